	.target	sm_80

	.elftype	@"ET_EXEC"


//--------------------- .note.nv.tkinfo           --------------------------
	.section	.note.nv.tkinfo,"",@"SHT_NOTE"
	.sectionflags	@"SHF_NOTE_NV_TKINFO"
	.tkinfo
        /*0018*/ 	.word	0x00000002
        /*0030*/ 	.string	""
        /*0030*/ 	.string	"ptxas"
        /*0030*/ 	.string	"Cuda compilation tools, release 13.0, V13.0.88"
        /*0030*/ 	.string	"Build cuda_13.0.r13.0/compiler.36424714_0"
        /*0030*/ 	.string	"-arch sm_80 -m 64 "



//--------------------- .note.nv.cuinfo           --------------------------
	.section	.note.nv.cuinfo,"",@"SHT_NOTE"
	.sectionflags	@"SHF_NOTE_NV_CUINFO"
        /*0018*/ 	.short	0x0002
        /*001a*/ 	.short	0x0050
        /*001c*/ 	.short	0x0082
	.zero		2


//--------------------- .nv.info                  --------------------------
	.section	.nv.info,"",@"SHT_CUDA_INFO"
	.align	4


	//----- nvinfo : EIATTR_REGCOUNT
	.align		4
        /*0000*/ 	.byte	0x04, 0x2f
        /*0002*/ 	.short	(.L_12 - .L_11)
	.align		4
.L_11:
        /*0004*/ 	.word	index@(_ZN7cutlass13device_kernelIN5flash19enable_sm80_to_sm89INS1_16FlashAttnFwdSm80INS1_25CollectiveMainloopFwdSm80ILi8ELi1ELb1EN4cute5tupleIJNS5_1CILi128EEENS7_ILi112EEES8_EEELi128ENS_6half_tEfNS_4arch4Sm80ELb1ELb0ELb0ELb1ELb0ELb1ELb1ELb1EEENS1_21CollectiveEpilogueFwdINS6_IJS8_S8_S9_EEENS6_IJNS7_ILi1EEESH_SH_EEESB_SD_Li256ELb1ELb1ELb1ELb0EEENS1_36VarlenDynamicPersistentTileSchedulerILi128ELi112ELi256ELi256ELb1ELb1ELb0ELb1ELb1ELb1EEEEEEEEEvNT_6ParamsE)
        /*0008*/ 	.word	0x000000ff


	//----- nvinfo : EIATTR_FRAME_SIZE
	.align		4
.L_12:
        /*000c*/ 	.byte	0x04, 0x11
        /*000e*/ 	.short	(.L_14 - .L_13)
	.align		4
.L_13:
        /*0010*/ 	.word	index@($__internal_55_$__cuda_sm70_votesync_ballot)
        /*0014*/ 	.word	0x00000000


	//----- nvinfo : EIATTR_FRAME_SIZE
	.align		4
.L_14:
        /*0018*/ 	.byte	0x04, 0x11
        /*001a*/ 	.short	(.L_16 - .L_15)
	.align		4
.L_15:
        /*001c*/ 	.word	index@($__internal_54_$__cuda_sm70_shflsync_up_p)
        /*0020*/ 	.word	0x00000000


	//----- nvinfo : EIATTR_FRAME_SIZE
	.align		4
.L_16:
        /*0024*/ 	.byte	0x04, 0x11
        /*0026*/ 	.short	(.L_18 - .L_17)
	.align		4
.L_17:
        /*0028*/ 	.word	index@($__internal_53_$__cuda_sm70_shflsync_idx_p)
        /*002c*/ 	.word	0x00000000


	//----- nvinfo : EIATTR_FRAME_SIZE
	.align		4
.L_18:
        /*0030*/ 	.byte	0x04, 0x11
        /*0032*/ 	.short	(.L_20 - .L_19)
	.align		4
.L_19:
        /*0034*/ 	.word	index@($__internal_52_$__cuda_sm70_shflsync_bfly_p)
        /*0038*/ 	.word	0x00000000


	//----- nvinfo : EIATTR_FRAME_SIZE
	.align		4
.L_20:
        /*003c*/ 	.byte	0x04, 0x11
        /*003e*/ 	.short	(.L_22 - .L_21)
	.align		4
.L_21:
        /*0040*/ 	.word	index@(_ZN7cutlass13device_kernelIN5flash19enable_sm80_to_sm89INS1_16FlashAttnFwdSm80INS1_25CollectiveMainloopFwdSm80ILi8ELi1ELb1EN4cute5tupleIJNS5_1CILi128EEENS7_ILi112EEES8_EEELi128ENS_6half_tEfNS_4arch4Sm80ELb1ELb0ELb0ELb1ELb0ELb1ELb1ELb1EEENS1_21CollectiveEpilogueFwdINS6_IJS8_S8_S9_EEENS6_IJNS7_ILi1EEESH_SH_EEESB_SD_Li256ELb1ELb1ELb1ELb0EEENS1_36VarlenDynamicPersistentTileSchedulerILi128ELi112ELi256ELi256ELb1ELb1ELb0ELb1ELb1ELb1EEEEEEEEEvNT_6ParamsE)
        /*0044*/ 	.word	0x00000088


	//----- nvinfo : EIATTR_REGCOUNT
	.align		4
.L_22:
        /*0048*/ 	.byte	0x04, 0x2f
        /*004a*/ 	.short	(.L_24 - .L_23)
	.align		4
.L_23:
        /*004c*/ 	.word	index@(_ZN7cutlass13device_kernelIN5flash19enable_sm80_to_sm89INS1_16FlashAttnFwdSm80INS1_25CollectiveMainloopFwdSm80ILi8ELi1ELb1EN4cute5tupleIJNS5_1CILi128EEENS7_ILi112EEES8_EEELi128ENS_6half_tEfNS_4arch4Sm80ELb1ELb0ELb0ELb1ELb0ELb0ELb1ELb1EEENS1_21CollectiveEpilogueFwdINS6_IJS8_S8_S9_EEENS6_IJNS7_ILi1EEESH_SH_EEESB_SD_Li256ELb1ELb1ELb1ELb0EEENS1_36VarlenDynamicPersistentTileSchedulerILi128ELi112ELi256ELi256ELb1ELb1ELb0ELb1ELb1ELb1EEEEEEEEEvNT_6ParamsE)
        /*0050*/ 	.word	0x000000ff


	//----- nvinfo : EIATTR_FRAME_SIZE
	.align		4
.L_24:
        /*0054*/ 	.byte	0x04, 0x11
        /*0056*/ 	.short	(.L_26 - .L_25)
	.align		4
.L_25:
        /*0058*/ 	.word	index@($__internal_51_$__cuda_sm70_votesync_ballot)
        /*005c*/ 	.word	0x00000000


	//----- nvinfo : EIATTR_FRAME_SIZE
	.align		4
.L_26:
        /*0060*/ 	.byte	0x04, 0x11
        /*0062*/ 	.short	(.L_28 - .L_27)
	.align		4
.L_27:
        /*0064*/ 	.word	index@($__internal_50_$__cuda_sm70_shflsync_up_p)
        /*0068*/ 	.word	0x00000000


	//----- nvinfo : EIATTR_FRAME_SIZE
	.align		4
.L_28:
        /*006c*/ 	.byte	0x04, 0x11
        /*006e*/ 	.short	(.L_30 - .L_29)
	.align		4
.L_29:
        /*0070*/ 	.word	index@($__internal_49_$__cuda_sm70_shflsync_idx_p)
        /*0074*/ 	.word	0x00000000


	//----- nvinfo : EIATTR_FRAME_SIZE
	.align		4
.L_30:
        /*0078*/ 	.byte	0x04, 0x11
        /*007a*/ 	.short	(.L_32 - .L_31)
	.align		4
.L_31:
        /*007c*/ 	.word	index@($__internal_48_$__cuda_sm70_shflsync_bfly_p)
        /*0080*/ 	.word	0x00000000


	//----- nvinfo : EIATTR_FRAME_SIZE
	.align		4
.L_32:
        /*0084*/ 	.byte	0x04, 0x11
        /*0086*/ 	.short	(.L_34 - .L_33)
	.align		4
.L_33:
        /*0088*/ 	.word	index@(_ZN7cutlass13device_kernelIN5flash19enable_sm80_to_sm89INS1_16FlashAttnFwdSm80INS1_25CollectiveMainloopFwdSm80ILi8ELi1ELb1EN4cute5tupleIJNS5_1CILi128EEENS7_ILi112EEES8_EEELi128ENS_6half_tEfNS_4arch4Sm80ELb1ELb0ELb0ELb1ELb0ELb0ELb1ELb1EEENS1_21CollectiveEpilogueFwdINS6_IJS8_S8_S9_EEENS6_IJNS7_ILi1EEESH_SH_EEESB_SD_Li256ELb1ELb1ELb1ELb0EEENS1_36VarlenDynamicPersistentTileSchedulerILi128ELi112ELi256ELi256ELb1ELb1ELb0ELb1ELb1ELb1EEEEEEEEEvNT_6ParamsE)
        /*008c*/ 	.word	0x000000a0


	//----- nvinfo : EIATTR_REGCOUNT
	.align		4
.L_34:
        /*0090*/ 	.byte	0x04, 0x2f
        /*0092*/ 	.short	(.L_36 - .L_35)
	.align		4
.L_35:
        /*0094*/ 	.word	index@(_ZN7cutlass13device_kernelIN5flash19enable_sm80_to_sm89INS1_16FlashAttnFwdSm80INS1_25CollectiveMainloopFwdSm80ILi4ELi1ELb0EN4cute5tupleIJNS5_1CILi128EEENS7_ILi64EEES8_EEELi128ENS_6half_tEfNS_4arch4Sm80ELb1ELb0ELb0ELb0ELb0ELb0ELb1ELb1EEENS1_21CollectiveEpilogueFwdINS6_IJS8_S8_S9_EEENS6_IJNS7_ILi1EEESH_SH_EEESB_SD_Li128ELb0ELb1ELb1ELb0EEENS1_30DynamicPersistentTileSchedulerILi128ELi128ELb1ELb1ELb0EEEEEEEEEvNT_6ParamsE)
        /*0098*/ 	.word	0x000000ff


	//----- nvinfo : EIATTR_FRAME_SIZE
	.align		4
.L_36:
        /*009c*/ 	.byte	0x04, 0x11
        /*009e*/ 	.short	(.L_38 - .L_37)
	.align		4
.L_37:
        /*00a0*/ 	.word	index@($__internal_47_$__cuda_sm70_shflsync_idx_p)
        /*00a4*/ 	.word	0x00000000


	//----- nvinfo : EIATTR_FRAME_SIZE
	.align		4
.L_38:
        /*00a8*/ 	.byte	0x04, 0x11
        /*00aa*/ 	.short	(.L_40 - .L_39)
	.align		4
.L_39:
        /*00ac*/ 	.word	index@($__internal_46_$__cuda_sm70_shflsync_bfly_p)
        /*00b0*/ 	.word	0x00000000


	//----- nvinfo : EIATTR_FRAME_SIZE
	.align		4
.L_40:
        /*00b4*/ 	.byte	0x04, 0x11
        /*00b6*/ 	.short	(.L_42 - .L_41)
	.align		4
.L_41:
        /*00b8*/ 	.word	index@(_ZN7cutlass13device_kernelIN5flash19enable_sm80_to_sm89INS1_16FlashAttnFwdSm80INS1_25CollectiveMainloopFwdSm80ILi4ELi1ELb0EN4cute5tupleIJNS5_1CILi128EEENS7_ILi64EEES8_EEELi128ENS_6half_tEfNS_4arch4Sm80ELb1ELb0ELb0ELb0ELb0ELb0ELb1ELb1EEENS1_21CollectiveEpilogueFwdINS6_IJS8_S8_S9_EEENS6_IJNS7_ILi1EEESH_SH_EEESB_SD_Li128ELb0ELb1ELb1ELb0EEENS1_30DynamicPersistentTileSchedulerILi128ELi128ELb1ELb1ELb0EEEEEEEEEvNT_6ParamsE)
        /*00bc*/ 	.word	0x00000090


	//----- nvinfo : EIATTR_REGCOUNT
	.align		4
.L_42:
        /*00c0*/ 	.byte	0x04, 0x2f
        /*00c2*/ 	.short	(.L_44 - .L_43)
	.align		4
.L_43:
        /*00c4*/ 	.word	index@(_ZN7cutlass13device_kernelIN5flash19enable_sm80_to_sm89INS1_16FlashAttnFwdSm80INS1_25CollectiveMainloopFwdSm80ILi8ELi1ELb1EN4cute5tupleIJNS5_1CILi128EEENS7_ILi96EEES8_EEELi128ENS_6half_tEfNS_4arch4Sm80ELb0ELb1ELb0ELb1ELb0ELb1ELb1ELb1EEENS1_21CollectiveEpilogueFwdINS6_IJS8_S8_S9_EEENS6_IJNS7_ILi1EEESH_SH_EEESB_SD_Li256ELb1ELb1ELb1ELb0EEENS1_36VarlenDynamicPersistentTileSchedulerILi128ELi96ELi256ELi256ELb1ELb1ELb0ELb1ELb0ELb1EEEEEEEEEvNT_6ParamsE)
        /*00c8*/ 	.word	0x000000ff


	//----- nvinfo : EIATTR_FRAME_SIZE
	.align		4
.L_44:
        /*00cc*/ 	.byte	0x04, 0x11
        /*00ce*/ 	.short	(.L_46 - .L_45)
	.align		4
.L_45:
        /*00d0*/ 	.word	index@($__internal_45_$__cuda_sm70_votesync_ballot)
        /*00d4*/ 	.word	0x00000000


	//----- nvinfo : EIATTR_FRAME_SIZE
	.align		4
.L_46:
        /*00d8*/ 	.byte	0x04, 0x11
        /*00da*/ 	.short	(.L_48 - .L_47)
	.align		4
.L_47:
        /*00dc*/ 	.word	index@($__internal_44_$__cuda_sm70_shflsync_up_p)
        /*00e0*/ 	.word	0x00000000


	//----- nvinfo : EIATTR_FRAME_SIZE
	.align		4
.L_48:
        /*00e4*/ 	.byte	0x04, 0x11
        /*00e6*/ 	.short	(.L_50 - .L_49)
	.align		4
.L_49:
        /*00e8*/ 	.word	index@($__internal_43_$__cuda_sm70_shflsync_idx_p)
        /*00ec*/ 	.word	0x00000000


	//----- nvinfo : EIATTR_FRAME_SIZE
	.align		4
.L_50:
        /*00f0*/ 	.byte	0x04, 0x11
        /*00f2*/ 	.short	(.L_52 - .L_51)
	.align		4
.L_51:
        /*00f4*/ 	.word	index@($__internal_42_$__cuda_sm70_shflsync_bfly_p)
        /*00f8*/ 	.word	0x00000000


	//----- nvinfo : EIATTR_FRAME_SIZE
	.align		4
.L_52:
        /*00fc*/ 	.byte	0x04, 0x11
        /*00fe*/ 	.short	(.L_54 - .L_53)
	.align		4
.L_53:
        /*0100*/ 	.word	index@(_ZN7cutlass13device_kernelIN5flash19enable_sm80_to_sm89INS1_16FlashAttnFwdSm80INS1_25CollectiveMainloopFwdSm80ILi8ELi1ELb1EN4cute5tupleIJNS5_1CILi128EEENS7_ILi96EEES8_EEELi128ENS_6half_tEfNS_4arch4Sm80ELb0ELb1ELb0ELb1ELb0ELb1ELb1ELb1EEENS1_21CollectiveEpilogueFwdINS6_IJS8_S8_S9_EEENS6_IJNS7_ILi1EEESH_SH_EEESB_SD_Li256ELb1ELb1ELb1ELb0EEENS1_36VarlenDynamicPersistentTileSchedulerILi128ELi96ELi256ELi256ELb1ELb1ELb0ELb1ELb0ELb1EEEEEEEEEvNT_6ParamsE)
        /*0104*/ 	.word	0x00000000


	//----- nvinfo : EIATTR_REGCOUNT
	.align		4
.L_54:
        /*0108*/ 	.byte	0x04, 0x2f
        /*010a*/ 	.short	(.L_56 - .L_55)
	.align		4
.L_55:
        /*010c*/ 	.word	index@(_ZN7cutlass13device_kernelIN5flash19enable_sm80_to_sm89INS1_16FlashAttnFwdSm80INS1_25CollectiveMainloopFwdSm80ILi8ELi1ELb1EN4cute5tupleIJNS5_1CILi128EEENS7_ILi96EEES8_EEELi128ENS_6half_tEfNS_4arch4Sm80ELb0ELb1ELb0ELb1ELb0ELb0ELb1ELb1EEENS1_21CollectiveEpilogueFwdINS6_IJS8_S8_S9_EEENS6_IJNS7_ILi1EEESH_SH_EEESB_SD_Li256ELb1ELb1ELb1ELb0EEENS1_36VarlenDynamicPersistentTileSchedulerILi128ELi96ELi256ELi256ELb1ELb1ELb0ELb1ELb0ELb1EEEEEEEEEvNT_6ParamsE)
        /*0110*/ 	.word	0x000000ff


	//----- nvinfo : EIATTR_FRAME_SIZE
	.align		4
.L_56:
        /*0114*/ 	.byte	0x04, 0x11
        /*0116*/ 	.short	(.L_58 - .L_57)
	.align		4
.L_57:
        /*0118*/ 	.word	index@($__internal_41_$__cuda_sm70_votesync_ballot)
        /*011c*/ 	.word	0x00000000


	//----- nvinfo : EIATTR_FRAME_SIZE
	.align		4
.L_58:
        /*0120*/ 	.byte	0x04, 0x11
        /*0122*/ 	.short	(.L_60 - .L_59)
	.align		4
.L_59:
        /*0124*/ 	.word	index@($__internal_40_$__cuda_sm70_shflsync_up_p)
        /*0128*/ 	.word	0x00000000


	//----- nvinfo : EIATTR_FRAME_SIZE
	.align		4
.L_60:
        /*012c*/ 	.byte	0x04, 0x11
        /*012e*/ 	.short	(.L_62 - .L_61)
	.align		4
.L_61:
        /*0130*/ 	.word	index@($__internal_39_$__cuda_sm70_shflsync_idx_p)
        /*0134*/ 	.word	0x00000000


	//----- nvinfo : EIATTR_FRAME_SIZE
	.align		4
.L_62:
        /*0138*/ 	.byte	0x04, 0x11
        /*013a*/ 	.short	(.L_64 - .L_63)
	.align		4
.L_63:
        /*013c*/ 	.word	index@($__internal_38_$__cuda_sm70_shflsync_bfly_p)
        /*0140*/ 	.word	0x00000000


	//----- nvinfo : EIATTR_FRAME_SIZE
	.align		4
.L_64:
        /*0144*/ 	.byte	0x04, 0x11
        /*0146*/ 	.short	(.L_66 - .L_65)
	.align		4
.L_65:
        /*0148*/ 	.word	index@(_ZN7cutlass13device_kernelIN5flash19enable_sm80_to_sm89INS1_16FlashAttnFwdSm80INS1_25CollectiveMainloopFwdSm80ILi8ELi1ELb1EN4cute5tupleIJNS5_1CILi128EEENS7_ILi96EEES8_EEELi128ENS_6half_tEfNS_4arch4Sm80ELb0ELb1ELb0ELb1ELb0ELb0ELb1ELb1EEENS1_21CollectiveEpilogueFwdINS6_IJS8_S8_S9_EEENS6_IJNS7_ILi1EEESH_SH_EEESB_SD_Li256ELb1ELb1ELb1ELb0EEENS1_36VarlenDynamicPersistentTileSchedulerILi128ELi96ELi256ELi256ELb1ELb1ELb0ELb1ELb0ELb1EEEEEEEEEvNT_6ParamsE)
        /*014c*/ 	.word	0x00000068


	//----- nvinfo : EIATTR_REGCOUNT
	.align		4
.L_66:
        /*0150*/ 	.byte	0x04, 0x2f
        /*0152*/ 	.short	(.L_68 - .L_67)
	.align		4
.L_67:
        /*0154*/ 	.word	index@(_ZN7cutlass13device_kernelIN5flash19enable_sm80_to_sm89INS1_16FlashAttnFwdSm80INS1_25CollectiveMainloopFwdSm80ILi4ELi1ELb0EN4cute5tupleIJNS5_1CILi128EEENS7_ILi48EEES8_EEELi128ENS_6half_tEfNS_4arch4Sm80ELb0ELb1ELb0ELb0ELb0ELb0ELb1ELb1EEENS1_21CollectiveEpilogueFwdINS6_IJS8_S8_S9_EEENS6_IJNS7_ILi1EEESH_SH_EEESB_SD_Li128ELb0ELb1ELb1ELb0EEENS1_19SingleTileSchedulerILb0ELb1ELb1ELi128EEEEEEEEEvNT_6ParamsE)
        /*0158*/ 	.word	0x000000ff


	//----- nvinfo : EIATTR_FRAME_SIZE
	.align		4
.L_68:
        /*015c*/ 	.byte	0x04, 0x11
        /*015e*/ 	.short	(.L_70 - .L_69)
	.align		4
.L_69:
        /*0160*/ 	.word	index@(_ZN7cutlass13device_kernelIN5flash19enable_sm80_to_sm89INS1_16FlashAttnFwdSm80INS1_25CollectiveMainloopFwdSm80ILi4ELi1ELb0EN4cute5tupleIJNS5_1CILi128EEENS7_ILi48EEES8_EEELi128ENS_6half_tEfNS_4arch4Sm80ELb0ELb1ELb0ELb0ELb0ELb0ELb1ELb1EEENS1_21CollectiveEpilogueFwdINS6_IJS8_S8_S9_EEENS6_IJNS7_ILi1EEESH_SH_EEESB_SD_Li128ELb0ELb1ELb1ELb0EEENS1_19SingleTileSchedulerILb0ELb1ELb1ELi128EEEEEEEEEvNT_6ParamsE)
        /*0164*/ 	.word	0x00000070


	//----- nvinfo : EIATTR_REGCOUNT
	.align		4
.L_70:
        /*0168*/ 	.byte	0x04, 0x2f
        /*016a*/ 	.short	(.L_72 - .L_71)
	.align		4
.L_71:
        /*016c*/ 	.word	index@(_ZN7cutlass13device_kernelIN5flash19enable_sm80_to_sm89INS1_16FlashAttnFwdSm80INS1_25CollectiveMainloopFwdSm80ILi8ELi1ELb1EN4cute5tupleIJNS5_1CILi128EEENS7_ILi112EEES8_EEELi128ENS_6half_tEfNS_4arch4Sm80ELb0ELb0ELb0ELb1ELb0ELb1ELb1ELb1EEENS1_21CollectiveEpilogueFwdINS6_IJS8_S8_S9_EEENS6_IJNS7_ILi1EEESH_SH_EEESB_SD_Li256ELb1ELb1ELb1ELb0EEENS1_36VarlenDynamicPersistentTileSchedulerILi128ELi112ELi256ELi256ELb1ELb1ELb0ELb0ELb1ELb1EEEEEEEEEvNT_6ParamsE)
        /*0170*/ 	.word	0x000000ff


	//----- nvinfo : EIATTR_FRAME_SIZE
	.align		4
.L_72:
        /*0174*/ 	.byte	0x04, 0x11
        /*0176*/ 	.short	(.L_74 - .L_73)
	.align		4
.L_73:
        /*0178*/ 	.word	index@($__internal_37_$__cuda_sm70_votesync_ballot)
        /*017c*/ 	.word	0x00000000


	//----- nvinfo : EIATTR_FRAME_SIZE
	.align		4
.L_74:
        /*0180*/ 	.byte	0x04, 0x11
        /*0182*/ 	.short	(.L_76 - .L_75)
	.align		4
.L_75:
        /*0184*/ 	.word	index@($__internal_36_$__cuda_sm70_shflsync_up_p)
        /*0188*/ 	.word	0x00000000


	//----- nvinfo : EIATTR_FRAME_SIZE
	.align		4
.L_76:
        /*018c*/ 	.byte	0x04, 0x11
        /*018e*/ 	.short	(.L_78 - .L_77)
	.align		4
.L_77:
        /*0190*/ 	.word	index@($__internal_35_$__cuda_sm70_shflsync_idx_p)
        /*0194*/ 	.word	0x00000000


	//----- nvinfo : EIATTR_FRAME_SIZE
	.align		4
.L_78:
        /*0198*/ 	.byte	0x04, 0x11
        /*019a*/ 	.short	(.L_80 - .L_79)
	.align		4
.L_79:
        /*019c*/ 	.word	index@($__internal_34_$__cuda_sm70_shflsync_bfly_p)
        /*01a0*/ 	.word	0x00000000


	//----- nvinfo : EIATTR_FRAME_SIZE
	.align		4
.L_80:
        /*01a4*/ 	.byte	0x04, 0x11
        /*01a6*/ 	.short	(.L_82 - .L_81)
	.align		4
.L_81:
        /*01a8*/ 	.word	index@(_ZN7cutlass13device_kernelIN5flash19enable_sm80_to_sm89INS1_16FlashAttnFwdSm80INS1_25CollectiveMainloopFwdSm80ILi8ELi1ELb1EN4cute5tupleIJNS5_1CILi128EEENS7_ILi112EEES8_EEELi128ENS_6half_tEfNS_4arch4Sm80ELb0ELb0ELb0ELb1ELb0ELb1ELb1ELb1EEENS1_21CollectiveEpilogueFwdINS6_IJS8_S8_S9_EEENS6_IJNS7_ILi1EEESH_SH_EEESB_SD_Li256ELb1ELb1ELb1ELb0EEENS1_36VarlenDynamicPersistentTileSchedulerILi128ELi112ELi256ELi256ELb1ELb1ELb0ELb0ELb1ELb1EEEEEEEEEvNT_6ParamsE)
        /*01ac*/ 	.word	0x00000028


	//----- nvinfo : EIATTR_REGCOUNT
	.align		4
.L_82:
        /*01b0*/ 	.byte	0x04, 0x2f
        /*01b2*/ 	.short	(.L_84 - .L_83)
	.align		4
.L_83:
        /*01b4*/ 	.word	index@(_ZN7cutlass13device_kernelIN5flash19enable_sm80_to_sm89INS1_16FlashAttnFwdSm80INS1_25CollectiveMainloopFwdSm80ILi8ELi1ELb1EN4cute5tupleIJNS5_1CILi128EEENS7_ILi112EEES8_EEELi128ENS_6half_tEfNS_4arch4Sm80ELb0ELb0ELb0ELb1ELb0ELb0ELb1ELb1EEENS1_21CollectiveEpilogueFwdINS6_IJS8_S8_S9_EEENS6_IJNS7_ILi1EEESH_SH_EEESB_SD_Li256ELb1ELb1ELb1ELb0EEENS1_36VarlenDynamicPersistentTileSchedulerILi128ELi112ELi256ELi256ELb1ELb1ELb0ELb0ELb1ELb1EEEEEEEEEvNT_6ParamsE)
        /*01b8*/ 	.word	0x000000ff


	//----- nvinfo : EIATTR_FRAME_SIZE
	.align		4
.L_84:
        /*01bc*/ 	.byte	0x04, 0x11
        /*01be*/ 	.short	(.L_86 - .L_85)
	.align		4
.L_85:
        /*01c0*/ 	.word	index@($__internal_33_$__cuda_sm70_votesync_ballot)
        /*01c4*/ 	.word	0x00000000


	//----- nvinfo : EIATTR_FRAME_SIZE
	.align		4
.L_86:
        /*01c8*/ 	.byte	0x04, 0x11
        /*01ca*/ 	.short	(.L_88 - .L_87)
	.align		4
.L_87:
        /*01cc*/ 	.word	index@($__internal_32_$__cuda_sm70_shflsync_up_p)
        /*01d0*/ 	.word	0x00000000


	//----- nvinfo : EIATTR_FRAME_SIZE
	.align		4
.L_88:
        /*01d4*/ 	.byte	0x04, 0x11
        /*01d6*/ 	.short	(.L_90 - .L_89)
	.align		4
.L_89:
        /*01d8*/ 	.word	index@($__internal_31_$__cuda_sm70_shflsync_idx_p)
        /*01dc*/ 	.word	0x00000000


	//----- nvinfo : EIATTR_FRAME_SIZE
	.align		4
.L_90:
        /*01e0*/ 	.byte	0x04, 0x11
        /*01e2*/ 	.short	(.L_92 - .L_91)
	.align		4
.L_91:
        /*01e4*/ 	.word	index@($__internal_30_$__cuda_sm70_shflsync_bfly_p)
        /*01e8*/ 	.word	0x00000000


	//----- nvinfo : EIATTR_FRAME_SIZE
	.align		4
.L_92:
        /*01ec*/ 	.byte	0x04, 0x11
        /*01ee*/ 	.short	(.L_94 - .L_93)
	.align		4
.L_93:
        /*01f0*/ 	.word	index@(_ZN7cutlass13device_kernelIN5flash19enable_sm80_to_sm89INS1_16FlashAttnFwdSm80INS1_25CollectiveMainloopFwdSm80ILi8ELi1ELb1EN4cute5tupleIJNS5_1CILi128EEENS7_ILi112EEES8_EEELi128ENS_6half_tEfNS_4arch4Sm80ELb0ELb0ELb0ELb1ELb0ELb0ELb1ELb1EEENS1_21CollectiveEpilogueFwdINS6_IJS8_S8_S9_EEENS6_IJNS7_ILi1EEESH_SH_EEESB_SD_Li256ELb1ELb1ELb1ELb0EEENS1_36VarlenDynamicPersistentTileSchedulerILi128ELi112ELi256ELi256ELb1ELb1ELb0ELb0ELb1ELb1EEEEEEEEEvNT_6ParamsE)
        /*01f4*/ 	.word	0x00000038


	//----- nvinfo : EIATTR_REGCOUNT
	.align		4
.L_94:
        /*01f8*/ 	.byte	0x04, 0x2f
        /*01fa*/ 	.short	(.L_96 - .L_95)
	.align		4
.L_95:
        /*01fc*/ 	.word	index@(_ZN7cutlass13device_kernelIN5flash19enable_sm80_to_sm89INS1_16FlashAttnFwdSm80INS1_25CollectiveMainloopFwdSm80ILi4ELi1ELb0EN4cute5tupleIJNS5_1CILi128EEENS7_ILi64EEES8_EEELi128ENS_6half_tEfNS_4arch4Sm80ELb0ELb0ELb0ELb0ELb0ELb0ELb1ELb1EEENS1_21CollectiveEpilogueFwdINS6_IJS8_S8_S9_EEENS6_IJNS7_ILi1EEESH_SH_EEESB_SD_Li128ELb0ELb1ELb1ELb0EEENS1_19SingleTileSchedulerILb0ELb1ELb1ELi128EEEEEEEEEvNT_6ParamsE)
        /*0200*/ 	.word	0x000000ff


	//----- nvinfo : EIATTR_FRAME_SIZE
	.align		4
.L_96:
        /*0204*/ 	.byte	0x04, 0x11
        /*0206*/ 	.short	(.L_98 - .L_97)
	.align		4
.L_97:
        /*0208*/ 	.word	index@(_ZN7cutlass13device_kernelIN5flash19enable_sm80_to_sm89INS1_16FlashAttnFwdSm80INS1_25CollectiveMainloopFwdSm80ILi4ELi1ELb0EN4cute5tupleIJNS5_1CILi128EEENS7_ILi64EEES8_EEELi128ENS_6half_tEfNS_4arch4Sm80ELb0ELb0ELb0ELb0ELb0ELb0ELb1ELb1EEENS1_21CollectiveEpilogueFwdINS6_IJS8_S8_S9_EEENS6_IJNS7_ILi1EEESH_SH_EEESB_SD_Li128ELb0ELb1ELb1ELb0EEENS1_19SingleTileSchedulerILb0ELb1ELb1ELi128EEEEEEEEEvNT_6ParamsE)
        /*020c*/ 	.word	0x00000090


	//----- nvinfo : EIATTR_REGCOUNT
	.align		4
.L_98:
        /*0210*/ 	.byte	0x04, 0x2f
        /*0212*/ 	.short	(.L_100 - .L_99)
	.align		4
.L_99:
        /*0214*/ 	.word	index@(_ZN7cutlass13device_kernelIN5flash19enable_sm80_to_sm89INS1_16FlashAttnFwdSm80INS1_25CollectiveMainloopFwdSm80ILi8ELi1ELb1EN4cute5tupleIJNS5_1CILi128EEES8_S8_EEELi128ENS_6half_tEfNS_4arch4Sm80ELb1ELb0ELb0ELb0ELb0ELb0ELb1ELb1EEENS1_21CollectiveEpilogueFwdIS9_NS6_IJNS7_ILi1EEESF_SF_EEESA_SC_Li256ELb0ELb1ELb1ELb0EEENS1_30DynamicPersistentTileSchedulerILi256ELi256ELb1ELb1ELb0EEEEEEEEEvNT_6ParamsE)
        /*0218*/ 	.word	0x000000ff


	//----- nvinfo : EIATTR_FRAME_SIZE
	.align		4
.L_100:
        /*021c*/ 	.byte	0x04, 0x11
        /*021e*/ 	.short	(.L_102 - .L_101)
	.align		4
.L_101:
        /*0220*/ 	.word	index@($__internal_29_$__cuda_sm70_shflsync_idx_p)
        /*0224*/ 	.word	0x00000000


	//----- nvinfo : EIATTR_FRAME_SIZE
	.align		4
.L_102:
        /*0228*/ 	.byte	0x04, 0x11
        /*022a*/ 	.short	(.L_104 - .L_103)
	.align		4
.L_103:
        /*022c*/ 	.word	index@($__internal_28_$__cuda_sm70_shflsync_bfly_p)
        /*0230*/ 	.word	0x00000000


	//----- nvinfo : EIATTR_FRAME_SIZE
	.align		4
.L_104:
        /*0234*/ 	.byte	0x04, 0x11
        /*0236*/ 	.short	(.L_106 - .L_105)
	.align		4
.L_105:
        /*0238*/ 	.word	index@(_ZN7cutlass13device_kernelIN5flash19enable_sm80_to_sm89INS1_16FlashAttnFwdSm80INS1_25CollectiveMainloopFwdSm80ILi8ELi1ELb1EN4cute5tupleIJNS5_1CILi128EEES8_S8_EEELi128ENS_6half_tEfNS_4arch4Sm80ELb1ELb0ELb0ELb0ELb0ELb0ELb1ELb1EEENS1_21CollectiveEpilogueFwdIS9_NS6_IJNS7_ILi1EEESF_SF_EEESA_SC_Li256ELb0ELb1ELb1ELb0EEENS1_30DynamicPersistentTileSchedulerILi256ELi256ELb1ELb1ELb0EEEEEEEEEvNT_6ParamsE)
        /*023c*/ 	.word	0x00000060


	//----- nvinfo : EIATTR_REGCOUNT
	.align		4
.L_106:
        /*0240*/ 	.byte	0x04, 0x2f
        /*0242*/ 	.short	(.L_108 - .L_107)
	.align		4
.L_107:
        /*0244*/ 	.word	index@(_ZN7cutlass13device_kernelIN5flash19enable_sm80_to_sm89INS1_16FlashAttnFwdSm80INS1_25CollectiveMainloopFwdSm80ILi8ELi1ELb1EN4cute5tupleIJNS5_1CILi128EEENS7_ILi96EEES8_EEELi128ENS_6half_tEfNS_4arch4Sm80ELb0ELb1ELb0ELb0ELb0ELb0ELb1ELb1EEENS1_21CollectiveEpilogueFwdINS6_IJS8_S8_S9_EEENS6_IJNS7_ILi1EEESH_SH_EEESB_SD_Li256ELb0ELb1ELb1ELb0EEENS1_19SingleTileSchedulerILb0ELb1ELb1ELi128EEEEEEEEEvNT_6ParamsE)
        /*0248*/ 	.word	0x000000fa


	//----- nvinfo : EIATTR_FRAME_SIZE
	.align		4
.L_108:
        /*024c*/ 	.byte	0x04, 0x11
        /*024e*/ 	.short	(.L_110 - .L_109)
	.align		4
.L_109:
        /*0250*/ 	.word	index@(_ZN7cutlass13device_kernelIN5flash19enable_sm80_to_sm89INS1_16FlashAttnFwdSm80INS1_25CollectiveMainloopFwdSm80ILi8ELi1ELb1EN4cute5tupleIJNS5_1CILi128EEENS7_ILi96EEES8_EEELi128ENS_6half_tEfNS_4arch4Sm80ELb0ELb1ELb0ELb0ELb0ELb0ELb1ELb1EEENS1_21CollectiveEpilogueFwdINS6_IJS8_S8_S9_EEENS6_IJNS7_ILi1EEESH_SH_EEESB_SD_Li256ELb0ELb1ELb1ELb0EEENS1_19SingleTileSchedulerILb0ELb1ELb1ELi128EEEEEEEEEvNT_6ParamsE)
        /*0254*/ 	.word	0x00000000


	//----- nvinfo : EIATTR_REGCOUNT
	.align		4
.L_110:
        /*0258*/ 	.byte	0x04, 0x2f
        /*025a*/ 	.short	(.L_112 - .L_111)
	.align		4
.L_111:
        /*025c*/ 	.word	index@(_ZN7cutlass13device_kernelIN5flash19enable_sm80_to_sm89INS1_16FlashAttnFwdSm80INS1_25CollectiveMainloopFwdSm80ILi8ELi1ELb1EN4cute5tupleIJNS5_1CILi128EEES8_S8_EEELi128ENS_6half_tEfNS_4arch4Sm80ELb0ELb0ELb0ELb0ELb0ELb0ELb1ELb1EEENS1_21CollectiveEpilogueFwdIS9_NS6_IJNS7_ILi1EEESF_SF_EEESA_SC_Li256ELb0ELb1ELb1ELb0EEENS1_19SingleTileSchedulerILb0ELb1ELb1ELi128EEEEEEEEEvNT_6ParamsE)
        /*0260*/ 	.word	0x000000ff


	//----- nvinfo : EIATTR_FRAME_SIZE
	.align		4
.L_112:
        /*0264*/ 	.byte	0x04, 0x11
        /*0266*/ 	.short	(.L_114 - .L_113)
	.align		4
.L_113:
        /*0268*/ 	.word	index@(_ZN7cutlass13device_kernelIN5flash19enable_sm80_to_sm89INS1_16FlashAttnFwdSm80INS1_25CollectiveMainloopFwdSm80ILi8ELi1ELb1EN4cute5tupleIJNS5_1CILi128EEES8_S8_EEELi128ENS_6half_tEfNS_4arch4Sm80ELb0ELb0ELb0ELb0ELb0ELb0ELb1ELb1EEENS1_21CollectiveEpilogueFwdIS9_NS6_IJNS7_ILi1EEESF_SF_EEESA_SC_Li256ELb0ELb1ELb1ELb0EEENS1_19SingleTileSchedulerILb0ELb1ELb1ELi128EEEEEEEEEvNT_6ParamsE)
        /*026c*/ 	.word	0x00000000


	//----- nvinfo : EIATTR_REGCOUNT
	.align		4
.L_114:
        /*0270*/ 	.byte	0x04, 0x2f
        /*0272*/ 	.short	(.L_116 - .L_115)
	.align		4
.L_115:
        /*0274*/ 	.word	index@(_ZN7cutlass13device_kernelIN5flash19enable_sm80_to_sm89INS1_16FlashAttnFwdSm80INS1_25CollectiveMainloopFwdSm80ILi8ELi1ELb1EN4cute5tupleIJNS5_1CILi128EEENS7_ILi112EEES8_EEELi128ENS_6half_tEfNS_4arch4Sm80ELb1ELb0ELb1ELb1ELb0ELb1ELb1ELb1EEENS1_21CollectiveEpilogueFwdINS6_IJS8_S8_S9_EEENS6_IJNS7_ILi1EEESH_SH_EEESB_SD_Li256ELb1ELb1ELb1ELb0EEENS1_36VarlenDynamicPersistentTileSchedulerILi128ELi112ELi256ELi256ELb1ELb1ELb0ELb1ELb1ELb1EEEEEEEEEvNT_6ParamsE)
        /*0278*/ 	.word	0x000000ff


	//----- nvinfo : EIATTR_FRAME_SIZE
	.align		4
.L_116:
        /*027c*/ 	.byte	0x04, 0x11
        /*027e*/ 	.short	(.L_118 - .L_117)
	.align		4
.L_117:
        /*0280*/ 	.word	index@($__internal_27_$__cuda_sm70_votesync_ballot)
        /*0284*/ 	.word	0x00000000


	//----- nvinfo : EIATTR_FRAME_SIZE
	.align		4
.L_118:
        /*0288*/ 	.byte	0x04, 0x11
        /*028a*/ 	.short	(.L_120 - .L_119)
	.align		4
.L_119:
        /*028c*/ 	.word	index@($__internal_26_$__cuda_sm70_shflsync_up_p)
        /*0290*/ 	.word	0x00000000


	//----- nvinfo : EIATTR_FRAME_SIZE
	.align		4
.L_120:
        /*0294*/ 	.byte	0x04, 0x11
        /*0296*/ 	.short	(.L_122 - .L_121)
	.align		4
.L_121:
        /*0298*/ 	.word	index@($__internal_25_$__cuda_sm70_shflsync_idx_p)
        /*029c*/ 	.word	0x00000000


	//----- nvinfo : EIATTR_FRAME_SIZE
	.align		4
.L_122:
        /*02a0*/ 	.byte	0x04, 0x11
        /*02a2*/ 	.short	(.L_124 - .L_123)
	.align		4
.L_123:
        /*02a4*/ 	.word	index@($__internal_24_$__cuda_sm70_shflsync_bfly_p)
        /*02a8*/ 	.word	0x00000000


	//----- nvinfo : EIATTR_FRAME_SIZE
	.align		4
.L_124:
        /*02ac*/ 	.byte	0x04, 0x11
        /*02ae*/ 	.short	(.L_126 - .L_125)
	.align		4
.L_125:
        /*02b0*/ 	.word	index@(_ZN7cutlass13device_kernelIN5flash19enable_sm80_to_sm89INS1_16FlashAttnFwdSm80INS1_25CollectiveMainloopFwdSm80ILi8ELi1ELb1EN4cute5tupleIJNS5_1CILi128EEENS7_ILi112EEES8_EEELi128ENS_6half_tEfNS_4arch4Sm80ELb1ELb0ELb1ELb1ELb0ELb1ELb1ELb1EEENS1_21CollectiveEpilogueFwdINS6_IJS8_S8_S9_EEENS6_IJNS7_ILi1EEESH_SH_EEESB_SD_Li256ELb1ELb1ELb1ELb0EEENS1_36VarlenDynamicPersistentTileSchedulerILi128ELi112ELi256ELi256ELb1ELb1ELb0ELb1ELb1ELb1EEEEEEEEEvNT_6ParamsE)
        /*02b4*/ 	.word	0x00000088


	//----- nvinfo : EIATTR_REGCOUNT
	.align		4
.L_126:
        /*02b8*/ 	.byte	0x04, 0x2f
        /*02ba*/ 	.short	(.L_128 - .L_127)
	.align		4
.L_127:
        /*02bc*/ 	.word	index@(_ZN7cutlass13device_kernelIN5flash19enable_sm80_to_sm89INS1_16FlashAttnFwdSm80INS1_25CollectiveMainloopFwdSm80ILi8ELi1ELb1EN4cute5tupleIJNS5_1CILi128EEENS7_ILi112EEES8_EEELi128ENS_6half_tEfNS_4arch4Sm80ELb1ELb0ELb1ELb1ELb0ELb0ELb1ELb1EEENS1_21CollectiveEpilogueFwdINS6_IJS8_S8_S9_EEENS6_IJNS7_ILi1EEESH_SH_EEESB_SD_Li256ELb1ELb1ELb1ELb0EEENS1_36VarlenDynamicPersistentTileSchedulerILi128ELi112ELi256ELi256ELb1ELb1ELb0ELb1ELb1ELb1EEEEEEEEEvNT_6ParamsE)
        /*02c0*/ 	.word	0x000000ff


	//----- nvinfo : EIATTR_FRAME_SIZE
	.align		4
.L_128:
        /*02c4*/ 	.byte	0x04, 0x11
        /*02c6*/ 	.short	(.L_130 - .L_129)
	.align		4
.L_129:
        /*02c8*/ 	.word	index@($__internal_23_$__cuda_sm70_votesync_ballot)
        /*02cc*/ 	.word	0x00000000


	//----- nvinfo : EIATTR_FRAME_SIZE
	.align		4
.L_130:
        /*02d0*/ 	.byte	0x04, 0x11
        /*02d2*/ 	.short	(.L_132 - .L_131)
	.align		4
.L_131:
        /*02d4*/ 	.word	index@($__internal_22_$__cuda_sm70_shflsync_up_p)
        /*02d8*/ 	.word	0x00000000


	//----- nvinfo : EIATTR_FRAME_SIZE
	.align		4
.L_132:
        /*02dc*/ 	.byte	0x04, 0x11
        /*02de*/ 	.short	(.L_134 - .L_133)
	.align		4
.L_133:
        /*02e0*/ 	.word	index@($__internal_21_$__cuda_sm70_shflsync_idx_p)
        /*02e4*/ 	.word	0x00000000


	//----- nvinfo : EIATTR_FRAME_SIZE
	.align		4
.L_134:
        /*02e8*/ 	.byte	0x04, 0x11
        /*02ea*/ 	.short	(.L_136 - .L_135)
	.align		4
.L_135:
        /*02ec*/ 	.word	index@($__internal_20_$__cuda_sm70_shflsync_bfly_p)
        /*02f0*/ 	.word	0x00000000


	//----- nvinfo : EIATTR_FRAME_SIZE
	.align		4
.L_136:
        /*02f4*/ 	.byte	0x04, 0x11
        /*02f6*/ 	.short	(.L_138 - .L_137)
	.align		4
.L_137:
        /*02f8*/ 	.word	index@(_ZN7cutlass13device_kernelIN5flash19enable_sm80_to_sm89INS1_16FlashAttnFwdSm80INS1_25CollectiveMainloopFwdSm80ILi8ELi1ELb1EN4cute5tupleIJNS5_1CILi128EEENS7_ILi112EEES8_EEELi128ENS_6half_tEfNS_4arch4Sm80ELb1ELb0ELb1ELb1ELb0ELb0ELb1ELb1EEENS1_21CollectiveEpilogueFwdINS6_IJS8_S8_S9_EEENS6_IJNS7_ILi1EEESH_SH_EEESB_SD_Li256ELb1ELb1ELb1ELb0EEENS1_36VarlenDynamicPersistentTileSchedulerILi128ELi112ELi256ELi256ELb1ELb1ELb0ELb1ELb1ELb1EEEEEEEEEvNT_6ParamsE)
        /*02fc*/ 	.word	0x000000a0


	//----- nvinfo : EIATTR_REGCOUNT
	.align		4
.L_138:
        /*0300*/ 	.byte	0x04, 0x2f
        /*0302*/ 	.short	(.L_140 - .L_139)
	.align		4
.L_139:
        /*0304*/ 	.word	index@(_ZN7cutlass13device_kernelIN5flash19enable_sm80_to_sm89INS1_16FlashAttnFwdSm80INS1_25CollectiveMainloopFwdSm80ILi4ELi1ELb0EN4cute5tupleIJNS5_1CILi128EEENS7_ILi64EEES8_EEELi128ENS_6half_tEfNS_4arch4Sm80ELb1ELb0ELb1ELb0ELb0ELb0ELb1ELb1EEENS1_21CollectiveEpilogueFwdINS6_IJS8_S8_S9_EEENS6_IJNS7_ILi1EEESH_SH_EEESB_SD_Li128ELb0ELb1ELb1ELb0EEENS1_30DynamicPersistentTileSchedulerILi128ELi128ELb1ELb1ELb0EEEEEEEEEvNT_6ParamsE)
        /*0308*/ 	.word	0x000000ff


	//----- nvinfo : EIATTR_FRAME_SIZE
	.align		4
.L_140:
        /*030c*/ 	.byte	0x04, 0x11
        /*030e*/ 	.short	(.L_142 - .L_141)
	.align		4
.L_141:
        /*0310*/ 	.word	index@($__internal_19_$__cuda_sm70_shflsync_idx_p)
        /*0314*/ 	.word	0x00000000


	//----- nvinfo : EIATTR_FRAME_SIZE
	.align		4
.L_142:
        /*0318*/ 	.byte	0x04, 0x11
        /*031a*/ 	.short	(.L_144 - .L_143)
	.align		4
.L_143:
        /*031c*/ 	.word	index@($__internal_18_$__cuda_sm70_shflsync_bfly_p)
        /*0320*/ 	.word	0x00000000


	//----- nvinfo : EIATTR_FRAME_SIZE
	.align		4
.L_144:
        /*0324*/ 	.byte	0x04, 0x11
        /*0326*/ 	.short	(.L_146 - .L_145)
	.align		4
.L_145:
        /*0328*/ 	.word	index@(_ZN7cutlass13device_kernelIN5flash19enable_sm80_to_sm89INS1_16FlashAttnFwdSm80INS1_25CollectiveMainloopFwdSm80ILi4ELi1ELb0EN4cute5tupleIJNS5_1CILi128EEENS7_ILi64EEES8_EEELi128ENS_6half_tEfNS_4arch4Sm80ELb1ELb0ELb1ELb0ELb0ELb0ELb1ELb1EEENS1_21CollectiveEpilogueFwdINS6_IJS8_S8_S9_EEENS6_IJNS7_ILi1EEESH_SH_EEESB_SD_Li128ELb0ELb1ELb1ELb0EEENS1_30DynamicPersistentTileSchedulerILi128ELi128ELb1ELb1ELb0EEEEEEEEEvNT_6ParamsE)
        /*032c*/ 	.word	0x00000098


	//----- nvinfo : EIATTR_REGCOUNT
	.align		4
.L_146:
        /*0330*/ 	.byte	0x04, 0x2f
        /*0332*/ 	.short	(.L_148 - .L_147)
	.align		4
.L_147:
        /*0334*/ 	.word	index@(_ZN7cutlass13device_kernelIN5flash19enable_sm80_to_sm89INS1_16FlashAttnFwdSm80INS1_25CollectiveMainloopFwdSm80ILi8ELi1ELb1EN4cute5tupleIJNS5_1CILi128EEENS7_ILi96EEES8_EEELi128ENS_6half_tEfNS_4arch4Sm80ELb0ELb1ELb1ELb1ELb0ELb1ELb1ELb1EEENS1_21CollectiveEpilogueFwdINS6_IJS8_S8_S9_EEENS6_IJNS7_ILi1EEESH_SH_EEESB_SD_Li256ELb1ELb1ELb1ELb0EEENS1_36VarlenDynamicPersistentTileSchedulerILi128ELi96ELi256ELi256ELb1ELb1ELb0ELb1ELb0ELb1EEEEEEEEEvNT_6ParamsE)
        /*0338*/ 	.word	0x000000ff


	//----- nvinfo : EIATTR_FRAME_SIZE
	.align		4
.L_148:
        /*033c*/ 	.byte	0x04, 0x11
        /*033e*/ 	.short	(.L_150 - .L_149)
	.align		4
.L_149:
        /*0340*/ 	.word	index@($__internal_17_$__cuda_sm70_votesync_ballot)
        /*0344*/ 	.word	0x00000000


	//----- nvinfo : EIATTR_FRAME_SIZE
	.align		4
.L_150:
        /*0348*/ 	.byte	0x04, 0x11
        /*034a*/ 	.short	(.L_152 - .L_151)
	.align		4
.L_151:
        /*034c*/ 	.word	index@($__internal_16_$__cuda_sm70_shflsync_up_p)
        /*0350*/ 	.word	0x00000000


	//----- nvinfo : EIATTR_FRAME_SIZE
	.align		4
.L_152:
        /*0354*/ 	.byte	0x04, 0x11
        /*0356*/ 	.short	(.L_154 - .L_153)
	.align		4
.L_153:
        /*0358*/ 	.word	index@($__internal_15_$__cuda_sm70_shflsync_idx_p)
        /*035c*/ 	.word	0x00000000


	//----- nvinfo : EIATTR_FRAME_SIZE
	.align		4
.L_154:
        /*0360*/ 	.byte	0x04, 0x11
        /*0362*/ 	.short	(.L_156 - .L_155)
	.align		4
.L_155:
        /*0364*/ 	.word	index@($__internal_14_$__cuda_sm70_shflsync_bfly_p)
        /*0368*/ 	.word	0x00000000


	//----- nvinfo : EIATTR_FRAME_SIZE
	.align		4
.L_156:
        /*036c*/ 	.byte	0x04, 0x11
        /*036e*/ 	.short	(.L_158 - .L_157)
	.align		4
.L_157:
        /*0370*/ 	.word	index@(_ZN7cutlass13device_kernelIN5flash19enable_sm80_to_sm89INS1_16FlashAttnFwdSm80INS1_25CollectiveMainloopFwdSm80ILi8ELi1ELb1EN4cute5tupleIJNS5_1CILi128EEENS7_ILi96EEES8_EEELi128ENS_6half_tEfNS_4arch4Sm80ELb0ELb1ELb1ELb1ELb0ELb1ELb1ELb1EEENS1_21CollectiveEpilogueFwdINS6_IJS8_S8_S9_EEENS6_IJNS7_ILi1EEESH_SH_EEESB_SD_Li256ELb1ELb1ELb1ELb0EEENS1_36VarlenDynamicPersistentTileSchedulerILi128ELi96ELi256ELi256ELb1ELb1ELb0ELb1ELb0ELb1EEEEEEEEEvNT_6ParamsE)
        /*0374*/ 	.word	0x00000058


	//----- nvinfo : EIATTR_REGCOUNT
	.align		4
.L_158:
        /*0378*/ 	.byte	0x04, 0x2f
        /*037a*/ 	.short	(.L_160 - .L_159)
	.align		4
.L_159:
        /*037c*/ 	.word	index@(_ZN7cutlass13device_kernelIN5flash19enable_sm80_to_sm89INS1_16FlashAttnFwdSm80INS1_25CollectiveMainloopFwdSm80ILi8ELi1ELb1EN4cute5tupleIJNS5_1CILi128EEENS7_ILi96EEES8_EEELi128ENS_6half_tEfNS_4arch4Sm80ELb0ELb1ELb1ELb1ELb0ELb0ELb1ELb1EEENS1_21CollectiveEpilogueFwdINS6_IJS8_S8_S9_EEENS6_IJNS7_ILi1EEESH_SH_EEESB_SD_Li256ELb1ELb1ELb1ELb0EEENS1_36VarlenDynamicPersistentTileSchedulerILi128ELi96ELi256ELi256ELb1ELb1ELb0ELb1ELb0ELb1EEEEEEEEEvNT_6ParamsE)
        /*0380*/ 	.word	0x000000ff


	//----- nvinfo : EIATTR_FRAME_SIZE
	.align		4
.L_160:
        /*0384*/ 	.byte	0x04, 0x11
        /*0386*/ 	.short	(.L_162 - .L_161)
	.align		4
.L_161:
        /*0388*/ 	.word	index@($__internal_13_$__cuda_sm70_votesync_ballot)
        /*038c*/ 	.word	0x00000000


	//----- nvinfo : EIATTR_FRAME_SIZE
	.align		4
.L_162:
        /*0390*/ 	.byte	0x04, 0x11
        /*0392*/ 	.short	(.L_164 - .L_163)
	.align		4
.L_163:
        /*0394*/ 	.word	index@($__internal_12_$__cuda_sm70_shflsync_up_p)
        /*0398*/ 	.word	0x00000000


	//----- nvinfo : EIATTR_FRAME_SIZE
	.align		4
.L_164:
        /*039c*/ 	.byte	0x04, 0x11
        /*039e*/ 	.short	(.L_166 - .L_165)
	.align		4
.L_165:
        /*03a0*/ 	.word	index@($__internal_11_$__cuda_sm70_shflsync_idx_p)
        /*03a4*/ 	.word	0x00000000


	//----- nvinfo : EIATTR_FRAME_SIZE
	.align		4
.L_166:
        /*03a8*/ 	.byte	0x04, 0x11
        /*03aa*/ 	.short	(.L_168 - .L_167)
	.align		4
.L_167:
        /*03ac*/ 	.word	index@($__internal_10_$__cuda_sm70_shflsync_bfly_p)
        /*03b0*/ 	.word	0x00000000


	//----- nvinfo : EIATTR_FRAME_SIZE
	.align		4
.L_168:
        /*03b4*/ 	.byte	0x04, 0x11
        /*03b6*/ 	.short	(.L_170 - .L_169)
	.align		4
.L_169:
        /*03b8*/ 	.word	index@(_ZN7cutlass13device_kernelIN5flash19enable_sm80_to_sm89INS1_16FlashAttnFwdSm80INS1_25CollectiveMainloopFwdSm80ILi8ELi1ELb1EN4cute5tupleIJNS5_1CILi128EEENS7_ILi96EEES8_EEELi128ENS_6half_tEfNS_4arch4Sm80ELb0ELb1ELb1ELb1ELb0ELb0ELb1ELb1EEENS1_21CollectiveEpilogueFwdINS6_IJS8_S8_S9_EEENS6_IJNS7_ILi1EEESH_SH_EEESB_SD_Li256ELb1ELb1ELb1ELb0EEENS1_36VarlenDynamicPersistentTileSchedulerILi128ELi96ELi256ELi256ELb1ELb1ELb0ELb1ELb0ELb1EEEEEEEEEvNT_6ParamsE)
        /*03bc*/ 	.word	0x00000070


	//----- nvinfo : EIATTR_REGCOUNT
	.align		4
.L_170:
        /*03c0*/ 	.byte	0x04, 0x2f
        /*03c2*/ 	.short	(.L_172 - .L_171)
	.align		4
.L_171:
        /*03c4*/ 	.word	index@(_ZN7cutlass13device_kernelIN5flash19enable_sm80_to_sm89INS1_16FlashAttnFwdSm80INS1_25CollectiveMainloopFwdSm80ILi4ELi1ELb0EN4cute5tupleIJNS5_1CILi128EEENS7_ILi48EEES8_EEELi128ENS_6half_tEfNS_4arch4Sm80ELb0ELb1ELb1ELb0ELb0ELb0ELb1ELb1EEENS1_21CollectiveEpilogueFwdINS6_IJS8_S8_S9_EEENS6_IJNS7_ILi1EEESH_SH_EEESB_SD_Li128ELb0ELb1ELb1ELb0EEENS1_19SingleTileSchedulerILb0ELb1ELb1ELi128EEEEEEEEEvNT_6ParamsE)
        /*03c8*/ 	.word	0x000000ff


	//----- nvinfo : EIATTR_FRAME_SIZE
	.align		4
.L_172:
        /*03cc*/ 	.byte	0x04, 0x11
        /*03ce*/ 	.short	(.L_174 - .L_173)
	.align		4
.L_173:
        /*03d0*/ 	.word	index@(_ZN7cutlass13device_kernelIN5flash19enable_sm80_to_sm89INS1_16FlashAttnFwdSm80INS1_25CollectiveMainloopFwdSm80ILi4ELi1ELb0EN4cute5tupleIJNS5_1CILi128EEENS7_ILi48EEES8_EEELi128ENS_6half_tEfNS_4arch4Sm80ELb0ELb1ELb1ELb0ELb0ELb0ELb1ELb1EEENS1_21CollectiveEpilogueFwdINS6_IJS8_S8_S9_EEENS6_IJNS7_ILi1EEESH_SH_EEESB_SD_Li128ELb0ELb1ELb1ELb0EEENS1_19SingleTileSchedulerILb0ELb1ELb1ELi128EEEEEEEEEvNT_6ParamsE)
        /*03d4*/ 	.word	0x00000070


	//----- nvinfo : EIATTR_REGCOUNT
	.align		4
.L_174:
        /*03d8*/ 	.byte	0x04, 0x2f
        /*03da*/ 	.short	(.L_176 - .L_175)
	.align		4
.L_175:
        /*03dc*/ 	.word	index@(_ZN7cutlass13device_kernelIN5flash19enable_sm80_to_sm89INS1_16FlashAttnFwdSm80INS1_25CollectiveMainloopFwdSm80ILi8ELi1ELb1EN4cute5tupleIJNS5_1CILi128EEENS7_ILi112EEES8_EEELi128ENS_6half_tEfNS_4arch4Sm80ELb0ELb0ELb1ELb1ELb0ELb1ELb1ELb1EEENS1_21CollectiveEpilogueFwdINS6_IJS8_S8_S9_EEENS6_IJNS7_ILi1EEESH_SH_EEESB_SD_Li256ELb1ELb1ELb1ELb0EEENS1_36VarlenDynamicPersistentTileSchedulerILi128ELi112ELi256ELi256ELb1ELb1ELb0ELb0ELb1ELb1EEEEEEEEEvNT_6ParamsE)
        /*03e0*/ 	.word	0x000000ff


	//----- nvinfo : EIATTR_FRAME_SIZE
	.align		4
.L_176:
        /*03e4*/ 	.byte	0x04, 0x11
        /*03e6*/ 	.short	(.L_178 - .L_177)
	.align		4
.L_177:
        /*03e8*/ 	.word	index@($__internal_9_$__cuda_sm70_votesync_ballot)
        /*03ec*/ 	.word	0x00000000


	//----- nvinfo : EIATTR_FRAME_SIZE
	.align		4
.L_178:
        /*03f0*/ 	.byte	0x04, 0x11
        /*03f2*/ 	.short	(.L_180 - .L_179)
	.align		4
.L_179:
        /*03f4*/ 	.word	index@($__internal_8_$__cuda_sm70_shflsync_up_p)
        /*03f8*/ 	.word	0x00000000


	//----- nvinfo : EIATTR_FRAME_SIZE
	.align		4
.L_180:
        /*03fc*/ 	.byte	0x04, 0x11
        /*03fe*/ 	.short	(.L_182 - .L_181)
	.align		4
.L_181:
        /*0400*/ 	.word	index@($__internal_7_$__cuda_sm70_shflsync_idx_p)
        /*0404*/ 	.word	0x00000000


	//----- nvinfo : EIATTR_FRAME_SIZE
	.align		4
.L_182:
        /*0408*/ 	.byte	0x04, 0x11
        /*040a*/ 	.short	(.L_184 - .L_183)
	.align		4
.L_183:
        /*040c*/ 	.word	index@($__internal_6_$__cuda_sm70_shflsync_bfly_p)
        /*0410*/ 	.word	0x00000000


	//----- nvinfo : EIATTR_FRAME_SIZE
	.align		4
.L_184:
        /*0414*/ 	.byte	0x04, 0x11
        /*0416*/ 	.short	(.L_186 - .L_185)
	.align		4
.L_185:
        /*0418*/ 	.word	index@(_ZN7cutlass13device_kernelIN5flash19enable_sm80_to_sm89INS1_16FlashAttnFwdSm80INS1_25CollectiveMainloopFwdSm80ILi8ELi1ELb1EN4cute5tupleIJNS5_1CILi128EEENS7_ILi112EEES8_EEELi128ENS_6half_tEfNS_4arch4Sm80ELb0ELb0ELb1ELb1ELb0ELb1ELb1ELb1EEENS1_21CollectiveEpilogueFwdINS6_IJS8_S8_S9_EEENS6_IJNS7_ILi1EEESH_SH_EEESB_SD_Li256ELb1ELb1ELb1ELb0EEENS1_36VarlenDynamicPersistentTileSchedulerILi128ELi112ELi256ELi256ELb1ELb1ELb0ELb0ELb1ELb1EEEEEEEEEvNT_6ParamsE)
        /*041c*/ 	.word	0x00000070


	//----- nvinfo : EIATTR_REGCOUNT
	.align		4
.L_186:
        /*0420*/ 	.byte	0x04, 0x2f
        /*0422*/ 	.short	(.L_188 - .L_187)
	.align		4
.L_187:
        /*0424*/ 	.word	index@(_ZN7cutlass13device_kernelIN5flash19enable_sm80_to_sm89INS1_16FlashAttnFwdSm80INS1_25CollectiveMainloopFwdSm80ILi8ELi1ELb1EN4cute5tupleIJNS5_1CILi128EEENS7_ILi112EEES8_EEELi128ENS_6half_tEfNS_4arch4Sm80ELb0ELb0ELb1ELb1ELb0ELb0ELb1ELb1EEENS1_21CollectiveEpilogueFwdINS6_IJS8_S8_S9_EEENS6_IJNS7_ILi1EEESH_SH_EEESB_SD_Li256ELb1ELb1ELb1ELb0EEENS1_36VarlenDynamicPersistentTileSchedulerILi128ELi112ELi256ELi256ELb1ELb1ELb0ELb0ELb1ELb1EEEEEEEEEvNT_6ParamsE)
        /*0428*/ 	.word	0x000000ff


	//----- nvinfo : EIATTR_FRAME_SIZE
	.align		4
.L_188:
        /*042c*/ 	.byte	0x04, 0x11
        /*042e*/ 	.short	(.L_190 - .L_189)
	.align		4
.L_189:
        /*0430*/ 	.word	index@($__internal_5_$__cuda_sm70_votesync_ballot)
        /*0434*/ 	.word	0x00000000


	//----- nvinfo : EIATTR_FRAME_SIZE
	.align		4
.L_190:
        /*0438*/ 	.byte	0x04, 0x11
        /*043a*/ 	.short	(.L_192 - .L_191)
	.align		4
.L_191:
        /*043c*/ 	.word	index@($__internal_4_$__cuda_sm70_shflsync_up_p)
        /*0440*/ 	.word	0x00000000


	//----- nvinfo : EIATTR_FRAME_SIZE
	.align		4
.L_192:
        /*0444*/ 	.byte	0x04, 0x11
        /*0446*/ 	.short	(.L_194 - .L_193)
	.align		4
.L_193:
        /*0448*/ 	.word	index@($__internal_3_$__cuda_sm70_shflsync_idx_p)
        /*044c*/ 	.word	0x00000000


	//----- nvinfo : EIATTR_FRAME_SIZE
	.align		4
.L_194:
        /*0450*/ 	.byte	0x04, 0x11
        /*0452*/ 	.short	(.L_196 - .L_195)
	.align		4
.L_195:
        /*0454*/ 	.word	index@($__internal_2_$__cuda_sm70_shflsync_bfly_p)
        /*0458*/ 	.word	0x00000000


	//----- nvinfo : EIATTR_FRAME_SIZE
	.align		4
.L_196:
        /*045c*/ 	.byte	0x04, 0x11
        /*045e*/ 	.short	(.L_198 - .L_197)
	.align		4
.L_197:
        /*0460*/ 	.word	index@(_ZN7cutlass13device_kernelIN5flash19enable_sm80_to_sm89INS1_16FlashAttnFwdSm80INS1_25CollectiveMainloopFwdSm80ILi8ELi1ELb1EN4cute5tupleIJNS5_1CILi128EEENS7_ILi112EEES8_EEELi128ENS_6half_tEfNS_4arch4Sm80ELb0ELb0ELb1ELb1ELb0ELb0ELb1ELb1EEENS1_21CollectiveEpilogueFwdINS6_IJS8_S8_S9_EEENS6_IJNS7_ILi1EEESH_SH_EEESB_SD_Li256ELb1ELb1ELb1ELb0EEENS1_36VarlenDynamicPersistentTileSchedulerILi128ELi112ELi256ELi256ELb1ELb1ELb0ELb0ELb1ELb1EEEEEEEEEvNT_6ParamsE)
        /*0464*/ 	.word	0x00000088


	//----- nvinfo : EIATTR_REGCOUNT
	.align		4
.L_198:
        /*0468*/ 	.byte	0x04, 0x2f
        /*046a*/ 	.short	(.L_200 - .L_199)
	.align		4
.L_199:
        /*046c*/ 	.word	index@(_ZN7cutlass13device_kernelIN5flash19enable_sm80_to_sm89INS1_16FlashAttnFwdSm80INS1_25CollectiveMainloopFwdSm80ILi4ELi1ELb0EN4cute5tupleIJNS5_1CILi128EEENS7_ILi64EEES8_EEELi128ENS_6half_tEfNS_4arch4Sm80ELb0ELb0ELb1ELb0ELb0ELb0ELb1ELb1EEENS1_21CollectiveEpilogueFwdINS6_IJS8_S8_S9_EEENS6_IJNS7_ILi1EEESH_SH_EEESB_SD_Li128ELb0ELb1ELb1ELb0EEENS1_19SingleTileSchedulerILb0ELb1ELb1ELi128EEEEEEEEEvNT_6ParamsE)
        /*0470*/ 	.word	0x000000ff


	//----- nvinfo : EIATTR_FRAME_SIZE
	.align		4
.L_200:
        /*0474*/ 	.byte	0x04, 0x11
        /*0476*/ 	.short	(.L_202 - .L_201)
	.align		4
.L_201:
        /*0478*/ 	.word	index@(_ZN7cutlass13device_kernelIN5flash19enable_sm80_to_sm89INS1_16FlashAttnFwdSm80INS1_25CollectiveMainloopFwdSm80ILi4ELi1ELb0EN4cute5tupleIJNS5_1CILi128EEENS7_ILi64EEES8_EEELi128ENS_6half_tEfNS_4arch4Sm80ELb0ELb0ELb1ELb0ELb0ELb0ELb1ELb1EEENS1_21CollectiveEpilogueFwdINS6_IJS8_S8_S9_EEENS6_IJNS7_ILi1EEESH_SH_EEESB_SD_Li128ELb0ELb1ELb1ELb0EEENS1_19SingleTileSchedulerILb0ELb1ELb1ELi128EEEEEEEEEvNT_6ParamsE)
        /*047c*/ 	.word	0x00000098


	//----- nvinfo : EIATTR_REGCOUNT
	.align		4
.L_202:
        /*0480*/ 	.byte	0x04, 0x2f
        /*0482*/ 	.short	(.L_204 - .L_203)
	.align		4
.L_203:
        /*0484*/ 	.word	index@(_ZN7cutlass13device_kernelIN5flash19enable_sm80_to_sm89INS1_16FlashAttnFwdSm80INS1_25CollectiveMainloopFwdSm80ILi8ELi1ELb1EN4cute5tupleIJNS5_1CILi128EEES8_S8_EEELi128ENS_6half_tEfNS_4arch4Sm80ELb1ELb0ELb1ELb0ELb0ELb0ELb1ELb1EEENS1_21CollectiveEpilogueFwdIS9_NS6_IJNS7_ILi1EEESF_SF_EEESA_SC_Li256ELb0ELb1ELb1ELb0EEENS1_30DynamicPersistentTileSchedulerILi256ELi256ELb1ELb1ELb0EEEEEEEEEvNT_6ParamsE)
        /*0488*/ 	.word	0x000000ff


	//----- nvinfo : EIATTR_FRAME_SIZE
	.align		4
.L_204:
        /*048c*/ 	.byte	0x04, 0x11
        /*048e*/ 	.short	(.L_206 - .L_205)
	.align		4
.L_205:
        /*0490*/ 	.word	index@($__internal_1_$__cuda_sm70_shflsync_idx_p)
        /*0494*/ 	.word	0x00000000


	//----- nvinfo : EIATTR_FRAME_SIZE
	.align		4
.L_206:
        /*0498*/ 	.byte	0x04, 0x11
        /*049a*/ 	.short	(.L_208 - .L_207)
	.align		4
.L_207:
        /*049c*/ 	.word	index@($__internal_0_$__cuda_sm70_shflsync_bfly_p)
        /*04a0*/ 	.word	0x00000000


	//----- nvinfo : EIATTR_FRAME_SIZE
	.align		4
.L_208:
        /*04a4*/ 	.byte	0x04, 0x11
        /*04a6*/ 	.short	(.L_210 - .L_209)
	.align		4
.L_209:
        /*04a8*/ 	.word	index@(_ZN7cutlass13device_kernelIN5flash19enable_sm80_to_sm89INS1_16FlashAttnFwdSm80INS1_25CollectiveMainloopFwdSm80ILi8ELi1ELb1EN4cute5tupleIJNS5_1CILi128EEES8_S8_EEELi128ENS_6half_tEfNS_4arch4Sm80ELb1ELb0ELb1ELb0ELb0ELb0ELb1ELb1EEENS1_21CollectiveEpilogueFwdIS9_NS6_IJNS7_ILi1EEESF_SF_EEESA_SC_Li256ELb0ELb1ELb1ELb0EEENS1_30DynamicPersistentTileSchedulerILi256ELi256ELb1ELb1ELb0EEEEEEEEEvNT_6ParamsE)
        /*04ac*/ 	.word	0x00000068


	//----- nvinfo : EIATTR_REGCOUNT
	.align		4
.L_210:
        /*04b0*/ 	.byte	0x04, 0x2f
        /*04b2*/ 	.short	(.L_212 - .L_211)
	.align		4
.L_211:
        /*04b4*/ 	.word	index@(_ZN7cutlass13device_kernelIN5flash19enable_sm80_to_sm89INS1_16FlashAttnFwdSm80INS1_25CollectiveMainloopFwdSm80ILi8ELi1ELb1EN4cute5tupleIJNS5_1CILi128EEENS7_ILi96EEES8_EEELi128ENS_6half_tEfNS_4arch4Sm80ELb0ELb1ELb1ELb0ELb0ELb0ELb1ELb1EEENS1_21CollectiveEpilogueFwdINS6_IJS8_S8_S9_EEENS6_IJNS7_ILi1EEESH_SH_EEESB_SD_Li256ELb0ELb1ELb1ELb0EEENS1_19SingleTileSchedulerILb0ELb1ELb1ELi128EEEEEEEEEvNT_6ParamsE)
        /*04b8*/ 	.word	0x000000ff


	//----- nvinfo : EIATTR_FRAME_SIZE
	.align		4
.L_212:
        /*04bc*/ 	.byte	0x04, 0x11
        /*04be*/ 	.short	(.L_214 - .L_213)
	.align		4
.L_213:
        /*04c0*/ 	.word	index@(_ZN7cutlass13device_kernelIN5flash19enable_sm80_to_sm89INS1_16FlashAttnFwdSm80INS1_25CollectiveMainloopFwdSm80ILi8ELi1ELb1EN4cute5tupleIJNS5_1CILi128EEENS7_ILi96EEES8_EEELi128ENS_6half_tEfNS_4arch4Sm80ELb0ELb1ELb1ELb0ELb0ELb0ELb1ELb1EEENS1_21CollectiveEpilogueFwdINS6_IJS8_S8_S9_EEENS6_IJNS7_ILi1EEESH_SH_EEESB_SD_Li256ELb0ELb1ELb1ELb0EEENS1_19SingleTileSchedulerILb0ELb1ELb1ELi128EEEEEEEEEvNT_6ParamsE)
        /*04c4*/ 	.word	0x00000000


	//----- nvinfo : EIATTR_REGCOUNT
	.align		4
.L_214:
        /*04c8*/ 	.byte	0x04, 0x2f
        /*04ca*/ 	.short	(.L_216 - .L_215)
	.align		4
.L_215:
        /*04cc*/ 	.word	index@(_ZN7cutlass13device_kernelIN5flash19enable_sm80_to_sm89INS1_16FlashAttnFwdSm80INS1_25CollectiveMainloopFwdSm80ILi8ELi1ELb1EN4cute5tupleIJNS5_1CILi128EEES8_S8_EEELi128ENS_6half_tEfNS_4arch4Sm80ELb0ELb0ELb1ELb0ELb0ELb0ELb1ELb1EEENS1_21CollectiveEpilogueFwdIS9_NS6_IJNS7_ILi1EEESF_SF_EEESA_SC_Li256ELb0ELb1ELb1ELb0EEENS1_19SingleTileSchedulerILb0ELb1ELb1ELi128EEEEEEEEEvNT_6ParamsE)
        /*04d0*/ 	.word	0x000000ff


	//----- nvinfo : EIATTR_FRAME_SIZE
	.align		4
.L_216:
        /*04d4*/ 	.byte	0x04, 0x11
        /*04d6*/ 	.short	(.L_218 - .L_217)
	.align		4
.L_217:
        /*04d8*/ 	.word	index@(_ZN7cutlass13device_kernelIN5flash19enable_sm80_to_sm89INS1_16FlashAttnFwdSm80INS1_25CollectiveMainloopFwdSm80ILi8ELi1ELb1EN4cute5tupleIJNS5_1CILi128EEES8_S8_EEELi128ENS_6half_tEfNS_4arch4Sm80ELb0ELb0ELb1ELb0ELb0ELb0ELb1ELb1EEENS1_21CollectiveEpilogueFwdIS9_NS6_IJNS7_ILi1EEESF_SF_EEESA_SC_Li256ELb0ELb1ELb1ELb0EEENS1_19SingleTileSchedulerILb0ELb1ELb1ELi128EEEEEEEEEvNT_6ParamsE)
        /*04dc*/ 	.word	0x00000010


	//----- nvinfo : EIATTR_MIN_STACK_SIZE
	.align		4
.L_218:
        /*04e0*/ 	.byte	0x04, 0x12
        /*04e2*/ 	.short	(.L_220 - .L_219)
	.align		4
.L_219:
        /*04e4*/ 	.word	index@(_ZN7cutlass13device_kernelIN5flash19enable_sm80_to_sm89INS1_16FlashAttnFwdSm80INS1_25CollectiveMainloopFwdSm80ILi8ELi1ELb1EN4cute5tupleIJNS5_1CILi128EEES8_S8_EEELi128ENS_6half_tEfNS_4arch4Sm80ELb0ELb0ELb1ELb0ELb0ELb0ELb1ELb1EEENS1_21CollectiveEpilogueFwdIS9_NS6_IJNS7_ILi1EEESF_SF_EEESA_SC_Li256ELb0ELb1ELb1ELb0EEENS1_19SingleTileSchedulerILb0ELb1ELb1ELi128EEEEEEEEEvNT_6ParamsE)
        /*04e8*/ 	.word	0x00000010


	//----- nvinfo : EIATTR_MIN_STACK_SIZE
	.align		4
.L_220:
        /*04ec*/ 	.byte	0x04, 0x12
        /*04ee*/ 	.short	(.L_222 - .L_221)
	.align		4
.L_221:
        /*04f0*/ 	.word	index@(_ZN7cutlass13device_kernelIN5flash19enable_sm80_to_sm89INS1_16FlashAttnFwdSm80INS1_25CollectiveMainloopFwdSm80ILi8ELi1ELb1EN4cute5tupleIJNS5_1CILi128EEENS7_ILi96EEES8_EEELi128ENS_6half_tEfNS_4arch4Sm80ELb0ELb1ELb1ELb0ELb0ELb0ELb1ELb1EEENS1_21CollectiveEpilogueFwdINS6_IJS8_S8_S9_EEENS6_IJNS7_ILi1EEESH_SH_EEESB_SD_Li256ELb0ELb1ELb1ELb0EEENS1_19SingleTileSchedulerILb0ELb1ELb1ELi128EEEEEEEEEvNT_6ParamsE)
        /*04f4*/ 	.word	0x00000000


	//----- nvinfo : EIATTR_MIN_STACK_SIZE
	.align		4
.L_222:
        /*04f8*/ 	.byte	0x04, 0x12
        /*04fa*/ 	.short	(.L_224 - .L_223)
	.align		4
.L_223:
        /*04fc*/ 	.word	index@(_ZN7cutlass13device_kernelIN5flash19enable_sm80_to_sm89INS1_16FlashAttnFwdSm80INS1_25CollectiveMainloopFwdSm80ILi8ELi1ELb1EN4cute5tupleIJNS5_1CILi128EEES8_S8_EEELi128ENS_6half_tEfNS_4arch4Sm80ELb1ELb0ELb1ELb0ELb0ELb0ELb1ELb1EEENS1_21CollectiveEpilogueFwdIS9_NS6_IJNS7_ILi1EEESF_SF_EEESA_SC_Li256ELb0ELb1ELb1ELb0EEENS1_30DynamicPersistentTileSchedulerILi256ELi256ELb1ELb1ELb0EEEEEEEEEvNT_6ParamsE)
        /*0500*/ 	.word	0x00000068


	//----- nvinfo : EIATTR_MIN_STACK_SIZE
	.align		4
.L_224:
        /*0504*/ 	.byte	0x04, 0x12
        /*0506*/ 	.short	(.L_226 - .L_225)
	.align		4
.L_225:
        /*0508*/ 	.word	index@(_ZN7cutlass13device_kernelIN5flash19enable_sm80_to_sm89INS1_16FlashAttnFwdSm80INS1_25CollectiveMainloopFwdSm80ILi4ELi1ELb0EN4cute5tupleIJNS5_1CILi128EEENS7_ILi64EEES8_EEELi128ENS_6half_tEfNS_4arch4Sm80ELb0ELb0ELb1ELb0ELb0ELb0ELb1ELb1EEENS1_21CollectiveEpilogueFwdINS6_IJS8_S8_S9_EEENS6_IJNS7_ILi1EEESH_SH_EEESB_SD_Li128ELb0ELb1ELb1ELb0EEENS1_19SingleTileSchedulerILb0ELb1ELb1ELi128EEEEEEEEEvNT_6ParamsE)
        /*050c*/ 	.word	0x00000098


	//----- nvinfo : EIATTR_MIN_STACK_SIZE
	.align		4
.L_226:
        /*0510*/ 	.byte	0x04, 0x12
        /*0512*/ 	.short	(.L_228 - .L_227)
	.align		4
.L_227:
        /*0514*/ 	.word	index@(_ZN7cutlass13device_kernelIN5flash19enable_sm80_to_sm89INS1_16FlashAttnFwdSm80INS1_25CollectiveMainloopFwdSm80ILi8ELi1ELb1EN4cute5tupleIJNS5_1CILi128EEENS7_ILi112EEES8_EEELi128ENS_6half_tEfNS_4arch4Sm80ELb0ELb0ELb1ELb1ELb0ELb0ELb1ELb1EEENS1_21CollectiveEpilogueFwdINS6_IJS8_S8_S9_EEENS6_IJNS7_ILi1EEESH_SH_EEESB_SD_Li256ELb1ELb1ELb1ELb0EEENS1_36VarlenDynamicPersistentTileSchedulerILi128ELi112ELi256ELi256ELb1ELb1ELb0ELb0ELb1ELb1EEEEEEEEEvNT_6ParamsE)
        /*0518*/ 	.word	0x00000088


	//----- nvinfo : EIATTR_MIN_STACK_SIZE
	.align		4
.L_228:
        /*051c*/ 	.byte	0x04, 0x12
        /*051e*/ 	.short	(.L_230 - .L_229)
	.align		4
.L_229:
        /*0520*/ 	.word	index@(_ZN7cutlass13device_kernelIN5flash19enable_sm80_to_sm89INS1_16FlashAttnFwdSm80INS1_25CollectiveMainloopFwdSm80ILi8ELi1ELb1EN4cute5tupleIJNS5_1CILi128EEENS7_ILi112EEES8_EEELi128ENS_6half_tEfNS_4arch4Sm80ELb0ELb0ELb1ELb1ELb0ELb1ELb1ELb1EEENS1_21CollectiveEpilogueFwdINS6_IJS8_S8_S9_EEENS6_IJNS7_ILi1EEESH_SH_EEESB_SD_Li256ELb1ELb1ELb1ELb0EEENS1_36VarlenDynamicPersistentTileSchedulerILi128ELi112ELi256ELi256ELb1ELb1ELb0ELb0ELb1ELb1EEEEEEEEEvNT_6ParamsE)
        /*0524*/ 	.word	0x00000070


	//----- nvinfo : EIATTR_MIN_STACK_SIZE
	.align		4
.L_230:
        /*0528*/ 	.byte	0x04, 0x12
        /*052a*/ 	.short	(.L_232 - .L_231)
	.align		4
.L_231:
        /*052c*/ 	.word	index@(_ZN7cutlass13device_kernelIN5flash19enable_sm80_to_sm89INS1_16FlashAttnFwdSm80INS1_25CollectiveMainloopFwdSm80ILi4ELi1ELb0EN4cute5tupleIJNS5_1CILi128EEENS7_ILi48EEES8_EEELi128ENS_6half_tEfNS_4arch4Sm80ELb0ELb1ELb1ELb0ELb0ELb0ELb1ELb1EEENS1_21CollectiveEpilogueFwdINS6_IJS8_S8_S9_EEENS6_IJNS7_ILi1EEESH_SH_EEESB_SD_Li128ELb0ELb1ELb1ELb0EEENS1_19SingleTileSchedulerILb0ELb1ELb1ELi128EEEEEEEEEvNT_6ParamsE)
        /*0530*/ 	.word	0x00000070


	//----- nvinfo : EIATTR_MIN_STACK_SIZE
	.align		4
.L_232:
        /*0534*/ 	.byte	0x04, 0x12
        /*0536*/ 	.short	(.L_234 - .L_233)
	.align		4
.L_233:
        /*0538*/ 	.word	index@(_ZN7cutlass13device_kernelIN5flash19enable_sm80_to_sm89INS1_16FlashAttnFwdSm80INS1_25CollectiveMainloopFwdSm80ILi8ELi1ELb1EN4cute5tupleIJNS5_1CILi128EEENS7_ILi96EEES8_EEELi128ENS_6half_tEfNS_4arch4Sm80ELb0ELb1ELb1ELb1ELb0ELb0ELb1ELb1EEENS1_21CollectiveEpilogueFwdINS6_IJS8_S8_S9_EEENS6_IJNS7_ILi1EEESH_SH_EEESB_SD_Li256ELb1ELb1ELb1ELb0EEENS1_36VarlenDynamicPersistentTileSchedulerILi128ELi96ELi256ELi256ELb1ELb1ELb0ELb1ELb0ELb1EEEEEEEEEvNT_6ParamsE)
        /*053c*/ 	.word	0x00000070


	//----- nvinfo : EIATTR_MIN_STACK_SIZE
	.align		4
.L_234:
        /*0540*/ 	.byte	0x04, 0x12
        /*0542*/ 	.short	(.L_236 - .L_235)
	.align		4
.L_235:
        /*0544*/ 	.word	index@(_ZN7cutlass13device_kernelIN5flash19enable_sm80_to_sm89INS1_16FlashAttnFwdSm80INS1_25CollectiveMainloopFwdSm80ILi8ELi1ELb1EN4cute5tupleIJNS5_1CILi128EEENS7_ILi96EEES8_EEELi128ENS_6half_tEfNS_4arch4Sm80ELb0ELb1ELb1ELb1ELb0ELb1ELb1ELb1EEENS1_21CollectiveEpilogueFwdINS6_IJS8_S8_S9_EEENS6_IJNS7_ILi1EEESH_SH_EEESB_SD_Li256ELb1ELb1ELb1ELb0EEENS1_36VarlenDynamicPersistentTileSchedulerILi128ELi96ELi256ELi256ELb1ELb1ELb0ELb1ELb0ELb1EEEEEEEEEvNT_6ParamsE)
        /*0548*/ 	.word	0x00000058


	//----- nvinfo : EIATTR_MIN_STACK_SIZE
	.align		4
.L_236:
        /*054c*/ 	.byte	0x04, 0x12
        /*054e*/ 	.short	(.L_238 - .L_237)
	.align		4
.L_237:
        /*0550*/ 	.word	index@(_ZN7cutlass13device_kernelIN5flash19enable_sm80_to_sm89INS1_16FlashAttnFwdSm80INS1_25CollectiveMainloopFwdSm80ILi4ELi1ELb0EN4cute5tupleIJNS5_1CILi128EEENS7_ILi64EEES8_EEELi128ENS_6half_tEfNS_4arch4Sm80ELb1ELb0ELb1ELb0ELb0ELb0ELb1ELb1EEENS1_21CollectiveEpilogueFwdINS6_IJS8_S8_S9_EEENS6_IJNS7_ILi1EEESH_SH_EEESB_SD_Li128ELb0ELb1ELb1ELb0EEENS1_30DynamicPersistentTileSchedulerILi128ELi128ELb1ELb1ELb0EEEEEEEEEvNT_6ParamsE)
        /*0554*/ 	.word	0x00000098


	//----- nvinfo : EIATTR_MIN_STACK_SIZE
	.align		4
.L_238:
        /*0558*/ 	.byte	0x04, 0x12
        /*055a*/ 	.short	(.L_240 - .L_239)
	.align		4
.L_239:
        /*055c*/ 	.word	index@(_ZN7cutlass13device_kernelIN5flash19enable_sm80_to_sm89INS1_16FlashAttnFwdSm80INS1_25CollectiveMainloopFwdSm80ILi8ELi1ELb1EN4cute5tupleIJNS5_1CILi128EEENS7_ILi112EEES8_EEELi128ENS_6half_tEfNS_4arch4Sm80ELb1ELb0ELb1ELb1ELb0ELb0ELb1ELb1EEENS1_21CollectiveEpilogueFwdINS6_IJS8_S8_S9_EEENS6_IJNS7_ILi1EEESH_SH_EEESB_SD_Li256ELb1ELb1ELb1ELb0EEENS1_36VarlenDynamicPersistentTileSchedulerILi128ELi112ELi256ELi256ELb1ELb1ELb0ELb1ELb1ELb1EEEEEEEEEvNT_6ParamsE)
        /*0560*/ 	.word	0x000000a0


	//----- nvinfo : EIATTR_MIN_STACK_SIZE
	.align		4
.L_240:
        /*0564*/ 	.byte	0x04, 0x12
        /*0566*/ 	.short	(.L_242 - .L_241)
	.align		4
.L_241:
        /*0568*/ 	.word	index@(_ZN7cutlass13device_kernelIN5flash19enable_sm80_to_sm89INS1_16FlashAttnFwdSm80INS1_25CollectiveMainloopFwdSm80ILi8ELi1ELb1EN4cute5tupleIJNS5_1CILi128EEENS7_ILi112EEES8_EEELi128ENS_6half_tEfNS_4arch4Sm80ELb1ELb0ELb1ELb1ELb0ELb1ELb1ELb1EEENS1_21CollectiveEpilogueFwdINS6_IJS8_S8_S9_EEENS6_IJNS7_ILi1EEESH_SH_EEESB_SD_Li256ELb1ELb1ELb1ELb0EEENS1_36VarlenDynamicPersistentTileSchedulerILi128ELi112ELi256ELi256ELb1ELb1ELb0ELb1ELb1ELb1EEEEEEEEEvNT_6ParamsE)
        /*056c*/ 	.word	0x00000088


	//----- nvinfo : EIATTR_MIN_STACK_SIZE
	.align		4
.L_242:
        /*0570*/ 	.byte	0x04, 0x12
        /*0572*/ 	.short	(.L_244 - .L_243)
	.align		4
.L_243:
        /*0574*/ 	.word	index@(_ZN7cutlass13device_kernelIN5flash19enable_sm80_to_sm89INS1_16FlashAttnFwdSm80INS1_25CollectiveMainloopFwdSm80ILi8ELi1ELb1EN4cute5tupleIJNS5_1CILi128EEES8_S8_EEELi128ENS_6half_tEfNS_4arch4Sm80ELb0ELb0ELb0ELb0ELb0ELb0ELb1ELb1EEENS1_21CollectiveEpilogueFwdIS9_NS6_IJNS7_ILi1EEESF_SF_EEESA_SC_Li256ELb0ELb1ELb1ELb0EEENS1_19SingleTileSchedulerILb0ELb1ELb1ELi128EEEEEEEEEvNT_6ParamsE)
        /*0578*/ 	.word	0x00000000


	//----- nvinfo : EIATTR_MIN_STACK_SIZE
	.align		4
.L_244:
        /*057c*/ 	.byte	0x04, 0x12
        /*057e*/ 	.short	(.L_246 - .L_245)
	.align		4
.L_245:
        /*0580*/ 	.word	index@(_ZN7cutlass13device_kernelIN5flash19enable_sm80_to_sm89INS1_16FlashAttnFwdSm80INS1_25CollectiveMainloopFwdSm80ILi8ELi1ELb1EN4cute5tupleIJNS5_1CILi128EEENS7_ILi96EEES8_EEELi128ENS_6half_tEfNS_4arch4Sm80ELb0ELb1ELb0ELb0ELb0ELb0ELb1ELb1EEENS1_21CollectiveEpilogueFwdINS6_IJS8_S8_S9_EEENS6_IJNS7_ILi1EEESH_SH_EEESB_SD_Li256ELb0ELb1ELb1ELb0EEENS1_19SingleTileSchedulerILb0ELb1ELb1ELi128EEEEEEEEEvNT_6ParamsE)
        /*0584*/ 	.word	0x00000000


	//----- nvinfo : EIATTR_MIN_STACK_SIZE
	.align		4
.L_246:
        /*0588*/ 	.byte	0x04, 0x12
        /*058a*/ 	.short	(.L_248 - .L_247)
	.align		4
.L_247:
        /*058c*/ 	.word	index@(_ZN7cutlass13device_kernelIN5flash19enable_sm80_to_sm89INS1_16FlashAttnFwdSm80INS1_25CollectiveMainloopFwdSm80ILi8ELi1ELb1EN4cute5tupleIJNS5_1CILi128EEES8_S8_EEELi128ENS_6half_tEfNS_4arch4Sm80ELb1ELb0ELb0ELb0ELb0ELb0ELb1ELb1EEENS1_21CollectiveEpilogueFwdIS9_NS6_IJNS7_ILi1EEESF_SF_EEESA_SC_Li256ELb0ELb1ELb1ELb0EEENS1_30DynamicPersistentTileSchedulerILi256ELi256ELb1ELb1ELb0EEEEEEEEEvNT_6ParamsE)
        /*0590*/ 	.word	0x00000060


	//----- nvinfo : EIATTR_MIN_STACK_SIZE
	.align		4
.L_248:
        /*0594*/ 	.byte	0x04, 0x12
        /*0596*/ 	.short	(.L_250 - .L_249)
	.align		4
.L_249:
        /*0598*/ 	.word	index@(_ZN7cutlass13device_kernelIN5flash19enable_sm80_to_sm89INS1_16FlashAttnFwdSm80INS1_25CollectiveMainloopFwdSm80ILi4ELi1ELb0EN4cute5tupleIJNS5_1CILi128EEENS7_ILi64EEES8_EEELi128ENS_6half_tEfNS_4arch4Sm80ELb0ELb0ELb0ELb0ELb0ELb0ELb1ELb1EEENS1_21CollectiveEpilogueFwdINS6_IJS8_S8_S9_EEENS6_IJNS7_ILi1EEESH_SH_EEESB_SD_Li128ELb0ELb1ELb1ELb0EEENS1_19SingleTileSchedulerILb0ELb1ELb1ELi128EEEEEEEEEvNT_6ParamsE)
        /*059c*/ 	.word	0x00000090


	//----- nvinfo : EIATTR_MIN_STACK_SIZE
	.align		4
.L_250:
        /*05a0*/ 	.byte	0x04, 0x12
        /*05a2*/ 	.short	(.L_252 - .L_251)
	.align		4
.L_251:
        /*05a4*/ 	.word	index@(_ZN7cutlass13device_kernelIN5flash19enable_sm80_to_sm89INS1_16FlashAttnFwdSm80INS1_25CollectiveMainloopFwdSm80ILi8ELi1ELb1EN4cute5tupleIJNS5_1CILi128EEENS7_ILi112EEES8_EEELi128ENS_6half_tEfNS_4arch4Sm80ELb0ELb0ELb0ELb1ELb0ELb0ELb1ELb1EEENS1_21CollectiveEpilogueFwdINS6_IJS8_S8_S9_EEENS6_IJNS7_ILi1EEESH_SH_EEESB_SD_Li256ELb1ELb1ELb1ELb0EEENS1_36VarlenDynamicPersistentTileSchedulerILi128ELi112ELi256ELi256ELb1ELb1ELb0ELb0ELb1ELb1EEEEEEEEEvNT_6ParamsE)
        /*05a8*/ 	.word	0x00000038


	//----- nvinfo : EIATTR_MIN_STACK_SIZE
	.align		4
.L_252:
        /*05ac*/ 	.byte	0x04, 0x12
        /*05ae*/ 	.short	(.L_254 - .L_253)
	.align		4
.L_253:
        /*05b0*/ 	.word	index@(_ZN7cutlass13device_kernelIN5flash19enable_sm80_to_sm89INS1_16FlashAttnFwdSm80INS1_25CollectiveMainloopFwdSm80ILi8ELi1ELb1EN4cute5tupleIJNS5_1CILi128EEENS7_ILi112EEES8_EEELi128ENS_6half_tEfNS_4arch4Sm80ELb0ELb0ELb0ELb1ELb0ELb1ELb1ELb1EEENS1_21CollectiveEpilogueFwdINS6_IJS8_S8_S9_EEENS6_IJNS7_ILi1EEESH_SH_EEESB_SD_Li256ELb1ELb1ELb1ELb0EEENS1_36VarlenDynamicPersistentTileSchedulerILi128ELi112ELi256ELi256ELb1ELb1ELb0ELb0ELb1ELb1EEEEEEEEEvNT_6ParamsE)
        /*05b4*/ 	.word	0x00000028


	//----- nvinfo : EIATTR_MIN_STACK_SIZE
	.align		4
.L_254:
        /*05b8*/ 	.byte	0x04, 0x12
        /*05ba*/ 	.short	(.L_256 - .L_255)
	.align		4
.L_255:
        /*05bc*/ 	.word	index@(_ZN7cutlass13device_kernelIN5flash19enable_sm80_to_sm89INS1_16FlashAttnFwdSm80INS1_25CollectiveMainloopFwdSm80ILi4ELi1ELb0EN4cute5tupleIJNS5_1CILi128EEENS7_ILi48EEES8_EEELi128ENS_6half_tEfNS_4arch4Sm80ELb0ELb1ELb0ELb0ELb0ELb0ELb1ELb1EEENS1_21CollectiveEpilogueFwdINS6_IJS8_S8_S9_EEENS6_IJNS7_ILi1EEESH_SH_EEESB_SD_Li128ELb0ELb1ELb1ELb0EEENS1_19SingleTileSchedulerILb0ELb1ELb1ELi128EEEEEEEEEvNT_6ParamsE)
        /*05c0*/ 	.word	0x00000070


	//----- nvinfo : EIATTR_MIN_STACK_SIZE
	.align		4
.L_256:
        /*05c4*/ 	.byte	0x04, 0x12
        /*05c6*/ 	.short	(.L_258 - .L_257)
	.align		4
.L_257:
        /*05c8*/ 	.word	index@(_ZN7cutlass13device_kernelIN5flash19enable_sm80_to_sm89INS1_16FlashAttnFwdSm80INS1_25CollectiveMainloopFwdSm80ILi8ELi1ELb1EN4cute5tupleIJNS5_1CILi128EEENS7_ILi96EEES8_EEELi128ENS_6half_tEfNS_4arch4Sm80ELb0ELb1ELb0ELb1ELb0ELb0ELb1ELb1EEENS1_21CollectiveEpilogueFwdINS6_IJS8_S8_S9_EEENS6_IJNS7_ILi1EEESH_SH_EEESB_SD_Li256ELb1ELb1ELb1ELb0EEENS1_36VarlenDynamicPersistentTileSchedulerILi128ELi96ELi256ELi256ELb1ELb1ELb0ELb1ELb0ELb1EEEEEEEEEvNT_6ParamsE)
        /*05cc*/ 	.word	0x00000068


	//----- nvinfo : EIATTR_MIN_STACK_SIZE
	.align		4
.L_258:
        /*05d0*/ 	.byte	0x04, 0x12
        /*05d2*/ 	.short	(.L_260 - .L_259)
	.align		4
.L_259:
        /*05d4*/ 	.word	index@(_ZN7cutlass13device_kernelIN5flash19enable_sm80_to_sm89INS1_16FlashAttnFwdSm80INS1_25CollectiveMainloopFwdSm80ILi8ELi1ELb1EN4cute5tupleIJNS5_1CILi128EEENS7_ILi96EEES8_EEELi128ENS_6half_tEfNS_4arch4Sm80ELb0ELb1ELb0ELb1ELb0ELb1ELb1ELb1EEENS1_21CollectiveEpilogueFwdINS6_IJS8_S8_S9_EEENS6_IJNS7_ILi1EEESH_SH_EEESB_SD_Li256ELb1ELb1ELb1ELb0EEENS1_36VarlenDynamicPersistentTileSchedulerILi128ELi96ELi256ELi256ELb1ELb1ELb0ELb1ELb0ELb1EEEEEEEEEvNT_6ParamsE)
        /*05d8*/ 	.word	0x00000000


	//----- nvinfo : EIATTR_MIN_STACK_SIZE
	.align		4
.L_260:
        /*05dc*/ 	.byte	0x04, 0x12
        /*05de*/ 	.short	(.L_262 - .L_261)
	.align		4
.L_261:
        /*05e0*/ 	.word	index@(_ZN7cutlass13device_kernelIN5flash19enable_sm80_to_sm89INS1_16FlashAttnFwdSm80INS1_25CollectiveMainloopFwdSm80ILi4ELi1ELb0EN4cute5tupleIJNS5_1CILi128EEENS7_ILi64EEES8_EEELi128ENS_6half_tEfNS_4arch4Sm80ELb1ELb0ELb0ELb0ELb0ELb0ELb1ELb1EEENS1_21CollectiveEpilogueFwdINS6_IJS8_S8_S9_EEENS6_IJNS7_ILi1EEESH_SH_EEESB_SD_Li128ELb0ELb1ELb1ELb0EEENS1_30DynamicPersistentTileSchedulerILi128ELi128ELb1ELb1ELb0EEEEEEEEEvNT_6ParamsE)
        /*05e4*/ 	.word	0x00000090


	//----- nvinfo : EIATTR_MIN_STACK_SIZE
	.align		4
.L_262:
        /*05e8*/ 	.byte	0x04, 0x12
        /*05ea*/ 	.short	(.L_264 - .L_263)
	.align		4
.L_263:
        /*05ec*/ 	.word	index@(_ZN7cutlass13device_kernelIN5flash19enable_sm80_to_sm89INS1_16FlashAttnFwdSm80INS1_25CollectiveMainloopFwdSm80ILi8ELi1ELb1EN4cute5tupleIJNS5_1CILi128EEENS7_ILi112EEES8_EEELi128ENS_6half_tEfNS_4arch4Sm80ELb1ELb0ELb0ELb1ELb0ELb0ELb1ELb1EEENS1_21CollectiveEpilogueFwdINS6_IJS8_S8_S9_EEENS6_IJNS7_ILi1EEESH_SH_EEESB_SD_Li256ELb1ELb1ELb1ELb0EEENS1_36VarlenDynamicPersistentTileSchedulerILi128ELi112ELi256ELi256ELb1ELb1ELb0ELb1ELb1ELb1EEEEEEEEEvNT_6ParamsE)
        /*05f0*/ 	.word	0x000000a0


	//----- nvinfo : EIATTR_MIN_STACK_SIZE
	.align		4
.L_264:
        /*05f4*/ 	.byte	0x04, 0x12
        /*05f6*/ 	.short	(.L_266 - .L_265)
	.align		4
.L_265:
        /*05f8*/ 	.word	index@(_ZN7cutlass13device_kernelIN5flash19enable_sm80_to_sm89INS1_16FlashAttnFwdSm80INS1_25CollectiveMainloopFwdSm80ILi8ELi1ELb1EN4cute5tupleIJNS5_1CILi128EEENS7_ILi112EEES8_EEELi128ENS_6half_tEfNS_4arch4Sm80ELb1ELb0ELb0ELb1ELb0ELb1ELb1ELb1EEENS1_21CollectiveEpilogueFwdINS6_IJS8_S8_S9_EEENS6_IJNS7_ILi1EEESH_SH_EEESB_SD_Li256ELb1ELb1ELb1ELb0EEENS1_36VarlenDynamicPersistentTileSchedulerILi128ELi112ELi256ELi256ELb1ELb1ELb0ELb1ELb1ELb1EEEEEEEEEvNT_6ParamsE)
        /*05fc*/ 	.word	0x00000088
.L_266:


//--------------------- .nv.info._ZN7cutlass13device_kernelIN5flash19enable_sm80_to_sm89INS1_16FlashAttnFwdSm80INS1_25CollectiveMainloopFwdSm80ILi8ELi1ELb1EN4cute5tupleIJNS5_1CILi128EEES8_S8_EEELi128ENS_6half_tEfNS_4arch4Sm80ELb0ELb0ELb1ELb0ELb0ELb0ELb1ELb1EEENS1_21CollectiveEpilogueFwdIS9_NS6_IJNS7_ILi1EEESF_SF_EEESA_SC_Li256ELb0ELb1ELb1ELb0EEENS1_19SingleTileSchedulerILb0ELb1ELb1ELi128EEEEEEEEEvNT_6ParamsE --------------------------
	.section	.nv.info._ZN7cutlass13device_kernelIN5flash19enable_sm80_to_sm89INS1_16FlashAttnFwdSm80INS1_25CollectiveMainloopFwdSm80ILi8ELi1ELb1EN4cute5tupleIJNS5_1CILi128EEES8_S8_EEELi128ENS_6half_tEfNS_4arch4Sm80ELb0ELb0ELb1ELb0ELb0ELb0ELb1ELb1EEENS1_21CollectiveEpilogueFwdIS9_NS6_IJNS7_ILi1EEESF_SF_EEESA_SC_Li256ELb0ELb1ELb1ELb0EEENS1_19SingleTileSchedulerILb0ELb1ELb1ELi128EEEEEEEEEvNT_6ParamsE,"",@"SHT_CUDA_INFO"
	.sectionflags	@""
	.align	4


	//----- nvinfo : EIATTR_CUDA_API_VERSION
	.align		4
        /*0000*/ 	.byte	0x04, 0x37
        /*0002*/ 	.short	(.L_268 - .L_267)
.L_267:
        /*0004*/ 	.word	0x00000082


	//----- nvinfo : EIATTR_SW2861232_WAR
	.align		4
.L_268:
        /*0008*/ 	.byte	0x01, 0x35
	.zero		2


	//----- nvinfo : EIATTR_PARAM_CBANK
	.align		4
        /*000c*/ 	.byte	0x04, 0x0a
        /*000e*/ 	.short	(.L_270 - .L_269)
	.align		4
.L_269:
        /*0010*/ 	.word	index@(.nv.constant0._ZN7cutlass13device_kernelIN5flash19enable_sm80_to_sm89INS1_16FlashAttnFwdSm80INS1_25CollectiveMainloopFwdSm80ILi8ELi1ELb1EN4cute5tupleIJNS5_1CILi128EEES8_S8_EEELi128ENS_6half_tEfNS_4arch4Sm80ELb0ELb0ELb1ELb0ELb0ELb0ELb1ELb1EEENS1_21CollectiveEpilogueFwdIS9_NS6_IJNS7_ILi1EEESF_SF_EEESA_SC_Li256ELb0ELb1ELb1ELb0EEENS1_19SingleTileSchedulerILb0ELb1ELb1ELi128EEEEEEEEEvNT_6ParamsE)
        /*0014*/ 	.short	0x0160
        /*0016*/ 	.short	0x0418


	//----- nvinfo : EIATTR_CBANK_PARAM_SIZE
	.align		4
.L_270:
        /*0018*/ 	.byte	0x03, 0x19
        /*001a*/ 	.short	0x0418


	//----- nvinfo : EIATTR_KPARAM_INFO
	.align		4
        /*001c*/ 	.byte	0x04, 0x17
        /*001e*/ 	.short	(.L_272 - .L_271)
.L_271:
        /*0020*/ 	.word	0x00000000
        /*0024*/ 	.short	0x0000
        /*0026*/ 	.short	0x0000
        /*0028*/ 	.byte	0x00, 0xf0, 0x61, 0x10


	//----- nvinfo : EIATTR_MAXREG_COUNT
	.align		4
.L_272:
        /*002c*/ 	.byte	0x03, 0x1b
        /*002e*/ 	.short	0x00ff


	//----- nvinfo : EIATTR_NUM_BARRIERS
	.align		4
        /*0030*/ 	.byte	0x02, 0x4c
        /*0032*/ 	.byte	0x02
	.zero		1


	//----- nvinfo : EIATTR_ANNOTATIONS
	.align		4
        /*0034*/ 	.byte	0x04, 0x55
        /*0036*/ 	.short	(.L_274 - .L_273)


	//   ....[0]....
.L_273:
        /*0038*/ 	.word	0x00000001
        /*003c*/ 	.byte	0x20, 0x57, 0x00, 0x00, 0x01, 0x00, 0x00, 0x00, 0x30, 0x57, 0x00, 0x00, 0x01, 0x00, 0x00, 0x00
        /*004c*/ 	.byte	0xe0, 0x58, 0x00, 0x00, 0x01, 0x00, 0x00, 0x00, 0x10, 0x59, 0x00, 0x00, 0x01, 0x00, 0x00, 0x00
        /*005c*/ 	.byte	0x30, 0x59, 0x00, 0x00, 0x01, 0x00, 0x00, 0x00, 0x50, 0x59, 0x00, 0x00, 0x01, 0x00, 0x00, 0x00
        /*006c*/ 	.byte	0xe0, 0x7d, 0x00, 0x00, 0x01, 0x00, 0x00, 0x00, 0xe0, 0x90, 0x00, 0x00, 0x01, 0x00, 0x00, 0x00
        /*007c*/ 	.byte	0x20, 0x97, 0x00, 0x00, 0x01, 0x00, 0x00, 0x00, 0x40, 0x97, 0x00, 0x00, 0x01, 0x00, 0x00, 0x00
        /*008c*/ 	.byte	0x70, 0x97, 0x00, 0x00, 0x01, 0x00, 0x00, 0x00, 0x80, 0x97, 0x00, 0x00


	//----- nvinfo : EIATTR_MERCURY_ISA_VERSION
	.align		4
.L_274:
        /*0098*/ 	.byte	0x03, 0x5f
        /*009a*/ 	.short	0x0000


	//----- nvinfo : EIATTR_INT_WARP_WIDE_INSTR_OFFSETS
	.align		4
        /*009c*/ 	.byte	0x04, 0x31
        /*009e*/ 	.short	(.L_276 - .L_275)


	//   ....[0]....
.L_275:
        /*00a0*/ 	.word	0x00001220


	//----- nvinfo : EIATTR_COOP_GROUP_MASK_REGIDS
	.align		4
.L_276:
        /*00a4*/ 	.byte	0x04, 0x29
        /*00a6*/ 	.short	(.L_278 - .L_277)


	//   ....[0]....
.L_277:
        /*00a8*/ 	.word	0xffffffff


	//   ....[1]....
        /*00ac*/ 	.word	0xffffffff


	//   ....[2]....
        /*00b0*/ 	.word	0xffffffff


	//   ....[3]....
        /*00b4*/ 	.word	0xffffffff


	//   ....[4]....
        /*00b8*/ 	.word	0xffffffff


	//   ....[5]....
        /*00bc*/ 	.word	0xffffffff


	//   ....[6]....
        /*00c0*/ 	.word	0xffffffff


	//   ....[7]....
        /*00c4*/ 	.word	0xffffffff


	//   ....[8]....
        /*00c8*/ 	.word	0xffffffff


	//   ....[9]....
        /*00cc*/ 	.word	0xffffffff


	//   ....[10]....
        /*00d0*/ 	.word	0xffffffff


	//   ....[11]....
        /*00d4*/ 	.word	0xffffffff


	//   ....[12]....
        /*00d8*/ 	.word	0xffffffff


	//   ....[13]....
        /*00dc*/ 	.word	0xffffffff


	//   ....[14]....
        /*00e0*/ 	.word	0xffffffff


	//   ....[15]....
        /*00e4*/ 	.word	0xffffffff


	//   ....[16]....
        /*00e8*/ 	.word	0xffffffff


	//   ....[17]....
        /*00ec*/ 	.word	0xffffffff


	//   ....[18]....
        /*00f0*/ 	.word	0xffffffff


	//   ....[19]....
        /*00f4*/ 	.word	0xffffffff


	//   ....[20]....
        /*00f8*/ 	.word	0xffffffff


	//   ....[21]....
        /*00fc*/ 	.word	0xffffffff


	//   ....[22]....
        /*0100*/ 	.word	0xffffffff


	//   ....[23]....
        /*0104*/ 	.word	0xffffffff


	//   ....[24]....
        /*0108*/ 	.word	0xffffffff


	//   ....[25]....
        /*010c*/ 	.word	0xffffffff


	//   ....[26]....
        /*0110*/ 	.word	0xffffffff


	//   ....[27]....
        /*0114*/ 	.word	0xffffffff


	//   ....[28]....
        /*0118*/ 	.word	0xffffffff


	//----- nvinfo : EIATTR_COOP_GROUP_INSTR_OFFSETS
	.align		4
.L_278:
        /*011c*/ 	.byte	0x04, 0x28
        /*011e*/ 	.short	(.L_280 - .L_279)


	//   ....[0]....
.L_279:
        /*0120*/ 	.word	0x00000060


	//   ....[1]....
        /*0124*/ 	.word	0x00000cb0


	//   ....[2]....
        /*0128*/ 	.word	0x00000ce0


	//   ....[3]....
        /*012c*/ 	.word	0x00000d10


	//   ....[4]....
        /*0130*/ 	.word	0x00000d40


	//   ....[5]....
        /*0134*/ 	.word	0x00000d70


	//   ....[6]....
        /*0138*/ 	.word	0x00000da0


	//   ....[7]....
        /*013c*/ 	.word	0x00000de0


	//   ....[8]....
        /*0140*/ 	.word	0x00000e10


	//   ....[9]....
        /*0144*/ 	.word	0x00003d60


	//   ....[10]....
        /*0148*/ 	.word	0x00003e20


	//   ....[11]....
        /*014c*/ 	.word	0x00003e30


	//   ....[12]....
        /*0150*/ 	.word	0x00003e60


	//   ....[13]....
        /*0154*/ 	.word	0x00007570


	//   ....[14]....
        /*0158*/ 	.word	0x00007590


	//   ....[15]....
        /*015c*/ 	.word	0x000075b0


	//   ....[16]....
        /*0160*/ 	.word	0x000075d0


	//   ....[17]....
        /*0164*/ 	.word	0x000097c0


	//   ....[18]....
        /*0168*/ 	.word	0x000097d0


	//   ....[19]....
        /*016c*/ 	.word	0x00009800


	//   ....[20]....
        /*0170*/ 	.word	0x00009810


	//   ....[21]....
        /*0174*/ 	.word	0x0000a330


	//   ....[22]....
        /*0178*/ 	.word	0x0000a360


	//   ....[23]....
        /*017c*/ 	.word	0x0000a390


	//   ....[24]....
        /*0180*/ 	.word	0x0000a3c0


	//   ....[25]....
        /*0184*/ 	.word	0x0000a430


	//   ....[26]....
        /*0188*/ 	.word	0x0000a490


	//   ....[27]....
        /*018c*/ 	.word	0x0000aa90


	//   ....[28]....
        /*0190*/ 	.word	0x0000aaa0


	//----- nvinfo : EIATTR_EXIT_INSTR_OFFSETS
	.align		4
.L_280:
        /*0194*/ 	.byte	0x04, 0x1c
        /*0196*/ 	.short	(.L_282 - .L_281)


	//   ....[0]....
.L_281:
        /*0198*/ 	.word	0x000001c0


	//   ....[1]....
        /*019c*/ 	.word	0x0000aab0


	//   ....[2]....
        /*01a0*/ 	.word	0x0000b050


	//   ....[3]....
        /*01a4*/ 	.word	0x0000b0a0


	//   ....[4]....
        /*01a8*/ 	.word	0x0000b0d0


	//   ....[5]....
        /*01ac*/ 	.word	0x0000b130


	//   ....[6]....
        /*01b0*/ 	.word	0x0000b3c0


	//----- nvinfo : EIATTR_CTAIDZ_USED
	.align		4
.L_282:
        /*01b4*/ 	.byte	0x01, 0x04
	.zero		2


	//----- nvinfo : EIATTR_MAX_THREADS
	.align		4
        /*01b8*/ 	.byte	0x04, 0x05
        /*01ba*/ 	.short	(.L_284 - .L_283)
.L_283:
        /*01bc*/ 	.word	0x00000100
        /*01c0*/ 	.word	0x00000001
        /*01c4*/ 	.word	0x00000001


	//----- nvinfo : EIATTR_CRS_STACK_SIZE
	.align		4
.L_284:
        /*01c8*/ 	.byte	0x04, 0x1e
        /*01ca*/ 	.short	(.L_286 - .L_285)
.L_285:
        /*01cc*/ 	.word	0x00000000
.L_286:


//--------------------- .nv.info._ZN7cutlass13device_kernelIN5flash19enable_sm80_to_sm89INS1_16FlashAttnFwdSm80INS1_25CollectiveMainloopFwdSm80ILi8ELi1ELb1EN4cute5tupleIJNS5_1CILi128EEENS7_ILi96EEES8_EEELi128ENS_6half_tEfNS_4arch4Sm80ELb0ELb1ELb1ELb0ELb0ELb0ELb1ELb1EEENS1_21CollectiveEpilogueFwdINS6_IJS8_S8_S9_EEENS6_IJNS7_ILi1EEESH_SH_EEESB_SD_Li256ELb0ELb1ELb1ELb0EEENS1_19SingleTileSchedulerILb0ELb1ELb1ELi128EEEEEEEEEvNT_6ParamsE --------------------------
	.section	.nv.info._ZN7cutlass13device_kernelIN5flash19enable_sm80_to_sm89INS1_16FlashAttnFwdSm80INS1_25CollectiveMainloopFwdSm80ILi8ELi1ELb1EN4cute5tupleIJNS5_1CILi128EEENS7_ILi96EEES8_EEELi128ENS_6half_tEfNS_4arch4Sm80ELb0ELb1ELb1ELb0ELb0ELb0ELb1ELb1EEENS1_21CollectiveEpilogueFwdINS6_IJS8_S8_S9_EEENS6_IJNS7_ILi1EEESH_SH_EEESB_SD_Li256ELb0ELb1ELb1ELb0EEENS1_19SingleTileSchedulerILb0ELb1ELb1ELi128EEEEEEEEEvNT_6ParamsE,"",@"SHT_CUDA_INFO"
	.sectionflags	@""
	.align	4


	//----- nvinfo : EIATTR_CUDA_API_VERSION
	.align		4
        /*0000*/ 	.byte	0x04, 0x37
        /*0002*/ 	.short	(.L_288 - .L_287)
.L_287:
        /*0004*/ 	.word	0x00000082


	//----- nvinfo : EIATTR_SW2861232_WAR
	.align		4
.L_288:
        /*0008*/ 	.byte	0x01, 0x35
	.zero		2


	//----- nvinfo : EIATTR_PARAM_CBANK
	.align		4
        /*000c*/ 	.byte	0x04, 0x0a
        /*000e*/ 	.short	(.L_290 - .L_289)
	.align		4
.L_289:
        /*0010*/ 	.word	index@(.nv.constant0._ZN7cutlass13device_kernelIN5flash19enable_sm80_to_sm89INS1_16FlashAttnFwdSm80INS1_25CollectiveMainloopFwdSm80ILi8ELi1ELb1EN4cute5tupleIJNS5_1CILi128EEENS7_ILi96EEES8_EEELi128ENS_6half_tEfNS_4arch4Sm80ELb0ELb1ELb1ELb0ELb0ELb0ELb1ELb1EEENS1_21CollectiveEpilogueFwdINS6_IJS8_S8_S9_EEENS6_IJNS7_ILi1EEESH_SH_EEESB_SD_Li256ELb0ELb1ELb1ELb0EEENS1_19SingleTileSchedulerILb0ELb1ELb1ELi128EEEEEEEEEvNT_6ParamsE)
        /*0014*/ 	.short	0x0160
        /*0016*/ 	.short	0x0418


	//----- nvinfo : EIATTR_CBANK_PARAM_SIZE
	.align		4
.L_290:
        /*0018*/ 	.byte	0x03, 0x19
        /*001a*/ 	.short	0x0418


	//----- nvinfo : EIATTR_KPARAM_INFO
	.align		4
        /*001c*/ 	.byte	0x04, 0x17
        /*001e*/ 	.short	(.L_292 - .L_291)
.L_291:
        /*0020*/ 	.word	0x00000000
        /*0024*/ 	.short	0x0000
        /*0026*/ 	.short	0x0000
        /*0028*/ 	.byte	0x00, 0xf0, 0x61, 0x10


	//----- nvinfo : EIATTR_MAXREG_COUNT
	.align		4
.L_292:
        /*002c*/ 	.byte	0x03, 0x1b
        /*002e*/ 	.short	0x00ff


	//----- nvinfo : EIATTR_NUM_BARRIERS
	.align		4
        /*0030*/ 	.byte	0x02, 0x4c
        /*0032*/ 	.byte	0x02
	.zero		1


	//----- nvinfo : EIATTR_MERCURY_ISA_VERSION
	.align		4
        /*0034*/ 	.byte	0x03, 0x5f
        /*0036*/ 	.short	0x0000


	//----- nvinfo : EIATTR_COOP_GROUP_MASK_REGIDS
	.align		4
        /*0038*/ 	.byte	0x04, 0x29
        /*003a*/ 	.short	(.L_294 - .L_293)


	//   ....[0]....
.L_293:
        /*003c*/ 	.word	0xffffffff


	//   ....[1]....
        /*0040*/ 	.word	0xffffffff


	//   ....[2]....
        /*0044*/ 	.word	0xffffffff


	//   ....[3]....
        /*0048*/ 	.word	0xffffffff


	//   ....[4]....
        /*004c*/ 	.word	0xffffffff


	//   ....[5]....
        /*0050*/ 	.word	0xffffffff


	//   ....[6]....
        /*0054*/ 	.word	0xffffffff


	//   ....[7]....
        /*0058*/ 	.word	0xffffffff


	//   ....[8]....
        /*005c*/ 	.word	0xffffffff


	//   ....[9]....
        /*0060*/ 	.word	0xffffffff


	//   ....[10]....
        /*0064*/ 	.word	0xffffffff


	//   ....[11]....
        /*0068*/ 	.word	0xffffffff


	//   ....[12]....
        /*006c*/ 	.word	0xffffffff


	//   ....[13]....
        /*0070*/ 	.word	0xffffffff


	//   ....[14]....
        /*0074*/ 	.word	0xffffffff


	//   ....[15]....
        /*0078*/ 	.word	0xffffffff


	//   ....[16]....
        /*007c*/ 	.word	0xffffffff


	//   ....[17]....
        /*0080*/ 	.word	0xffffffff


	//   ....[18]....
        /*0084*/ 	.word	0xffffffff


	//   ....[19]....
        /*0088*/ 	.word	0xffffffff


	//   ....[20]....
        /*008c*/ 	.word	0xffffffff


	//   ....[21]....
        /*0090*/ 	.word	0xffffffff


	//   ....[22]....
        /*0094*/ 	.word	0xffffffff


	//   ....[23]....
        /*0098*/ 	.word	0xffffffff


	//   ....[24]....
        /*009c*/ 	.word	0xffffffff


	//   ....[25]....
        /*00a0*/ 	.word	0xffffffff


	//   ....[26]....
        /*00a4*/ 	.word	0xffffffff


	//   ....[27]....
        /*00a8*/ 	.word	0xffffffff


	//   ....[28]....
        /*00ac*/ 	.word	0xffffffff


	//   ....[29]....
        /*00b0*/ 	.word	0xffffffff


	//   ....[30]....
        /*00b4*/ 	.word	0xffffffff


	//   ....[31]....
        /*00b8*/ 	.word	0xffffffff


	//   ....[32]....
        /*00bc*/ 	.word	0xffffffff


	//   ....[33]....
        /*00c0*/ 	.word	0xffffffff


	//   ....[34]....
        /*00c4*/ 	.word	0xffffffff


	//   ....[35]....
        /*00c8*/ 	.word	0xffffffff


	//   ....[36]....
        /*00cc*/ 	.word	0xffffffff


	//   ....[37]....
        /*00d0*/ 	.word	0xffffffff


	//   ....[38]....
        /*00d4*/ 	.word	0xffffffff


	//   ....[39]....
        /*00d8*/ 	.word	0xffffffff


	//   ....[40]....
        /*00dc*/ 	.word	0xffffffff


	//   ....[41]....
        /*00e0*/ 	.word	0xffffffff


	//   ....[42]....
        /*00e4*/ 	.word	0xffffffff


	//----- nvinfo : EIATTR_COOP_GROUP_INSTR_OFFSETS
	.align		4
.L_294:
        /*00e8*/ 	.byte	0x04, 0x28
        /*00ea*/ 	.short	(.L_296 - .L_295)


	//   ....[0]....
.L_295:
        /*00ec*/ 	.word	0x00000050


	//   ....[1]....
        /*00f0*/ 	.word	0x00001040


	//   ....[2]....
        /*00f4*/ 	.word	0x000010a0


	//   ....[3]....
        /*00f8*/ 	.word	0x000010e0


	//   ....[4]....
        /*00fc*/ 	.word	0x00001120


	//   ....[5]....
        /*0100*/ 	.word	0x00001160


	//   ....[6]....
        /*0104*/ 	.word	0x000011a0


	//   ....[7]....
        /*0108*/ 	.word	0x000011e0


	//   ....[8]....
        /*010c*/ 	.word	0x00001270


	//   ....[9]....
        /*0110*/ 	.word	0x00002c50


	//   ....[10]....
        /*0114*/ 	.word	0x00003000


	//   ....[11]....
        /*0118*/ 	.word	0x000045a0


	//   ....[12]....
        /*011c*/ 	.word	0x000045c0


	//   ....[13]....
        /*0120*/ 	.word	0x000045e0


	//   ....[14]....
        /*0124*/ 	.word	0x00004600


	//   ....[15]....
        /*0128*/ 	.word	0x00006e20


	//   ....[16]....
        /*012c*/ 	.word	0x000071a0


	//   ....[17]....
        /*0130*/ 	.word	0x00008160


	//   ....[18]....
        /*0134*/ 	.word	0x00008410


	//   ....[19]....
        /*0138*/ 	.word	0x00008540


	//   ....[20]....
        /*013c*/ 	.word	0x00008630


	//   ....[21]....
        /*0140*/ 	.word	0x0000b500


	//   ....[22]....
        /*0144*/ 	.word	0x0000b520


	//   ....[23]....
        /*0148*/ 	.word	0x0000b550


	//   ....[24]....
        /*014c*/ 	.word	0x0000b580


	//   ....[25]....
        /*0150*/ 	.word	0x0000e340


	//   ....[26]....
        /*0154*/ 	.word	0x0000e9a0


	//   ....[27]....
        /*0158*/ 	.word	0x0000f850


	//   ....[28]....
        /*015c*/ 	.word	0x0000f940


	//   ....[29]....
        /*0160*/ 	.word	0x0000fa40


	//   ....[30]....
        /*0164*/ 	.word	0x0000fb30


	//   ....[31]....
        /*0168*/ 	.word	0x00011300


	//   ....[32]....
        /*016c*/ 	.word	0x00011330


	//   ....[33]....
        /*0170*/ 	.word	0x00011370


	//   ....[34]....
        /*0174*/ 	.word	0x00011380


	//   ....[35]....
        /*0178*/ 	.word	0x00011e90


	//   ....[36]....
        /*017c*/ 	.word	0x00011ed0


	//   ....[37]....
        /*0180*/ 	.word	0x00011ef0


	//   ....[38]....
        /*0184*/ 	.word	0x00011f20


	//   ....[39]....
        /*0188*/ 	.word	0x00011f90


	//   ....[40]....
        /*018c*/ 	.word	0x00012000


	//   ....[41]....
        /*0190*/ 	.word	0x00012610


	//   ....[42]....
        /*0194*/ 	.word	0x00012620


	//----- nvinfo : EIATTR_EXIT_INSTR_OFFSETS
	.align		4
.L_296:
        /*0198*/ 	.byte	0x04, 0x1c
        /*019a*/ 	.short	(.L_298 - .L_297)


	//   ....[0]....
.L_297:
        /*019c*/ 	.word	0x000001b0


	//   ....[1]....
        /*01a0*/ 	.word	0x00012630


	//   ....[2]....
        /*01a4*/ 	.word	0x00012bd0


	//   ....[3]....
        /*01a8*/ 	.word	0x00012c20


	//   ....[4]....
        /*01ac*/ 	.word	0x00012c50


	//   ....[5]....
        /*01b0*/ 	.word	0x00012cb0


	//   ....[6]....
        /*01b4*/ 	.word	0x00012f40


	//----- nvinfo : EIATTR_CTAIDZ_USED
	.align		4
.L_298:
        /*01b8*/ 	.byte	0x01, 0x04
	.zero		2


	//----- nvinfo : EIATTR_MAX_THREADS
	.align		4
        /*01bc*/ 	.byte	0x04, 0x05
        /*01be*/ 	.short	(.L_300 - .L_299)
.L_299:
        /*01c0*/ 	.word	0x00000100
        /*01c4*/ 	.word	0x00000001
        /*01c8*/ 	.word	0x00000001


	//----- nvinfo : EIATTR_CRS_STACK_SIZE
	.align		4
.L_300:
        /*01cc*/ 	.byte	0x04, 0x1e
        /*01ce*/ 	.short	(.L_302 - .L_301)
.L_301:
        /*01d0*/ 	.word	0x00000000
.L_302:


//--------------------- .nv.info._ZN7cutlass13device_kernelIN5flash19enable_sm80_to_sm89INS1_16FlashAttnFwdSm80INS1_25CollectiveMainloopFwdSm80ILi8ELi1ELb1EN4cute5tupleIJNS5_1CILi128EEES8_S8_EEELi128ENS_6half_tEfNS_4arch4Sm80ELb1ELb0ELb1ELb0ELb0ELb0ELb1ELb1EEENS1_21CollectiveEpilogueFwdIS9_NS6_IJNS7_ILi1EEESF_SF_EEESA_SC_Li256ELb0ELb1ELb1ELb0EEENS1_30DynamicPersistentTileSchedulerILi256ELi256ELb1ELb1ELb0EEEEEEEEEvNT_6ParamsE --------------------------
	.section	.nv.info._ZN7cutlass13device_kernelIN5flash19enable_sm80_to_sm89INS1_16FlashAttnFwdSm80INS1_25CollectiveMainloopFwdSm80ILi8ELi1ELb1EN4cute5tupleIJNS5_1CILi128EEES8_S8_EEELi128ENS_6half_tEfNS_4arch4Sm80ELb1ELb0ELb1ELb0ELb0ELb0ELb1ELb1EEENS1_21CollectiveEpilogueFwdIS9_NS6_IJNS7_ILi1EEESF_SF_EEESA_SC_Li256ELb0ELb1ELb1ELb0EEENS1_30DynamicPersistentTileSchedulerILi256ELi256ELb1ELb1ELb0EEEEEEEEEvNT_6ParamsE,"",@"SHT_CUDA_INFO"
	.sectionflags	@""
	.align	4


	//----- nvinfo : EIATTR_CUDA_API_VERSION
	.align		4
        /*0000*/ 	.byte	0x04, 0x37
        /*0002*/ 	.short	(.L_304 - .L_303)
.L_303:
        /*0004*/ 	.word	0x00000082


	//----- nvinfo : EIATTR_SW2861232_WAR
	.align		4
.L_304:
        /*0008*/ 	.byte	0x01, 0x35
	.zero		2


	//----- nvinfo : EIATTR_PARAM_CBANK
	.align		4
        /*000c*/ 	.byte	0x04, 0x0a
        /*000e*/ 	.short	(.L_306 - .L_305)
	.align		4
.L_305:
        /*0010*/ 	.word	index@(.nv.constant0._ZN7cutlass13device_kernelIN5flash19enable_sm80_to_sm89INS1_16FlashAttnFwdSm80INS1_25CollectiveMainloopFwdSm80ILi8ELi1ELb1EN4cute5tupleIJNS5_1CILi128EEES8_S8_EEELi128ENS_6half_tEfNS_4arch4Sm80ELb1ELb0ELb1ELb0ELb0ELb0ELb1ELb1EEENS1_21CollectiveEpilogueFwdIS9_NS6_IJNS7_ILi1EEESF_SF_EEESA_SC_Li256ELb0ELb1ELb1ELb0EEENS1_30DynamicPersistentTileSchedulerILi256ELi256ELb1ELb1ELb0EEEEEEEEEvNT_6ParamsE)
        /*0014*/ 	.short	0x0160
        /*0016*/ 	.short	0x0428


	//----- nvinfo : EIATTR_CBANK_PARAM_SIZE
	.align		4
.L_306:
        /*0018*/ 	.byte	0x03, 0x19
        /*001a*/ 	.short	0x0428


	//----- nvinfo : EIATTR_KPARAM_INFO
	.align		4
        /*001c*/ 	.byte	0x04, 0x17
        /*001e*/ 	.short	(.L_308 - .L_307)
.L_307:
        /*0020*/ 	.word	0x00000000
        /*0024*/ 	.short	0x0000
        /*0026*/ 	.short	0x0000
        /*0028*/ 	.byte	0x00, 0xf0, 0xa1, 0x10


	//----- nvinfo : EIATTR_MAXREG_COUNT
	.align		4
.L_308:
        /*002c*/ 	.byte	0x03, 0x1b
        /*002e*/ 	.short	0x00ff


	//----- nvinfo : EIATTR_NUM_BARRIERS
	.align		4
        /*0030*/ 	.byte	0x02, 0x4c
        /*0032*/ 	.byte	0x06
	.zero		1


	//----- nvinfo : EIATTR_ANNOTATIONS
	.align		4
        /*0034*/ 	.byte	0x04, 0x55
        /*0036*/ 	.short	(.L_310 - .L_309)


	//   ....[0]....
.L_309:
        /*0038*/ 	.word	0x00000001
        /*003c*/ 	.byte	0x70, 0x00, 0x00, 0x00, 0x01, 0x00, 0x00, 0x00, 0x40, 0x02, 0x00, 0x00, 0x01, 0x00, 0x00, 0x00
        /* <DEDUP_REMOVED lines=35> */
        /*027c*/ 	.byte	0xf0, 0x04, 0x01, 0x00, 0x01, 0x00, 0x00, 0x00, 0x30, 0x05, 0x01, 0x00


	//----- nvinfo : EIATTR_MERCURY_ISA_VERSION
	.align		4
.L_310:
        /*0288*/ 	.byte	0x03, 0x5f
        /*028a*/ 	.short	0x0000


	//----- nvinfo : EIATTR_INT_WARP_WIDE_INSTR_OFFSETS
	.align		4
        /*028c*/ 	.byte	0x04, 0x31
        /*028e*/ 	.short	(.L_312 - .L_311)


	//   ....[0]....
.L_311:
        /*0290*/ 	.word	0x0000ee60


	//   ....[1]....
        /*0294*/ 	.word	0x0000eee0


	//----- nvinfo : EIATTR_COOP_GROUP_MASK_REGIDS
	.align		4
.L_312:
        /*0298*/ 	.byte	0x04, 0x29
        /*029a*/ 	.short	(.L_314 - .L_313)


	//   ....[0]....
.L_313:
        /*029c*/ 	.word	0xffffffff


	//   ....[1]....
        /*02a0*/ 	.word	0xffffffff


	//   ....[2]....
        /*02a4*/ 	.word	0xffffffff


	//   ....[3]....
        /*02a8*/ 	.word	0xffffffff


	//   ....[4]....
        /*02ac*/ 	.word	0xffffffff


	//   ....[5]....
        /*02b0*/ 	.word	0xffffffff


	//   ....[6]....
        /*02b4*/ 	.word	0xffffffff


	//   ....[7]....
        /*02b8*/ 	.word	0xffffffff


	//   ....[8]....
        /*02bc*/ 	.word	0xffffffff


	//   ....[9]....
        /*02c0*/ 	.word	0xffffffff


	//   ....[10]....
        /*02c4*/ 	.word	0xffffffff


	//   ....[11]....
        /*02c8*/ 	.word	0xffffffff


	//   ....[12]....
        /*02cc*/ 	.word	0xffffffff


	//   ....[13]....
        /*02d0*/ 	.word	0xffffffff


	//   ....[14]....
        /*02d4*/ 	.word	0xffffffff


	//   ....[15]....
        /*02d8*/ 	.word	0xffffffff


	//   ....[16]....
        /*02dc*/ 	.word	0xffffffff


	//   ....[17]....
        /*02e0*/ 	.word	0xffffffff


	//   ....[18]....
        /*02e4*/ 	.word	0xffffffff


	//   ....[19]....
        /*02e8*/ 	.word	0xffffffff


	//   ....[20]....
        /*02ec*/ 	.word	0xffffffff


	//   ....[21]....
        /*02f0*/ 	.word	0xffffffff


	//   ....[22]....
        /*02f4*/ 	.word	0xffffffff


	//   ....[23]....
        /*02f8*/ 	.word	0xffffffff


	//   ....[24]....
        /*02fc*/ 	.word	0xffffffff


	//   ....[25]....
        /*0300*/ 	.word	0xffffffff


	//   ....[26]....
        /*0304*/ 	.word	0xffffffff


	//   ....[27]....
        /*0308*/ 	.word	0xffffffff


	//   ....[28]....
        /*030c*/ 	.word	0xffffffff


	//   ....[29]....
        /*0310*/ 	.word	0xffffffff


	//   ....[30]....
        /*0314*/ 	.word	0xffffffff


	//   ....[31]....
        /*0318*/ 	.word	0xffffffff


	//   ....[32]....
        /*031c*/ 	.word	0xffffffff


	//   ....[33]....
        /*0320*/ 	.word	0xffffffff


	//   ....[34]....
        /*0324*/ 	.word	0xffffffff


	//   ....[35]....
        /*0328*/ 	.word	0xffffffff


	//   ....[36]....
        /*032c*/ 	.word	0xffffffff


	//   ....[37]....
        /*0330*/ 	.word	0xffffffff


	//   ....[38]....
        /*0334*/ 	.word	0xffffffff


	//   ....[39]....
        /*0338*/ 	.word	0xffffffff


	//   ....[40]....
        /*033c*/ 	.word	0xffffffff


	//   ....[41]....
        /*0340*/ 	.word	0xffffffff


	//   ....[42]....
        /*0344*/ 	.word	0xffffffff


	//   ....[43]....
        /*0348*/ 	.word	0xffffffff


	//----- nvinfo : EIATTR_COOP_GROUP_INSTR_OFFSETS
	.align		4
.L_314:
        /*034c*/ 	.byte	0x04, 0x28
        /*034e*/ 	.short	(.L_316 - .L_315)


	//   ....[0]....
.L_315:
        /*0350*/ 	.word	0x00000050


	//   ....[1]....
        /*0354*/ 	.word	0x000016f0


	//   ....[2]....
        /*0358*/ 	.word	0x00001700


	//   ....[3]....
        /*035c*/ 	.word	0x00001710


	//   ....[4]....
        /*0360*/ 	.word	0x00001730


	//   ....[5]....
        /*0364*/ 	.word	0x00001780


	//   ....[6]....
        /*0368*/ 	.word	0x000017a0


	//   ....[7]....
        /*036c*/ 	.word	0x00001810


	//   ....[8]....
        /*0370*/ 	.word	0x00001820


	//   ....[9]....
        /*0374*/ 	.word	0x00003600


	//   ....[10]....
        /*0378*/ 	.word	0x00003610


	//   ....[11]....
        /*037c*/ 	.word	0x00004230


	//   ....[12]....
        /*0380*/ 	.word	0x000042c0


	//   ....[13]....
        /*0384*/ 	.word	0x000042e0


	//   ....[14]....
        /*0388*/ 	.word	0x00004300


	//   ....[15]....
        /*038c*/ 	.word	0x000066f0


	//   ....[16]....
        /*0390*/ 	.word	0x000071c0


	//   ....[17]....
        /*0394*/ 	.word	0x000081f0


	//   ....[18]....
        /*0398*/ 	.word	0x00008390


	//   ....[19]....
        /*039c*/ 	.word	0x000083e0


	//   ....[20]....
        /*03a0*/ 	.word	0x00008470


	//   ....[21]....
        /*03a4*/ 	.word	0x0000c3b0


	//   ....[22]....
        /*03a8*/ 	.word	0x0000c420


	//   ....[23]....
        /*03ac*/ 	.word	0x0000c430


	//   ....[24]....
        /*03b0*/ 	.word	0x0000c450


	//   ....[25]....
        /*03b4*/ 	.word	0x0000e810


	//   ....[26]....
        /*03b8*/ 	.word	0x0000e860


	//   ....[27]....
        /*03bc*/ 	.word	0x0000e880


	//   ....[28]....
        /*03c0*/ 	.word	0x0000e8a0


	//   ....[29]....
        /*03c4*/ 	.word	0x0000f030


	//   ....[30]....
        /*03c8*/ 	.word	0x0000f480


	//   ....[31]....
        /*03cc*/ 	.word	0x0000f490


	//   ....[32]....
        /*03d0*/ 	.word	0x0000f4c0


	//   ....[33]....
        /*03d4*/ 	.word	0x0000f4e0


	//   ....[34]....
        /*03d8*/ 	.word	0x0000f5e0


	//   ....[35]....
        /*03dc*/ 	.word	0x0000f640


	//   ....[36]....
        /*03e0*/ 	.word	0x0000fbf0


	//   ....[37]....
        /*03e4*/ 	.word	0x0000fc00


	//   ....[38]....
        /*03e8*/ 	.word	0x00010390


	//   ....[39]....
        /*03ec*/ 	.word	0x00010470


	//   ....[40]....
        /*03f0*/ 	.word	0x000104d0


	//   ....[41]....
        /*03f4*/ 	.word	0x00010520


	//   ....[42]....
        /*03f8*/ 	.word	0x00010580


	//   ....[43]....
        /*03fc*/ 	.word	0x000105d0


	//----- nvinfo : EIATTR_EXIT_INSTR_OFFSETS
	.align		4
.L_316:
        /*0400*/ 	.byte	0x04, 0x1c
        /*0402*/ 	.short	(.L_318 - .L_317)


	//   ....[0]....
.L_317:
        /*0404*/ 	.word	0x000000a0


	//   ....[1]....
        /*0408*/ 	.word	0x00010430


	//----- nvinfo : EIATTR_MAX_THREADS
	.align		4
.L_318:
        /*040c*/ 	.byte	0x04, 0x05
        /*040e*/ 	.short	(.L_320 - .L_319)
.L_319:
        /*0410*/ 	.word	0x00000100
        /*0414*/ 	.word	0x00000001
        /*0418*/ 	.word	0x00000001


	//----- nvinfo : EIATTR_CRS_STACK_SIZE
	.align		4
.L_320:
        /*041c*/ 	.byte	0x04, 0x1e
        /*041e*/ 	.short	(.L_322 - .L_321)
.L_321:
        /*0420*/ 	.word	0x00000000
.L_322:


//--------------------- .nv.info._ZN7cutlass13device_kernelIN5flash19enable_sm80_to_sm89INS1_16FlashAttnFwdSm80INS1_25CollectiveMainloopFwdSm80ILi4ELi1ELb0EN4cute5tupleIJNS5_1CILi128EEENS7_ILi64EEES8_EEELi128ENS_6half_tEfNS_4arch4Sm80ELb0ELb0ELb1ELb0ELb0ELb0ELb1ELb1EEENS1_21CollectiveEpilogueFwdINS6_IJS8_S8_S9_EEENS6_IJNS7_ILi1EEESH_SH_EEESB_SD_Li128ELb0ELb1ELb1ELb0EEENS1_19SingleTileSchedulerILb0ELb1ELb1ELi128EEEEEEEEEvNT_6ParamsE --------------------------
	.section	.nv.info._ZN7cutlass13device_kernelIN5flash19enable_sm80_to_sm89INS1_16FlashAttnFwdSm80INS1_25CollectiveMainloopFwdSm80ILi4ELi1ELb0EN4cute5tupleIJNS5_1CILi128EEENS7_ILi64EEES8_EEELi128ENS_6half_tEfNS_4arch4Sm80ELb0ELb0ELb1ELb0ELb0ELb0ELb1ELb1EEENS1_21CollectiveEpilogueFwdINS6_IJS8_S8_S9_EEENS6_IJNS7_ILi1EEESH_SH_EEESB_SD_Li128ELb0ELb1ELb1ELb0EEENS1_19SingleTileSchedulerILb0ELb1ELb1ELi128EEEEEEEEEvNT_6ParamsE,"",@"SHT_CUDA_INFO"
	.sectionflags	@""
	.align	4


	//----- nvinfo : EIATTR_CUDA_API_VERSION
	.align		4
        /*0000*/ 	.byte	0x04, 0x37
        /*0002*/ 	.short	(.L_324 - .L_323)
.L_323:
        /*0004*/ 	.word	0x00000082


	//----- nvinfo : EIATTR_SW2861232_WAR
	.align		4
.L_324:
        /*0008*/ 	.byte	0x01, 0x35
	.zero		2


	//----- nvinfo : EIATTR_PARAM_CBANK
	.align		4
        /*000c*/ 	.byte	0x04, 0x0a
        /*000e*/ 	.short	(.L_326 - .L_325)
	.align		4
.L_325:
        /*0010*/ 	.word	index@(.nv.constant0._ZN7cutlass13device_kernelIN5flash19enable_sm80_to_sm89INS1_16FlashAttnFwdSm80INS1_25CollectiveMainloopFwdSm80ILi4ELi1ELb0EN4cute5tupleIJNS5_1CILi128EEENS7_ILi64EEES8_EEELi128ENS_6half_tEfNS_4arch4Sm80ELb0ELb0ELb1ELb0ELb0ELb0ELb1ELb1EEENS1_21CollectiveEpilogueFwdINS6_IJS8_S8_S9_EEENS6_IJNS7_ILi1EEESH_SH_EEESB_SD_Li128ELb0ELb1ELb1ELb0EEENS1_19SingleTileSchedulerILb0ELb1ELb1ELi128EEEEEEEEEvNT_6ParamsE)
        /*0014*/ 	.short	0x0160
        /*0016*/ 	.short	0x0418


	//----- nvinfo : EIATTR_CBANK_PARAM_SIZE
	.align		4
.L_326:
        /*0018*/ 	.byte	0x03, 0x19
        /*001a*/ 	.short	0x0418


	//----- nvinfo : EIATTR_KPARAM_INFO
	.align		4
        /*001c*/ 	.byte	0x04, 0x17
        /*001e*/ 	.short	(.L_328 - .L_327)
.L_327:
        /*0020*/ 	.word	0x00000000
        /*0024*/ 	.short	0x0000
        /*0026*/ 	.short	0x0000
        /*0028*/ 	.byte	0x00, 0xf0, 0x61, 0x10


	//----- nvinfo : EIATTR_MAXREG_COUNT
	.align		4
.L_328:
        /*002c*/ 	.byte	0x03, 0x1b
        /*002e*/ 	.short	0x00ff


	//----- nvinfo : EIATTR_NUM_BARRIERS
	.align		4
        /*0030*/ 	.byte	0x02, 0x4c
        /*0032*/ 	.byte	0x02
	.zero		1


	//----- nvinfo : EIATTR_ANNOTATIONS
	.align		4
        /*0034*/ 	.byte	0x04, 0x55
        /*0036*/ 	.short	(.L_330 - .L_329)


	//   ....[0]....
.L_329:
        /* <DEDUP_REMOVED lines=50> */
        /*034c*/ 	.byte	0x40, 0xbd, 0x00, 0x00


	//----- nvinfo : EIATTR_MERCURY_ISA_VERSION
	.align		4
.L_330:
        /*0350*/ 	.byte	0x03, 0x5f
        /*0352*/ 	.short	0x0000


	//----- nvinfo : EIATTR_INT_WARP_WIDE_INSTR_OFFSETS
	.align		4
        /*0354*/ 	.byte	0x04, 0x31
        /*0356*/ 	.short	(.L_332 - .L_331)


	//   ....[0]....
.L_331:
        /*0358*/ 	.word	0x00001ad0


	//----- nvinfo : EIATTR_COOP_GROUP_MASK_REGIDS
	.align		4
.L_332:
        /*035c*/ 	.byte	0x04, 0x29
        /*035e*/ 	.short	(.L_334 - .L_333)


	//   ....[0]....
.L_333:
        /*0360*/ 	.word	0xffffffff


	//   ....[1]....
        /*0364*/ 	.word	0xffffffff


	//   ....[2]....
        /*0368*/ 	.word	0xffffffff


	//   ....[3]....
        /*036c*/ 	.word	0xffffffff


	//   ....[4]....
        /*0370*/ 	.word	0xffffffff


	//   ....[5]....
        /*0374*/ 	.word	0xffffffff


	//   ....[6]....
        /*0378*/ 	.word	0xffffffff


	//   ....[7]....
        /*037c*/ 	.word	0xffffffff


	//   ....[8]....
        /*0380*/ 	.word	0xffffffff


	//   ....[9]....
        /*0384*/ 	.word	0xffffffff


	//   ....[10]....
        /*0388*/ 	.word	0xffffffff


	//   ....[11]....
        /*038c*/ 	.word	0xffffffff


	//   ....[12]....
        /*0390*/ 	.word	0xffffffff


	//   ....[13]....
        /*0394*/ 	.word	0xffffffff


	//   ....[14]....
        /*0398*/ 	.word	0xffffffff


	//   ....[15]....
        /*039c*/ 	.word	0xffffffff


	//   ....[16]....
        /*03a0*/ 	.word	0xffffffff


	//   ....[17]....
        /*03a4*/ 	.word	0xffffffff


	//   ....[18]....
        /*03a8*/ 	.word	0xffffffff


	//   ....[19]....
        /*03ac*/ 	.word	0xffffffff


	//   ....[20]....
        /*03b0*/ 	.word	0xffffffff


	//   ....[21]....
        /*03b4*/ 	.word	0xffffffff


	//   ....[22]....
        /*03b8*/ 	.word	0xffffffff


	//   ....[23]....
        /*03bc*/ 	.word	0xffffffff


	//   ....[24]....
        /*03c0*/ 	.word	0xffffffff


	//   ....[25]....
        /*03c4*/ 	.word	0xffffffff


	//   ....[26]....
        /*03c8*/ 	.word	0xffffffff


	//   ....[27]....
        /*03cc*/ 	.word	0xffffffff


	//   ....[28]....
        /*03d0*/ 	.word	0xffffffff


	//   ....[29]....
        /*03d4*/ 	.word	0xffffffff


	//   ....[30]....
        /*03d8*/ 	.word	0xffffffff


	//   ....[31]....
        /*03dc*/ 	.word	0xffffffff


	//   ....[32]....
        /*03e0*/ 	.word	0xffffffff


	//   ....[33]....
        /*03e4*/ 	.word	0xffffffff


	//   ....[34]....
        /*03e8*/ 	.word	0xffffffff


	//   ....[35]....
        /*03ec*/ 	.word	0xffffffff


	//   ....[36]....
        /*03f0*/ 	.word	0xffffffff


	//   ....[37]....
        /*03f4*/ 	.word	0xffffffff


	//   ....[38]....
        /*03f8*/ 	.word	0xffffffff


	//   ....[39]....
        /*03fc*/ 	.word	0xffffffff


	//   ....[40]....
        /*0400*/ 	.word	0xffffffff


	//   ....[41]....
        /*0404*/ 	.word	0xffffffff


	//   ....[42]....
        /*0408*/ 	.word	0xffffffff


	//   ....[43]....
        /*040c*/ 	.word	0xffffffff


	//   ....[44]....
        /*0410*/ 	.word	0xffffffff


	//   ....[45]....
        /*0414*/ 	.word	0xffffffff


	//   ....[46]....
        /*0418*/ 	.word	0xffffffff


	//   ....[47]....
        /*041c*/ 	.word	0xffffffff


	//   ....[48]....
        /*0420*/ 	.word	0xffffffff


	//   ....[49]....
        /*0424*/ 	.word	0xffffffff


	//   ....[50]....
        /*0428*/ 	.word	0xffffffff


	//   ....[51]....
        /*042c*/ 	.word	0xffffffff


	//   ....[52]....
        /*0430*/ 	.word	0xffffffff


	//   ....[53]....
        /*0434*/ 	.word	0xffffffff


	//   ....[54]....
        /*0438*/ 	.word	0xffffffff


	//   ....[55]....
        /*043c*/ 	.word	0xffffffff


	//   ....[56]....
        /*0440*/ 	.word	0xffffffff


	//----- nvinfo : EIATTR_COOP_GROUP_INSTR_OFFSETS
	.align		4
.L_334:
        /*0444*/ 	.byte	0x04, 0x28
        /*0446*/ 	.short	(.L_336 - .L_335)


	//   ....[0]....
.L_335:
        /*0448*/ 	.word	0x00000060


	//   ....[1]....
        /*044c*/ 	.word	0x00000f00


	//   ....[2]....
        /*0450*/ 	.word	0x00000f40


	//   ....[3]....
        /*0454*/ 	.word	0x000011a0


	//   ....[4]....
        /*0458*/ 	.word	0x000011d0


	//   ....[5]....
        /*045c*/ 	.word	0x000012b0


	//   ....[6]....
        /*0460*/ 	.word	0x000012e0


	//   ....[7]....
        /*0464*/ 	.word	0x000013c0


	//   ....[8]....
        /*0468*/ 	.word	0x000013f0


	//   ....[9]....
        /*046c*/ 	.word	0x000014d0


	//   ....[10]....
        /*0470*/ 	.word	0x00001500


	//   ....[11]....
        /*0474*/ 	.word	0x000015e0


	//   ....[12]....
        /*0478*/ 	.word	0x00001610


	//   ....[13]....
        /*047c*/ 	.word	0x000016f0


	//   ....[14]....
        /*0480*/ 	.word	0x00001720


	//   ....[15]....
        /*0484*/ 	.word	0x000017f0


	//   ....[16]....
        /*0488*/ 	.word	0x00001830


	//   ....[17]....
        /*048c*/ 	.word	0x000040a0


	//   ....[18]....
        /*0490*/ 	.word	0x000041b0


	//   ....[19]....
        /*0494*/ 	.word	0x000043c0


	//   ....[20]....
        /*0498*/ 	.word	0x000043e0


	//   ....[21]....
        /*049c*/ 	.word	0x000045a0


	//   ....[22]....
        /*04a0*/ 	.word	0x000047d0


	//   ....[23]....
        /*04a4*/ 	.word	0x00004810


	//   ....[24]....
        /*04a8*/ 	.word	0x00004a10


	//   ....[25]....
        /*04ac*/ 	.word	0x00008980


	//   ....[26]....
        /*04b0*/ 	.word	0x00008a50


	//   ....[27]....
        /*04b4*/ 	.word	0x00008c70


	//   ....[28]....
        /*04b8*/ 	.word	0x00008d30


	//   ....[29]....
        /*04bc*/ 	.word	0x00008e00


	//   ....[30]....
        /*04c0*/ 	.word	0x00008e30


	//   ....[31]....
        /*04c4*/ 	.word	0x00008fa0


	//   ....[32]....
        /*04c8*/ 	.word	0x00009440


	//   ....[33]....
        /*04cc*/ 	.word	0x0000bda0


	//   ....[34]....
        /*04d0*/ 	.word	0x0000bdb0


	//   ....[35]....
        /*04d4*/ 	.word	0x0000bdc0


	//   ....[36]....
        /*04d8*/ 	.word	0x0000bdd0


	//   ....[37]....
        /*04dc*/ 	.word	0x0000be00


	//   ....[38]....
        /*04e0*/ 	.word	0x0000be20


	//   ....[39]....
        /*04e4*/ 	.word	0x0000be40


	//   ....[40]....
        /*04e8*/ 	.word	0x0000be50


	//   ....[41]....
        /*04ec*/ 	.word	0x0000ced0


	//   ....[42]....
        /*04f0*/ 	.word	0x0000cf00


	//   ....[43]....
        /*04f4*/ 	.word	0x0000cf30


	//   ....[44]....
        /*04f8*/ 	.word	0x0000cf60


	//   ....[45]....
        /*04fc*/ 	.word	0x0000cfa0


	//   ....[46]....
        /*0500*/ 	.word	0x0000cfd0


	//   ....[47]....
        /*0504*/ 	.word	0x0000cff0


	//   ....[48]....
        /*0508*/ 	.word	0x0000d000


	//   ....[49]....
        /*050c*/ 	.word	0x0000d020


	//   ....[50]....
        /*0510*/ 	.word	0x0000d030


	//   ....[51]....
        /*0514*/ 	.word	0x0000d6e0


	//   ....[52]....
        /*0518*/ 	.word	0x0000d700


	//   ....[53]....
        /*051c*/ 	.word	0x0000dd00


	//   ....[54]....
        /*0520*/ 	.word	0x0000dd20


	//   ....[55]....
        /*0524*/ 	.word	0x0000e320


	//   ....[56]....
        /*0528*/ 	.word	0x0000e330


	//----- nvinfo : EIATTR_EXIT_INSTR_OFFSETS
	.align		4
.L_336:
        /*052c*/ 	.byte	0x04, 0x1c
        /*052e*/ 	.short	(.L_338 - .L_337)


	//   ....[0]....
.L_337:
        /*0530*/ 	.word	0x000001c0


	//   ....[1]....
        /*0534*/ 	.word	0x0000e340


	//   ....[2]....
        /*0538*/ 	.word	0x0000e8e0


	//   ....[3]....
        /*053c*/ 	.word	0x0000e930


	//   ....[4]....
        /*0540*/ 	.word	0x0000e960


	//   ....[5]....
        /*0544*/ 	.word	0x0000e9c0


	//   ....[6]....
        /*0548*/ 	.word	0x0000ec50


	//----- nvinfo : EIATTR_CTAIDZ_USED
	.align		4
.L_338:
        /*054c*/ 	.byte	0x01, 0x04
	.zero		2


	//----- nvinfo : EIATTR_MAX_THREADS
	.align		4
        /*0550*/ 	.byte	0x04, 0x05
        /*0552*/ 	.short	(.L_340 - .L_339)
.L_339:
        /*0554*/ 	.word	0x00000080
        /*0558*/ 	.word	0x00000001
        /*055c*/ 	.word	0x00000001


	//----- nvinfo : EIATTR_CRS_STACK_SIZE
	.align		4
.L_340:
        /*0560*/ 	.byte	0x04, 0x1e
        /*0562*/ 	.short	(.L_342 - .L_341)
.L_341:
        /*0564*/ 	.word	0x00000000
.L_342:


//--------------------- .nv.info._ZN7cutlass13device_kernelIN5flash19enable_sm80_to_sm89INS1_16FlashAttnFwdSm80INS1_25CollectiveMainloopFwdSm80ILi8ELi1ELb1EN4cute5tupleIJNS5_1CILi128EEENS7_ILi112EEES8_EEELi128ENS_6half_tEfNS_4arch4Sm80ELb0ELb0ELb1ELb1ELb0ELb0ELb1ELb1EEENS1_21CollectiveEpilogueFwdINS6_IJS8_S8_S9_EEENS6_IJNS7_ILi1EEESH_SH_EEESB_SD_Li256ELb1ELb1ELb1ELb0EEENS1_36VarlenDynamicPersistentTileSchedulerILi128ELi112ELi256ELi256ELb1ELb1ELb0ELb0ELb1ELb1EEEEEEEEEvNT_6ParamsE --------------------------
	.section	.nv.info._ZN7cutlass13device_kernelIN5flash19enable_sm80_to_sm89INS1_16FlashAttnFwdSm80INS1_25CollectiveMainloopFwdSm80ILi8ELi1ELb1EN4cute5tupleIJNS5_1CILi128EEENS7_ILi112EEES8_EEELi128ENS_6half_tEfNS_4arch4Sm80ELb0ELb0ELb1ELb1ELb0ELb0ELb1ELb1EEENS1_21CollectiveEpilogueFwdINS6_IJS8_S8_S9_EEENS6_IJNS7_ILi1EEESH_SH_EEESB_SD_Li256ELb1ELb1ELb1ELb0EEENS1_36VarlenDynamicPersistentTileSchedulerILi128ELi112ELi256ELi256ELb1ELb1ELb0ELb0ELb1ELb1EEEEEEEEEvNT_6ParamsE,"",@"SHT_CUDA_INFO"
	.sectionflags	@""
	.align	4


	//----- nvinfo : EIATTR_CUDA_API_VERSION
	.align		4
        /*0000*/ 	.byte	0x04, 0x37
        /*0002*/ 	.short	(.L_344 - .L_343)
.L_343:
        /*0004*/ 	.word	0x00000082


	//----- nvinfo : EIATTR_SW2861232_WAR
	.align		4
.L_344:
        /*0008*/ 	.byte	0x01, 0x35
	.zero		2


	//----- nvinfo : EIATTR_PARAM_CBANK
	.align		4
        /*000c*/ 	.byte	0x04, 0x0a
        /*000e*/ 	.short	(.L_346 - .L_345)
	.align		4
.L_345:
        /*0010*/ 	.word	index@(.nv.constant0._ZN7cutlass13device_kernelIN5flash19enable_sm80_to_sm89INS1_16FlashAttnFwdSm80INS1_25CollectiveMainloopFwdSm80ILi8ELi1ELb1EN4cute5tupleIJNS5_1CILi128EEENS7_ILi112EEES8_EEELi128ENS_6half_tEfNS_4arch4Sm80ELb0ELb0ELb1ELb1ELb0ELb0ELb1ELb1EEENS1_21CollectiveEpilogueFwdINS6_IJS8_S8_S9_EEENS6_IJNS7_ILi1EEESH_SH_EEESB_SD_Li256ELb1ELb1ELb1ELb0EEENS1_36VarlenDynamicPersistentTileSchedulerILi128ELi112ELi256ELi256ELb1ELb1ELb0ELb0ELb1ELb1EEEEEEEEEvNT_6ParamsE)
        /*0014*/ 	.short	0x0160
        /*0016*/ 	.short	0x0438


	//----- nvinfo : EIATTR_CBANK_PARAM_SIZE
	.align		4
.L_346:
        /*0018*/ 	.byte	0x03, 0x19
        /*001a*/ 	.short	0x0438


	//----- nvinfo : EIATTR_KPARAM_INFO
	.align		4
        /*001c*/ 	.byte	0x04, 0x17
        /*001e*/ 	.short	(.L_348 - .L_347)
.L_347:
        /*0020*/ 	.word	0x00000000
        /*0024*/ 	.short	0x0000
        /*0026*/ 	.short	0x0000
        /*0028*/ 	.byte	0x00, 0xf0, 0xe1, 0x10


	//----- nvinfo : EIATTR_MAXREG_COUNT
	.align		4
.L_348:
        /*002c*/ 	.byte	0x03, 0x1b
        /*002e*/ 	.short	0x00ff


	//----- nvinfo : EIATTR_NUM_BARRIERS
	.align		4
        /*0030*/ 	.byte	0x02, 0x4c
        /*0032*/ 	.byte	0x06
	.zero		1


	//----- nvinfo : EIATTR_ANNOTATIONS
	.align		4
        /*0034*/ 	.byte	0x04, 0x55
        /*0036*/ 	.short	(.L_350 - .L_349)


	//   ....[0]....
.L_349:
        /* <DEDUP_REMOVED lines=66> */


	//----- nvinfo : EIATTR_MERCURY_ISA_VERSION
	.align		4
.L_350:
        /*0448*/ 	.byte	0x03, 0x5f
        /*044a*/ 	.short	0x0000


	//----- nvinfo : EIATTR_INT_WARP_WIDE_INSTR_OFFSETS
	.align		4
        /*044c*/ 	.byte	0x04, 0x31
        /*044e*/ 	.short	(.L_352 - .L_351)


	//   ....[0]....
.L_351:
        /*0450*/ 	.word	0x0000a3e0


	//   ....[1]....
        /*0454*/ 	.word	0x0000a460


	//----- nvinfo : EIATTR_COOP_GROUP_MASK_REGIDS
	.align		4
.L_352:
        /*0458*/ 	.byte	0x04, 0x29
        /*045a*/ 	.short	(.L_354 - .L_353)


	//   ....[0]....
.L_353:
        /*045c*/ 	.word	0xffffffff


	//   ....[1]....
        /*0460*/ 	.word	0xffffffff


	//   ....[2]....
        /*0464*/ 	.word	0xffffffff


	//   ....[3]....
        /*0468*/ 	.word	0xffffffff


	//   ....[4]....
        /*046c*/ 	.word	0xffffffff


	//   ....[5]....
        /*0470*/ 	.word	0xffffffff


	//   ....[6]....
        /*0474*/ 	.word	0xffffffff


	//   ....[7]....
        /*0478*/ 	.word	0xffffffff


	//   ....[8]....
        /*047c*/ 	.word	0xffffffff


	//   ....[9]....
        /*0480*/ 	.word	0xffffffff


	//   ....[10]....
        /*0484*/ 	.word	0xffffffff


	//   ....[11]....
        /*0488*/ 	.word	0xffffffff


	//   ....[12]....
        /*048c*/ 	.word	0xffffffff


	//   ....[13]....
        /*0490*/ 	.word	0xffffffff


	//   ....[14]....
        /*0494*/ 	.word	0xffffffff


	//   ....[15]....
        /*0498*/ 	.word	0xffffffff


	//   ....[16]....
        /*049c*/ 	.word	0xffffffff


	//   ....[17]....
        /*04a0*/ 	.word	0xffffffff


	//   ....[18]....
        /*04a4*/ 	.word	0xffffffff


	//   ....[19]....
        /*04a8*/ 	.word	0xffffffff


	//   ....[20]....
        /*04ac*/ 	.word	0xffffffff


	//   ....[21]....
        /*04b0*/ 	.word	0xffffffff


	//   ....[22]....
        /*04b4*/ 	.word	0xffffffff


	//   ....[23]....
        /*04b8*/ 	.word	0xffffffff


	//   ....[24]....
        /*04bc*/ 	.word	0xffffffff


	//   ....[25]....
        /*04c0*/ 	.word	0xffffffff


	//   ....[26]....
        /*04c4*/ 	.word	0xffffffff


	//   ....[27]....
        /*04c8*/ 	.word	0xffffffff


	//   ....[28]....
        /*04cc*/ 	.word	0xffffffff


	//   ....[29]....
        /*04d0*/ 	.word	0xffffffff


	//   ....[30]....
        /*04d4*/ 	.word	0xffffffff


	//   ....[31]....
        /*04d8*/ 	.word	0xffffffff


	//   ....[32]....
        /*04dc*/ 	.word	0xffffffff


	//   ....[33]....
        /*04e0*/ 	.word	0xffffffff


	//   ....[34]....
        /*04e4*/ 	.word	0xffffffff


	//   ....[35]....
        /*04e8*/ 	.word	0xffffffff


	//   ....[36]....
        /*04ec*/ 	.word	0xffffffff


	//   ....[37]....
        /*04f0*/ 	.word	0xffffffff


	//   ....[38]....
        /*04f4*/ 	.word	0xffffffff


	//   ....[39]....
        /*04f8*/ 	.word	0xffffffff


	//   ....[40]....
        /*04fc*/ 	.word	0xffffffff


	//   ....[41]....
        /*0500*/ 	.word	0xffffffff


	//   ....[42]....
        /*0504*/ 	.word	0xffffffff


	//   ....[43]....
        /*0508*/ 	.word	0xffffffff


	//   ....[44]....
        /*050c*/ 	.word	0xffffffff


	//   ....[45]....
        /*0510*/ 	.word	0xffffffff


	//   ....[46]....
        /*0514*/ 	.word	0xffffffff


	//   ....[47]....
        /*0518*/ 	.word	0xffffffff


	//   ....[48]....
        /*051c*/ 	.word	0xffffffff


	//   ....[49]....
        /*0520*/ 	.word	0xffffffff


	//   ....[50]....
        /*0524*/ 	.word	0xffffffff


	//   ....[51]....
        /*0528*/ 	.word	0xffffffff


	//   ....[52]....
        /*052c*/ 	.word	0xffffffff


	//   ....[53]....
        /*0530*/ 	.word	0xffffffff


	//   ....[54]....
        /*0534*/ 	.word	0xffffffff


	//   ....[55]....
        /*0538*/ 	.word	0xffffffff


	//   ....[56]....
        /*053c*/ 	.word	0xffffffff


	//   ....[57]....
        /*0540*/ 	.word	0xffffffff


	//   ....[58]....
        /*0544*/ 	.word	0xffffffff


	//   ....[59]....
        /*0548*/ 	.word	0xffffffff


	//   ....[60]....
        /*054c*/ 	.word	0xffffffff


	//   ....[61]....
        /*0550*/ 	.word	0xffffffff


	//   ....[62]....
        /*0554*/ 	.word	0xffffffff


	//   ....[63]....
        /*0558*/ 	.word	0xffffffff


	//   ....[64]....
        /*055c*/ 	.word	0xffffffff


	//   ....[65]....
        /*0560*/ 	.word	0xffffffff


	//   ....[66]....
        /*0564*/ 	.word	0xffffffff


	//   ....[67]....
        /*0568*/ 	.word	0xffffffff


	//   ....[68]....
        /*056c*/ 	.word	0xffffffff


	//   ....[69]....
        /*0570*/ 	.word	0xffffffff


	//   ....[70]....
        /*0574*/ 	.word	0xffffffff


	//   ....[71]....
        /*0578*/ 	.word	0xffffffff


	//   ....[72]....
        /*057c*/ 	.word	0xffffffff


	//   ....[73]....
        /*0580*/ 	.word	0xffffffff


	//   ....[74]....
        /*0584*/ 	.word	0xffffffff


	//   ....[75]....
        /*0588*/ 	.word	0xffffffff


	//   ....[76]....
        /*058c*/ 	.word	0xffffffff


	//   ....[77]....
        /*0590*/ 	.word	0xffffffff


	//   ....[78]....
        /*0594*/ 	.word	0xffffffff


	//   ....[79]....
        /*0598*/ 	.word	0xffffffff


	//   ....[80]....
        /*059c*/ 	.word	0xffffffff


	//   ....[81]....
        /*05a0*/ 	.word	0xffffffff


	//   ....[82]....
        /*05a4*/ 	.word	0xffffffff


	//   ....[83]....
        /*05a8*/ 	.word	0xffffffff


	//   ....[84]....
        /*05ac*/ 	.word	0xffffffff


	//   ....[85]....
        /*05b0*/ 	.word	0xffffffff


	//   ....[86]....
        /*05b4*/ 	.word	0xffffffff


	//   ....[87]....
        /*05b8*/ 	.word	0xffffffff


	//   ....[88]....
        /*05bc*/ 	.word	0xffffffff


	//   ....[89]....
        /*05c0*/ 	.word	0xffffffff


	//   ....[90]....
        /*05c4*/ 	.word	0xffffffff


	//   ....[91]....
        /*05c8*/ 	.word	0xffffffff


	//   ....[92]....
        /*05cc*/ 	.word	0xffffffff


	//   ....[93]....
        /*05d0*/ 	.word	0xffffffff


	//   ....[94]....
        /*05d4*/ 	.word	0xffffffff


	//   ....[95]....
        /*05d8*/ 	.word	0xffffffff


	//   ....[96]....
        /*05dc*/ 	.word	0xffffffff


	//   ....[97]....
        /*05e0*/ 	.word	0xffffffff


	//   ....[98]....
        /*05e4*/ 	.word	0xffffffff


	//   ....[99]....
        /*05e8*/ 	.word	0xffffffff


	//   ....[100]....
        /*05ec*/ 	.word	0xffffffff


	//   ....[101]....
        /*05f0*/ 	.word	0xffffffff


	//   ....[102]....
        /*05f4*/ 	.word	0xffffffff


	//   ....[103]....
        /*05f8*/ 	.word	0xffffffff


	//   ....[104]....
        /*05fc*/ 	.word	0xffffffff


	//   ....[105]....
        /*0600*/ 	.word	0xffffffff


	//   ....[106]....
        /*0604*/ 	.word	0xffffffff


	//   ....[107]....
        /*0608*/ 	.word	0xffffffff


	//   ....[108]....
        /*060c*/ 	.word	0xffffffff


	//   ....[109]....
        /*0610*/ 	.word	0xffffffff


	//   ....[110]....
        /*0614*/ 	.word	0xffffffff


	//   ....[111]....
        /*0618*/ 	.word	0xffffffff


	//   ....[112]....
        /*061c*/ 	.word	0xffffffff


	//   ....[113]....
        /*0620*/ 	.word	0xffffffff


	//   ....[114]....
        /*0624*/ 	.word	0xffffffff


	//   ....[115]....
        /*0628*/ 	.word	0xffffffff


	//   ....[116]....
        /*062c*/ 	.word	0xffffffff


	//   ....[117]....
        /*0630*/ 	.word	0xffffffff


	//   ....[118]....
        /*0634*/ 	.word	0xffffffff


	//   ....[119]....
        /*0638*/ 	.word	0xffffffff


	//   ....[120]....
        /*063c*/ 	.word	0xffffffff


	//   ....[121]....
        /*0640*/ 	.word	0xffffffff


	//   ....[122]....
        /*0644*/ 	.word	0xffffffff


	//   ....[123]....
        /*0648*/ 	.word	0xffffffff


	//   ....[124]....
        /*064c*/ 	.word	0xffffffff


	//   ....[125]....
        /*0650*/ 	.word	0xffffffff


	//   ....[126]....
        /*0654*/ 	.word	0xffffffff


	//   ....[127]....
        /*0658*/ 	.word	0xffffffff


	//   ....[128]....
        /*065c*/ 	.word	0xffffffff


	//   ....[129]....
        /*0660*/ 	.word	0xffffffff


	//   ....[130]....
        /*0664*/ 	.word	0xffffffff


	//----- nvinfo : EIATTR_COOP_GROUP_INSTR_OFFSETS
	.align		4
.L_354:
        /*0668*/ 	.byte	0x04, 0x28
        /*066a*/ 	.short	(.L_356 - .L_355)


	//   ....[0]....
.L_355:
        /*066c*/ 	.word	0x00000050


	//   ....[1]....
        /*0670*/ 	.word	0x00000200


	//   ....[2]....
        /*0674*/ 	.word	0x00000230


	//   ....[3]....
        /*0678*/ 	.word	0x00000260


	//   ....[4]....
        /*067c*/ 	.word	0x00000290


	//   ....[5]....
        /*0680*/ 	.word	0x000002c0


	//   ....[6]....
        /*0684*/ 	.word	0x000002f0


	//   ....[7]....
        /*0688*/ 	.word	0x00000460


	//   ....[8]....
        /*068c*/ 	.word	0x000004a0


	//   ....[9]....
        /*0690*/ 	.word	0x000004d0


	//   ....[10]....
        /*0694*/ 	.word	0x00000500


	//   ....[11]....
        /*0698*/ 	.word	0x00000530


	//   ....[12]....
        /*069c*/ 	.word	0x00000560


	//   ....[13]....
        /*06a0*/ 	.word	0x000005f0


	//   ....[14]....
        /*06a4*/ 	.word	0x00000620


	//   ....[15]....
        /*06a8*/ 	.word	0x00000630


	//   ....[16]....
        /*06ac*/ 	.word	0x000006a0


	//   ....[17]....
        /*06b0*/ 	.word	0x00002070


	//   ....[18]....
        /*06b4*/ 	.word	0x00002090


	//   ....[19]....
        /*06b8*/ 	.word	0x000020b0


	//   ....[20]....
        /*06bc*/ 	.word	0x000020e0


	//   ....[21]....
        /*06c0*/ 	.word	0x00002100


	//   ....[22]....
        /*06c4*/ 	.word	0x00002110


	//   ....[23]....
        /*06c8*/ 	.word	0x00002140


	//   ....[24]....
        /*06cc*/ 	.word	0x00002180


	//   ....[25]....
        /*06d0*/ 	.word	0x00004a60


	//   ....[26]....
        /*06d4*/ 	.word	0x00004b00


	//   ....[27]....
        /*06d8*/ 	.word	0x00004b20


	//   ....[28]....
        /*06dc*/ 	.word	0x00004b40


	//   ....[29]....
        /*06e0*/ 	.word	0x00008160


	//   ....[30]....
        /*06e4*/ 	.word	0x00008180


	//   ....[31]....
        /*06e8*/ 	.word	0x000081b0


	//   ....[32]....
        /*06ec*/ 	.word	0x000081c0


	//   ....[33]....
        /*06f0*/ 	.word	0x00009dc0


	//   ....[34]....
        /*06f4*/ 	.word	0x00009dd0


	//   ....[35]....
        /*06f8*/ 	.word	0x00009e00


	//   ....[36]....
        /*06fc*/ 	.word	0x00009e10


	//   ....[37]....
        /*0700*/ 	.word	0x0000aee0


	//   ....[38]....
        /*0704*/ 	.word	0x0000aef0


	//   ....[39]....
        /*0708*/ 	.word	0x0000af10


	//   ....[40]....
        /*070c*/ 	.word	0x0000af20


	//   ....[41]....
        /*0710*/ 	.word	0x0000b2e0


	//   ....[42]....
        /*0714*/ 	.word	0x0000b300


	//   ....[43]....
        /*0718*/ 	.word	0x0000b400


	//   ....[44]....
        /*071c*/ 	.word	0x0000b410


	//   ....[45]....
        /*0720*/ 	.word	0x0000b520


	//   ....[46]....
        /*0724*/ 	.word	0x0000b540


	//   ....[47]....
        /*0728*/ 	.word	0x0000b650


	//   ....[48]....
        /*072c*/ 	.word	0x0000b660


	//   ....[49]....
        /*0730*/ 	.word	0x0000b970


	//   ....[50]....
        /*0734*/ 	.word	0x0000b990


	//   ....[51]....
        /*0738*/ 	.word	0x0000bfe0


	//   ....[52]....
        /*073c*/ 	.word	0x0000bff0


	//   ....[53]....
        /*0740*/ 	.word	0x0000cc20


	//   ....[54]....
        /*0744*/ 	.word	0x0000cc40


	//   ....[55]....
        /*0748*/ 	.word	0x0000cd50


	//   ....[56]....
        /*074c*/ 	.word	0x0000cd60


	//   ....[57]....
        /*0750*/ 	.word	0x0000ce70


	//   ....[58]....
        /*0754*/ 	.word	0x0000ce90


	//   ....[59]....
        /*0758*/ 	.word	0x0000cfa0


	//   ....[60]....
        /*075c*/ 	.word	0x0000cfb0


	//   ....[61]....
        /*0760*/ 	.word	0x0000d180


	//   ....[62]....
        /*0764*/ 	.word	0x0000d1a0


	//   ....[63]....
        /*0768*/ 	.word	0x0000d2d0


	//   ....[64]....
        /*076c*/ 	.word	0x0000d310


	//   ....[65]....
        /*0770*/ 	.word	0x0000d340


	//   ....[66]....
        /*0774*/ 	.word	0x0000d370


	//   ....[67]....
        /*0778*/ 	.word	0x0000d3a0


	//   ....[68]....
        /*077c*/ 	.word	0x0000d3d0


	//   ....[69]....
        /*0780*/ 	.word	0x0000d530


	//   ....[70]....
        /*0784*/ 	.word	0x0000d570


	//   ....[71]....
        /*0788*/ 	.word	0x0000d5a0


	//   ....[72]....
        /*078c*/ 	.word	0x0000d5d0


	//   ....[73]....
        /*0790*/ 	.word	0x0000d600


	//   ....[74]....
        /*0794*/ 	.word	0x0000d630


	//   ....[75]....
        /*0798*/ 	.word	0x0000d6c0


	//   ....[76]....
        /*079c*/ 	.word	0x0000d6f0


	//   ....[77]....
        /*07a0*/ 	.word	0x0000d700


	//   ....[78]....
        /*07a4*/ 	.word	0x0000d760


	//   ....[79]....
        /*07a8*/ 	.word	0x0000dd40


	//   ....[80]....
        /*07ac*/ 	.word	0x0000dda0


	//   ....[81]....
        /*07b0*/ 	.word	0x0000ddf0


	//   ....[82]....
        /*07b4*/ 	.word	0x0000de40


	//   ....[83]....
        /*07b8*/ 	.word	0x0000de90


	//   ....[84]....
        /*07bc*/ 	.word	0x0000df00


	//   ....[85]....
        /*07c0*/ 	.word	0x0000df40


	//   ....[86]....
        /*07c4*/ 	.word	0x0000dfb0


	//   ....[87]....
        /*07c8*/ 	.word	0x0000e020


	//   ....[88]....
        /*07cc*/ 	.word	0x0000e080


	//   ....[89]....
        /*07d0*/ 	.word	0x0000e100


	//   ....[90]....
        /*07d4*/ 	.word	0x0000e160


	//   ....[91]....
        /*07d8*/ 	.word	0x0000e1b0


	//   ....[92]....
        /*07dc*/ 	.word	0x0000e210


	//   ....[93]....
        /*07e0*/ 	.word	0x0000e280


	//   ....[94]....
        /*07e4*/ 	.word	0x0000e2f0


	//   ....[95]....
        /*07e8*/ 	.word	0x0000e350


	//   ....[96]....
        /*07ec*/ 	.word	0x0000e3b0


	//   ....[97]....
        /*07f0*/ 	.word	0x0000e410


	//   ....[98]....
        /*07f4*/ 	.word	0x0000e480


	//   ....[99]....
        /*07f8*/ 	.word	0x0000e4e0


	//   ....[100]....
        /*07fc*/ 	.word	0x0000e540


	//   ....[101]....
        /*0800*/ 	.word	0x0000e5a0


	//   ....[102]....
        /*0804*/ 	.word	0x0000e610


	//   ....[103]....
        /*0808*/ 	.word	0x0000e670


	//   ....[104]....
        /*080c*/ 	.word	0x0000e6d0


	//   ....[105]....
        /*0810*/ 	.word	0x0000e730


	//   ....[106]....
        /*0814*/ 	.word	0x0000e7a0


	//   ....[107]....
        /*0818*/ 	.word	0x0000e800


	//   ....[108]....
        /*081c*/ 	.word	0x0000e860


	//   ....[109]....
        /*0820*/ 	.word	0x0000e8c0


	//   ....[110]....
        /*0824*/ 	.word	0x0000e930


	//   ....[111]....
        /*0828*/ 	.word	0x0000e990


	//   ....[112]....
        /*082c*/ 	.word	0x0000e9f0


	//   ....[113]....
        /*0830*/ 	.word	0x0000ea50


	//   ....[114]....
        /*0834*/ 	.word	0x0000eac0


	//   ....[115]....
        /*0838*/ 	.word	0x0000eb10


	//   ....[116]....
        /*083c*/ 	.word	0x0000eb50


	//   ....[117]....
        /*0840*/ 	.word	0x0000eba0


	//   ....[118]....
        /*0844*/ 	.word	0x0000ebf0


	//   ....[119]....
        /*0848*/ 	.word	0x0000ec40


	//   ....[120]....
        /*084c*/ 	.word	0x0000ecb0


	//   ....[121]....
        /*0850*/ 	.word	0x0000ecf0


	//   ....[122]....
        /*0854*/ 	.word	0x0000ed40


	//   ....[123]....
        /*0858*/ 	.word	0x0000ed90


	//   ....[124]....
        /*085c*/ 	.word	0x0000ede0


	//   ....[125]....
        /*0860*/ 	.word	0x0000ee30


	//   ....[126]....
        /*0864*/ 	.word	0x0000eea0


	//   ....[127]....
        /*0868*/ 	.word	0x0000eee0


	//   ....[128]....
        /*086c*/ 	.word	0x0000ef50


	//   ....[129]....
        /*0870*/ 	.word	0x0000efb0


	//   ....[130]....
        /*0874*/ 	.word	0x0000f010


	//----- nvinfo : EIATTR_EXIT_INSTR_OFFSETS
	.align		4
.L_356:
        /*0878*/ 	.byte	0x04, 0x1c
        /*087a*/ 	.short	(.L_358 - .L_357)


	//   ....[0]....
.L_357:
        /*087c*/ 	.word	0x00000c10


	//   ....[1]....
        /*0880*/ 	.word	0x0000dd00


	//----- nvinfo : EIATTR_MAX_THREADS
	.align		4
.L_358:
        /*0884*/ 	.byte	0x04, 0x05
        /*0886*/ 	.short	(.L_360 - .L_359)
.L_359:
        /*0888*/ 	.word	0x00000100
        /*088c*/ 	.word	0x00000001
        /*0890*/ 	.word	0x00000001


	//----- nvinfo : EIATTR_CRS_STACK_SIZE
	.align		4
.L_360:
        /*0894*/ 	.byte	0x04, 0x1e
        /*0896*/ 	.short	(.L_362 - .L_361)
.L_361:
        /*0898*/ 	.word	0x00000000
.L_362:


//--------------------- .nv.info._ZN7cutlass13device_kernelIN5flash19enable_sm80_to_sm89INS1_16FlashAttnFwdSm80INS1_25CollectiveMainloopFwdSm80ILi8ELi1ELb1EN4cute5tupleIJNS5_1CILi128EEENS7_ILi112EEES8_EEELi128ENS_6half_tEfNS_4arch4Sm80ELb0ELb0ELb1ELb1ELb0ELb1ELb1ELb1EEENS1_21CollectiveEpilogueFwdINS6_IJS8_S8_S9_EEENS6_IJNS7_ILi1EEESH_SH_EEESB_SD_Li256ELb1ELb1ELb1ELb0EEENS1_36VarlenDynamicPersistentTileSchedulerILi128ELi112ELi256ELi256ELb1ELb1ELb0ELb0ELb1ELb1EEEEEEEEEvNT_6ParamsE --------------------------
	.section	.nv.info._ZN7cutlass13device_kernelIN5flash19enable_sm80_to_sm89INS1_16FlashAttnFwdSm80INS1_25CollectiveMainloopFwdSm80ILi8ELi1ELb1EN4cute5tupleIJNS5_1CILi128EEENS7_ILi112EEES8_EEELi128ENS_6half_tEfNS_4arch4Sm80ELb0ELb0ELb1ELb1ELb0ELb1ELb1ELb1EEENS1_21CollectiveEpilogueFwdINS6_IJS8_S8_S9_EEENS6_IJNS7_ILi1EEESH_SH_EEESB_SD_Li256ELb1ELb1ELb1ELb0EEENS1_36VarlenDynamicPersistentTileSchedulerILi128ELi112ELi256ELi256ELb1ELb1ELb0ELb0ELb1ELb1EEEEEEEEEvNT_6ParamsE,"",@"SHT_CUDA_INFO"
	.sectionflags	@""
	.align	4


	//----- nvinfo : EIATTR_CUDA_API_VERSION
	.align		4
        /*0000*/ 	.byte	0x04, 0x37
        /*0002*/ 	.short	(.L_364 - .L_363)
.L_363:
        /*0004*/ 	.word	0x00000082


	//----- nvinfo : EIATTR_SW2861232_WAR
	.align		4
.L_364:
        /*0008*/ 	.byte	0x01, 0x35
	.zero		2


	//----- nvinfo : EIATTR_PARAM_CBANK
	.align		4
        /*000c*/ 	.byte	0x04, 0x0a
        /*000e*/ 	.short	(.L_366 - .L_365)
	.align		4
.L_365:
        /*0010*/ 	.word	index@(.nv.constant0._ZN7cutlass13device_kernelIN5flash19enable_sm80_to_sm89INS1_16FlashAttnFwdSm80INS1_25CollectiveMainloopFwdSm80ILi8ELi1ELb1EN4cute5tupleIJNS5_1CILi128EEENS7_ILi112EEES8_EEELi128ENS_6half_tEfNS_4arch4Sm80ELb0ELb0ELb1ELb1ELb0ELb1ELb1ELb1EEENS1_21CollectiveEpilogueFwdINS6_IJS8_S8_S9_EEENS6_IJNS7_ILi1EEESH_SH_EEESB_SD_Li256ELb1ELb1ELb1ELb0EEENS1_36VarlenDynamicPersistentTileSchedulerILi128ELi112ELi256ELi256ELb1ELb1ELb0ELb0ELb1ELb1EEEEEEEEEvNT_6ParamsE)
        /*0014*/ 	.short	0x0160
        /*0016*/ 	.short	0x0438


	//----- nvinfo : EIATTR_CBANK_PARAM_SIZE
	.align		4
.L_366:
        /*0018*/ 	.byte	0x03, 0x19
        /*001a*/ 	.short	0x0438


	//----- nvinfo : EIATTR_KPARAM_INFO
	.align		4
        /*001c*/ 	.byte	0x04, 0x17
        /*001e*/ 	.short	(.L_368 - .L_367)
.L_367:
        /*0020*/ 	.word	0x00000000
        /*0024*/ 	.short	0x0000
        /*0026*/ 	.short	0x0000
        /*0028*/ 	.byte	0x00, 0xf0, 0xe1, 0x10


	//----- nvinfo : EIATTR_MAXREG_COUNT
	.align		4
.L_368:
        /*002c*/ 	.byte	0x03, 0x1b
        /*002e*/ 	.short	0x00ff


	//----- nvinfo : EIATTR_NUM_BARRIERS
	.align		4
        /*0030*/ 	.byte	0x02, 0x4c
        /*0032*/ 	.byte	0x06
	.zero		1


	//----- nvinfo : EIATTR_ANNOTATIONS
	.align		4
        /*0034*/ 	.byte	0x04, 0x55
        /*0036*/ 	.short	(.L_370 - .L_369)


	//   ....[0]....
.L_369:
        /* <DEDUP_REMOVED lines=51> */


	//----- nvinfo : EIATTR_MERCURY_ISA_VERSION
	.align		4
.L_370:
        /*0358*/ 	.byte	0x03, 0x5f
        /*035a*/ 	.short	0x0000


	//----- nvinfo : EIATTR_INT_WARP_WIDE_INSTR_OFFSETS
	.align		4
        /*035c*/ 	.byte	0x04, 0x31
        /*035e*/ 	.short	(.L_372 - .L_371)


	//   ....[0]....
.L_371:
        /*0360*/ 	.word	0x00014e30


	//   ....[1]....
        /*0364*/ 	.word	0x00014eb0


	//----- nvinfo : EIATTR_COOP_GROUP_MASK_REGIDS
	.align		4
.L_372:
        /*0368*/ 	.byte	0x04, 0x29
        /*036a*/ 	.short	(.L_374 - .L_373)


	//   ....[0]....
.L_373:
        /*036c*/ 	.word	0xffffffff


	//   ....[1]....
        /*0370*/ 	.word	0xffffffff


	//   ....[2]....
        /*0374*/ 	.word	0xffffffff


	//   ....[3]....
        /*0378*/ 	.word	0xffffffff


	//   ....[4]....
        /*037c*/ 	.word	0xffffffff


	//   ....[5]....
        /*0380*/ 	.word	0xffffffff


	//   ....[6]....
        /*0384*/ 	.word	0xffffffff


	//   ....[7]....
        /*0388*/ 	.word	0xffffffff


	//   ....[8]....
        /*038c*/ 	.word	0xffffffff


	//   ....[9]....
        /*0390*/ 	.word	0xffffffff


	//   ....[10]....
        /*0394*/ 	.word	0xffffffff


	//   ....[11]....
        /*0398*/ 	.word	0xffffffff


	//   ....[12]....
        /*039c*/ 	.word	0xffffffff


	//   ....[13]....
        /*03a0*/ 	.word	0xffffffff


	//   ....[14]....
        /*03a4*/ 	.word	0xffffffff


	//   ....[15]....
        /*03a8*/ 	.word	0xffffffff


	//   ....[16]....
        /*03ac*/ 	.word	0xffffffff


	//   ....[17]....
        /*03b0*/ 	.word	0xffffffff


	//   ....[18]....
        /*03b4*/ 	.word	0xffffffff


	//   ....[19]....
        /*03b8*/ 	.word	0xffffffff


	//   ....[20]....
        /*03bc*/ 	.word	0xffffffff


	//   ....[21]....
        /*03c0*/ 	.word	0xffffffff


	//   ....[22]....
        /*03c4*/ 	.word	0xffffffff


	//   ....[23]....
        /*03c8*/ 	.word	0xffffffff


	//   ....[24]....
        /*03cc*/ 	.word	0xffffffff


	//   ....[25]....
        /*03d0*/ 	.word	0xffffffff


	//   ....[26]....
        /*03d4*/ 	.word	0xffffffff


	//   ....[27]....
        /*03d8*/ 	.word	0xffffffff


	//   ....[28]....
        /*03dc*/ 	.word	0xffffffff


	//   ....[29]....
        /*03e0*/ 	.word	0xffffffff


	//   ....[30]....
        /*03e4*/ 	.word	0xffffffff


	//   ....[31]....
        /*03e8*/ 	.word	0xffffffff


	//   ....[32]....
        /*03ec*/ 	.word	0xffffffff


	//   ....[33]....
        /*03f0*/ 	.word	0xffffffff


	//   ....[34]....
        /*03f4*/ 	.word	0xffffffff


	//   ....[35]....
        /*03f8*/ 	.word	0xffffffff


	//   ....[36]....
        /*03fc*/ 	.word	0xffffffff


	//   ....[37]....
        /*0400*/ 	.word	0xffffffff


	//   ....[38]....
        /*0404*/ 	.word	0xffffffff


	//   ....[39]....
        /*0408*/ 	.word	0xffffffff


	//   ....[40]....
        /*040c*/ 	.word	0xffffffff


	//   ....[41]....
        /*0410*/ 	.word	0xffffffff


	//   ....[42]....
        /*0414*/ 	.word	0xffffffff


	//   ....[43]....
        /*0418*/ 	.word	0xffffffff


	//   ....[44]....
        /*041c*/ 	.word	0xffffffff


	//   ....[45]....
        /*0420*/ 	.word	0xffffffff


	//   ....[46]....
        /*0424*/ 	.word	0xffffffff


	//   ....[47]....
        /*0428*/ 	.word	0xffffffff


	//   ....[48]....
        /*042c*/ 	.word	0xffffffff


	//   ....[49]....
        /*0430*/ 	.word	0xffffffff


	//   ....[50]....
        /*0434*/ 	.word	0xffffffff


	//   ....[51]....
        /*0438*/ 	.word	0xffffffff


	//   ....[52]....
        /*043c*/ 	.word	0xffffffff


	//   ....[53]....
        /*0440*/ 	.word	0xffffffff


	//   ....[54]....
        /*0444*/ 	.word	0xffffffff


	//   ....[55]....
        /*0448*/ 	.word	0xffffffff


	//   ....[56]....
        /*044c*/ 	.word	0xffffffff


	//   ....[57]....
        /*0450*/ 	.word	0xffffffff


	//   ....[58]....
        /*0454*/ 	.word	0xffffffff


	//   ....[59]....
        /*0458*/ 	.word	0xffffffff


	//   ....[60]....
        /*045c*/ 	.word	0xffffffff


	//   ....[61]....
        /*0460*/ 	.word	0xffffffff


	//   ....[62]....
        /*0464*/ 	.word	0xffffffff


	//   ....[63]....
        /*0468*/ 	.word	0xffffffff


	//   ....[64]....
        /*046c*/ 	.word	0xffffffff


	//   ....[65]....
        /*0470*/ 	.word	0xffffffff


	//   ....[66]....
        /*0474*/ 	.word	0xffffffff


	//   ....[67]....
        /*0478*/ 	.word	0xffffffff


	//   ....[68]....
        /*047c*/ 	.word	0xffffffff


	//   ....[69]....
        /*0480*/ 	.word	0xffffffff


	//   ....[70]....
        /*0484*/ 	.word	0xffffffff


	//   ....[71]....
        /*0488*/ 	.word	0xffffffff


	//   ....[72]....
        /*048c*/ 	.word	0xffffffff


	//   ....[73]....
        /*0490*/ 	.word	0xffffffff


	//   ....[74]....
        /*0494*/ 	.word	0xffffffff


	//   ....[75]....
        /*0498*/ 	.word	0xffffffff


	//   ....[76]....
        /*049c*/ 	.word	0xffffffff


	//   ....[77]....
        /*04a0*/ 	.word	0xffffffff


	//   ....[78]....
        /*04a4*/ 	.word	0xffffffff


	//   ....[79]....
        /*04a8*/ 	.word	0xffffffff


	//   ....[80]....
        /*04ac*/ 	.word	0xffffffff


	//   ....[81]....
        /*04b0*/ 	.word	0xffffffff


	//   ....[82]....
        /*04b4*/ 	.word	0xffffffff


	//   ....[83]....
        /*04b8*/ 	.word	0xffffffff


	//   ....[84]....
        /*04bc*/ 	.word	0xffffffff


	//   ....[85]....
        /*04c0*/ 	.word	0xffffffff


	//   ....[86]....
        /*04c4*/ 	.word	0xffffffff


	//   ....[87]....
        /*04c8*/ 	.word	0xffffffff


	//   ....[88]....
        /*04cc*/ 	.word	0xffffffff


	//   ....[89]....
        /*04d0*/ 	.word	0xffffffff


	//   ....[90]....
        /*04d4*/ 	.word	0xffffffff


	//   ....[91]....
        /*04d8*/ 	.word	0xffffffff


	//   ....[92]....
        /*04dc*/ 	.word	0xffffffff


	//   ....[93]....
        /*04e0*/ 	.word	0xffffffff


	//   ....[94]....
        /*04e4*/ 	.word	0xffffffff


	//   ....[95]....
        /*04e8*/ 	.word	0xffffffff


	//   ....[96]....
        /*04ec*/ 	.word	0xffffffff


	//   ....[97]....
        /*04f0*/ 	.word	0xffffffff


	//   ....[98]....
        /*04f4*/ 	.word	0xffffffff


	//   ....[99]....
        /*04f8*/ 	.word	0xffffffff


	//   ....[100]....
        /*04fc*/ 	.word	0xffffffff


	//   ....[101]....
        /*0500*/ 	.word	0xffffffff


	//   ....[102]....
        /*0504*/ 	.word	0xffffffff


	//   ....[103]....
        /*0508*/ 	.word	0xffffffff


	//   ....[104]....
        /*050c*/ 	.word	0xffffffff


	//   ....[105]....
        /*0510*/ 	.word	0xffffffff


	//   ....[106]....
        /*0514*/ 	.word	0xffffffff


	//   ....[107]....
        /*0518*/ 	.word	0xffffffff


	//   ....[108]....
        /*051c*/ 	.word	0xffffffff


	//   ....[109]....
        /*0520*/ 	.word	0xffffffff


	//   ....[110]....
        /*0524*/ 	.word	0xffffffff


	//   ....[111]....
        /*0528*/ 	.word	0xffffffff


	//   ....[112]....
        /*052c*/ 	.word	0xffffffff


	//   ....[113]....
        /*0530*/ 	.word	0xffffffff


	//   ....[114]....
        /*0534*/ 	.word	0xffffffff


	//   ....[115]....
        /*0538*/ 	.word	0xffffffff


	//   ....[116]....
        /*053c*/ 	.word	0xffffffff


	//   ....[117]....
        /*0540*/ 	.word	0xffffffff


	//   ....[118]....
        /*0544*/ 	.word	0xffffffff


	//   ....[119]....
        /*0548*/ 	.word	0xffffffff


	//   ....[120]....
        /*054c*/ 	.word	0xffffffff


	//   ....[121]....
        /*0550*/ 	.word	0xffffffff


	//   ....[122]....
        /*0554*/ 	.word	0xffffffff


	//   ....[123]....
        /*0558*/ 	.word	0xffffffff


	//   ....[124]....
        /*055c*/ 	.word	0xffffffff


	//   ....[125]....
        /*0560*/ 	.word	0xffffffff


	//   ....[126]....
        /*0564*/ 	.word	0xffffffff


	//   ....[127]....
        /*0568*/ 	.word	0xffffffff


	//   ....[128]....
        /*056c*/ 	.word	0xffffffff


	//   ....[129]....
        /*0570*/ 	.word	0xffffffff


	//   ....[130]....
        /*0574*/ 	.word	0xffffffff


	//   ....[131]....
        /*0578*/ 	.word	0xffffffff


	//   ....[132]....
        /*057c*/ 	.word	0xffffffff


	//   ....[133]....
        /*0580*/ 	.word	0xffffffff


	//   ....[134]....
        /*0584*/ 	.word	0xffffffff


	//   ....[135]....
        /*0588*/ 	.word	0xffffffff


	//   ....[136]....
        /*058c*/ 	.word	0xffffffff


	//   ....[137]....
        /*0590*/ 	.word	0xffffffff


	//   ....[138]....
        /*0594*/ 	.word	0xffffffff


	//----- nvinfo : EIATTR_COOP_GROUP_INSTR_OFFSETS
	.align		4
.L_374:
        /*0598*/ 	.byte	0x04, 0x28
        /*059a*/ 	.short	(.L_376 - .L_375)


	//   ....[0]....
.L_375:
        /*059c*/ 	.word	0x00000050


	//   ....[1]....
        /*05a0*/ 	.word	0x00000210


	//   ....[2]....
        /*05a4*/ 	.word	0x00000240


	//   ....[3]....
        /*05a8*/ 	.word	0x00000270


	//   ....[4]....
        /*05ac*/ 	.word	0x000002a0


	//   ....[5]....
        /*05b0*/ 	.word	0x000002d0


	//   ....[6]....
        /*05b4*/ 	.word	0x00000300


	//   ....[7]....
        /*05b8*/ 	.word	0x00000470


	//   ....[8]....
        /*05bc*/ 	.word	0x000004b0


	//   ....[9]....
        /*05c0*/ 	.word	0x000004e0


	//   ....[10]....
        /*05c4*/ 	.word	0x00000510


	//   ....[11]....
        /*05c8*/ 	.word	0x00000540


	//   ....[12]....
        /*05cc*/ 	.word	0x00000570


	//   ....[13]....
        /*05d0*/ 	.word	0x00000600


	//   ....[14]....
        /*05d4*/ 	.word	0x00000630


	//   ....[15]....
        /*05d8*/ 	.word	0x00000650


	//   ....[16]....
        /*05dc*/ 	.word	0x000006b0


	//   ....[17]....
        /*05e0*/ 	.word	0x00009620


	//   ....[18]....
        /*05e4*/ 	.word	0x00009640


	//   ....[19]....
        /*05e8*/ 	.word	0x00009650


	//   ....[20]....
        /*05ec*/ 	.word	0x00009670


	//   ....[21]....
        /*05f0*/ 	.word	0x000096c0


	//   ....[22]....
        /*05f4*/ 	.word	0x000096f0


	//   ....[23]....
        /*05f8*/ 	.word	0x000097a0


	//   ....[24]....
        /*05fc*/ 	.word	0x000097b0


	//   ....[25]....
        /*0600*/ 	.word	0x00009cf0


	//   ....[26]....
        /*0604*/ 	.word	0x00009d30


	//   ....[27]....
        /*0608*/ 	.word	0x00009d50


	//   ....[28]....
        /*060c*/ 	.word	0x00009d60


	//   ....[29]....
        /*0610*/ 	.word	0x0000b620


	//   ....[30]....
        /*0614*/ 	.word	0x0000b660


	//   ....[31]....
        /*0618*/ 	.word	0x0000b680


	//   ....[32]....
        /*061c*/ 	.word	0x0000b690


	//   ....[33]....
        /*0620*/ 	.word	0x0000f540


	//   ....[34]....
        /*0624*/ 	.word	0x0000f5e0


	//   ....[35]....
        /*0628*/ 	.word	0x0000f600


	//   ....[36]....
        /*062c*/ 	.word	0x0000f620


	//   ....[37]....
        /*0630*/ 	.word	0x00012bc0


	//   ....[38]....
        /*0634*/ 	.word	0x00012be0


	//   ....[39]....
        /*0638*/ 	.word	0x00012c10


	//   ....[40]....
        /*063c*/ 	.word	0x00012c20


	//   ....[41]....
        /*0640*/ 	.word	0x00014810


	//   ....[42]....
        /*0644*/ 	.word	0x00014820


	//   ....[43]....
        /*0648*/ 	.word	0x00014850


	//   ....[44]....
        /*064c*/ 	.word	0x00014860


	//   ....[45]....
        /*0650*/ 	.word	0x00015af0


	//   ....[46]....
        /*0654*/ 	.word	0x00015b00


	//   ....[47]....
        /*0658*/ 	.word	0x00015b20


	//   ....[48]....
        /*065c*/ 	.word	0x00015b40


	//   ....[49]....
        /*0660*/ 	.word	0x00015e70


	//   ....[50]....
        /*0664*/ 	.word	0x00015e90


	//   ....[51]....
        /*0668*/ 	.word	0x00015f70


	//   ....[52]....
        /*066c*/ 	.word	0x00015f80


	//   ....[53]....
        /*0670*/ 	.word	0x00016070


	//   ....[54]....
        /*0674*/ 	.word	0x00016090


	//   ....[55]....
        /*0678*/ 	.word	0x00016180


	//   ....[56]....
        /*067c*/ 	.word	0x00016190


	//   ....[57]....
        /*0680*/ 	.word	0x00016480


	//   ....[58]....
        /*0684*/ 	.word	0x000164a0


	//   ....[59]....
        /*0688*/ 	.word	0x00016b10


	//   ....[60]....
        /*068c*/ 	.word	0x00016b20


	//   ....[61]....
        /*0690*/ 	.word	0x00017730


	//   ....[62]....
        /*0694*/ 	.word	0x00017750


	//   ....[63]....
        /*0698*/ 	.word	0x00017840


	//   ....[64]....
        /*069c*/ 	.word	0x00017850


	//   ....[65]....
        /*06a0*/ 	.word	0x00017940


	//   ....[66]....
        /*06a4*/ 	.word	0x00017960


	//   ....[67]....
        /*06a8*/ 	.word	0x00017a50


	//   ....[68]....
        /*06ac*/ 	.word	0x00017a60


	//   ....[69]....
        /*06b0*/ 	.word	0x00017c10


	//   ....[70]....
        /*06b4*/ 	.word	0x00017c30


	//   ....[71]....
        /*06b8*/ 	.word	0x00017d60


	//   ....[72]....
        /*06bc*/ 	.word	0x00017da0


	//   ....[73]....
        /*06c0*/ 	.word	0x00017dd0


	//   ....[74]....
        /*06c4*/ 	.word	0x00017e00


	//   ....[75]....
        /*06c8*/ 	.word	0x00017e30


	//   ....[76]....
        /*06cc*/ 	.word	0x00017e60


	//   ....[77]....
        /*06d0*/ 	.word	0x00017fc0


	//   ....[78]....
        /*06d4*/ 	.word	0x00018000


	//   ....[79]....
        /*06d8*/ 	.word	0x00018030


	//   ....[80]....
        /*06dc*/ 	.word	0x00018060


	//   ....[81]....
        /*06e0*/ 	.word	0x00018090


	//   ....[82]....
        /*06e4*/ 	.word	0x000180c0


	//   ....[83]....
        /*06e8*/ 	.word	0x00018150


	//   ....[84]....
        /*06ec*/ 	.word	0x00018180


	//   ....[85]....
        /*06f0*/ 	.word	0x00018190


	//   ....[86]....
        /*06f4*/ 	.word	0x000181f0


	//   ....[87]....
        /*06f8*/ 	.word	0x000187d0


	//   ....[88]....
        /*06fc*/ 	.word	0x00018830


	//   ....[89]....
        /*0700*/ 	.word	0x00018880


	//   ....[90]....
        /*0704*/ 	.word	0x000188d0


	//   ....[91]....
        /*0708*/ 	.word	0x00018920


	//   ....[92]....
        /*070c*/ 	.word	0x00018990


	//   ....[93]....
        /*0710*/ 	.word	0x000189d0


	//   ....[94]....
        /*0714*/ 	.word	0x00018a40


	//   ....[95]....
        /*0718*/ 	.word	0x00018ab0


	//   ....[96]....
        /*071c*/ 	.word	0x00018b10


	//   ....[97]....
        /*0720*/ 	.word	0x00018b90


	//   ....[98]....
        /*0724*/ 	.word	0x00018bf0


	//   ....[99]....
        /*0728*/ 	.word	0x00018c40


	//   ....[100]....
        /*072c*/ 	.word	0x00018ca0


	//   ....[101]....
        /*0730*/ 	.word	0x00018d10


	//   ....[102]....
        /*0734*/ 	.word	0x00018d80


	//   ....[103]....
        /*0738*/ 	.word	0x00018de0


	//   ....[104]....
        /*073c*/ 	.word	0x00018e40


	//   ....[105]....
        /*0740*/ 	.word	0x00018ea0


	//   ....[106]....
        /*0744*/ 	.word	0x00018f10


	//   ....[107]....
        /*0748*/ 	.word	0x00018f70


	//   ....[108]....
        /*074c*/ 	.word	0x00018fd0


	//   ....[109]....
        /*0750*/ 	.word	0x00019030


	//   ....[110]....
        /*0754*/ 	.word	0x000190a0


	//   ....[111]....
        /*0758*/ 	.word	0x00019100


	//   ....[112]....
        /*075c*/ 	.word	0x00019160


	//   ....[113]....
        /*0760*/ 	.word	0x000191c0


	//   ....[114]....
        /*0764*/ 	.word	0x00019230


	//   ....[115]....
        /*0768*/ 	.word	0x00019290


	//   ....[116]....
        /*076c*/ 	.word	0x000192f0


	//   ....[117]....
        /*0770*/ 	.word	0x00019350


	//   ....[118]....
        /*0774*/ 	.word	0x000193c0


	//   ....[119]....
        /*0778*/ 	.word	0x00019420


	//   ....[120]....
        /*077c*/ 	.word	0x00019480


	//   ....[121]....
        /*0780*/ 	.word	0x000194e0


	//   ....[122]....
        /*0784*/ 	.word	0x00019550


	//   ....[123]....
        /*0788*/ 	.word	0x000195a0


	//   ....[124]....
        /*078c*/ 	.word	0x000195e0


	//   ....[125]....
        /*0790*/ 	.word	0x00019630


	//   ....[126]....
        /*0794*/ 	.word	0x00019680


	//   ....[127]....
        /*0798*/ 	.word	0x000196d0


	//   ....[128]....
        /*079c*/ 	.word	0x00019740


	//   ....[129]....
        /*07a0*/ 	.word	0x00019780


	//   ....[130]....
        /*07a4*/ 	.word	0x000197d0


	//   ....[131]....
        /*07a8*/ 	.word	0x00019820


	//   ....[132]....
        /*07ac*/ 	.word	0x00019870


	//   ....[133]....
        /*07b0*/ 	.word	0x000198c0


	//   ....[134]....
        /*07b4*/ 	.word	0x00019930


	//   ....[135]....
        /*07b8*/ 	.word	0x00019970


	//   ....[136]....
        /*07bc*/ 	.word	0x000199e0


	//   ....[137]....
        /*07c0*/ 	.word	0x00019a40


	//   ....[138]....
        /*07c4*/ 	.word	0x00019aa0


	//----- nvinfo : EIATTR_EXIT_INSTR_OFFSETS
	.align		4
.L_376:
        /*07c8*/ 	.byte	0x04, 0x1c
        /*07ca*/ 	.short	(.L_378 - .L_377)


	//   ....[0]....
.L_377:
        /*07cc*/ 	.word	0x00000c20


	//   ....[1]....
        /*07d0*/ 	.word	0x00018790


	//----- nvinfo : EIATTR_MAX_THREADS
	.align		4
.L_378:
        /*07d4*/ 	.byte	0x04, 0x05
        /*07d6*/ 	.short	(.L_380 - .L_379)
.L_379:
        /*07d8*/ 	.word	0x00000100
        /*07dc*/ 	.word	0x00000001
        /*07e0*/ 	.word	0x00000001


	//----- nvinfo : EIATTR_CRS_STACK_SIZE
	.align		4
.L_380:
        /*07e4*/ 	.byte	0x04, 0x1e
        /*07e6*/ 	.short	(.L_382 - .L_381)
.L_381:
        /*07e8*/ 	.word	0x00000000
.L_382:


//--------------------- .nv.info._ZN7cutlass13device_kernelIN5flash19enable_sm80_to_sm89INS1_16FlashAttnFwdSm80INS1_25CollectiveMainloopFwdSm80ILi4ELi1ELb0EN4cute5tupleIJNS5_1CILi128EEENS7_ILi48EEES8_EEELi128ENS_6half_tEfNS_4arch4Sm80ELb0ELb1ELb1ELb0ELb0ELb0ELb1ELb1EEENS1_21CollectiveEpilogueFwdINS6_IJS8_S8_S9_EEENS6_IJNS7_ILi1EEESH_SH_EEESB_SD_Li128ELb0ELb1ELb1ELb0EEENS1_19SingleTileSchedulerILb0ELb1ELb1ELi128EEEEEEEEEvNT_6ParamsE --------------------------
	.section	.nv.info._ZN7cutlass13device_kernelIN5flash19enable_sm80_to_sm89INS1_16FlashAttnFwdSm80INS1_25CollectiveMainloopFwdSm80ILi4ELi1ELb0EN4cute5tupleIJNS5_1CILi128EEENS7_ILi48EEES8_EEELi128ENS_6half_tEfNS_4arch4Sm80ELb0ELb1ELb1ELb0ELb0ELb0ELb1ELb1EEENS1_21CollectiveEpilogueFwdINS6_IJS8_S8_S9_EEENS6_IJNS7_ILi1EEESH_SH_EEESB_SD_Li128ELb0ELb1ELb1ELb0EEENS1_19SingleTileSchedulerILb0ELb1ELb1ELi128EEEEEEEEEvNT_6ParamsE,"",@"SHT_CUDA_INFO"
	.sectionflags	@""
	.align	4


	//----- nvinfo : EIATTR_CUDA_API_VERSION
	.align		4
        /*0000*/ 	.byte	0x04, 0x37
        /*0002*/ 	.short	(.L_384 - .L_383)
.L_383:
        /*0004*/ 	.word	0x00000082


	//----- nvinfo : EIATTR_SW2861232_WAR
	.align		4
.L_384:
        /*0008*/ 	.byte	0x01, 0x35
	.zero		2


	//----- nvinfo : EIATTR_PARAM_CBANK
	.align		4
        /*000c*/ 	.byte	0x04, 0x0a
        /*000e*/ 	.short	(.L_386 - .L_385)
	.align		4
.L_385:
        /*0010*/ 	.word	index@(.nv.constant0._ZN7cutlass13device_kernelIN5flash19enable_sm80_to_sm89INS1_16FlashAttnFwdSm80INS1_25CollectiveMainloopFwdSm80ILi4ELi1ELb0EN4cute5tupleIJNS5_1CILi128EEENS7_ILi48EEES8_EEELi128ENS_6half_tEfNS_4arch4Sm80ELb0ELb1ELb1ELb0ELb0ELb0ELb1ELb1EEENS1_21CollectiveEpilogueFwdINS6_IJS8_S8_S9_EEENS6_IJNS7_ILi1EEESH_SH_EEESB_SD_Li128ELb0ELb1ELb1ELb0EEENS1_19SingleTileSchedulerILb0ELb1ELb1ELi128EEEEEEEEEvNT_6ParamsE)
        /*0014*/ 	.short	0x0160
        /*0016*/ 	.short	0x0418


	//----- nvinfo : EIATTR_CBANK_PARAM_SIZE
	.align		4
.L_386:
        /*0018*/ 	.byte	0x03, 0x19
        /*001a*/ 	.short	0x0418


	//----- nvinfo : EIATTR_KPARAM_INFO
	.align		4
        /*001c*/ 	.byte	0x04, 0x17
        /*001e*/ 	.short	(.L_388 - .L_387)
.L_387:
        /*0020*/ 	.word	0x00000000
        /*0024*/ 	.short	0x0000
        /*0026*/ 	.short	0x0000
        /*0028*/ 	.byte	0x00, 0xf0, 0x61, 0x10


	//----- nvinfo : EIATTR_MAXREG_COUNT
	.align		4
.L_388:
        /*002c*/ 	.byte	0x03, 0x1b
        /*002e*/ 	.short	0x00ff


	//----- nvinfo : EIATTR_NUM_BARRIERS
	.align		4
        /*0030*/ 	.byte	0x02, 0x4c
        /*0032*/ 	.byte	0x02
	.zero		1


	//----- nvinfo : EIATTR_ANNOTATIONS
	.align		4
        /*0034*/ 	.byte	0x04, 0x55
        /*0036*/ 	.short	(.L_390 - .L_389)


	//   ....[0]....
.L_389:
        /* <DEDUP_REMOVED lines=44> */


	//----- nvinfo : EIATTR_MERCURY_ISA_VERSION
	.align		4
.L_390:
        /*02e8*/ 	.byte	0x03, 0x5f
        /*02ea*/ 	.short	0x0000


	//----- nvinfo : EIATTR_COOP_GROUP_MASK_REGIDS
	.align		4
        /*02ec*/ 	.byte	0x04, 0x29
        /*02ee*/ 	.short	(.L_392 - .L_391)


	//   ....[0]....
.L_391:
        /*02f0*/ 	.word	0xffffffff


	//   ....[1]....
        /*02f4*/ 	.word	0xffffffff


	//   ....[2]....
        /*02f8*/ 	.word	0xffffffff


	//   ....[3]....
        /*02fc*/ 	.word	0xffffffff


	//   ....[4]....
        /*0300*/ 	.word	0xffffffff


	//   ....[5]....
        /*0304*/ 	.word	0xffffffff


	//   ....[6]....
        /*0308*/ 	.word	0xffffffff


	//   ....[7]....
        /*030c*/ 	.word	0xffffffff


	//   ....[8]....
        /*0310*/ 	.word	0xffffffff


	//   ....[9]....
        /*0314*/ 	.word	0xffffffff


	//   ....[10]....
        /*0318*/ 	.word	0xffffffff


	//   ....[11]....
        /*031c*/ 	.word	0xffffffff


	//   ....[12]....
        /*0320*/ 	.word	0xffffffff


	//   ....[13]....
        /*0324*/ 	.word	0xffffffff


	//   ....[14]....
        /*0328*/ 	.word	0xffffffff


	//   ....[15]....
        /*032c*/ 	.word	0xffffffff


	//   ....[16]....
        /*0330*/ 	.word	0xffffffff


	//   ....[17]....
        /*0334*/ 	.word	0xffffffff


	//   ....[18]....
        /*0338*/ 	.word	0xffffffff


	//   ....[19]....
        /*033c*/ 	.word	0xffffffff


	//   ....[20]....
        /*0340*/ 	.word	0xffffffff


	//   ....[21]....
        /*0344*/ 	.word	0xffffffff


	//   ....[22]....
        /*0348*/ 	.word	0xffffffff


	//   ....[23]....
        /*034c*/ 	.word	0xffffffff


	//   ....[24]....
        /*0350*/ 	.word	0xffffffff


	//   ....[25]....
        /*0354*/ 	.word	0xffffffff


	//   ....[26]....
        /*0358*/ 	.word	0xffffffff


	//   ....[27]....
        /*035c*/ 	.word	0xffffffff


	//   ....[28]....
        /*0360*/ 	.word	0xffffffff


	//   ....[29]....
        /*0364*/ 	.word	0xffffffff


	//   ....[30]....
        /*0368*/ 	.word	0xffffffff


	//   ....[31]....
        /*036c*/ 	.word	0xffffffff


	//   ....[32]....
        /*0370*/ 	.word	0xffffffff


	//   ....[33]....
        /*0374*/ 	.word	0xffffffff


	//   ....[34]....
        /*0378*/ 	.word	0xffffffff


	//   ....[35]....
        /*037c*/ 	.word	0xffffffff


	//   ....[36]....
        /*0380*/ 	.word	0xffffffff


	//   ....[37]....
        /*0384*/ 	.word	0xffffffff


	//   ....[38]....
        /*0388*/ 	.word	0xffffffff


	//   ....[39]....
        /*038c*/ 	.word	0xffffffff


	//   ....[40]....
        /*0390*/ 	.word	0xffffffff


	//   ....[41]....
        /*0394*/ 	.word	0xffffffff


	//   ....[42]....
        /*0398*/ 	.word	0xffffffff


	//   ....[43]....
        /*039c*/ 	.word	0xffffffff


	//   ....[44]....
        /*03a0*/ 	.word	0xffffffff


	//   ....[45]....
        /*03a4*/ 	.word	0xffffffff


	//   ....[46]....
        /*03a8*/ 	.word	0xffffffff


	//   ....[47]....
        /*03ac*/ 	.word	0xffffffff


	//   ....[48]....
        /*03b0*/ 	.word	0xffffffff


	//   ....[49]....
        /*03b4*/ 	.word	0xffffffff


	//   ....[50]....
        /*03b8*/ 	.word	0xffffffff


	//   ....[51]....
        /*03bc*/ 	.word	0xffffffff


	//   ....[52]....
        /*03c0*/ 	.word	0xffffffff


	//   ....[53]....
        /*03c4*/ 	.word	0xffffffff


	//   ....[54]....
        /*03c8*/ 	.word	0xffffffff


	//   ....[55]....
        /*03cc*/ 	.word	0xffffffff


	//   ....[56]....
        /*03d0*/ 	.word	0xffffffff


	//   ....[57]....
        /*03d4*/ 	.word	0xffffffff


	//   ....[58]....
        /*03d8*/ 	.word	0xffffffff


	//   ....[59]....
        /*03dc*/ 	.word	0xffffffff


	//   ....[60]....
        /*03e0*/ 	.word	0xffffffff


	//   ....[61]....
        /*03e4*/ 	.word	0xffffffff


	//   ....[62]....
        /*03e8*/ 	.word	0xffffffff


	//   ....[63]....
        /*03ec*/ 	.word	0xffffffff


	//   ....[64]....
        /*03f0*/ 	.word	0xffffffff


	//   ....[65]....
        /*03f4*/ 	.word	0xffffffff


	//   ....[66]....
        /*03f8*/ 	.word	0xffffffff


	//   ....[67]....
        /*03fc*/ 	.word	0xffffffff


	//   ....[68]....
        /*0400*/ 	.word	0xffffffff


	//   ....[69]....
        /*0404*/ 	.word	0xffffffff


	//   ....[70]....
        /*0408*/ 	.word	0xffffffff


	//   ....[71]....
        /*040c*/ 	.word	0xffffffff


	//   ....[72]....
        /*0410*/ 	.word	0xffffffff


	//   ....[73]....
        /*0414*/ 	.word	0xffffffff


	//   ....[74]....
        /*0418*/ 	.word	0xffffffff


	//   ....[75]....
        /*041c*/ 	.word	0xffffffff


	//   ....[76]....
        /*0420*/ 	.word	0xffffffff


	//   ....[77]....
        /*0424*/ 	.word	0xffffffff


	//   ....[78]....
        /*0428*/ 	.word	0xffffffff


	//   ....[79]....
        /*042c*/ 	.word	0xffffffff


	//   ....[80]....
        /*0430*/ 	.word	0xffffffff


	//   ....[81]....
        /*0434*/ 	.word	0xffffffff


	//   ....[82]....
        /*0438*/ 	.word	0xffffffff


	//   ....[83]....
        /*043c*/ 	.word	0xffffffff


	//   ....[84]....
        /*0440*/ 	.word	0xffffffff


	//----- nvinfo : EIATTR_COOP_GROUP_INSTR_OFFSETS
	.align		4
.L_392:
        /*0444*/ 	.byte	0x04, 0x28
        /*0446*/ 	.short	(.L_394 - .L_393)


	//   ....[0]....
.L_393:
        /*0448*/ 	.word	0x00000060


	//   ....[1]....
        /*044c*/ 	.word	0x000013d0


	//   ....[2]....
        /*0450*/ 	.word	0x00001420


	//   ....[3]....
        /*0454*/ 	.word	0x00001670


	//   ....[4]....
        /*0458*/ 	.word	0x000016a0


	//   ....[5]....
        /*045c*/ 	.word	0x00001780


	//   ....[6]....
        /*0460*/ 	.word	0x000017b0


	//   ....[7]....
        /*0464*/ 	.word	0x00001890


	//   ....[8]....
        /*0468*/ 	.word	0x000018c0


	//   ....[9]....
        /*046c*/ 	.word	0x000019a0


	//   ....[10]....
        /*0470*/ 	.word	0x000019d0


	//   ....[11]....
        /*0474*/ 	.word	0x00001ab0


	//   ....[12]....
        /*0478*/ 	.word	0x00001ae0


	//   ....[13]....
        /*047c*/ 	.word	0x00001bc0


	//   ....[14]....
        /*0480*/ 	.word	0x00001bf0


	//   ....[15]....
        /*0484*/ 	.word	0x00001cc0


	//   ....[16]....
        /*0488*/ 	.word	0x00001d00


	//   ....[17]....
        /*048c*/ 	.word	0x000033d0


	//   ....[18]....
        /*0490*/ 	.word	0x00003610


	//   ....[19]....
        /*0494*/ 	.word	0x00003cc0


	//   ....[20]....
        /*0498*/ 	.word	0x000046e0


	//   ....[21]....
        /*049c*/ 	.word	0x00004af0


	//   ....[22]....
        /*04a0*/ 	.word	0x00004c20


	//   ....[23]....
        /*04a4*/ 	.word	0x00004d20


	//   ....[24]....
        /*04a8*/ 	.word	0x00004e30


	//   ....[25]....
        /*04ac*/ 	.word	0x000052e0


	//   ....[26]....
        /*04b0*/ 	.word	0x00005300


	//   ....[27]....
        /*04b4*/ 	.word	0x00005390


	//   ....[28]....
        /*04b8*/ 	.word	0x00005540


	//   ....[29]....
        /*04bc*/ 	.word	0x000086c0


	//   ....[30]....
        /*04c0*/ 	.word	0x000088f0


	//   ....[31]....
        /*04c4*/ 	.word	0x00008e60


	//   ....[32]....
        /*04c8*/ 	.word	0x00009310


	//   ....[33]....
        /*04cc*/ 	.word	0x00009980


	//   ....[34]....
        /*04d0*/ 	.word	0x00009a80


	//   ....[35]....
        /*04d4*/ 	.word	0x00009b90


	//   ....[36]....
        /*04d8*/ 	.word	0x00009be0


	//   ....[37]....
        /*04dc*/ 	.word	0x00009cd0


	//   ....[38]....
        /*04e0*/ 	.word	0x00009e00


	//   ....[39]....
        /*04e4*/ 	.word	0x00009ec0


	//   ....[40]....
        /*04e8*/ 	.word	0x00009fe0


	//   ....[41]....
        /*04ec*/ 	.word	0x0000d310


	//   ....[42]....
        /*04f0*/ 	.word	0x0000d390


	//   ....[43]....
        /*04f4*/ 	.word	0x0000d440


	//   ....[44]....
        /*04f8*/ 	.word	0x0000d590


	//   ....[45]....
        /*04fc*/ 	.word	0x0000d620


	//   ....[46]....
        /*0500*/ 	.word	0x0000d650


	//   ....[47]....
        /*0504*/ 	.word	0x0000d7f0


	//   ....[48]....
        /*0508*/ 	.word	0x0000dcc0


	//   ....[49]....
        /*050c*/ 	.word	0x00010ba0


	//   ....[50]....
        /*0510*/ 	.word	0x000112d0


	//   ....[51]....
        /*0514*/ 	.word	0x000114e0


	//   ....[52]....
        /*0518*/ 	.word	0x00011980


	//   ....[53]....
        /*051c*/ 	.word	0x00012060


	//   ....[54]....
        /*0520*/ 	.word	0x00012170


	//   ....[55]....
        /*0524*/ 	.word	0x000121c0


	//   ....[56]....
        /*0528*/ 	.word	0x00012280


	//   ....[57]....
        /*052c*/ 	.word	0x00012370


	//   ....[58]....
        /*0530*/ 	.word	0x00012480


	//   ....[59]....
        /*0534*/ 	.word	0x00012530


	//   ....[60]....
        /*0538*/ 	.word	0x00012640


	//   ....[61]....
        /*053c*/ 	.word	0x00014600


	//   ....[62]....
        /*0540*/ 	.word	0x00014610


	//   ....[63]....
        /*0544*/ 	.word	0x00014620


	//   ....[64]....
        /*0548*/ 	.word	0x00014630


	//   ....[65]....
        /*054c*/ 	.word	0x00014660


	//   ....[66]....
        /*0550*/ 	.word	0x00014680


	//   ....[67]....
        /*0554*/ 	.word	0x000146a0


	//   ....[68]....
        /*0558*/ 	.word	0x000146b0


	//   ....[69]....
        /*055c*/ 	.word	0x00015730


	//   ....[70]....
        /*0560*/ 	.word	0x00015760


	//   ....[71]....
        /*0564*/ 	.word	0x00015790


	//   ....[72]....
        /*0568*/ 	.word	0x000157c0


	//   ....[73]....
        /*056c*/ 	.word	0x00015800


	//   ....[74]....
        /*0570*/ 	.word	0x00015830


	//   ....[75]....
        /*0574*/ 	.word	0x00015850


	//   ....[76]....
        /*0578*/ 	.word	0x00015860


	//   ....[77]....
        /*057c*/ 	.word	0x00015880


	//   ....[78]....
        /*0580*/ 	.word	0x00015890


	//   ....[79]....
        /*0584*/ 	.word	0x00015f40


	//   ....[80]....
        /*0588*/ 	.word	0x00015f60


	//   ....[81]....
        /*058c*/ 	.word	0x00016560


	//   ....[82]....
        /*0590*/ 	.word	0x00016580


	//   ....[83]....
        /*0594*/ 	.word	0x00016b80


	//   ....[84]....
        /*0598*/ 	.word	0x00016b90


	//----- nvinfo : EIATTR_EXIT_INSTR_OFFSETS
	.align		4
.L_394:
        /*059c*/ 	.byte	0x04, 0x1c
        /*059e*/ 	.short	(.L_396 - .L_395)


	//   ....[0]....
.L_395:
        /*05a0*/ 	.word	0x000001c0


	//   ....[1]....
        /*05a4*/ 	.word	0x00016ba0


	//   ....[2]....
        /*05a8*/ 	.word	0x00017140


	//   ....[3]....
        /*05ac*/ 	.word	0x00017190


	//   ....[4]....
        /*05b0*/ 	.word	0x000171c0


	//   ....[5]....
        /*05b4*/ 	.word	0x00017220


	//   ....[6]....
        /*05b8*/ 	.word	0x000174b0


	//----- nvinfo : EIATTR_CTAIDZ_USED
	.align		4
.L_396:
        /*05bc*/ 	.byte	0x01, 0x04
	.zero		2


	//----- nvinfo : EIATTR_MAX_THREADS
	.align		4
        /*05c0*/ 	.byte	0x04, 0x05
        /*05c2*/ 	.short	(.L_398 - .L_397)
.L_397:
        /*05c4*/ 	.word	0x00000080
        /*05c8*/ 	.word	0x00000001
        /*05cc*/ 	.word	0x00000001


	//----- nvinfo : EIATTR_CRS_STACK_SIZE
	.align		4
.L_398:
        /*05d0*/ 	.byte	0x04, 0x1e
        /*05d2*/ 	.short	(.L_400 - .L_399)
.L_399:
        /*05d4*/ 	.word	0x00000000
.L_400:


//--------------------- .nv.info._ZN7cutlass13device_kernelIN5flash19enable_sm80_to_sm89INS1_16FlashAttnFwdSm80INS1_25CollectiveMainloopFwdSm80ILi8ELi1ELb1EN4cute5tupleIJNS5_1CILi128EEENS7_ILi96EEES8_EEELi128ENS_6half_tEfNS_4arch4Sm80ELb0ELb1ELb1ELb1ELb0ELb0ELb1ELb1EEENS1_21CollectiveEpilogueFwdINS6_IJS8_S8_S9_EEENS6_IJNS7_ILi1EEESH_SH_EEESB_SD_Li256ELb1ELb1ELb1ELb0EEENS1_36VarlenDynamicPersistentTileSchedulerILi128ELi96ELi256ELi256ELb1ELb1ELb0ELb1ELb0ELb1EEEEEEEEEvNT_6ParamsE --------------------------
	.section	.nv.info._ZN7cutlass13device_kernelIN5flash19enable_sm80_to_sm89INS1_16FlashAttnFwdSm80INS1_25CollectiveMainloopFwdSm80ILi8ELi1ELb1EN4cute5tupleIJNS5_1CILi128EEENS7_ILi96EEES8_EEELi128ENS_6half_tEfNS_4arch4Sm80ELb0ELb1ELb1ELb1ELb0ELb0ELb1ELb1EEENS1_21CollectiveEpilogueFwdINS6_IJS8_S8_S9_EEENS6_IJNS7_ILi1EEESH_SH_EEESB_SD_Li256ELb1ELb1ELb1ELb0EEENS1_36VarlenDynamicPersistentTileSchedulerILi128ELi96ELi256ELi256ELb1ELb1ELb0ELb1ELb0ELb1EEEEEEEEEvNT_6ParamsE,"",@"SHT_CUDA_INFO"
	.sectionflags	@""
	.align	4


	//----- nvinfo : EIATTR_CUDA_API_VERSION
	.align		4
        /*0000*/ 	.byte	0x04, 0x37
        /*0002*/ 	.short	(.L_402 - .L_401)
.L_401:
        /*0004*/ 	.word	0x00000082


	//----- nvinfo : EIATTR_SW2861232_WAR
	.align		4
.L_402:
        /*0008*/ 	.byte	0x01, 0x35
	.zero		2


	//----- nvinfo : EIATTR_PARAM_CBANK
	.align		4
        /*000c*/ 	.byte	0x04, 0x0a
        /*000e*/ 	.short	(.L_404 - .L_403)
	.align		4
.L_403:
        /*0010*/ 	.word	index@(.nv.constant0._ZN7cutlass13device_kernelIN5flash19enable_sm80_to_sm89INS1_16FlashAttnFwdSm80INS1_25CollectiveMainloopFwdSm80ILi8ELi1ELb1EN4cute5tupleIJNS5_1CILi128EEENS7_ILi96EEES8_EEELi128ENS_6half_tEfNS_4arch4Sm80ELb0ELb1ELb1ELb1ELb0ELb0ELb1ELb1EEENS1_21CollectiveEpilogueFwdINS6_IJS8_S8_S9_EEENS6_IJNS7_ILi1EEESH_SH_EEESB_SD_Li256ELb1ELb1ELb1ELb0EEENS1_36VarlenDynamicPersistentTileSchedulerILi128ELi96ELi256ELi256ELb1ELb1ELb0ELb1ELb0ELb1EEEEEEEEEvNT_6ParamsE)
        /*0014*/ 	.short	0x0160
        /*0016*/ 	.short	0x0438


	//----- nvinfo : EIATTR_CBANK_PARAM_SIZE
	.align		4
.L_404:
        /*0018*/ 	.byte	0x03, 0x19
        /*001a*/ 	.short	0x0438


	//----- nvinfo : EIATTR_KPARAM_INFO
	.align		4
        /*001c*/ 	.byte	0x04, 0x17
        /*001e*/ 	.short	(.L_406 - .L_405)
.L_405:
        /*0020*/ 	.word	0x00000000
        /*0024*/ 	.short	0x0000
        /*0026*/ 	.short	0x0000
        /*0028*/ 	.byte	0x00, 0xf0, 0xe1, 0x10


	//----- nvinfo : EIATTR_MAXREG_COUNT
	.align		4
.L_406:
        /*002c*/ 	.byte	0x03, 0x1b
        /*002e*/ 	.short	0x00ff


	//----- nvinfo : EIATTR_NUM_BARRIERS
	.align		4
        /*0030*/ 	.byte	0x02, 0x4c
        /*0032*/ 	.byte	0x06
	.zero		1


	//----- nvinfo : EIATTR_ANNOTATIONS
	.align		4
        /*0034*/ 	.byte	0x04, 0x55
        /*0036*/ 	.short	(.L_408 - .L_407)


	//   ....[0]....
.L_407:
        /* <DEDUP_REMOVED lines=75> */


	//----- nvinfo : EIATTR_MERCURY_ISA_VERSION
	.align		4
.L_408:
        /*04d8*/ 	.byte	0x03, 0x5f
        /*04da*/ 	.short	0x0000


	//----- nvinfo : EIATTR_INT_WARP_WIDE_INSTR_OFFSETS
	.align		4
        /*04dc*/ 	.byte	0x04, 0x31
        /*04de*/ 	.short	(.L_410 - .L_409)


	//   ....[0]....
.L_409:
        /*04e0*/ 	.word	0x00013400


	//   ....[1]....
        /*04e4*/ 	.word	0x00013480


	//----- nvinfo : EIATTR_COOP_GROUP_MASK_REGIDS
	.align		4
.L_410:
        /*04e8*/ 	.byte	0x04, 0x29
        /*04ea*/ 	.short	(.L_412 - .L_411)


	//   ....[0]....
.L_411:
        /*04ec*/ 	.word	0xffffffff


	//   ....[1]....
        /*04f0*/ 	.word	0xffffffff


	//   ....[2]....
        /*04f4*/ 	.word	0xffffffff


	//   ....[3]....
        /*04f8*/ 	.word	0xffffffff


	//   ....[4]....
        /*04fc*/ 	.word	0xffffffff


	//   ....[5]....
        /*0500*/ 	.word	0xffffffff


	//   ....[6]....
        /*0504*/ 	.word	0xffffffff


	//   ....[7]....
        /*0508*/ 	.word	0xffffffff


	//   ....[8]....
        /*050c*/ 	.word	0xffffffff


	//   ....[9]....
        /*0510*/ 	.word	0xffffffff


	//   ....[10]....
        /*0514*/ 	.word	0xffffffff


	//   ....[11]....
        /*0518*/ 	.word	0xffffffff


	//   ....[12]....
        /*051c*/ 	.word	0xffffffff


	//   ....[13]....
        /*0520*/ 	.word	0xffffffff


	//   ....[14]....
        /*0524*/ 	.word	0xffffffff


	//   ....[15]....
        /*0528*/ 	.word	0xffffffff


	//   ....[16]....
        /*052c*/ 	.word	0xffffffff


	//   ....[17]....
        /*0530*/ 	.word	0xffffffff


	//   ....[18]....
        /*0534*/ 	.word	0xffffffff


	//   ....[19]....
        /*0538*/ 	.word	0xffffffff


	//   ....[20]....
        /*053c*/ 	.word	0xffffffff


	//   ....[21]....
        /*0540*/ 	.word	0xffffffff


	//   ....[22]....
        /*0544*/ 	.word	0xffffffff


	//   ....[23]....
        /*0548*/ 	.word	0xffffffff


	//   ....[24]....
        /*054c*/ 	.word	0xffffffff


	//   ....[25]....
        /*0550*/ 	.word	0xffffffff


	//   ....[26]....
        /*0554*/ 	.word	0xffffffff


	//   ....[27]....
        /*0558*/ 	.word	0xffffffff


	//   ....[28]....
        /*055c*/ 	.word	0xffffffff


	//   ....[29]....
        /*0560*/ 	.word	0xffffffff


	//   ....[30]....
        /*0564*/ 	.word	0xffffffff


	//   ....[31]....
        /*0568*/ 	.word	0xffffffff


	//   ....[32]....
        /*056c*/ 	.word	0xffffffff


	//   ....[33]....
        /*0570*/ 	.word	0xffffffff


	//   ....[34]....
        /*0574*/ 	.word	0xffffffff


	//   ....[35]....
        /*0578*/ 	.word	0xffffffff


	//   ....[36]....
        /*057c*/ 	.word	0xffffffff


	//   ....[37]....
        /*0580*/ 	.word	0xffffffff


	//   ....[38]....
        /*0584*/ 	.word	0xffffffff


	//   ....[39]....
        /*0588*/ 	.word	0xffffffff


	//   ....[40]....
        /*058c*/ 	.word	0xffffffff


	//   ....[41]....
        /*0590*/ 	.word	0xffffffff


	//   ....[42]....
        /*0594*/ 	.word	0xffffffff


	//   ....[43]....
        /*0598*/ 	.word	0xffffffff


	//   ....[44]....
        /*059c*/ 	.word	0xffffffff


	//   ....[45]....
        /*05a0*/ 	.word	0xffffffff


	//   ....[46]....
        /*05a4*/ 	.word	0xffffffff


	//   ....[47]....
        /*05a8*/ 	.word	0xffffffff


	//   ....[48]....
        /*05ac*/ 	.word	0xffffffff


	//   ....[49]....
        /*05b0*/ 	.word	0xffffffff


	//   ....[50]....
        /*05b4*/ 	.word	0xffffffff


	//   ....[51]....
        /*05b8*/ 	.word	0xffffffff


	//   ....[52]....
        /*05bc*/ 	.word	0xffffffff


	//   ....[53]....
        /*05c0*/ 	.word	0xffffffff


	//   ....[54]....
        /*05c4*/ 	.word	0xffffffff


	//   ....[55]....
        /*05c8*/ 	.word	0xffffffff


	//   ....[56]....
        /*05cc*/ 	.word	0xffffffff


	//   ....[57]....
        /*05d0*/ 	.word	0xffffffff


	//   ....[58]....
        /*05d4*/ 	.word	0xffffffff


	//   ....[59]....
        /*05d8*/ 	.word	0xffffffff


	//   ....[60]....
        /*05dc*/ 	.word	0xffffffff


	//   ....[61]....
        /*05e0*/ 	.word	0xffffffff


	//   ....[62]....
        /*05e4*/ 	.word	0xffffffff


	//   ....[63]....
        /*05e8*/ 	.word	0xffffffff


	//   ....[64]....
        /*05ec*/ 	.word	0xffffffff


	//   ....[65]....
        /*05f0*/ 	.word	0xffffffff


	//   ....[66]....
        /*05f4*/ 	.word	0xffffffff


	//   ....[67]....
        /*05f8*/ 	.word	0xffffffff


	//   ....[68]....
        /*05fc*/ 	.word	0xffffffff


	//   ....[69]....
        /*0600*/ 	.word	0xffffffff


	//   ....[70]....
        /*0604*/ 	.word	0xffffffff


	//   ....[71]....
        /*0608*/ 	.word	0xffffffff


	//   ....[72]....
        /*060c*/ 	.word	0xffffffff


	//   ....[73]....
        /*0610*/ 	.word	0xffffffff


	//   ....[74]....
        /*0614*/ 	.word	0xffffffff


	//   ....[75]....
        /*0618*/ 	.word	0xffffffff


	//   ....[76]....
        /*061c*/ 	.word	0xffffffff


	//   ....[77]....
        /*0620*/ 	.word	0xffffffff


	//   ....[78]....
        /*0624*/ 	.word	0xffffffff


	//   ....[79]....
        /*0628*/ 	.word	0xffffffff


	//   ....[80]....
        /*062c*/ 	.word	0xffffffff


	//   ....[81]....
        /*0630*/ 	.word	0xffffffff


	//   ....[82]....
        /*0634*/ 	.word	0xffffffff


	//   ....[83]....
        /*0638*/ 	.word	0xffffffff


	//   ....[84]....
        /*063c*/ 	.word	0xffffffff


	//   ....[85]....
        /*0640*/ 	.word	0xffffffff


	//   ....[86]....
        /*0644*/ 	.word	0xffffffff


	//   ....[87]....
        /*0648*/ 	.word	0xffffffff


	//   ....[88]....
        /*064c*/ 	.word	0xffffffff


	//   ....[89]....
        /*0650*/ 	.word	0xffffffff


	//   ....[90]....
        /*0654*/ 	.word	0xffffffff


	//   ....[91]....
        /*0658*/ 	.word	0xffffffff


	//   ....[92]....
        /*065c*/ 	.word	0xffffffff


	//   ....[93]....
        /*0660*/ 	.word	0xffffffff


	//   ....[94]....
        /*0664*/ 	.word	0xffffffff


	//   ....[95]....
        /*0668*/ 	.word	0xffffffff


	//   ....[96]....
        /*066c*/ 	.word	0xffffffff


	//   ....[97]....
        /*0670*/ 	.word	0xffffffff


	//   ....[98]....
        /*0674*/ 	.word	0xffffffff


	//   ....[99]....
        /*0678*/ 	.word	0xffffffff


	//   ....[100]....
        /*067c*/ 	.word	0xffffffff


	//   ....[101]....
        /*0680*/ 	.word	0xffffffff


	//   ....[102]....
        /*0684*/ 	.word	0xffffffff


	//   ....[103]....
        /*0688*/ 	.word	0xffffffff


	//   ....[104]....
        /*068c*/ 	.word	0xffffffff


	//   ....[105]....
        /*0690*/ 	.word	0xffffffff


	//   ....[106]....
        /*0694*/ 	.word	0xffffffff


	//   ....[107]....
        /*0698*/ 	.word	0xffffffff


	//   ....[108]....
        /*069c*/ 	.word	0xffffffff


	//   ....[109]....
        /*06a0*/ 	.word	0xffffffff


	//   ....[110]....
        /*06a4*/ 	.word	0xffffffff


	//   ....[111]....
        /*06a8*/ 	.word	0xffffffff


	//   ....[112]....
        /*06ac*/ 	.word	0xffffffff


	//   ....[113]....
        /*06b0*/ 	.word	0xffffffff


	//   ....[114]....
        /*06b4*/ 	.word	0xffffffff


	//   ....[115]....
        /*06b8*/ 	.word	0xffffffff


	//   ....[116]....
        /*06bc*/ 	.word	0xffffffff


	//   ....[117]....
        /*06c0*/ 	.word	0xffffffff


	//   ....[118]....
        /*06c4*/ 	.word	0xffffffff


	//   ....[119]....
        /*06c8*/ 	.word	0xffffffff


	//   ....[120]....
        /*06cc*/ 	.word	0xffffffff


	//   ....[121]....
        /*06d0*/ 	.word	0xffffffff


	//   ....[122]....
        /*06d4*/ 	.word	0xffffffff


	//   ....[123]....
        /*06d8*/ 	.word	0xffffffff


	//   ....[124]....
        /*06dc*/ 	.word	0xffffffff


	//   ....[125]....
        /*06e0*/ 	.word	0xffffffff


	//   ....[126]....
        /*06e4*/ 	.word	0xffffffff


	//   ....[127]....
        /*06e8*/ 	.word	0xffffffff


	//   ....[128]....
        /*06ec*/ 	.word	0xffffffff


	//   ....[129]....
        /*06f0*/ 	.word	0xffffffff


	//   ....[130]....
        /*06f4*/ 	.word	0xffffffff


	//   ....[131]....
        /*06f8*/ 	.word	0xffffffff


	//   ....[132]....
        /*06fc*/ 	.word	0xffffffff


	//   ....[133]....
        /*0700*/ 	.word	0xffffffff


	//   ....[134]....
        /*0704*/ 	.word	0xffffffff


	//   ....[135]....
        /*0708*/ 	.word	0xffffffff


	//   ....[136]....
        /*070c*/ 	.word	0xffffffff


	//   ....[137]....
        /*0710*/ 	.word	0xffffffff


	//   ....[138]....
        /*0714*/ 	.word	0xffffffff


	//   ....[139]....
        /*0718*/ 	.word	0xffffffff


	//   ....[140]....
        /*071c*/ 	.word	0xffffffff


	//   ....[141]....
        /*0720*/ 	.word	0xffffffff


	//   ....[142]....
        /*0724*/ 	.word	0xffffffff


	//   ....[143]....
        /*0728*/ 	.word	0xffffffff


	//   ....[144]....
        /*072c*/ 	.word	0xffffffff


	//----- nvinfo : EIATTR_COOP_GROUP_INSTR_OFFSETS
	.align		4
.L_412:
        /*0730*/ 	.byte	0x04, 0x28
        /*0732*/ 	.short	(.L_414 - .L_413)


	//   ....[0]....
.L_413:
        /*0734*/ 	.word	0x00000050


	//   ....[1]....
        /*0738*/ 	.word	0x00000210


	//   ....[2]....
        /*073c*/ 	.word	0x00000240


	//   ....[3]....
        /*0740*/ 	.word	0x00000270


	//   ....[4]....
        /*0744*/ 	.word	0x000002a0


	//   ....[5]....
        /*0748*/ 	.word	0x000002d0


	//   ....[6]....
        /*074c*/ 	.word	0x00000300


	//   ....[7]....
        /*0750*/ 	.word	0x00000470


	//   ....[8]....
        /*0754*/ 	.word	0x000004b0


	//   ....[9]....
        /*0758*/ 	.word	0x000004e0


	//   ....[10]....
        /*075c*/ 	.word	0x00000510


	//   ....[11]....
        /*0760*/ 	.word	0x00000540


	//   ....[12]....
        /*0764*/ 	.word	0x00000570


	//   ....[13]....
        /*0768*/ 	.word	0x00000600


	//   ....[14]....
        /*076c*/ 	.word	0x00000650


	//   ....[15]....
        /*0770*/ 	.word	0x00000670


	//   ....[16]....
        /*0774*/ 	.word	0x000006d0


	//   ....[17]....
        /*0778*/ 	.word	0x00002bf0


	//   ....[18]....
        /*077c*/ 	.word	0x00002c10


	//   ....[19]....
        /*0780*/ 	.word	0x00002c30


	//   ....[20]....
        /*0784*/ 	.word	0x00002c40


	//   ....[21]....
        /*0788*/ 	.word	0x00002c50


	//   ....[22]....
        /*078c*/ 	.word	0x00002c60


	//   ....[23]....
        /*0790*/ 	.word	0x00002c70


	//   ....[24]....
        /*0794*/ 	.word	0x00002d40


	//   ....[25]....
        /*0798*/ 	.word	0x000045a0


	//   ....[26]....
        /*079c*/ 	.word	0x00004eb0


	//   ....[27]....
        /*07a0*/ 	.word	0x000053a0


	//   ....[28]....
        /*07a4*/ 	.word	0x00005930


	//   ....[29]....
        /*07a8*/ 	.word	0x00005950


	//   ....[30]....
        /*07ac*/ 	.word	0x000059a0


	//   ....[31]....
        /*07b0*/ 	.word	0x00008660


	//   ....[32]....
        /*07b4*/ 	.word	0x00008880


	//   ....[33]....
        /*07b8*/ 	.word	0x000096e0


	//   ....[34]....
        /*07bc*/ 	.word	0x00009ab0


	//   ....[35]....
        /*07c0*/ 	.word	0x00009ae0


	//   ....[36]....
        /*07c4*/ 	.word	0x00009b50


	//   ....[37]....
        /*07c8*/ 	.word	0x0000cc80


	//   ....[38]....
        /*07cc*/ 	.word	0x0000cd00


	//   ....[39]....
        /*07d0*/ 	.word	0x0000cd20


	//   ....[40]....
        /*07d4*/ 	.word	0x0000ce10


	//   ....[41]....
        /*07d8*/ 	.word	0x0000fff0


	//   ....[42]....
        /*07dc*/ 	.word	0x00010210


	//   ....[43]....
        /*07e0*/ 	.word	0x00011070


	//   ....[44]....
        /*07e4*/ 	.word	0x00011440


	//   ....[45]....
        /*07e8*/ 	.word	0x00011470


	//   ....[46]....
        /*07ec*/ 	.word	0x000114e0


	//   ....[47]....
        /*07f0*/ 	.word	0x00012db0


	//   ....[48]....
        /*07f4*/ 	.word	0x00012e00


	//   ....[49]....
        /*07f8*/ 	.word	0x00012e20


	//   ....[50]....
        /*07fc*/ 	.word	0x00012e40


	//   ....[51]....
        /*0800*/ 	.word	0x00013f00


	//   ....[52]....
        /*0804*/ 	.word	0x00013f20


	//   ....[53]....
        /*0808*/ 	.word	0x00013f30


	//   ....[54]....
        /*080c*/ 	.word	0x00013f40


	//   ....[55]....
        /*0810*/ 	.word	0x000142b0


	//   ....[56]....
        /*0814*/ 	.word	0x000142d0


	//   ....[57]....
        /*0818*/ 	.word	0x000143c0


	//   ....[58]....
        /*081c*/ 	.word	0x000143d0


	//   ....[59]....
        /*0820*/ 	.word	0x000144d0


	//   ....[60]....
        /*0824*/ 	.word	0x000144f0


	//   ....[61]....
        /*0828*/ 	.word	0x000145f0


	//   ....[62]....
        /*082c*/ 	.word	0x00014600


	//   ....[63]....
        /*0830*/ 	.word	0x00014900


	//   ....[64]....
        /*0834*/ 	.word	0x00014920


	//   ....[65]....
        /*0838*/ 	.word	0x00014f70


	//   ....[66]....
        /*083c*/ 	.word	0x00014f80


	//   ....[67]....
        /*0840*/ 	.word	0x00015b80


	//   ....[68]....
        /*0844*/ 	.word	0x00015ba0


	//   ....[69]....
        /*0848*/ 	.word	0x00015ca0


	//   ....[70]....
        /*084c*/ 	.word	0x00015cb0


	//   ....[71]....
        /*0850*/ 	.word	0x00015db0


	//   ....[72]....
        /*0854*/ 	.word	0x00015dd0


	//   ....[73]....
        /*0858*/ 	.word	0x00015ed0


	//   ....[74]....
        /*085c*/ 	.word	0x00015ee0


	//   ....[75]....
        /*0860*/ 	.word	0x000160a0


	//   ....[76]....
        /*0864*/ 	.word	0x000160c0


	//   ....[77]....
        /*0868*/ 	.word	0x000161f0


	//   ....[78]....
        /*086c*/ 	.word	0x00016230


	//   ....[79]....
        /*0870*/ 	.word	0x00016260


	//   ....[80]....
        /*0874*/ 	.word	0x00016290


	//   ....[81]....
        /*0878*/ 	.word	0x000162c0


	//   ....[82]....
        /*087c*/ 	.word	0x000162f0


	//   ....[83]....
        /*0880*/ 	.word	0x00016450


	//   ....[84]....
        /*0884*/ 	.word	0x00016490


	//   ....[85]....
        /*0888*/ 	.word	0x000164c0


	//   ....[86]....
        /*088c*/ 	.word	0x000164f0


	//   ....[87]....
        /*0890*/ 	.word	0x00016520


	//   ....[88]....
        /*0894*/ 	.word	0x00016550


	//   ....[89]....
        /*0898*/ 	.word	0x000165e0


	//   ....[90]....
        /*089c*/ 	.word	0x00016640


	//   ....[91]....
        /*08a0*/ 	.word	0x00016650


	//   ....[92]....
        /*08a4*/ 	.word	0x000166b0


	//   ....[93]....
        /*08a8*/ 	.word	0x00017110


	//   ....[94]....
        /*08ac*/ 	.word	0x00017170


	//   ....[95]....
        /*08b0*/ 	.word	0x000171c0


	//   ....[96]....
        /*08b4*/ 	.word	0x00017210


	//   ....[97]....
        /*08b8*/ 	.word	0x00017260


	//   ....[98]....
        /*08bc*/ 	.word	0x000172d0


	//   ....[99]....
        /*08c0*/ 	.word	0x00017320


	//   ....[100]....
        /*08c4*/ 	.word	0x00017390


	//   ....[101]....
        /*08c8*/ 	.word	0x00017400


	//   ....[102]....
        /*08cc*/ 	.word	0x00017460


	//   ....[103]....
        /*08d0*/ 	.word	0x000174c0


	//   ....[104]....
        /*08d4*/ 	.word	0x00017520


	//   ....[105]....
        /*08d8*/ 	.word	0x00017570


	//   ....[106]....
        /*08dc*/ 	.word	0x000175d0


	//   ....[107]....
        /*08e0*/ 	.word	0x00017630


	//   ....[108]....
        /*08e4*/ 	.word	0x000176a0


	//   ....[109]....
        /*08e8*/ 	.word	0x00017710


	//   ....[110]....
        /*08ec*/ 	.word	0x00017770


	//   ....[111]....
        /*08f0*/ 	.word	0x000177e0


	//   ....[112]....
        /*08f4*/ 	.word	0x00017850


	//   ....[113]....
        /*08f8*/ 	.word	0x000178c0


	//   ....[114]....
        /*08fc*/ 	.word	0x00017920


	//   ....[115]....
        /*0900*/ 	.word	0x00017980


	//   ....[116]....
        /*0904*/ 	.word	0x000179f0


	//   ....[117]....
        /*0908*/ 	.word	0x00017a60


	//   ....[118]....
        /*090c*/ 	.word	0x00017ac0


	//   ....[119]....
        /*0910*/ 	.word	0x00017b30


	//   ....[120]....
        /*0914*/ 	.word	0x00017ba0


	//   ....[121]....
        /*0918*/ 	.word	0x00017c10


	//   ....[122]....
        /*091c*/ 	.word	0x00017c70


	//   ....[123]....
        /*0920*/ 	.word	0x00017ce0


	//   ....[124]....
        /*0924*/ 	.word	0x00017d50


	//   ....[125]....
        /*0928*/ 	.word	0x00017dc0


	//   ....[126]....
        /*092c*/ 	.word	0x00017e20


	//   ....[127]....
        /*0930*/ 	.word	0x00017e90


	//   ....[128]....
        /*0934*/ 	.word	0x00017f00


	//   ....[129]....
        /*0938*/ 	.word	0x00017f50


	//   ....[130]....
        /*093c*/ 	.word	0x00017f90


	//   ....[131]....
        /*0940*/ 	.word	0x00017fe0


	//   ....[132]....
        /*0944*/ 	.word	0x00018030


	//   ....[133]....
        /*0948*/ 	.word	0x00018080


	//   ....[134]....
        /*094c*/ 	.word	0x000180f0


	//   ....[135]....
        /*0950*/ 	.word	0x00018140


	//   ....[136]....
        /*0954*/ 	.word	0x00018190


	//   ....[137]....
        /*0958*/ 	.word	0x000181e0


	//   ....[138]....
        /*095c*/ 	.word	0x00018230


	//   ....[139]....
        /*0960*/ 	.word	0x00018280


	//   ....[140]....
        /*0964*/ 	.word	0x000182f0


	//   ....[141]....
        /*0968*/ 	.word	0x00018340


	//   ....[142]....
        /*096c*/ 	.word	0x000183b0


	//   ....[143]....
        /*0970*/ 	.word	0x00018410


	//   ....[144]....
        /*0974*/ 	.word	0x00018480


	//----- nvinfo : EIATTR_EXIT_INSTR_OFFSETS
	.align		4
.L_414:
        /*0978*/ 	.byte	0x04, 0x1c
        /*097a*/ 	.short	(.L_416 - .L_415)


	//   ....[0]....
.L_415:
        /*097c*/ 	.word	0x000010f0


	//   ....[1]....
        /*0980*/ 	.word	0x000170d0


	//----- nvinfo : EIATTR_MAX_THREADS
	.align		4
.L_416:
        /*0984*/ 	.byte	0x04, 0x05
        /*0986*/ 	.short	(.L_418 - .L_417)
.L_417:
        /*0988*/ 	.word	0x00000100
        /*098c*/ 	.word	0x00000001
        /*0990*/ 	.word	0x00000001


	//----- nvinfo : EIATTR_CRS_STACK_SIZE
	.align		4
.L_418:
        /*0994*/ 	.byte	0x04, 0x1e
        /*0996*/ 	.short	(.L_420 - .L_419)
.L_419:
        /*0998*/ 	.word	0x00000000
.L_420:


//--------------------- .nv.info._ZN7cutlass13device_kernelIN5flash19enable_sm80_to_sm89INS1_16FlashAttnFwdSm80INS1_25CollectiveMainloopFwdSm80ILi8ELi1ELb1EN4cute5tupleIJNS5_1CILi128EEENS7_ILi96EEES8_EEELi128ENS_6half_tEfNS_4arch4Sm80ELb0ELb1ELb1ELb1ELb0ELb1ELb1ELb1EEENS1_21CollectiveEpilogueFwdINS6_IJS8_S8_S9_EEENS6_IJNS7_ILi1EEESH_SH_EEESB_SD_Li256ELb1ELb1ELb1ELb0EEENS1_36VarlenDynamicPersistentTileSchedulerILi128ELi96ELi256ELi256ELb1ELb1ELb0ELb1ELb0ELb1EEEEEEEEEvNT_6ParamsE --------------------------
	.section	.nv.info._ZN7cutlass13device_kernelIN5flash19enable_sm80_to_sm89INS1_16FlashAttnFwdSm80INS1_25CollectiveMainloopFwdSm80ILi8ELi1ELb1EN4cute5tupleIJNS5_1CILi128EEENS7_ILi96EEES8_EEELi128ENS_6half_tEfNS_4arch4Sm80ELb0ELb1ELb1ELb1ELb0ELb1ELb1ELb1EEENS1_21CollectiveEpilogueFwdINS6_IJS8_S8_S9_EEENS6_IJNS7_ILi1EEESH_SH_EEESB_SD_Li256ELb1ELb1ELb1ELb0EEENS1_36VarlenDynamicPersistentTileSchedulerILi128ELi96ELi256ELi256ELb1ELb1ELb0ELb1ELb0ELb1EEEEEEEEEvNT_6ParamsE,"",@"SHT_CUDA_INFO"
	.sectionflags	@""
	.align	4


	//----- nvinfo : EIATTR_CUDA_API_VERSION
	.align		4
        /*0000*/ 	.byte	0x04, 0x37
        /*0002*/ 	.short	(.L_422 - .L_421)
.L_421:
        /*0004*/ 	.word	0x00000082


	//----- nvinfo : EIATTR_SW2861232_WAR
	.align		4
.L_422:
        /*0008*/ 	.byte	0x01, 0x35
	.zero		2


	//----- nvinfo : EIATTR_PARAM_CBANK
	.align		4
        /*000c*/ 	.byte	0x04, 0x0a
        /*000e*/ 	.short	(.L_424 - .L_423)
	.align		4
.L_423:
        /*0010*/ 	.word	index@(.nv.constant0._ZN7cutlass13device_kernelIN5flash19enable_sm80_to_sm89INS1_16FlashAttnFwdSm80INS1_25CollectiveMainloopFwdSm80ILi8ELi1ELb1EN4cute5tupleIJNS5_1CILi128EEENS7_ILi96EEES8_EEELi128ENS_6half_tEfNS_4arch4Sm80ELb0ELb1ELb1ELb1ELb0ELb1ELb1ELb1EEENS1_21CollectiveEpilogueFwdINS6_IJS8_S8_S9_EEENS6_IJNS7_ILi1EEESH_SH_EEESB_SD_Li256ELb1ELb1ELb1ELb0EEENS1_36VarlenDynamicPersistentTileSchedulerILi128ELi96ELi256ELi256ELb1ELb1ELb0ELb1ELb0ELb1EEEEEEEEEvNT_6ParamsE)
        /*0014*/ 	.short	0x0160
        /*0016*/ 	.short	0x0438


	//----- nvinfo : EIATTR_CBANK_PARAM_SIZE
	.align		4
.L_424:
        /*0018*/ 	.byte	0x03, 0x19
        /*001a*/ 	.short	0x0438


	//----- nvinfo : EIATTR_KPARAM_INFO
	.align		4
        /*001c*/ 	.byte	0x04, 0x17
        /*001e*/ 	.short	(.L_426 - .L_425)
.L_425:
        /*0020*/ 	.word	0x00000000
        /*0024*/ 	.short	0x0000
        /*0026*/ 	.short	0x0000
        /*0028*/ 	.byte	0x00, 0xf0, 0xe1, 0x10


	//----- nvinfo : EIATTR_MAXREG_COUNT
	.align		4
.L_426:
        /*002c*/ 	.byte	0x03, 0x1b
        /*002e*/ 	.short	0x00ff


	//----- nvinfo : EIATTR_NUM_BARRIERS
	.align		4
        /*0030*/ 	.byte	0x02, 0x4c
        /*0032*/ 	.byte	0x06
	.zero		1


	//----- nvinfo : EIATTR_ANNOTATIONS
	.align		4
        /*0034*/ 	.byte	0x04, 0x55
        /*0036*/ 	.short	(.L_428 - .L_427)


	//   ....[0]....
.L_427:
        /* <DEDUP_REMOVED lines=62> */


	//----- nvinfo : EIATTR_MERCURY_ISA_VERSION
	.align		4
.L_428:
        /*0408*/ 	.byte	0x03, 0x5f
        /*040a*/ 	.short	0x0000


	//----- nvinfo : EIATTR_INT_WARP_WIDE_INSTR_OFFSETS
	.align		4
        /*040c*/ 	.byte	0x04, 0x31
        /*040e*/ 	.short	(.L_430 - .L_429)


	//   ....[0]....
.L_429:
        /*0410*/ 	.word	0x0001d890


	//   ....[1]....
        /*0414*/ 	.word	0x0001d910


	//----- nvinfo : EIATTR_COOP_GROUP_MASK_REGIDS
	.align		4
.L_430:
        /*0418*/ 	.byte	0x04, 0x29
        /*041a*/ 	.short	(.L_432 - .L_431)


	//   ....[0]....
.L_431:
        /*041c*/ 	.word	0xffffffff


	//   ....[1]....
        /*0420*/ 	.word	0xffffffff


	//   ....[2]....
        /*0424*/ 	.word	0xffffffff


	//   ....[3]....
        /*0428*/ 	.word	0xffffffff


	//   ....[4]....
        /*042c*/ 	.word	0xffffffff


	//   ....[5]....
        /*0430*/ 	.word	0xffffffff


	//   ....[6]....
        /*0434*/ 	.word	0xffffffff


	//   ....[7]....
        /*0438*/ 	.word	0xffffffff


	//   ....[8]....
        /*043c*/ 	.word	0xffffffff


	//   ....[9]....
        /*0440*/ 	.word	0xffffffff


	//   ....[10]....
        /*0444*/ 	.word	0xffffffff


	//   ....[11]....
        /*0448*/ 	.word	0xffffffff


	//   ....[12]....
        /*044c*/ 	.word	0xffffffff


	//   ....[13]....
        /*0450*/ 	.word	0xffffffff


	//   ....[14]....
        /*0454*/ 	.word	0xffffffff


	//   ....[15]....
        /*0458*/ 	.word	0xffffffff


	//   ....[16]....
        /*045c*/ 	.word	0xffffffff


	//   ....[17]....
        /*0460*/ 	.word	0xffffffff


	//   ....[18]....
        /*0464*/ 	.word	0xffffffff


	//   ....[19]....
        /*0468*/ 	.word	0xffffffff


	//   ....[20]....
        /*046c*/ 	.word	0xffffffff


	//   ....[21]....
        /*0470*/ 	.word	0xffffffff


	//   ....[22]....
        /*0474*/ 	.word	0xffffffff


	//   ....[23]....
        /*0478*/ 	.word	0xffffffff


	//   ....[24]....
        /*047c*/ 	.word	0xffffffff


	//   ....[25]....
        /*0480*/ 	.word	0xffffffff


	//   ....[26]....
        /*0484*/ 	.word	0xffffffff


	//   ....[27]....
        /*0488*/ 	.word	0xffffffff


	//   ....[28]....
        /*048c*/ 	.word	0xffffffff


	//   ....[29]....
        /*0490*/ 	.word	0xffffffff


	//   ....[30]....
        /*0494*/ 	.word	0xffffffff


	//   ....[31]....
        /*0498*/ 	.word	0xffffffff


	//   ....[32]....
        /*049c*/ 	.word	0xffffffff


	//   ....[33]....
        /*04a0*/ 	.word	0xffffffff


	//   ....[34]....
        /*04a4*/ 	.word	0xffffffff


	//   ....[35]....
        /*04a8*/ 	.word	0xffffffff


	//   ....[36]....
        /*04ac*/ 	.word	0xffffffff


	//   ....[37]....
        /*04b0*/ 	.word	0xffffffff


	//   ....[38]....
        /*04b4*/ 	.word	0xffffffff


	//   ....[39]....
        /*04b8*/ 	.word	0xffffffff


	//   ....[40]....
        /*04bc*/ 	.word	0xffffffff


	//   ....[41]....
        /*04c0*/ 	.word	0xffffffff


	//   ....[42]....
        /*04c4*/ 	.word	0xffffffff


	//   ....[43]....
        /*04c8*/ 	.word	0xffffffff


	//   ....[44]....
        /*04cc*/ 	.word	0xffffffff


	//   ....[45]....
        /*04d0*/ 	.word	0xffffffff


	//   ....[46]....
        /*04d4*/ 	.word	0xffffffff


	//   ....[47]....
        /*04d8*/ 	.word	0xffffffff


	//   ....[48]....
        /*04dc*/ 	.word	0xffffffff


	//   ....[49]....
        /*04e0*/ 	.word	0xffffffff


	//   ....[50]....
        /*04e4*/ 	.word	0xffffffff


	//   ....[51]....
        /*04e8*/ 	.word	0xffffffff


	//   ....[52]....
        /*04ec*/ 	.word	0xffffffff


	//   ....[53]....
        /*04f0*/ 	.word	0xffffffff


	//   ....[54]....
        /*04f4*/ 	.word	0xffffffff


	//   ....[55]....
        /*04f8*/ 	.word	0xffffffff


	//   ....[56]....
        /*04fc*/ 	.word	0xffffffff


	//   ....[57]....
        /*0500*/ 	.word	0xffffffff


	//   ....[58]....
        /*0504*/ 	.word	0xffffffff


	//   ....[59]....
        /*0508*/ 	.word	0xffffffff


	//   ....[60]....
        /*050c*/ 	.word	0xffffffff


	//   ....[61]....
        /*0510*/ 	.word	0xffffffff


	//   ....[62]....
        /*0514*/ 	.word	0xffffffff


	//   ....[63]....
        /*0518*/ 	.word	0xffffffff


	//   ....[64]....
        /*051c*/ 	.word	0xffffffff


	//   ....[65]....
        /*0520*/ 	.word	0xffffffff


	//   ....[66]....
        /*0524*/ 	.word	0xffffffff


	//   ....[67]....
        /*0528*/ 	.word	0xffffffff


	//   ....[68]....
        /*052c*/ 	.word	0xffffffff


	//   ....[69]....
        /*0530*/ 	.word	0xffffffff


	//   ....[70]....
        /*0534*/ 	.word	0xffffffff


	//   ....[71]....
        /*0538*/ 	.word	0xffffffff


	//   ....[72]....
        /*053c*/ 	.word	0xffffffff


	//   ....[73]....
        /*0540*/ 	.word	0xffffffff


	//   ....[74]....
        /*0544*/ 	.word	0xffffffff


	//   ....[75]....
        /*0548*/ 	.word	0xffffffff


	//   ....[76]....
        /*054c*/ 	.word	0xffffffff


	//   ....[77]....
        /*0550*/ 	.word	0xffffffff


	//   ....[78]....
        /*0554*/ 	.word	0xffffffff


	//   ....[79]....
        /*0558*/ 	.word	0xffffffff


	//   ....[80]....
        /*055c*/ 	.word	0xffffffff


	//   ....[81]....
        /*0560*/ 	.word	0xffffffff


	//   ....[82]....
        /*0564*/ 	.word	0xffffffff


	//   ....[83]....
        /*0568*/ 	.word	0xffffffff


	//   ....[84]....
        /*056c*/ 	.word	0xffffffff


	//   ....[85]....
        /*0570*/ 	.word	0xffffffff


	//   ....[86]....
        /*0574*/ 	.word	0xffffffff


	//   ....[87]....
        /*0578*/ 	.word	0xffffffff


	//   ....[88]....
        /*057c*/ 	.word	0xffffffff


	//   ....[89]....
        /*0580*/ 	.word	0xffffffff


	//   ....[90]....
        /*0584*/ 	.word	0xffffffff


	//   ....[91]....
        /*0588*/ 	.word	0xffffffff


	//   ....[92]....
        /*058c*/ 	.word	0xffffffff


	//   ....[93]....
        /*0590*/ 	.word	0xffffffff


	//   ....[94]....
        /*0594*/ 	.word	0xffffffff


	//   ....[95]....
        /*0598*/ 	.word	0xffffffff


	//   ....[96]....
        /*059c*/ 	.word	0xffffffff


	//   ....[97]....
        /*05a0*/ 	.word	0xffffffff


	//   ....[98]....
        /*05a4*/ 	.word	0xffffffff


	//   ....[99]....
        /*05a8*/ 	.word	0xffffffff


	//   ....[100]....
        /*05ac*/ 	.word	0xffffffff


	//   ....[101]....
        /*05b0*/ 	.word	0xffffffff


	//   ....[102]....
        /*05b4*/ 	.word	0xffffffff


	//   ....[103]....
        /*05b8*/ 	.word	0xffffffff


	//   ....[104]....
        /*05bc*/ 	.word	0xffffffff


	//   ....[105]....
        /*05c0*/ 	.word	0xffffffff


	//   ....[106]....
        /*05c4*/ 	.word	0xffffffff


	//   ....[107]....
        /*05c8*/ 	.word	0xffffffff


	//   ....[108]....
        /*05cc*/ 	.word	0xffffffff


	//   ....[109]....
        /*05d0*/ 	.word	0xffffffff


	//   ....[110]....
        /*05d4*/ 	.word	0xffffffff


	//   ....[111]....
        /*05d8*/ 	.word	0xffffffff


	//   ....[112]....
        /*05dc*/ 	.word	0xffffffff


	//   ....[113]....
        /*05e0*/ 	.word	0xffffffff


	//   ....[114]....
        /*05e4*/ 	.word	0xffffffff


	//   ....[115]....
        /*05e8*/ 	.word	0xffffffff


	//   ....[116]....
        /*05ec*/ 	.word	0xffffffff


	//   ....[117]....
        /*05f0*/ 	.word	0xffffffff


	//   ....[118]....
        /*05f4*/ 	.word	0xffffffff


	//   ....[119]....
        /*05f8*/ 	.word	0xffffffff


	//   ....[120]....
        /*05fc*/ 	.word	0xffffffff


	//   ....[121]....
        /*0600*/ 	.word	0xffffffff


	//   ....[122]....
        /*0604*/ 	.word	0xffffffff


	//   ....[123]....
        /*0608*/ 	.word	0xffffffff


	//   ....[124]....
        /*060c*/ 	.word	0xffffffff


	//   ....[125]....
        /*0610*/ 	.word	0xffffffff


	//   ....[126]....
        /*0614*/ 	.word	0xffffffff


	//   ....[127]....
        /*0618*/ 	.word	0xffffffff


	//   ....[128]....
        /*061c*/ 	.word	0xffffffff


	//   ....[129]....
        /*0620*/ 	.word	0xffffffff


	//   ....[130]....
        /*0624*/ 	.word	0xffffffff


	//   ....[131]....
        /*0628*/ 	.word	0xffffffff


	//   ....[132]....
        /*062c*/ 	.word	0xffffffff


	//   ....[133]....
        /*0630*/ 	.word	0xffffffff


	//   ....[134]....
        /*0634*/ 	.word	0xffffffff


	//   ....[135]....
        /*0638*/ 	.word	0xffffffff


	//   ....[136]....
        /*063c*/ 	.word	0xffffffff


	//   ....[137]....
        /*0640*/ 	.word	0xffffffff


	//   ....[138]....
        /*0644*/ 	.word	0xffffffff


	//   ....[139]....
        /*0648*/ 	.word	0xffffffff


	//   ....[140]....
        /*064c*/ 	.word	0xffffffff


	//   ....[141]....
        /*0650*/ 	.word	0xffffffff


	//   ....[142]....
        /*0654*/ 	.word	0xffffffff


	//   ....[143]....
        /*0658*/ 	.word	0xffffffff


	//   ....[144]....
        /*065c*/ 	.word	0xffffffff


	//   ....[145]....
        /*0660*/ 	.word	0xffffffff


	//   ....[146]....
        /*0664*/ 	.word	0xffffffff


	//   ....[147]....
        /*0668*/ 	.word	0xffffffff


	//   ....[148]....
        /*066c*/ 	.word	0xffffffff


	//   ....[149]....
        /*0670*/ 	.word	0xffffffff


	//   ....[150]....
        /*0674*/ 	.word	0xffffffff


	//   ....[151]....
        /*0678*/ 	.word	0xffffffff


	//   ....[152]....
        /*067c*/ 	.word	0xffffffff


	//   ....[153]....
        /*0680*/ 	.word	0xffffffff


	//   ....[154]....
        /*0684*/ 	.word	0xffffffff


	//   ....[155]....
        /*0688*/ 	.word	0xffffffff


	//   ....[156]....
        /*068c*/ 	.word	0xffffffff


	//   ....[157]....
        /*0690*/ 	.word	0xffffffff


	//   ....[158]....
        /*0694*/ 	.word	0xffffffff


	//   ....[159]....
        /*0698*/ 	.word	0xffffffff


	//   ....[160]....
        /*069c*/ 	.word	0xffffffff


	//   ....[161]....
        /*06a0*/ 	.word	0xffffffff


	//   ....[162]....
        /*06a4*/ 	.word	0xffffffff


	//   ....[163]....
        /*06a8*/ 	.word	0xffffffff


	//   ....[164]....
        /*06ac*/ 	.word	0xffffffff


	//   ....[165]....
        /*06b0*/ 	.word	0xffffffff


	//   ....[166]....
        /*06b4*/ 	.word	0xffffffff


	//   ....[167]....
        /*06b8*/ 	.word	0xffffffff


	//   ....[168]....
        /*06bc*/ 	.word	0xffffffff


	//   ....[169]....
        /*06c0*/ 	.word	0xffffffff


	//   ....[170]....
        /*06c4*/ 	.word	0xffffffff


	//   ....[171]....
        /*06c8*/ 	.word	0xffffffff


	//   ....[172]....
        /*06cc*/ 	.word	0xffffffff


	//   ....[173]....
        /*06d0*/ 	.word	0xffffffff


	//   ....[174]....
        /*06d4*/ 	.word	0xffffffff


	//   ....[175]....
        /*06d8*/ 	.word	0xffffffff


	//   ....[176]....
        /*06dc*/ 	.word	0xffffffff


	//----- nvinfo : EIATTR_COOP_GROUP_INSTR_OFFSETS
	.align		4
.L_432:
        /*06e0*/ 	.byte	0x04, 0x28
        /*06e2*/ 	.short	(.L_434 - .L_433)


	//   ....[0]....
.L_433:
        /*06e4*/ 	.word	0x00000050


	//   ....[1]....
        /*06e8*/ 	.word	0x00000200


	//   ....[2]....
        /*06ec*/ 	.word	0x00000230


	//   ....[3]....
        /*06f0*/ 	.word	0x00000260


	//   ....[4]....
        /*06f4*/ 	.word	0x00000290


	//   ....[5]....
        /*06f8*/ 	.word	0x000002c0


	//   ....[6]....
        /*06fc*/ 	.word	0x000002f0


	//   ....[7]....
        /*0700*/ 	.word	0x00000450


	//   ....[8]....
        /*0704*/ 	.word	0x00000490


	//   ....[9]....
        /*0708*/ 	.word	0x000004c0


	//   ....[10]....
        /*070c*/ 	.word	0x000004f0


	//   ....[11]....
        /*0710*/ 	.word	0x00000520


	//   ....[12]....
        /*0714*/ 	.word	0x00000550


	//   ....[13]....
        /*0718*/ 	.word	0x000005e0


	//   ....[14]....
        /*071c*/ 	.word	0x00000630


	//   ....[15]....
        /*0720*/ 	.word	0x00000650


	//   ....[16]....
        /*0724*/ 	.word	0x000006b0


	//   ....[17]....
        /*0728*/ 	.word	0x00008720


	//   ....[18]....
        /*072c*/ 	.word	0x00008760


	//   ....[19]....
        /*0730*/ 	.word	0x00008790


	//   ....[20]....
        /*0734*/ 	.word	0x000087d0


	//   ....[21]....
        /*0738*/ 	.word	0x00008800


	//   ....[22]....
        /*073c*/ 	.word	0x00008830


	//   ....[23]....
        /*0740*/ 	.word	0x000088b0


	//   ....[24]....
        /*0744*/ 	.word	0x00008920


	//   ....[25]....
        /*0748*/ 	.word	0x00008f60


	//   ....[26]....
        /*074c*/ 	.word	0x00008f80


	//   ....[27]....
        /*0750*/ 	.word	0x00008fa0


	//   ....[28]....
        /*0754*/ 	.word	0x00008fb0


	//   ....[29]....
        /*0758*/ 	.word	0x00009150


	//   ....[30]....
        /*075c*/ 	.word	0x00009210


	//   ....[31]....
        /*0760*/ 	.word	0x00009250


	//   ....[32]....
        /*0764*/ 	.word	0x00009290


	//   ....[33]....
        /*0768*/ 	.word	0x00009450


	//   ....[34]....
        /*076c*/ 	.word	0x00009510


	//   ....[35]....
        /*0770*/ 	.word	0x00009550


	//   ....[36]....
        /*0774*/ 	.word	0x00009590


	//   ....[37]....
        /*0778*/ 	.word	0x00009770


	//   ....[38]....
        /*077c*/ 	.word	0x00009830


	//   ....[39]....
        /*0780*/ 	.word	0x00009870


	//   ....[40]....
        /*0784*/ 	.word	0x000098a0


	//   ....[41]....
        /*0788*/ 	.word	0x0000b3c0


	//   ....[42]....
        /*078c*/ 	.word	0x0000b430


	//   ....[43]....
        /*0790*/ 	.word	0x0000b460


	//   ....[44]....
        /*0794*/ 	.word	0x0000b4a0


	//   ....[45]....
        /*0798*/ 	.word	0x0000b560


	//   ....[46]....
        /*079c*/ 	.word	0x0000b5a0


	//   ....[47]....
        /*07a0*/ 	.word	0x0000b5b0


	//   ....[48]....
        /*07a4*/ 	.word	0x0000b5c0


	//   ....[49]....
        /*07a8*/ 	.word	0x0000b790


	//   ....[50]....
        /*07ac*/ 	.word	0x0000b7d0


	//   ....[51]....
        /*07b0*/ 	.word	0x0000b7e0


	//   ....[52]....
        /*07b4*/ 	.word	0x0000b7f0


	//   ....[53]....
        /*07b8*/ 	.word	0x0000b8d0


	//   ....[54]....
        /*07bc*/ 	.word	0x0000b910


	//   ....[55]....
        /*07c0*/ 	.word	0x0000b920


	//   ....[56]....
        /*07c4*/ 	.word	0x0000b940


	//   ....[57]....
        /*07c8*/ 	.word	0x0000ee00


	//   ....[58]....
        /*07cc*/ 	.word	0x0000f000


	//   ....[59]....
        /*07d0*/ 	.word	0x0000fc20


	//   ....[60]....
        /*07d4*/ 	.word	0x00010190


	//   ....[61]....
        /*07d8*/ 	.word	0x000101b0


	//   ....[62]....
        /*07dc*/ 	.word	0x00010200


	//   ....[63]....
        /*07e0*/ 	.word	0x00012e40


	//   ....[64]....
        /*07e4*/ 	.word	0x00013090


	//   ....[65]....
        /*07e8*/ 	.word	0x00013ed0


	//   ....[66]....
        /*07ec*/ 	.word	0x00014260


	//   ....[67]....
        /*07f0*/ 	.word	0x00014290


	//   ....[68]....
        /*07f4*/ 	.word	0x00014310


	//   ....[69]....
        /*07f8*/ 	.word	0x00017420


	//   ....[70]....
        /*07fc*/ 	.word	0x00017440


	//   ....[71]....
        /*0800*/ 	.word	0x00017460


	//   ....[72]....
        /*0804*/ 	.word	0x00017480


	//   ....[73]....
        /*0808*/ 	.word	0x0001a4f0


	//   ....[74]....
        /*080c*/ 	.word	0x0001a760


	//   ....[75]....
        /*0810*/ 	.word	0x0001b5a0


	//   ....[76]....
        /*0814*/ 	.word	0x0001b930


	//   ....[77]....
        /*0818*/ 	.word	0x0001b960


	//   ....[78]....
        /*081c*/ 	.word	0x0001b9e0


	//   ....[79]....
        /*0820*/ 	.word	0x0001d260


	//   ....[80]....
        /*0824*/ 	.word	0x0001d290


	//   ....[81]....
        /*0828*/ 	.word	0x0001d2a0


	//   ....[82]....
        /*082c*/ 	.word	0x0001d2d0


	//   ....[83]....
        /*0830*/ 	.word	0x0001e500


	//   ....[84]....
        /*0834*/ 	.word	0x0001e510


	//   ....[85]....
        /*0838*/ 	.word	0x0001e520


	//   ....[86]....
        /*083c*/ 	.word	0x0001e540


	//   ....[87]....
        /*0840*/ 	.word	0x0001e890


	//   ....[88]....
        /*0844*/ 	.word	0x0001e8b0


	//   ....[89]....
        /*0848*/ 	.word	0x0001e990


	//   ....[90]....
        /*084c*/ 	.word	0x0001e9a0


	//   ....[91]....
        /*0850*/ 	.word	0x0001ea90


	//   ....[92]....
        /*0854*/ 	.word	0x0001eab0


	//   ....[93]....
        /*0858*/ 	.word	0x0001eba0


	//   ....[94]....
        /*085c*/ 	.word	0x0001ebb0


	//   ....[95]....
        /*0860*/ 	.word	0x0001eea0


	//   ....[96]....
        /*0864*/ 	.word	0x0001eec0


	//   ....[97]....
        /*0868*/ 	.word	0x0001f510


	//   ....[98]....
        /*086c*/ 	.word	0x0001f520


	//   ....[99]....
        /*0870*/ 	.word	0x000200d0


	//   ....[100]....
        /*0874*/ 	.word	0x000200f0


	//   ....[101]....
        /*0878*/ 	.word	0x000201e0


	//   ....[102]....
        /*087c*/ 	.word	0x000201f0


	//   ....[103]....
        /*0880*/ 	.word	0x000202e0


	//   ....[104]....
        /*0884*/ 	.word	0x00020300


	//   ....[105]....
        /*0888*/ 	.word	0x000203f0


	//   ....[106]....
        /*088c*/ 	.word	0x00020400


	//   ....[107]....
        /*0890*/ 	.word	0x000205a0


	//   ....[108]....
        /*0894*/ 	.word	0x000205c0


	//   ....[109]....
        /*0898*/ 	.word	0x000206f0


	//   ....[110]....
        /*089c*/ 	.word	0x00020730


	//   ....[111]....
        /*08a0*/ 	.word	0x00020760


	//   ....[112]....
        /*08a4*/ 	.word	0x00020790


	//   ....[113]....
        /*08a8*/ 	.word	0x000207c0


	//   ....[114]....
        /*08ac*/ 	.word	0x000207f0


	//   ....[115]....
        /*08b0*/ 	.word	0x00020950


	//   ....[116]....
        /*08b4*/ 	.word	0x00020990


	//   ....[117]....
        /*08b8*/ 	.word	0x000209c0


	//   ....[118]....
        /*08bc*/ 	.word	0x000209f0


	//   ....[119]....
        /*08c0*/ 	.word	0x00020a20


	//   ....[120]....
        /*08c4*/ 	.word	0x00020a50


	//   ....[121]....
        /*08c8*/ 	.word	0x00020ae0


	//   ....[122]....
        /*08cc*/ 	.word	0x00020b40


	//   ....[123]....
        /*08d0*/ 	.word	0x00020b50


	//   ....[124]....
        /*08d4*/ 	.word	0x00020bb0


	//   ....[125]....
        /*08d8*/ 	.word	0x00021620


	//   ....[126]....
        /*08dc*/ 	.word	0x00021680


	//   ....[127]....
        /*08e0*/ 	.word	0x000216d0


	//   ....[128]....
        /*08e4*/ 	.word	0x00021720


	//   ....[129]....
        /*08e8*/ 	.word	0x00021770


	//   ....[130]....
        /*08ec*/ 	.word	0x000217e0


	//   ....[131]....
        /*08f0*/ 	.word	0x00021820


	//   ....[132]....
        /*08f4*/ 	.word	0x00021890


	//   ....[133]....
        /*08f8*/ 	.word	0x00021900


	//   ....[134]....
        /*08fc*/ 	.word	0x00021960


	//   ....[135]....
        /*0900*/ 	.word	0x000219c0


	//   ....[136]....
        /*0904*/ 	.word	0x00021a20


	//   ....[137]....
        /*0908*/ 	.word	0x00021a70


	//   ....[138]....
        /*090c*/ 	.word	0x00021ac0


	//   ....[139]....
        /*0910*/ 	.word	0x00021b30


	//   ....[140]....
        /*0914*/ 	.word	0x00021ba0


	//   ....[141]....
        /*0918*/ 	.word	0x00021c10


	//   ....[142]....
        /*091c*/ 	.word	0x00021c70


	//   ....[143]....
        /*0920*/ 	.word	0x00021ce0


	//   ....[144]....
        /*0924*/ 	.word	0x00021d50


	//   ....[145]....
        /*0928*/ 	.word	0x00021dc0


	//   ....[146]....
        /*092c*/ 	.word	0x00021e20


	//   ....[147]....
        /*0930*/ 	.word	0x00021e80


	//   ....[148]....
        /*0934*/ 	.word	0x00021ef0


	//   ....[149]....
        /*0938*/ 	.word	0x00021f50


	//   ....[150]....
        /*093c*/ 	.word	0x00021fb0


	//   ....[151]....
        /*0940*/ 	.word	0x00022010


	//   ....[152]....
        /*0944*/ 	.word	0x00022080


	//   ....[153]....
        /*0948*/ 	.word	0x000220f0


	//   ....[154]....
        /*094c*/ 	.word	0x00022150


	//   ....[155]....
        /*0950*/ 	.word	0x000221c0


	//   ....[156]....
        /*0954*/ 	.word	0x00022230


	//   ....[157]....
        /*0958*/ 	.word	0x000222a0


	//   ....[158]....
        /*095c*/ 	.word	0x00022300


	//   ....[159]....
        /*0960*/ 	.word	0x00022370


	//   ....[160]....
        /*0964*/ 	.word	0x000223e0


	//   ....[161]....
        /*0968*/ 	.word	0x00022430


	//   ....[162]....
        /*096c*/ 	.word	0x00022470


	//   ....[163]....
        /*0970*/ 	.word	0x000224c0


	//   ....[164]....
        /*0974*/ 	.word	0x00022510


	//   ....[165]....
        /*0978*/ 	.word	0x00022560


	//   ....[166]....
        /*097c*/ 	.word	0x000225d0


	//   ....[167]....
        /*0980*/ 	.word	0x00022610


	//   ....[168]....
        /*0984*/ 	.word	0x00022660


	//   ....[169]....
        /*0988*/ 	.word	0x000226b0


	//   ....[170]....
        /*098c*/ 	.word	0x00022700


	//   ....[171]....
        /*0990*/ 	.word	0x00022750


	//   ....[172]....
        /*0994*/ 	.word	0x000227c0


	//   ....[173]....
        /*0998*/ 	.word	0x00022800


	//   ....[174]....
        /*099c*/ 	.word	0x00022870


	//   ....[175]....
        /*09a0*/ 	.word	0x000228d0


	//   ....[176]....
        /*09a4*/ 	.word	0x00022930


	//----- nvinfo : EIATTR_EXIT_INSTR_OFFSETS
	.align		4
.L_434:
        /*09a8*/ 	.byte	0x04, 0x1c
        /*09aa*/ 	.short	(.L_436 - .L_435)


	//   ....[0]....
.L_435:
        /*09ac*/ 	.word	0x000010d0


	//   ....[1]....
        /*09b0*/ 	.word	0x000215e0


	//----- nvinfo : EIATTR_MAX_THREADS
	.align		4
.L_436:
        /*09b4*/ 	.byte	0x04, 0x05
        /*09b6*/ 	.short	(.L_438 - .L_437)
.L_437:
        /*09b8*/ 	.word	0x00000100
        /*09bc*/ 	.word	0x00000001
        /*09c0*/ 	.word	0x00000001


	//----- nvinfo : EIATTR_CRS_STACK_SIZE
	.align		4
.L_438:
        /*09c4*/ 	.byte	0x04, 0x1e
        /*09c6*/ 	.short	(.L_440 - .L_439)
.L_439:
        /*09c8*/ 	.word	0x00000000
.L_440:


//--------------------- .nv.info._ZN7cutlass13device_kernelIN5flash19enable_sm80_to_sm89INS1_16FlashAttnFwdSm80INS1_25CollectiveMainloopFwdSm80ILi4ELi1ELb0EN4cute5tupleIJNS5_1CILi128EEENS7_ILi64EEES8_EEELi128ENS_6half_tEfNS_4arch4Sm80ELb1ELb0ELb1ELb0ELb0ELb0ELb1ELb1EEENS1_21CollectiveEpilogueFwdINS6_IJS8_S8_S9_EEENS6_IJNS7_ILi1EEESH_SH_EEESB_SD_Li128ELb0ELb1ELb1ELb0EEENS1_30DynamicPersistentTileSchedulerILi128ELi128ELb1ELb1ELb0EEEEEEEEEvNT_6ParamsE --------------------------
	.section	.nv.info._ZN7cutlass13device_kernelIN5flash19enable_sm80_to_sm89INS1_16FlashAttnFwdSm80INS1_25CollectiveMainloopFwdSm80ILi4ELi1ELb0EN4cute5tupleIJNS5_1CILi128EEENS7_ILi64EEES8_EEELi128ENS_6half_tEfNS_4arch4Sm80ELb1ELb0ELb1ELb0ELb0ELb0ELb1ELb1EEENS1_21CollectiveEpilogueFwdINS6_IJS8_S8_S9_EEENS6_IJNS7_ILi1EEESH_SH_EEESB_SD_Li128ELb0ELb1ELb1ELb0EEENS1_30DynamicPersistentTileSchedulerILi128ELi128ELb1ELb1ELb0EEEEEEEEEvNT_6ParamsE,"",@"SHT_CUDA_INFO"
	.sectionflags	@""
	.align	4


	//----- nvinfo : EIATTR_CUDA_API_VERSION
	.align		4
        /*0000*/ 	.byte	0x04, 0x37
        /*0002*/ 	.short	(.L_442 - .L_441)
.L_441:
        /*0004*/ 	.word	0x00000082


	//----- nvinfo : EIATTR_SW2861232_WAR
	.align		4
.L_442:
        /*0008*/ 	.byte	0x01, 0x35
	.zero		2


	//----- nvinfo : EIATTR_PARAM_CBANK
	.align		4
        /*000c*/ 	.byte	0x04, 0x0a
        /*000e*/ 	.short	(.L_444 - .L_443)
	.align		4
.L_443:
        /*0010*/ 	.word	index@(.nv.constant0._ZN7cutlass13device_kernelIN5flash19enable_sm80_to_sm89INS1_16FlashAttnFwdSm80INS1_25CollectiveMainloopFwdSm80ILi4ELi1ELb0EN4cute5tupleIJNS5_1CILi128EEENS7_ILi64EEES8_EEELi128ENS_6half_tEfNS_4arch4Sm80ELb1ELb0ELb1ELb0ELb0ELb0ELb1ELb1EEENS1_21CollectiveEpilogueFwdINS6_IJS8_S8_S9_EEENS6_IJNS7_ILi1EEESH_SH_EEESB_SD_Li128ELb0ELb1ELb1ELb0EEENS1_30DynamicPersistentTileSchedulerILi128ELi128ELb1ELb1ELb0EEEEEEEEEvNT_6ParamsE)
        /*0014*/ 	.short	0x0160
        /*0016*/ 	.short	0x0428


	//----- nvinfo : EIATTR_CBANK_PARAM_SIZE
	.align		4
.L_444:
        /*0018*/ 	.byte	0x03, 0x19
        /*001a*/ 	.short	0x0428


	//----- nvinfo : EIATTR_KPARAM_INFO
	.align		4
        /*001c*/ 	.byte	0x04, 0x17
        /*001e*/ 	.short	(.L_446 - .L_445)
.L_445:
        /*0020*/ 	.word	0x00000000
        /*0024*/ 	.short	0x0000
        /*0026*/ 	.short	0x0000
        /*0028*/ 	.byte	0x00, 0xf0, 0xa1, 0x10


	//----- nvinfo : EIATTR_MAXREG_COUNT
	.align		4
.L_446:
        /*002c*/ 	.byte	0x03, 0x1b
        /*002e*/ 	.short	0x00ff


	//----- nvinfo : EIATTR_NUM_BARRIERS
	.align		4
        /*0030*/ 	.byte	0x02, 0x4c
        /*0032*/ 	.byte	0x06
	.zero		1


	//----- nvinfo : EIATTR_ANNOTATIONS
	.align		4
        /*0034*/ 	.byte	0x04, 0x55
        /*0036*/ 	.short	(.L_448 - .L_447)


	//   ....[0]....
.L_447:
        /* <DEDUP_REMOVED lines=76> */


	//----- nvinfo : EIATTR_MERCURY_ISA_VERSION
	.align		4
.L_448:
        /*04e8*/ 	.byte	0x03, 0x5f
        /*04ea*/ 	.short	0x0000


	//----- nvinfo : EIATTR_INT_WARP_WIDE_INSTR_OFFSETS
	.align		4
        /*04ec*/ 	.byte	0x04, 0x31
        /*04ee*/ 	.short	(.L_450 - .L_449)


	//   ....[0]....
.L_449:
        /*04f0*/ 	.word	0x00011630


	//   ....[1]....
        /*04f4*/ 	.word	0x000116b0


	//----- nvinfo : EIATTR_COOP_GROUP_MASK_REGIDS
	.align		4
.L_450:
        /*04f8*/ 	.byte	0x04, 0x29
        /*04fa*/ 	.short	(.L_452 - .L_451)


	//   ....[0]....
.L_451:
        /*04fc*/ 	.word	0xffffffff


	//   ....[1]....
        /*0500*/ 	.word	0xffffffff


	//   ....[2]....
        /*0504*/ 	.word	0xffffffff


	//   ....[3]....
        /*0508*/ 	.word	0xffffffff


	//   ....[4]....
        /*050c*/ 	.word	0xffffffff


	//   ....[5]....
        /*0510*/ 	.word	0xffffffff


	//   ....[6]....
        /*0514*/ 	.word	0xffffffff


	//   ....[7]....
        /*0518*/ 	.word	0xffffffff


	//   ....[8]....
        /*051c*/ 	.word	0xffffffff


	//   ....[9]....
        /*0520*/ 	.word	0xffffffff


	//   ....[10]....
        /*0524*/ 	.word	0xffffffff


	//   ....[11]....
        /*0528*/ 	.word	0xffffffff


	//   ....[12]....
        /*052c*/ 	.word	0xffffffff


	//   ....[13]....
        /*0530*/ 	.word	0xffffffff


	//   ....[14]....
        /*0534*/ 	.word	0xffffffff


	//   ....[15]....
        /*0538*/ 	.word	0xffffffff


	//   ....[16]....
        /*053c*/ 	.word	0xffffffff


	//   ....[17]....
        /*0540*/ 	.word	0xffffffff


	//   ....[18]....
        /*0544*/ 	.word	0xffffffff


	//   ....[19]....
        /*0548*/ 	.word	0xffffffff


	//   ....[20]....
        /*054c*/ 	.word	0xffffffff


	//   ....[21]....
        /*0550*/ 	.word	0xffffffff


	//   ....[22]....
        /*0554*/ 	.word	0xffffffff


	//   ....[23]....
        /*0558*/ 	.word	0xffffffff


	//   ....[24]....
        /*055c*/ 	.word	0xffffffff


	//   ....[25]....
        /*0560*/ 	.word	0xffffffff


	//   ....[26]....
        /*0564*/ 	.word	0xffffffff


	//   ....[27]....
        /*0568*/ 	.word	0xffffffff


	//   ....[28]....
        /*056c*/ 	.word	0xffffffff


	//   ....[29]....
        /*0570*/ 	.word	0xffffffff


	//   ....[30]....
        /*0574*/ 	.word	0xffffffff


	//   ....[31]....
        /*0578*/ 	.word	0xffffffff


	//   ....[32]....
        /*057c*/ 	.word	0xffffffff


	//   ....[33]....
        /*0580*/ 	.word	0xffffffff


	//   ....[34]....
        /*0584*/ 	.word	0xffffffff


	//   ....[35]....
        /*0588*/ 	.word	0xffffffff


	//   ....[36]....
        /*058c*/ 	.word	0xffffffff


	//   ....[37]....
        /*0590*/ 	.word	0xffffffff


	//   ....[38]....
        /*0594*/ 	.word	0xffffffff


	//   ....[39]....
        /*0598*/ 	.word	0xffffffff


	//   ....[40]....
        /*059c*/ 	.word	0xffffffff


	//   ....[41]....
        /*05a0*/ 	.word	0xffffffff


	//   ....[42]....
        /*05a4*/ 	.word	0xffffffff


	//   ....[43]....
        /*05a8*/ 	.word	0xffffffff


	//   ....[44]....
        /*05ac*/ 	.word	0xffffffff


	//   ....[45]....
        /*05b0*/ 	.word	0xffffffff


	//   ....[46]....
        /*05b4*/ 	.word	0xffffffff


	//   ....[47]....
        /*05b8*/ 	.word	0xffffffff


	//   ....[48]....
        /*05bc*/ 	.word	0xffffffff


	//   ....[49]....
        /*05c0*/ 	.word	0xffffffff


	//   ....[50]....
        /*05c4*/ 	.word	0xffffffff


	//   ....[51]....
        /*05c8*/ 	.word	0xffffffff


	//   ....[52]....
        /*05cc*/ 	.word	0xffffffff


	//   ....[53]....
        /*05d0*/ 	.word	0xffffffff


	//   ....[54]....
        /*05d4*/ 	.word	0xffffffff


	//   ....[55]....
        /*05d8*/ 	.word	0xffffffff


	//   ....[56]....
        /*05dc*/ 	.word	0xffffffff


	//   ....[57]....
        /*05e0*/ 	.word	0xffffffff


	//   ....[58]....
        /*05e4*/ 	.word	0xffffffff


	//   ....[59]....
        /*05e8*/ 	.word	0xffffffff


	//   ....[60]....
        /*05ec*/ 	.word	0xffffffff


	//   ....[61]....
        /*05f0*/ 	.word	0xffffffff


	//   ....[62]....
        /*05f4*/ 	.word	0xffffffff


	//   ....[63]....
        /*05f8*/ 	.word	0xffffffff


	//   ....[64]....
        /*05fc*/ 	.word	0xffffffff


	//   ....[65]....
        /*0600*/ 	.word	0xffffffff


	//   ....[66]....
        /*0604*/ 	.word	0xffffffff


	//   ....[67]....
        /*0608*/ 	.word	0xffffffff


	//   ....[68]....
        /*060c*/ 	.word	0xffffffff


	//   ....[69]....
        /*0610*/ 	.word	0xffffffff


	//   ....[70]....
        /*0614*/ 	.word	0xffffffff


	//   ....[71]....
        /*0618*/ 	.word	0xffffffff


	//   ....[72]....
        /*061c*/ 	.word	0xffffffff


	//   ....[73]....
        /*0620*/ 	.word	0xffffffff


	//   ....[74]....
        /*0624*/ 	.word	0xffffffff


	//   ....[75]....
        /*0628*/ 	.word	0xffffffff


	//   ....[76]....
        /*062c*/ 	.word	0xffffffff


	//   ....[77]....
        /*0630*/ 	.word	0xffffffff


	//   ....[78]....
        /*0634*/ 	.word	0xffffffff


	//   ....[79]....
        /*0638*/ 	.word	0xffffffff


	//   ....[80]....
        /*063c*/ 	.word	0xffffffff


	//   ....[81]....
        /*0640*/ 	.word	0xffffffff


	//   ....[82]....
        /*0644*/ 	.word	0xffffffff


	//   ....[83]....
        /*0648*/ 	.word	0xffffffff


	//   ....[84]....
        /*064c*/ 	.word	0xffffffff


	//   ....[85]....
        /*0650*/ 	.word	0xffffffff


	//   ....[86]....
        /*0654*/ 	.word	0xffffffff


	//   ....[87]....
        /*0658*/ 	.word	0xffffffff


	//   ....[88]....
        /*065c*/ 	.word	0xffffffff


	//   ....[89]....
        /*0660*/ 	.word	0xffffffff


	//   ....[90]....
        /*0664*/ 	.word	0xffffffff


	//   ....[91]....
        /*0668*/ 	.word	0xffffffff


	//   ....[92]....
        /*066c*/ 	.word	0xffffffff


	//   ....[93]....
        /*0670*/ 	.word	0xffffffff


	//   ....[94]....
        /*0674*/ 	.word	0xffffffff


	//   ....[95]....
        /*0678*/ 	.word	0xffffffff


	//   ....[96]....
        /*067c*/ 	.word	0xffffffff


	//   ....[97]....
        /*0680*/ 	.word	0xffffffff


	//   ....[98]....
        /*0684*/ 	.word	0xffffffff


	//   ....[99]....
        /*0688*/ 	.word	0xffffffff


	//   ....[100]....
        /*068c*/ 	.word	0xffffffff


	//----- nvinfo : EIATTR_COOP_GROUP_INSTR_OFFSETS
	.align		4
.L_452:
        /*0690*/ 	.byte	0x04, 0x28
        /*0692*/ 	.short	(.L_454 - .L_453)


	//   ....[0]....
.L_453:
        /*0694*/ 	.word	0x00000050


	//   ....[1]....
        /*0698*/ 	.word	0x00000060


	//   ....[2]....
        /*069c*/ 	.word	0x00001810


	//   ....[3]....
        /*06a0*/ 	.word	0x00001830


	//   ....[4]....
        /*06a4*/ 	.word	0x00001970


	//   ....[5]....
        /*06a8*/ 	.word	0x00001980


	//   ....[6]....
        /*06ac*/ 	.word	0x00001ab0


	//   ....[7]....
        /*06b0*/ 	.word	0x00001ad0


	//   ....[8]....
        /*06b4*/ 	.word	0x00001c00


	//   ....[9]....
        /*06b8*/ 	.word	0x00001c10


	//   ....[10]....
        /*06bc*/ 	.word	0x00001d40


	//   ....[11]....
        /*06c0*/ 	.word	0x00001d60


	//   ....[12]....
        /*06c4*/ 	.word	0x00001e90


	//   ....[13]....
        /*06c8*/ 	.word	0x00001ea0


	//   ....[14]....
        /*06cc*/ 	.word	0x00001fd0


	//   ....[15]....
        /*06d0*/ 	.word	0x00001ff0


	//   ....[16]....
        /*06d4*/ 	.word	0x00002120


	//   ....[17]....
        /*06d8*/ 	.word	0x00002130


	//   ....[18]....
        /*06dc*/ 	.word	0x00003f80


	//   ....[19]....
        /*06e0*/ 	.word	0x00003fa0


	//   ....[20]....
        /*06e4*/ 	.word	0x000045c0


	//   ....[21]....
        /*06e8*/ 	.word	0x00004610


	//   ....[22]....
        /*06ec*/ 	.word	0x00004630


	//   ....[23]....
        /*06f0*/ 	.word	0x00004640


	//   ....[24]....
        /*06f4*/ 	.word	0x000046d0


	//   ....[25]....
        /*06f8*/ 	.word	0x00004840


	//   ....[26]....
        /*06fc*/ 	.word	0x00004cc0


	//   ....[27]....
        /*0700*/ 	.word	0x00004ea0


	//   ....[28]....
        /*0704*/ 	.word	0x00004ed0


	//   ....[29]....
        /*0708*/ 	.word	0x00004f80


	//   ....[30]....
        /*070c*/ 	.word	0x000075c0


	//   ....[31]....
        /*0710*/ 	.word	0x000075e0


	//   ....[32]....
        /*0714*/ 	.word	0x00008230


	//   ....[33]....
        /*0718*/ 	.word	0x00008260


	//   ....[34]....
        /*071c*/ 	.word	0x00009130


	//   ....[35]....
        /*0720*/ 	.word	0x00009230


	//   ....[36]....
        /*0724*/ 	.word	0x00009290


	//   ....[37]....
        /*0728*/ 	.word	0x000092c0


	//   ....[38]....
        /*072c*/ 	.word	0x000092f0


	//   ....[39]....
        /*0730*/ 	.word	0x00009310


	//   ....[40]....
        /*0734*/ 	.word	0x00009350


	//   ....[41]....
        /*0738*/ 	.word	0x00009390


	//   ....[42]....
        /*073c*/ 	.word	0x0000d850


	//   ....[43]....
        /*0740*/ 	.word	0x0000d8d0


	//   ....[44]....
        /*0744*/ 	.word	0x0000d900


	//   ....[45]....
        /*0748*/ 	.word	0x0000d9e0


	//   ....[46]....
        /*074c*/ 	.word	0x0000dd10


	//   ....[47]....
        /*0750*/ 	.word	0x0000dd30


	//   ....[48]....
        /*0754*/ 	.word	0x0000ddb0


	//   ....[49]....
        /*0758*/ 	.word	0x0000dfc0


	//   ....[50]....
        /*075c*/ 	.word	0x00010a30


	//   ....[51]....
        /*0760*/ 	.word	0x00010aa0


	//   ....[52]....
        /*0764*/ 	.word	0x00010ab0


	//   ....[53]....
        /*0768*/ 	.word	0x00010ac0


	//   ....[54]....
        /*076c*/ 	.word	0x00010af0


	//   ....[55]....
        /*0770*/ 	.word	0x00010b10


	//   ....[56]....
        /*0774*/ 	.word	0x00010b20


	//   ....[57]....
        /*0778*/ 	.word	0x00010b30


	//   ....[58]....
        /*077c*/ 	.word	0x000117f0


	//   ....[59]....
        /*0780*/ 	.word	0x00011c50


	//   ....[60]....
        /*0784*/ 	.word	0x00011c60


	//   ....[61]....
        /*0788*/ 	.word	0x00011c80


	//   ....[62]....
        /*078c*/ 	.word	0x00011c90


	//   ....[63]....
        /*0790*/ 	.word	0x00011cd0


	//   ....[64]....
        /*0794*/ 	.word	0x00011cf0


	//   ....[65]....
        /*0798*/ 	.word	0x00011d10


	//   ....[66]....
        /*079c*/ 	.word	0x00011d30


	//   ....[67]....
        /*07a0*/ 	.word	0x00011e90


	//   ....[68]....
        /*07a4*/ 	.word	0x00011ec0


	//   ....[69]....
        /*07a8*/ 	.word	0x000124c0


	//   ....[70]....
        /*07ac*/ 	.word	0x000124e0


	//   ....[71]....
        /*07b0*/ 	.word	0x00012910


	//   ....[72]....
        /*07b4*/ 	.word	0x00012930


	//   ....[73]....
        /*07b8*/ 	.word	0x00012d60


	//   ....[74]....
        /*07bc*/ 	.word	0x00012d70


	//   ....[75]....
        /*07c0*/ 	.word	0x00013500


	//   ....[76]....
        /*07c4*/ 	.word	0x00013610


	//   ....[77]....
        /*07c8*/ 	.word	0x00013680


	//   ....[78]....
        /*07cc*/ 	.word	0x000136f0


	//   ....[79]....
        /*07d0*/ 	.word	0x00013750


	//   ....[80]....
        /*07d4*/ 	.word	0x000137c0


	//   ....[81]....
        /*07d8*/ 	.word	0x00013830


	//   ....[82]....
        /*07dc*/ 	.word	0x000138a0


	//   ....[83]....
        /*07e0*/ 	.word	0x00013900


	//   ....[84]....
        /*07e4*/ 	.word	0x00013970


	//   ....[85]....
        /*07e8*/ 	.word	0x000139e0


	//   ....[86]....
        /*07ec*/ 	.word	0x00013a50


	//   ....[87]....
        /*07f0*/ 	.word	0x00013ab0


	//   ....[88]....
        /*07f4*/ 	.word	0x00013b20


	//   ....[89]....
        /*07f8*/ 	.word	0x00013b90


	//   ....[90]....
        /*07fc*/ 	.word	0x00013c00


	//   ....[91]....
        /*0800*/ 	.word	0x00013c60


	//   ....[92]....
        /*0804*/ 	.word	0x00013cc0


	//   ....[93]....
        /*0808*/ 	.word	0x00013d20


	//   ....[94]....
        /*080c*/ 	.word	0x00013d70


	//   ....[95]....
        /*0810*/ 	.word	0x00013dd0


	//   ....[96]....
        /*0814*/ 	.word	0x00013e20


	//   ....[97]....
        /*0818*/ 	.word	0x00013e80


	//   ....[98]....
        /*081c*/ 	.word	0x00013ed0


	//   ....[99]....
        /*0820*/ 	.word	0x00013f30


	//   ....[100]....
        /*0824*/ 	.word	0x00013f90


	//----- nvinfo : EIATTR_EXIT_INSTR_OFFSETS
	.align		4
.L_454:
        /*0828*/ 	.byte	0x04, 0x1c
        /*082a*/ 	.short	(.L_456 - .L_455)


	//   ....[0]....
.L_455:
        /*082c*/ 	.word	0x000000b0


	//   ....[1]....
        /*0830*/ 	.word	0x000135c0


	//----- nvinfo : EIATTR_MAX_THREADS
	.align		4
.L_456:
        /*0834*/ 	.byte	0x04, 0x05
        /*0836*/ 	.short	(.L_458 - .L_457)
.L_457:
        /*0838*/ 	.word	0x00000080
        /*083c*/ 	.word	0x00000001
        /*0840*/ 	.word	0x00000001


	//----- nvinfo : EIATTR_CRS_STACK_SIZE
	.align		4
.L_458:
        /*0844*/ 	.byte	0x04, 0x1e
        /*0846*/ 	.short	(.L_460 - .L_459)
.L_459:
        /*0848*/ 	.word	0x00000000
.L_460:


//--------------------- .nv.info._ZN7cutlass13device_kernelIN5flash19enable_sm80_to_sm89INS1_16FlashAttnFwdSm80INS1_25CollectiveMainloopFwdSm80ILi8ELi1ELb1EN4cute5tupleIJNS5_1CILi128EEENS7_ILi112EEES8_EEELi128ENS_6half_tEfNS_4arch4Sm80ELb1ELb0ELb1ELb1ELb0ELb0ELb1ELb1EEENS1_21CollectiveEpilogueFwdINS6_IJS8_S8_S9_EEENS6_IJNS7_ILi1EEESH_SH_EEESB_SD_Li256ELb1ELb1ELb1ELb0EEENS1_36VarlenDynamicPersistentTileSchedulerILi128ELi112ELi256ELi256ELb1ELb1ELb0ELb1ELb1ELb1EEEEEEEEEvNT_6ParamsE --------------------------
	.section	.nv.info._ZN7cutlass13device_kernelIN5flash19enable_sm80_to_sm89INS1_16FlashAttnFwdSm80INS1_25CollectiveMainloopFwdSm80ILi8ELi1ELb1EN4cute5tupleIJNS5_1CILi128EEENS7_ILi112EEES8_EEELi128ENS_6half_tEfNS_4arch4Sm80ELb1ELb0ELb1ELb1ELb0ELb0ELb1ELb1EEENS1_21CollectiveEpilogueFwdINS6_IJS8_S8_S9_EEENS6_IJNS7_ILi1EEESH_SH_EEESB_SD_Li256ELb1ELb1ELb1ELb0EEENS1_36VarlenDynamicPersistentTileSchedulerILi128ELi112ELi256ELi256ELb1ELb1ELb0ELb1ELb1ELb1EEEEEEEEEvNT_6ParamsE,"",@"SHT_CUDA_INFO"
	.sectionflags	@""
	.align	4


	//----- nvinfo : EIATTR_CUDA_API_VERSION
	.align		4
        /*0000*/ 	.byte	0x04, 0x37
        /*0002*/ 	.short	(.L_462 - .L_461)
.L_461:
        /*0004*/ 	.word	0x00000082


	//----- nvinfo : EIATTR_SW2861232_WAR
	.align		4
.L_462:
        /*0008*/ 	.byte	0x01, 0x35
	.zero		2


	//----- nvinfo : EIATTR_PARAM_CBANK
	.align		4
        /*000c*/ 	.byte	0x04, 0x0a
        /*000e*/ 	.short	(.L_464 - .L_463)
	.align		4
.L_463:
        /*0010*/ 	.word	index@(.nv.constant0._ZN7cutlass13device_kernelIN5flash19enable_sm80_to_sm89INS1_16FlashAttnFwdSm80INS1_25CollectiveMainloopFwdSm80ILi8ELi1ELb1EN4cute5tupleIJNS5_1CILi128EEENS7_ILi112EEES8_EEELi128ENS_6half_tEfNS_4arch4Sm80ELb1ELb0ELb1ELb1ELb0ELb0ELb1ELb1EEENS1_21CollectiveEpilogueFwdINS6_IJS8_S8_S9_EEENS6_IJNS7_ILi1EEESH_SH_EEESB_SD_Li256ELb1ELb1ELb1ELb0EEENS1_36VarlenDynamicPersistentTileSchedulerILi128ELi112ELi256ELi256ELb1ELb1ELb0ELb1ELb1ELb1EEEEEEEEEvNT_6ParamsE)
        /*0014*/ 	.short	0x0160
        /*0016*/ 	.short	0x0438


	//----- nvinfo : EIATTR_CBANK_PARAM_SIZE
	.align		4
.L_464:
        /*0018*/ 	.byte	0x03, 0x19
        /*001a*/ 	.short	0x0438


	//----- nvinfo : EIATTR_KPARAM_INFO
	.align		4
        /*001c*/ 	.byte	0x04, 0x17
        /*001e*/ 	.short	(.L_466 - .L_465)
.L_465:
        /*0020*/ 	.word	0x00000000
        /*0024*/ 	.short	0x0000
        /*0026*/ 	.short	0x0000
        /*0028*/ 	.byte	0x00, 0xf0, 0xe1, 0x10


	//----- nvinfo : EIATTR_MAXREG_COUNT
	.align		4
.L_466:
        /*002c*/ 	.byte	0x03, 0x1b
        /*002e*/ 	.short	0x00ff


	//----- nvinfo : EIATTR_NUM_BARRIERS
	.align		4
        /*0030*/ 	.byte	0x02, 0x4c
        /*0032*/ 	.byte	0x06
	.zero		1


	//----- nvinfo : EIATTR_ANNOTATIONS
	.align		4
        /*0034*/ 	.byte	0x04, 0x55
        /*0036*/ 	.short	(.L_468 - .L_467)


	//   ....[0]....
.L_467:
        /* <DEDUP_REMOVED lines=84> */


	//----- nvinfo : EIATTR_MERCURY_ISA_VERSION
	.align		4
.L_468:
        /*0560*/ 	.byte	0x03, 0x5f
        /*0562*/ 	.short	0x0000


	//----- nvinfo : EIATTR_INT_WARP_WIDE_INSTR_OFFSETS
	.align		4
        /*0564*/ 	.byte	0x04, 0x31
        /*0566*/ 	.short	(.L_470 - .L_469)


	//   ....[0]....
.L_469:
        /*0568*/ 	.word	0x0000f0a0


	//   ....[1]....
        /*056c*/ 	.word	0x0000f120


	//----- nvinfo : EIATTR_COOP_GROUP_MASK_REGIDS
	.align		4
.L_470:
        /*0570*/ 	.byte	0x04, 0x29
        /*0572*/ 	.short	(.L_472 - .L_471)


	//   ....[0]....
.L_471:
        /*0574*/ 	.word	0xffffffff


	//   ....[1]....
        /*0578*/ 	.word	0xffffffff


	//   ....[2]....
        /*057c*/ 	.word	0xffffffff


	//   ....[3]....
        /*0580*/ 	.word	0xffffffff


	//   ....[4]....
        /*0584*/ 	.word	0xffffffff


	//   ....[5]....
        /*0588*/ 	.word	0xffffffff


	//   ....[6]....
        /*058c*/ 	.word	0xffffffff


	//   ....[7]....
        /*0590*/ 	.word	0xffffffff


	//   ....[8]....
        /*0594*/ 	.word	0xffffffff


	//   ....[9]....
        /*0598*/ 	.word	0xffffffff


	//   ....[10]....
        /*059c*/ 	.word	0xffffffff


	//   ....[11]....
        /*05a0*/ 	.word	0xffffffff


	//   ....[12]....
        /*05a4*/ 	.word	0xffffffff


	//   ....[13]....
        /*05a8*/ 	.word	0xffffffff


	//   ....[14]....
        /*05ac*/ 	.word	0xffffffff


	//   ....[15]....
        /*05b0*/ 	.word	0xffffffff


	//   ....[16]....
        /*05b4*/ 	.word	0xffffffff


	//   ....[17]....
        /*05b8*/ 	.word	0xffffffff


	//   ....[18]....
        /*05bc*/ 	.word	0xffffffff


	//   ....[19]....
        /*05c0*/ 	.word	0xffffffff


	//   ....[20]....
        /*05c4*/ 	.word	0xffffffff


	//   ....[21]....
        /*05c8*/ 	.word	0xffffffff


	//   ....[22]....
        /*05cc*/ 	.word	0xffffffff


	//   ....[23]....
        /*05d0*/ 	.word	0xffffffff


	//   ....[24]....
        /*05d4*/ 	.word	0xffffffff


	//   ....[25]....
        /*05d8*/ 	.word	0xffffffff


	//   ....[26]....
        /*05dc*/ 	.word	0xffffffff


	//   ....[27]....
        /*05e0*/ 	.word	0xffffffff


	//   ....[28]....
        /*05e4*/ 	.word	0xffffffff


	//   ....[29]....
        /*05e8*/ 	.word	0xffffffff


	//   ....[30]....
        /*05ec*/ 	.word	0xffffffff


	//   ....[31]....
        /*05f0*/ 	.word	0xffffffff


	//   ....[32]....
        /*05f4*/ 	.word	0xffffffff


	//   ....[33]....
        /*05f8*/ 	.word	0xffffffff


	//   ....[34]....
        /*05fc*/ 	.word	0xffffffff


	//   ....[35]....
        /*0600*/ 	.word	0xffffffff


	//   ....[36]....
        /*0604*/ 	.word	0xffffffff


	//   ....[37]....
        /*0608*/ 	.word	0xffffffff


	//   ....[38]....
        /*060c*/ 	.word	0xffffffff


	//   ....[39]....
        /*0610*/ 	.word	0xffffffff


	//   ....[40]....
        /*0614*/ 	.word	0xffffffff


	//   ....[41]....
        /*0618*/ 	.word	0xffffffff


	//   ....[42]....
        /*061c*/ 	.word	0xffffffff


	//   ....[43]....
        /*0620*/ 	.word	0xffffffff


	//   ....[44]....
        /*0624*/ 	.word	0xffffffff


	//   ....[45]....
        /*0628*/ 	.word	0xffffffff


	//   ....[46]....
        /*062c*/ 	.word	0xffffffff


	//   ....[47]....
        /*0630*/ 	.word	0xffffffff


	//   ....[48]....
        /*0634*/ 	.word	0xffffffff


	//   ....[49]....
        /*0638*/ 	.word	0xffffffff


	//   ....[50]....
        /*063c*/ 	.word	0xffffffff


	//   ....[51]....
        /*0640*/ 	.word	0xffffffff


	//   ....[52]....
        /*0644*/ 	.word	0xffffffff


	//   ....[53]....
        /*0648*/ 	.word	0xffffffff


	//   ....[54]....
        /*064c*/ 	.word	0xffffffff


	//   ....[55]....
        /*0650*/ 	.word	0xffffffff


	//   ....[56]....
        /*0654*/ 	.word	0xffffffff


	//   ....[57]....
        /*0658*/ 	.word	0xffffffff


	//   ....[58]....
        /*065c*/ 	.word	0xffffffff


	//   ....[59]....
        /*0660*/ 	.word	0xffffffff


	//   ....[60]....
        /*0664*/ 	.word	0xffffffff


	//   ....[61]....
        /*0668*/ 	.word	0xffffffff


	//   ....[62]....
        /*066c*/ 	.word	0xffffffff


	//   ....[63]....
        /*0670*/ 	.word	0xffffffff


	//   ....[64]....
        /*0674*/ 	.word	0xffffffff


	//   ....[65]....
        /*0678*/ 	.word	0xffffffff


	//   ....[66]....
        /*067c*/ 	.word	0xffffffff


	//   ....[67]....
        /*0680*/ 	.word	0xffffffff


	//   ....[68]....
        /*0684*/ 	.word	0xffffffff


	//   ....[69]....
        /*0688*/ 	.word	0xffffffff


	//   ....[70]....
        /*068c*/ 	.word	0xffffffff


	//   ....[71]....
        /*0690*/ 	.word	0xffffffff


	//   ....[72]....
        /*0694*/ 	.word	0xffffffff


	//   ....[73]....
        /*0698*/ 	.word	0xffffffff


	//   ....[74]....
        /*069c*/ 	.word	0xffffffff


	//   ....[75]....
        /*06a0*/ 	.word	0xffffffff


	//   ....[76]....
        /*06a4*/ 	.word	0xffffffff


	//   ....[77]....
        /*06a8*/ 	.word	0xffffffff


	//   ....[78]....
        /*06ac*/ 	.word	0xffffffff


	//   ....[79]....
        /*06b0*/ 	.word	0xffffffff


	//   ....[80]....
        /*06b4*/ 	.word	0xffffffff


	//   ....[81]....
        /*06b8*/ 	.word	0xffffffff


	//   ....[82]....
        /*06bc*/ 	.word	0xffffffff


	//   ....[83]....
        /*06c0*/ 	.word	0xffffffff


	//   ....[84]....
        /*06c4*/ 	.word	0xffffffff


	//   ....[85]....
        /*06c8*/ 	.word	0xffffffff


	//   ....[86]....
        /*06cc*/ 	.word	0xffffffff


	//   ....[87]....
        /*06d0*/ 	.word	0xffffffff


	//   ....[88]....
        /*06d4*/ 	.word	0xffffffff


	//   ....[89]....
        /*06d8*/ 	.word	0xffffffff


	//   ....[90]....
        /*06dc*/ 	.word	0xffffffff


	//   ....[91]....
        /*06e0*/ 	.word	0xffffffff


	//   ....[92]....
        /*06e4*/ 	.word	0xffffffff


	//   ....[93]....
        /*06e8*/ 	.word	0xffffffff


	//   ....[94]....
        /*06ec*/ 	.word	0xffffffff


	//   ....[95]....
        /*06f0*/ 	.word	0xffffffff


	//   ....[96]....
        /*06f4*/ 	.word	0xffffffff


	//   ....[97]....
        /*06f8*/ 	.word	0xffffffff


	//   ....[98]....
        /*06fc*/ 	.word	0xffffffff


	//   ....[99]....
        /*0700*/ 	.word	0xffffffff


	//   ....[100]....
        /*0704*/ 	.word	0xffffffff


	//   ....[101]....
        /*0708*/ 	.word	0xffffffff


	//   ....[102]....
        /*070c*/ 	.word	0xffffffff


	//   ....[103]....
        /*0710*/ 	.word	0xffffffff


	//   ....[104]....
        /*0714*/ 	.word	0xffffffff


	//   ....[105]....
        /*0718*/ 	.word	0xffffffff


	//   ....[106]....
        /*071c*/ 	.word	0xffffffff


	//   ....[107]....
        /*0720*/ 	.word	0xffffffff


	//   ....[108]....
        /*0724*/ 	.word	0xffffffff


	//   ....[109]....
        /*0728*/ 	.word	0xffffffff


	//   ....[110]....
        /*072c*/ 	.word	0xffffffff


	//   ....[111]....
        /*0730*/ 	.word	0xffffffff


	//   ....[112]....
        /*0734*/ 	.word	0xffffffff


	//   ....[113]....
        /*0738*/ 	.word	0xffffffff


	//   ....[114]....
        /*073c*/ 	.word	0xffffffff


	//   ....[115]....
        /*0740*/ 	.word	0xffffffff


	//   ....[116]....
        /*0744*/ 	.word	0xffffffff


	//   ....[117]....
        /*0748*/ 	.word	0xffffffff


	//   ....[118]....
        /*074c*/ 	.word	0xffffffff


	//   ....[119]....
        /*0750*/ 	.word	0xffffffff


	//   ....[120]....
        /*0754*/ 	.word	0xffffffff


	//   ....[121]....
        /*0758*/ 	.word	0xffffffff


	//   ....[122]....
        /*075c*/ 	.word	0xffffffff


	//   ....[123]....
        /*0760*/ 	.word	0xffffffff


	//   ....[124]....
        /*0764*/ 	.word	0xffffffff


	//   ....[125]....
        /*0768*/ 	.word	0xffffffff


	//   ....[126]....
        /*076c*/ 	.word	0xffffffff


	//   ....[127]....
        /*0770*/ 	.word	0xffffffff


	//   ....[128]....
        /*0774*/ 	.word	0xffffffff


	//   ....[129]....
        /*0778*/ 	.word	0xffffffff


	//   ....[130]....
        /*077c*/ 	.word	0xffffffff


	//   ....[131]....
        /*0780*/ 	.word	0xffffffff


	//   ....[132]....
        /*0784*/ 	.word	0xffffffff


	//   ....[133]....
        /*0788*/ 	.word	0xffffffff


	//   ....[134]....
        /*078c*/ 	.word	0xffffffff


	//   ....[135]....
        /*0790*/ 	.word	0xffffffff


	//   ....[136]....
        /*0794*/ 	.word	0xffffffff


	//   ....[137]....
        /*0798*/ 	.word	0xffffffff


	//   ....[138]....
        /*079c*/ 	.word	0xffffffff


	//----- nvinfo : EIATTR_COOP_GROUP_INSTR_OFFSETS
	.align		4
.L_472:
        /*07a0*/ 	.byte	0x04, 0x28
        /*07a2*/ 	.short	(.L_474 - .L_473)


	//   ....[0]....
.L_473:
        /*07a4*/ 	.word	0x00000050


	//   ....[1]....
        /*07a8*/ 	.word	0x00000200


	//   ....[2]....
        /*07ac*/ 	.word	0x00000230


	//   ....[3]....
        /*07b0*/ 	.word	0x00000260


	//   ....[4]....
        /*07b4*/ 	.word	0x00000290


	//   ....[5]....
        /*07b8*/ 	.word	0x000002c0


	//   ....[6]....
        /*07bc*/ 	.word	0x000002f0


	//   ....[7]....
        /*07c0*/ 	.word	0x00000450


	//   ....[8]....
        /*07c4*/ 	.word	0x00000490


	//   ....[9]....
        /*07c8*/ 	.word	0x000004c0


	//   ....[10]....
        /*07cc*/ 	.word	0x000004f0


	//   ....[11]....
        /*07d0*/ 	.word	0x00000520


	//   ....[12]....
        /*07d4*/ 	.word	0x00000550


	//   ....[13]....
        /*07d8*/ 	.word	0x000005e0


	//   ....[14]....
        /*07dc*/ 	.word	0x00000630


	//   ....[15]....
        /*07e0*/ 	.word	0x00000650


	//   ....[16]....
        /*07e4*/ 	.word	0x000006b0


	//   ....[17]....
        /*07e8*/ 	.word	0x00002620


	//   ....[18]....
        /*07ec*/ 	.word	0x00002660


	//   ....[19]....
        /*07f0*/ 	.word	0x00002680


	//   ....[20]....
        /*07f4*/ 	.word	0x00002690


	//   ....[21]....
        /*07f8*/ 	.word	0x000026a0


	//   ....[22]....
        /*07fc*/ 	.word	0x000027d0


	//   ....[23]....
        /*0800*/ 	.word	0x00002830


	//   ....[24]....
        /*0804*/ 	.word	0x00002850


	//   ....[25]....
        /*0808*/ 	.word	0x00004900


	//   ....[26]....
        /*080c*/ 	.word	0x00004910


	//   ....[27]....
        /*0810*/ 	.word	0x00005370


	//   ....[28]....
        /*0814*/ 	.word	0x00005450


	//   ....[29]....
        /*0818*/ 	.word	0x00005460


	//   ....[30]....
        /*081c*/ 	.word	0x00005490


	//   ....[31]....
        /*0820*/ 	.word	0x000087e0


	//   ....[32]....
        /*0824*/ 	.word	0x00008810


	//   ....[33]....
        /*0828*/ 	.word	0x000091f0


	//   ....[34]....
        /*082c*/ 	.word	0x00009300


	//   ....[35]....
        /*0830*/ 	.word	0x00009320


	//   ....[36]....
        /*0834*/ 	.word	0x00009380


	//   ....[37]....
        /*0838*/ 	.word	0x0000cdc0


	//   ....[38]....
        /*083c*/ 	.word	0x0000cde0


	//   ....[39]....
        /*0840*/ 	.word	0x0000ce10


	//   ....[40]....
        /*0844*/ 	.word	0x0000ce20


	//   ....[41]....
        /*0848*/ 	.word	0x0000ea50


	//   ....[42]....
        /*084c*/ 	.word	0x0000eaa0


	//   ....[43]....
        /*0850*/ 	.word	0x0000eac0


	//   ....[44]....
        /*0854*/ 	.word	0x0000eae0


	//   ....[45]....
        /*0858*/ 	.word	0x0000fba0


	//   ....[46]....
        /*085c*/ 	.word	0x0000fbb0


	//   ....[47]....
        /*0860*/ 	.word	0x0000fbd0


	//   ....[48]....
        /*0864*/ 	.word	0x0000fbf0


	//   ....[49]....
        /*0868*/ 	.word	0x0000ffb0


	//   ....[50]....
        /*086c*/ 	.word	0x0000ffd0


	//   ....[51]....
        /*0870*/ 	.word	0x000100d0


	//   ....[52]....
        /*0874*/ 	.word	0x000100e0


	//   ....[53]....
        /*0878*/ 	.word	0x000101f0


	//   ....[54]....
        /*087c*/ 	.word	0x00010210


	//   ....[55]....
        /*0880*/ 	.word	0x00010320


	//   ....[56]....
        /*0884*/ 	.word	0x00010330


	//   ....[57]....
        /*0888*/ 	.word	0x00010640


	//   ....[58]....
        /*088c*/ 	.word	0x00010660


	//   ....[59]....
        /*0890*/ 	.word	0x00010cb0


	//   ....[60]....
        /*0894*/ 	.word	0x00010cc0


	//   ....[61]....
        /*0898*/ 	.word	0x00011910


	//   ....[62]....
        /*089c*/ 	.word	0x00011930


	//   ....[63]....
        /*08a0*/ 	.word	0x00011a40


	//   ....[64]....
        /*08a4*/ 	.word	0x00011a50


	//   ....[65]....
        /*08a8*/ 	.word	0x00011b60


	//   ....[66]....
        /*08ac*/ 	.word	0x00011b80


	//   ....[67]....
        /*08b0*/ 	.word	0x00011c90


	//   ....[68]....
        /*08b4*/ 	.word	0x00011ca0


	//   ....[69]....
        /*08b8*/ 	.word	0x00011e70


	//   ....[70]....
        /*08bc*/ 	.word	0x00011e90


	//   ....[71]....
        /*08c0*/ 	.word	0x00011fc0


	//   ....[72]....
        /*08c4*/ 	.word	0x00012000


	//   ....[73]....
        /*08c8*/ 	.word	0x00012030


	//   ....[74]....
        /*08cc*/ 	.word	0x00012060


	//   ....[75]....
        /*08d0*/ 	.word	0x00012090


	//   ....[76]....
        /*08d4*/ 	.word	0x000120c0


	//   ....[77]....
        /*08d8*/ 	.word	0x00012220


	//   ....[78]....
        /*08dc*/ 	.word	0x00012260


	//   ....[79]....
        /*08e0*/ 	.word	0x00012290


	//   ....[80]....
        /*08e4*/ 	.word	0x000122c0


	//   ....[81]....
        /*08e8*/ 	.word	0x000122f0


	//   ....[82]....
        /*08ec*/ 	.word	0x00012320


	//   ....[83]....
        /*08f0*/ 	.word	0x000123b0


	//   ....[84]....
        /*08f4*/ 	.word	0x00012410


	//   ....[85]....
        /*08f8*/ 	.word	0x00012420


	//   ....[86]....
        /*08fc*/ 	.word	0x00012480


	//   ....[87]....
        /*0900*/ 	.word	0x00012ef0


	//   ....[88]....
        /*0904*/ 	.word	0x00012f50


	//   ....[89]....
        /*0908*/ 	.word	0x00012fa0


	//   ....[90]....
        /*090c*/ 	.word	0x00012ff0


	//   ....[91]....
        /*0910*/ 	.word	0x00013040


	//   ....[92]....
        /*0914*/ 	.word	0x000130b0


	//   ....[93]....
        /*0918*/ 	.word	0x000130f0


	//   ....[94]....
        /*091c*/ 	.word	0x00013160


	//   ....[95]....
        /*0920*/ 	.word	0x000131d0


	//   ....[96]....
        /*0924*/ 	.word	0x00013230


	//   ....[97]....
        /*0928*/ 	.word	0x00013290


	//   ....[98]....
        /*092c*/ 	.word	0x000132f0


	//   ....[99]....
        /*0930*/ 	.word	0x00013340


	//   ....[100]....
        /*0934*/ 	.word	0x000133a0


	//   ....[101]....
        /*0938*/ 	.word	0x00013410


	//   ....[102]....
        /*093c*/ 	.word	0x00013480


	//   ....[103]....
        /*0940*/ 	.word	0x000134e0


	//   ....[104]....
        /*0944*/ 	.word	0x00013540


	//   ....[105]....
        /*0948*/ 	.word	0x000135a0


	//   ....[106]....
        /*094c*/ 	.word	0x00013610


	//   ....[107]....
        /*0950*/ 	.word	0x00013670


	//   ....[108]....
        /*0954*/ 	.word	0x000136d0


	//   ....[109]....
        /*0958*/ 	.word	0x00013730


	//   ....[110]....
        /*095c*/ 	.word	0x000137a0


	//   ....[111]....
        /*0960*/ 	.word	0x00013800


	//   ....[112]....
        /*0964*/ 	.word	0x00013860


	//   ....[113]....
        /*0968*/ 	.word	0x000138c0


	//   ....[114]....
        /*096c*/ 	.word	0x00013930


	//   ....[115]....
        /*0970*/ 	.word	0x00013990


	//   ....[116]....
        /*0974*/ 	.word	0x000139f0


	//   ....[117]....
        /*0978*/ 	.word	0x00013a50


	//   ....[118]....
        /*097c*/ 	.word	0x00013ac0


	//   ....[119]....
        /*0980*/ 	.word	0x00013b20


	//   ....[120]....
        /*0984*/ 	.word	0x00013b80


	//   ....[121]....
        /*0988*/ 	.word	0x00013be0


	//   ....[122]....
        /*098c*/ 	.word	0x00013c50


	//   ....[123]....
        /*0990*/ 	.word	0x00013ca0


	//   ....[124]....
        /*0994*/ 	.word	0x00013ce0


	//   ....[125]....
        /*0998*/ 	.word	0x00013d30


	//   ....[126]....
        /*099c*/ 	.word	0x00013d80


	//   ....[127]....
        /*09a0*/ 	.word	0x00013dd0


	//   ....[128]....
        /*09a4*/ 	.word	0x00013e40


	//   ....[129]....
        /*09a8*/ 	.word	0x00013e80


	//   ....[130]....
        /*09ac*/ 	.word	0x00013ed0


	//   ....[131]....
        /*09b0*/ 	.word	0x00013f20


	//   ....[132]....
        /*09b4*/ 	.word	0x00013f70


	//   ....[133]....
        /*09b8*/ 	.word	0x00013fc0


	//   ....[134]....
        /*09bc*/ 	.word	0x00014030


	//   ....[135]....
        /*09c0*/ 	.word	0x00014070


	//   ....[136]....
        /*09c4*/ 	.word	0x000140e0


	//   ....[137]....
        /*09c8*/ 	.word	0x00014140


	//   ....[138]....
        /*09cc*/ 	.word	0x000141a0


	//----- nvinfo : EIATTR_EXIT_INSTR_OFFSETS
	.align		4
.L_474:
        /*09d0*/ 	.byte	0x04, 0x1c
        /*09d2*/ 	.short	(.L_476 - .L_475)


	//   ....[0]....
.L_475:
        /*09d4*/ 	.word	0x000010d0


	//   ....[1]....
        /*09d8*/ 	.word	0x00012eb0


	//----- nvinfo : EIATTR_MAX_THREADS
	.align		4
.L_476:
        /*09dc*/ 	.byte	0x04, 0x05
        /*09de*/ 	.short	(.L_478 - .L_477)
.L_477:
        /*09e0*/ 	.word	0x00000100
        /*09e4*/ 	.word	0x00000001
        /*09e8*/ 	.word	0x00000001


	//----- nvinfo : EIATTR_CRS_STACK_SIZE
	.align		4
.L_478:
        /*09ec*/ 	.byte	0x04, 0x1e
        /*09ee*/ 	.short	(.L_480 - .L_479)
.L_479:
        /*09f0*/ 	.word	0x00000000
.L_480:


//--------------------- .nv.info._ZN7cutlass13device_kernelIN5flash19enable_sm80_to_sm89INS1_16FlashAttnFwdSm80INS1_25CollectiveMainloopFwdSm80ILi8ELi1ELb1EN4cute5tupleIJNS5_1CILi128EEENS7_ILi112EEES8_EEELi128ENS_6half_tEfNS_4arch4Sm80ELb1ELb0ELb1ELb1ELb0ELb1ELb1ELb1EEENS1_21CollectiveEpilogueFwdINS6_IJS8_S8_S9_EEENS6_IJNS7_ILi1EEESH_SH_EEESB_SD_Li256ELb1ELb1ELb1ELb0EEENS1_36VarlenDynamicPersistentTileSchedulerILi128ELi112ELi256ELi256ELb1ELb1ELb0ELb1ELb1ELb1EEEEEEEEEvNT_6ParamsE --------------------------
	.section	.nv.info._ZN7cutlass13device_kernelIN5flash19enable_sm80_to_sm89INS1_16FlashAttnFwdSm80INS1_25CollectiveMainloopFwdSm80ILi8ELi1ELb1EN4cute5tupleIJNS5_1CILi128EEENS7_ILi112EEES8_EEELi128ENS_6half_tEfNS_4arch4Sm80ELb1ELb0ELb1ELb1ELb0ELb1ELb1ELb1EEENS1_21CollectiveEpilogueFwdINS6_IJS8_S8_S9_EEENS6_IJNS7_ILi1EEESH_SH_EEESB_SD_Li256ELb1ELb1ELb1ELb0EEENS1_36VarlenDynamicPersistentTileSchedulerILi128ELi112ELi256ELi256ELb1ELb1ELb0ELb1ELb1ELb1EEEEEEEEEvNT_6ParamsE,"",@"SHT_CUDA_INFO"
	.sectionflags	@""
	.align	4


	//----- nvinfo : EIATTR_CUDA_API_VERSION
	.align		4
        /*0000*/ 	.byte	0x04, 0x37
        /*0002*/ 	.short	(.L_482 - .L_481)
.L_481:
        /*0004*/ 	.word	0x00000082


	//----- nvinfo : EIATTR_SW2861232_WAR
	.align		4
.L_482:
        /*0008*/ 	.byte	0x01, 0x35
	.zero		2


	//----- nvinfo : EIATTR_PARAM_CBANK
	.align		4
        /*000c*/ 	.byte	0x04, 0x0a
        /*000e*/ 	.short	(.L_484 - .L_483)
	.align		4
.L_483:
        /*0010*/ 	.word	index@(.nv.constant0._ZN7cutlass13device_kernelIN5flash19enable_sm80_to_sm89INS1_16FlashAttnFwdSm80INS1_25CollectiveMainloopFwdSm80ILi8ELi1ELb1EN4cute5tupleIJNS5_1CILi128EEENS7_ILi112EEES8_EEELi128ENS_6half_tEfNS_4arch4Sm80ELb1ELb0ELb1ELb1ELb0ELb1ELb1ELb1EEENS1_21CollectiveEpilogueFwdINS6_IJS8_S8_S9_EEENS6_IJNS7_ILi1EEESH_SH_EEESB_SD_Li256ELb1ELb1ELb1ELb0EEENS1_36VarlenDynamicPersistentTileSchedulerILi128ELi112ELi256ELi256ELb1ELb1ELb0ELb1ELb1ELb1EEEEEEEEEvNT_6ParamsE)
        /*0014*/ 	.short	0x0160
        /*0016*/ 	.short	0x0438


	//----- nvinfo : EIATTR_CBANK_PARAM_SIZE
	.align		4
.L_484:
        /*0018*/ 	.byte	0x03, 0x19
        /*001a*/ 	.short	0x0438


	//----- nvinfo : EIATTR_KPARAM_INFO
	.align		4
        /*001c*/ 	.byte	0x04, 0x17
        /*001e*/ 	.short	(.L_486 - .L_485)
.L_485:
        /*0020*/ 	.word	0x00000000
        /*0024*/ 	.short	0x0000
        /*0026*/ 	.short	0x0000
        /*0028*/ 	.byte	0x00, 0xf0, 0xe1, 0x10


	//----- nvinfo : EIATTR_MAXREG_COUNT
	.align		4
.L_486:
        /*002c*/ 	.byte	0x03, 0x1b
        /*002e*/ 	.short	0x00ff


	//----- nvinfo : EIATTR_NUM_BARRIERS
	.align		4
        /*0030*/ 	.byte	0x02, 0x4c
        /*0032*/ 	.byte	0x06
	.zero		1


	//----- nvinfo : EIATTR_ANNOTATIONS
	.align		4
        /*0034*/ 	.byte	0x04, 0x55
        /*0036*/ 	.short	(.L_488 - .L_487)


	//   ....[0]....
.L_487:
        /* <DEDUP_REMOVED lines=71> */


	//----- nvinfo : EIATTR_MERCURY_ISA_VERSION
	.align		4
.L_488:
        /*0490*/ 	.byte	0x03, 0x5f
        /*0492*/ 	.short	0x0000


	//----- nvinfo : EIATTR_INT_WARP_WIDE_INSTR_OFFSETS
	.align		4
        /*0494*/ 	.byte	0x04, 0x31
        /*0496*/ 	.short	(.L_490 - .L_489)


	//   ....[0]....
.L_489:
        /*0498*/ 	.word	0x0001b650


	//   ....[1]....
        /*049c*/ 	.word	0x0001b6d0


	//----- nvinfo : EIATTR_COOP_GROUP_MASK_REGIDS
	.align		4
.L_490:
        /*04a0*/ 	.byte	0x04, 0x29
        /*04a2*/ 	.short	(.L_492 - .L_491)


	//   ....[0]....
.L_491:
        /*04a4*/ 	.word	0xffffffff


	//   ....[1]....
        /*04a8*/ 	.word	0xffffffff


	//   ....[2]....
        /*04ac*/ 	.word	0xffffffff


	//   ....[3]....
        /*04b0*/ 	.word	0xffffffff


	//   ....[4]....
        /*04b4*/ 	.word	0xffffffff


	//   ....[5]....
        /*04b8*/ 	.word	0xffffffff


	//   ....[6]....
        /*04bc*/ 	.word	0xffffffff


	//   ....[7]....
        /*04c0*/ 	.word	0xffffffff


	//   ....[8]....
        /*04c4*/ 	.word	0xffffffff


	//   ....[9]....
        /*04c8*/ 	.word	0xffffffff


	//   ....[10]....
        /*04cc*/ 	.word	0xffffffff


	//   ....[11]....
        /*04d0*/ 	.word	0xffffffff


	//   ....[12]....
        /*04d4*/ 	.word	0xffffffff


	//   ....[13]....
        /*04d8*/ 	.word	0xffffffff


	//   ....[14]....
        /*04dc*/ 	.word	0xffffffff


	//   ....[15]....
        /*04e0*/ 	.word	0xffffffff


	//   ....[16]....
        /*04e4*/ 	.word	0xffffffff


	//   ....[17]....
        /*04e8*/ 	.word	0xffffffff


	//   ....[18]....
        /*04ec*/ 	.word	0xffffffff


	//   ....[19]....
        /*04f0*/ 	.word	0xffffffff


	//   ....[20]....
        /*04f4*/ 	.word	0xffffffff


	//   ....[21]....
        /*04f8*/ 	.word	0xffffffff


	//   ....[22]....
        /*04fc*/ 	.word	0xffffffff


	//   ....[23]....
        /*0500*/ 	.word	0xffffffff


	//   ....[24]....
        /*0504*/ 	.word	0xffffffff


	//   ....[25]....
        /*0508*/ 	.word	0xffffffff


	//   ....[26]....
        /*050c*/ 	.word	0xffffffff


	//   ....[27]....
        /*0510*/ 	.word	0xffffffff


	//   ....[28]....
        /*0514*/ 	.word	0xffffffff


	//   ....[29]....
        /*0518*/ 	.word	0xffffffff


	//   ....[30]....
        /*051c*/ 	.word	0xffffffff


	//   ....[31]....
        /*0520*/ 	.word	0xffffffff


	//   ....[32]....
        /*0524*/ 	.word	0xffffffff


	//   ....[33]....
        /*0528*/ 	.word	0xffffffff


	//   ....[34]....
        /*052c*/ 	.word	0xffffffff


	//   ....[35]....
        /*0530*/ 	.word	0xffffffff


	//   ....[36]....
        /*0534*/ 	.word	0xffffffff


	//   ....[37]....
        /*0538*/ 	.word	0xffffffff


	//   ....[38]....
        /*053c*/ 	.word	0xffffffff


	//   ....[39]....
        /*0540*/ 	.word	0xffffffff


	//   ....[40]....
        /*0544*/ 	.word	0xffffffff


	//   ....[41]....
        /*0548*/ 	.word	0xffffffff


	//   ....[42]....
        /*054c*/ 	.word	0xffffffff


	//   ....[43]....
        /*0550*/ 	.word	0xffffffff


	//   ....[44]....
        /*0554*/ 	.word	0xffffffff


	//   ....[45]....
        /*0558*/ 	.word	0xffffffff


	//   ....[46]....
        /*055c*/ 	.word	0xffffffff


	//   ....[47]....
        /*0560*/ 	.word	0xffffffff


	//   ....[48]....
        /*0564*/ 	.word	0xffffffff


	//   ....[49]....
        /*0568*/ 	.word	0xffffffff


	//   ....[50]....
        /*056c*/ 	.word	0xffffffff


	//   ....[51]....
        /*0570*/ 	.word	0xffffffff


	//   ....[52]....
        /*0574*/ 	.word	0xffffffff


	//   ....[53]....
        /*0578*/ 	.word	0xffffffff


	//   ....[54]....
        /*057c*/ 	.word	0xffffffff


	//   ....[55]....
        /*0580*/ 	.word	0xffffffff


	//   ....[56]....
        /*0584*/ 	.word	0xffffffff


	//   ....[57]....
        /*0588*/ 	.word	0xffffffff


	//   ....[58]....
        /*058c*/ 	.word	0xffffffff


	//   ....[59]....
        /*0590*/ 	.word	0xffffffff


	//   ....[60]....
        /*0594*/ 	.word	0xffffffff


	//   ....[61]....
        /*0598*/ 	.word	0xffffffff


	//   ....[62]....
        /*059c*/ 	.word	0xffffffff


	//   ....[63]....
        /*05a0*/ 	.word	0xffffffff


	//   ....[64]....
        /*05a4*/ 	.word	0xffffffff


	//   ....[65]....
        /*05a8*/ 	.word	0xffffffff


	//   ....[66]....
        /*05ac*/ 	.word	0xffffffff


	//   ....[67]....
        /*05b0*/ 	.word	0xffffffff


	//   ....[68]....
        /*05b4*/ 	.word	0xffffffff


	//   ....[69]....
        /*05b8*/ 	.word	0xffffffff


	//   ....[70]....
        /*05bc*/ 	.word	0xffffffff


	//   ....[71]....
        /*05c0*/ 	.word	0xffffffff


	//   ....[72]....
        /*05c4*/ 	.word	0xffffffff


	//   ....[73]....
        /*05c8*/ 	.word	0xffffffff


	//   ....[74]....
        /*05cc*/ 	.word	0xffffffff


	//   ....[75]....
        /*05d0*/ 	.word	0xffffffff


	//   ....[76]....
        /*05d4*/ 	.word	0xffffffff


	//   ....[77]....
        /*05d8*/ 	.word	0xffffffff


	//   ....[78]....
        /*05dc*/ 	.word	0xffffffff


	//   ....[79]....
        /*05e0*/ 	.word	0xffffffff


	//   ....[80]....
        /*05e4*/ 	.word	0xffffffff


	//   ....[81]....
        /*05e8*/ 	.word	0xffffffff


	//   ....[82]....
        /*05ec*/ 	.word	0xffffffff


	//   ....[83]....
        /*05f0*/ 	.word	0xffffffff


	//   ....[84]....
        /*05f4*/ 	.word	0xffffffff


	//   ....[85]....
        /*05f8*/ 	.word	0xffffffff


	//   ....[86]....
        /*05fc*/ 	.word	0xffffffff


	//   ....[87]....
        /*0600*/ 	.word	0xffffffff


	//   ....[88]....
        /*0604*/ 	.word	0xffffffff


	//   ....[89]....
        /*0608*/ 	.word	0xffffffff


	//   ....[90]....
        /*060c*/ 	.word	0xffffffff


	//   ....[91]....
        /*0610*/ 	.word	0xffffffff


	//   ....[92]....
        /*0614*/ 	.word	0xffffffff


	//   ....[93]....
        /*0618*/ 	.word	0xffffffff


	//   ....[94]....
        /*061c*/ 	.word	0xffffffff


	//   ....[95]....
        /*0620*/ 	.word	0xffffffff


	//   ....[96]....
        /*0624*/ 	.word	0xffffffff


	//   ....[97]....
        /*0628*/ 	.word	0xffffffff


	//   ....[98]....
        /*062c*/ 	.word	0xffffffff


	//   ....[99]....
        /*0630*/ 	.word	0xffffffff


	//   ....[100]....
        /*0634*/ 	.word	0xffffffff


	//   ....[101]....
        /*0638*/ 	.word	0xffffffff


	//   ....[102]....
        /*063c*/ 	.word	0xffffffff


	//   ....[103]....
        /*0640*/ 	.word	0xffffffff


	//   ....[104]....
        /*0644*/ 	.word	0xffffffff


	//   ....[105]....
        /*0648*/ 	.word	0xffffffff


	//   ....[106]....
        /*064c*/ 	.word	0xffffffff


	//   ....[107]....
        /*0650*/ 	.word	0xffffffff


	//   ....[108]....
        /*0654*/ 	.word	0xffffffff


	//   ....[109]....
        /*0658*/ 	.word	0xffffffff


	//   ....[110]....
        /*065c*/ 	.word	0xffffffff


	//   ....[111]....
        /*0660*/ 	.word	0xffffffff


	//   ....[112]....
        /*0664*/ 	.word	0xffffffff


	//   ....[113]....
        /*0668*/ 	.word	0xffffffff


	//   ....[114]....
        /*066c*/ 	.word	0xffffffff


	//   ....[115]....
        /*0670*/ 	.word	0xffffffff


	//   ....[116]....
        /*0674*/ 	.word	0xffffffff


	//   ....[117]....
        /*0678*/ 	.word	0xffffffff


	//   ....[118]....
        /*067c*/ 	.word	0xffffffff


	//   ....[119]....
        /*0680*/ 	.word	0xffffffff


	//   ....[120]....
        /*0684*/ 	.word	0xffffffff


	//   ....[121]....
        /*0688*/ 	.word	0xffffffff


	//   ....[122]....
        /*068c*/ 	.word	0xffffffff


	//   ....[123]....
        /*0690*/ 	.word	0xffffffff


	//   ....[124]....
        /*0694*/ 	.word	0xffffffff


	//   ....[125]....
        /*0698*/ 	.word	0xffffffff


	//   ....[126]....
        /*069c*/ 	.word	0xffffffff


	//   ....[127]....
        /*06a0*/ 	.word	0xffffffff


	//   ....[128]....
        /*06a4*/ 	.word	0xffffffff


	//   ....[129]....
        /*06a8*/ 	.word	0xffffffff


	//   ....[130]....
        /*06ac*/ 	.word	0xffffffff


	//   ....[131]....
        /*06b0*/ 	.word	0xffffffff


	//   ....[132]....
        /*06b4*/ 	.word	0xffffffff


	//   ....[133]....
        /*06b8*/ 	.word	0xffffffff


	//   ....[134]....
        /*06bc*/ 	.word	0xffffffff


	//   ....[135]....
        /*06c0*/ 	.word	0xffffffff


	//   ....[136]....
        /*06c4*/ 	.word	0xffffffff


	//   ....[137]....
        /*06c8*/ 	.word	0xffffffff


	//   ....[138]....
        /*06cc*/ 	.word	0xffffffff


	//   ....[139]....
        /*06d0*/ 	.word	0xffffffff


	//   ....[140]....
        /*06d4*/ 	.word	0xffffffff


	//   ....[141]....
        /*06d8*/ 	.word	0xffffffff


	//   ....[142]....
        /*06dc*/ 	.word	0xffffffff


	//   ....[143]....
        /*06e0*/ 	.word	0xffffffff


	//   ....[144]....
        /*06e4*/ 	.word	0xffffffff


	//   ....[145]....
        /*06e8*/ 	.word	0xffffffff


	//   ....[146]....
        /*06ec*/ 	.word	0xffffffff


	//   ....[147]....
        /*06f0*/ 	.word	0xffffffff


	//   ....[148]....
        /*06f4*/ 	.word	0xffffffff


	//   ....[149]....
        /*06f8*/ 	.word	0xffffffff


	//   ....[150]....
        /*06fc*/ 	.word	0xffffffff


	//   ....[151]....
        /*0700*/ 	.word	0xffffffff


	//   ....[152]....
        /*0704*/ 	.word	0xffffffff


	//   ....[153]....
        /*0708*/ 	.word	0xffffffff


	//   ....[154]....
        /*070c*/ 	.word	0xffffffff


	//   ....[155]....
        /*0710*/ 	.word	0xffffffff


	//   ....[156]....
        /*0714*/ 	.word	0xffffffff


	//   ....[157]....
        /*0718*/ 	.word	0xffffffff


	//   ....[158]....
        /*071c*/ 	.word	0xffffffff


	//   ....[159]....
        /*0720*/ 	.word	0xffffffff


	//   ....[160]....
        /*0724*/ 	.word	0xffffffff


	//   ....[161]....
        /*0728*/ 	.word	0xffffffff


	//   ....[162]....
        /*072c*/ 	.word	0xffffffff


	//   ....[163]....
        /*0730*/ 	.word	0xffffffff


	//   ....[164]....
        /*0734*/ 	.word	0xffffffff


	//   ....[165]....
        /*0738*/ 	.word	0xffffffff


	//   ....[166]....
        /*073c*/ 	.word	0xffffffff


	//   ....[167]....
        /*0740*/ 	.word	0xffffffff


	//   ....[168]....
        /*0744*/ 	.word	0xffffffff


	//   ....[169]....
        /*0748*/ 	.word	0xffffffff


	//   ....[170]....
        /*074c*/ 	.word	0xffffffff


	//----- nvinfo : EIATTR_COOP_GROUP_INSTR_OFFSETS
	.align		4
.L_492:
        /*0750*/ 	.byte	0x04, 0x28
        /*0752*/ 	.short	(.L_494 - .L_493)


	//   ....[0]....
.L_493:
        /*0754*/ 	.word	0x00000050


	//   ....[1]....
        /*0758*/ 	.word	0x00000200


	//   ....[2]....
        /*075c*/ 	.word	0x00000230


	//   ....[3]....
        /*0760*/ 	.word	0x00000260


	//   ....[4]....
        /*0764*/ 	.word	0x00000290


	//   ....[5]....
        /*0768*/ 	.word	0x000002c0


	//   ....[6]....
        /*076c*/ 	.word	0x000002f0


	//   ....[7]....
        /*0770*/ 	.word	0x00000450


	//   ....[8]....
        /*0774*/ 	.word	0x00000490


	//   ....[9]....
        /*0778*/ 	.word	0x000004c0


	//   ....[10]....
        /*077c*/ 	.word	0x000004f0


	//   ....[11]....
        /*0780*/ 	.word	0x00000520


	//   ....[12]....
        /*0784*/ 	.word	0x00000550


	//   ....[13]....
        /*0788*/ 	.word	0x000005e0


	//   ....[14]....
        /*078c*/ 	.word	0x00000630


	//   ....[15]....
        /*0790*/ 	.word	0x00000650


	//   ....[16]....
        /*0794*/ 	.word	0x000006b0


	//   ....[17]....
        /*0798*/ 	.word	0x0000a190


	//   ....[18]....
        /*079c*/ 	.word	0x0000a1b0


	//   ....[19]....
        /*07a0*/ 	.word	0x0000a210


	//   ....[20]....
        /*07a4*/ 	.word	0x0000a230


	//   ....[21]....
        /*07a8*/ 	.word	0x0000a2a0


	//   ....[22]....
        /*07ac*/ 	.word	0x0000a2c0


	//   ....[23]....
        /*07b0*/ 	.word	0x0000a310


	//   ....[24]....
        /*07b4*/ 	.word	0x0000a330


	//   ....[25]....
        /*07b8*/ 	.word	0x0000a800


	//   ....[26]....
        /*07bc*/ 	.word	0x0000a820


	//   ....[27]....
        /*07c0*/ 	.word	0x0000a840


	//   ....[28]....
        /*07c4*/ 	.word	0x0000a850


	//   ....[29]....
        /*07c8*/ 	.word	0x0000aa00


	//   ....[30]....
        /*07cc*/ 	.word	0x0000aac0


	//   ....[31]....
        /*07d0*/ 	.word	0x0000ab00


	//   ....[32]....
        /*07d4*/ 	.word	0x0000ab40


	//   ....[33]....
        /*07d8*/ 	.word	0x0000ad10


	//   ....[34]....
        /*07dc*/ 	.word	0x0000add0


	//   ....[35]....
        /*07e0*/ 	.word	0x0000ae10


	//   ....[36]....
        /*07e4*/ 	.word	0x0000ae50


	//   ....[37]....
        /*07e8*/ 	.word	0x0000b040


	//   ....[38]....
        /*07ec*/ 	.word	0x0000b0c0


	//   ....[39]....
        /*07f0*/ 	.word	0x0000b100


	//   ....[40]....
        /*07f4*/ 	.word	0x0000b140


	//   ....[41]....
        /*07f8*/ 	.word	0x0000cde0


	//   ....[42]....
        /*07fc*/ 	.word	0x0000ce00


	//   ....[43]....
        /*0800*/ 	.word	0x0000ce20


	//   ....[44]....
        /*0804*/ 	.word	0x0000ce30


	//   ....[45]....
        /*0808*/ 	.word	0x0000cf20


	//   ....[46]....
        /*080c*/ 	.word	0x0000cf60


	//   ....[47]....
        /*0810*/ 	.word	0x0000cf70


	//   ....[48]....
        /*0814*/ 	.word	0x0000cf80


	//   ....[49]....
        /*0818*/ 	.word	0x0000d140


	//   ....[50]....
        /*081c*/ 	.word	0x0000d180


	//   ....[51]....
        /*0820*/ 	.word	0x0000d1b0


	//   ....[52]....
        /*0824*/ 	.word	0x0000d1c0


	//   ....[53]....
        /*0828*/ 	.word	0x0000d2a0


	//   ....[54]....
        /*082c*/ 	.word	0x0000d2e0


	//   ....[55]....
        /*0830*/ 	.word	0x0000d2f0


	//   ....[56]....
        /*0834*/ 	.word	0x0000d310


	//   ....[57]....
        /*0838*/ 	.word	0x00010e80


	//   ....[58]....
        /*083c*/ 	.word	0x00010e90


	//   ....[59]....
        /*0840*/ 	.word	0x000118f0


	//   ....[60]....
        /*0844*/ 	.word	0x000119c0


	//   ....[61]....
        /*0848*/ 	.word	0x000119d0


	//   ....[62]....
        /*084c*/ 	.word	0x00011a00


	//   ....[63]....
        /*0850*/ 	.word	0x00014d20


	//   ....[64]....
        /*0854*/ 	.word	0x00014d50


	//   ....[65]....
        /*0858*/ 	.word	0x00015730


	//   ....[66]....
        /*085c*/ 	.word	0x00015850


	//   ....[67]....
        /*0860*/ 	.word	0x00015860


	//   ....[68]....
        /*0864*/ 	.word	0x000158c0


	//   ....[69]....
        /*0868*/ 	.word	0x000192e0


	//   ....[70]....
        /*086c*/ 	.word	0x00019300


	//   ....[71]....
        /*0870*/ 	.word	0x00019330


	//   ....[72]....
        /*0874*/ 	.word	0x00019340


	//   ....[73]....
        /*0878*/ 	.word	0x0001b000


	//   ....[74]....
        /*087c*/ 	.word	0x0001b050


	//   ....[75]....
        /*0880*/ 	.word	0x0001b070


	//   ....[76]....
        /*0884*/ 	.word	0x0001b090


	//   ....[77]....
        /*0888*/ 	.word	0x0001c300


	//   ....[78]....
        /*088c*/ 	.word	0x0001c310


	//   ....[79]....
        /*0890*/ 	.word	0x0001c330


	//   ....[80]....
        /*0894*/ 	.word	0x0001c350


	//   ....[81]....
        /*0898*/ 	.word	0x0001c6c0


	//   ....[82]....
        /*089c*/ 	.word	0x0001c6e0


	//   ....[83]....
        /*08a0*/ 	.word	0x0001c7c0


	//   ....[84]....
        /*08a4*/ 	.word	0x0001c7d0


	//   ....[85]....
        /*08a8*/ 	.word	0x0001c8c0


	//   ....[86]....
        /*08ac*/ 	.word	0x0001c8e0


	//   ....[87]....
        /*08b0*/ 	.word	0x0001c9d0


	//   ....[88]....
        /*08b4*/ 	.word	0x0001c9e0


	//   ....[89]....
        /*08b8*/ 	.word	0x0001ccd0


	//   ....[90]....
        /*08bc*/ 	.word	0x0001ccf0


	//   ....[91]....
        /*08c0*/ 	.word	0x0001d340


	//   ....[92]....
        /*08c4*/ 	.word	0x0001d350


	//   ....[93]....
        /*08c8*/ 	.word	0x0001df70


	//   ....[94]....
        /*08cc*/ 	.word	0x0001df90


	//   ....[95]....
        /*08d0*/ 	.word	0x0001e080


	//   ....[96]....
        /*08d4*/ 	.word	0x0001e090


	//   ....[97]....
        /*08d8*/ 	.word	0x0001e180


	//   ....[98]....
        /*08dc*/ 	.word	0x0001e1a0


	//   ....[99]....
        /*08e0*/ 	.word	0x0001e290


	//   ....[100]....
        /*08e4*/ 	.word	0x0001e2a0


	//   ....[101]....
        /*08e8*/ 	.word	0x0001e450


	//   ....[102]....
        /*08ec*/ 	.word	0x0001e470


	//   ....[103]....
        /*08f0*/ 	.word	0x0001e5a0


	//   ....[104]....
        /*08f4*/ 	.word	0x0001e5e0


	//   ....[105]....
        /*08f8*/ 	.word	0x0001e610


	//   ....[106]....
        /*08fc*/ 	.word	0x0001e640


	//   ....[107]....
        /*0900*/ 	.word	0x0001e670


	//   ....[108]....
        /*0904*/ 	.word	0x0001e6a0


	//   ....[109]....
        /*0908*/ 	.word	0x0001e800


	//   ....[110]....
        /*090c*/ 	.word	0x0001e840


	//   ....[111]....
        /*0910*/ 	.word	0x0001e870


	//   ....[112]....
        /*0914*/ 	.word	0x0001e8a0


	//   ....[113]....
        /*0918*/ 	.word	0x0001e8d0


	//   ....[114]....
        /*091c*/ 	.word	0x0001e900


	//   ....[115]....
        /*0920*/ 	.word	0x0001e990


	//   ....[116]....
        /*0924*/ 	.word	0x0001e9f0


	//   ....[117]....
        /*0928*/ 	.word	0x0001ea00


	//   ....[118]....
        /*092c*/ 	.word	0x0001ea60


	//   ....[119]....
        /*0930*/ 	.word	0x0001f4d0


	//   ....[120]....
        /*0934*/ 	.word	0x0001f530


	//   ....[121]....
        /*0938*/ 	.word	0x0001f580


	//   ....[122]....
        /*093c*/ 	.word	0x0001f5d0


	//   ....[123]....
        /*0940*/ 	.word	0x0001f620


	//   ....[124]....
        /*0944*/ 	.word	0x0001f690


	//   ....[125]....
        /*0948*/ 	.word	0x0001f6d0


	//   ....[126]....
        /*094c*/ 	.word	0x0001f740


	//   ....[127]....
        /*0950*/ 	.word	0x0001f7b0


	//   ....[128]....
        /*0954*/ 	.word	0x0001f810


	//   ....[129]....
        /*0958*/ 	.word	0x0001f870


	//   ....[130]....
        /*095c*/ 	.word	0x0001f8d0


	//   ....[131]....
        /*0960*/ 	.word	0x0001f920


	//   ....[132]....
        /*0964*/ 	.word	0x0001f980


	//   ....[133]....
        /*0968*/ 	.word	0x0001f9f0


	//   ....[134]....
        /*096c*/ 	.word	0x0001fa60


	//   ....[135]....
        /*0970*/ 	.word	0x0001fac0


	//   ....[136]....
        /*0974*/ 	.word	0x0001fb20


	//   ....[137]....
        /*0978*/ 	.word	0x0001fb80


	//   ....[138]....
        /*097c*/ 	.word	0x0001fbf0


	//   ....[139]....
        /*0980*/ 	.word	0x0001fc50


	//   ....[140]....
        /*0984*/ 	.word	0x0001fcb0


	//   ....[141]....
        /*0988*/ 	.word	0x0001fd10


	//   ....[142]....
        /*098c*/ 	.word	0x0001fd80


	//   ....[143]....
        /*0990*/ 	.word	0x0001fde0


	//   ....[144]....
        /*0994*/ 	.word	0x0001fe40


	//   ....[145]....
        /*0998*/ 	.word	0x0001fea0


	//   ....[146]....
        /*099c*/ 	.word	0x0001ff10


	//   ....[147]....
        /*09a0*/ 	.word	0x0001ff70


	//   ....[148]....
        /*09a4*/ 	.word	0x0001ffd0


	//   ....[149]....
        /*09a8*/ 	.word	0x00020030


	//   ....[150]....
        /*09ac*/ 	.word	0x000200a0


	//   ....[151]....
        /*09b0*/ 	.word	0x00020100


	//   ....[152]....
        /*09b4*/ 	.word	0x00020160


	//   ....[153]....
        /*09b8*/ 	.word	0x000201c0


	//   ....[154]....
        /*09bc*/ 	.word	0x00020230


	//   ....[155]....
        /*09c0*/ 	.word	0x00020280


	//   ....[156]....
        /*09c4*/ 	.word	0x000202c0


	//   ....[157]....
        /*09c8*/ 	.word	0x00020310


	//   ....[158]....
        /*09cc*/ 	.word	0x00020360


	//   ....[159]....
        /*09d0*/ 	.word	0x000203b0


	//   ....[160]....
        /*09d4*/ 	.word	0x00020420


	//   ....[161]....
        /*09d8*/ 	.word	0x00020460


	//   ....[162]....
        /*09dc*/ 	.word	0x000204b0


	//   ....[163]....
        /*09e0*/ 	.word	0x00020500


	//   ....[164]....
        /*09e4*/ 	.word	0x00020550


	//   ....[165]....
        /*09e8*/ 	.word	0x000205a0


	//   ....[166]....
        /*09ec*/ 	.word	0x00020610


	//   ....[167]....
        /*09f0*/ 	.word	0x00020650


	//   ....[168]....
        /*09f4*/ 	.word	0x000206c0


	//   ....[169]....
        /*09f8*/ 	.word	0x00020720


	//   ....[170]....
        /*09fc*/ 	.word	0x00020780


	//----- nvinfo : EIATTR_EXIT_INSTR_OFFSETS
	.align		4
.L_494:
        /*0a00*/ 	.byte	0x04, 0x1c
        /*0a02*/ 	.short	(.L_496 - .L_495)


	//   ....[0]....
.L_495:
        /*0a04*/ 	.word	0x000010d0


	//   ....[1]....
        /*0a08*/ 	.word	0x0001f490


	//----- nvinfo : EIATTR_MAX_THREADS
	.align		4
.L_496:
        /*0a0c*/ 	.byte	0x04, 0x05
        /*0a0e*/ 	.short	(.L_498 - .L_497)
.L_497:
        /*0a10*/ 	.word	0x00000100
        /*0a14*/ 	.word	0x00000001
        /*0a18*/ 	.word	0x00000001


	//----- nvinfo : EIATTR_CRS_STACK_SIZE
	.align		4
.L_498:
        /*0a1c*/ 	.byte	0x04, 0x1e
        /*0a1e*/ 	.short	(.L_500 - .L_499)
.L_499:
        /*0a20*/ 	.word	0x00000000
.L_500:


//--------------------- .nv.info._ZN7cutlass13device_kernelIN5flash19enable_sm80_to_sm89INS1_16FlashAttnFwdSm80INS1_25CollectiveMainloopFwdSm80ILi8ELi1ELb1EN4cute5tupleIJNS5_1CILi128EEES8_S8_EEELi128ENS_6half_tEfNS_4arch4Sm80ELb0ELb0ELb0ELb0ELb0ELb0ELb1ELb1EEENS1_21CollectiveEpilogueFwdIS9_NS6_IJNS7_ILi1EEESF_SF_EEESA_SC_Li256ELb0ELb1ELb1ELb0EEENS1_19SingleTileSchedulerILb0ELb1ELb1ELi128EEEEEEEEEvNT_6ParamsE --------------------------
	.section	.nv.info._ZN7cutlass13device_kernelIN5flash19enable_sm80_to_sm89INS1_16FlashAttnFwdSm80INS1_25CollectiveMainloopFwdSm80ILi8ELi1ELb1EN4cute5tupleIJNS5_1CILi128EEES8_S8_EEELi128ENS_6half_tEfNS_4arch4Sm80ELb0ELb0ELb0ELb0ELb0ELb0ELb1ELb1EEENS1_21CollectiveEpilogueFwdIS9_NS6_IJNS7_ILi1EEESF_SF_EEESA_SC_Li256ELb0ELb1ELb1ELb0EEENS1_19SingleTileSchedulerILb0ELb1ELb1ELi128EEEEEEEEEvNT_6ParamsE,"",@"SHT_CUDA_INFO"
	.sectionflags	@""
	.align	4


	//----- nvinfo : EIATTR_CUDA_API_VERSION
	.align		4
        /*0000*/ 	.byte	0x04, 0x37
        /*0002*/ 	.short	(.L_502 - .L_501)
.L_501:
        /*0004*/ 	.word	0x00000082


	//----- nvinfo : EIATTR_SW2861232_WAR
	.align		4
.L_502:
        /*0008*/ 	.byte	0x01, 0x35
	.zero		2


	//----- nvinfo : EIATTR_PARAM_CBANK
	.align		4
        /*000c*/ 	.byte	0x04, 0x0a
        /*000e*/ 	.short	(.L_504 - .L_503)
	.align		4
.L_503:
        /*0010*/ 	.word	index@(.nv.constant0._ZN7cutlass13device_kernelIN5flash19enable_sm80_to_sm89INS1_16FlashAttnFwdSm80INS1_25CollectiveMainloopFwdSm80ILi8ELi1ELb1EN4cute5tupleIJNS5_1CILi128EEES8_S8_EEELi128ENS_6half_tEfNS_4arch4Sm80ELb0ELb0ELb0ELb0ELb0ELb0ELb1ELb1EEENS1_21CollectiveEpilogueFwdIS9_NS6_IJNS7_ILi1EEESF_SF_EEESA_SC_Li256ELb0ELb1ELb1ELb0EEENS1_19SingleTileSchedulerILb0ELb1ELb1ELi128EEEEEEEEEvNT_6ParamsE)
        /*0014*/ 	.short	0x0160
        /*0016*/ 	.short	0x0418


	//----- nvinfo : EIATTR_CBANK_PARAM_SIZE
	.align		4
.L_504:
        /*0018*/ 	.byte	0x03, 0x19
        /*001a*/ 	.short	0x0418


	//----- nvinfo : EIATTR_KPARAM_INFO
	.align		4
        /*001c*/ 	.byte	0x04, 0x17
        /*001e*/ 	.short	(.L_506 - .L_505)
.L_505:
        /*0020*/ 	.word	0x00000000
        /*0024*/ 	.short	0x0000
        /*0026*/ 	.short	0x0000
        /*0028*/ 	.byte	0x00, 0xf0, 0x61, 0x10


	//----- nvinfo : EIATTR_MAXREG_COUNT
	.align		4
.L_506:
        /*002c*/ 	.byte	0x03, 0x1b
        /*002e*/ 	.short	0x00ff


	//----- nvinfo : EIATTR_NUM_BARRIERS
	.align		4
        /*0030*/ 	.byte	0x02, 0x4c
        /*0032*/ 	.byte	0x02
	.zero		1


	//----- nvinfo : EIATTR_MERCURY_ISA_VERSION
	.align		4
        /*0034*/ 	.byte	0x03, 0x5f
        /*0036*/ 	.short	0x0000


	//----- nvinfo : EIATTR_INT_WARP_WIDE_INSTR_OFFSETS
	.align		4
        /*0038*/ 	.byte	0x04, 0x31
        /*003a*/ 	.short	(.L_508 - .L_507)


	//   ....[0]....
.L_507:
        /*003c*/ 	.word	0x00001210


	//----- nvinfo : EIATTR_COOP_GROUP_MASK_REGIDS
	.align		4
.L_508:
        /*0040*/ 	.byte	0x04, 0x29
        /*0042*/ 	.short	(.L_510 - .L_509)


	//   ....[0]....
.L_509:
        /*0044*/ 	.word	0xffffffff


	//   ....[1]....
        /*0048*/ 	.word	0xffffffff


	//   ....[2]....
        /*004c*/ 	.word	0xffffffff


	//   ....[3]....
        /*0050*/ 	.word	0xffffffff


	//   ....[4]....
        /*0054*/ 	.word	0xffffffff


	//   ....[5]....
        /*0058*/ 	.word	0xffffffff


	//   ....[6]....
        /*005c*/ 	.word	0xffffffff


	//   ....[7]....
        /*0060*/ 	.word	0xffffffff


	//   ....[8]....
        /*0064*/ 	.word	0xffffffff


	//   ....[9]....
        /*0068*/ 	.word	0xffffffff


	//   ....[10]....
        /*006c*/ 	.word	0xffffffff


	//   ....[11]....
        /*0070*/ 	.word	0xffffffff


	//   ....[12]....
        /*0074*/ 	.word	0xffffffff


	//   ....[13]....
        /*0078*/ 	.word	0xffffffff


	//   ....[14]....
        /*007c*/ 	.word	0xffffffff


	//   ....[15]....
        /*0080*/ 	.word	0xffffffff


	//   ....[16]....
        /*0084*/ 	.word	0xffffffff


	//   ....[17]....
        /*0088*/ 	.word	0xffffffff


	//   ....[18]....
        /*008c*/ 	.word	0xffffffff


	//   ....[19]....
        /*0090*/ 	.word	0xffffffff


	//   ....[20]....
        /*0094*/ 	.word	0xffffffff


	//   ....[21]....
        /*0098*/ 	.word	0xffffffff


	//   ....[22]....
        /*009c*/ 	.word	0xffffffff


	//   ....[23]....
        /*00a0*/ 	.word	0xffffffff


	//   ....[24]....
        /*00a4*/ 	.word	0xffffffff


	//   ....[25]....
        /*00a8*/ 	.word	0xffffffff


	//   ....[26]....
        /*00ac*/ 	.word	0xffffffff


	//   ....[27]....
        /*00b0*/ 	.word	0xffffffff


	//   ....[28]....
        /*00b4*/ 	.word	0xffffffff


	//----- nvinfo : EIATTR_COOP_GROUP_INSTR_OFFSETS
	.align		4
.L_510:
        /*00b8*/ 	.byte	0x04, 0x28
        /*00ba*/ 	.short	(.L_512 - .L_511)


	//   ....[0]....
.L_511:
        /*00bc*/ 	.word	0x00000050


	//   ....[1]....
        /*00c0*/ 	.word	0x00000c80


	//   ....[2]....
        /*00c4*/ 	.word	0x00000cc0


	//   ....[3]....
        /*00c8*/ 	.word	0x00000d20


	//   ....[4]....
        /*00cc*/ 	.word	0x00000d50


	//   ....[5]....
        /*00d0*/ 	.word	0x00000d90


	//   ....[6]....
        /*00d4*/ 	.word	0x00000db0


	//   ....[7]....
        /*00d8*/ 	.word	0x00000de0


	//   ....[8]....
        /*00dc*/ 	.word	0x00000e00


	//   ....[9]....
        /*00e0*/ 	.word	0x00003540


	//   ....[10]....
        /*00e4*/ 	.word	0x00003620


	//   ....[11]....
        /*00e8*/ 	.word	0x00003630


	//   ....[12]....
        /*00ec*/ 	.word	0x00003660


	//   ....[13]....
        /*00f0*/ 	.word	0x00006430


	//   ....[14]....
        /*00f4*/ 	.word	0x00006450


	//   ....[15]....
        /*00f8*/ 	.word	0x00006470


	//   ....[16]....
        /*00fc*/ 	.word	0x000064a0


	//   ....[17]....
        /*0100*/ 	.word	0x00008530


	//   ....[18]....
        /*0104*/ 	.word	0x00008560


	//   ....[19]....
        /*0108*/ 	.word	0x00008590


	//   ....[20]....
        /*010c*/ 	.word	0x000085b0


	//   ....[21]....
        /*0110*/ 	.word	0x000090d0


	//   ....[22]....
        /*0114*/ 	.word	0x00009100


	//   ....[23]....
        /*0118*/ 	.word	0x00009130


	//   ....[24]....
        /*011c*/ 	.word	0x00009160


	//   ....[25]....
        /*0120*/ 	.word	0x000091d0


	//   ....[26]....
        /*0124*/ 	.word	0x00009230


	//   ....[27]....
        /*0128*/ 	.word	0x00009830


	//   ....[28]....
        /*012c*/ 	.word	0x00009840


	//----- nvinfo : EIATTR_EXIT_INSTR_OFFSETS
	.align		4
.L_512:
        /*0130*/ 	.byte	0x04, 0x1c
        /*0132*/ 	.short	(.L_514 - .L_513)


	//   ....[0]....
.L_513:
        /*0134*/ 	.word	0x000001b0


	//   ....[1]....
        /*0138*/ 	.word	0x00009850


	//   ....[2]....
        /*013c*/ 	.word	0x00009df0


	//   ....[3]....
        /*0140*/ 	.word	0x00009e40


	//   ....[4]....
        /*0144*/ 	.word	0x00009e70


	//   ....[5]....
        /*0148*/ 	.word	0x00009ed0


	//   ....[6]....
        /*014c*/ 	.word	0x0000a160


	//----- nvinfo : EIATTR_CTAIDZ_USED
	.align		4
.L_514:
        /*0150*/ 	.byte	0x01, 0x04
	.zero		2


	//----- nvinfo : EIATTR_MAX_THREADS
	.align		4
        /*0154*/ 	.byte	0x04, 0x05
        /*0156*/ 	.short	(.L_516 - .L_515)
.L_515:
        /*0158*/ 	.word	0x00000100
        /*015c*/ 	.word	0x00000001
        /*0160*/ 	.word	0x00000001


	//----- nvinfo : EIATTR_CRS_STACK_SIZE
	.align		4
.L_516:
        /*0164*/ 	.byte	0x04, 0x1e
        /*0166*/ 	.short	(.L_518 - .L_517)
.L_517:
        /*0168*/ 	.word	0x00000000
.L_518:


//--------------------- .nv.info._ZN7cutlass13device_kernelIN5flash19enable_sm80_to_sm89INS1_16FlashAttnFwdSm80INS1_25CollectiveMainloopFwdSm80ILi8ELi1ELb1EN4cute5tupleIJNS5_1CILi128EEENS7_ILi96EEES8_EEELi128ENS_6half_tEfNS_4arch4Sm80ELb0ELb1ELb0ELb0ELb0ELb0ELb1ELb1EEENS1_21CollectiveEpilogueFwdINS6_IJS8_S8_S9_EEENS6_IJNS7_ILi1EEESH_SH_EEESB_SD_Li256ELb0ELb1ELb1ELb0EEENS1_19SingleTileSchedulerILb0ELb1ELb1ELi128EEEEEEEEEvNT_6ParamsE --------------------------
	.section	.nv.info._ZN7cutlass13device_kernelIN5flash19enable_sm80_to_sm89INS1_16FlashAttnFwdSm80INS1_25CollectiveMainloopFwdSm80ILi8ELi1ELb1EN4cute5tupleIJNS5_1CILi128EEENS7_ILi96EEES8_EEELi128ENS_6half_tEfNS_4arch4Sm80ELb0ELb1ELb0ELb0ELb0ELb0ELb1ELb1EEENS1_21CollectiveEpilogueFwdINS6_IJS8_S8_S9_EEENS6_IJNS7_ILi1EEESH_SH_EEESB_SD_Li256ELb0ELb1ELb1ELb0EEENS1_19SingleTileSchedulerILb0ELb1ELb1ELi128EEEEEEEEEvNT_6ParamsE,"",@"SHT_CUDA_INFO"
	.sectionflags	@""
	.align	4


	//----- nvinfo : EIATTR_CUDA_API_VERSION
	.align		4
        /*0000*/ 	.byte	0x04, 0x37
        /*0002*/ 	.short	(.L_520 - .L_519)
.L_519:
        /*0004*/ 	.word	0x00000082


	//----- nvinfo : EIATTR_SW2861232_WAR
	.align		4
.L_520:
        /*0008*/ 	.byte	0x01, 0x35
	.zero		2


	//----- nvinfo : EIATTR_PARAM_CBANK
	.align		4
        /*000c*/ 	.byte	0x04, 0x0a
        /*000e*/ 	.short	(.L_522 - .L_521)
	.align		4
.L_521:
        /*0010*/ 	.word	index@(.nv.constant0._ZN7cutlass13device_kernelIN5flash19enable_sm80_to_sm89INS1_16FlashAttnFwdSm80INS1_25CollectiveMainloopFwdSm80ILi8ELi1ELb1EN4cute5tupleIJNS5_1CILi128EEENS7_ILi96EEES8_EEELi128ENS_6half_tEfNS_4arch4Sm80ELb0ELb1ELb0ELb0ELb0ELb0ELb1ELb1EEENS1_21CollectiveEpilogueFwdINS6_IJS8_S8_S9_EEENS6_IJNS7_ILi1EEESH_SH_EEESB_SD_Li256ELb0ELb1ELb1ELb0EEENS1_19SingleTileSchedulerILb0ELb1ELb1ELi128EEEEEEEEEvNT_6ParamsE)
        /*0014*/ 	.short	0x0160
        /*0016*/ 	.short	0x0418


	//----- nvinfo : EIATTR_CBANK_PARAM_SIZE
	.align		4
.L_522:
        /*0018*/ 	.byte	0x03, 0x19
        /*001a*/ 	.short	0x0418


	//----- nvinfo : EIATTR_KPARAM_INFO
	.align		4
        /*001c*/ 	.byte	0x04, 0x17
        /*001e*/ 	.short	(.L_524 - .L_523)
.L_523:
        /*0020*/ 	.word	0x00000000
        /*0024*/ 	.short	0x0000
        /*0026*/ 	.short	0x0000
        /*0028*/ 	.byte	0x00, 0xf0, 0x61, 0x10


	//----- nvinfo : EIATTR_MAXREG_COUNT
	.align		4
.L_524:
        /*002c*/ 	.byte	0x03, 0x1b
        /*002e*/ 	.short	0x00ff


	//----- nvinfo : EIATTR_NUM_BARRIERS
	.align		4
        /*0030*/ 	.byte	0x02, 0x4c
        /*0032*/ 	.byte	0x02
	.zero		1


	//----- nvinfo : EIATTR_MERCURY_ISA_VERSION
	.align		4
        /*0034*/ 	.byte	0x03, 0x5f
        /*0036*/ 	.short	0x0000


	//----- nvinfo : EIATTR_COOP_GROUP_MASK_REGIDS
	.align		4
        /*0038*/ 	.byte	0x04, 0x29
        /*003a*/ 	.short	(.L_526 - .L_525)


	//   ....[0]....
.L_525:
        /*003c*/ 	.word	0xffffffff


	//   ....[1]....
        /*0040*/ 	.word	0xffffffff


	//   ....[2]....
        /*0044*/ 	.word	0xffffffff


	//   ....[3]....
        /*0048*/ 	.word	0xffffffff


	//   ....[4]....
        /*004c*/ 	.word	0xffffffff


	//   ....[5]....
        /*0050*/ 	.word	0xffffffff


	//   ....[6]....
        /*0054*/ 	.word	0xffffffff


	//   ....[7]....
        /*0058*/ 	.word	0xffffffff


	//   ....[8]....
        /*005c*/ 	.word	0xffffffff


	//   ....[9]....
        /*0060*/ 	.word	0xffffffff


	//   ....[10]....
        /*0064*/ 	.word	0xffffffff


	//   ....[11]....
        /*0068*/ 	.word	0xffffffff


	//   ....[12]....
        /*006c*/ 	.word	0xffffffff


	//   ....[13]....
        /*0070*/ 	.word	0xffffffff


	//   ....[14]....
        /*0074*/ 	.word	0xffffffff


	//   ....[15]....
        /*0078*/ 	.word	0xffffffff


	//   ....[16]....
        /*007c*/ 	.word	0xffffffff


	//   ....[17]....
        /*0080*/ 	.word	0xffffffff


	//   ....[18]....
        /*0084*/ 	.word	0xffffffff


	//   ....[19]....
        /*0088*/ 	.word	0xffffffff


	//   ....[20]....
        /*008c*/ 	.word	0xffffffff


	//   ....[21]....
        /*0090*/ 	.word	0xffffffff


	//   ....[22]....
        /*0094*/ 	.word	0xffffffff


	//   ....[23]....
        /*0098*/ 	.word	0xffffffff


	//   ....[24]....
        /*009c*/ 	.word	0xffffffff


	//   ....[25]....
        /*00a0*/ 	.word	0xffffffff


	//   ....[26]....
        /*00a4*/ 	.word	0xffffffff


	//   ....[27]....
        /*00a8*/ 	.word	0xffffffff


	//   ....[28]....
        /*00ac*/ 	.word	0xffffffff


	//   ....[29]....
        /*00b0*/ 	.word	0xffffffff


	//   ....[30]....
        /*00b4*/ 	.word	0xffffffff


	//   ....[31]....
        /*00b8*/ 	.word	0xffffffff


	//   ....[32]....
        /*00bc*/ 	.word	0xffffffff


	//   ....[33]....
        /*00c0*/ 	.word	0xffffffff


	//   ....[34]....
        /*00c4*/ 	.word	0xffffffff


	//   ....[35]....
        /*00c8*/ 	.word	0xffffffff


	//   ....[36]....
        /*00cc*/ 	.word	0xffffffff


	//   ....[37]....
        /*00d0*/ 	.word	0xffffffff


	//   ....[38]....
        /*00d4*/ 	.word	0xffffffff


	//   ....[39]....
        /*00d8*/ 	.word	0xffffffff


	//   ....[40]....
        /*00dc*/ 	.word	0xffffffff


	//   ....[41]....
        /*00e0*/ 	.word	0xffffffff


	//   ....[42]....
        /*00e4*/ 	.word	0xffffffff


	//----- nvinfo : EIATTR_COOP_GROUP_INSTR_OFFSETS
	.align		4
.L_526:
        /*00e8*/ 	.byte	0x04, 0x28
        /*00ea*/ 	.short	(.L_528 - .L_527)


	//   ....[0]....
.L_527:
        /*00ec*/ 	.word	0x00000050


	//   ....[1]....
        /*00f0*/ 	.word	0x00001030


	//   ....[2]....
        /*00f4*/ 	.word	0x00001090


	//   ....[3]....
        /*00f8*/ 	.word	0x000010d0


	//   ....[4]....
        /*00fc*/ 	.word	0x00001110


	//   ....[5]....
        /*0100*/ 	.word	0x00001150


	//   ....[6]....
        /*0104*/ 	.word	0x00001190


	//   ....[7]....
        /*0108*/ 	.word	0x000011c0


	//   ....[8]....
        /*010c*/ 	.word	0x00001280


	//   ....[9]....
        /*0110*/ 	.word	0x00002b00


	//   ....[10]....
        /*0114*/ 	.word	0x00003420


	//   ....[11]....
        /*0118*/ 	.word	0x00003f70


	//   ....[12]....
        /*011c*/ 	.word	0x00003fc0


	//   ....[13]....
        /*0120*/ 	.word	0x00003fe0


	//   ....[14]....
        /*0124*/ 	.word	0x00004000


	//   ....[15]....
        /*0128*/ 	.word	0x000062b0


	//   ....[16]....
        /*012c*/ 	.word	0x000065a0


	//   ....[17]....
        /*0130*/ 	.word	0x000076a0


	//   ....[18]....
        /*0134*/ 	.word	0x00007900


	//   ....[19]....
        /*0138*/ 	.word	0x00007930


	//   ....[20]....
        /*013c*/ 	.word	0x000079b0


	//   ....[21]....
        /*0140*/ 	.word	0x0000a320


	//   ....[22]....
        /*0144*/ 	.word	0x0000a340


	//   ....[23]....
        /*0148*/ 	.word	0x0000a380


	//   ....[24]....
        /*014c*/ 	.word	0x0000a3a0


	//   ....[25]....
        /*0150*/ 	.word	0x0000cbb0


	//   ....[26]....
        /*0154*/ 	.word	0x0000ced0


	//   ....[27]....
        /*0158*/ 	.word	0x0000dfc0


	//   ....[28]....
        /*015c*/ 	.word	0x0000e120


	//   ....[29]....
        /*0160*/ 	.word	0x0000e240


	//   ....[30]....
        /*0164*/ 	.word	0x0000e340


	//   ....[31]....
        /*0168*/ 	.word	0x0000fb20


	//   ....[32]....
        /*016c*/ 	.word	0x0000fb50


	//   ....[33]....
        /*0170*/ 	.word	0x0000fb90


	//   ....[34]....
        /*0174*/ 	.word	0x0000fba0


	//   ....[35]....
        /*0178*/ 	.word	0x000106b0


	//   ....[36]....
        /*017c*/ 	.word	0x000106f0


	//   ....[37]....
        /*0180*/ 	.word	0x00010710


	//   ....[38]....
        /*0184*/ 	.word	0x00010740


	//   ....[39]....
        /*0188*/ 	.word	0x000107b0


	//   ....[40]....
        /*018c*/ 	.word	0x00010820


	//   ....[41]....
        /*0190*/ 	.word	0x00010e30


	//   ....[42]....
        /*0194*/ 	.word	0x00010e40


	//----- nvinfo : EIATTR_EXIT_INSTR_OFFSETS
	.align		4
.L_528:
        /*0198*/ 	.byte	0x04, 0x1c
        /*019a*/ 	.short	(.L_530 - .L_529)


	//   ....[0]....
.L_529:
        /*019c*/ 	.word	0x000001b0


	//   ....[1]....
        /*01a0*/ 	.word	0x00010e50


	//   ....[2]....
        /*01a4*/ 	.word	0x000113f0


	//   ....[3]....
        /*01a8*/ 	.word	0x00011440


	//   ....[4]....
        /*01ac*/ 	.word	0x00011470


	//   ....[5]....
        /*01b0*/ 	.word	0x000114d0


	//   ....[6]....
        /*01b4*/ 	.word	0x00011760


	//----- nvinfo : EIATTR_CTAIDZ_USED
	.align		4
.L_530:
        /*01b8*/ 	.byte	0x01, 0x04
	.zero		2


	//----- nvinfo : EIATTR_MAX_THREADS
	.align		4
        /*01bc*/ 	.byte	0x04, 0x05
        /*01be*/ 	.short	(.L_532 - .L_531)
.L_531:
        /*01c0*/ 	.word	0x00000100
        /*01c4*/ 	.word	0x00000001
        /*01c8*/ 	.word	0x00000001


	//----- nvinfo : EIATTR_CRS_STACK_SIZE
	.align		4
.L_532:
        /*01cc*/ 	.byte	0x04, 0x1e
        /*01ce*/ 	.short	(.L_534 - .L_533)
.L_533:
        /*01d0*/ 	.word	0x00000000
.L_534:


//--------------------- .nv.info._ZN7cutlass13device_kernelIN5flash19enable_sm80_to_sm89INS1_16FlashAttnFwdSm80INS1_25CollectiveMainloopFwdSm80ILi8ELi1ELb1EN4cute5tupleIJNS5_1CILi128EEES8_S8_EEELi128ENS_6half_tEfNS_4arch4Sm80ELb1ELb0ELb0ELb0ELb0ELb0ELb1ELb1EEENS1_21CollectiveEpilogueFwdIS9_NS6_IJNS7_ILi1EEESF_SF_EEESA_SC_Li256ELb0ELb1ELb1ELb0EEENS1_30DynamicPersistentTileSchedulerILi256ELi256ELb1ELb1ELb0EEEEEEEEEvNT_6ParamsE --------------------------
	.section	.nv.info._ZN7cutlass13device_kernelIN5flash19enable_sm80_to_sm89INS1_16FlashAttnFwdSm80INS1_25CollectiveMainloopFwdSm80ILi8ELi1ELb1EN4cute5tupleIJNS5_1CILi128EEES8_S8_EEELi128ENS_6half_tEfNS_4arch4Sm80ELb1ELb0ELb0ELb0ELb0ELb0ELb1ELb1EEENS1_21CollectiveEpilogueFwdIS9_NS6_IJNS7_ILi1EEESF_SF_EEESA_SC_Li256ELb0ELb1ELb1ELb0EEENS1_30DynamicPersistentTileSchedulerILi256ELi256ELb1ELb1ELb0EEEEEEEEEvNT_6ParamsE,"",@"SHT_CUDA_INFO"
	.sectionflags	@""
	.align	4


	//----- nvinfo : EIATTR_CUDA_API_VERSION
	.align		4
        /*0000*/ 	.byte	0x04, 0x37
        /*0002*/ 	.short	(.L_536 - .L_535)
.L_535:
        /*0004*/ 	.word	0x00000082


	//----- nvinfo : EIATTR_SW2861232_WAR
	.align		4
.L_536:
        /*0008*/ 	.byte	0x01, 0x35
	.zero		2


	//----- nvinfo : EIATTR_PARAM_CBANK
	.align		4
        /*000c*/ 	.byte	0x04, 0x0a
        /*000e*/ 	.short	(.L_538 - .L_537)
	.align		4
.L_537:
        /*0010*/ 	.word	index@(.nv.constant0._ZN7cutlass13device_kernelIN5flash19enable_sm80_to_sm89INS1_16FlashAttnFwdSm80INS1_25CollectiveMainloopFwdSm80ILi8ELi1ELb1EN4cute5tupleIJNS5_1CILi128EEES8_S8_EEELi128ENS_6half_tEfNS_4arch4Sm80ELb1ELb0ELb0ELb0ELb0ELb0ELb1ELb1EEENS1_21CollectiveEpilogueFwdIS9_NS6_IJNS7_ILi1EEESF_SF_EEESA_SC_Li256ELb0ELb1ELb1ELb0EEENS1_30DynamicPersistentTileSchedulerILi256ELi256ELb1ELb1ELb0EEEEEEEEEvNT_6ParamsE)
        /*0014*/ 	.short	0x0160
        /*0016*/ 	.short	0x0428


	//----- nvinfo : EIATTR_CBANK_PARAM_SIZE
	.align		4
.L_538:
        /*0018*/ 	.byte	0x03, 0x19
        /*001a*/ 	.short	0x0428


	//----- nvinfo : EIATTR_KPARAM_INFO
	.align		4
        /*001c*/ 	.byte	0x04, 0x17
        /*001e*/ 	.short	(.L_540 - .L_539)
.L_539:
        /*0020*/ 	.word	0x00000000
        /*0024*/ 	.short	0x0000
        /*0026*/ 	.short	0x0000
        /*0028*/ 	.byte	0x00, 0xf0, 0xa1, 0x10


	//----- nvinfo : EIATTR_MAXREG_COUNT
	.align		4
.L_540:
        /*002c*/ 	.byte	0x03, 0x1b
        /*002e*/ 	.short	0x00ff


	//----- nvinfo : EIATTR_NUM_BARRIERS
	.align		4
        /*0030*/ 	.byte	0x02, 0x4c
        /*0032*/ 	.byte	0x06
	.zero		1


	//----- nvinfo : EIATTR_ANNOTATIONS
	.align		4
        /*0034*/ 	.byte	0x04, 0x55
        /*0036*/ 	.short	(.L_542 - .L_541)


	//   ....[0]....
.L_541:
        /* <DEDUP_REMOVED lines=38> */


	//----- nvinfo : EIATTR_MERCURY_ISA_VERSION
	.align		4
.L_542:
        /*0288*/ 	.byte	0x03, 0x5f
        /*028a*/ 	.short	0x0000


	//----- nvinfo : EIATTR_INT_WARP_WIDE_INSTR_OFFSETS
	.align		4
        /*028c*/ 	.byte	0x04, 0x31
        /*028e*/ 	.short	(.L_544 - .L_543)


	//   ....[0]....
.L_543:
        /*0290*/ 	.word	0x0000d560


	//   ....[1]....
        /*0294*/ 	.word	0x0000d5e0


	//----- nvinfo : EIATTR_COOP_GROUP_MASK_REGIDS
	.align		4
.L_544:
        /*0298*/ 	.byte	0x04, 0x29
        /*029a*/ 	.short	(.L_546 - .L_545)


	//   ....[0]....
.L_545:
        /*029c*/ 	.word	0xffffffff


	//   ....[1]....
        /*02a0*/ 	.word	0xffffffff


	//   ....[2]....
        /*02a4*/ 	.word	0xffffffff


	//   ....[3]....
        /*02a8*/ 	.word	0xffffffff


	//   ....[4]....
        /*02ac*/ 	.word	0xffffffff


	//   ....[5]....
        /*02b0*/ 	.word	0xffffffff


	//   ....[6]....
        /*02b4*/ 	.word	0xffffffff


	//   ....[7]....
        /*02b8*/ 	.word	0xffffffff


	//   ....[8]....
        /*02bc*/ 	.word	0xffffffff


	//   ....[9]....
        /*02c0*/ 	.word	0xffffffff


	//   ....[10]....
        /*02c4*/ 	.word	0xffffffff


	//   ....[11]....
        /*02c8*/ 	.word	0xffffffff


	//   ....[12]....
        /*02cc*/ 	.word	0xffffffff


	//   ....[13]....
        /*02d0*/ 	.word	0xffffffff


	//   ....[14]....
        /*02d4*/ 	.word	0xffffffff


	//   ....[15]....
        /*02d8*/ 	.word	0xffffffff


	//   ....[16]....
        /*02dc*/ 	.word	0xffffffff


	//   ....[17]....
        /*02e0*/ 	.word	0xffffffff


	//   ....[18]....
        /*02e4*/ 	.word	0xffffffff


	//   ....[19]....
        /*02e8*/ 	.word	0xffffffff


	//   ....[20]....
        /*02ec*/ 	.word	0xffffffff


	//   ....[21]....
        /*02f0*/ 	.word	0xffffffff


	//   ....[22]....
        /*02f4*/ 	.word	0xffffffff


	//   ....[23]....
        /*02f8*/ 	.word	0xffffffff


	//   ....[24]....
        /*02fc*/ 	.word	0xffffffff


	//   ....[25]....
        /*0300*/ 	.word	0xffffffff


	//   ....[26]....
        /*0304*/ 	.word	0xffffffff


	//   ....[27]....
        /*0308*/ 	.word	0xffffffff


	//   ....[28]....
        /*030c*/ 	.word	0xffffffff


	//   ....[29]....
        /*0310*/ 	.word	0xffffffff


	//   ....[30]....
        /*0314*/ 	.word	0xffffffff


	//   ....[31]....
        /*0318*/ 	.word	0xffffffff


	//   ....[32]....
        /*031c*/ 	.word	0xffffffff


	//   ....[33]....
        /*0320*/ 	.word	0xffffffff


	//   ....[34]....
        /*0324*/ 	.word	0xffffffff


	//   ....[35]....
        /*0328*/ 	.word	0xffffffff


	//   ....[36]....
        /*032c*/ 	.word	0xffffffff


	//   ....[37]....
        /*0330*/ 	.word	0xffffffff


	//   ....[38]....
        /*0334*/ 	.word	0xffffffff


	//   ....[39]....
        /*0338*/ 	.word	0xffffffff


	//   ....[40]....
        /*033c*/ 	.word	0xffffffff


	//   ....[41]....
        /*0340*/ 	.word	0xffffffff


	//   ....[42]....
        /*0344*/ 	.word	0xffffffff


	//   ....[43]....
        /*0348*/ 	.word	0xffffffff


	//----- nvinfo : EIATTR_COOP_GROUP_INSTR_OFFSETS
	.align		4
.L_546:
        /*034c*/ 	.byte	0x04, 0x28
        /*034e*/ 	.short	(.L_548 - .L_547)


	//   ....[0]....
.L_547:
        /*0350*/ 	.word	0x00000050


	//   ....[1]....
        /*0354*/ 	.word	0x000016f0


	//   ....[2]....
        /*0358*/ 	.word	0x00001700


	//   ....[3]....
        /*035c*/ 	.word	0x00001710


	//   ....[4]....
        /*0360*/ 	.word	0x00001730


	//   ....[5]....
        /*0364*/ 	.word	0x00001780


	//   ....[6]....
        /*0368*/ 	.word	0x000017a0


	//   ....[7]....
        /*036c*/ 	.word	0x00001810


	//   ....[8]....
        /*0370*/ 	.word	0x00001820


	//   ....[9]....
        /*0374*/ 	.word	0x00002e20


	//   ....[10]....
        /*0378*/ 	.word	0x00002e30


	//   ....[11]....
        /*037c*/ 	.word	0x00003a50


	//   ....[12]....
        /*0380*/ 	.word	0x00003ad0


	//   ....[13]....
        /*0384*/ 	.word	0x00003af0


	//   ....[14]....
        /*0388*/ 	.word	0x00003b10


	//   ....[15]....
        /*038c*/ 	.word	0x00005ed0


	//   ....[16]....
        /*0390*/ 	.word	0x00005f10


	//   ....[17]....
        /*0394*/ 	.word	0x00007360


	//   ....[18]....
        /*0398*/ 	.word	0x00007400


	//   ....[19]....
        /*039c*/ 	.word	0x00007440


	//   ....[20]....
        /*03a0*/ 	.word	0x00007490


	//   ....[21]....
        /*03a4*/ 	.word	0x0000ad20


	//   ....[22]....
        /*03a8*/ 	.word	0x0000ad50


	//   ....[23]....
        /*03ac*/ 	.word	0x0000ad70


	//   ....[24]....
        /*03b0*/ 	.word	0x0000ad90


	//   ....[25]....
        /*03b4*/ 	.word	0x0000cf10


	//   ....[26]....
        /*03b8*/ 	.word	0x0000cf60


	//   ....[27]....
        /*03bc*/ 	.word	0x0000cf80


	//   ....[28]....
        /*03c0*/ 	.word	0x0000cfa0


	//   ....[29]....
        /*03c4*/ 	.word	0x0000d730


	//   ....[30]....
        /*03c8*/ 	.word	0x0000db80


	//   ....[31]....
        /*03cc*/ 	.word	0x0000db90


	//   ....[32]....
        /*03d0*/ 	.word	0x0000dbc0


	//   ....[33]....
        /*03d4*/ 	.word	0x0000dbe0


	//   ....[34]....
        /*03d8*/ 	.word	0x0000dce0


	//   ....[35]....
        /*03dc*/ 	.word	0x0000dd40


	//   ....[36]....
        /*03e0*/ 	.word	0x0000e2f0


	//   ....[37]....
        /*03e4*/ 	.word	0x0000e300


	//   ....[38]....
        /*03e8*/ 	.word	0x0000ea90


	//   ....[39]....
        /*03ec*/ 	.word	0x0000eb70


	//   ....[40]....
        /*03f0*/ 	.word	0x0000ebd0


	//   ....[41]....
        /*03f4*/ 	.word	0x0000ec20


	//   ....[42]....
        /*03f8*/ 	.word	0x0000ec80


	//   ....[43]....
        /*03fc*/ 	.word	0x0000ecd0


	//----- nvinfo : EIATTR_EXIT_INSTR_OFFSETS
	.align		4
.L_548:
        /*0400*/ 	.byte	0x04, 0x1c
        /*0402*/ 	.short	(.L_550 - .L_549)


	//   ....[0]....
.L_549:
        /*0404*/ 	.word	0x000000a0


	//   ....[1]....
        /*0408*/ 	.word	0x0000eb30


	//----- nvinfo : EIATTR_MAX_THREADS
	.align		4
.L_550:
        /*040c*/ 	.byte	0x04, 0x05
        /*040e*/ 	.short	(.L_552 - .L_551)
.L_551:
        /*0410*/ 	.word	0x00000100
        /*0414*/ 	.word	0x00000001
        /*0418*/ 	.word	0x00000001


	//----- nvinfo : EIATTR_CRS_STACK_SIZE
	.align		4
.L_552:
        /*041c*/ 	.byte	0x04, 0x1e
        /*041e*/ 	.short	(.L_554 - .L_553)
.L_553:
        /*0420*/ 	.word	0x00000000
.L_554:


//--------------------- .nv.info._ZN7cutlass13device_kernelIN5flash19enable_sm80_to_sm89INS1_16FlashAttnFwdSm80INS1_25CollectiveMainloopFwdSm80ILi4ELi1ELb0EN4cute5tupleIJNS5_1CILi128EEENS7_ILi64EEES8_EEELi128ENS_6half_tEfNS_4arch4Sm80ELb0ELb0ELb0ELb0ELb0ELb0ELb1ELb1EEENS1_21CollectiveEpilogueFwdINS6_IJS8_S8_S9_EEENS6_IJNS7_ILi1EEESH_SH_EEESB_SD_Li128ELb0ELb1ELb1ELb0EEENS1_19SingleTileSchedulerILb0ELb1ELb1ELi128EEEEEEEEEvNT_6ParamsE --------------------------
	.section	.nv.info._ZN7cutlass13device_kernelIN5flash19enable_sm80_to_sm89INS1_16FlashAttnFwdSm80INS1_25CollectiveMainloopFwdSm80ILi4ELi1ELb0EN4cute5tupleIJNS5_1CILi128EEENS7_ILi64EEES8_EEELi128ENS_6half_tEfNS_4arch4Sm80ELb0ELb0ELb0ELb0ELb0ELb0ELb1ELb1EEENS1_21CollectiveEpilogueFwdINS6_IJS8_S8_S9_EEENS6_IJNS7_ILi1EEESH_SH_EEESB_SD_Li128ELb0ELb1ELb1ELb0EEENS1_19SingleTileSchedulerILb0ELb1ELb1ELi128EEEEEEEEEvNT_6ParamsE,"",@"SHT_CUDA_INFO"
	.sectionflags	@""
	.align	4


	//----- nvinfo : EIATTR_CUDA_API_VERSION
	.align		4
        /*0000*/ 	.byte	0x04, 0x37
        /*0002*/ 	.short	(.L_556 - .L_555)
.L_555:
        /*0004*/ 	.word	0x00000082


	//----- nvinfo : EIATTR_SW2861232_WAR
	.align		4
.L_556:
        /*0008*/ 	.byte	0x01, 0x35
	.zero		2


	//----- nvinfo : EIATTR_PARAM_CBANK
	.align		4
        /*000c*/ 	.byte	0x04, 0x0a
        /*000e*/ 	.short	(.L_558 - .L_557)
	.align		4
.L_557:
        /*0010*/ 	.word	index@(.nv.constant0._ZN7cutlass13device_kernelIN5flash19enable_sm80_to_sm89INS1_16FlashAttnFwdSm80INS1_25CollectiveMainloopFwdSm80ILi4ELi1ELb0EN4cute5tupleIJNS5_1CILi128EEENS7_ILi64EEES8_EEELi128ENS_6half_tEfNS_4arch4Sm80ELb0ELb0ELb0ELb0ELb0ELb0ELb1ELb1EEENS1_21CollectiveEpilogueFwdINS6_IJS8_S8_S9_EEENS6_IJNS7_ILi1EEESH_SH_EEESB_SD_Li128ELb0ELb1ELb1ELb0EEENS1_19SingleTileSchedulerILb0ELb1ELb1ELi128EEEEEEEEEvNT_6ParamsE)
        /*0014*/ 	.short	0x0160
        /*0016*/ 	.short	0x0418


	//----- nvinfo : EIATTR_CBANK_PARAM_SIZE
	.align		4
.L_558:
        /*0018*/ 	.byte	0x03, 0x19
        /*001a*/ 	.short	0x0418


	//----- nvinfo : EIATTR_KPARAM_INFO
	.align		4
        /*001c*/ 	.byte	0x04, 0x17
        /*001e*/ 	.short	(.L_560 - .L_559)
.L_559:
        /*0020*/ 	.word	0x00000000
        /*0024*/ 	.short	0x0000
        /*0026*/ 	.short	0x0000
        /*0028*/ 	.byte	0x00, 0xf0, 0x61, 0x10


	//----- nvinfo : EIATTR_MAXREG_COUNT
	.align		4
.L_560:
        /*002c*/ 	.byte	0x03, 0x1b
        /*002e*/ 	.short	0x00ff


	//----- nvinfo : EIATTR_NUM_BARRIERS
	.align		4
        /*0030*/ 	.byte	0x02, 0x4c
        /*0032*/ 	.byte	0x02
	.zero		1


	//----- nvinfo : EIATTR_ANNOTATIONS
	.align		4
        /*0034*/ 	.byte	0x04, 0x55
        /*0036*/ 	.short	(.L_562 - .L_561)


	//   ....[0]....
.L_561:
        /* <DEDUP_REMOVED lines=39> */


	//----- nvinfo : EIATTR_MERCURY_ISA_VERSION
	.align		4
.L_562:
        /*0290*/ 	.byte	0x03, 0x5f
        /*0292*/ 	.short	0x0000


	//----- nvinfo : EIATTR_INT_WARP_WIDE_INSTR_OFFSETS
	.align		4
        /*0294*/ 	.byte	0x04, 0x31
        /*0296*/ 	.short	(.L_564 - .L_563)


	//   ....[0]....
.L_563:
        /*0298*/ 	.word	0x00001ac0


	//----- nvinfo : EIATTR_COOP_GROUP_MASK_REGIDS
	.align		4
.L_564:
        /*029c*/ 	.byte	0x04, 0x29
        /*029e*/ 	.short	(.L_566 - .L_565)


	//   ....[0]....
.L_565:
        /*02a0*/ 	.word	0xffffffff


	//   ....[1]....
        /*02a4*/ 	.word	0xffffffff


	//   ....[2]....
        /*02a8*/ 	.word	0xffffffff


	//   ....[3]....
        /*02ac*/ 	.word	0xffffffff


	//   ....[4]....
        /*02b0*/ 	.word	0xffffffff


	//   ....[5]....
        /*02b4*/ 	.word	0xffffffff


	//   ....[6]....
        /*02b8*/ 	.word	0xffffffff


	//   ....[7]....
        /*02bc*/ 	.word	0xffffffff


	//   ....[8]....
        /*02c0*/ 	.word	0xffffffff


	//   ....[9]....
        /*02c4*/ 	.word	0xffffffff


	//   ....[10]....
        /*02c8*/ 	.word	0xffffffff


	//   ....[11]....
        /*02cc*/ 	.word	0xffffffff


	//   ....[12]....
        /*02d0*/ 	.word	0xffffffff


	//   ....[13]....
        /*02d4*/ 	.word	0xffffffff


	//   ....[14]....
        /*02d8*/ 	.word	0xffffffff


	//   ....[15]....
        /*02dc*/ 	.word	0xffffffff


	//   ....[16]....
        /*02e0*/ 	.word	0xffffffff


	//   ....[17]....
        /*02e4*/ 	.word	0xffffffff


	//   ....[18]....
        /*02e8*/ 	.word	0xffffffff


	//   ....[19]....
        /*02ec*/ 	.word	0xffffffff


	//   ....[20]....
        /*02f0*/ 	.word	0xffffffff


	//   ....[21]....
        /*02f4*/ 	.word	0xffffffff


	//   ....[22]....
        /*02f8*/ 	.word	0xffffffff


	//   ....[23]....
        /*02fc*/ 	.word	0xffffffff


	//   ....[24]....
        /*0300*/ 	.word	0xffffffff


	//   ....[25]....
        /*0304*/ 	.word	0xffffffff


	//   ....[26]....
        /*0308*/ 	.word	0xffffffff


	//   ....[27]....
        /*030c*/ 	.word	0xffffffff


	//   ....[28]....
        /*0310*/ 	.word	0xffffffff


	//   ....[29]....
        /*0314*/ 	.word	0xffffffff


	//   ....[30]....
        /*0318*/ 	.word	0xffffffff


	//   ....[31]....
        /*031c*/ 	.word	0xffffffff


	//   ....[32]....
        /*0320*/ 	.word	0xffffffff


	//   ....[33]....
        /*0324*/ 	.word	0xffffffff


	//   ....[34]....
        /*0328*/ 	.word	0xffffffff


	//   ....[35]....
        /*032c*/ 	.word	0xffffffff


	//   ....[36]....
        /*0330*/ 	.word	0xffffffff


	//   ....[37]....
        /*0334*/ 	.word	0xffffffff


	//   ....[38]....
        /*0338*/ 	.word	0xffffffff


	//   ....[39]....
        /*033c*/ 	.word	0xffffffff


	//   ....[40]....
        /*0340*/ 	.word	0xffffffff


	//   ....[41]....
        /*0344*/ 	.word	0xffffffff


	//   ....[42]....
        /*0348*/ 	.word	0xffffffff


	//   ....[43]....
        /*034c*/ 	.word	0xffffffff


	//   ....[44]....
        /*0350*/ 	.word	0xffffffff


	//   ....[45]....
        /*0354*/ 	.word	0xffffffff


	//   ....[46]....
        /*0358*/ 	.word	0xffffffff


	//   ....[47]....
        /*035c*/ 	.word	0xffffffff


	//   ....[48]....
        /*0360*/ 	.word	0xffffffff


	//   ....[49]....
        /*0364*/ 	.word	0xffffffff


	//   ....[50]....
        /*0368*/ 	.word	0xffffffff


	//   ....[51]....
        /*036c*/ 	.word	0xffffffff


	//   ....[52]....
        /*0370*/ 	.word	0xffffffff


	//   ....[53]....
        /*0374*/ 	.word	0xffffffff


	//   ....[54]....
        /*0378*/ 	.word	0xffffffff


	//   ....[55]....
        /*037c*/ 	.word	0xffffffff


	//   ....[56]....
        /*0380*/ 	.word	0xffffffff


	//----- nvinfo : EIATTR_COOP_GROUP_INSTR_OFFSETS
	.align		4
.L_566:
        /*0384*/ 	.byte	0x04, 0x28
        /*0386*/ 	.short	(.L_568 - .L_567)


	//   ....[0]....
.L_567:
        /*0388*/ 	.word	0x00000060


	//   ....[1]....
        /*038c*/ 	.word	0x00000f00


	//   ....[2]....
        /*0390*/ 	.word	0x00000f40


	//   ....[3]....
        /*0394*/ 	.word	0x000011a0


	//   ....[4]....
        /*0398*/ 	.word	0x000011d0


	//   ....[5]....
        /*039c*/ 	.word	0x000012b0


	//   ....[6]....
        /*03a0*/ 	.word	0x000012e0


	//   ....[7]....
        /*03a4*/ 	.word	0x000013c0


	//   ....[8]....
        /*03a8*/ 	.word	0x000013f0


	//   ....[9]....
        /*03ac*/ 	.word	0x000014d0


	//   ....[10]....
        /*03b0*/ 	.word	0x00001500


	//   ....[11]....
        /*03b4*/ 	.word	0x000015e0


	//   ....[12]....
        /*03b8*/ 	.word	0x00001610


	//   ....[13]....
        /*03bc*/ 	.word	0x000016f0


	//   ....[14]....
        /*03c0*/ 	.word	0x00001720


	//   ....[15]....
        /*03c4*/ 	.word	0x000017f0


	//   ....[16]....
        /*03c8*/ 	.word	0x00001830


	//   ....[17]....
        /*03cc*/ 	.word	0x00003820


	//   ....[18]....
        /*03d0*/ 	.word	0x00003940


	//   ....[19]....
        /*03d4*/ 	.word	0x00003b40


	//   ....[20]....
        /*03d8*/ 	.word	0x00003b60


	//   ....[21]....
        /*03dc*/ 	.word	0x00003d10


	//   ....[22]....
        /*03e0*/ 	.word	0x00003f20


	//   ....[23]....
        /*03e4*/ 	.word	0x00003f40


	//   ....[24]....
        /*03e8*/ 	.word	0x00004150


	//   ....[25]....
        /*03ec*/ 	.word	0x00007690


	//   ....[26]....
        /*03f0*/ 	.word	0x000076e0


	//   ....[27]....
        /*03f4*/ 	.word	0x000077a0


	//   ....[28]....
        /*03f8*/ 	.word	0x000077f0


	//   ....[29]....
        /*03fc*/ 	.word	0x00007820


	//   ....[30]....
        /*0400*/ 	.word	0x00007910


	//   ....[31]....
        /*0404*/ 	.word	0x00007a70


	//   ....[32]....
        /*0408*/ 	.word	0x00007d50


	//   ....[33]....
        /*040c*/ 	.word	0x00009f20


	//   ....[34]....
        /*0410*/ 	.word	0x00009f30


	//   ....[35]....
        /*0414*/ 	.word	0x00009f40


	//   ....[36]....
        /*0418*/ 	.word	0x00009f60


	//   ....[37]....
        /*041c*/ 	.word	0x00009f80


	//   ....[38]....
        /*0420*/ 	.word	0x00009fa0


	//   ....[39]....
        /*0424*/ 	.word	0x00009fb0


	//   ....[40]....
        /*0428*/ 	.word	0x00009fe0


	//   ....[41]....
        /*042c*/ 	.word	0x0000b050


	//   ....[42]....
        /*0430*/ 	.word	0x0000b080


	//   ....[43]....
        /*0434*/ 	.word	0x0000b0b0


	//   ....[44]....
        /*0438*/ 	.word	0x0000b0e0


	//   ....[45]....
        /*043c*/ 	.word	0x0000b120


	//   ....[46]....
        /*0440*/ 	.word	0x0000b150


	//   ....[47]....
        /*0444*/ 	.word	0x0000b170


	//   ....[48]....
        /*0448*/ 	.word	0x0000b180


	//   ....[49]....
        /*044c*/ 	.word	0x0000b1a0


	//   ....[50]....
        /*0450*/ 	.word	0x0000b1b0


	//   ....[51]....
        /*0454*/ 	.word	0x0000b860


	//   ....[52]....
        /*0458*/ 	.word	0x0000b880


	//   ....[53]....
        /*045c*/ 	.word	0x0000be80


	//   ....[54]....
        /*0460*/ 	.word	0x0000bea0


	//   ....[55]....
        /*0464*/ 	.word	0x0000c4a0


	//   ....[56]....
        /*0468*/ 	.word	0x0000c4b0


	//----- nvinfo : EIATTR_EXIT_INSTR_OFFSETS
	.align		4
.L_568:
        /*046c*/ 	.byte	0x04, 0x1c
        /*046e*/ 	.short	(.L_570 - .L_569)


	//   ....[0]....
.L_569:
        /*0470*/ 	.word	0x000001c0


	//   ....[1]....
        /*0474*/ 	.word	0x0000c4c0


	//   ....[2]....
        /*0478*/ 	.word	0x0000ca60


	//   ....[3]....
        /*047c*/ 	.word	0x0000cab0


	//   ....[4]....
        /*0480*/ 	.word	0x0000cae0


	//   ....[5]....
        /*0484*/ 	.word	0x0000cb40


	//   ....[6]....
        /*0488*/ 	.word	0x0000cdd0


	//----- nvinfo : EIATTR_CTAIDZ_USED
	.align		4
.L_570:
        /*048c*/ 	.byte	0x01, 0x04
	.zero		2


	//----- nvinfo : EIATTR_MAX_THREADS
	.align		4
        /*0490*/ 	.byte	0x04, 0x05
        /*0492*/ 	.short	(.L_572 - .L_571)
.L_571:
        /*0494*/ 	.word	0x00000080
        /*0498*/ 	.word	0x00000001
        /*049c*/ 	.word	0x00000001


	//----- nvinfo : EIATTR_CRS_STACK_SIZE
	.align		4
.L_572:
        /*04a0*/ 	.byte	0x04, 0x1e
        /*04a2*/ 	.short	(.L_574 - .L_573)
.L_573:
        /*04a4*/ 	.word	0x00000000
.L_574:


//--------------------- .nv.info._ZN7cutlass13device_kernelIN5flash19enable_sm80_to_sm89INS1_16FlashAttnFwdSm80INS1_25CollectiveMainloopFwdSm80ILi8ELi1ELb1EN4cute5tupleIJNS5_1CILi128EEENS7_ILi112EEES8_EEELi128ENS_6half_tEfNS_4arch4Sm80ELb0ELb0ELb0ELb1ELb0ELb0ELb1ELb1EEENS1_21CollectiveEpilogueFwdINS6_IJS8_S8_S9_EEENS6_IJNS7_ILi1EEESH_SH_EEESB_SD_Li256ELb1ELb1ELb1ELb0EEENS1_36VarlenDynamicPersistentTileSchedulerILi128ELi112ELi256ELi256ELb1ELb1ELb0ELb0ELb1ELb1EEEEEEEEEvNT_6ParamsE --------------------------
	.section	.nv.info._ZN7cutlass13device_kernelIN5flash19enable_sm80_to_sm89INS1_16FlashAttnFwdSm80INS1_25CollectiveMainloopFwdSm80ILi8ELi1ELb1EN4cute5tupleIJNS5_1CILi128EEENS7_ILi112EEES8_EEELi128ENS_6half_tEfNS_4arch4Sm80ELb0ELb0ELb0ELb1ELb0ELb0ELb1ELb1EEENS1_21CollectiveEpilogueFwdINS6_IJS8_S8_S9_EEENS6_IJNS7_ILi1EEESH_SH_EEESB_SD_Li256ELb1ELb1ELb1ELb0EEENS1_36VarlenDynamicPersistentTileSchedulerILi128ELi112ELi256ELi256ELb1ELb1ELb0ELb0ELb1ELb1EEEEEEEEEvNT_6ParamsE,"",@"SHT_CUDA_INFO"
	.sectionflags	@""
	.align	4


	//----- nvinfo : EIATTR_CUDA_API_VERSION
	.align		4
        /*0000*/ 	.byte	0x04, 0x37
        /*0002*/ 	.short	(.L_576 - .L_575)
.L_575:
        /*0004*/ 	.word	0x00000082


	//----- nvinfo : EIATTR_SW2861232_WAR
	.align		4
.L_576:
        /*0008*/ 	.byte	0x01, 0x35
	.zero		2


	//----- nvinfo : EIATTR_PARAM_CBANK
	.align		4
        /*000c*/ 	.byte	0x04, 0x0a
        /*000e*/ 	.short	(.L_578 - .L_577)
	.align		4
.L_577:
        /*0010*/ 	.word	index@(.nv.constant0._ZN7cutlass13device_kernelIN5flash19enable_sm80_to_sm89INS1_16FlashAttnFwdSm80INS1_25CollectiveMainloopFwdSm80ILi8ELi1ELb1EN4cute5tupleIJNS5_1CILi128EEENS7_ILi112EEES8_EEELi128ENS_6half_tEfNS_4arch4Sm80ELb0ELb0ELb0ELb1ELb0ELb0ELb1ELb1EEENS1_21CollectiveEpilogueFwdINS6_IJS8_S8_S9_EEENS6_IJNS7_ILi1EEESH_SH_EEESB_SD_Li256ELb1ELb1ELb1ELb0EEENS1_36VarlenDynamicPersistentTileSchedulerILi128ELi112ELi256ELi256ELb1ELb1ELb0ELb0ELb1ELb1EEEEEEEEEvNT_6ParamsE)
        /*0014*/ 	.short	0x0160
        /*0016*/ 	.short	0x0438


	//----- nvinfo : EIATTR_CBANK_PARAM_SIZE
	.align		4
.L_578:
        /*0018*/ 	.byte	0x03, 0x19
        /*001a*/ 	.short	0x0438


	//----- nvinfo : EIATTR_KPARAM_INFO
	.align		4
        /*001c*/ 	.byte	0x04, 0x17
        /*001e*/ 	.short	(.L_580 - .L_579)
.L_579:
        /*0020*/ 	.word	0x00000000
        /*0024*/ 	.short	0x0000
        /*0026*/ 	.short	0x0000
        /*0028*/ 	.byte	0x00, 0xf0, 0xe1, 0x10


	//----- nvinfo : EIATTR_MAXREG_COUNT
	.align		4
.L_580:
        /*002c*/ 	.byte	0x03, 0x1b
        /*002e*/ 	.short	0x00ff


	//----- nvinfo : EIATTR_NUM_BARRIERS
	.align		4
        /*0030*/ 	.byte	0x02, 0x4c
        /*0032*/ 	.byte	0x06
	.zero		1


	//----- nvinfo : EIATTR_ANNOTATIONS
	.align		4
        /*0034*/ 	.byte	0x04, 0x55
        /*0036*/ 	.short	(.L_582 - .L_581)


	//   ....[0]....
.L_581:
        /* <DEDUP_REMOVED lines=16> */


	//----- nvinfo : EIATTR_MERCURY_ISA_VERSION
	.align		4
.L_582:
        /*0120*/ 	.byte	0x03, 0x5f
        /*0122*/ 	.short	0x0000


	//----- nvinfo : EIATTR_INT_WARP_WIDE_INSTR_OFFSETS
	.align		4
        /*0124*/ 	.byte	0x04, 0x31
        /*0126*/ 	.short	(.L_584 - .L_583)


	//   ....[0]....
.L_583:
        /*0128*/ 	.word	0x00009290


	//   ....[1]....
        /*012c*/ 	.word	0x00009310


	//----- nvinfo : EIATTR_COOP_GROUP_MASK_REGIDS
	.align		4
.L_584:
        /*0130*/ 	.byte	0x04, 0x29
        /*0132*/ 	.short	(.L_586 - .L_585)


	//   ....[0]....
.L_585:
        /*0134*/ 	.word	0xffffffff


	//   ....[1]....
        /*0138*/ 	.word	0xffffffff


	//   ....[2]....
        /*013c*/ 	.word	0xffffffff


	//   ....[3]....
        /*0140*/ 	.word	0xffffffff


	//   ....[4]....
        /*0144*/ 	.word	0xffffffff


	//   ....[5]....
        /*0148*/ 	.word	0xffffffff


	//   ....[6]....
        /*014c*/ 	.word	0xffffffff


	//   ....[7]....
        /*0150*/ 	.word	0xffffffff


	//   ....[8]....
        /*0154*/ 	.word	0xffffffff


	//   ....[9]....
        /*0158*/ 	.word	0xffffffff


	//   ....[10]....
        /*015c*/ 	.word	0xffffffff


	//   ....[11]....
        /*0160*/ 	.word	0xffffffff


	//   ....[12]....
        /*0164*/ 	.word	0xffffffff


	//   ....[13]....
        /*0168*/ 	.word	0xffffffff


	//   ....[14]....
        /*016c*/ 	.word	0xffffffff


	//   ....[15]....
        /*0170*/ 	.word	0xffffffff


	//   ....[16]....
        /*0174*/ 	.word	0xffffffff


	//   ....[17]....
        /*0178*/ 	.word	0xffffffff


	//   ....[18]....
        /*017c*/ 	.word	0xffffffff


	//   ....[19]....
        /*0180*/ 	.word	0xffffffff


	//   ....[20]....
        /*0184*/ 	.word	0xffffffff


	//   ....[21]....
        /*0188*/ 	.word	0xffffffff


	//   ....[22]....
        /*018c*/ 	.word	0xffffffff


	//   ....[23]....
        /*0190*/ 	.word	0xffffffff


	//   ....[24]....
        /*0194*/ 	.word	0xffffffff


	//   ....[25]....
        /*0198*/ 	.word	0xffffffff


	//   ....[26]....
        /*019c*/ 	.word	0xffffffff


	//   ....[27]....
        /*01a0*/ 	.word	0xffffffff


	//   ....[28]....
        /*01a4*/ 	.word	0xffffffff


	//   ....[29]....
        /*01a8*/ 	.word	0xffffffff


	//   ....[30]....
        /*01ac*/ 	.word	0xffffffff


	//   ....[31]....
        /*01b0*/ 	.word	0xffffffff


	//   ....[32]....
        /*01b4*/ 	.word	0xffffffff


	//   ....[33]....
        /*01b8*/ 	.word	0xffffffff


	//   ....[34]....
        /*01bc*/ 	.word	0xffffffff


	//   ....[35]....
        /*01c0*/ 	.word	0xffffffff


	//   ....[36]....
        /*01c4*/ 	.word	0xffffffff


	//   ....[37]....
        /*01c8*/ 	.word	0xffffffff


	//   ....[38]....
        /*01cc*/ 	.word	0xffffffff


	//   ....[39]....
        /*01d0*/ 	.word	0xffffffff


	//   ....[40]....
        /*01d4*/ 	.word	0xffffffff


	//   ....[41]....
        /*01d8*/ 	.word	0xffffffff


	//   ....[42]....
        /*01dc*/ 	.word	0xffffffff


	//   ....[43]....
        /*01e0*/ 	.word	0xffffffff


	//   ....[44]....
        /*01e4*/ 	.word	0xffffffff


	//   ....[45]....
        /*01e8*/ 	.word	0xffffffff


	//   ....[46]....
        /*01ec*/ 	.word	0xffffffff


	//   ....[47]....
        /*01f0*/ 	.word	0xffffffff


	//   ....[48]....
        /*01f4*/ 	.word	0xffffffff


	//   ....[49]....
        /*01f8*/ 	.word	0xffffffff


	//   ....[50]....
        /*01fc*/ 	.word	0xffffffff


	//   ....[51]....
        /*0200*/ 	.word	0xffffffff


	//   ....[52]....
        /*0204*/ 	.word	0xffffffff


	//   ....[53]....
        /*0208*/ 	.word	0xffffffff


	//   ....[54]....
        /*020c*/ 	.word	0xffffffff


	//   ....[55]....
        /*0210*/ 	.word	0xffffffff


	//   ....[56]....
        /*0214*/ 	.word	0xffffffff


	//   ....[57]....
        /*0218*/ 	.word	0xffffffff


	//   ....[58]....
        /*021c*/ 	.word	0xffffffff


	//   ....[59]....
        /*0220*/ 	.word	0xffffffff


	//   ....[60]....
        /*0224*/ 	.word	0xffffffff


	//   ....[61]....
        /*0228*/ 	.word	0xffffffff


	//   ....[62]....
        /*022c*/ 	.word	0xffffffff


	//   ....[63]....
        /*0230*/ 	.word	0xffffffff


	//   ....[64]....
        /*0234*/ 	.word	0xffffffff


	//   ....[65]....
        /*0238*/ 	.word	0xffffffff


	//   ....[66]....
        /*023c*/ 	.word	0xffffffff


	//   ....[67]....
        /*0240*/ 	.word	0xffffffff


	//   ....[68]....
        /*0244*/ 	.word	0xffffffff


	//   ....[69]....
        /*0248*/ 	.word	0xffffffff


	//   ....[70]....
        /*024c*/ 	.word	0xffffffff


	//   ....[71]....
        /*0250*/ 	.word	0xffffffff


	//   ....[72]....
        /*0254*/ 	.word	0xffffffff


	//   ....[73]....
        /*0258*/ 	.word	0xffffffff


	//   ....[74]....
        /*025c*/ 	.word	0xffffffff


	//   ....[75]....
        /*0260*/ 	.word	0xffffffff


	//   ....[76]....
        /*0264*/ 	.word	0xffffffff


	//   ....[77]....
        /*0268*/ 	.word	0xffffffff


	//   ....[78]....
        /*026c*/ 	.word	0xffffffff


	//   ....[79]....
        /*0270*/ 	.word	0xffffffff


	//   ....[80]....
        /*0274*/ 	.word	0xffffffff


	//   ....[81]....
        /*0278*/ 	.word	0xffffffff


	//   ....[82]....
        /*027c*/ 	.word	0xffffffff


	//   ....[83]....
        /*0280*/ 	.word	0xffffffff


	//   ....[84]....
        /*0284*/ 	.word	0xffffffff


	//   ....[85]....
        /*0288*/ 	.word	0xffffffff


	//   ....[86]....
        /*028c*/ 	.word	0xffffffff


	//   ....[87]....
        /*0290*/ 	.word	0xffffffff


	//   ....[88]....
        /*0294*/ 	.word	0xffffffff


	//   ....[89]....
        /*0298*/ 	.word	0xffffffff


	//   ....[90]....
        /*029c*/ 	.word	0xffffffff


	//   ....[91]....
        /*02a0*/ 	.word	0xffffffff


	//   ....[92]....
        /*02a4*/ 	.word	0xffffffff


	//   ....[93]....
        /*02a8*/ 	.word	0xffffffff


	//   ....[94]....
        /*02ac*/ 	.word	0xffffffff


	//   ....[95]....
        /*02b0*/ 	.word	0xffffffff


	//   ....[96]....
        /*02b4*/ 	.word	0xffffffff


	//   ....[97]....
        /*02b8*/ 	.word	0xffffffff


	//   ....[98]....
        /*02bc*/ 	.word	0xffffffff


	//   ....[99]....
        /*02c0*/ 	.word	0xffffffff


	//   ....[100]....
        /*02c4*/ 	.word	0xffffffff


	//   ....[101]....
        /*02c8*/ 	.word	0xffffffff


	//   ....[102]....
        /*02cc*/ 	.word	0xffffffff


	//   ....[103]....
        /*02d0*/ 	.word	0xffffffff


	//   ....[104]....
        /*02d4*/ 	.word	0xffffffff


	//   ....[105]....
        /*02d8*/ 	.word	0xffffffff


	//   ....[106]....
        /*02dc*/ 	.word	0xffffffff


	//   ....[107]....
        /*02e0*/ 	.word	0xffffffff


	//   ....[108]....
        /*02e4*/ 	.word	0xffffffff


	//   ....[109]....
        /*02e8*/ 	.word	0xffffffff


	//   ....[110]....
        /*02ec*/ 	.word	0xffffffff


	//   ....[111]....
        /*02f0*/ 	.word	0xffffffff


	//   ....[112]....
        /*02f4*/ 	.word	0xffffffff


	//   ....[113]....
        /*02f8*/ 	.word	0xffffffff


	//   ....[114]....
        /*02fc*/ 	.word	0xffffffff


	//   ....[115]....
        /*0300*/ 	.word	0xffffffff


	//   ....[116]....
        /*0304*/ 	.word	0xffffffff


	//   ....[117]....
        /*0308*/ 	.word	0xffffffff


	//   ....[118]....
        /*030c*/ 	.word	0xffffffff


	//   ....[119]....
        /*0310*/ 	.word	0xffffffff


	//   ....[120]....
        /*0314*/ 	.word	0xffffffff


	//   ....[121]....
        /*0318*/ 	.word	0xffffffff


	//   ....[122]....
        /*031c*/ 	.word	0xffffffff


	//   ....[123]....
        /*0320*/ 	.word	0xffffffff


	//   ....[124]....
        /*0324*/ 	.word	0xffffffff


	//   ....[125]....
        /*0328*/ 	.word	0xffffffff


	//   ....[126]....
        /*032c*/ 	.word	0xffffffff


	//   ....[127]....
        /*0330*/ 	.word	0xffffffff


	//   ....[128]....
        /*0334*/ 	.word	0xffffffff


	//   ....[129]....
        /*0338*/ 	.word	0xffffffff


	//   ....[130]....
        /*033c*/ 	.word	0xffffffff


	//----- nvinfo : EIATTR_COOP_GROUP_INSTR_OFFSETS
	.align		4
.L_586:
        /*0340*/ 	.byte	0x04, 0x28
        /*0342*/ 	.short	(.L_588 - .L_587)


	//   ....[0]....
.L_587:
        /*0344*/ 	.word	0x00000050


	//   ....[1]....
        /*0348*/ 	.word	0x000001e0


	//   ....[2]....
        /*034c*/ 	.word	0x00000210


	//   ....[3]....
        /*0350*/ 	.word	0x00000240


	//   ....[4]....
        /*0354*/ 	.word	0x00000270


	//   ....[5]....
        /*0358*/ 	.word	0x000002a0


	//   ....[6]....
        /*035c*/ 	.word	0x000002d0


	//   ....[7]....
        /*0360*/ 	.word	0x00000440


	//   ....[8]....
        /*0364*/ 	.word	0x00000480


	//   ....[9]....
        /*0368*/ 	.word	0x000004b0


	//   ....[10]....
        /*036c*/ 	.word	0x000004e0


	//   ....[11]....
        /*0370*/ 	.word	0x00000510


	//   ....[12]....
        /*0374*/ 	.word	0x00000540


	//   ....[13]....
        /*0378*/ 	.word	0x000005d0


	//   ....[14]....
        /*037c*/ 	.word	0x00000600


	//   ....[15]....
        /*0380*/ 	.word	0x00000610


	//   ....[16]....
        /*0384*/ 	.word	0x00000680


	//   ....[17]....
        /*0388*/ 	.word	0x00001e90


	//   ....[18]....
        /*038c*/ 	.word	0x00001ee0


	//   ....[19]....
        /*0390*/ 	.word	0x00001f20


	//   ....[20]....
        /*0394*/ 	.word	0x00001f60


	//   ....[21]....
        /*0398*/ 	.word	0x00001fa0


	//   ....[22]....
        /*039c*/ 	.word	0x00001fd0


	//   ....[23]....
        /*03a0*/ 	.word	0x00002000


	//   ....[24]....
        /*03a4*/ 	.word	0x00002010


	//   ....[25]....
        /*03a8*/ 	.word	0x000040f0


	//   ....[26]....
        /*03ac*/ 	.word	0x00004180


	//   ....[27]....
        /*03b0*/ 	.word	0x000041a0


	//   ....[28]....
        /*03b4*/ 	.word	0x000041c0


	//   ....[29]....
        /*03b8*/ 	.word	0x000070a0


	//   ....[30]....
        /*03bc*/ 	.word	0x000070c0


	//   ....[31]....
        /*03c0*/ 	.word	0x000070f0


	//   ....[32]....
        /*03c4*/ 	.word	0x00007100


	//   ....[33]....
        /*03c8*/ 	.word	0x00008c80


	//   ....[34]....
        /*03cc*/ 	.word	0x00008c90


	//   ....[35]....
        /*03d0*/ 	.word	0x00008cc0


	//   ....[36]....
        /*03d4*/ 	.word	0x00008cd0


	//   ....[37]....
        /*03d8*/ 	.word	0x00009d30


	//   ....[38]....
        /*03dc*/ 	.word	0x00009d40


	//   ....[39]....
        /*03e0*/ 	.word	0x00009d60


	//   ....[40]....
        /*03e4*/ 	.word	0x00009d70


	//   ....[41]....
        /*03e8*/ 	.word	0x0000a0b0


	//   ....[42]....
        /*03ec*/ 	.word	0x0000a0d0


	//   ....[43]....
        /*03f0*/ 	.word	0x0000a1b0


	//   ....[44]....
        /*03f4*/ 	.word	0x0000a1c0


	//   ....[45]....
        /*03f8*/ 	.word	0x0000a2b0


	//   ....[46]....
        /*03fc*/ 	.word	0x0000a2d0


	//   ....[47]....
        /*0400*/ 	.word	0x0000a3c0


	//   ....[48]....
        /*0404*/ 	.word	0x0000a3d0


	//   ....[49]....
        /*0408*/ 	.word	0x0000a6b0


	//   ....[50]....
        /*040c*/ 	.word	0x0000a6d0


	//   ....[51]....
        /*0410*/ 	.word	0x0000ad10


	//   ....[52]....
        /*0414*/ 	.word	0x0000ad20


	//   ....[53]....
        /*0418*/ 	.word	0x0000b860


	//   ....[54]....
        /*041c*/ 	.word	0x0000b880


	//   ....[55]....
        /*0420*/ 	.word	0x0000b970


	//   ....[56]....
        /*0424*/ 	.word	0x0000b980


	//   ....[57]....
        /*0428*/ 	.word	0x0000ba70


	//   ....[58]....
        /*042c*/ 	.word	0x0000ba90


	//   ....[59]....
        /*0430*/ 	.word	0x0000bb80


	//   ....[60]....
        /*0434*/ 	.word	0x0000bb90


	//   ....[61]....
        /*0438*/ 	.word	0x0000bd20


	//   ....[62]....
        /*043c*/ 	.word	0x0000bd40


	//   ....[63]....
        /*0440*/ 	.word	0x0000be60


	//   ....[64]....
        /*0444*/ 	.word	0x0000bea0


	//   ....[65]....
        /*0448*/ 	.word	0x0000bed0


	//   ....[66]....
        /*044c*/ 	.word	0x0000bf00


	//   ....[67]....
        /*0450*/ 	.word	0x0000bf30


	//   ....[68]....
        /*0454*/ 	.word	0x0000bf60


	//   ....[69]....
        /*0458*/ 	.word	0x0000c0b0


	//   ....[70]....
        /*045c*/ 	.word	0x0000c0f0


	//   ....[71]....
        /*0460*/ 	.word	0x0000c120


	//   ....[72]....
        /*0464*/ 	.word	0x0000c150


	//   ....[73]....
        /*0468*/ 	.word	0x0000c180


	//   ....[74]....
        /*046c*/ 	.word	0x0000c1b0


	//   ....[75]....
        /*0470*/ 	.word	0x0000c240


	//   ....[76]....
        /*0474*/ 	.word	0x0000c270


	//   ....[77]....
        /*0478*/ 	.word	0x0000c280


	//   ....[78]....
        /*047c*/ 	.word	0x0000c2e0


	//   ....[79]....
        /*0480*/ 	.word	0x0000c810


	//   ....[80]....
        /*0484*/ 	.word	0x0000c870


	//   ....[81]....
        /*0488*/ 	.word	0x0000c8c0


	//   ....[82]....
        /*048c*/ 	.word	0x0000c910


	//   ....[83]....
        /*0490*/ 	.word	0x0000c960


	//   ....[84]....
        /*0494*/ 	.word	0x0000c9d0


	//   ....[85]....
        /*0498*/ 	.word	0x0000ca10


	//   ....[86]....
        /*049c*/ 	.word	0x0000ca80


	//   ....[87]....
        /*04a0*/ 	.word	0x0000caf0


	//   ....[88]....
        /*04a4*/ 	.word	0x0000cb50


	//   ....[89]....
        /*04a8*/ 	.word	0x0000cbd0


	//   ....[90]....
        /*04ac*/ 	.word	0x0000cc20


	//   ....[91]....
        /*04b0*/ 	.word	0x0000cc70


	//   ....[92]....
        /*04b4*/ 	.word	0x0000ccc0


	//   ....[93]....
        /*04b8*/ 	.word	0x0000cd30


	//   ....[94]....
        /*04bc*/ 	.word	0x0000cda0


	//   ....[95]....
        /*04c0*/ 	.word	0x0000ce00


	//   ....[96]....
        /*04c4*/ 	.word	0x0000ce60


	//   ....[97]....
        /*04c8*/ 	.word	0x0000cec0


	//   ....[98]....
        /*04cc*/ 	.word	0x0000cf30


	//   ....[99]....
        /*04d0*/ 	.word	0x0000cf90


	//   ....[100]....
        /*04d4*/ 	.word	0x0000cff0


	//   ....[101]....
        /*04d8*/ 	.word	0x0000d050


	//   ....[102]....
        /*04dc*/ 	.word	0x0000d0c0


	//   ....[103]....
        /*04e0*/ 	.word	0x0000d120


	//   ....[104]....
        /*04e4*/ 	.word	0x0000d180


	//   ....[105]....
        /*04e8*/ 	.word	0x0000d1e0


	//   ....[106]....
        /*04ec*/ 	.word	0x0000d250


	//   ....[107]....
        /*04f0*/ 	.word	0x0000d2b0


	//   ....[108]....
        /*04f4*/ 	.word	0x0000d310


	//   ....[109]....
        /*04f8*/ 	.word	0x0000d370


	//   ....[110]....
        /*04fc*/ 	.word	0x0000d3e0


	//   ....[111]....
        /*0500*/ 	.word	0x0000d440


	//   ....[112]....
        /*0504*/ 	.word	0x0000d4a0


	//   ....[113]....
        /*0508*/ 	.word	0x0000d500


	//   ....[114]....
        /*050c*/ 	.word	0x0000d570


	//   ....[115]....
        /*0510*/ 	.word	0x0000d5c0


	//   ....[116]....
        /*0514*/ 	.word	0x0000d600


	//   ....[117]....
        /*0518*/ 	.word	0x0000d650


	//   ....[118]....
        /*051c*/ 	.word	0x0000d6a0


	//   ....[119]....
        /*0520*/ 	.word	0x0000d6f0


	//   ....[120]....
        /*0524*/ 	.word	0x0000d760


	//   ....[121]....
        /*0528*/ 	.word	0x0000d7a0


	//   ....[122]....
        /*052c*/ 	.word	0x0000d7f0


	//   ....[123]....
        /*0530*/ 	.word	0x0000d840


	//   ....[124]....
        /*0534*/ 	.word	0x0000d890


	//   ....[125]....
        /*0538*/ 	.word	0x0000d8e0


	//   ....[126]....
        /*053c*/ 	.word	0x0000d950


	//   ....[127]....
        /*0540*/ 	.word	0x0000d990


	//   ....[128]....
        /*0544*/ 	.word	0x0000da00


	//   ....[129]....
        /*0548*/ 	.word	0x0000da60


	//   ....[130]....
        /*054c*/ 	.word	0x0000dac0


	//----- nvinfo : EIATTR_EXIT_INSTR_OFFSETS
	.align		4
.L_588:
        /*0550*/ 	.byte	0x04, 0x1c
        /*0552*/ 	.short	(.L_590 - .L_589)


	//   ....[0]....
.L_589:
        /*0554*/ 	.word	0x00000b40


	//   ....[1]....
        /*0558*/ 	.word	0x0000c7d0


	//----- nvinfo : EIATTR_MAX_THREADS
	.align		4
.L_590:
        /*055c*/ 	.byte	0x04, 0x05
        /*055e*/ 	.short	(.L_592 - .L_591)
.L_591:
        /*0560*/ 	.word	0x00000100
        /*0564*/ 	.word	0x00000001
        /*0568*/ 	.word	0x00000001


	//----- nvinfo : EIATTR_CRS_STACK_SIZE
	.align		4
.L_592:
        /*056c*/ 	.byte	0x04, 0x1e
        /*056e*/ 	.short	(.L_594 - .L_593)
.L_593:
        /*0570*/ 	.word	0x00000000
.L_594:


//--------------------- .nv.info._ZN7cutlass13device_kernelIN5flash19enable_sm80_to_sm89INS1_16FlashAttnFwdSm80INS1_25CollectiveMainloopFwdSm80ILi8ELi1ELb1EN4cute5tupleIJNS5_1CILi128EEENS7_ILi112EEES8_EEELi128ENS_6half_tEfNS_4arch4Sm80ELb0ELb0ELb0ELb1ELb0ELb1ELb1ELb1EEENS1_21CollectiveEpilogueFwdINS6_IJS8_S8_S9_EEENS6_IJNS7_ILi1EEESH_SH_EEESB_SD_Li256ELb1ELb1ELb1ELb0EEENS1_36VarlenDynamicPersistentTileSchedulerILi128ELi112ELi256ELi256ELb1ELb1ELb0ELb0ELb1ELb1EEEEEEEEEvNT_6ParamsE --------------------------
	.section	.nv.info._ZN7cutlass13device_kernelIN5flash19enable_sm80_to_sm89INS1_16FlashAttnFwdSm80INS1_25CollectiveMainloopFwdSm80ILi8ELi1ELb1EN4cute5tupleIJNS5_1CILi128EEENS7_ILi112EEES8_EEELi128ENS_6half_tEfNS_4arch4Sm80ELb0ELb0ELb0ELb1ELb0ELb1ELb1ELb1EEENS1_21CollectiveEpilogueFwdINS6_IJS8_S8_S9_EEENS6_IJNS7_ILi1EEESH_SH_EEESB_SD_Li256ELb1ELb1ELb1ELb0EEENS1_36VarlenDynamicPersistentTileSchedulerILi128ELi112ELi256ELi256ELb1ELb1ELb0ELb0ELb1ELb1EEEEEEEEEvNT_6ParamsE,"",@"SHT_CUDA_INFO"
	.sectionflags	@""
	.align	4


	//----- nvinfo : EIATTR_CUDA_API_VERSION
	.align		4
        /*0000*/ 	.byte	0x04, 0x37
        /*0002*/ 	.short	(.L_596 - .L_595)
.L_595:
        /*0004*/ 	.word	0x00000082


	//----- nvinfo : EIATTR_SW2861232_WAR
	.align		4
.L_596:
        /*0008*/ 	.byte	0x01, 0x35
	.zero		2


	//----- nvinfo : EIATTR_PARAM_CBANK
	.align		4
        /*000c*/ 	.byte	0x04, 0x0a
        /*000e*/ 	.short	(.L_598 - .L_597)
	.align		4
.L_597:
        /*0010*/ 	.word	index@(.nv.constant0._ZN7cutlass13device_kernelIN5flash19enable_sm80_to_sm89INS1_16FlashAttnFwdSm80INS1_25CollectiveMainloopFwdSm80ILi8ELi1ELb1EN4cute5tupleIJNS5_1CILi128EEENS7_ILi112EEES8_EEELi128ENS_6half_tEfNS_4arch4Sm80ELb0ELb0ELb0ELb1ELb0ELb1ELb1ELb1EEENS1_21CollectiveEpilogueFwdINS6_IJS8_S8_S9_EEENS6_IJNS7_ILi1EEESH_SH_EEESB_SD_Li256ELb1ELb1ELb1ELb0EEENS1_36VarlenDynamicPersistentTileSchedulerILi128ELi112ELi256ELi256ELb1ELb1ELb0ELb0ELb1ELb1EEEEEEEEEvNT_6ParamsE)
        /*0014*/ 	.short	0x0160
        /*0016*/ 	.short	0x0438


	//----- nvinfo : EIATTR_CBANK_PARAM_SIZE
	.align		4
.L_598:
        /*0018*/ 	.byte	0x03, 0x19
        /*001a*/ 	.short	0x0438


	//----- nvinfo : EIATTR_KPARAM_INFO
	.align		4
        /*001c*/ 	.byte	0x04, 0x17
        /*001e*/ 	.short	(.L_600 - .L_599)
.L_599:
        /*0020*/ 	.word	0x00000000
        /*0024*/ 	.short	0x0000
        /*0026*/ 	.short	0x0000
        /*0028*/ 	.byte	0x00, 0xf0, 0xe1, 0x10


	//----- nvinfo : EIATTR_MAXREG_COUNT
	.align		4
.L_600:
        /*002c*/ 	.byte	0x03, 0x1b
        /*002e*/ 	.short	0x00ff


	//----- nvinfo : EIATTR_NUM_BARRIERS
	.align		4
        /*0030*/ 	.byte	0x02, 0x4c
        /*0032*/ 	.byte	0x06
	.zero		1


	//----- nvinfo : EIATTR_ANNOTATIONS
	.align		4
        /*0034*/ 	.byte	0x04, 0x55
        /*0036*/ 	.short	(.L_602 - .L_601)


	//   ....[0]....
.L_601:
        /* <DEDUP_REMOVED lines=13> */


	//----- nvinfo : EIATTR_MERCURY_ISA_VERSION
	.align		4
.L_602:
        /*00f8*/ 	.byte	0x03, 0x5f
        /*00fa*/ 	.short	0x0000


	//----- nvinfo : EIATTR_INT_WARP_WIDE_INSTR_OFFSETS
	.align		4
        /*00fc*/ 	.byte	0x04, 0x31
        /*00fe*/ 	.short	(.L_604 - .L_603)


	//   ....[0]....
.L_603:
        /*0100*/ 	.word	0x00013d30


	//   ....[1]....
        /*0104*/ 	.word	0x00013db0


	//----- nvinfo : EIATTR_COOP_GROUP_MASK_REGIDS
	.align		4
.L_604:
        /*0108*/ 	.byte	0x04, 0x29
        /*010a*/ 	.short	(.L_606 - .L_605)


	//   ....[0]....
.L_605:
        /*010c*/ 	.word	0xffffffff


	//   ....[1]....
        /*0110*/ 	.word	0xffffffff


	//   ....[2]....
        /*0114*/ 	.word	0xffffffff


	//   ....[3]....
        /*0118*/ 	.word	0xffffffff


	//   ....[4]....
        /*011c*/ 	.word	0xffffffff


	//   ....[5]....
        /*0120*/ 	.word	0xffffffff


	//   ....[6]....
        /*0124*/ 	.word	0xffffffff


	//   ....[7]....
        /*0128*/ 	.word	0xffffffff


	//   ....[8]....
        /*012c*/ 	.word	0xffffffff


	//   ....[9]....
        /*0130*/ 	.word	0xffffffff


	//   ....[10]....
        /*0134*/ 	.word	0xffffffff


	//   ....[11]....
        /*0138*/ 	.word	0xffffffff


	//   ....[12]....
        /*013c*/ 	.word	0xffffffff


	//   ....[13]....
        /*0140*/ 	.word	0xffffffff


	//   ....[14]....
        /*0144*/ 	.word	0xffffffff


	//   ....[15]....
        /*0148*/ 	.word	0xffffffff


	//   ....[16]....
        /*014c*/ 	.word	0xffffffff


	//   ....[17]....
        /*0150*/ 	.word	0xffffffff


	//   ....[18]....
        /*0154*/ 	.word	0xffffffff


	//   ....[19]....
        /*0158*/ 	.word	0xffffffff


	//   ....[20]....
        /*015c*/ 	.word	0xffffffff


	//   ....[21]....
        /*0160*/ 	.word	0xffffffff


	//   ....[22]....
        /*0164*/ 	.word	0xffffffff


	//   ....[23]....
        /*0168*/ 	.word	0xffffffff


	//   ....[24]....
        /*016c*/ 	.word	0xffffffff


	//   ....[25]....
        /*0170*/ 	.word	0xffffffff


	//   ....[26]....
        /*0174*/ 	.word	0xffffffff


	//   ....[27]....
        /*0178*/ 	.word	0xffffffff


	//   ....[28]....
        /*017c*/ 	.word	0xffffffff


	//   ....[29]....
        /*0180*/ 	.word	0xffffffff


	//   ....[30]....
        /*0184*/ 	.word	0xffffffff


	//   ....[31]....
        /*0188*/ 	.word	0xffffffff


	//   ....[32]....
        /*018c*/ 	.word	0xffffffff


	//   ....[33]....
        /*0190*/ 	.word	0xffffffff


	//   ....[34]....
        /*0194*/ 	.word	0xffffffff


	//   ....[35]....
        /*0198*/ 	.word	0xffffffff


	//   ....[36]....
        /*019c*/ 	.word	0xffffffff


	//   ....[37]....
        /*01a0*/ 	.word	0xffffffff


	//   ....[38]....
        /*01a4*/ 	.word	0xffffffff


	//   ....[39]....
        /*01a8*/ 	.word	0xffffffff


	//   ....[40]....
        /*01ac*/ 	.word	0xffffffff


	//   ....[41]....
        /*01b0*/ 	.word	0xffffffff


	//   ....[42]....
        /*01b4*/ 	.word	0xffffffff


	//   ....[43]....
        /*01b8*/ 	.word	0xffffffff


	//   ....[44]....
        /*01bc*/ 	.word	0xffffffff


	//   ....[45]....
        /*01c0*/ 	.word	0xffffffff


	//   ....[46]....
        /*01c4*/ 	.word	0xffffffff


	//   ....[47]....
        /*01c8*/ 	.word	0xffffffff


	//   ....[48]....
        /*01cc*/ 	.word	0xffffffff


	//   ....[49]....
        /*01d0*/ 	.word	0xffffffff


	//   ....[50]....
        /*01d4*/ 	.word	0xffffffff


	//   ....[51]....
        /*01d8*/ 	.word	0xffffffff


	//   ....[52]....
        /*01dc*/ 	.word	0xffffffff


	//   ....[53]....
        /*01e0*/ 	.word	0xffffffff


	//   ....[54]....
        /*01e4*/ 	.word	0xffffffff


	//   ....[55]....
        /*01e8*/ 	.word	0xffffffff


	//   ....[56]....
        /*01ec*/ 	.word	0xffffffff


	//   ....[57]....
        /*01f0*/ 	.word	0xffffffff


	//   ....[58]....
        /*01f4*/ 	.word	0xffffffff


	//   ....[59]....
        /*01f8*/ 	.word	0xffffffff


	//   ....[60]....
        /*01fc*/ 	.word	0xffffffff


	//   ....[61]....
        /*0200*/ 	.word	0xffffffff


	//   ....[62]....
        /*0204*/ 	.word	0xffffffff


	//   ....[63]....
        /*0208*/ 	.word	0xffffffff


	//   ....[64]....
        /*020c*/ 	.word	0xffffffff


	//   ....[65]....
        /*0210*/ 	.word	0xffffffff


	//   ....[66]....
        /*0214*/ 	.word	0xffffffff


	//   ....[67]....
        /*0218*/ 	.word	0xffffffff


	//   ....[68]....
        /*021c*/ 	.word	0xffffffff


	//   ....[69]....
        /*0220*/ 	.word	0xffffffff


	//   ....[70]....
        /*0224*/ 	.word	0xffffffff


	//   ....[71]....
        /*0228*/ 	.word	0xffffffff


	//   ....[72]....
        /*022c*/ 	.word	0xffffffff


	//   ....[73]....
        /*0230*/ 	.word	0xffffffff


	//   ....[74]....
        /*0234*/ 	.word	0xffffffff


	//   ....[75]....
        /*0238*/ 	.word	0xffffffff


	//   ....[76]....
        /*023c*/ 	.word	0xffffffff


	//   ....[77]....
        /*0240*/ 	.word	0xffffffff


	//   ....[78]....
        /*0244*/ 	.word	0xffffffff


	//   ....[79]....
        /*0248*/ 	.word	0xffffffff


	//   ....[80]....
        /*024c*/ 	.word	0xffffffff


	//   ....[81]....
        /*0250*/ 	.word	0xffffffff


	//   ....[82]....
        /*0254*/ 	.word	0xffffffff


	//   ....[83]....
        /*0258*/ 	.word	0xffffffff


	//   ....[84]....
        /*025c*/ 	.word	0xffffffff


	//   ....[85]....
        /*0260*/ 	.word	0xffffffff


	//   ....[86]....
        /*0264*/ 	.word	0xffffffff


	//   ....[87]....
        /*0268*/ 	.word	0xffffffff


	//   ....[88]....
        /*026c*/ 	.word	0xffffffff


	//   ....[89]....
        /*0270*/ 	.word	0xffffffff


	//   ....[90]....
        /*0274*/ 	.word	0xffffffff


	//   ....[91]....
        /*0278*/ 	.word	0xffffffff


	//   ....[92]....
        /*027c*/ 	.word	0xffffffff


	//   ....[93]....
        /*0280*/ 	.word	0xffffffff


	//   ....[94]....
        /*0284*/ 	.word	0xffffffff


	//   ....[95]....
        /*0288*/ 	.word	0xffffffff


	//   ....[96]....
        /*028c*/ 	.word	0xffffffff


	//   ....[97]....
        /*0290*/ 	.word	0xffffffff


	//   ....[98]....
        /*0294*/ 	.word	0xffffffff


	//   ....[99]....
        /*0298*/ 	.word	0xffffffff


	//   ....[100]....
        /*029c*/ 	.word	0xffffffff


	//   ....[101]....
        /*02a0*/ 	.word	0xffffffff


	//   ....[102]....
        /*02a4*/ 	.word	0xffffffff


	//   ....[103]....
        /*02a8*/ 	.word	0xffffffff


	//   ....[104]....
        /*02ac*/ 	.word	0xffffffff


	//   ....[105]....
        /*02b0*/ 	.word	0xffffffff


	//   ....[106]....
        /*02b4*/ 	.word	0xffffffff


	//   ....[107]....
        /*02b8*/ 	.word	0xffffffff


	//   ....[108]....
        /*02bc*/ 	.word	0xffffffff


	//   ....[109]....
        /*02c0*/ 	.word	0xffffffff


	//   ....[110]....
        /*02c4*/ 	.word	0xffffffff


	//   ....[111]....
        /*02c8*/ 	.word	0xffffffff


	//   ....[112]....
        /*02cc*/ 	.word	0xffffffff


	//   ....[113]....
        /*02d0*/ 	.word	0xffffffff


	//   ....[114]....
        /*02d4*/ 	.word	0xffffffff


	//   ....[115]....
        /*02d8*/ 	.word	0xffffffff


	//   ....[116]....
        /*02dc*/ 	.word	0xffffffff


	//   ....[117]....
        /*02e0*/ 	.word	0xffffffff


	//   ....[118]....
        /*02e4*/ 	.word	0xffffffff


	//   ....[119]....
        /*02e8*/ 	.word	0xffffffff


	//   ....[120]....
        /*02ec*/ 	.word	0xffffffff


	//   ....[121]....
        /*02f0*/ 	.word	0xffffffff


	//   ....[122]....
        /*02f4*/ 	.word	0xffffffff


	//   ....[123]....
        /*02f8*/ 	.word	0xffffffff


	//   ....[124]....
        /*02fc*/ 	.word	0xffffffff


	//   ....[125]....
        /*0300*/ 	.word	0xffffffff


	//   ....[126]....
        /*0304*/ 	.word	0xffffffff


	//   ....[127]....
        /*0308*/ 	.word	0xffffffff


	//   ....[128]....
        /*030c*/ 	.word	0xffffffff


	//   ....[129]....
        /*0310*/ 	.word	0xffffffff


	//   ....[130]....
        /*0314*/ 	.word	0xffffffff


	//   ....[131]....
        /*0318*/ 	.word	0xffffffff


	//   ....[132]....
        /*031c*/ 	.word	0xffffffff


	//   ....[133]....
        /*0320*/ 	.word	0xffffffff


	//   ....[134]....
        /*0324*/ 	.word	0xffffffff


	//   ....[135]....
        /*0328*/ 	.word	0xffffffff


	//   ....[136]....
        /*032c*/ 	.word	0xffffffff


	//   ....[137]....
        /*0330*/ 	.word	0xffffffff


	//   ....[138]....
        /*0334*/ 	.word	0xffffffff


	//----- nvinfo : EIATTR_COOP_GROUP_INSTR_OFFSETS
	.align		4
.L_606:
        /*0338*/ 	.byte	0x04, 0x28
        /*033a*/ 	.short	(.L_608 - .L_607)


	//   ....[0]....
.L_607:
        /*033c*/ 	.word	0x00000050


	//   ....[1]....
        /*0340*/ 	.word	0x000001f0


	//   ....[2]....
        /*0344*/ 	.word	0x00000220


	//   ....[3]....
        /*0348*/ 	.word	0x00000250


	//   ....[4]....
        /*034c*/ 	.word	0x00000280


	//   ....[5]....
        /*0350*/ 	.word	0x000002b0


	//   ....[6]....
        /*0354*/ 	.word	0x000002e0


	//   ....[7]....
        /*0358*/ 	.word	0x00000450


	//   ....[8]....
        /*035c*/ 	.word	0x00000490


	//   ....[9]....
        /*0360*/ 	.word	0x000004c0


	//   ....[10]....
        /*0364*/ 	.word	0x000004f0


	//   ....[11]....
        /*0368*/ 	.word	0x00000520


	//   ....[12]....
        /*036c*/ 	.word	0x00000550


	//   ....[13]....
        /*0370*/ 	.word	0x000005e0


	//   ....[14]....
        /*0374*/ 	.word	0x00000610


	//   ....[15]....
        /*0378*/ 	.word	0x00000630


	//   ....[16]....
        /*037c*/ 	.word	0x00000690


	//   ....[17]....
        /*0380*/ 	.word	0x00009450


	//   ....[18]....
        /*0384*/ 	.word	0x00009460


	//   ....[19]....
        /*0388*/ 	.word	0x00009470


	//   ....[20]....
        /*038c*/ 	.word	0x00009480


	//   ....[21]....
        /*0390*/ 	.word	0x00009490


	//   ....[22]....
        /*0394*/ 	.word	0x000094c0


	//   ....[23]....
        /*0398*/ 	.word	0x00009580


	//   ....[24]....
        /*039c*/ 	.word	0x00009590


	//   ....[25]....
        /*03a0*/ 	.word	0x00009ad0


	//   ....[26]....
        /*03a4*/ 	.word	0x00009b10


	//   ....[27]....
        /*03a8*/ 	.word	0x00009b30


	//   ....[28]....
        /*03ac*/ 	.word	0x00009b40


	//   ....[29]....
        /*03b0*/ 	.word	0x0000b400


	//   ....[30]....
        /*03b4*/ 	.word	0x0000b440


	//   ....[31]....
        /*03b8*/ 	.word	0x0000b460


	//   ....[32]....
        /*03bc*/ 	.word	0x0000b470


	//   ....[33]....
        /*03c0*/ 	.word	0x0000ec30


	//   ....[34]....
        /*03c4*/ 	.word	0x0000ecc0


	//   ....[35]....
        /*03c8*/ 	.word	0x0000ece0


	//   ....[36]....
        /*03cc*/ 	.word	0x0000ed00


	//   ....[37]....
        /*03d0*/ 	.word	0x00011b40


	//   ....[38]....
        /*03d4*/ 	.word	0x00011b60


	//   ....[39]....
        /*03d8*/ 	.word	0x00011b90


	//   ....[40]....
        /*03dc*/ 	.word	0x00011ba0


	//   ....[41]....
        /*03e0*/ 	.word	0x00013720


	//   ....[42]....
        /*03e4*/ 	.word	0x00013730


	//   ....[43]....
        /*03e8*/ 	.word	0x00013760


	//   ....[44]....
        /*03ec*/ 	.word	0x00013770


	//   ....[45]....
        /*03f0*/ 	.word	0x00014970


	//   ....[46]....
        /*03f4*/ 	.word	0x000149a0


	//   ....[47]....
        /*03f8*/ 	.word	0x000149b0


	//   ....[48]....
        /*03fc*/ 	.word	0x000149c0


	//   ....[49]....
        /*0400*/ 	.word	0x00014cf0


	//   ....[50]....
        /*0404*/ 	.word	0x00014d10


	//   ....[51]....
        /*0408*/ 	.word	0x00014df0


	//   ....[52]....
        /*040c*/ 	.word	0x00014e00


	//   ....[53]....
        /*0410*/ 	.word	0x00014ef0


	//   ....[54]....
        /*0414*/ 	.word	0x00014f10


	//   ....[55]....
        /*0418*/ 	.word	0x00015000


	//   ....[56]....
        /*041c*/ 	.word	0x00015010


	//   ....[57]....
        /*0420*/ 	.word	0x000152f0


	//   ....[58]....
        /*0424*/ 	.word	0x00015310


	//   ....[59]....
        /*0428*/ 	.word	0x00015980


	//   ....[60]....
        /*042c*/ 	.word	0x00015990


	//   ....[61]....
        /*0430*/ 	.word	0x000164f0


	//   ....[62]....
        /*0434*/ 	.word	0x00016510


	//   ....[63]....
        /*0438*/ 	.word	0x00016600


	//   ....[64]....
        /*043c*/ 	.word	0x00016610


	//   ....[65]....
        /*0440*/ 	.word	0x00016700


	//   ....[66]....
        /*0444*/ 	.word	0x00016720


	//   ....[67]....
        /*0448*/ 	.word	0x00016810


	//   ....[68]....
        /*044c*/ 	.word	0x00016820


	//   ....[69]....
        /*0450*/ 	.word	0x000169b0


	//   ....[70]....
        /*0454*/ 	.word	0x000169d0


	//   ....[71]....
        /*0458*/ 	.word	0x00016af0


	//   ....[72]....
        /*045c*/ 	.word	0x00016b30


	//   ....[73]....
        /*0460*/ 	.word	0x00016b60


	//   ....[74]....
        /*0464*/ 	.word	0x00016b90


	//   ....[75]....
        /*0468*/ 	.word	0x00016bc0


	//   ....[76]....
        /*046c*/ 	.word	0x00016bf0


	//   ....[77]....
        /*0470*/ 	.word	0x00016d40


	//   ....[78]....
        /*0474*/ 	.word	0x00016d80


	//   ....[79]....
        /*0478*/ 	.word	0x00016db0


	//   ....[80]....
        /*047c*/ 	.word	0x00016de0


	//   ....[81]....
        /*0480*/ 	.word	0x00016e10


	//   ....[82]....
        /*0484*/ 	.word	0x00016e40


	//   ....[83]....
        /*0488*/ 	.word	0x00016ed0


	//   ....[84]....
        /*048c*/ 	.word	0x00016f00


	//   ....[85]....
        /*0490*/ 	.word	0x00016f10


	//   ....[86]....
        /*0494*/ 	.word	0x00016f70


	//   ....[87]....
        /*0498*/ 	.word	0x000174a0


	//   ....[88]....
        /*049c*/ 	.word	0x00017500


	//   ....[89]....
        /*04a0*/ 	.word	0x00017550


	//   ....[90]....
        /*04a4*/ 	.word	0x000175a0


	//   ....[91]....
        /*04a8*/ 	.word	0x000175f0


	//   ....[92]....
        /*04ac*/ 	.word	0x00017660


	//   ....[93]....
        /*04b0*/ 	.word	0x000176a0


	//   ....[94]....
        /*04b4*/ 	.word	0x00017710


	//   ....[95]....
        /*04b8*/ 	.word	0x00017780


	//   ....[96]....
        /*04bc*/ 	.word	0x000177e0


	//   ....[97]....
        /*04c0*/ 	.word	0x00017860


	//   ....[98]....
        /*04c4*/ 	.word	0x000178b0


	//   ....[99]....
        /*04c8*/ 	.word	0x00017900


	//   ....[100]....
        /*04cc*/ 	.word	0x00017950


	//   ....[101]....
        /*04d0*/ 	.word	0x000179c0


	//   ....[102]....
        /*04d4*/ 	.word	0x00017a30


	//   ....[103]....
        /*04d8*/ 	.word	0x00017a90


	//   ....[104]....
        /*04dc*/ 	.word	0x00017af0


	//   ....[105]....
        /*04e0*/ 	.word	0x00017b50


	//   ....[106]....
        /*04e4*/ 	.word	0x00017bc0


	//   ....[107]....
        /*04e8*/ 	.word	0x00017c20


	//   ....[108]....
        /*04ec*/ 	.word	0x00017c80


	//   ....[109]....
        /*04f0*/ 	.word	0x00017ce0


	//   ....[110]....
        /*04f4*/ 	.word	0x00017d50


	//   ....[111]....
        /*04f8*/ 	.word	0x00017db0


	//   ....[112]....
        /*04fc*/ 	.word	0x00017e10


	//   ....[113]....
        /*0500*/ 	.word	0x00017e70


	//   ....[114]....
        /*0504*/ 	.word	0x00017ee0


	//   ....[115]....
        /*0508*/ 	.word	0x00017f40


	//   ....[116]....
        /*050c*/ 	.word	0x00017fa0


	//   ....[117]....
        /*0510*/ 	.word	0x00018000


	//   ....[118]....
        /*0514*/ 	.word	0x00018070


	//   ....[119]....
        /*0518*/ 	.word	0x000180d0


	//   ....[120]....
        /*051c*/ 	.word	0x00018130


	//   ....[121]....
        /*0520*/ 	.word	0x00018190


	//   ....[122]....
        /*0524*/ 	.word	0x00018200


	//   ....[123]....
        /*0528*/ 	.word	0x00018250


	//   ....[124]....
        /*052c*/ 	.word	0x00018290


	//   ....[125]....
        /*0530*/ 	.word	0x000182e0


	//   ....[126]....
        /*0534*/ 	.word	0x00018330


	//   ....[127]....
        /*0538*/ 	.word	0x00018380


	//   ....[128]....
        /*053c*/ 	.word	0x000183f0


	//   ....[129]....
        /*0540*/ 	.word	0x00018430


	//   ....[130]....
        /*0544*/ 	.word	0x00018480


	//   ....[131]....
        /*0548*/ 	.word	0x000184d0


	//   ....[132]....
        /*054c*/ 	.word	0x00018520


	//   ....[133]....
        /*0550*/ 	.word	0x00018570


	//   ....[134]....
        /*0554*/ 	.word	0x000185e0


	//   ....[135]....
        /*0558*/ 	.word	0x00018620


	//   ....[136]....
        /*055c*/ 	.word	0x00018690


	//   ....[137]....
        /*0560*/ 	.word	0x000186f0


	//   ....[138]....
        /*0564*/ 	.word	0x00018750


	//----- nvinfo : EIATTR_EXIT_INSTR_OFFSETS
	.align		4
.L_608:
        /*0568*/ 	.byte	0x04, 0x1c
        /*056a*/ 	.short	(.L_610 - .L_609)


	//   ....[0]....
.L_609:
        /*056c*/ 	.word	0x00000b50


	//   ....[1]....
        /*0570*/ 	.word	0x00017460


	//----- nvinfo : EIATTR_MAX_THREADS
	.align		4
.L_610:
        /*0574*/ 	.byte	0x04, 0x05
        /*0576*/ 	.short	(.L_612 - .L_611)
.L_611:
        /*0578*/ 	.word	0x00000100
        /*057c*/ 	.word	0x00000001
        /*0580*/ 	.word	0x00000001


	//----- nvinfo : EIATTR_CRS_STACK_SIZE
	.align		4
.L_612:
        /*0584*/ 	.byte	0x04, 0x1e
        /*0586*/ 	.short	(.L_614 - .L_613)
.L_613:
        /*0588*/ 	.word	0x00000000
.L_614:


//--------------------- .nv.info._ZN7cutlass13device_kernelIN5flash19enable_sm80_to_sm89INS1_16FlashAttnFwdSm80INS1_25CollectiveMainloopFwdSm80ILi4ELi1ELb0EN4cute5tupleIJNS5_1CILi128EEENS7_ILi48EEES8_EEELi128ENS_6half_tEfNS_4arch4Sm80ELb0ELb1ELb0ELb0ELb0ELb0ELb1ELb1EEENS1_21CollectiveEpilogueFwdINS6_IJS8_S8_S9_EEENS6_IJNS7_ILi1EEESH_SH_EEESB_SD_Li128ELb0ELb1ELb1ELb0EEENS1_19SingleTileSchedulerILb0ELb1ELb1ELi128EEEEEEEEEvNT_6ParamsE --------------------------
	.section	.nv.info._ZN7cutlass13device_kernelIN5flash19enable_sm80_to_sm89INS1_16FlashAttnFwdSm80INS1_25CollectiveMainloopFwdSm80ILi4ELi1ELb0EN4cute5tupleIJNS5_1CILi128EEENS7_ILi48EEES8_EEELi128ENS_6half_tEfNS_4arch4Sm80ELb0ELb1ELb0ELb0ELb0ELb0ELb1ELb1EEENS1_21CollectiveEpilogueFwdINS6_IJS8_S8_S9_EEENS6_IJNS7_ILi1EEESH_SH_EEESB_SD_Li128ELb0ELb1ELb1ELb0EEENS1_19SingleTileSchedulerILb0ELb1ELb1ELi128EEEEEEEEEvNT_6ParamsE,"",@"SHT_CUDA_INFO"
	.sectionflags	@""
	.align	4


	//----- nvinfo : EIATTR_CUDA_API_VERSION
	.align		4
        /*0000*/ 	.byte	0x04, 0x37
        /*0002*/ 	.short	(.L_616 - .L_615)
.L_615:
        /*0004*/ 	.word	0x00000082


	//----- nvinfo : EIATTR_SW2861232_WAR
	.align		4
.L_616:
        /*0008*/ 	.byte	0x01, 0x35
	.zero		2


	//----- nvinfo : EIATTR_PARAM_CBANK
	.align		4
        /*000c*/ 	.byte	0x04, 0x0a
        /*000e*/ 	.short	(.L_618 - .L_617)
	.align		4
.L_617:
        /*0010*/ 	.word	index@(.nv.constant0._ZN7cutlass13device_kernelIN5flash19enable_sm80_to_sm89INS1_16FlashAttnFwdSm80INS1_25CollectiveMainloopFwdSm80ILi4ELi1ELb0EN4cute5tupleIJNS5_1CILi128EEENS7_ILi48EEES8_EEELi128ENS_6half_tEfNS_4arch4Sm80ELb0ELb1ELb0ELb0ELb0ELb0ELb1ELb1EEENS1_21CollectiveEpilogueFwdINS6_IJS8_S8_S9_EEENS6_IJNS7_ILi1EEESH_SH_EEESB_SD_Li128ELb0ELb1ELb1ELb0EEENS1_19SingleTileSchedulerILb0ELb1ELb1ELi128EEEEEEEEEvNT_6ParamsE)
        /*0014*/ 	.short	0x0160
        /*0016*/ 	.short	0x0418


	//----- nvinfo : EIATTR_CBANK_PARAM_SIZE
	.align		4
.L_618:
        /*0018*/ 	.byte	0x03, 0x19
        /*001a*/ 	.short	0x0418


	//----- nvinfo : EIATTR_KPARAM_INFO
	.align		4
        /*001c*/ 	.byte	0x04, 0x17
        /*001e*/ 	.short	(.L_620 - .L_619)
.L_619:
        /*0020*/ 	.word	0x00000000
        /*0024*/ 	.short	0x0000
        /*0026*/ 	.short	0x0000
        /*0028*/ 	.byte	0x00, 0xf0, 0x61, 0x10


	//----- nvinfo : EIATTR_MAXREG_COUNT
	.align		4
.L_620:
        /*002c*/ 	.byte	0x03, 0x1b
        /*002e*/ 	.short	0x00ff


	//----- nvinfo : EIATTR_NUM_BARRIERS
	.align		4
        /*0030*/ 	.byte	0x02, 0x4c
        /*0032*/ 	.byte	0x02
	.zero		1


	//----- nvinfo : EIATTR_ANNOTATIONS
	.align		4
        /*0034*/ 	.byte	0x04, 0x55
        /*0036*/ 	.short	(.L_622 - .L_621)


	//   ....[0]....
.L_621:
        /* <DEDUP_REMOVED lines=40> */


	//----- nvinfo : EIATTR_MERCURY_ISA_VERSION
	.align		4
.L_622:
        /*02a0*/ 	.byte	0x03, 0x5f
        /*02a2*/ 	.short	0x0000


	//----- nvinfo : EIATTR_COOP_GROUP_MASK_REGIDS
	.align		4
        /*02a4*/ 	.byte	0x04, 0x29
        /*02a6*/ 	.short	(.L_624 - .L_623)


	//   ....[0]....
.L_623:
        /*02a8*/ 	.word	0xffffffff


	//   ....[1]....
        /*02ac*/ 	.word	0xffffffff


	//   ....[2]....
        /*02b0*/ 	.word	0xffffffff


	//   ....[3]....
        /*02b4*/ 	.word	0xffffffff


	//   ....[4]....
        /*02b8*/ 	.word	0xffffffff


	//   ....[5]....
        /*02bc*/ 	.word	0xffffffff


	//   ....[6]....
        /*02c0*/ 	.word	0xffffffff


	//   ....[7]....
        /*02c4*/ 	.word	0xffffffff


	//   ....[8]....
        /*02c8*/ 	.word	0xffffffff


	//   ....[9]....
        /*02cc*/ 	.word	0xffffffff


	//   ....[10]....
        /*02d0*/ 	.word	0xffffffff


	//   ....[11]....
        /*02d4*/ 	.word	0xffffffff


	//   ....[12]....
        /*02d8*/ 	.word	0xffffffff


	//   ....[13]....
        /*02dc*/ 	.word	0xffffffff


	//   ....[14]....
        /*02e0*/ 	.word	0xffffffff


	//   ....[15]....
        /*02e4*/ 	.word	0xffffffff


	//   ....[16]....
        /*02e8*/ 	.word	0xffffffff


	//   ....[17]....
        /*02ec*/ 	.word	0xffffffff


	//   ....[18]....
        /*02f0*/ 	.word	0xffffffff


	//   ....[19]....
        /*02f4*/ 	.word	0xffffffff


	//   ....[20]....
        /*02f8*/ 	.word	0xffffffff


	//   ....[21]....
        /*02fc*/ 	.word	0xffffffff


	//   ....[22]....
        /*0300*/ 	.word	0xffffffff


	//   ....[23]....
        /*0304*/ 	.word	0xffffffff


	//   ....[24]....
        /*0308*/ 	.word	0xffffffff


	//   ....[25]....
        /*030c*/ 	.word	0xffffffff


	//   ....[26]....
        /*0310*/ 	.word	0xffffffff


	//   ....[27]....
        /*0314*/ 	.word	0xffffffff


	//   ....[28]....
        /*0318*/ 	.word	0xffffffff


	//   ....[29]....
        /*031c*/ 	.word	0xffffffff


	//   ....[30]....
        /*0320*/ 	.word	0xffffffff


	//   ....[31]....
        /*0324*/ 	.word	0xffffffff


	//   ....[32]....
        /*0328*/ 	.word	0xffffffff


	//   ....[33]....
        /*032c*/ 	.word	0xffffffff


	//   ....[34]....
        /*0330*/ 	.word	0xffffffff


	//   ....[35]....
        /*0334*/ 	.word	0xffffffff


	//   ....[36]....
        /*0338*/ 	.word	0xffffffff


	//   ....[37]....
        /*033c*/ 	.word	0xffffffff


	//   ....[38]....
        /*0340*/ 	.word	0xffffffff


	//   ....[39]....
        /*0344*/ 	.word	0xffffffff


	//   ....[40]....
        /*0348*/ 	.word	0xffffffff


	//   ....[41]....
        /*034c*/ 	.word	0xffffffff


	//   ....[42]....
        /*0350*/ 	.word	0xffffffff


	//   ....[43]....
        /*0354*/ 	.word	0xffffffff


	//   ....[44]....
        /*0358*/ 	.word	0xffffffff


	//   ....[45]....
        /*035c*/ 	.word	0xffffffff


	//   ....[46]....
        /*0360*/ 	.word	0xffffffff


	//   ....[47]....
        /*0364*/ 	.word	0xffffffff


	//   ....[48]....
        /*0368*/ 	.word	0xffffffff


	//   ....[49]....
        /*036c*/ 	.word	0xffffffff


	//   ....[50]....
        /*0370*/ 	.word	0xffffffff


	//   ....[51]....
        /*0374*/ 	.word	0xffffffff


	//   ....[52]....
        /*0378*/ 	.word	0xffffffff


	//   ....[53]....
        /*037c*/ 	.word	0xffffffff


	//   ....[54]....
        /*0380*/ 	.word	0xffffffff


	//   ....[55]....
        /*0384*/ 	.word	0xffffffff


	//   ....[56]....
        /*0388*/ 	.word	0xffffffff


	//   ....[57]....
        /*038c*/ 	.word	0xffffffff


	//   ....[58]....
        /*0390*/ 	.word	0xffffffff


	//   ....[59]....
        /*0394*/ 	.word	0xffffffff


	//   ....[60]....
        /*0398*/ 	.word	0xffffffff


	//   ....[61]....
        /*039c*/ 	.word	0xffffffff


	//   ....[62]....
        /*03a0*/ 	.word	0xffffffff


	//   ....[63]....
        /*03a4*/ 	.word	0xffffffff


	//   ....[64]....
        /*03a8*/ 	.word	0xffffffff


	//   ....[65]....
        /*03ac*/ 	.word	0xffffffff


	//   ....[66]....
        /*03b0*/ 	.word	0xffffffff


	//   ....[67]....
        /*03b4*/ 	.word	0xffffffff


	//   ....[68]....
        /*03b8*/ 	.word	0xffffffff


	//   ....[69]....
        /*03bc*/ 	.word	0xffffffff


	//   ....[70]....
        /*03c0*/ 	.word	0xffffffff


	//   ....[71]....
        /*03c4*/ 	.word	0xffffffff


	//   ....[72]....
        /*03c8*/ 	.word	0xffffffff


	//   ....[73]....
        /*03cc*/ 	.word	0xffffffff


	//   ....[74]....
        /*03d0*/ 	.word	0xffffffff


	//   ....[75]....
        /*03d4*/ 	.word	0xffffffff


	//   ....[76]....
        /*03d8*/ 	.word	0xffffffff


	//   ....[77]....
        /*03dc*/ 	.word	0xffffffff


	//   ....[78]....
        /*03e0*/ 	.word	0xffffffff


	//   ....[79]....
        /*03e4*/ 	.word	0xffffffff


	//   ....[80]....
        /*03e8*/ 	.word	0xffffffff


	//   ....[81]....
        /*03ec*/ 	.word	0xffffffff


	//   ....[82]....
        /*03f0*/ 	.word	0xffffffff


	//   ....[83]....
        /*03f4*/ 	.word	0xffffffff


	//   ....[84]....
        /*03f8*/ 	.word	0xffffffff


	//----- nvinfo : EIATTR_COOP_GROUP_INSTR_OFFSETS
	.align		4
.L_624:
        /*03fc*/ 	.byte	0x04, 0x28
        /*03fe*/ 	.short	(.L_626 - .L_625)


	//   ....[0]....
.L_625:
        /*0400*/ 	.word	0x00000060


	//   ....[1]....
        /*0404*/ 	.word	0x000013c0


	//   ....[2]....
        /*0408*/ 	.word	0x00001410


	//   ....[3]....
        /*040c*/ 	.word	0x00001660


	//   ....[4]....
        /*0410*/ 	.word	0x00001690


	//   ....[5]....
        /*0414*/ 	.word	0x00001770


	//   ....[6]....
        /*0418*/ 	.word	0x000017a0


	//   ....[7]....
        /*041c*/ 	.word	0x00001880


	//   ....[8]....
        /*0420*/ 	.word	0x000018b0


	//   ....[9]....
        /*0424*/ 	.word	0x00001990


	//   ....[10]....
        /*0428*/ 	.word	0x000019c0


	//   ....[11]....
        /*042c*/ 	.word	0x00001aa0


	//   ....[12]....
        /*0430*/ 	.word	0x00001ad0


	//   ....[13]....
        /*0434*/ 	.word	0x00001bb0


	//   ....[14]....
        /*0438*/ 	.word	0x00001be0


	//   ....[15]....
        /*043c*/ 	.word	0x00001cb0


	//   ....[16]....
        /*0440*/ 	.word	0x00001cf0


	//   ....[17]....
        /*0444*/ 	.word	0x00003230


	//   ....[18]....
        /*0448*/ 	.word	0x00003470


	//   ....[19]....
        /*044c*/ 	.word	0x00003630


	//   ....[20]....
        /*0450*/ 	.word	0x000040e0


	//   ....[21]....
        /*0454*/ 	.word	0x00004520


	//   ....[22]....
        /*0458*/ 	.word	0x00004670


	//   ....[23]....
        /*045c*/ 	.word	0x00004760


	//   ....[24]....
        /*0460*/ 	.word	0x00004880


	//   ....[25]....
        /*0464*/ 	.word	0x00004cc0


	//   ....[26]....
        /*0468*/ 	.word	0x00004d00


	//   ....[27]....
        /*046c*/ 	.word	0x00004db0


	//   ....[28]....
        /*0470*/ 	.word	0x00004f40


	//   ....[29]....
        /*0474*/ 	.word	0x00007720


	//   ....[30]....
        /*0478*/ 	.word	0x000079b0


	//   ....[31]....
        /*047c*/ 	.word	0x00007b90


	//   ....[32]....
        /*0480*/ 	.word	0x00008200


	//   ....[33]....
        /*0484*/ 	.word	0x000089a0


	//   ....[34]....
        /*0488*/ 	.word	0x00008ac0


	//   ....[35]....
        /*048c*/ 	.word	0x00008c00


	//   ....[36]....
        /*0490*/ 	.word	0x00008d50


	//   ....[37]....
        /*0494*/ 	.word	0x00008df0


	//   ....[38]....
        /*0498*/ 	.word	0x00008f10


	//   ....[39]....
        /*049c*/ 	.word	0x000090d0


	//   ....[40]....
        /*04a0*/ 	.word	0x00009120


	//   ....[41]....
        /*04a4*/ 	.word	0x0000be80


	//   ....[42]....
        /*04a8*/ 	.word	0x0000bed0


	//   ....[43]....
        /*04ac*/ 	.word	0x0000bf00


	//   ....[44]....
        /*04b0*/ 	.word	0x0000bf30


	//   ....[45]....
        /*04b4*/ 	.word	0x0000bf70


	//   ....[46]....
        /*04b8*/ 	.word	0x0000bfb0


	//   ....[47]....
        /*04bc*/ 	.word	0x0000c210


	//   ....[48]....
        /*04c0*/ 	.word	0x0000c380


	//   ....[49]....
        /*04c4*/ 	.word	0x0000ed30


	//   ....[50]....
        /*04c8*/ 	.word	0x0000efa0


	//   ....[51]....
        /*04cc*/ 	.word	0x0000f4b0


	//   ....[52]....
        /*04d0*/ 	.word	0x0000f980


	//   ....[53]....
        /*04d4*/ 	.word	0x00010130


	//   ....[54]....
        /*04d8*/ 	.word	0x00010190


	//   ....[55]....
        /*04dc*/ 	.word	0x00010290


	//   ....[56]....
        /*04e0*/ 	.word	0x000102e0


	//   ....[57]....
        /*04e4*/ 	.word	0x00010340


	//   ....[58]....
        /*04e8*/ 	.word	0x00010480


	//   ....[59]....
        /*04ec*/ 	.word	0x00010770


	//   ....[60]....
        /*04f0*/ 	.word	0x000107d0


	//   ....[61]....
        /*04f4*/ 	.word	0x00012320


	//   ....[62]....
        /*04f8*/ 	.word	0x00012330


	//   ....[63]....
        /*04fc*/ 	.word	0x00012340


	//   ....[64]....
        /*0500*/ 	.word	0x00012350


	//   ....[65]....
        /*0504*/ 	.word	0x00012380


	//   ....[66]....
        /*0508*/ 	.word	0x000123a0


	//   ....[67]....
        /*050c*/ 	.word	0x000123c0


	//   ....[68]....
        /*0510*/ 	.word	0x000123d0


	//   ....[69]....
        /*0514*/ 	.word	0x00013450


	//   ....[70]....
        /*0518*/ 	.word	0x00013480


	//   ....[71]....
        /*051c*/ 	.word	0x000134b0


	//   ....[72]....
        /*0520*/ 	.word	0x000134e0


	//   ....[73]....
        /*0524*/ 	.word	0x00013520


	//   ....[74]....
        /*0528*/ 	.word	0x00013550


	//   ....[75]....
        /*052c*/ 	.word	0x00013570


	//   ....[76]....
        /*0530*/ 	.word	0x00013580


	//   ....[77]....
        /*0534*/ 	.word	0x000135a0


	//   ....[78]....
        /*0538*/ 	.word	0x000135b0


	//   ....[79]....
        /*053c*/ 	.word	0x00013c60


	//   ....[80]....
        /*0540*/ 	.word	0x00013c80


	//   ....[81]....
        /*0544*/ 	.word	0x00014280


	//   ....[82]....
        /*0548*/ 	.word	0x000142a0


	//   ....[83]....
        /*054c*/ 	.word	0x000148a0


	//   ....[84]....
        /*0550*/ 	.word	0x000148b0


	//----- nvinfo : EIATTR_EXIT_INSTR_OFFSETS
	.align		4
.L_626:
        /*0554*/ 	.byte	0x04, 0x1c
        /*0556*/ 	.short	(.L_628 - .L_627)


	//   ....[0]....
.L_627:
        /*0558*/ 	.word	0x000001c0


	//   ....[1]....
        /*055c*/ 	.word	0x000148c0


	//   ....[2]....
        /*0560*/ 	.word	0x00014e60


	//   ....[3]....
        /*0564*/ 	.word	0x00014eb0


	//   ....[4]....
        /*0568*/ 	.word	0x00014ee0


	//   ....[5]....
        /*056c*/ 	.word	0x00014f40


	//   ....[6]....
        /*0570*/ 	.word	0x000151d0


	//----- nvinfo : EIATTR_CTAIDZ_USED
	.align		4
.L_628:
        /*0574*/ 	.byte	0x01, 0x04
	.zero		2


	//----- nvinfo : EIATTR_MAX_THREADS
	.align		4
        /*0578*/ 	.byte	0x04, 0x05
        /*057a*/ 	.short	(.L_630 - .L_629)
.L_629:
        /*057c*/ 	.word	0x00000080
        /*0580*/ 	.word	0x00000001
        /*0584*/ 	.word	0x00000001


	//----- nvinfo : EIATTR_CRS_STACK_SIZE
	.align		4
.L_630:
        /*0588*/ 	.byte	0x04, 0x1e
        /*058a*/ 	.short	(.L_632 - .L_631)
.L_631:
        /*058c*/ 	.word	0x00000000
.L_632:


//--------------------- .nv.info._ZN7cutlass13device_kernelIN5flash19enable_sm80_to_sm89INS1_16FlashAttnFwdSm80INS1_25CollectiveMainloopFwdSm80ILi8ELi1ELb1EN4cute5tupleIJNS5_1CILi128EEENS7_ILi96EEES8_EEELi128ENS_6half_tEfNS_4arch4Sm80ELb0ELb1ELb0ELb1ELb0ELb0ELb1ELb1EEENS1_21CollectiveEpilogueFwdINS6_IJS8_S8_S9_EEENS6_IJNS7_ILi1EEESH_SH_EEESB_SD_Li256ELb1ELb1ELb1ELb0EEENS1_36VarlenDynamicPersistentTileSchedulerILi128ELi96ELi256ELi256ELb1ELb1ELb0ELb1ELb0ELb1EEEEEEEEEvNT_6ParamsE --------------------------
	.section	.nv.info._ZN7cutlass13device_kernelIN5flash19enable_sm80_to_sm89INS1_16FlashAttnFwdSm80INS1_25CollectiveMainloopFwdSm80ILi8ELi1ELb1EN4cute5tupleIJNS5_1CILi128EEENS7_ILi96EEES8_EEELi128ENS_6half_tEfNS_4arch4Sm80ELb0ELb1ELb0ELb1ELb0ELb0ELb1ELb1EEENS1_21CollectiveEpilogueFwdINS6_IJS8_S8_S9_EEENS6_IJNS7_ILi1EEESH_SH_EEESB_SD_Li256ELb1ELb1ELb1ELb0EEENS1_36VarlenDynamicPersistentTileSchedulerILi128ELi96ELi256ELi256ELb1ELb1ELb0ELb1ELb0ELb1EEEEEEEEEvNT_6ParamsE,"",@"SHT_CUDA_INFO"
	.sectionflags	@""
	.align	4


	//----- nvinfo : EIATTR_CUDA_API_VERSION
	.align		4
        /*0000*/ 	.byte	0x04, 0x37
        /*0002*/ 	.short	(.L_634 - .L_633)
.L_633:
        /*0004*/ 	.word	0x00000082


	//----- nvinfo : EIATTR_SW2861232_WAR
	.align		4
.L_634:
        /*0008*/ 	.byte	0x01, 0x35
	.zero		2


	//----- nvinfo : EIATTR_PARAM_CBANK
	.align		4
        /*000c*/ 	.byte	0x04, 0x0a
        /*000e*/ 	.short	(.L_636 - .L_635)
	.align		4
.L_635:
        /*0010*/ 	.word	index@(.nv.constant0._ZN7cutlass13device_kernelIN5flash19enable_sm80_to_sm89INS1_16FlashAttnFwdSm80INS1_25CollectiveMainloopFwdSm80ILi8ELi1ELb1EN4cute5tupleIJNS5_1CILi128EEENS7_ILi96EEES8_EEELi128ENS_6half_tEfNS_4arch4Sm80ELb0ELb1ELb0ELb1ELb0ELb0ELb1ELb1EEENS1_21CollectiveEpilogueFwdINS6_IJS8_S8_S9_EEENS6_IJNS7_ILi1EEESH_SH_EEESB_SD_Li256ELb1ELb1ELb1ELb0EEENS1_36VarlenDynamicPersistentTileSchedulerILi128ELi96ELi256ELi256ELb1ELb1ELb0ELb1ELb0ELb1EEEEEEEEEvNT_6ParamsE)
        /*0014*/ 	.short	0x0160
        /*0016*/ 	.short	0x0438


	//----- nvinfo : EIATTR_CBANK_PARAM_SIZE
	.align		4
.L_636:
        /*0018*/ 	.byte	0x03, 0x19
        /*001a*/ 	.short	0x0438


	//----- nvinfo : EIATTR_KPARAM_INFO
	.align		4
        /*001c*/ 	.byte	0x04, 0x17
        /*001e*/ 	.short	(.L_638 - .L_637)
.L_637:
        /*0020*/ 	.word	0x00000000
        /*0024*/ 	.short	0x0000
        /*0026*/ 	.short	0x0000
        /*0028*/ 	.byte	0x00, 0xf0, 0xe1, 0x10


	//----- nvinfo : EIATTR_MAXREG_COUNT
	.align		4
.L_638:
        /*002c*/ 	.byte	0x03, 0x1b
        /*002e*/ 	.short	0x00ff


	//----- nvinfo : EIATTR_NUM_BARRIERS
	.align		4
        /*0030*/ 	.byte	0x02, 0x4c
        /*0032*/ 	.byte	0x06
	.zero		1


	//----- nvinfo : EIATTR_ANNOTATIONS
	.align		4
        /*0034*/ 	.byte	0x04, 0x55
        /*0036*/ 	.short	(.L_640 - .L_639)


	//   ....[0]....
.L_639:
        /* <DEDUP_REMOVED lines=67> */


	//----- nvinfo : EIATTR_MERCURY_ISA_VERSION
	.align		4
.L_640:
        /*0458*/ 	.byte	0x03, 0x5f
        /*045a*/ 	.short	0x0000


	//----- nvinfo : EIATTR_INT_WARP_WIDE_INSTR_OFFSETS
	.align		4
        /*045c*/ 	.byte	0x04, 0x31
        /*045e*/ 	.short	(.L_642 - .L_641)


	//   ....[0]....
.L_641:
        /*0460*/ 	.word	0x00011b50


	//   ....[1]....
        /*0464*/ 	.word	0x00011bd0


	//----- nvinfo : EIATTR_COOP_GROUP_MASK_REGIDS
	.align		4
.L_642:
        /*0468*/ 	.byte	0x04, 0x29
        /*046a*/ 	.short	(.L_644 - .L_643)


	//   ....[0]....
.L_643:
        /*046c*/ 	.word	0xffffffff


	//   ....[1]....
        /*0470*/ 	.word	0xffffffff


	//   ....[2]....
        /*0474*/ 	.word	0xffffffff


	//   ....[3]....
        /*0478*/ 	.word	0xffffffff


	//   ....[4]....
        /*047c*/ 	.word	0xffffffff


	//   ....[5]....
        /*0480*/ 	.word	0xffffffff


	//   ....[6]....
        /*0484*/ 	.word	0xffffffff


	//   ....[7]....
        /*0488*/ 	.word	0xffffffff


	//   ....[8]....
        /*048c*/ 	.word	0xffffffff


	//   ....[9]....
        /*0490*/ 	.word	0xffffffff


	//   ....[10]....
        /*0494*/ 	.word	0xffffffff


	//   ....[11]....
        /*0498*/ 	.word	0xffffffff


	//   ....[12]....
        /*049c*/ 	.word	0xffffffff


	//   ....[13]....
        /*04a0*/ 	.word	0xffffffff


	//   ....[14]....
        /*04a4*/ 	.word	0xffffffff


	//   ....[15]....
        /*04a8*/ 	.word	0xffffffff


	//   ....[16]....
        /*04ac*/ 	.word	0xffffffff


	//   ....[17]....
        /*04b0*/ 	.word	0xffffffff


	//   ....[18]....
        /*04b4*/ 	.word	0xffffffff


	//   ....[19]....
        /*04b8*/ 	.word	0xffffffff


	//   ....[20]....
        /*04bc*/ 	.word	0xffffffff


	//   ....[21]....
        /*04c0*/ 	.word	0xffffffff


	//   ....[22]....
        /*04c4*/ 	.word	0xffffffff


	//   ....[23]....
        /*04c8*/ 	.word	0xffffffff


	//   ....[24]....
        /*04cc*/ 	.word	0xffffffff


	//   ....[25]....
        /*04d0*/ 	.word	0xffffffff


	//   ....[26]....
        /*04d4*/ 	.word	0xffffffff


	//   ....[27]....
        /*04d8*/ 	.word	0xffffffff


	//   ....[28]....
        /*04dc*/ 	.word	0xffffffff


	//   ....[29]....
        /*04e0*/ 	.word	0xffffffff


	//   ....[30]....
        /*04e4*/ 	.word	0xffffffff


	//   ....[31]....
        /*04e8*/ 	.word	0xffffffff


	//   ....[32]....
        /*04ec*/ 	.word	0xffffffff


	//   ....[33]....
        /*04f0*/ 	.word	0xffffffff


	//   ....[34]....
        /*04f4*/ 	.word	0xffffffff


	//   ....[35]....
        /*04f8*/ 	.word	0xffffffff


	//   ....[36]....
        /*04fc*/ 	.word	0xffffffff


	//   ....[37]....
        /*0500*/ 	.word	0xffffffff


	//   ....[38]....
        /*0504*/ 	.word	0xffffffff


	//   ....[39]....
        /*0508*/ 	.word	0xffffffff


	//   ....[40]....
        /*050c*/ 	.word	0xffffffff


	//   ....[41]....
        /*0510*/ 	.word	0xffffffff


	//   ....[42]....
        /*0514*/ 	.word	0xffffffff


	//   ....[43]....
        /*0518*/ 	.word	0xffffffff


	//   ....[44]....
        /*051c*/ 	.word	0xffffffff


	//   ....[45]....
        /*0520*/ 	.word	0xffffffff


	//   ....[46]....
        /*0524*/ 	.word	0xffffffff


	//   ....[47]....
        /*0528*/ 	.word	0xffffffff


	//   ....[48]....
        /*052c*/ 	.word	0xffffffff


	//   ....[49]....
        /*0530*/ 	.word	0xffffffff


	//   ....[50]....
        /*0534*/ 	.word	0xffffffff


	//   ....[51]....
        /*0538*/ 	.word	0xffffffff


	//   ....[52]....
        /*053c*/ 	.word	0xffffffff


	//   ....[53]....
        /*0540*/ 	.word	0xffffffff


	//   ....[54]....
        /*0544*/ 	.word	0xffffffff


	//   ....[55]....
        /*0548*/ 	.word	0xffffffff


	//   ....[56]....
        /*054c*/ 	.word	0xffffffff


	//   ....[57]....
        /*0550*/ 	.word	0xffffffff


	//   ....[58]....
        /*0554*/ 	.word	0xffffffff


	//   ....[59]....
        /*0558*/ 	.word	0xffffffff


	//   ....[60]....
        /*055c*/ 	.word	0xffffffff


	//   ....[61]....
        /*0560*/ 	.word	0xffffffff


	//   ....[62]....
        /*0564*/ 	.word	0xffffffff


	//   ....[63]....
        /*0568*/ 	.word	0xffffffff


	//   ....[64]....
        /*056c*/ 	.word	0xffffffff


	//   ....[65]....
        /*0570*/ 	.word	0xffffffff


	//   ....[66]....
        /*0574*/ 	.word	0xffffffff


	//   ....[67]....
        /*0578*/ 	.word	0xffffffff


	//   ....[68]....
        /*057c*/ 	.word	0xffffffff


	//   ....[69]....
        /*0580*/ 	.word	0xffffffff


	//   ....[70]....
        /*0584*/ 	.word	0xffffffff


	//   ....[71]....
        /*0588*/ 	.word	0xffffffff


	//   ....[72]....
        /*058c*/ 	.word	0xffffffff


	//   ....[73]....
        /*0590*/ 	.word	0xffffffff


	//   ....[74]....
        /*0594*/ 	.word	0xffffffff


	//   ....[75]....
        /*0598*/ 	.word	0xffffffff


	//   ....[76]....
        /*059c*/ 	.word	0xffffffff


	//   ....[77]....
        /*05a0*/ 	.word	0xffffffff


	//   ....[78]....
        /*05a4*/ 	.word	0xffffffff


	//   ....[79]....
        /*05a8*/ 	.word	0xffffffff


	//   ....[80]....
        /*05ac*/ 	.word	0xffffffff


	//   ....[81]....
        /*05b0*/ 	.word	0xffffffff


	//   ....[82]....
        /*05b4*/ 	.word	0xffffffff


	//   ....[83]....
        /*05b8*/ 	.word	0xffffffff


	//   ....[84]....
        /*05bc*/ 	.word	0xffffffff


	//   ....[85]....
        /*05c0*/ 	.word	0xffffffff


	//   ....[86]....
        /*05c4*/ 	.word	0xffffffff


	//   ....[87]....
        /*05c8*/ 	.word	0xffffffff


	//   ....[88]....
        /*05cc*/ 	.word	0xffffffff


	//   ....[89]....
        /*05d0*/ 	.word	0xffffffff


	//   ....[90]....
        /*05d4*/ 	.word	0xffffffff


	//   ....[91]....
        /*05d8*/ 	.word	0xffffffff


	//   ....[92]....
        /*05dc*/ 	.word	0xffffffff


	//   ....[93]....
        /*05e0*/ 	.word	0xffffffff


	//   ....[94]....
        /*05e4*/ 	.word	0xffffffff


	//   ....[95]....
        /*05e8*/ 	.word	0xffffffff


	//   ....[96]....
        /*05ec*/ 	.word	0xffffffff


	//   ....[97]....
        /*05f0*/ 	.word	0xffffffff


	//   ....[98]....
        /*05f4*/ 	.word	0xffffffff


	//   ....[99]....
        /*05f8*/ 	.word	0xffffffff


	//   ....[100]....
        /*05fc*/ 	.word	0xffffffff


	//   ....[101]....
        /*0600*/ 	.word	0xffffffff


	//   ....[102]....
        /*0604*/ 	.word	0xffffffff


	//   ....[103]....
        /*0608*/ 	.word	0xffffffff


	//   ....[104]....
        /*060c*/ 	.word	0xffffffff


	//   ....[105]....
        /*0610*/ 	.word	0xffffffff


	//   ....[106]....
        /*0614*/ 	.word	0xffffffff


	//   ....[107]....
        /*0618*/ 	.word	0xffffffff


	//   ....[108]....
        /*061c*/ 	.word	0xffffffff


	//   ....[109]....
        /*0620*/ 	.word	0xffffffff


	//   ....[110]....
        /*0624*/ 	.word	0xffffffff


	//   ....[111]....
        /*0628*/ 	.word	0xffffffff


	//   ....[112]....
        /*062c*/ 	.word	0xffffffff


	//   ....[113]....
        /*0630*/ 	.word	0xffffffff


	//   ....[114]....
        /*0634*/ 	.word	0xffffffff


	//   ....[115]....
        /*0638*/ 	.word	0xffffffff


	//   ....[116]....
        /*063c*/ 	.word	0xffffffff


	//   ....[117]....
        /*0640*/ 	.word	0xffffffff


	//   ....[118]....
        /*0644*/ 	.word	0xffffffff


	//   ....[119]....
        /*0648*/ 	.word	0xffffffff


	//   ....[120]....
        /*064c*/ 	.word	0xffffffff


	//   ....[121]....
        /*0650*/ 	.word	0xffffffff


	//   ....[122]....
        /*0654*/ 	.word	0xffffffff


	//   ....[123]....
        /*0658*/ 	.word	0xffffffff


	//   ....[124]....
        /*065c*/ 	.word	0xffffffff


	//   ....[125]....
        /*0660*/ 	.word	0xffffffff


	//   ....[126]....
        /*0664*/ 	.word	0xffffffff


	//   ....[127]....
        /*0668*/ 	.word	0xffffffff


	//   ....[128]....
        /*066c*/ 	.word	0xffffffff


	//   ....[129]....
        /*0670*/ 	.word	0xffffffff


	//   ....[130]....
        /*0674*/ 	.word	0xffffffff


	//   ....[131]....
        /*0678*/ 	.word	0xffffffff


	//   ....[132]....
        /*067c*/ 	.word	0xffffffff


	//   ....[133]....
        /*0680*/ 	.word	0xffffffff


	//   ....[134]....
        /*0684*/ 	.word	0xffffffff


	//   ....[135]....
        /*0688*/ 	.word	0xffffffff


	//   ....[136]....
        /*068c*/ 	.word	0xffffffff


	//   ....[137]....
        /*0690*/ 	.word	0xffffffff


	//   ....[138]....
        /*0694*/ 	.word	0xffffffff


	//   ....[139]....
        /*0698*/ 	.word	0xffffffff


	//   ....[140]....
        /*069c*/ 	.word	0xffffffff


	//   ....[141]....
        /*06a0*/ 	.word	0xffffffff


	//   ....[142]....
        /*06a4*/ 	.word	0xffffffff


	//   ....[143]....
        /*06a8*/ 	.word	0xffffffff


	//   ....[144]....
        /*06ac*/ 	.word	0xffffffff


	//----- nvinfo : EIATTR_COOP_GROUP_INSTR_OFFSETS
	.align		4
.L_644:
        /*06b0*/ 	.byte	0x04, 0x28
        /*06b2*/ 	.short	(.L_646 - .L_645)


	//   ....[0]....
.L_645:
        /*06b4*/ 	.word	0x00000050


	//   ....[1]....
        /*06b8*/ 	.word	0x00000210


	//   ....[2]....
        /*06bc*/ 	.word	0x00000240


	//   ....[3]....
        /*06c0*/ 	.word	0x00000270


	//   ....[4]....
        /*06c4*/ 	.word	0x000002a0


	//   ....[5]....
        /*06c8*/ 	.word	0x000002d0


	//   ....[6]....
        /*06cc*/ 	.word	0x00000300


	//   ....[7]....
        /*06d0*/ 	.word	0x00000470


	//   ....[8]....
        /*06d4*/ 	.word	0x000004b0


	//   ....[9]....
        /*06d8*/ 	.word	0x000004e0


	//   ....[10]....
        /*06dc*/ 	.word	0x00000510


	//   ....[11]....
        /*06e0*/ 	.word	0x00000540


	//   ....[12]....
        /*06e4*/ 	.word	0x00000570


	//   ....[13]....
        /*06e8*/ 	.word	0x00000600


	//   ....[14]....
        /*06ec*/ 	.word	0x00000650


	//   ....[15]....
        /*06f0*/ 	.word	0x00000670


	//   ....[16]....
        /*06f4*/ 	.word	0x000006d0


	//   ....[17]....
        /*06f8*/ 	.word	0x00002b90


	//   ....[18]....
        /*06fc*/ 	.word	0x00002bc0


	//   ....[19]....
        /*0700*/ 	.word	0x00002be0


	//   ....[20]....
        /*0704*/ 	.word	0x00002bf0


	//   ....[21]....
        /*0708*/ 	.word	0x00002c00


	//   ....[22]....
        /*070c*/ 	.word	0x00002c10


	//   ....[23]....
        /*0710*/ 	.word	0x00002c20


	//   ....[24]....
        /*0714*/ 	.word	0x00002cf0


	//   ....[25]....
        /*0718*/ 	.word	0x00003f30


	//   ....[26]....
        /*071c*/ 	.word	0x00004840


	//   ....[27]....
        /*0720*/ 	.word	0x00004d40


	//   ....[28]....
        /*0724*/ 	.word	0x000052c0


	//   ....[29]....
        /*0728*/ 	.word	0x000052e0


	//   ....[30]....
        /*072c*/ 	.word	0x00005330


	//   ....[31]....
        /*0730*/ 	.word	0x000079c0


	//   ....[32]....
        /*0734*/ 	.word	0x00007cb0


	//   ....[33]....
        /*0738*/ 	.word	0x00008a20


	//   ....[34]....
        /*073c*/ 	.word	0x00008e00


	//   ....[35]....
        /*0740*/ 	.word	0x00008e30


	//   ....[36]....
        /*0744*/ 	.word	0x00008ea0


	//   ....[37]....
        /*0748*/ 	.word	0x0000ba50


	//   ....[38]....
        /*074c*/ 	.word	0x0000ba80


	//   ....[39]....
        /*0750*/ 	.word	0x0000bab0


	//   ....[40]....
        /*0754*/ 	.word	0x0000bad0


	//   ....[41]....
        /*0758*/ 	.word	0x0000e730


	//   ....[42]....
        /*075c*/ 	.word	0x0000ea20


	//   ....[43]....
        /*0760*/ 	.word	0x0000f7b0


	//   ....[44]....
        /*0764*/ 	.word	0x0000fba0


	//   ....[45]....
        /*0768*/ 	.word	0x0000fbb0


	//   ....[46]....
        /*076c*/ 	.word	0x0000fc10


	//   ....[47]....
        /*0770*/ 	.word	0x00011500


	//   ....[48]....
        /*0774*/ 	.word	0x00011550


	//   ....[49]....
        /*0778*/ 	.word	0x00011570


	//   ....[50]....
        /*077c*/ 	.word	0x00011590


	//   ....[51]....
        /*0780*/ 	.word	0x00012640


	//   ....[52]....
        /*0784*/ 	.word	0x00012660


	//   ....[53]....
        /*0788*/ 	.word	0x00012670


	//   ....[54]....
        /*078c*/ 	.word	0x00012680


	//   ....[55]....
        /*0790*/ 	.word	0x000129f0


	//   ....[56]....
        /*0794*/ 	.word	0x00012a10


	//   ....[57]....
        /*0798*/ 	.word	0x00012af0


	//   ....[58]....
        /*079c*/ 	.word	0x00012b00


	//   ....[59]....
        /*07a0*/ 	.word	0x00012bf0


	//   ....[60]....
        /*07a4*/ 	.word	0x00012c10


	//   ....[61]....
        /*07a8*/ 	.word	0x00012d00


	//   ....[62]....
        /*07ac*/ 	.word	0x00012d10


	//   ....[63]....
        /*07b0*/ 	.word	0x00013000


	//   ....[64]....
        /*07b4*/ 	.word	0x00013020


	//   ....[65]....
        /*07b8*/ 	.word	0x00013670


	//   ....[66]....
        /*07bc*/ 	.word	0x00013680


	//   ....[67]....
        /*07c0*/ 	.word	0x00014280


	//   ....[68]....
        /*07c4*/ 	.word	0x000142a0


	//   ....[69]....
        /*07c8*/ 	.word	0x00014390


	//   ....[70]....
        /*07cc*/ 	.word	0x000143a0


	//   ....[71]....
        /*07d0*/ 	.word	0x00014490


	//   ....[72]....
        /*07d4*/ 	.word	0x000144b0


	//   ....[73]....
        /*07d8*/ 	.word	0x000145a0


	//   ....[74]....
        /*07dc*/ 	.word	0x000145b0


	//   ....[75]....
        /*07e0*/ 	.word	0x00014760


	//   ....[76]....
        /*07e4*/ 	.word	0x00014780


	//   ....[77]....
        /*07e8*/ 	.word	0x000148b0


	//   ....[78]....
        /*07ec*/ 	.word	0x000148f0


	//   ....[79]....
        /*07f0*/ 	.word	0x00014920


	//   ....[80]....
        /*07f4*/ 	.word	0x00014950


	//   ....[81]....
        /*07f8*/ 	.word	0x00014980


	//   ....[82]....
        /*07fc*/ 	.word	0x000149b0


	//   ....[83]....
        /*0800*/ 	.word	0x00014b10


	//   ....[84]....
        /*0804*/ 	.word	0x00014b50


	//   ....[85]....
        /*0808*/ 	.word	0x00014b80


	//   ....[86]....
        /*080c*/ 	.word	0x00014bb0


	//   ....[87]....
        /*0810*/ 	.word	0x00014be0


	//   ....[88]....
        /*0814*/ 	.word	0x00014c10


	//   ....[89]....
        /*0818*/ 	.word	0x00014ca0


	//   ....[90]....
        /*081c*/ 	.word	0x00014d00


	//   ....[91]....
        /*0820*/ 	.word	0x00014d10


	//   ....[92]....
        /*0824*/ 	.word	0x00014d70


	//   ....[93]....
        /*0828*/ 	.word	0x000157d0


	//   ....[94]....
        /*082c*/ 	.word	0x00015830


	//   ....[95]....
        /*0830*/ 	.word	0x00015880


	//   ....[96]....
        /*0834*/ 	.word	0x000158d0


	//   ....[97]....
        /*0838*/ 	.word	0x00015920


	//   ....[98]....
        /*083c*/ 	.word	0x00015990


	//   ....[99]....
        /*0840*/ 	.word	0x000159e0


	//   ....[100]....
        /*0844*/ 	.word	0x00015a50


	//   ....[101]....
        /*0848*/ 	.word	0x00015ac0


	//   ....[102]....
        /*084c*/ 	.word	0x00015b20


	//   ....[103]....
        /*0850*/ 	.word	0x00015b80


	//   ....[104]....
        /*0854*/ 	.word	0x00015be0


	//   ....[105]....
        /*0858*/ 	.word	0x00015c30


	//   ....[106]....
        /*085c*/ 	.word	0x00015c90


	//   ....[107]....
        /*0860*/ 	.word	0x00015d00


	//   ....[108]....
        /*0864*/ 	.word	0x00015d70


	//   ....[109]....
        /*0868*/ 	.word	0x00015de0


	//   ....[110]....
        /*086c*/ 	.word	0x00015e40


	//   ....[111]....
        /*0870*/ 	.word	0x00015eb0


	//   ....[112]....
        /*0874*/ 	.word	0x00015f20


	//   ....[113]....
        /*0878*/ 	.word	0x00015f90


	//   ....[114]....
        /*087c*/ 	.word	0x00015ff0


	//   ....[115]....
        /*0880*/ 	.word	0x00016050


	//   ....[116]....
        /*0884*/ 	.word	0x000160c0


	//   ....[117]....
        /*0888*/ 	.word	0x00016130


	//   ....[118]....
        /*088c*/ 	.word	0x00016190


	//   ....[119]....
        /*0890*/ 	.word	0x00016200


	//   ....[120]....
        /*0894*/ 	.word	0x00016270


	//   ....[121]....
        /*0898*/ 	.word	0x000162e0


	//   ....[122]....
        /*089c*/ 	.word	0x00016340


	//   ....[123]....
        /*08a0*/ 	.word	0x000163b0


	//   ....[124]....
        /*08a4*/ 	.word	0x00016420


	//   ....[125]....
        /*08a8*/ 	.word	0x00016490


	//   ....[126]....
        /*08ac*/ 	.word	0x000164f0


	//   ....[127]....
        /*08b0*/ 	.word	0x00016560


	//   ....[128]....
        /*08b4*/ 	.word	0x000165d0


	//   ....[129]....
        /*08b8*/ 	.word	0x00016620


	//   ....[130]....
        /*08bc*/ 	.word	0x00016660


	//   ....[131]....
        /*08c0*/ 	.word	0x000166b0


	//   ....[132]....
        /*08c4*/ 	.word	0x00016700


	//   ....[133]....
        /*08c8*/ 	.word	0x00016750


	//   ....[134]....
        /*08cc*/ 	.word	0x000167c0


	//   ....[135]....
        /*08d0*/ 	.word	0x00016810


	//   ....[136]....
        /*08d4*/ 	.word	0x00016860


	//   ....[137]....
        /*08d8*/ 	.word	0x000168b0


	//   ....[138]....
        /*08dc*/ 	.word	0x00016900


	//   ....[139]....
        /*08e0*/ 	.word	0x00016950


	//   ....[140]....
        /*08e4*/ 	.word	0x000169c0


	//   ....[141]....
        /*08e8*/ 	.word	0x00016a10


	//   ....[142]....
        /*08ec*/ 	.word	0x00016a80


	//   ....[143]....
        /*08f0*/ 	.word	0x00016ae0


	//   ....[144]....
        /*08f4*/ 	.word	0x00016b50


	//----- nvinfo : EIATTR_EXIT_INSTR_OFFSETS
	.align		4
.L_646:
        /*08f8*/ 	.byte	0x04, 0x1c
        /*08fa*/ 	.short	(.L_648 - .L_647)


	//   ....[0]....
.L_647:
        /*08fc*/ 	.word	0x000010f0


	//   ....[1]....
        /*0900*/ 	.word	0x00015790


	//----- nvinfo : EIATTR_MAX_THREADS
	.align		4
.L_648:
        /*0904*/ 	.byte	0x04, 0x05
        /*0906*/ 	.short	(.L_650 - .L_649)
.L_649:
        /*0908*/ 	.word	0x00000100
        /*090c*/ 	.word	0x00000001
        /*0910*/ 	.word	0x00000001


	//----- nvinfo : EIATTR_CRS_STACK_SIZE
	.align		4
.L_650:
        /*0914*/ 	.byte	0x04, 0x1e
        /*0916*/ 	.short	(.L_652 - .L_651)
.L_651:
        /*0918*/ 	.word	0x00000000
.L_652:


//--------------------- .nv.info._ZN7cutlass13device_kernelIN5flash19enable_sm80_to_sm89INS1_16FlashAttnFwdSm80INS1_25CollectiveMainloopFwdSm80ILi8ELi1ELb1EN4cute5tupleIJNS5_1CILi128EEENS7_ILi96EEES8_EEELi128ENS_6half_tEfNS_4arch4Sm80ELb0ELb1ELb0ELb1ELb0ELb1ELb1ELb1EEENS1_21CollectiveEpilogueFwdINS6_IJS8_S8_S9_EEENS6_IJNS7_ILi1EEESH_SH_EEESB_SD_Li256ELb1ELb1ELb1ELb0EEENS1_36VarlenDynamicPersistentTileSchedulerILi128ELi96ELi256ELi256ELb1ELb1ELb0ELb1ELb0ELb1EEEEEEEEEvNT_6ParamsE --------------------------
	.section	.nv.info._ZN7cutlass13device_kernelIN5flash19enable_sm80_to_sm89INS1_16FlashAttnFwdSm80INS1_25CollectiveMainloopFwdSm80ILi8ELi1ELb1EN4cute5tupleIJNS5_1CILi128EEENS7_ILi96EEES8_EEELi128ENS_6half_tEfNS_4arch4Sm80ELb0ELb1ELb0ELb1ELb0ELb1ELb1ELb1EEENS1_21CollectiveEpilogueFwdINS6_IJS8_S8_S9_EEENS6_IJNS7_ILi1EEESH_SH_EEESB_SD_Li256ELb1ELb1ELb1ELb0EEENS1_36VarlenDynamicPersistentTileSchedulerILi128ELi96ELi256ELi256ELb1ELb1ELb0ELb1ELb0ELb1EEEEEEEEEvNT_6ParamsE,"",@"SHT_CUDA_INFO"
	.sectionflags	@""
	.align	4


	//----- nvinfo : EIATTR_CUDA_API_VERSION
	.align		4
        /*0000*/ 	.byte	0x04, 0x37
        /*0002*/ 	.short	(.L_654 - .L_653)
.L_653:
        /*0004*/ 	.word	0x00000082


	//----- nvinfo : EIATTR_SW2861232_WAR
	.align		4
.L_654:
        /*0008*/ 	.byte	0x01, 0x35
	.zero		2


	//----- nvinfo : EIATTR_PARAM_CBANK
	.align		4
        /*000c*/ 	.byte	0x04, 0x0a
        /*000e*/ 	.short	(.L_656 - .L_655)
	.align		4
.L_655:
        /*0010*/ 	.word	index@(.nv.constant0._ZN7cutlass13device_kernelIN5flash19enable_sm80_to_sm89INS1_16FlashAttnFwdSm80INS1_25CollectiveMainloopFwdSm80ILi8ELi1ELb1EN4cute5tupleIJNS5_1CILi128EEENS7_ILi96EEES8_EEELi128ENS_6half_tEfNS_4arch4Sm80ELb0ELb1ELb0ELb1ELb0ELb1ELb1ELb1EEENS1_21CollectiveEpilogueFwdINS6_IJS8_S8_S9_EEENS6_IJNS7_ILi1EEESH_SH_EEESB_SD_Li256ELb1ELb1ELb1ELb0EEENS1_36VarlenDynamicPersistentTileSchedulerILi128ELi96ELi256ELi256ELb1ELb1ELb0ELb1ELb0ELb1EEEEEEEEEvNT_6ParamsE)
        /*0014*/ 	.short	0x0160
        /*0016*/ 	.short	0x0438


	//----- nvinfo : EIATTR_CBANK_PARAM_SIZE
	.align		4
.L_656:
        /*0018*/ 	.byte	0x03, 0x19
        /*001a*/ 	.short	0x0438


	//----- nvinfo : EIATTR_KPARAM_INFO
	.align		4
        /*001c*/ 	.byte	0x04, 0x17
        /*001e*/ 	.short	(.L_658 - .L_657)
.L_657:
        /*0020*/ 	.word	0x00000000
        /*0024*/ 	.short	0x0000
        /*0026*/ 	.short	0x0000
        /*0028*/ 	.byte	0x00, 0xf0, 0xe1, 0x10


	//----- nvinfo : EIATTR_MAXREG_COUNT
	.align		4
.L_658:
        /*002c*/ 	.byte	0x03, 0x1b
        /*002e*/ 	.short	0x00ff


	//----- nvinfo : EIATTR_NUM_BARRIERS
	.align		4
        /*0030*/ 	.byte	0x02, 0x4c
        /*0032*/ 	.byte	0x06
	.zero		1


	//----- nvinfo : EIATTR_MERCURY_ISA_VERSION
	.align		4
        /*0034*/ 	.byte	0x03, 0x5f
        /*0036*/ 	.short	0x0000


	//----- nvinfo : EIATTR_INT_WARP_WIDE_INSTR_OFFSETS
	.align		4
        /*0038*/ 	.byte	0x04, 0x31
        /*003a*/ 	.short	(.L_660 - .L_659)


	//   ....[0]....
.L_659:
        /*003c*/ 	.word	0x0001bc60


	//   ....[1]....
        /*0040*/ 	.word	0x0001bd00


	//----- nvinfo : EIATTR_COOP_GROUP_MASK_REGIDS
	.align		4
.L_660:
        /*0044*/ 	.byte	0x04, 0x29
        /*0046*/ 	.short	(.L_662 - .L_661)


	//   ....[0]....
.L_661:
        /*0048*/ 	.word	0xffffffff


	//   ....[1]....
        /*004c*/ 	.word	0xffffffff


	//   ....[2]....
        /*0050*/ 	.word	0xffffffff


	//   ....[3]....
        /*0054*/ 	.word	0xffffffff


	//   ....[4]....
        /*0058*/ 	.word	0xffffffff


	//   ....[5]....
        /*005c*/ 	.word	0xffffffff


	//   ....[6]....
        /*0060*/ 	.word	0xffffffff


	//   ....[7]....
        /*0064*/ 	.word	0xffffffff


	//   ....[8]....
        /*0068*/ 	.word	0xffffffff


	//   ....[9]....
        /*006c*/ 	.word	0xffffffff


	//   ....[10]....
        /*0070*/ 	.word	0xffffffff


	//   ....[11]....
        /*0074*/ 	.word	0xffffffff


	//   ....[12]....
        /*0078*/ 	.word	0xffffffff


	//   ....[13]....
        /*007c*/ 	.word	0xffffffff


	//   ....[14]....
        /*0080*/ 	.word	0xffffffff


	//   ....[15]....
        /*0084*/ 	.word	0xffffffff


	//   ....[16]....
        /*0088*/ 	.word	0xffffffff


	//   ....[17]....
        /*008c*/ 	.word	0xffffffff


	//   ....[18]....
        /*0090*/ 	.word	0xffffffff


	//   ....[19]....
        /*0094*/ 	.word	0xffffffff


	//   ....[20]....
        /*0098*/ 	.word	0xffffffff


	//   ....[21]....
        /*009c*/ 	.word	0xffffffff


	//   ....[22]....
        /*00a0*/ 	.word	0xffffffff


	//   ....[23]....
        /*00a4*/ 	.word	0xffffffff


	//   ....[24]....
        /*00a8*/ 	.word	0xffffffff


	//   ....[25]....
        /*00ac*/ 	.word	0xffffffff


	//   ....[26]....
        /*00b0*/ 	.word	0xffffffff


	//   ....[27]....
        /*00b4*/ 	.word	0xffffffff


	//   ....[28]....
        /*00b8*/ 	.word	0xffffffff


	//   ....[29]....
        /*00bc*/ 	.word	0xffffffff


	//   ....[30]....
        /*00c0*/ 	.word	0xffffffff


	//   ....[31]....
        /*00c4*/ 	.word	0xffffffff


	//   ....[32]....
        /*00c8*/ 	.word	0xffffffff


	//   ....[33]....
        /*00cc*/ 	.word	0xffffffff


	//   ....[34]....
        /*00d0*/ 	.word	0xffffffff


	//   ....[35]....
        /*00d4*/ 	.word	0xffffffff


	//   ....[36]....
        /*00d8*/ 	.word	0xffffffff


	//   ....[37]....
        /*00dc*/ 	.word	0xffffffff


	//   ....[38]....
        /*00e0*/ 	.word	0xffffffff


	//   ....[39]....
        /*00e4*/ 	.word	0xffffffff


	//   ....[40]....
        /*00e8*/ 	.word	0xffffffff


	//   ....[41]....
        /*00ec*/ 	.word	0xffffffff


	//   ....[42]....
        /*00f0*/ 	.word	0xffffffff


	//   ....[43]....
        /*00f4*/ 	.word	0xffffffff


	//   ....[44]....
        /*00f8*/ 	.word	0xffffffff


	//   ....[45]....
        /*00fc*/ 	.word	0xffffffff


	//   ....[46]....
        /*0100*/ 	.word	0xffffffff


	//   ....[47]....
        /*0104*/ 	.word	0xffffffff


	//   ....[48]....
        /*0108*/ 	.word	0xffffffff


	//   ....[49]....
        /*010c*/ 	.word	0xffffffff


	//   ....[50]....
        /*0110*/ 	.word	0xffffffff


	//   ....[51]....
        /*0114*/ 	.word	0xffffffff


	//   ....[52]....
        /*0118*/ 	.word	0xffffffff


	//   ....[53]....
        /*011c*/ 	.word	0xffffffff


	//   ....[54]....
        /*0120*/ 	.word	0xffffffff


	//   ....[55]....
        /*0124*/ 	.word	0xffffffff


	//   ....[56]....
        /*0128*/ 	.word	0xffffffff


	//   ....[57]....
        /*012c*/ 	.word	0xffffffff


	//   ....[58]....
        /*0130*/ 	.word	0xffffffff


	//   ....[59]....
        /*0134*/ 	.word	0xffffffff


	//   ....[60]....
        /*0138*/ 	.word	0xffffffff


	//   ....[61]....
        /*013c*/ 	.word	0xffffffff


	//   ....[62]....
        /*0140*/ 	.word	0xffffffff


	//   ....[63]....
        /*0144*/ 	.word	0xffffffff


	//   ....[64]....
        /*0148*/ 	.word	0xffffffff


	//   ....[65]....
        /*014c*/ 	.word	0xffffffff


	//   ....[66]....
        /*0150*/ 	.word	0xffffffff


	//   ....[67]....
        /*0154*/ 	.word	0xffffffff


	//   ....[68]....
        /*0158*/ 	.word	0xffffffff


	//   ....[69]....
        /*015c*/ 	.word	0xffffffff


	//   ....[70]....
        /*0160*/ 	.word	0xffffffff


	//   ....[71]....
        /*0164*/ 	.word	0xffffffff


	//   ....[72]....
        /*0168*/ 	.word	0xffffffff


	//   ....[73]....
        /*016c*/ 	.word	0xffffffff


	//   ....[74]....
        /*0170*/ 	.word	0xffffffff


	//   ....[75]....
        /*0174*/ 	.word	0xffffffff


	//   ....[76]....
        /*0178*/ 	.word	0xffffffff


	//   ....[77]....
        /*017c*/ 	.word	0xffffffff


	//   ....[78]....
        /*0180*/ 	.word	0xffffffff


	//   ....[79]....
        /*0184*/ 	.word	0xffffffff


	//   ....[80]....
        /*0188*/ 	.word	0xffffffff


	//   ....[81]....
        /*018c*/ 	.word	0xffffffff


	//   ....[82]....
        /*0190*/ 	.word	0xffffffff


	//   ....[83]....
        /*0194*/ 	.word	0xffffffff


	//   ....[84]....
        /*0198*/ 	.word	0xffffffff


	//   ....[85]....
        /*019c*/ 	.word	0xffffffff


	//   ....[86]....
        /*01a0*/ 	.word	0xffffffff


	//   ....[87]....
        /*01a4*/ 	.word	0xffffffff


	//   ....[88]....
        /*01a8*/ 	.word	0xffffffff


	//   ....[89]....
        /*01ac*/ 	.word	0xffffffff


	//   ....[90]....
        /*01b0*/ 	.word	0xffffffff


	//   ....[91]....
        /*01b4*/ 	.word	0xffffffff


	//   ....[92]....
        /*01b8*/ 	.word	0xffffffff


	//   ....[93]....
        /*01bc*/ 	.word	0xffffffff


	//   ....[94]....
        /*01c0*/ 	.word	0xffffffff


	//   ....[95]....
        /*01c4*/ 	.word	0xffffffff


	//   ....[96]....
        /*01c8*/ 	.word	0xffffffff


	//   ....[97]....
        /*01cc*/ 	.word	0xffffffff


	//   ....[98]....
        /*01d0*/ 	.word	0xffffffff


	//   ....[99]....
        /*01d4*/ 	.word	0xffffffff


	//   ....[100]....
        /*01d8*/ 	.word	0xffffffff


	//   ....[101]....
        /*01dc*/ 	.word	0xffffffff


	//   ....[102]....
        /*01e0*/ 	.word	0xffffffff


	//   ....[103]....
        /*01e4*/ 	.word	0xffffffff


	//   ....[104]....
        /*01e8*/ 	.word	0xffffffff


	//   ....[105]....
        /*01ec*/ 	.word	0xffffffff


	//   ....[106]....
        /*01f0*/ 	.word	0xffffffff


	//   ....[107]....
        /*01f4*/ 	.word	0xffffffff


	//   ....[108]....
        /*01f8*/ 	.word	0xffffffff


	//   ....[109]....
        /*01fc*/ 	.word	0xffffffff


	//   ....[110]....
        /*0200*/ 	.word	0xffffffff


	//   ....[111]....
        /*0204*/ 	.word	0xffffffff


	//   ....[112]....
        /*0208*/ 	.word	0xffffffff


	//   ....[113]....
        /*020c*/ 	.word	0xffffffff


	//   ....[114]....
        /*0210*/ 	.word	0xffffffff


	//   ....[115]....
        /*0214*/ 	.word	0xffffffff


	//   ....[116]....
        /*0218*/ 	.word	0xffffffff


	//   ....[117]....
        /*021c*/ 	.word	0xffffffff


	//   ....[118]....
        /*0220*/ 	.word	0xffffffff


	//   ....[119]....
        /*0224*/ 	.word	0xffffffff


	//   ....[120]....
        /*0228*/ 	.word	0xffffffff


	//   ....[121]....
        /*022c*/ 	.word	0xffffffff


	//   ....[122]....
        /*0230*/ 	.word	0xffffffff


	//   ....[123]....
        /*0234*/ 	.word	0xffffffff


	//   ....[124]....
        /*0238*/ 	.word	0xffffffff


	//   ....[125]....
        /*023c*/ 	.word	0xffffffff


	//   ....[126]....
        /*0240*/ 	.word	0xffffffff


	//   ....[127]....
        /*0244*/ 	.word	0xffffffff


	//   ....[128]....
        /*0248*/ 	.word	0xffffffff


	//   ....[129]....
        /*024c*/ 	.word	0xffffffff


	//   ....[130]....
        /*0250*/ 	.word	0xffffffff


	//   ....[131]....
        /*0254*/ 	.word	0xffffffff


	//   ....[132]....
        /*0258*/ 	.word	0xffffffff


	//   ....[133]....
        /*025c*/ 	.word	0xffffffff


	//   ....[134]....
        /*0260*/ 	.word	0xffffffff


	//   ....[135]....
        /*0264*/ 	.word	0xffffffff


	//   ....[136]....
        /*0268*/ 	.word	0xffffffff


	//   ....[137]....
        /*026c*/ 	.word	0xffffffff


	//   ....[138]....
        /*0270*/ 	.word	0xffffffff


	//   ....[139]....
        /*0274*/ 	.word	0xffffffff


	//   ....[140]....
        /*0278*/ 	.word	0xffffffff


	//   ....[141]....
        /*027c*/ 	.word	0xffffffff


	//   ....[142]....
        /*0280*/ 	.word	0xffffffff


	//   ....[143]....
        /*0284*/ 	.word	0xffffffff


	//   ....[144]....
        /*0288*/ 	.word	0xffffffff


	//   ....[145]....
        /*028c*/ 	.word	0xffffffff


	//   ....[146]....
        /*0290*/ 	.word	0xffffffff


	//   ....[147]....
        /*0294*/ 	.word	0xffffffff


	//   ....[148]....
        /*0298*/ 	.word	0xffffffff


	//   ....[149]....
        /*029c*/ 	.word	0xffffffff


	//   ....[150]....
        /*02a0*/ 	.word	0xffffffff


	//   ....[151]....
        /*02a4*/ 	.word	0xffffffff


	//   ....[152]....
        /*02a8*/ 	.word	0xffffffff


	//   ....[153]....
        /*02ac*/ 	.word	0xffffffff


	//   ....[154]....
        /*02b0*/ 	.word	0xffffffff


	//   ....[155]....
        /*02b4*/ 	.word	0xffffffff


	//   ....[156]....
        /*02b8*/ 	.word	0xffffffff


	//   ....[157]....
        /*02bc*/ 	.word	0xffffffff


	//   ....[158]....
        /*02c0*/ 	.word	0xffffffff


	//   ....[159]....
        /*02c4*/ 	.word	0xffffffff


	//   ....[160]....
        /*02c8*/ 	.word	0xffffffff


	//   ....[161]....
        /*02cc*/ 	.word	0xffffffff


	//   ....[162]....
        /*02d0*/ 	.word	0xffffffff


	//   ....[163]....
        /*02d4*/ 	.word	0xffffffff


	//   ....[164]....
        /*02d8*/ 	.word	0xffffffff


	//   ....[165]....
        /*02dc*/ 	.word	0xffffffff


	//   ....[166]....
        /*02e0*/ 	.word	0xffffffff


	//   ....[167]....
        /*02e4*/ 	.word	0xffffffff


	//   ....[168]....
        /*02e8*/ 	.word	0xffffffff


	//   ....[169]....
        /*02ec*/ 	.word	0xffffffff


	//   ....[170]....
        /*02f0*/ 	.word	0xffffffff


	//   ....[171]....
        /*02f4*/ 	.word	0xffffffff


	//   ....[172]....
        /*02f8*/ 	.word	0xffffffff


	//   ....[173]....
        /*02fc*/ 	.word	0xffffffff


	//   ....[174]....
        /*0300*/ 	.word	0xffffffff


	//   ....[175]....
        /*0304*/ 	.word	0xffffffff


	//   ....[176]....
        /*0308*/ 	.word	0xffffffff


	//----- nvinfo : EIATTR_COOP_GROUP_INSTR_OFFSETS
	.align		4
.L_662:
        /*030c*/ 	.byte	0x04, 0x28
        /*030e*/ 	.short	(.L_664 - .L_663)


	//   ....[0]....
.L_663:
        /*0310*/ 	.word	0x00000080


	//   ....[1]....
        /*0314*/ 	.word	0x00000210


	//   ....[2]....
        /*0318*/ 	.word	0x00000240


	//   ....[3]....
        /*031c*/ 	.word	0x00000270


	//   ....[4]....
        /*0320*/ 	.word	0x000002a0


	//   ....[5]....
        /*0324*/ 	.word	0x000002d0


	//   ....[6]....
        /*0328*/ 	.word	0x00000300


	//   ....[7]....
        /*032c*/ 	.word	0x00000460


	//   ....[8]....
        /*0330*/ 	.word	0x000004a0


	//   ....[9]....
        /*0334*/ 	.word	0x000004d0


	//   ....[10]....
        /*0338*/ 	.word	0x00000500


	//   ....[11]....
        /*033c*/ 	.word	0x00000530


	//   ....[12]....
        /*0340*/ 	.word	0x00000560


	//   ....[13]....
        /*0344*/ 	.word	0x000005f0


	//   ....[14]....
        /*0348*/ 	.word	0x00000630


	//   ....[15]....
        /*034c*/ 	.word	0x00000650


	//   ....[16]....
        /*0350*/ 	.word	0x000006b0


	//   ....[17]....
        /*0354*/ 	.word	0x00008320


	//   ....[18]....
        /*0358*/ 	.word	0x00008360


	//   ....[19]....
        /*035c*/ 	.word	0x000083a0


	//   ....[20]....
        /*0360*/ 	.word	0x000083e0


	//   ....[21]....
        /*0364*/ 	.word	0x00008420


	//   ....[22]....
        /*0368*/ 	.word	0x00008450


	//   ....[23]....
        /*036c*/ 	.word	0x00008490


	//   ....[24]....
        /*0370*/ 	.word	0x000084d0


	//   ....[25]....
        /*0374*/ 	.word	0x00008b30


	//   ....[26]....
        /*0378*/ 	.word	0x00008b50


	//   ....[27]....
        /*037c*/ 	.word	0x00008b70


	//   ....[28]....
        /*0380*/ 	.word	0x00008b80


	//   ....[29]....
        /*0384*/ 	.word	0x00008d40


	//   ....[30]....
        /*0388*/ 	.word	0x00008dd0


	//   ....[31]....
        /*038c*/ 	.word	0x00008e10


	//   ....[32]....
        /*0390*/ 	.word	0x00008e40


	//   ....[33]....
        /*0394*/ 	.word	0x00009000


	//   ....[34]....
        /*0398*/ 	.word	0x00009050


	//   ....[35]....
        /*039c*/ 	.word	0x00009090


	//   ....[36]....
        /*03a0*/ 	.word	0x000090d0


	//   ....[37]....
        /*03a4*/ 	.word	0x000092b0


	//   ....[38]....
        /*03a8*/ 	.word	0x000092f0


	//   ....[39]....
        /*03ac*/ 	.word	0x00009340


	//   ....[40]....
        /*03b0*/ 	.word	0x00009380


	//   ....[41]....
        /*03b4*/ 	.word	0x0000aee0


	//   ....[42]....
        /*03b8*/ 	.word	0x0000af50


	//   ....[43]....
        /*03bc*/ 	.word	0x0000af70


	//   ....[44]....
        /*03c0*/ 	.word	0x0000af80


	//   ....[45]....
        /*03c4*/ 	.word	0x0000b060


	//   ....[46]....
        /*03c8*/ 	.word	0x0000b0a0


	//   ....[47]....
        /*03cc*/ 	.word	0x0000b0b0


	//   ....[48]....
        /*03d0*/ 	.word	0x0000b110


	//   ....[49]....
        /*03d4*/ 	.word	0x0000b280


	//   ....[50]....
        /*03d8*/ 	.word	0x0000b2c0


	//   ....[51]....
        /*03dc*/ 	.word	0x0000b2d0


	//   ....[52]....
        /*03e0*/ 	.word	0x0000b2e0


	//   ....[53]....
        /*03e4*/ 	.word	0x0000b3c0


	//   ....[54]....
        /*03e8*/ 	.word	0x0000b400


	//   ....[55]....
        /*03ec*/ 	.word	0x0000b440


	//   ....[56]....
        /*03f0*/ 	.word	0x0000b470


	//   ....[57]....
        /*03f4*/ 	.word	0x0000e290


	//   ....[58]....
        /*03f8*/ 	.word	0x0000e440


	//   ....[59]....
        /*03fc*/ 	.word	0x0000f250


	//   ....[60]....
        /*0400*/ 	.word	0x0000f580


	//   ....[61]....
        /*0404*/ 	.word	0x0000f700


	//   ....[62]....
        /*0408*/ 	.word	0x0000f830


	//   ....[63]....
        /*040c*/ 	.word	0x00011b70


	//   ....[64]....
        /*0410*/ 	.word	0x00011d90


	//   ....[65]....
        /*0414*/ 	.word	0x00012d40


	//   ....[66]....
        /*0418*/ 	.word	0x00012e20


	//   ....[67]....
        /*041c*/ 	.word	0x00013100


	//   ....[68]....
        /*0420*/ 	.word	0x00013200


	//   ....[69]....
        /*0424*/ 	.word	0x00015d00


	//   ....[70]....
        /*0428*/ 	.word	0x00015d50


	//   ....[71]....
        /*042c*/ 	.word	0x00015d70


	//   ....[72]....
        /*0430*/ 	.word	0x00015d90


	//   ....[73]....
        /*0434*/ 	.word	0x00018800


	//   ....[74]....
        /*0438*/ 	.word	0x00018af0


	//   ....[75]....
        /*043c*/ 	.word	0x00019970


	//   ....[76]....
        /*0440*/ 	.word	0x00019c00


	//   ....[77]....
        /*0444*/ 	.word	0x00019d40


	//   ....[78]....
        /*0448*/ 	.word	0x00019e90


	//   ....[79]....
        /*044c*/ 	.word	0x0001b650


	//   ....[80]....
        /*0450*/ 	.word	0x0001b680


	//   ....[81]....
        /*0454*/ 	.word	0x0001b690


	//   ....[82]....
        /*0458*/ 	.word	0x0001b6c0


	//   ....[83]....
        /*045c*/ 	.word	0x0001c7a0


	//   ....[84]....
        /*0460*/ 	.word	0x0001c810


	//   ....[85]....
        /*0464*/ 	.word	0x0001c830


	//   ....[86]....
        /*0468*/ 	.word	0x0001c850


	//   ....[87]....
        /*046c*/ 	.word	0x0001cb90


	//   ....[88]....
        /*0470*/ 	.word	0x0001cbb0


	//   ....[89]....
        /*0474*/ 	.word	0x0001cc90


	//   ....[90]....
        /*0478*/ 	.word	0x0001cca0


	//   ....[91]....
        /*047c*/ 	.word	0x0001cd90


	//   ....[92]....
        /*0480*/ 	.word	0x0001cdb0


	//   ....[93]....
        /*0484*/ 	.word	0x0001cea0


	//   ....[94]....
        /*0488*/ 	.word	0x0001ceb0


	//   ....[95]....
        /*048c*/ 	.word	0x0001d190


	//   ....[96]....
        /*0490*/ 	.word	0x0001d1b0


	//   ....[97]....
        /*0494*/ 	.word	0x0001d7e0


	//   ....[98]....
        /*0498*/ 	.word	0x0001d7f0


	//   ....[99]....
        /*049c*/ 	.word	0x0001e350


	//   ....[100]....
        /*04a0*/ 	.word	0x0001e370


	//   ....[101]....
        /*04a4*/ 	.word	0x0001e460


	//   ....[102]....
        /*04a8*/ 	.word	0x0001e470


	//   ....[103]....
        /*04ac*/ 	.word	0x0001e560


	//   ....[104]....
        /*04b0*/ 	.word	0x0001e580


	//   ....[105]....
        /*04b4*/ 	.word	0x0001e670


	//   ....[106]....
        /*04b8*/ 	.word	0x0001e680


	//   ....[107]....
        /*04bc*/ 	.word	0x0001e7f0


	//   ....[108]....
        /*04c0*/ 	.word	0x0001e810


	//   ....[109]....
        /*04c4*/ 	.word	0x0001e930


	//   ....[110]....
        /*04c8*/ 	.word	0x0001e970


	//   ....[111]....
        /*04cc*/ 	.word	0x0001e9a0


	//   ....[112]....
        /*04d0*/ 	.word	0x0001e9d0


	//   ....[113]....
        /*04d4*/ 	.word	0x0001ea00


	//   ....[114]....
        /*04d8*/ 	.word	0x0001ea30


	//   ....[115]....
        /*04dc*/ 	.word	0x0001eb80


	//   ....[116]....
        /*04e0*/ 	.word	0x0001ebc0


	//   ....[117]....
        /*04e4*/ 	.word	0x0001ebf0


	//   ....[118]....
        /*04e8*/ 	.word	0x0001ec20


	//   ....[119]....
        /*04ec*/ 	.word	0x0001ec50


	//   ....[120]....
        /*04f0*/ 	.word	0x0001ec80


	//   ....[121]....
        /*04f4*/ 	.word	0x0001ed10


	//   ....[122]....
        /*04f8*/ 	.word	0x0001ed50


	//   ....[123]....
        /*04fc*/ 	.word	0x0001ed60


	//   ....[124]....
        /*0500*/ 	.word	0x0001edc0


	//   ....[125]....
        /*0504*/ 	.word	0x0001f6b0


	//   ....[126]....
        /*0508*/ 	.word	0x0001f700


	//   ....[127]....
        /*050c*/ 	.word	0x0001f750


	//   ....[128]....
        /*0510*/ 	.word	0x0001f7a0


	//   ....[129]....
        /*0514*/ 	.word	0x0001f7f0


	//   ....[130]....
        /*0518*/ 	.word	0x0001f860


	//   ....[131]....
        /*051c*/ 	.word	0x0001f8a0


	//   ....[132]....
        /*0520*/ 	.word	0x0001f900


	//   ....[133]....
        /*0524*/ 	.word	0x0001f970


	//   ....[134]....
        /*0528*/ 	.word	0x0001f9e0


	//   ....[135]....
        /*052c*/ 	.word	0x0001fa40


	//   ....[136]....
        /*0530*/ 	.word	0x0001faa0


	//   ....[137]....
        /*0534*/ 	.word	0x0001faf0


	//   ....[138]....
        /*0538*/ 	.word	0x0001fb40


	//   ....[139]....
        /*053c*/ 	.word	0x0001fbb0


	//   ....[140]....
        /*0540*/ 	.word	0x0001fc20


	//   ....[141]....
        /*0544*/ 	.word	0x0001fc90


	//   ....[142]....
        /*0548*/ 	.word	0x0001fcf0


	//   ....[143]....
        /*054c*/ 	.word	0x0001fd60


	//   ....[144]....
        /*0550*/ 	.word	0x0001fdd0


	//   ....[145]....
        /*0554*/ 	.word	0x0001fe40


	//   ....[146]....
        /*0558*/ 	.word	0x0001fea0


	//   ....[147]....
        /*055c*/ 	.word	0x0001ff10


	//   ....[148]....
        /*0560*/ 	.word	0x0001ff80


	//   ....[149]....
        /*0564*/ 	.word	0x0001fff0


	//   ....[150]....
        /*0568*/ 	.word	0x00020050


	//   ....[151]....
        /*056c*/ 	.word	0x000200c0


	//   ....[152]....
        /*0570*/ 	.word	0x00020130


	//   ....[153]....
        /*0574*/ 	.word	0x000201a0


	//   ....[154]....
        /*0578*/ 	.word	0x00020200


	//   ....[155]....
        /*057c*/ 	.word	0x00020270


	//   ....[156]....
        /*0580*/ 	.word	0x000202e0


	//   ....[157]....
        /*0584*/ 	.word	0x00020350


	//   ....[158]....
        /*0588*/ 	.word	0x000203b0


	//   ....[159]....
        /*058c*/ 	.word	0x00020420


	//   ....[160]....
        /*0590*/ 	.word	0x00020490


	//   ....[161]....
        /*0594*/ 	.word	0x000204e0


	//   ....[162]....
        /*0598*/ 	.word	0x00020530


	//   ....[163]....
        /*059c*/ 	.word	0x00020580


	//   ....[164]....
        /*05a0*/ 	.word	0x000205d0


	//   ....[165]....
        /*05a4*/ 	.word	0x00020620


	//   ....[166]....
        /*05a8*/ 	.word	0x00020690


	//   ....[167]....
        /*05ac*/ 	.word	0x000206e0


	//   ....[168]....
        /*05b0*/ 	.word	0x00020730


	//   ....[169]....
        /*05b4*/ 	.word	0x00020780


	//   ....[170]....
        /*05b8*/ 	.word	0x000207d0


	//   ....[171]....
        /*05bc*/ 	.word	0x00020820


	//   ....[172]....
        /*05c0*/ 	.word	0x00020890


	//   ....[173]....
        /*05c4*/ 	.word	0x000208e0


	//   ....[174]....
        /*05c8*/ 	.word	0x00020950


	//   ....[175]....
        /*05cc*/ 	.word	0x000209b0


	//   ....[176]....
        /*05d0*/ 	.word	0x00020a20


	//----- nvinfo : EIATTR_EXIT_INSTR_OFFSETS
	.align		4
.L_664:
        /*05d4*/ 	.byte	0x04, 0x1c
        /*05d6*/ 	.short	(.L_666 - .L_665)


	//   ....[0]....
.L_665:
        /*05d8*/ 	.word	0x00000f40


	//   ....[1]....
        /*05dc*/ 	.word	0x0001f680


	//----- nvinfo : EIATTR_MAX_THREADS
	.align		4
.L_666:
        /*05e0*/ 	.byte	0x04, 0x05
        /*05e2*/ 	.short	(.L_668 - .L_667)
.L_667:
        /*05e4*/ 	.word	0x00000100
        /*05e8*/ 	.word	0x00000001
        /*05ec*/ 	.word	0x00000001


	//----- nvinfo : EIATTR_CRS_STACK_SIZE
	.align		4
.L_668:
        /*05f0*/ 	.byte	0x04, 0x1e
        /*05f2*/ 	.short	(.L_670 - .L_669)
.L_669:
        /*05f4*/ 	.word	0x00000000
.L_670:


//--------------------- .nv.info._ZN7cutlass13device_kernelIN5flash19enable_sm80_to_sm89INS1_16FlashAttnFwdSm80INS1_25CollectiveMainloopFwdSm80ILi4ELi1ELb0EN4cute5tupleIJNS5_1CILi128EEENS7_ILi64EEES8_EEELi128ENS_6half_tEfNS_4arch4Sm80ELb1ELb0ELb0ELb0ELb0ELb0ELb1ELb1EEENS1_21CollectiveEpilogueFwdINS6_IJS8_S8_S9_EEENS6_IJNS7_ILi1EEESH_SH_EEESB_SD_Li128ELb0ELb1ELb1ELb0EEENS1_30DynamicPersistentTileSchedulerILi128ELi128ELb1ELb1ELb0EEEEEEEEEvNT_6ParamsE --------------------------
	.section	.nv.info._ZN7cutlass13device_kernelIN5flash19enable_sm80_to_sm89INS1_16FlashAttnFwdSm80INS1_25CollectiveMainloopFwdSm80ILi4ELi1ELb0EN4cute5tupleIJNS5_1CILi128EEENS7_ILi64EEES8_EEELi128ENS_6half_tEfNS_4arch4Sm80ELb1ELb0ELb0ELb0ELb0ELb0ELb1ELb1EEENS1_21CollectiveEpilogueFwdINS6_IJS8_S8_S9_EEENS6_IJNS7_ILi1EEESH_SH_EEESB_SD_Li128ELb0ELb1ELb1ELb0EEENS1_30DynamicPersistentTileSchedulerILi128ELi128ELb1ELb1ELb0EEEEEEEEEvNT_6ParamsE,"",@"SHT_CUDA_INFO"
	.sectionflags	@""
	.align	4


	//----- nvinfo : EIATTR_CUDA_API_VERSION
	.align		4
        /*0000*/ 	.byte	0x04, 0x37
        /*0002*/ 	.short	(.L_672 - .L_671)
.L_671:
        /*0004*/ 	.word	0x00000082


	//----- nvinfo : EIATTR_SW2861232_WAR
	.align		4
.L_672:
        /*0008*/ 	.byte	0x01, 0x35
	.zero		2


	//----- nvinfo : EIATTR_PARAM_CBANK
	.align		4
        /*000c*/ 	.byte	0x04, 0x0a
        /*000e*/ 	.short	(.L_674 - .L_673)
	.align		4
.L_673:
        /*0010*/ 	.word	index@(.nv.constant0._ZN7cutlass13device_kernelIN5flash19enable_sm80_to_sm89INS1_16FlashAttnFwdSm80INS1_25CollectiveMainloopFwdSm80ILi4ELi1ELb0EN4cute5tupleIJNS5_1CILi128EEENS7_ILi64EEES8_EEELi128ENS_6half_tEfNS_4arch4Sm80ELb1ELb0ELb0ELb0ELb0ELb0ELb1ELb1EEENS1_21CollectiveEpilogueFwdINS6_IJS8_S8_S9_EEENS6_IJNS7_ILi1EEESH_SH_EEESB_SD_Li128ELb0ELb1ELb1ELb0EEENS1_30DynamicPersistentTileSchedulerILi128ELi128ELb1ELb1ELb0EEEEEEEEEvNT_6ParamsE)
        /*0014*/ 	.short	0x0160
        /*0016*/ 	.short	0x0428


	//----- nvinfo : EIATTR_CBANK_PARAM_SIZE
	.align		4
.L_674:
        /*0018*/ 	.byte	0x03, 0x19
        /*001a*/ 	.short	0x0428


	//----- nvinfo : EIATTR_KPARAM_INFO
	.align		4
        /*001c*/ 	.byte	0x04, 0x17
        /*001e*/ 	.short	(.L_676 - .L_675)
.L_675:
        /*0020*/ 	.word	0x00000000
        /*0024*/ 	.short	0x0000
        /*0026*/ 	.short	0x0000
        /*0028*/ 	.byte	0x00, 0xf0, 0xa1, 0x10


	//----- nvinfo : EIATTR_MAXREG_COUNT
	.align		4
.L_676:
        /*002c*/ 	.byte	0x03, 0x1b
        /*002e*/ 	.short	0x00ff


	//----- nvinfo : EIATTR_NUM_BARRIERS
	.align		4
        /*0030*/ 	.byte	0x02, 0x4c
        /*0032*/ 	.byte	0x06
	.zero		1


	//----- nvinfo : EIATTR_ANNOTATIONS
	.align		4
        /*0034*/ 	.byte	0x04, 0x55
        /*0036*/ 	.short	(.L_678 - .L_677)


	//   ....[0]....
.L_677:
        /* <DEDUP_REMOVED lines=77> */


	//----- nvinfo : EIATTR_MERCURY_ISA_VERSION
	.align		4
.L_678:
        /*04f8*/ 	.byte	0x03, 0x5f
        /*04fa*/ 	.short	0x0000


	//----- nvinfo : EIATTR_INT_WARP_WIDE_INSTR_OFFSETS
	.align		4
        /*04fc*/ 	.byte	0x04, 0x31
        /*04fe*/ 	.short	(.L_680 - .L_679)


	//   ....[0]....
.L_679:
        /*0500*/ 	.word	0x000100d0


	//   ....[1]....
        /*0504*/ 	.word	0x00010150


	//----- nvinfo : EIATTR_COOP_GROUP_MASK_REGIDS
	.align		4
.L_680:
        /*0508*/ 	.byte	0x04, 0x29
        /*050a*/ 	.short	(.L_682 - .L_681)


	//   ....[0]....
.L_681:
        /*050c*/ 	.word	0xffffffff


	//   ....[1]....
        /*0510*/ 	.word	0xffffffff


	//   ....[2]....
        /*0514*/ 	.word	0xffffffff


	//   ....[3]....
        /*0518*/ 	.word	0xffffffff


	//   ....[4]....
        /*051c*/ 	.word	0xffffffff


	//   ....[5]....
        /*0520*/ 	.word	0xffffffff


	//   ....[6]....
        /*0524*/ 	.word	0xffffffff


	//   ....[7]....
        /*0528*/ 	.word	0xffffffff


	//   ....[8]....
        /*052c*/ 	.word	0xffffffff


	//   ....[9]....
        /*0530*/ 	.word	0xffffffff


	//   ....[10]....
        /*0534*/ 	.word	0xffffffff


	//   ....[11]....
        /*0538*/ 	.word	0xffffffff


	//   ....[12]....
        /*053c*/ 	.word	0xffffffff


	//   ....[13]....
        /*0540*/ 	.word	0xffffffff


	//   ....[14]....
        /*0544*/ 	.word	0xffffffff


	//   ....[15]....
        /*0548*/ 	.word	0xffffffff


	//   ....[16]....
        /*054c*/ 	.word	0xffffffff


	//   ....[17]....
        /*0550*/ 	.word	0xffffffff


	//   ....[18]....
        /*0554*/ 	.word	0xffffffff


	//   ....[19]....
        /*0558*/ 	.word	0xffffffff


	//   ....[20]....
        /*055c*/ 	.word	0xffffffff


	//   ....[21]....
        /*0560*/ 	.word	0xffffffff


	//   ....[22]....
        /*0564*/ 	.word	0xffffffff


	//   ....[23]....
        /*0568*/ 	.word	0xffffffff


	//   ....[24]....
        /*056c*/ 	.word	0xffffffff


	//   ....[25]....
        /*0570*/ 	.word	0xffffffff


	//   ....[26]....
        /*0574*/ 	.word	0xffffffff


	//   ....[27]....
        /*0578*/ 	.word	0xffffffff


	//   ....[28]....
        /*057c*/ 	.word	0xffffffff


	//   ....[29]....
        /*0580*/ 	.word	0xffffffff


	//   ....[30]....
        /*0584*/ 	.word	0xffffffff


	//   ....[31]....
        /*0588*/ 	.word	0xffffffff


	//   ....[32]....
        /*058c*/ 	.word	0xffffffff


	//   ....[33]....
        /*0590*/ 	.word	0xffffffff


	//   ....[34]....
        /*0594*/ 	.word	0xffffffff


	//   ....[35]....
        /*0598*/ 	.word	0xffffffff


	//   ....[36]....
        /*059c*/ 	.word	0xffffffff


	//   ....[37]....
        /*05a0*/ 	.word	0xffffffff


	//   ....[38]....
        /*05a4*/ 	.word	0xffffffff


	//   ....[39]....
        /*05a8*/ 	.word	0xffffffff


	//   ....[40]....
        /*05ac*/ 	.word	0xffffffff


	//   ....[41]....
        /*05b0*/ 	.word	0xffffffff


	//   ....[42]....
        /*05b4*/ 	.word	0xffffffff


	//   ....[43]....
        /*05b8*/ 	.word	0xffffffff


	//   ....[44]....
        /*05bc*/ 	.word	0xffffffff


	//   ....[45]....
        /*05c0*/ 	.word	0xffffffff


	//   ....[46]....
        /*05c4*/ 	.word	0xffffffff


	//   ....[47]....
        /*05c8*/ 	.word	0xffffffff


	//   ....[48]....
        /*05cc*/ 	.word	0xffffffff


	//   ....[49]....
        /*05d0*/ 	.word	0xffffffff


	//   ....[50]....
        /*05d4*/ 	.word	0xffffffff


	//   ....[51]....
        /*05d8*/ 	.word	0xffffffff


	//   ....[52]....
        /*05dc*/ 	.word	0xffffffff


	//   ....[53]....
        /*05e0*/ 	.word	0xffffffff


	//   ....[54]....
        /*05e4*/ 	.word	0xffffffff


	//   ....[55]....
        /*05e8*/ 	.word	0xffffffff


	//   ....[56]....
        /*05ec*/ 	.word	0xffffffff


	//   ....[57]....
        /*05f0*/ 	.word	0xffffffff


	//   ....[58]....
        /*05f4*/ 	.word	0xffffffff


	//   ....[59]....
        /*05f8*/ 	.word	0xffffffff


	//   ....[60]....
        /*05fc*/ 	.word	0xffffffff


	//   ....[61]....
        /*0600*/ 	.word	0xffffffff


	//   ....[62]....
        /*0604*/ 	.word	0xffffffff


	//   ....[63]....
        /*0608*/ 	.word	0xffffffff


	//   ....[64]....
        /*060c*/ 	.word	0xffffffff


	//   ....[65]....
        /*0610*/ 	.word	0xffffffff


	//   ....[66]....
        /*0614*/ 	.word	0xffffffff


	//   ....[67]....
        /*0618*/ 	.word	0xffffffff


	//   ....[68]....
        /*061c*/ 	.word	0xffffffff


	//   ....[69]....
        /*0620*/ 	.word	0xffffffff


	//   ....[70]....
        /*0624*/ 	.word	0xffffffff


	//   ....[71]....
        /*0628*/ 	.word	0xffffffff


	//   ....[72]....
        /*062c*/ 	.word	0xffffffff


	//   ....[73]....
        /*0630*/ 	.word	0xffffffff


	//   ....[74]....
        /*0634*/ 	.word	0xffffffff


	//   ....[75]....
        /*0638*/ 	.word	0xffffffff


	//   ....[76]....
        /*063c*/ 	.word	0xffffffff


	//   ....[77]....
        /*0640*/ 	.word	0xffffffff


	//   ....[78]....
        /*0644*/ 	.word	0xffffffff


	//   ....[79]....
        /*0648*/ 	.word	0xffffffff


	//   ....[80]....
        /*064c*/ 	.word	0xffffffff


	//   ....[81]....
        /*0650*/ 	.word	0xffffffff


	//   ....[82]....
        /*0654*/ 	.word	0xffffffff


	//   ....[83]....
        /*0658*/ 	.word	0xffffffff


	//   ....[84]....
        /*065c*/ 	.word	0xffffffff


	//   ....[85]....
        /*0660*/ 	.word	0xffffffff


	//   ....[86]....
        /*0664*/ 	.word	0xffffffff


	//   ....[87]....
        /*0668*/ 	.word	0xffffffff


	//   ....[88]....
        /*066c*/ 	.word	0xffffffff


	//   ....[89]....
        /*0670*/ 	.word	0xffffffff


	//   ....[90]....
        /*0674*/ 	.word	0xffffffff


	//   ....[91]....
        /*0678*/ 	.word	0xffffffff


	//   ....[92]....
        /*067c*/ 	.word	0xffffffff


	//   ....[93]....
        /*0680*/ 	.word	0xffffffff


	//   ....[94]....
        /*0684*/ 	.word	0xffffffff


	//   ....[95]....
        /*0688*/ 	.word	0xffffffff


	//   ....[96]....
        /*068c*/ 	.word	0xffffffff


	//   ....[97]....
        /*0690*/ 	.word	0xffffffff


	//   ....[98]....
        /*0694*/ 	.word	0xffffffff


	//   ....[99]....
        /*0698*/ 	.word	0xffffffff


	//   ....[100]....
        /*069c*/ 	.word	0xffffffff


	//----- nvinfo : EIATTR_COOP_GROUP_INSTR_OFFSETS
	.align		4
.L_682:
        /*06a0*/ 	.byte	0x04, 0x28
        /*06a2*/ 	.short	(.L_684 - .L_683)


	//   ....[0]....
.L_683:
        /*06a4*/ 	.word	0x00000050


	//   ....[1]....
        /*06a8*/ 	.word	0x00000060


	//   ....[2]....
        /*06ac*/ 	.word	0x00001810


	//   ....[3]....
        /*06b0*/ 	.word	0x00001830


	//   ....[4]....
        /*06b4*/ 	.word	0x00001970


	//   ....[5]....
        /*06b8*/ 	.word	0x00001980


	//   ....[6]....
        /*06bc*/ 	.word	0x00001ab0


	//   ....[7]....
        /*06c0*/ 	.word	0x00001ad0


	//   ....[8]....
        /*06c4*/ 	.word	0x00001c00


	//   ....[9]....
        /*06c8*/ 	.word	0x00001c10


	//   ....[10]....
        /*06cc*/ 	.word	0x00001d40


	//   ....[11]....
        /*06d0*/ 	.word	0x00001d60


	//   ....[12]....
        /*06d4*/ 	.word	0x00001e90


	//   ....[13]....
        /*06d8*/ 	.word	0x00001ea0


	//   ....[14]....
        /*06dc*/ 	.word	0x00001fd0


	//   ....[15]....
        /*06e0*/ 	.word	0x00001ff0


	//   ....[16]....
        /*06e4*/ 	.word	0x00002120


	//   ....[17]....
        /*06e8*/ 	.word	0x00002130


	//   ....[18]....
        /*06ec*/ 	.word	0x00003760


	//   ....[19]....
        /*06f0*/ 	.word	0x00003770


	//   ....[20]....
        /*06f4*/ 	.word	0x00003780


	//   ....[21]....
        /*06f8*/ 	.word	0x00003790


	//   ....[22]....
        /*06fc*/ 	.word	0x00003c40


	//   ....[23]....
        /*0700*/ 	.word	0x00003dd0


	//   ....[24]....
        /*0704*/ 	.word	0x00004050


	//   ....[25]....
        /*0708*/ 	.word	0x000042c0


	//   ....[26]....
        /*070c*/ 	.word	0x00004500


	//   ....[27]....
        /*0710*/ 	.word	0x00004690


	//   ....[28]....
        /*0714*/ 	.word	0x000046c0


	//   ....[29]....
        /*0718*/ 	.word	0x00004770


	//   ....[30]....
        /*071c*/ 	.word	0x00006d40


	//   ....[31]....
        /*0720*/ 	.word	0x00006d50


	//   ....[32]....
        /*0724*/ 	.word	0x00006d70


	//   ....[33]....
        /*0728*/ 	.word	0x00006d90


	//   ....[34]....
        /*072c*/ 	.word	0x000081b0


	//   ....[35]....
        /*0730*/ 	.word	0x00008220


	//   ....[36]....
        /*0734*/ 	.word	0x00008290


	//   ....[37]....
        /*0738*/ 	.word	0x000082b0


	//   ....[38]....
        /*073c*/ 	.word	0x000082e0


	//   ....[39]....
        /*0740*/ 	.word	0x00008300


	//   ....[40]....
        /*0744*/ 	.word	0x00008340


	//   ....[41]....
        /*0748*/ 	.word	0x00008380


	//   ....[42]....
        /*074c*/ 	.word	0x0000c4e0


	//   ....[43]....
        /*0750*/ 	.word	0x0000c4f0


	//   ....[44]....
        /*0754*/ 	.word	0x0000c500


	//   ....[45]....
        /*0758*/ 	.word	0x0000c530


	//   ....[46]....
        /*075c*/ 	.word	0x0000c570


	//   ....[47]....
        /*0760*/ 	.word	0x0000c5c0


	//   ....[48]....
        /*0764*/ 	.word	0x0000c690


	//   ....[49]....
        /*0768*/ 	.word	0x0000ca70


	//   ....[50]....
        /*076c*/ 	.word	0x0000f4d0


	//   ....[51]....
        /*0770*/ 	.word	0x0000f540


	//   ....[52]....
        /*0774*/ 	.word	0x0000f550


	//   ....[53]....
        /*0778*/ 	.word	0x0000f560


	//   ....[54]....
        /*077c*/ 	.word	0x0000f590


	//   ....[55]....
        /*0780*/ 	.word	0x0000f5b0


	//   ....[56]....
        /*0784*/ 	.word	0x0000f5c0


	//   ....[57]....
        /*0788*/ 	.word	0x0000f5d0


	//   ....[58]....
        /*078c*/ 	.word	0x00010290


	//   ....[59]....
        /*0790*/ 	.word	0x000106f0


	//   ....[60]....
        /*0794*/ 	.word	0x00010700


	//   ....[61]....
        /*0798*/ 	.word	0x00010720


	//   ....[62]....
        /*079c*/ 	.word	0x00010730


	//   ....[63]....
        /*07a0*/ 	.word	0x00010770


	//   ....[64]....
        /*07a4*/ 	.word	0x00010790


	//   ....[65]....
        /*07a8*/ 	.word	0x000107b0


	//   ....[66]....
        /*07ac*/ 	.word	0x000107d0


	//   ....[67]....
        /*07b0*/ 	.word	0x00010930


	//   ....[68]....
        /*07b4*/ 	.word	0x00010960


	//   ....[69]....
        /*07b8*/ 	.word	0x00010f60


	//   ....[70]....
        /*07bc*/ 	.word	0x00010f80


	//   ....[71]....
        /*07c0*/ 	.word	0x000113b0


	//   ....[72]....
        /*07c4*/ 	.word	0x000113d0


	//   ....[73]....
        /*07c8*/ 	.word	0x00011800


	//   ....[74]....
        /*07cc*/ 	.word	0x00011810


	//   ....[75]....
        /*07d0*/ 	.word	0x00011fa0


	//   ....[76]....
        /*07d4*/ 	.word	0x000120b0


	//   ....[77]....
        /*07d8*/ 	.word	0x00012120


	//   ....[78]....
        /*07dc*/ 	.word	0x00012190


	//   ....[79]....
        /*07e0*/ 	.word	0x000121f0


	//   ....[80]....
        /*07e4*/ 	.word	0x00012260


	//   ....[81]....
        /*07e8*/ 	.word	0x000122d0


	//   ....[82]....
        /*07ec*/ 	.word	0x00012340


	//   ....[83]....
        /*07f0*/ 	.word	0x000123a0


	//   ....[84]....
        /*07f4*/ 	.word	0x00012410


	//   ....[85]....
        /*07f8*/ 	.word	0x00012480


	//   ....[86]....
        /*07fc*/ 	.word	0x000124f0


	//   ....[87]....
        /*0800*/ 	.word	0x00012550


	//   ....[88]....
        /*0804*/ 	.word	0x000125c0


	//   ....[89]....
        /*0808*/ 	.word	0x00012630


	//   ....[90]....
        /*080c*/ 	.word	0x000126a0


	//   ....[91]....
        /*0810*/ 	.word	0x00012700


	//   ....[92]....
        /*0814*/ 	.word	0x00012760


	//   ....[93]....
        /*0818*/ 	.word	0x000127c0


	//   ....[94]....
        /*081c*/ 	.word	0x00012810


	//   ....[95]....
        /*0820*/ 	.word	0x00012870


	//   ....[96]....
        /*0824*/ 	.word	0x000128c0


	//   ....[97]....
        /*0828*/ 	.word	0x00012920


	//   ....[98]....
        /*082c*/ 	.word	0x00012970


	//   ....[99]....
        /*0830*/ 	.word	0x000129d0


	//   ....[100]....
        /*0834*/ 	.word	0x00012a30


	//----- nvinfo : EIATTR_EXIT_INSTR_OFFSETS
	.align		4
.L_684:
        /*0838*/ 	.byte	0x04, 0x1c
        /*083a*/ 	.short	(.L_686 - .L_685)


	//   ....[0]....
.L_685:
        /*083c*/ 	.word	0x000000b0


	//   ....[1]....
        /*0840*/ 	.word	0x00012060


	//----- nvinfo : EIATTR_MAX_THREADS
	.align		4
.L_686:
        /*0844*/ 	.byte	0x04, 0x05
        /*0846*/ 	.short	(.L_688 - .L_687)
.L_687:
        /*0848*/ 	.word	0x00000080
        /*084c*/ 	.word	0x00000001
        /*0850*/ 	.word	0x00000001


	//----- nvinfo : EIATTR_CRS_STACK_SIZE
	.align		4
.L_688:
        /*0854*/ 	.byte	0x04, 0x1e
        /*0856*/ 	.short	(.L_690 - .L_689)
.L_689:
        /*0858*/ 	.word	0x00000000
.L_690:


//--------------------- .nv.info._ZN7cutlass13device_kernelIN5flash19enable_sm80_to_sm89INS1_16FlashAttnFwdSm80INS1_25CollectiveMainloopFwdSm80ILi8ELi1ELb1EN4cute5tupleIJNS5_1CILi128EEENS7_ILi112EEES8_EEELi128ENS_6half_tEfNS_4arch4Sm80ELb1ELb0ELb0ELb1ELb0ELb0ELb1ELb1EEENS1_21CollectiveEpilogueFwdINS6_IJS8_S8_S9_EEENS6_IJNS7_ILi1EEESH_SH_EEESB_SD_Li256ELb1ELb1ELb1ELb0EEENS1_36VarlenDynamicPersistentTileSchedulerILi128ELi112ELi256ELi256ELb1ELb1ELb0ELb1ELb1ELb1EEEEEEEEEvNT_6ParamsE --------------------------
	.section	.nv.info._ZN7cutlass13device_kernelIN5flash19enable_sm80_to_sm89INS1_16FlashAttnFwdSm80INS1_25CollectiveMainloopFwdSm80ILi8ELi1ELb1EN4cute5tupleIJNS5_1CILi128EEENS7_ILi112EEES8_EEELi128ENS_6half_tEfNS_4arch4Sm80ELb1ELb0ELb0ELb1ELb0ELb0ELb1ELb1EEENS1_21CollectiveEpilogueFwdINS6_IJS8_S8_S9_EEENS6_IJNS7_ILi1EEESH_SH_EEESB_SD_Li256ELb1ELb1ELb1ELb0EEENS1_36VarlenDynamicPersistentTileSchedulerILi128ELi112ELi256ELi256ELb1ELb1ELb0ELb1ELb1ELb1EEEEEEEEEvNT_6ParamsE,"",@"SHT_CUDA_INFO"
	.sectionflags	@""
	.align	4


	//----- nvinfo : EIATTR_CUDA_API_VERSION
	.align		4
        /*0000*/ 	.byte	0x04, 0x37
        /*0002*/ 	.short	(.L_692 - .L_691)
.L_691:
        /*0004*/ 	.word	0x00000082


	//----- nvinfo : EIATTR_SW2861232_WAR
	.align		4
.L_692:
        /*0008*/ 	.byte	0x01, 0x35
	.zero		2


	//----- nvinfo : EIATTR_PARAM_CBANK
	.align		4
        /*000c*/ 	.byte	0x04, 0x0a
        /*000e*/ 	.short	(.L_694 - .L_693)
	.align		4
.L_693:
        /*0010*/ 	.word	index@(.nv.constant0._ZN7cutlass13device_kernelIN5flash19enable_sm80_to_sm89INS1_16FlashAttnFwdSm80INS1_25CollectiveMainloopFwdSm80ILi8ELi1ELb1EN4cute5tupleIJNS5_1CILi128EEENS7_ILi112EEES8_EEELi128ENS_6half_tEfNS_4arch4Sm80ELb1ELb0ELb0ELb1ELb0ELb0ELb1ELb1EEENS1_21CollectiveEpilogueFwdINS6_IJS8_S8_S9_EEENS6_IJNS7_ILi1EEESH_SH_EEESB_SD_Li256ELb1ELb1ELb1ELb0EEENS1_36VarlenDynamicPersistentTileSchedulerILi128ELi112ELi256ELi256ELb1ELb1ELb0ELb1ELb1ELb1EEEEEEEEEvNT_6ParamsE)
        /*0014*/ 	.short	0x0160
        /*0016*/ 	.short	0x0438


	//----- nvinfo : EIATTR_CBANK_PARAM_SIZE
	.align		4
.L_694:
        /*0018*/ 	.byte	0x03, 0x19
        /*001a*/ 	.short	0x0438


	//----- nvinfo : EIATTR_KPARAM_INFO
	.align		4
        /*001c*/ 	.byte	0x04, 0x17
        /*001e*/ 	.short	(.L_696 - .L_695)
.L_695:
        /*0020*/ 	.word	0x00000000
        /*0024*/ 	.short	0x0000
        /*0026*/ 	.short	0x0000
        /*0028*/ 	.byte	0x00, 0xf0, 0xe1, 0x10


	//----- nvinfo : EIATTR_MAXREG_COUNT
	.align		4
.L_696:
        /*002c*/ 	.byte	0x03, 0x1b
        /*002e*/ 	.short	0x00ff


	//----- nvinfo : EIATTR_NUM_BARRIERS
	.align		4
        /*0030*/ 	.byte	0x02, 0x4c
        /*0032*/ 	.byte	0x06
	.zero		1


	//----- nvinfo : EIATTR_ANNOTATIONS
	.align		4
        /*0034*/ 	.byte	0x04, 0x55
        /*0036*/ 	.short	(.L_698 - .L_697)


	//   ....[0]....
.L_697:
        /* <DEDUP_REMOVED lines=84> */


	//----- nvinfo : EIATTR_MERCURY_ISA_VERSION
	.align		4
.L_698:
        /*0560*/ 	.byte	0x03, 0x5f
        /*0562*/ 	.short	0x0000


	//----- nvinfo : EIATTR_INT_WARP_WIDE_INSTR_OFFSETS
	.align		4
        /*0564*/ 	.byte	0x04, 0x31
        /*0566*/ 	.short	(.L_700 - .L_699)


	//   ....[0]....
.L_699:
        /*0568*/ 	.word	0x0000dbb0


	//   ....[1]....
        /*056c*/ 	.word	0x0000dc30


	//----- nvinfo : EIATTR_COOP_GROUP_MASK_REGIDS
	.align		4
.L_700:
        /*0570*/ 	.byte	0x04, 0x29
        /*0572*/ 	.short	(.L_702 - .L_701)


	//   ....[0]....
.L_701:
        /*0574*/ 	.word	0xffffffff


	//   ....[1]....
        /*0578*/ 	.word	0xffffffff


	//   ....[2]....
        /*057c*/ 	.word	0xffffffff


	//   ....[3]....
        /*0580*/ 	.word	0xffffffff


	//   ....[4]....
        /*0584*/ 	.word	0xffffffff


	//   ....[5]....
        /*0588*/ 	.word	0xffffffff


	//   ....[6]....
        /*058c*/ 	.word	0xffffffff


	//   ....[7]....
        /*0590*/ 	.word	0xffffffff


	//   ....[8]....
        /*0594*/ 	.word	0xffffffff


	//   ....[9]....
        /*0598*/ 	.word	0xffffffff


	//   ....[10]....
        /*059c*/ 	.word	0xffffffff


	//   ....[11]....
        /*05a0*/ 	.word	0xffffffff


	//   ....[12]....
        /*05a4*/ 	.word	0xffffffff


	//   ....[13]....
        /*05a8*/ 	.word	0xffffffff


	//   ....[14]....
        /*05ac*/ 	.word	0xffffffff


	//   ....[15]....
        /*05b0*/ 	.word	0xffffffff


	//   ....[16]....
        /*05b4*/ 	.word	0xffffffff


	//   ....[17]....
        /*05b8*/ 	.word	0xffffffff


	//   ....[18]....
        /*05bc*/ 	.word	0xffffffff


	//   ....[19]....
        /*05c0*/ 	.word	0xffffffff


	//   ....[20]....
        /*05c4*/ 	.word	0xffffffff


	//   ....[21]....
        /*05c8*/ 	.word	0xffffffff


	//   ....[22]....
        /*05cc*/ 	.word	0xffffffff


	//   ....[23]....
        /*05d0*/ 	.word	0xffffffff


	//   ....[24]....
        /*05d4*/ 	.word	0xffffffff


	//   ....[25]....
        /*05d8*/ 	.word	0xffffffff


	//   ....[26]....
        /*05dc*/ 	.word	0xffffffff


	//   ....[27]....
        /*05e0*/ 	.word	0xffffffff


	//   ....[28]....
        /*05e4*/ 	.word	0xffffffff


	//   ....[29]....
        /*05e8*/ 	.word	0xffffffff


	//   ....[30]....
        /*05ec*/ 	.word	0xffffffff


	//   ....[31]....
        /*05f0*/ 	.word	0xffffffff


	//   ....[32]....
        /*05f4*/ 	.word	0xffffffff


	//   ....[33]....
        /*05f8*/ 	.word	0xffffffff


	//   ....[34]....
        /*05fc*/ 	.word	0xffffffff


	//   ....[35]....
        /*0600*/ 	.word	0xffffffff


	//   ....[36]....
        /*0604*/ 	.word	0xffffffff


	//   ....[37]....
        /*0608*/ 	.word	0xffffffff


	//   ....[38]....
        /*060c*/ 	.word	0xffffffff


	//   ....[39]....
        /*0610*/ 	.word	0xffffffff


	//   ....[40]....
        /*0614*/ 	.word	0xffffffff


	//   ....[41]....
        /*0618*/ 	.word	0xffffffff


	//   ....[42]....
        /*061c*/ 	.word	0xffffffff


	//   ....[43]....
        /*0620*/ 	.word	0xffffffff


	//   ....[44]....
        /*0624*/ 	.word	0xffffffff


	//   ....[45]....
        /*0628*/ 	.word	0xffffffff


	//   ....[46]....
        /*062c*/ 	.word	0xffffffff


	//   ....[47]....
        /*0630*/ 	.word	0xffffffff


	//   ....[48]....
        /*0634*/ 	.word	0xffffffff


	//   ....[49]....
        /*0638*/ 	.word	0xffffffff


	//   ....[50]....
        /*063c*/ 	.word	0xffffffff


	//   ....[51]....
        /*0640*/ 	.word	0xffffffff


	//   ....[52]....
        /*0644*/ 	.word	0xffffffff


	//   ....[53]....
        /*0648*/ 	.word	0xffffffff


	//   ....[54]....
        /*064c*/ 	.word	0xffffffff


	//   ....[55]....
        /*0650*/ 	.word	0xffffffff


	//   ....[56]....
        /*0654*/ 	.word	0xffffffff


	//   ....[57]....
        /*0658*/ 	.word	0xffffffff


	//   ....[58]....
        /*065c*/ 	.word	0xffffffff


	//   ....[59]....
        /*0660*/ 	.word	0xffffffff


	//   ....[60]....
        /*0664*/ 	.word	0xffffffff


	//   ....[61]....
        /*0668*/ 	.word	0xffffffff


	//   ....[62]....
        /*066c*/ 	.word	0xffffffff


	//   ....[63]....
        /*0670*/ 	.word	0xffffffff


	//   ....[64]....
        /*0674*/ 	.word	0xffffffff


	//   ....[65]....
        /*0678*/ 	.word	0xffffffff


	//   ....[66]....
        /*067c*/ 	.word	0xffffffff


	//   ....[67]....
        /*0680*/ 	.word	0xffffffff


	//   ....[68]....
        /*0684*/ 	.word	0xffffffff


	//   ....[69]....
        /*0688*/ 	.word	0xffffffff


	//   ....[70]....
        /*068c*/ 	.word	0xffffffff


	//   ....[71]....
        /*0690*/ 	.word	0xffffffff


	//   ....[72]....
        /*0694*/ 	.word	0xffffffff


	//   ....[73]....
        /*0698*/ 	.word	0xffffffff


	//   ....[74]....
        /*069c*/ 	.word	0xffffffff


	//   ....[75]....
        /*06a0*/ 	.word	0xffffffff


	//   ....[76]....
        /*06a4*/ 	.word	0xffffffff


	//   ....[77]....
        /*06a8*/ 	.word	0xffffffff


	//   ....[78]....
        /*06ac*/ 	.word	0xffffffff


	//   ....[79]....
        /*06b0*/ 	.word	0xffffffff


	//   ....[80]....
        /*06b4*/ 	.word	0xffffffff


	//   ....[81]....
        /*06b8*/ 	.word	0xffffffff


	//   ....[82]....
        /*06bc*/ 	.word	0xffffffff


	//   ....[83]....
        /*06c0*/ 	.word	0xffffffff


	//   ....[84]....
        /*06c4*/ 	.word	0xffffffff


	//   ....[85]....
        /*06c8*/ 	.word	0xffffffff


	//   ....[86]....
        /*06cc*/ 	.word	0xffffffff


	//   ....[87]....
        /*06d0*/ 	.word	0xffffffff


	//   ....[88]....
        /*06d4*/ 	.word	0xffffffff


	//   ....[89]....
        /*06d8*/ 	.word	0xffffffff


	//   ....[90]....
        /*06dc*/ 	.word	0xffffffff


	//   ....[91]....
        /*06e0*/ 	.word	0xffffffff


	//   ....[92]....
        /*06e4*/ 	.word	0xffffffff


	//   ....[93]....
        /*06e8*/ 	.word	0xffffffff


	//   ....[94]....
        /*06ec*/ 	.word	0xffffffff


	//   ....[95]....
        /*06f0*/ 	.word	0xffffffff


	//   ....[96]....
        /*06f4*/ 	.word	0xffffffff


	//   ....[97]....
        /*06f8*/ 	.word	0xffffffff


	//   ....[98]....
        /*06fc*/ 	.word	0xffffffff


	//   ....[99]....
        /*0700*/ 	.word	0xffffffff


	//   ....[100]....
        /*0704*/ 	.word	0xffffffff


	//   ....[101]....
        /*0708*/ 	.word	0xffffffff


	//   ....[102]....
        /*070c*/ 	.word	0xffffffff


	//   ....[103]....
        /*0710*/ 	.word	0xffffffff


	//   ....[104]....
        /*0714*/ 	.word	0xffffffff


	//   ....[105]....
        /*0718*/ 	.word	0xffffffff


	//   ....[106]....
        /*071c*/ 	.word	0xffffffff


	//   ....[107]....
        /*0720*/ 	.word	0xffffffff


	//   ....[108]....
        /*0724*/ 	.word	0xffffffff


	//   ....[109]....
        /*0728*/ 	.word	0xffffffff


	//   ....[110]....
        /*072c*/ 	.word	0xffffffff


	//   ....[111]....
        /*0730*/ 	.word	0xffffffff


	//   ....[112]....
        /*0734*/ 	.word	0xffffffff


	//   ....[113]....
        /*0738*/ 	.word	0xffffffff


	//   ....[114]....
        /*073c*/ 	.word	0xffffffff


	//   ....[115]....
        /*0740*/ 	.word	0xffffffff


	//   ....[116]....
        /*0744*/ 	.word	0xffffffff


	//   ....[117]....
        /*0748*/ 	.word	0xffffffff


	//   ....[118]....
        /*074c*/ 	.word	0xffffffff


	//   ....[119]....
        /*0750*/ 	.word	0xffffffff


	//   ....[120]....
        /*0754*/ 	.word	0xffffffff


	//   ....[121]....
        /*0758*/ 	.word	0xffffffff


	//   ....[122]....
        /*075c*/ 	.word	0xffffffff


	//   ....[123]....
        /*0760*/ 	.word	0xffffffff


	//   ....[124]....
        /*0764*/ 	.word	0xffffffff


	//   ....[125]....
        /*0768*/ 	.word	0xffffffff


	//   ....[126]....
        /*076c*/ 	.word	0xffffffff


	//   ....[127]....
        /*0770*/ 	.word	0xffffffff


	//   ....[128]....
        /*0774*/ 	.word	0xffffffff


	//   ....[129]....
        /*0778*/ 	.word	0xffffffff


	//   ....[130]....
        /*077c*/ 	.word	0xffffffff


	//   ....[131]....
        /*0780*/ 	.word	0xffffffff


	//   ....[132]....
        /*0784*/ 	.word	0xffffffff


	//   ....[133]....
        /*0788*/ 	.word	0xffffffff


	//   ....[134]....
        /*078c*/ 	.word	0xffffffff


	//   ....[135]....
        /*0790*/ 	.word	0xffffffff


	//   ....[136]....
        /*0794*/ 	.word	0xffffffff


	//   ....[137]....
        /*0798*/ 	.word	0xffffffff


	//   ....[138]....
        /*079c*/ 	.word	0xffffffff


	//----- nvinfo : EIATTR_COOP_GROUP_INSTR_OFFSETS
	.align		4
.L_702:
        /*07a0*/ 	.byte	0x04, 0x28
        /*07a2*/ 	.short	(.L_704 - .L_703)


	//   ....[0]....
.L_703:
        /*07a4*/ 	.word	0x00000050


	//   ....[1]....
        /*07a8*/ 	.word	0x00000200


	//   ....[2]....
        /*07ac*/ 	.word	0x00000230


	//   ....[3]....
        /*07b0*/ 	.word	0x00000260


	//   ....[4]....
        /*07b4*/ 	.word	0x00000290


	//   ....[5]....
        /*07b8*/ 	.word	0x000002c0


	//   ....[6]....
        /*07bc*/ 	.word	0x000002f0


	//   ....[7]....
        /*07c0*/ 	.word	0x00000450


	//   ....[8]....
        /*07c4*/ 	.word	0x00000490


	//   ....[9]....
        /*07c8*/ 	.word	0x000004c0


	//   ....[10]....
        /*07cc*/ 	.word	0x000004f0


	//   ....[11]....
        /*07d0*/ 	.word	0x00000520


	//   ....[12]....
        /*07d4*/ 	.word	0x00000550


	//   ....[13]....
        /*07d8*/ 	.word	0x000005e0


	//   ....[14]....
        /*07dc*/ 	.word	0x00000630


	//   ....[15]....
        /*07e0*/ 	.word	0x00000650


	//   ....[16]....
        /*07e4*/ 	.word	0x000006b0


	//   ....[17]....
        /*07e8*/ 	.word	0x00002600


	//   ....[18]....
        /*07ec*/ 	.word	0x00002640


	//   ....[19]....
        /*07f0*/ 	.word	0x00002660


	//   ....[20]....
        /*07f4*/ 	.word	0x000026f0


	//   ....[21]....
        /*07f8*/ 	.word	0x00002860


	//   ....[22]....
        /*07fc*/ 	.word	0x00002880


	//   ....[23]....
        /*0800*/ 	.word	0x000028a0


	//   ....[24]....
        /*0804*/ 	.word	0x000028c0


	//   ....[25]....
        /*0808*/ 	.word	0x00004200


	//   ....[26]....
        /*080c*/ 	.word	0x00004210


	//   ....[27]....
        /*0810*/ 	.word	0x00004c90


	//   ....[28]....
        /*0814*/ 	.word	0x00004d50


	//   ....[29]....
        /*0818*/ 	.word	0x00004d60


	//   ....[30]....
        /*081c*/ 	.word	0x00004d90


	//   ....[31]....
        /*0820*/ 	.word	0x00007a00


	//   ....[32]....
        /*0824*/ 	.word	0x00007a30


	//   ....[33]....
        /*0828*/ 	.word	0x00008450


	//   ....[34]....
        /*082c*/ 	.word	0x00008550


	//   ....[35]....
        /*0830*/ 	.word	0x00008570


	//   ....[36]....
        /*0834*/ 	.word	0x000085d0


	//   ....[37]....
        /*0838*/ 	.word	0x0000b940


	//   ....[38]....
        /*083c*/ 	.word	0x0000b960


	//   ....[39]....
        /*0840*/ 	.word	0x0000b980


	//   ....[40]....
        /*0844*/ 	.word	0x0000b9a0


	//   ....[41]....
        /*0848*/ 	.word	0x0000d560


	//   ....[42]....
        /*084c*/ 	.word	0x0000d5b0


	//   ....[43]....
        /*0850*/ 	.word	0x0000d5d0


	//   ....[44]....
        /*0854*/ 	.word	0x0000d5f0


	//   ....[45]....
        /*0858*/ 	.word	0x0000e6b0


	//   ....[46]....
        /*085c*/ 	.word	0x0000e6c0


	//   ....[47]....
        /*0860*/ 	.word	0x0000e6e0


	//   ....[48]....
        /*0864*/ 	.word	0x0000e700


	//   ....[49]....
        /*0868*/ 	.word	0x0000eac0


	//   ....[50]....
        /*086c*/ 	.word	0x0000eae0


	//   ....[51]....
        /*0870*/ 	.word	0x0000ebe0


	//   ....[52]....
        /*0874*/ 	.word	0x0000ebf0


	//   ....[53]....
        /*0878*/ 	.word	0x0000ed00


	//   ....[54]....
        /*087c*/ 	.word	0x0000ed20


	//   ....[55]....
        /*0880*/ 	.word	0x0000ee30


	//   ....[56]....
        /*0884*/ 	.word	0x0000ee40


	//   ....[57]....
        /*0888*/ 	.word	0x0000f150


	//   ....[58]....
        /*088c*/ 	.word	0x0000f170


	//   ....[59]....
        /*0890*/ 	.word	0x0000f7c0


	//   ....[60]....
        /*0894*/ 	.word	0x0000f7d0


	//   ....[61]....
        /*0898*/ 	.word	0x00010420


	//   ....[62]....
        /*089c*/ 	.word	0x00010440


	//   ....[63]....
        /*08a0*/ 	.word	0x00010550


	//   ....[64]....
        /*08a4*/ 	.word	0x00010560


	//   ....[65]....
        /*08a8*/ 	.word	0x00010670


	//   ....[66]....
        /*08ac*/ 	.word	0x00010690


	//   ....[67]....
        /*08b0*/ 	.word	0x000107a0


	//   ....[68]....
        /*08b4*/ 	.word	0x000107b0


	//   ....[69]....
        /*08b8*/ 	.word	0x00010980


	//   ....[70]....
        /*08bc*/ 	.word	0x000109a0


	//   ....[71]....
        /*08c0*/ 	.word	0x00010ad0


	//   ....[72]....
        /*08c4*/ 	.word	0x00010b10


	//   ....[73]....
        /*08c8*/ 	.word	0x00010b40


	//   ....[74]....
        /*08cc*/ 	.word	0x00010b70


	//   ....[75]....
        /*08d0*/ 	.word	0x00010ba0


	//   ....[76]....
        /*08d4*/ 	.word	0x00010bd0


	//   ....[77]....
        /*08d8*/ 	.word	0x00010d30


	//   ....[78]....
        /*08dc*/ 	.word	0x00010d70


	//   ....[79]....
        /*08e0*/ 	.word	0x00010da0


	//   ....[80]....
        /*08e4*/ 	.word	0x00010dd0


	//   ....[81]....
        /*08e8*/ 	.word	0x00010e00


	//   ....[82]....
        /*08ec*/ 	.word	0x00010e30


	//   ....[83]....
        /*08f0*/ 	.word	0x00010ec0


	//   ....[84]....
        /*08f4*/ 	.word	0x00010f20


	//   ....[85]....
        /*08f8*/ 	.word	0x00010f30


	//   ....[86]....
        /*08fc*/ 	.word	0x00010f90


	//   ....[87]....
        /*0900*/ 	.word	0x00011a00


	//   ....[88]....
        /*0904*/ 	.word	0x00011a60


	//   ....[89]....
        /*0908*/ 	.word	0x00011ab0


	//   ....[90]....
        /*090c*/ 	.word	0x00011b00


	//   ....[91]....
        /*0910*/ 	.word	0x00011b50


	//   ....[92]....
        /*0914*/ 	.word	0x00011bc0


	//   ....[93]....
        /*0918*/ 	.word	0x00011c00


	//   ....[94]....
        /*091c*/ 	.word	0x00011c70


	//   ....[95]....
        /*0920*/ 	.word	0x00011ce0


	//   ....[96]....
        /*0924*/ 	.word	0x00011d40


	//   ....[97]....
        /*0928*/ 	.word	0x00011da0


	//   ....[98]....
        /*092c*/ 	.word	0x00011e00


	//   ....[99]....
        /*0930*/ 	.word	0x00011e50


	//   ....[100]....
        /*0934*/ 	.word	0x00011eb0


	//   ....[101]....
        /*0938*/ 	.word	0x00011f20


	//   ....[102]....
        /*093c*/ 	.word	0x00011f90


	//   ....[103]....
        /*0940*/ 	.word	0x00011ff0


	//   ....[104]....
        /*0944*/ 	.word	0x00012050


	//   ....[105]....
        /*0948*/ 	.word	0x000120b0


	//   ....[106]....
        /*094c*/ 	.word	0x00012120


	//   ....[107]....
        /*0950*/ 	.word	0x00012180


	//   ....[108]....
        /*0954*/ 	.word	0x000121e0


	//   ....[109]....
        /*0958*/ 	.word	0x00012240


	//   ....[110]....
        /*095c*/ 	.word	0x000122b0


	//   ....[111]....
        /*0960*/ 	.word	0x00012310


	//   ....[112]....
        /*0964*/ 	.word	0x00012370


	//   ....[113]....
        /*0968*/ 	.word	0x000123d0


	//   ....[114]....
        /*096c*/ 	.word	0x00012440


	//   ....[115]....
        /*0970*/ 	.word	0x000124a0


	//   ....[116]....
        /*0974*/ 	.word	0x00012500


	//   ....[117]....
        /*0978*/ 	.word	0x00012560


	//   ....[118]....
        /*097c*/ 	.word	0x000125d0


	//   ....[119]....
        /*0980*/ 	.word	0x00012630


	//   ....[120]....
        /*0984*/ 	.word	0x00012690


	//   ....[121]....
        /*0988*/ 	.word	0x000126f0


	//   ....[122]....
        /*098c*/ 	.word	0x00012760


	//   ....[123]....
        /*0990*/ 	.word	0x000127b0


	//   ....[124]....
        /*0994*/ 	.word	0x000127f0


	//   ....[125]....
        /*0998*/ 	.word	0x00012840


	//   ....[126]....
        /*099c*/ 	.word	0x00012890


	//   ....[127]....
        /*09a0*/ 	.word	0x000128e0


	//   ....[128]....
        /*09a4*/ 	.word	0x00012950


	//   ....[129]....
        /*09a8*/ 	.word	0x00012990


	//   ....[130]....
        /*09ac*/ 	.word	0x000129e0


	//   ....[131]....
        /*09b0*/ 	.word	0x00012a30


	//   ....[132]....
        /*09b4*/ 	.word	0x00012a80


	//   ....[133]....
        /*09b8*/ 	.word	0x00012ad0


	//   ....[134]....
        /*09bc*/ 	.word	0x00012b40


	//   ....[135]....
        /*09c0*/ 	.word	0x00012b80


	//   ....[136]....
        /*09c4*/ 	.word	0x00012bf0


	//   ....[137]....
        /*09c8*/ 	.word	0x00012c50


	//   ....[138]....
        /*09cc*/ 	.word	0x00012cb0


	//----- nvinfo : EIATTR_EXIT_INSTR_OFFSETS
	.align		4
.L_704:
        /*09d0*/ 	.byte	0x04, 0x1c
        /*09d2*/ 	.short	(.L_706 - .L_705)


	//   ....[0]....
.L_705:
        /*09d4*/ 	.word	0x000010d0


	//   ....[1]....
        /*09d8*/ 	.word	0x000119c0


	//----- nvinfo : EIATTR_MAX_THREADS
	.align		4
.L_706:
        /*09dc*/ 	.byte	0x04, 0x05
        /*09de*/ 	.short	(.L_708 - .L_707)
.L_707:
        /*09e0*/ 	.word	0x00000100
        /*09e4*/ 	.word	0x00000001
        /*09e8*/ 	.word	0x00000001


	//----- nvinfo : EIATTR_CRS_STACK_SIZE
	.align		4
.L_708:
        /*09ec*/ 	.byte	0x04, 0x1e
        /*09ee*/ 	.short	(.L_710 - .L_709)
.L_709:
        /*09f0*/ 	.word	0x00000000
.L_710:


//--------------------- .nv.info._ZN7cutlass13device_kernelIN5flash19enable_sm80_to_sm89INS1_16FlashAttnFwdSm80INS1_25CollectiveMainloopFwdSm80ILi8ELi1ELb1EN4cute5tupleIJNS5_1CILi128EEENS7_ILi112EEES8_EEELi128ENS_6half_tEfNS_4arch4Sm80ELb1ELb0ELb0ELb1ELb0ELb1ELb1ELb1EEENS1_21CollectiveEpilogueFwdINS6_IJS8_S8_S9_EEENS6_IJNS7_ILi1EEESH_SH_EEESB_SD_Li256ELb1ELb1ELb1ELb0EEENS1_36VarlenDynamicPersistentTileSchedulerILi128ELi112ELi256ELi256ELb1ELb1ELb0ELb1ELb1ELb1EEEEEEEEEvNT_6ParamsE --------------------------
	.section	.nv.info._ZN7cutlass13device_kernelIN5flash19enable_sm80_to_sm89INS1_16FlashAttnFwdSm80INS1_25CollectiveMainloopFwdSm80ILi8ELi1ELb1EN4cute5tupleIJNS5_1CILi128EEENS7_ILi112EEES8_EEELi128ENS_6half_tEfNS_4arch4Sm80ELb1ELb0ELb0ELb1ELb0ELb1ELb1ELb1EEENS1_21CollectiveEpilogueFwdINS6_IJS8_S8_S9_EEENS6_IJNS7_ILi1EEESH_SH_EEESB_SD_Li256ELb1ELb1ELb1ELb0EEENS1_36VarlenDynamicPersistentTileSchedulerILi128ELi112ELi256ELi256ELb1ELb1ELb0ELb1ELb1ELb1EEEEEEEEEvNT_6ParamsE,"",@"SHT_CUDA_INFO"
	.sectionflags	@""
	.align	4


	//----- nvinfo : EIATTR_CUDA_API_VERSION
	.align		4
        /*0000*/ 	.byte	0x04, 0x37
        /*0002*/ 	.short	(.L_712 - .L_711)
.L_711:
        /*0004*/ 	.word	0x00000082


	//----- nvinfo : EIATTR_SW2861232_WAR
	.align		4
.L_712:
        /*0008*/ 	.byte	0x01, 0x35
	.zero		2


	//----- nvinfo : EIATTR_PARAM_CBANK
	.align		4
        /*000c*/ 	.byte	0x04, 0x0a
        /*000e*/ 	.short	(.L_714 - .L_713)
	.align		4
.L_713:
        /*0010*/ 	.word	index@(.nv.constant0._ZN7cutlass13device_kernelIN5flash19enable_sm80_to_sm89INS1_16FlashAttnFwdSm80INS1_25CollectiveMainloopFwdSm80ILi8ELi1ELb1EN4cute5tupleIJNS5_1CILi128EEENS7_ILi112EEES8_EEELi128ENS_6half_tEfNS_4arch4Sm80ELb1ELb0ELb0ELb1ELb0ELb1ELb1ELb1EEENS1_21CollectiveEpilogueFwdINS6_IJS8_S8_S9_EEENS6_IJNS7_ILi1EEESH_SH_EEESB_SD_Li256ELb1ELb1ELb1ELb0EEENS1_36VarlenDynamicPersistentTileSchedulerILi128ELi112ELi256ELi256ELb1ELb1ELb0ELb1ELb1ELb1EEEEEEEEEvNT_6ParamsE)
        /*0014*/ 	.short	0x0160
        /*0016*/ 	.short	0x0438


	//----- nvinfo : EIATTR_CBANK_PARAM_SIZE
	.align		4
.L_714:
        /*0018*/ 	.byte	0x03, 0x19
        /*001a*/ 	.short	0x0438


	//----- nvinfo : EIATTR_KPARAM_INFO
	.align		4
        /*001c*/ 	.byte	0x04, 0x17
        /*001e*/ 	.short	(.L_716 - .L_715)
.L_715:
        /*0020*/ 	.word	0x00000000
        /*0024*/ 	.short	0x0000
        /*0026*/ 	.short	0x0000
        /*0028*/ 	.byte	0x00, 0xf0, 0xe1, 0x10


	//----- nvinfo : EIATTR_MAXREG_COUNT
	.align		4
.L_716:
        /*002c*/ 	.byte	0x03, 0x1b
        /*002e*/ 	.short	0x00ff


	//----- nvinfo : EIATTR_NUM_BARRIERS
	.align		4
        /*0030*/ 	.byte	0x02, 0x4c
        /*0032*/ 	.byte	0x06
	.zero		1


	//----- nvinfo : EIATTR_ANNOTATIONS
	.align		4
        /*0034*/ 	.byte	0x04, 0x55
        /*0036*/ 	.short	(.L_718 - .L_717)


	//   ....[0]....
.L_717:
        /* <DEDUP_REMOVED lines=71> */


	//----- nvinfo : EIATTR_MERCURY_ISA_VERSION
	.align		4
.L_718:
        /*0490*/ 	.byte	0x03, 0x5f
        /*0492*/ 	.short	0x0000


	//----- nvinfo : EIATTR_INT_WARP_WIDE_INSTR_OFFSETS
	.align		4
        /*0494*/ 	.byte	0x04, 0x31
        /*0496*/ 	.short	(.L_720 - .L_719)


	//   ....[0]....
.L_719:
        /*0498*/ 	.word	0x0001a090


	//   ....[1]....
        /*049c*/ 	.word	0x0001a110


	//----- nvinfo : EIATTR_COOP_GROUP_MASK_REGIDS
	.align		4
.L_720:
        /*04a0*/ 	.byte	0x04, 0x29
        /*04a2*/ 	.short	(.L_722 - .L_721)


	//   ....[0]....
.L_721:
        /*04a4*/ 	.word	0xffffffff


	//   ....[1]....
        /*04a8*/ 	.word	0xffffffff


	//   ....[2]....
        /*04ac*/ 	.word	0xffffffff


	//   ....[3]....
        /*04b0*/ 	.word	0xffffffff


	//   ....[4]....
        /*04b4*/ 	.word	0xffffffff


	//   ....[5]....
        /*04b8*/ 	.word	0xffffffff


	//   ....[6]....
        /*04bc*/ 	.word	0xffffffff


	//   ....[7]....
        /*04c0*/ 	.word	0xffffffff


	//   ....[8]....
        /*04c4*/ 	.word	0xffffffff


	//   ....[9]....
        /*04c8*/ 	.word	0xffffffff


	//   ....[10]....
        /*04cc*/ 	.word	0xffffffff


	//   ....[11]....
        /*04d0*/ 	.word	0xffffffff


	//   ....[12]....
        /*04d4*/ 	.word	0xffffffff


	//   ....[13]....
        /*04d8*/ 	.word	0xffffffff


	//   ....[14]....
        /*04dc*/ 	.word	0xffffffff


	//   ....[15]....
        /*04e0*/ 	.word	0xffffffff


	//   ....[16]....
        /*04e4*/ 	.word	0xffffffff


	//   ....[17]....
        /*04e8*/ 	.word	0xffffffff


	//   ....[18]....
        /*04ec*/ 	.word	0xffffffff


	//   ....[19]....
        /*04f0*/ 	.word	0xffffffff


	//   ....[20]....
        /*04f4*/ 	.word	0xffffffff


	//   ....[21]....
        /*04f8*/ 	.word	0xffffffff


	//   ....[22]....
        /*04fc*/ 	.word	0xffffffff


	//   ....[23]....
        /*0500*/ 	.word	0xffffffff


	//   ....[24]....
        /*0504*/ 	.word	0xffffffff


	//   ....[25]....
        /*0508*/ 	.word	0xffffffff


	//   ....[26]....
        /*050c*/ 	.word	0xffffffff


	//   ....[27]....
        /*0510*/ 	.word	0xffffffff


	//   ....[28]....
        /*0514*/ 	.word	0xffffffff


	//   ....[29]....
        /*0518*/ 	.word	0xffffffff


	//   ....[30]....
        /*051c*/ 	.word	0xffffffff


	//   ....[31]....
        /*0520*/ 	.word	0xffffffff


	//   ....[32]....
        /*0524*/ 	.word	0xffffffff


	//   ....[33]....
        /*0528*/ 	.word	0xffffffff


	//   ....[34]....
        /*052c*/ 	.word	0xffffffff


	//   ....[35]....
        /*0530*/ 	.word	0xffffffff


	//   ....[36]....
        /*0534*/ 	.word	0xffffffff


	//   ....[37]....
        /*0538*/ 	.word	0xffffffff


	//   ....[38]....
        /*053c*/ 	.word	0xffffffff


	//   ....[39]....
        /*0540*/ 	.word	0xffffffff


	//   ....[40]....
        /*0544*/ 	.word	0xffffffff


	//   ....[41]....
        /*0548*/ 	.word	0xffffffff


	//   ....[42]....
        /*054c*/ 	.word	0xffffffff


	//   ....[43]....
        /*0550*/ 	.word	0xffffffff


	//   ....[44]....
        /*0554*/ 	.word	0xffffffff


	//   ....[45]....
        /*0558*/ 	.word	0xffffffff


	//   ....[46]....
        /*055c*/ 	.word	0xffffffff


	//   ....[47]....
        /*0560*/ 	.word	0xffffffff


	//   ....[48]....
        /*0564*/ 	.word	0xffffffff


	//   ....[49]....
        /*0568*/ 	.word	0xffffffff


	//   ....[50]....
        /*056c*/ 	.word	0xffffffff


	//   ....[51]....
        /*0570*/ 	.word	0xffffffff


	//   ....[52]....
        /*0574*/ 	.word	0xffffffff


	//   ....[53]....
        /*0578*/ 	.word	0xffffffff


	//   ....[54]....
        /*057c*/ 	.word	0xffffffff


	//   ....[55]....
        /*0580*/ 	.word	0xffffffff


	//   ....[56]....
        /*0584*/ 	.word	0xffffffff


	//   ....[57]....
        /*0588*/ 	.word	0xffffffff


	//   ....[58]....
        /*058c*/ 	.word	0xffffffff


	//   ....[59]....
        /*0590*/ 	.word	0xffffffff


	//   ....[60]....
        /*0594*/ 	.word	0xffffffff


	//   ....[61]....
        /*0598*/ 	.word	0xffffffff


	//   ....[62]....
        /*059c*/ 	.word	0xffffffff


	//   ....[63]....
        /*05a0*/ 	.word	0xffffffff


	//   ....[64]....
        /*05a4*/ 	.word	0xffffffff


	//   ....[65]....
        /*05a8*/ 	.word	0xffffffff


	//   ....[66]....
        /*05ac*/ 	.word	0xffffffff


	//   ....[67]....
        /*05b0*/ 	.word	0xffffffff


	//   ....[68]....
        /*05b4*/ 	.word	0xffffffff


	//   ....[69]....
        /*05b8*/ 	.word	0xffffffff


	//   ....[70]....
        /*05bc*/ 	.word	0xffffffff


	//   ....[71]....
        /*05c0*/ 	.word	0xffffffff


	//   ....[72]....
        /*05c4*/ 	.word	0xffffffff


	//   ....[73]....
        /*05c8*/ 	.word	0xffffffff


	//   ....[74]....
        /*05cc*/ 	.word	0xffffffff


	//   ....[75]....
        /*05d0*/ 	.word	0xffffffff


	//   ....[76]....
        /*05d4*/ 	.word	0xffffffff


	//   ....[77]....
        /*05d8*/ 	.word	0xffffffff


	//   ....[78]....
        /*05dc*/ 	.word	0xffffffff


	//   ....[79]....
        /*05e0*/ 	.word	0xffffffff


	//   ....[80]....
        /*05e4*/ 	.word	0xffffffff


	//   ....[81]....
        /*05e8*/ 	.word	0xffffffff


	//   ....[82]....
        /*05ec*/ 	.word	0xffffffff


	//   ....[83]....
        /*05f0*/ 	.word	0xffffffff


	//   ....[84]....
        /*05f4*/ 	.word	0xffffffff


	//   ....[85]....
        /*05f8*/ 	.word	0xffffffff


	//   ....[86]....
        /*05fc*/ 	.word	0xffffffff


	//   ....[87]....
        /*0600*/ 	.word	0xffffffff


	//   ....[88]....
        /*0604*/ 	.word	0xffffffff


	//   ....[89]....
        /*0608*/ 	.word	0xffffffff


	//   ....[90]....
        /*060c*/ 	.word	0xffffffff


	//   ....[91]....
        /*0610*/ 	.word	0xffffffff


	//   ....[92]....
        /*0614*/ 	.word	0xffffffff


	//   ....[93]....
        /*0618*/ 	.word	0xffffffff


	//   ....[94]....
        /*061c*/ 	.word	0xffffffff


	//   ....[95]....
        /*0620*/ 	.word	0xffffffff


	//   ....[96]....
        /*0624*/ 	.word	0xffffffff


	//   ....[97]....
        /*0628*/ 	.word	0xffffffff


	//   ....[98]....
        /*062c*/ 	.word	0xffffffff


	//   ....[99]....
        /*0630*/ 	.word	0xffffffff


	//   ....[100]....
        /*0634*/ 	.word	0xffffffff


	//   ....[101]....
        /*0638*/ 	.word	0xffffffff


	//   ....[102]....
        /*063c*/ 	.word	0xffffffff


	//   ....[103]....
        /*0640*/ 	.word	0xffffffff


	//   ....[104]....
        /*0644*/ 	.word	0xffffffff


	//   ....[105]....
        /*0648*/ 	.word	0xffffffff


	//   ....[106]....
        /*064c*/ 	.word	0xffffffff


	//   ....[107]....
        /*0650*/ 	.word	0xffffffff


	//   ....[108]....
        /*0654*/ 	.word	0xffffffff


	//   ....[109]....
        /*0658*/ 	.word	0xffffffff


	//   ....[110]....
        /*065c*/ 	.word	0xffffffff


	//   ....[111]....
        /*0660*/ 	.word	0xffffffff


	//   ....[112]....
        /*0664*/ 	.word	0xffffffff


	//   ....[113]....
        /*0668*/ 	.word	0xffffffff


	//   ....[114]....
        /*066c*/ 	.word	0xffffffff


	//   ....[115]....
        /*0670*/ 	.word	0xffffffff


	//   ....[116]....
        /*0674*/ 	.word	0xffffffff


	//   ....[117]....
        /*0678*/ 	.word	0xffffffff


	//   ....[118]....
        /*067c*/ 	.word	0xffffffff


	//   ....[119]....
        /*0680*/ 	.word	0xffffffff


	//   ....[120]....
        /*0684*/ 	.word	0xffffffff


	//   ....[121]....
        /*0688*/ 	.word	0xffffffff


	//   ....[122]....
        /*068c*/ 	.word	0xffffffff


	//   ....[123]....
        /*0690*/ 	.word	0xffffffff


	//   ....[124]....
        /*0694*/ 	.word	0xffffffff


	//   ....[125]....
        /*0698*/ 	.word	0xffffffff


	//   ....[126]....
        /*069c*/ 	.word	0xffffffff


	//   ....[127]....
        /*06a0*/ 	.word	0xffffffff


	//   ....[128]....
        /*06a4*/ 	.word	0xffffffff


	//   ....[129]....
        /*06a8*/ 	.word	0xffffffff


	//   ....[130]....
        /*06ac*/ 	.word	0xffffffff


	//   ....[131]....
        /*06b0*/ 	.word	0xffffffff


	//   ....[132]....
        /*06b4*/ 	.word	0xffffffff


	//   ....[133]....
        /*06b8*/ 	.word	0xffffffff


	//   ....[134]....
        /*06bc*/ 	.word	0xffffffff


	//   ....[135]....
        /*06c0*/ 	.word	0xffffffff


	//   ....[136]....
        /*06c4*/ 	.word	0xffffffff


	//   ....[137]....
        /*06c8*/ 	.word	0xffffffff


	//   ....[138]....
        /*06cc*/ 	.word	0xffffffff


	//   ....[139]....
        /*06d0*/ 	.word	0xffffffff


	//   ....[140]....
        /*06d4*/ 	.word	0xffffffff


	//   ....[141]....
        /*06d8*/ 	.word	0xffffffff


	//   ....[142]....
        /*06dc*/ 	.word	0xffffffff


	//   ....[143]....
        /*06e0*/ 	.word	0xffffffff


	//   ....[144]....
        /*06e4*/ 	.word	0xffffffff


	//   ....[145]....
        /*06e8*/ 	.word	0xffffffff


	//   ....[146]....
        /*06ec*/ 	.word	0xffffffff


	//   ....[147]....
        /*06f0*/ 	.word	0xffffffff


	//   ....[148]....
        /*06f4*/ 	.word	0xffffffff


	//   ....[149]....
        /*06f8*/ 	.word	0xffffffff


	//   ....[150]....
        /*06fc*/ 	.word	0xffffffff


	//   ....[151]....
        /*0700*/ 	.word	0xffffffff


	//   ....[152]....
        /*0704*/ 	.word	0xffffffff


	//   ....[153]....
        /*0708*/ 	.word	0xffffffff


	//   ....[154]....
        /*070c*/ 	.word	0xffffffff


	//   ....[155]....
        /*0710*/ 	.word	0xffffffff


	//   ....[156]....
        /*0714*/ 	.word	0xffffffff


	//   ....[157]....
        /*0718*/ 	.word	0xffffffff


	//   ....[158]....
        /*071c*/ 	.word	0xffffffff


	//   ....[159]....
        /*0720*/ 	.word	0xffffffff


	//   ....[160]....
        /*0724*/ 	.word	0xffffffff


	//   ....[161]....
        /*0728*/ 	.word	0xffffffff


	//   ....[162]....
        /*072c*/ 	.word	0xffffffff


	//   ....[163]....
        /*0730*/ 	.word	0xffffffff


	//   ....[164]....
        /*0734*/ 	.word	0xffffffff


	//   ....[165]....
        /*0738*/ 	.word	0xffffffff


	//   ....[166]....
        /*073c*/ 	.word	0xffffffff


	//   ....[167]....
        /*0740*/ 	.word	0xffffffff


	//   ....[168]....
        /*0744*/ 	.word	0xffffffff


	//   ....[169]....
        /*0748*/ 	.word	0xffffffff


	//   ....[170]....
        /*074c*/ 	.word	0xffffffff


	//----- nvinfo : EIATTR_COOP_GROUP_INSTR_OFFSETS
	.align		4
.L_722:
        /*0750*/ 	.byte	0x04, 0x28
        /*0752*/ 	.short	(.L_724 - .L_723)


	//   ....[0]....
.L_723:
        /*0754*/ 	.word	0x00000050


	//   ....[1]....
        /*0758*/ 	.word	0x00000200


	//   ....[2]....
        /*075c*/ 	.word	0x00000230


	//   ....[3]....
        /*0760*/ 	.word	0x00000260


	//   ....[4]....
        /*0764*/ 	.word	0x00000290


	//   ....[5]....
        /*0768*/ 	.word	0x000002c0


	//   ....[6]....
        /*076c*/ 	.word	0x000002f0


	//   ....[7]....
        /*0770*/ 	.word	0x00000450


	//   ....[8]....
        /*0774*/ 	.word	0x00000490


	//   ....[9]....
        /*0778*/ 	.word	0x000004c0


	//   ....[10]....
        /*077c*/ 	.word	0x000004f0


	//   ....[11]....
        /*0780*/ 	.word	0x00000520


	//   ....[12]....
        /*0784*/ 	.word	0x00000550


	//   ....[13]....
        /*0788*/ 	.word	0x000005e0


	//   ....[14]....
        /*078c*/ 	.word	0x00000630


	//   ....[15]....
        /*0790*/ 	.word	0x00000650


	//   ....[16]....
        /*0794*/ 	.word	0x000006b0


	//   ....[17]....
        /*0798*/ 	.word	0x0000a190


	//   ....[18]....
        /*079c*/ 	.word	0x0000a1b0


	//   ....[19]....
        /*07a0*/ 	.word	0x0000a210


	//   ....[20]....
        /*07a4*/ 	.word	0x0000a230


	//   ....[21]....
        /*07a8*/ 	.word	0x0000a2a0


	//   ....[22]....
        /*07ac*/ 	.word	0x0000a2c0


	//   ....[23]....
        /*07b0*/ 	.word	0x0000a310


	//   ....[24]....
        /*07b4*/ 	.word	0x0000a330


	//   ....[25]....
        /*07b8*/ 	.word	0x0000a800


	//   ....[26]....
        /*07bc*/ 	.word	0x0000a820


	//   ....[27]....
        /*07c0*/ 	.word	0x0000a840


	//   ....[28]....
        /*07c4*/ 	.word	0x0000a850


	//   ....[29]....
        /*07c8*/ 	.word	0x0000aa00


	//   ....[30]....
        /*07cc*/ 	.word	0x0000aac0


	//   ....[31]....
        /*07d0*/ 	.word	0x0000ab00


	//   ....[32]....
        /*07d4*/ 	.word	0x0000ab40


	//   ....[33]....
        /*07d8*/ 	.word	0x0000ad10


	//   ....[34]....
        /*07dc*/ 	.word	0x0000add0


	//   ....[35]....
        /*07e0*/ 	.word	0x0000ae10


	//   ....[36]....
        /*07e4*/ 	.word	0x0000ae50


	//   ....[37]....
        /*07e8*/ 	.word	0x0000b040


	//   ....[38]....
        /*07ec*/ 	.word	0x0000b0c0


	//   ....[39]....
        /*07f0*/ 	.word	0x0000b100


	//   ....[40]....
        /*07f4*/ 	.word	0x0000b140


	//   ....[41]....
        /*07f8*/ 	.word	0x0000cde0


	//   ....[42]....
        /*07fc*/ 	.word	0x0000ce00


	//   ....[43]....
        /*0800*/ 	.word	0x0000ce20


	//   ....[44]....
        /*0804*/ 	.word	0x0000ce30


	//   ....[45]....
        /*0808*/ 	.word	0x0000cf20


	//   ....[46]....
        /*080c*/ 	.word	0x0000cf60


	//   ....[47]....
        /*0810*/ 	.word	0x0000cf70


	//   ....[48]....
        /*0814*/ 	.word	0x0000cf80


	//   ....[49]....
        /*0818*/ 	.word	0x0000d140


	//   ....[50]....
        /*081c*/ 	.word	0x0000d180


	//   ....[51]....
        /*0820*/ 	.word	0x0000d1b0


	//   ....[52]....
        /*0824*/ 	.word	0x0000d1c0


	//   ....[53]....
        /*0828*/ 	.word	0x0000d2a0


	//   ....[54]....
        /*082c*/ 	.word	0x0000d2e0


	//   ....[55]....
        /*0830*/ 	.word	0x0000d2f0


	//   ....[56]....
        /*0834*/ 	.word	0x0000d310


	//   ....[57]....
        /*0838*/ 	.word	0x00010760


	//   ....[58]....
        /*083c*/ 	.word	0x00010770


	//   ....[59]....
        /*0840*/ 	.word	0x000111d0


	//   ....[60]....
        /*0844*/ 	.word	0x000112a0


	//   ....[61]....
        /*0848*/ 	.word	0x000112b0


	//   ....[62]....
        /*084c*/ 	.word	0x000112e0


	//   ....[63]....
        /*0850*/ 	.word	0x00013ed0


	//   ....[64]....
        /*0854*/ 	.word	0x00013f00


	//   ....[65]....
        /*0858*/ 	.word	0x00014920


	//   ....[66]....
        /*085c*/ 	.word	0x00014a10


	//   ....[67]....
        /*0860*/ 	.word	0x00014a40


	//   ....[68]....
        /*0864*/ 	.word	0x00014ab0


	//   ....[69]....
        /*0868*/ 	.word	0x00017e10


	//   ....[70]....
        /*086c*/ 	.word	0x00017e30


	//   ....[71]....
        /*0870*/ 	.word	0x00017e50


	//   ....[72]....
        /*0874*/ 	.word	0x00017e70


	//   ....[73]....
        /*0878*/ 	.word	0x00019a40


	//   ....[74]....
        /*087c*/ 	.word	0x00019a90


	//   ....[75]....
        /*0880*/ 	.word	0x00019ab0


	//   ....[76]....
        /*0884*/ 	.word	0x00019ad0


	//   ....[77]....
        /*0888*/ 	.word	0x0001ad40


	//   ....[78]....
        /*088c*/ 	.word	0x0001ad50


	//   ....[79]....
        /*0890*/ 	.word	0x0001ad70


	//   ....[80]....
        /*0894*/ 	.word	0x0001ad90


	//   ....[81]....
        /*0898*/ 	.word	0x0001b100


	//   ....[82]....
        /*089c*/ 	.word	0x0001b120


	//   ....[83]....
        /*08a0*/ 	.word	0x0001b200


	//   ....[84]....
        /*08a4*/ 	.word	0x0001b210


	//   ....[85]....
        /*08a8*/ 	.word	0x0001b300


	//   ....[86]....
        /*08ac*/ 	.word	0x0001b320


	//   ....[87]....
        /*08b0*/ 	.word	0x0001b410


	//   ....[88]....
        /*08b4*/ 	.word	0x0001b420


	//   ....[89]....
        /*08b8*/ 	.word	0x0001b710


	//   ....[90]....
        /*08bc*/ 	.word	0x0001b730


	//   ....[91]....
        /*08c0*/ 	.word	0x0001bd80


	//   ....[92]....
        /*08c4*/ 	.word	0x0001bd90


	//   ....[93]....
        /*08c8*/ 	.word	0x0001c9b0


	//   ....[94]....
        /*08cc*/ 	.word	0x0001c9d0


	//   ....[95]....
        /*08d0*/ 	.word	0x0001cac0


	//   ....[96]....
        /*08d4*/ 	.word	0x0001cad0


	//   ....[97]....
        /*08d8*/ 	.word	0x0001cbc0


	//   ....[98]....
        /*08dc*/ 	.word	0x0001cbe0


	//   ....[99]....
        /*08e0*/ 	.word	0x0001ccd0


	//   ....[100]....
        /*08e4*/ 	.word	0x0001cce0


	//   ....[101]....
        /*08e8*/ 	.word	0x0001ce90


	//   ....[102]....
        /*08ec*/ 	.word	0x0001ceb0


	//   ....[103]....
        /*08f0*/ 	.word	0x0001cfe0


	//   ....[104]....
        /*08f4*/ 	.word	0x0001d020


	//   ....[105]....
        /*08f8*/ 	.word	0x0001d050


	//   ....[106]....
        /*08fc*/ 	.word	0x0001d080


	//   ....[107]....
        /*0900*/ 	.word	0x0001d0b0


	//   ....[108]....
        /*0904*/ 	.word	0x0001d0e0


	//   ....[109]....
        /*0908*/ 	.word	0x0001d240


	//   ....[110]....
        /*090c*/ 	.word	0x0001d280


	//   ....[111]....
        /*0910*/ 	.word	0x0001d2b0


	//   ....[112]....
        /*0914*/ 	.word	0x0001d2e0


	//   ....[113]....
        /*0918*/ 	.word	0x0001d310


	//   ....[114]....
        /*091c*/ 	.word	0x0001d340


	//   ....[115]....
        /*0920*/ 	.word	0x0001d3d0


	//   ....[116]....
        /*0924*/ 	.word	0x0001d430


	//   ....[117]....
        /*0928*/ 	.word	0x0001d440


	//   ....[118]....
        /*092c*/ 	.word	0x0001d4a0


	//   ....[119]....
        /*0930*/ 	.word	0x0001df10


	//   ....[120]....
        /*0934*/ 	.word	0x0001df70


	//   ....[121]....
        /*0938*/ 	.word	0x0001dfc0


	//   ....[122]....
        /*093c*/ 	.word	0x0001e010


	//   ....[123]....
        /*0940*/ 	.word	0x0001e060


	//   ....[124]....
        /*0944*/ 	.word	0x0001e0d0


	//   ....[125]....
        /*0948*/ 	.word	0x0001e110


	//   ....[126]....
        /*094c*/ 	.word	0x0001e180


	//   ....[127]....
        /*0950*/ 	.word	0x0001e1f0


	//   ....[128]....
        /*0954*/ 	.word	0x0001e250


	//   ....[129]....
        /*0958*/ 	.word	0x0001e2b0


	//   ....[130]....
        /*095c*/ 	.word	0x0001e310


	//   ....[131]....
        /*0960*/ 	.word	0x0001e360


	//   ....[132]....
        /*0964*/ 	.word	0x0001e3c0


	//   ....[133]....
        /*0968*/ 	.word	0x0001e430


	//   ....[134]....
        /*096c*/ 	.word	0x0001e4a0


	//   ....[135]....
        /*0970*/ 	.word	0x0001e500


	//   ....[136]....
        /*0974*/ 	.word	0x0001e560


	//   ....[137]....
        /*0978*/ 	.word	0x0001e5c0


	//   ....[138]....
        /*097c*/ 	.word	0x0001e630


	//   ....[139]....
        /*0980*/ 	.word	0x0001e690


	//   ....[140]....
        /*0984*/ 	.word	0x0001e6f0


	//   ....[141]....
        /*0988*/ 	.word	0x0001e750


	//   ....[142]....
        /*098c*/ 	.word	0x0001e7c0


	//   ....[143]....
        /*0990*/ 	.word	0x0001e820


	//   ....[144]....
        /*0994*/ 	.word	0x0001e880


	//   ....[145]....
        /*0998*/ 	.word	0x0001e8e0


	//   ....[146]....
        /*099c*/ 	.word	0x0001e950


	//   ....[147]....
        /*09a0*/ 	.word	0x0001e9b0


	//   ....[148]....
        /*09a4*/ 	.word	0x0001ea10


	//   ....[149]....
        /*09a8*/ 	.word	0x0001ea70


	//   ....[150]....
        /*09ac*/ 	.word	0x0001eae0


	//   ....[151]....
        /*09b0*/ 	.word	0x0001eb40


	//   ....[152]....
        /*09b4*/ 	.word	0x0001eba0


	//   ....[153]....
        /*09b8*/ 	.word	0x0001ec00


	//   ....[154]....
        /*09bc*/ 	.word	0x0001ec70


	//   ....[155]....
        /*09c0*/ 	.word	0x0001ecc0


	//   ....[156]....
        /*09c4*/ 	.word	0x0001ed00


	//   ....[157]....
        /*09c8*/ 	.word	0x0001ed50


	//   ....[158]....
        /*09cc*/ 	.word	0x0001eda0


	//   ....[159]....
        /*09d0*/ 	.word	0x0001edf0


	//   ....[160]....
        /*09d4*/ 	.word	0x0001ee60


	//   ....[161]....
        /*09d8*/ 	.word	0x0001eea0


	//   ....[162]....
        /*09dc*/ 	.word	0x0001eef0


	//   ....[163]....
        /*09e0*/ 	.word	0x0001ef40


	//   ....[164]....
        /*09e4*/ 	.word	0x0001ef90


	//   ....[165]....
        /*09e8*/ 	.word	0x0001efe0


	//   ....[166]....
        /*09ec*/ 	.word	0x0001f050


	//   ....[167]....
        /*09f0*/ 	.word	0x0001f090


	//   ....[168]....
        /*09f4*/ 	.word	0x0001f100


	//   ....[169]....
        /*09f8*/ 	.word	0x0001f160


	//   ....[170]....
        /*09fc*/ 	.word	0x0001f1c0


	//----- nvinfo : EIATTR_EXIT_INSTR_OFFSETS
	.align		4
.L_724:
        /*0a00*/ 	.byte	0x04, 0x1c
        /*0a02*/ 	.short	(.L_726 - .L_725)


	//   ....[0]....
.L_725:
        /*0a04*/ 	.word	0x000010d0


	//   ....[1]....
        /*0a08*/ 	.word	0x0001ded0


	//----- nvinfo : EIATTR_MAX_THREADS
	.align		4
.L_726:
        /*0a0c*/ 	.byte	0x04, 0x05
        /*0a0e*/ 	.short	(.L_728 - .L_727)
.L_727:
        /*0a10*/ 	.word	0x00000100
        /*0a14*/ 	.word	0x00000001
        /*0a18*/ 	.word	0x00000001


	//----- nvinfo : EIATTR_CRS_STACK_SIZE
	.align		4
.L_728:
        /*0a1c*/ 	.byte	0x04, 0x1e
        /*0a1e*/ 	.short	(.L_730 - .L_729)
.L_729:
        /*0a20*/ 	.word	0x00000000
.L_730:


//--------------------- .nv.callgraph             --------------------------
	.section	.nv.callgraph,"",@"SHT_CUDA_CALLGRAPH"
	.align	4
	.sectionentsize	8
	.align		4
        /*0000*/ 	.word	0x00000000
	.align		4
        /*0004*/ 	.word	0xffffffff
	.align		4
        /*0008*/ 	.word	0x00000000
	.align		4
        /*000c*/ 	.word	0xfffffffe
	.align		4
        /*0010*/ 	.word	0x00000000
	.align		4
        /*0014*/ 	.word	0xfffffffd
	.align		4
        /*0018*/ 	.word	0x00000000
	.align		4
        /*001c*/ 	.word	0xfffffffc


//--------------------- .nv.rel.action            --------------------------
	.section	.nv.rel.action,"",@"SHT_CUDA_RELOCINFO"
	.align	8
	.sectionentsize	8
        /*0000*/ 	.byte	0x73, 0x00, 0x00, 0x00, 0x00, 0x00, 0x00, 0x00, 0x00, 0x00, 0x00, 0x11, 0x25, 0x00, 0x05, 0x36


//--------------------- .nv.constant4             --------------------------
	.section	.nv.constant4,"a",@progbits
	.align	8
	.align		8
.nv.constant4:
        /*0000*/ 	.dword	_ZN83_INTERNAL_d107419c_47_flash_fwd_hdim128_fp16_split_softcapall_sm80_cu_61719c98_37984cuda3std3__45__cpo5beginE
	.align		8
        /*0008*/ 	.dword	_ZN83_INTERNAL_d107419c_47_flash_fwd_hdim128_fp16_split_softcapall_sm80_cu_61719c98_37984cuda3std3__45__cpo3endE
	.align		8
        /*0010*/ 	.dword	_ZN83_INTERNAL_d107419c_47_flash_fwd_hdim128_fp16_split_softcapall_sm80_cu_61719c98_37984cuda3std3__45__cpo6cbeginE
	.align		8
        /*0018*/ 	.dword	_ZN83_INTERNAL_d107419c_47_flash_fwd_hdim128_fp16_split_softcapall_sm80_cu_61719c98_37984cuda3std3__45__cpo4cendE
	.align		8
        /*0020*/ 	.dword	_ZN83_INTERNAL_d107419c_47_flash_fwd_hdim128_fp16_split_softcapall_sm80_cu_61719c98_37984cuda3std3__485_GLOBAL__N__d107419c_47_flash_fwd_hdim128_fp16_split_softcapall_sm80_cu_61719c98_37986ignoreE
	.align		8
        /*0028*/ 	.dword	_ZN83_INTERNAL_d107419c_47_flash_fwd_hdim128_fp16_split_softcapall_sm80_cu_61719c98_37984cuda3std3__419piecewise_constructE
	.align		8
        /*0030*/ 	.dword	_ZN83_INTERNAL_d107419c_47_flash_fwd_hdim128_fp16_split_softcapall_sm80_cu_61719c98_37984cuda3std3__48in_placeE
	.align		8
        /*0038*/ 	.dword	_ZN83_INTERNAL_d107419c_47_flash_fwd_hdim128_fp16_split_softcapall_sm80_cu_61719c98_37984cuda3std6ranges3__45__cpo4swapE
	.align		8
        /*0040*/ 	.dword	_ZN83_INTERNAL_d107419c_47_flash_fwd_hdim128_fp16_split_softcapall_sm80_cu_61719c98_37984cuda3std6ranges3__45__cpo9iter_moveE
	.align		8
        /*0048*/ 	.dword	_ZN83_INTERNAL_d107419c_47_flash_fwd_hdim128_fp16_split_softcapall_sm80_cu_61719c98_37984cute7productE
	.align		8
        /*0050*/ 	.dword	_ZN83_INTERNAL_d107419c_47_flash_fwd_hdim128_fp16_split_softcapall_sm80_cu_61719c98_37984cute1_E


//--------------------- .nv.constant0._ZN7cutlass13device_kernelIN5flash19enable_sm80_to_sm89INS1_16FlashAttnFwdSm80INS1_25CollectiveMainloopFwdSm80ILi8ELi1ELb1EN4cute5tupleIJNS5_1CILi128EEES8_S8_EEELi128ENS_6half_tEfNS_4arch4Sm80ELb0ELb0ELb1ELb0ELb0ELb0ELb1ELb1EEENS1_21CollectiveEpilogueFwdIS9_NS6_IJNS7_ILi1EEESF_SF_EEESA_SC_Li256ELb0ELb1ELb1ELb0EEENS1_19SingleTileSchedulerILb0ELb1ELb1ELi128EEEEEEEEEvNT_6ParamsE --------------------------
	.section	.nv.constant0._ZN7cutlass13device_kernelIN5flash19enable_sm80_to_sm89INS1_16FlashAttnFwdSm80INS1_25CollectiveMainloopFwdSm80ILi8ELi1ELb1EN4cute5tupleIJNS5_1CILi128EEES8_S8_EEELi128ENS_6half_tEfNS_4arch4Sm80ELb0ELb0ELb1ELb0ELb0ELb0ELb1ELb1EEENS1_21CollectiveEpilogueFwdIS9_NS6_IJNS7_ILi1EEESF_SF_EEESA_SC_Li256ELb0ELb1ELb1ELb0EEENS1_19SingleTileSchedulerILb0ELb1ELb1ELi128EEEEEEEEEvNT_6ParamsE,"a",@progbits
	.sectionflags	@""
	.align	4
.nv.constant0._ZN7cutlass13device_kernelIN5flash19enable_sm80_to_sm89INS1_16FlashAttnFwdSm80INS1_25CollectiveMainloopFwdSm80ILi8ELi1ELb1EN4cute5tupleIJNS5_1CILi128EEES8_S8_EEELi128ENS_6half_tEfNS_4arch4Sm80ELb0ELb0ELb1ELb0ELb0ELb0ELb1ELb1EEENS1_21CollectiveEpilogueFwdIS9_NS6_IJNS7_ILi1EEESF_SF_EEESA_SC_Li256ELb0ELb1ELb1ELb0EEENS1_19SingleTileSchedulerILb0ELb1ELb1ELi128EEEEEEEEEvNT_6ParamsE:
	.zero		1400


//--------------------- .nv.constant0._ZN7cutlass13device_kernelIN5flash19enable_sm80_to_sm89INS1_16FlashAttnFwdSm80INS1_25CollectiveMainloopFwdSm80ILi8ELi1ELb1EN4cute5tupleIJNS5_1CILi128EEENS7_ILi96EEES8_EEELi128ENS_6half_tEfNS_4arch4Sm80ELb0ELb1ELb1ELb0ELb0ELb0ELb1ELb1EEENS1_21CollectiveEpilogueFwdINS6_IJS8_S8_S9_EEENS6_IJNS7_ILi1EEESH_SH_EEESB_SD_Li256ELb0ELb1ELb1ELb0EEENS1_19SingleTileSchedulerILb0ELb1ELb1ELi128EEEEEEEEEvNT_6ParamsE --------------------------
	.section	.nv.constant0._ZN7cutlass13device_kernelIN5flash19enable_sm80_to_sm89INS1_16FlashAttnFwdSm80INS1_25CollectiveMainloopFwdSm80ILi8ELi1ELb1EN4cute5tupleIJNS5_1CILi128EEENS7_ILi96EEES8_EEELi128ENS_6half_tEfNS_4arch4Sm80ELb0ELb1ELb1ELb0ELb0ELb0ELb1ELb1EEENS1_21CollectiveEpilogueFwdINS6_IJS8_S8_S9_EEENS6_IJNS7_ILi1EEESH_SH_EEESB_SD_Li256ELb0ELb1ELb1ELb0EEENS1_19SingleTileSchedulerILb0ELb1ELb1ELi128EEEEEEEEEvNT_6ParamsE,"a",@progbits
	.sectionflags	@""
	.align	4
.nv.constant0._ZN7cutlass13device_kernelIN5flash19enable_sm80_to_sm89INS1_16FlashAttnFwdSm80INS1_25CollectiveMainloopFwdSm80ILi8ELi1ELb1EN4cute5tupleIJNS5_1CILi128EEENS7_ILi96EEES8_EEELi128ENS_6half_tEfNS_4arch4Sm80ELb0ELb1ELb1ELb0ELb0ELb0ELb1ELb1EEENS1_21CollectiveEpilogueFwdINS6_IJS8_S8_S9_EEENS6_IJNS7_ILi1EEESH_SH_EEESB_SD_Li256ELb0ELb1ELb1ELb0EEENS1_19SingleTileSchedulerILb0ELb1ELb1ELi128EEEEEEEEEvNT_6ParamsE:
	.zero		1400


//--------------------- .nv.constant0._ZN7cutlass13device_kernelIN5flash19enable_sm80_to_sm89INS1_16FlashAttnFwdSm80INS1_25CollectiveMainloopFwdSm80ILi8ELi1ELb1EN4cute5tupleIJNS5_1CILi128EEES8_S8_EEELi128ENS_6half_tEfNS_4arch4Sm80ELb1ELb0ELb1ELb0ELb0ELb0ELb1ELb1EEENS1_21CollectiveEpilogueFwdIS9_NS6_IJNS7_ILi1EEESF_SF_EEESA_SC_Li256ELb0ELb1ELb1ELb0EEENS1_30DynamicPersistentTileSchedulerILi256ELi256ELb1ELb1ELb0EEEEEEEEEvNT_6ParamsE --------------------------
	.section	.nv.constant0._ZN7cutlass13device_kernelIN5flash19enable_sm80_to_sm89INS1_16FlashAttnFwdSm80INS1_25CollectiveMainloopFwdSm80ILi8ELi1ELb1EN4cute5tupleIJNS5_1CILi128EEES8_S8_EEELi128ENS_6half_tEfNS_4arch4Sm80ELb1ELb0ELb1ELb0ELb0ELb0ELb1ELb1EEENS1_21CollectiveEpilogueFwdIS9_NS6_IJNS7_ILi1EEESF_SF_EEESA_SC_Li256ELb0ELb1ELb1ELb0EEENS1_30DynamicPersistentTileSchedulerILi256ELi256ELb1ELb1ELb0EEEEEEEEEvNT_6ParamsE,"a",@progbits
	.sectionflags	@""
	.align	4
.nv.constant0._ZN7cutlass13device_kernelIN5flash19enable_sm80_to_sm89INS1_16FlashAttnFwdSm80INS1_25CollectiveMainloopFwdSm80ILi8ELi1ELb1EN4cute5tupleIJNS5_1CILi128EEES8_S8_EEELi128ENS_6half_tEfNS_4arch4Sm80ELb1ELb0ELb1ELb0ELb0ELb0ELb1ELb1EEENS1_21CollectiveEpilogueFwdIS9_NS6_IJNS7_ILi1EEESF_SF_EEESA_SC_Li256ELb0ELb1ELb1ELb0EEENS1_30DynamicPersistentTileSchedulerILi256ELi256ELb1ELb1ELb0EEEEEEEEEvNT_6ParamsE:
	.zero		1416


//--------------------- .nv.constant0._ZN7cutlass13device_kernelIN5flash19enable_sm80_to_sm89INS1_16FlashAttnFwdSm80INS1_25CollectiveMainloopFwdSm80ILi4ELi1ELb0EN4cute5tupleIJNS5_1CILi128EEENS7_ILi64EEES8_EEELi128ENS_6half_tEfNS_4arch4Sm80ELb0ELb0ELb1ELb0ELb0ELb0ELb1ELb1EEENS1_21CollectiveEpilogueFwdINS6_IJS8_S8_S9_EEENS6_IJNS7_ILi1EEESH_SH_EEESB_SD_Li128ELb0ELb1ELb1ELb0EEENS1_19SingleTileSchedulerILb0ELb1ELb1ELi128EEEEEEEEEvNT_6ParamsE --------------------------
	.section	.nv.constant0._ZN7cutlass13device_kernelIN5flash19enable_sm80_to_sm89INS1_16FlashAttnFwdSm80INS1_25CollectiveMainloopFwdSm80ILi4ELi1ELb0EN4cute5tupleIJNS5_1CILi128EEENS7_ILi64EEES8_EEELi128ENS_6half_tEfNS_4arch4Sm80ELb0ELb0ELb1ELb0ELb0ELb0ELb1ELb1EEENS1_21CollectiveEpilogueFwdINS6_IJS8_S8_S9_EEENS6_IJNS7_ILi1EEESH_SH_EEESB_SD_Li128ELb0ELb1ELb1ELb0EEENS1_19SingleTileSchedulerILb0ELb1ELb1ELi128EEEEEEEEEvNT_6ParamsE,"a",@progbits
	.sectionflags	@""
	.align	4
.nv.constant0._ZN7cutlass13device_kernelIN5flash19enable_sm80_to_sm89INS1_16FlashAttnFwdSm80INS1_25CollectiveMainloopFwdSm80ILi4ELi1ELb0EN4cute5tupleIJNS5_1CILi128EEENS7_ILi64EEES8_EEELi128ENS_6half_tEfNS_4arch4Sm80ELb0ELb0ELb1ELb0ELb0ELb0ELb1ELb1EEENS1_21CollectiveEpilogueFwdINS6_IJS8_S8_S9_EEENS6_IJNS7_ILi1EEESH_SH_EEESB_SD_Li128ELb0ELb1ELb1ELb0EEENS1_19SingleTileSchedulerILb0ELb1ELb1ELi128EEEEEEEEEvNT_6ParamsE:
	.zero		1400


//--------------------- .nv.constant0._ZN7cutlass13device_kernelIN5flash19enable_sm80_to_sm89INS1_16FlashAttnFwdSm80INS1_25CollectiveMainloopFwdSm80ILi8ELi1ELb1EN4cute5tupleIJNS5_1CILi128EEENS7_ILi112EEES8_EEELi128ENS_6half_tEfNS_4arch4Sm80ELb0ELb0ELb1ELb1ELb0ELb0ELb1ELb1EEENS1_21CollectiveEpilogueFwdINS6_IJS8_S8_S9_EEENS6_IJNS7_ILi1EEESH_SH_EEESB_SD_Li256ELb1ELb1ELb1ELb0EEENS1_36VarlenDynamicPersistentTileSchedulerILi128ELi112ELi256ELi256ELb1ELb1ELb0ELb0ELb1ELb1EEEEEEEEEvNT_6ParamsE --------------------------
	.section	.nv.constant0._ZN7cutlass13device_kernelIN5flash19enable_sm80_to_sm89INS1_16FlashAttnFwdSm80INS1_25CollectiveMainloopFwdSm80ILi8ELi1ELb1EN4cute5tupleIJNS5_1CILi128EEENS7_ILi112EEES8_EEELi128ENS_6half_tEfNS_4arch4Sm80ELb0ELb0ELb1ELb1ELb0ELb0ELb1ELb1EEENS1_21CollectiveEpilogueFwdINS6_IJS8_S8_S9_EEENS6_IJNS7_ILi1EEESH_SH_EEESB_SD_Li256ELb1ELb1ELb1ELb0EEENS1_36VarlenDynamicPersistentTileSchedulerILi128ELi112ELi256ELi256ELb1ELb1ELb0ELb0ELb1ELb1EEEEEEEEEvNT_6ParamsE,"a",@progbits
	.sectionflags	@""
	.align	4
.nv.constant0._ZN7cutlass13device_kernelIN5flash19enable_sm80_to_sm89INS1_16FlashAttnFwdSm80INS1_25CollectiveMainloopFwdSm80ILi8ELi1ELb1EN4cute5tupleIJNS5_1CILi128EEENS7_ILi112EEES8_EEELi128ENS_6half_tEfNS_4arch4Sm80ELb0ELb0ELb1ELb1ELb0ELb0ELb1ELb1EEENS1_21CollectiveEpilogueFwdINS6_IJS8_S8_S9_EEENS6_IJNS7_ILi1EEESH_SH_EEESB_SD_Li256ELb1ELb1ELb1ELb0EEENS1_36VarlenDynamicPersistentTileSchedulerILi128ELi112ELi256ELi256ELb1ELb1ELb0ELb0ELb1ELb1EEEEEEEEEvNT_6ParamsE:
	.zero		1432


//--------------------- .nv.constant0._ZN7cutlass13device_kernelIN5flash19enable_sm80_to_sm89INS1_16FlashAttnFwdSm80INS1_25CollectiveMainloopFwdSm80ILi8ELi1ELb1EN4cute5tupleIJNS5_1CILi128EEENS7_ILi112EEES8_EEELi128ENS_6half_tEfNS_4arch4Sm80ELb0ELb0ELb1ELb1ELb0ELb1ELb1ELb1EEENS1_21CollectiveEpilogueFwdINS6_IJS8_S8_S9_EEENS6_IJNS7_ILi1EEESH_SH_EEESB_SD_Li256ELb1ELb1ELb1ELb0EEENS1_36VarlenDynamicPersistentTileSchedulerILi128ELi112ELi256ELi256ELb1ELb1ELb0ELb0ELb1ELb1EEEEEEEEEvNT_6ParamsE --------------------------
	.section	.nv.constant0._ZN7cutlass13device_kernelIN5flash19enable_sm80_to_sm89INS1_16FlashAttnFwdSm80INS1_25CollectiveMainloopFwdSm80ILi8ELi1ELb1EN4cute5tupleIJNS5_1CILi128EEENS7_ILi112EEES8_EEELi128ENS_6half_tEfNS_4arch4Sm80ELb0ELb0ELb1ELb1ELb0ELb1ELb1ELb1EEENS1_21CollectiveEpilogueFwdINS6_IJS8_S8_S9_EEENS6_IJNS7_ILi1EEESH_SH_EEESB_SD_Li256ELb1ELb1ELb1ELb0EEENS1_36VarlenDynamicPersistentTileSchedulerILi128ELi112ELi256ELi256ELb1ELb1ELb0ELb0ELb1ELb1EEEEEEEEEvNT_6ParamsE,"a",@progbits
	.sectionflags	@""
	.align	4
.nv.constant0._ZN7cutlass13device_kernelIN5flash19enable_sm80_to_sm89INS1_16FlashAttnFwdSm80INS1_25CollectiveMainloopFwdSm80ILi8ELi1ELb1EN4cute5tupleIJNS5_1CILi128EEENS7_ILi112EEES8_EEELi128ENS_6half_tEfNS_4arch4Sm80ELb0ELb0ELb1ELb1ELb0ELb1ELb1ELb1EEENS1_21CollectiveEpilogueFwdINS6_IJS8_S8_S9_EEENS6_IJNS7_ILi1EEESH_SH_EEESB_SD_Li256ELb1ELb1ELb1ELb0EEENS1_36VarlenDynamicPersistentTileSchedulerILi128ELi112ELi256ELi256ELb1ELb1ELb0ELb0ELb1ELb1EEEEEEEEEvNT_6ParamsE:
	.zero		1432


//--------------------- .nv.constant0._ZN7cutlass13device_kernelIN5flash19enable_sm80_to_sm89INS1_16FlashAttnFwdSm80INS1_25CollectiveMainloopFwdSm80ILi4ELi1ELb0EN4cute5tupleIJNS5_1CILi128EEENS7_ILi48EEES8_EEELi128ENS_6half_tEfNS_4arch4Sm80ELb0ELb1ELb1ELb0ELb0ELb0ELb1ELb1EEENS1_21CollectiveEpilogueFwdINS6_IJS8_S8_S9_EEENS6_IJNS7_ILi1EEESH_SH_EEESB_SD_Li128ELb0ELb1ELb1ELb0EEENS1_19SingleTileSchedulerILb0ELb1ELb1ELi128EEEEEEEEEvNT_6ParamsE --------------------------
	.section	.nv.constant0._ZN7cutlass13device_kernelIN5flash19enable_sm80_to_sm89INS1_16FlashAttnFwdSm80INS1_25CollectiveMainloopFwdSm80ILi4ELi1ELb0EN4cute5tupleIJNS5_1CILi128EEENS7_ILi48EEES8_EEELi128ENS_6half_tEfNS_4arch4Sm80ELb0ELb1ELb1ELb0ELb0ELb0ELb1ELb1EEENS1_21CollectiveEpilogueFwdINS6_IJS8_S8_S9_EEENS6_IJNS7_ILi1EEESH_SH_EEESB_SD_Li128ELb0ELb1ELb1ELb0EEENS1_19SingleTileSchedulerILb0ELb1ELb1ELi128EEEEEEEEEvNT_6ParamsE,"a",@progbits
	.sectionflags	@""
	.align	4
.nv.constant0._ZN7cutlass13device_kernelIN5flash19enable_sm80_to_sm89INS1_16FlashAttnFwdSm80INS1_25CollectiveMainloopFwdSm80ILi4ELi1ELb0EN4cute5tupleIJNS5_1CILi128EEENS7_ILi48EEES8_EEELi128ENS_6half_tEfNS_4arch4Sm80ELb0ELb1ELb1ELb0ELb0ELb0ELb1ELb1EEENS1_21CollectiveEpilogueFwdINS6_IJS8_S8_S9_EEENS6_IJNS7_ILi1EEESH_SH_EEESB_SD_Li128ELb0ELb1ELb1ELb0EEENS1_19SingleTileSchedulerILb0ELb1ELb1ELi128EEEEEEEEEvNT_6ParamsE:
	.zero		1400


//--------------------- .nv.constant0._ZN7cutlass13device_kernelIN5flash19enable_sm80_to_sm89INS1_16FlashAttnFwdSm80INS1_25CollectiveMainloopFwdSm80ILi8ELi1ELb1EN4cute5tupleIJNS5_1CILi128EEENS7_ILi96EEES8_EEELi128ENS_6half_tEfNS_4arch4Sm80ELb0ELb1ELb1ELb1ELb0ELb0ELb1ELb1EEENS1_21CollectiveEpilogueFwdINS6_IJS8_S8_S9_EEENS6_IJNS7_ILi1EEESH_SH_EEESB_SD_Li256ELb1ELb1ELb1ELb0EEENS1_36VarlenDynamicPersistentTileSchedulerILi128ELi96ELi256ELi256ELb1ELb1ELb0ELb1ELb0ELb1EEEEEEEEEvNT_6ParamsE --------------------------
	.section	.nv.constant0._ZN7cutlass13device_kernelIN5flash19enable_sm80_to_sm89INS1_16FlashAttnFwdSm80INS1_25CollectiveMainloopFwdSm80ILi8ELi1ELb1EN4cute5tupleIJNS5_1CILi128EEENS7_ILi96EEES8_EEELi128ENS_6half_tEfNS_4arch4Sm80ELb0ELb1ELb1ELb1ELb0ELb0ELb1ELb1EEENS1_21CollectiveEpilogueFwdINS6_IJS8_S8_S9_EEENS6_IJNS7_ILi1EEESH_SH_EEESB_SD_Li256ELb1ELb1ELb1ELb0EEENS1_36VarlenDynamicPersistentTileSchedulerILi128ELi96ELi256ELi256ELb1ELb1ELb0ELb1ELb0ELb1EEEEEEEEEvNT_6ParamsE,"a",@progbits
	.sectionflags	@""
	.align	4
.nv.constant0._ZN7cutlass13device_kernelIN5flash19enable_sm80_to_sm89INS1_16FlashAttnFwdSm80INS1_25CollectiveMainloopFwdSm80ILi8ELi1ELb1EN4cute5tupleIJNS5_1CILi128EEENS7_ILi96EEES8_EEELi128ENS_6half_tEfNS_4arch4Sm80ELb0ELb1ELb1ELb1ELb0ELb0ELb1ELb1EEENS1_21CollectiveEpilogueFwdINS6_IJS8_S8_S9_EEENS6_IJNS7_ILi1EEESH_SH_EEESB_SD_Li256ELb1ELb1ELb1ELb0EEENS1_36VarlenDynamicPersistentTileSchedulerILi128ELi96ELi256ELi256ELb1ELb1ELb0ELb1ELb0ELb1EEEEEEEEEvNT_6ParamsE:
	.zero		1432


//--------------------- .nv.constant0._ZN7cutlass13device_kernelIN5flash19enable_sm80_to_sm89INS1_16FlashAttnFwdSm80INS1_25CollectiveMainloopFwdSm80ILi8ELi1ELb1EN4cute5tupleIJNS5_1CILi128EEENS7_ILi96EEES8_EEELi128ENS_6half_tEfNS_4arch4Sm80ELb0ELb1ELb1ELb1ELb0ELb1ELb1ELb1EEENS1_21CollectiveEpilogueFwdINS6_IJS8_S8_S9_EEENS6_IJNS7_ILi1EEESH_SH_EEESB_SD_Li256ELb1ELb1ELb1ELb0EEENS1_36VarlenDynamicPersistentTileSchedulerILi128ELi96ELi256ELi256ELb1ELb1ELb0ELb1ELb0ELb1EEEEEEEEEvNT_6ParamsE --------------------------
	.section	.nv.constant0._ZN7cutlass13device_kernelIN5flash19enable_sm80_to_sm89INS1_16FlashAttnFwdSm80INS1_25CollectiveMainloopFwdSm80ILi8ELi1ELb1EN4cute5tupleIJNS5_1CILi128EEENS7_ILi96EEES8_EEELi128ENS_6half_tEfNS_4arch4Sm80ELb0ELb1ELb1ELb1ELb0ELb1ELb1ELb1EEENS1_21CollectiveEpilogueFwdINS6_IJS8_S8_S9_EEENS6_IJNS7_ILi1EEESH_SH_EEESB_SD_Li256ELb1ELb1ELb1ELb0EEENS1_36VarlenDynamicPersistentTileSchedulerILi128ELi96ELi256ELi256ELb1ELb1ELb0ELb1ELb0ELb1EEEEEEEEEvNT_6ParamsE,"a",@progbits
	.sectionflags	@""
	.align	4
.nv.constant0._ZN7cutlass13device_kernelIN5flash19enable_sm80_to_sm89INS1_16FlashAttnFwdSm80INS1_25CollectiveMainloopFwdSm80ILi8ELi1ELb1EN4cute5tupleIJNS5_1CILi128EEENS7_ILi96EEES8_EEELi128ENS_6half_tEfNS_4arch4Sm80ELb0ELb1ELb1ELb1ELb0ELb1ELb1ELb1EEENS1_21CollectiveEpilogueFwdINS6_IJS8_S8_S9_EEENS6_IJNS7_ILi1EEESH_SH_EEESB_SD_Li256ELb1ELb1ELb1ELb0EEENS1_36VarlenDynamicPersistentTileSchedulerILi128ELi96ELi256ELi256ELb1ELb1ELb0ELb1ELb0ELb1EEEEEEEEEvNT_6ParamsE:
	.zero		1432


//--------------------- .nv.constant0._ZN7cutlass13device_kernelIN5flash19enable_sm80_to_sm89INS1_16FlashAttnFwdSm80INS1_25CollectiveMainloopFwdSm80ILi4ELi1ELb0EN4cute5tupleIJNS5_1CILi128EEENS7_ILi64EEES8_EEELi128ENS_6half_tEfNS_4arch4Sm80ELb1ELb0ELb1ELb0ELb0ELb0ELb1ELb1EEENS1_21CollectiveEpilogueFwdINS6_IJS8_S8_S9_EEENS6_IJNS7_ILi1EEESH_SH_EEESB_SD_Li128ELb0ELb1ELb1ELb0EEENS1_30DynamicPersistentTileSchedulerILi128ELi128ELb1ELb1ELb0EEEEEEEEEvNT_6ParamsE --------------------------
	.section	.nv.constant0._ZN7cutlass13device_kernelIN5flash19enable_sm80_to_sm89INS1_16FlashAttnFwdSm80INS1_25CollectiveMainloopFwdSm80ILi4ELi1ELb0EN4cute5tupleIJNS5_1CILi128EEENS7_ILi64EEES8_EEELi128ENS_6half_tEfNS_4arch4Sm80ELb1ELb0ELb1ELb0ELb0ELb0ELb1ELb1EEENS1_21CollectiveEpilogueFwdINS6_IJS8_S8_S9_EEENS6_IJNS7_ILi1EEESH_SH_EEESB_SD_Li128ELb0ELb1ELb1ELb0EEENS1_30DynamicPersistentTileSchedulerILi128ELi128ELb1ELb1ELb0EEEEEEEEEvNT_6ParamsE,"a",@progbits
	.sectionflags	@""
	.align	4
.nv.constant0._ZN7cutlass13device_kernelIN5flash19enable_sm80_to_sm89INS1_16FlashAttnFwdSm80INS1_25CollectiveMainloopFwdSm80ILi4ELi1ELb0EN4cute5tupleIJNS5_1CILi128EEENS7_ILi64EEES8_EEELi128ENS_6half_tEfNS_4arch4Sm80ELb1ELb0ELb1ELb0ELb0ELb0ELb1ELb1EEENS1_21CollectiveEpilogueFwdINS6_IJS8_S8_S9_EEENS6_IJNS7_ILi1EEESH_SH_EEESB_SD_Li128ELb0ELb1ELb1ELb0EEENS1_30DynamicPersistentTileSchedulerILi128ELi128ELb1ELb1ELb0EEEEEEEEEvNT_6ParamsE:
	.zero		1416


//--------------------- .nv.constant0._ZN7cutlass13device_kernelIN5flash19enable_sm80_to_sm89INS1_16FlashAttnFwdSm80INS1_25CollectiveMainloopFwdSm80ILi8ELi1ELb1EN4cute5tupleIJNS5_1CILi128EEENS7_ILi112EEES8_EEELi128ENS_6half_tEfNS_4arch4Sm80ELb1ELb0ELb1ELb1ELb0ELb0ELb1ELb1EEENS1_21CollectiveEpilogueFwdINS6_IJS8_S8_S9_EEENS6_IJNS7_ILi1EEESH_SH_EEESB_SD_Li256ELb1ELb1ELb1ELb0EEENS1_36VarlenDynamicPersistentTileSchedulerILi128ELi112ELi256ELi256ELb1ELb1ELb0ELb1ELb1ELb1EEEEEEEEEvNT_6ParamsE --------------------------
	.section	.nv.constant0._ZN7cutlass13device_kernelIN5flash19enable_sm80_to_sm89INS1_16FlashAttnFwdSm80INS1_25CollectiveMainloopFwdSm80ILi8ELi1ELb1EN4cute5tupleIJNS5_1CILi128EEENS7_ILi112EEES8_EEELi128ENS_6half_tEfNS_4arch4Sm80ELb1ELb0ELb1ELb1ELb0ELb0ELb1ELb1EEENS1_21CollectiveEpilogueFwdINS6_IJS8_S8_S9_EEENS6_IJNS7_ILi1EEESH_SH_EEESB_SD_Li256ELb1ELb1ELb1ELb0EEENS1_36VarlenDynamicPersistentTileSchedulerILi128ELi112ELi256ELi256ELb1ELb1ELb0ELb1ELb1ELb1EEEEEEEEEvNT_6ParamsE,"a",@progbits
	.sectionflags	@""
	.align	4
.nv.constant0._ZN7cutlass13device_kernelIN5flash19enable_sm80_to_sm89INS1_16FlashAttnFwdSm80INS1_25CollectiveMainloopFwdSm80ILi8ELi1ELb1EN4cute5tupleIJNS5_1CILi128EEENS7_ILi112EEES8_EEELi128ENS_6half_tEfNS_4arch4Sm80ELb1ELb0ELb1ELb1ELb0ELb0ELb1ELb1EEENS1_21CollectiveEpilogueFwdINS6_IJS8_S8_S9_EEENS6_IJNS7_ILi1EEESH_SH_EEESB_SD_Li256ELb1ELb1ELb1ELb0EEENS1_36VarlenDynamicPersistentTileSchedulerILi128ELi112ELi256ELi256ELb1ELb1ELb0ELb1ELb1ELb1EEEEEEEEEvNT_6ParamsE:
	.zero		1432


//--------------------- .nv.constant0._ZN7cutlass13device_kernelIN5flash19enable_sm80_to_sm89INS1_16FlashAttnFwdSm80INS1_25CollectiveMainloopFwdSm80ILi8ELi1ELb1EN4cute5tupleIJNS5_1CILi128EEENS7_ILi112EEES8_EEELi128ENS_6half_tEfNS_4arch4Sm80ELb1ELb0ELb1ELb1ELb0ELb1ELb1ELb1EEENS1_21CollectiveEpilogueFwdINS6_IJS8_S8_S9_EEENS6_IJNS7_ILi1EEESH_SH_EEESB_SD_Li256ELb1ELb1ELb1ELb0EEENS1_36VarlenDynamicPersistentTileSchedulerILi128ELi112ELi256ELi256ELb1ELb1ELb0ELb1ELb1ELb1EEEEEEEEEvNT_6ParamsE --------------------------
	.section	.nv.constant0._ZN7cutlass13device_kernelIN5flash19enable_sm80_to_sm89INS1_16FlashAttnFwdSm80INS1_25CollectiveMainloopFwdSm80ILi8ELi1ELb1EN4cute5tupleIJNS5_1CILi128EEENS7_ILi112EEES8_EEELi128ENS_6half_tEfNS_4arch4Sm80ELb1ELb0ELb1ELb1ELb0ELb1ELb1ELb1EEENS1_21CollectiveEpilogueFwdINS6_IJS8_S8_S9_EEENS6_IJNS7_ILi1EEESH_SH_EEESB_SD_Li256ELb1ELb1ELb1ELb0EEENS1_36VarlenDynamicPersistentTileSchedulerILi128ELi112ELi256ELi256ELb1ELb1ELb0ELb1ELb1ELb1EEEEEEEEEvNT_6ParamsE,"a",@progbits
	.sectionflags	@""
	.align	4
.nv.constant0._ZN7cutlass13device_kernelIN5flash19enable_sm80_to_sm89INS1_16FlashAttnFwdSm80INS1_25CollectiveMainloopFwdSm80ILi8ELi1ELb1EN4cute5tupleIJNS5_1CILi128EEENS7_ILi112EEES8_EEELi128ENS_6half_tEfNS_4arch4Sm80ELb1ELb0ELb1ELb1ELb0ELb1ELb1ELb1EEENS1_21CollectiveEpilogueFwdINS6_IJS8_S8_S9_EEENS6_IJNS7_ILi1EEESH_SH_EEESB_SD_Li256ELb1ELb1ELb1ELb0EEENS1_36VarlenDynamicPersistentTileSchedulerILi128ELi112ELi256ELi256ELb1ELb1ELb0ELb1ELb1ELb1EEEEEEEEEvNT_6ParamsE:
	.zero		1432


//--------------------- .nv.constant0._ZN7cutlass13device_kernelIN5flash19enable_sm80_to_sm89INS1_16FlashAttnFwdSm80INS1_25CollectiveMainloopFwdSm80ILi8ELi1ELb1EN4cute5tupleIJNS5_1CILi128EEES8_S8_EEELi128ENS_6half_tEfNS_4arch4Sm80ELb0ELb0ELb0ELb0ELb0ELb0ELb1ELb1EEENS1_21CollectiveEpilogueFwdIS9_NS6_IJNS7_ILi1EEESF_SF_EEESA_SC_Li256ELb0ELb1ELb1ELb0EEENS1_19SingleTileSchedulerILb0ELb1ELb1ELi128EEEEEEEEEvNT_6ParamsE --------------------------
	.section	.nv.constant0._ZN7cutlass13device_kernelIN5flash19enable_sm80_to_sm89INS1_16FlashAttnFwdSm80INS1_25CollectiveMainloopFwdSm80ILi8ELi1ELb1EN4cute5tupleIJNS5_1CILi128EEES8_S8_EEELi128ENS_6half_tEfNS_4arch4Sm80ELb0ELb0ELb0ELb0ELb0ELb0ELb1ELb1EEENS1_21CollectiveEpilogueFwdIS9_NS6_IJNS7_ILi1EEESF_SF_EEESA_SC_Li256ELb0ELb1ELb1ELb0EEENS1_19SingleTileSchedulerILb0ELb1ELb1ELi128EEEEEEEEEvNT_6ParamsE,"a",@progbits
	.sectionflags	@""
	.align	4
.nv.constant0._ZN7cutlass13device_kernelIN5flash19enable_sm80_to_sm89INS1_16FlashAttnFwdSm80INS1_25CollectiveMainloopFwdSm80ILi8ELi1ELb1EN4cute5tupleIJNS5_1CILi128EEES8_S8_EEELi128ENS_6half_tEfNS_4arch4Sm80ELb0ELb0ELb0ELb0ELb0ELb0ELb1ELb1EEENS1_21CollectiveEpilogueFwdIS9_NS6_IJNS7_ILi1EEESF_SF_EEESA_SC_Li256ELb0ELb1ELb1ELb0EEENS1_19SingleTileSchedulerILb0ELb1ELb1ELi128EEEEEEEEEvNT_6ParamsE:
	.zero		1400


//--------------------- .nv.constant0._ZN7cutlass13device_kernelIN5flash19enable_sm80_to_sm89INS1_16FlashAttnFwdSm80INS1_25CollectiveMainloopFwdSm80ILi8ELi1ELb1EN4cute5tupleIJNS5_1CILi128EEENS7_ILi96EEES8_EEELi128ENS_6half_tEfNS_4arch4Sm80ELb0ELb1ELb0ELb0ELb0ELb0ELb1ELb1EEENS1_21CollectiveEpilogueFwdINS6_IJS8_S8_S9_EEENS6_IJNS7_ILi1EEESH_SH_EEESB_SD_Li256ELb0ELb1ELb1ELb0EEENS1_19SingleTileSchedulerILb0ELb1ELb1ELi128EEEEEEEEEvNT_6ParamsE --------------------------
	.section	.nv.constant0._ZN7cutlass13device_kernelIN5flash19enable_sm80_to_sm89INS1_16FlashAttnFwdSm80INS1_25CollectiveMainloopFwdSm80ILi8ELi1ELb1EN4cute5tupleIJNS5_1CILi128EEENS7_ILi96EEES8_EEELi128ENS_6half_tEfNS_4arch4Sm80ELb0ELb1ELb0ELb0ELb0ELb0ELb1ELb1EEENS1_21CollectiveEpilogueFwdINS6_IJS8_S8_S9_EEENS6_IJNS7_ILi1EEESH_SH_EEESB_SD_Li256ELb0ELb1ELb1ELb0EEENS1_19SingleTileSchedulerILb0ELb1ELb1ELi128EEEEEEEEEvNT_6ParamsE,"a",@progbits
	.sectionflags	@""
	.align	4
.nv.constant0._ZN7cutlass13device_kernelIN5flash19enable_sm80_to_sm89INS1_16FlashAttnFwdSm80INS1_25CollectiveMainloopFwdSm80ILi8ELi1ELb1EN4cute5tupleIJNS5_1CILi128EEENS7_ILi96EEES8_EEELi128ENS_6half_tEfNS_4arch4Sm80ELb0ELb1ELb0ELb0ELb0ELb0ELb1ELb1EEENS1_21CollectiveEpilogueFwdINS6_IJS8_S8_S9_EEENS6_IJNS7_ILi1EEESH_SH_EEESB_SD_Li256ELb0ELb1ELb1ELb0EEENS1_19SingleTileSchedulerILb0ELb1ELb1ELi128EEEEEEEEEvNT_6ParamsE:
	.zero		1400


//--------------------- .nv.constant0._ZN7cutlass13device_kernelIN5flash19enable_sm80_to_sm89INS1_16FlashAttnFwdSm80INS1_25CollectiveMainloopFwdSm80ILi8ELi1ELb1EN4cute5tupleIJNS5_1CILi128EEES8_S8_EEELi128ENS_6half_tEfNS_4arch4Sm80ELb1ELb0ELb0ELb0ELb0ELb0ELb1ELb1EEENS1_21CollectiveEpilogueFwdIS9_NS6_IJNS7_ILi1EEESF_SF_EEESA_SC_Li256ELb0ELb1ELb1ELb0EEENS1_30DynamicPersistentTileSchedulerILi256ELi256ELb1ELb1ELb0EEEEEEEEEvNT_6ParamsE --------------------------
	.section	.nv.constant0._ZN7cutlass13device_kernelIN5flash19enable_sm80_to_sm89INS1_16FlashAttnFwdSm80INS1_25CollectiveMainloopFwdSm80ILi8ELi1ELb1EN4cute5tupleIJNS5_1CILi128EEES8_S8_EEELi128ENS_6half_tEfNS_4arch4Sm80ELb1ELb0ELb0ELb0ELb0ELb0ELb1ELb1EEENS1_21CollectiveEpilogueFwdIS9_NS6_IJNS7_ILi1EEESF_SF_EEESA_SC_Li256ELb0ELb1ELb1ELb0EEENS1_30DynamicPersistentTileSchedulerILi256ELi256ELb1ELb1ELb0EEEEEEEEEvNT_6ParamsE,"a",@progbits
	.sectionflags	@""
	.align	4
.nv.constant0._ZN7cutlass13device_kernelIN5flash19enable_sm80_to_sm89INS1_16FlashAttnFwdSm80INS1_25CollectiveMainloopFwdSm80ILi8ELi1ELb1EN4cute5tupleIJNS5_1CILi128EEES8_S8_EEELi128ENS_6half_tEfNS_4arch4Sm80ELb1ELb0ELb0ELb0ELb0ELb0ELb1ELb1EEENS1_21CollectiveEpilogueFwdIS9_NS6_IJNS7_ILi1EEESF_SF_EEESA_SC_Li256ELb0ELb1ELb1ELb0EEENS1_30DynamicPersistentTileSchedulerILi256ELi256ELb1ELb1ELb0EEEEEEEEEvNT_6ParamsE:
	.zero		1416


//--------------------- .nv.constant0._ZN7cutlass13device_kernelIN5flash19enable_sm80_to_sm89INS1_16FlashAttnFwdSm80INS1_25CollectiveMainloopFwdSm80ILi4ELi1ELb0EN4cute5tupleIJNS5_1CILi128EEENS7_ILi64EEES8_EEELi128ENS_6half_tEfNS_4arch4Sm80ELb0ELb0ELb0ELb0ELb0ELb0ELb1ELb1EEENS1_21CollectiveEpilogueFwdINS6_IJS8_S8_S9_EEENS6_IJNS7_ILi1EEESH_SH_EEESB_SD_Li128ELb0ELb1ELb1ELb0EEENS1_19SingleTileSchedulerILb0ELb1ELb1ELi128EEEEEEEEEvNT_6ParamsE --------------------------
	.section	.nv.constant0._ZN7cutlass13device_kernelIN5flash19enable_sm80_to_sm89INS1_16FlashAttnFwdSm80INS1_25CollectiveMainloopFwdSm80ILi4ELi1ELb0EN4cute5tupleIJNS5_1CILi128EEENS7_ILi64EEES8_EEELi128ENS_6half_tEfNS_4arch4Sm80ELb0ELb0ELb0ELb0ELb0ELb0ELb1ELb1EEENS1_21CollectiveEpilogueFwdINS6_IJS8_S8_S9_EEENS6_IJNS7_ILi1EEESH_SH_EEESB_SD_Li128ELb0ELb1ELb1ELb0EEENS1_19SingleTileSchedulerILb0ELb1ELb1ELi128EEEEEEEEEvNT_6ParamsE,"a",@progbits
	.sectionflags	@""
	.align	4
.nv.constant0._ZN7cutlass13device_kernelIN5flash19enable_sm80_to_sm89INS1_16FlashAttnFwdSm80INS1_25CollectiveMainloopFwdSm80ILi4ELi1ELb0EN4cute5tupleIJNS5_1CILi128EEENS7_ILi64EEES8_EEELi128ENS_6half_tEfNS_4arch4Sm80ELb0ELb0ELb0ELb0ELb0ELb0ELb1ELb1EEENS1_21CollectiveEpilogueFwdINS6_IJS8_S8_S9_EEENS6_IJNS7_ILi1EEESH_SH_EEESB_SD_Li128ELb0ELb1ELb1ELb0EEENS1_19SingleTileSchedulerILb0ELb1ELb1ELi128EEEEEEEEEvNT_6ParamsE:
	.zero		1400


//--------------------- .nv.constant0._ZN7cutlass13device_kernelIN5flash19enable_sm80_to_sm89INS1_16FlashAttnFwdSm80INS1_25CollectiveMainloopFwdSm80ILi8ELi1ELb1EN4cute5tupleIJNS5_1CILi128EEENS7_ILi112EEES8_EEELi128ENS_6half_tEfNS_4arch4Sm80ELb0ELb0ELb0ELb1ELb0ELb0ELb1ELb1EEENS1_21CollectiveEpilogueFwdINS6_IJS8_S8_S9_EEENS6_IJNS7_ILi1EEESH_SH_EEESB_SD_Li256ELb1ELb1ELb1ELb0EEENS1_36VarlenDynamicPersistentTileSchedulerILi128ELi112ELi256ELi256ELb1ELb1ELb0ELb0ELb1ELb1EEEEEEEEEvNT_6ParamsE --------------------------
	.section	.nv.constant0._ZN7cutlass13device_kernelIN5flash19enable_sm80_to_sm89INS1_16FlashAttnFwdSm80INS1_25CollectiveMainloopFwdSm80ILi8ELi1ELb1EN4cute5tupleIJNS5_1CILi128EEENS7_ILi112EEES8_EEELi128ENS_6half_tEfNS_4arch4Sm80ELb0ELb0ELb0ELb1ELb0ELb0ELb1ELb1EEENS1_21CollectiveEpilogueFwdINS6_IJS8_S8_S9_EEENS6_IJNS7_ILi1EEESH_SH_EEESB_SD_Li256ELb1ELb1ELb1ELb0EEENS1_36VarlenDynamicPersistentTileSchedulerILi128ELi112ELi256ELi256ELb1ELb1ELb0ELb0ELb1ELb1EEEEEEEEEvNT_6ParamsE,"a",@progbits
	.sectionflags	@""
	.align	4
.nv.constant0._ZN7cutlass13device_kernelIN5flash19enable_sm80_to_sm89INS1_16FlashAttnFwdSm80INS1_25CollectiveMainloopFwdSm80ILi8ELi1ELb1EN4cute5tupleIJNS5_1CILi128EEENS7_ILi112EEES8_EEELi128ENS_6half_tEfNS_4arch4Sm80ELb0ELb0ELb0ELb1ELb0ELb0ELb1ELb1EEENS1_21CollectiveEpilogueFwdINS6_IJS8_S8_S9_EEENS6_IJNS7_ILi1EEESH_SH_EEESB_SD_Li256ELb1ELb1ELb1ELb0EEENS1_36VarlenDynamicPersistentTileSchedulerILi128ELi112ELi256ELi256ELb1ELb1ELb0ELb0ELb1ELb1EEEEEEEEEvNT_6ParamsE:
	.zero		1432


//--------------------- .nv.constant0._ZN7cutlass13device_kernelIN5flash19enable_sm80_to_sm89INS1_16FlashAttnFwdSm80INS1_25CollectiveMainloopFwdSm80ILi8ELi1ELb1EN4cute5tupleIJNS5_1CILi128EEENS7_ILi112EEES8_EEELi128ENS_6half_tEfNS_4arch4Sm80ELb0ELb0ELb0ELb1ELb0ELb1ELb1ELb1EEENS1_21CollectiveEpilogueFwdINS6_IJS8_S8_S9_EEENS6_IJNS7_ILi1EEESH_SH_EEESB_SD_Li256ELb1ELb1ELb1ELb0EEENS1_36VarlenDynamicPersistentTileSchedulerILi128ELi112ELi256ELi256ELb1ELb1ELb0ELb0ELb1ELb1EEEEEEEEEvNT_6ParamsE --------------------------
	.section	.nv.constant0._ZN7cutlass13device_kernelIN5flash19enable_sm80_to_sm89INS1_16FlashAttnFwdSm80INS1_25CollectiveMainloopFwdSm80ILi8ELi1ELb1EN4cute5tupleIJNS5_1CILi128EEENS7_ILi112EEES8_EEELi128ENS_6half_tEfNS_4arch4Sm80ELb0ELb0ELb0ELb1ELb0ELb1ELb1ELb1EEENS1_21CollectiveEpilogueFwdINS6_IJS8_S8_S9_EEENS6_IJNS7_ILi1EEESH_SH_EEESB_SD_Li256ELb1ELb1ELb1ELb0EEENS1_36VarlenDynamicPersistentTileSchedulerILi128ELi112ELi256ELi256ELb1ELb1ELb0ELb0ELb1ELb1EEEEEEEEEvNT_6ParamsE,"a",@progbits
	.sectionflags	@""
	.align	4
.nv.constant0._ZN7cutlass13device_kernelIN5flash19enable_sm80_to_sm89INS1_16FlashAttnFwdSm80INS1_25CollectiveMainloopFwdSm80ILi8ELi1ELb1EN4cute5tupleIJNS5_1CILi128EEENS7_ILi112EEES8_EEELi128ENS_6half_tEfNS_4arch4Sm80ELb0ELb0ELb0ELb1ELb0ELb1ELb1ELb1EEENS1_21CollectiveEpilogueFwdINS6_IJS8_S8_S9_EEENS6_IJNS7_ILi1EEESH_SH_EEESB_SD_Li256ELb1ELb1ELb1ELb0EEENS1_36VarlenDynamicPersistentTileSchedulerILi128ELi112ELi256ELi256ELb1ELb1ELb0ELb0ELb1ELb1EEEEEEEEEvNT_6ParamsE:
	.zero		1432


//--------------------- .nv.constant0._ZN7cutlass13device_kernelIN5flash19enable_sm80_to_sm89INS1_16FlashAttnFwdSm80INS1_25CollectiveMainloopFwdSm80ILi4ELi1ELb0EN4cute5tupleIJNS5_1CILi128EEENS7_ILi48EEES8_EEELi128ENS_6half_tEfNS_4arch4Sm80ELb0ELb1ELb0ELb0ELb0ELb0ELb1ELb1EEENS1_21CollectiveEpilogueFwdINS6_IJS8_S8_S9_EEENS6_IJNS7_ILi1EEESH_SH_EEESB_SD_Li128ELb0ELb1ELb1ELb0EEENS1_19SingleTileSchedulerILb0ELb1ELb1ELi128EEEEEEEEEvNT_6ParamsE --------------------------
	.section	.nv.constant0._ZN7cutlass13device_kernelIN5flash19enable_sm80_to_sm89INS1_16FlashAttnFwdSm80INS1_25CollectiveMainloopFwdSm80ILi4ELi1ELb0EN4cute5tupleIJNS5_1CILi128EEENS7_ILi48EEES8_EEELi128ENS_6half_tEfNS_4arch4Sm80ELb0ELb1ELb0ELb0ELb0ELb0ELb1ELb1EEENS1_21CollectiveEpilogueFwdINS6_IJS8_S8_S9_EEENS6_IJNS7_ILi1EEESH_SH_EEESB_SD_Li128ELb0ELb1ELb1ELb0EEENS1_19SingleTileSchedulerILb0ELb1ELb1ELi128EEEEEEEEEvNT_6ParamsE,"a",@progbits
	.sectionflags	@""
	.align	4
.nv.constant0._ZN7cutlass13device_kernelIN5flash19enable_sm80_to_sm89INS1_16FlashAttnFwdSm80INS1_25CollectiveMainloopFwdSm80ILi4ELi1ELb0EN4cute5tupleIJNS5_1CILi128EEENS7_ILi48EEES8_EEELi128ENS_6half_tEfNS_4arch4Sm80ELb0ELb1ELb0ELb0ELb0ELb0ELb1ELb1EEENS1_21CollectiveEpilogueFwdINS6_IJS8_S8_S9_EEENS6_IJNS7_ILi1EEESH_SH_EEESB_SD_Li128ELb0ELb1ELb1ELb0EEENS1_19SingleTileSchedulerILb0ELb1ELb1ELi128EEEEEEEEEvNT_6ParamsE:
	.zero		1400


//--------------------- .nv.constant0._ZN7cutlass13device_kernelIN5flash19enable_sm80_to_sm89INS1_16FlashAttnFwdSm80INS1_25CollectiveMainloopFwdSm80ILi8ELi1ELb1EN4cute5tupleIJNS5_1CILi128EEENS7_ILi96EEES8_EEELi128ENS_6half_tEfNS_4arch4Sm80ELb0ELb1ELb0ELb1ELb0ELb0ELb1ELb1EEENS1_21CollectiveEpilogueFwdINS6_IJS8_S8_S9_EEENS6_IJNS7_ILi1EEESH_SH_EEESB_SD_Li256ELb1ELb1ELb1ELb0EEENS1_36VarlenDynamicPersistentTileSchedulerILi128ELi96ELi256ELi256ELb1ELb1ELb0ELb1ELb0ELb1EEEEEEEEEvNT_6ParamsE --------------------------
	.section	.nv.constant0._ZN7cutlass13device_kernelIN5flash19enable_sm80_to_sm89INS1_16FlashAttnFwdSm80INS1_25CollectiveMainloopFwdSm80ILi8ELi1ELb1EN4cute5tupleIJNS5_1CILi128EEENS7_ILi96EEES8_EEELi128ENS_6half_tEfNS_4arch4Sm80ELb0ELb1ELb0ELb1ELb0ELb0ELb1ELb1EEENS1_21CollectiveEpilogueFwdINS6_IJS8_S8_S9_EEENS6_IJNS7_ILi1EEESH_SH_EEESB_SD_Li256ELb1ELb1ELb1ELb0EEENS1_36VarlenDynamicPersistentTileSchedulerILi128ELi96ELi256ELi256ELb1ELb1ELb0ELb1ELb0ELb1EEEEEEEEEvNT_6ParamsE,"a",@progbits
	.sectionflags	@""
	.align	4
.nv.constant0._ZN7cutlass13device_kernelIN5flash19enable_sm80_to_sm89INS1_16FlashAttnFwdSm80INS1_25CollectiveMainloopFwdSm80ILi8ELi1ELb1EN4cute5tupleIJNS5_1CILi128EEENS7_ILi96EEES8_EEELi128ENS_6half_tEfNS_4arch4Sm80ELb0ELb1ELb0ELb1ELb0ELb0ELb1ELb1EEENS1_21CollectiveEpilogueFwdINS6_IJS8_S8_S9_EEENS6_IJNS7_ILi1EEESH_SH_EEESB_SD_Li256ELb1ELb1ELb1ELb0EEENS1_36VarlenDynamicPersistentTileSchedulerILi128ELi96ELi256ELi256ELb1ELb1ELb0ELb1ELb0ELb1EEEEEEEEEvNT_6ParamsE:
	.zero		1432


//--------------------- .nv.constant0._ZN7cutlass13device_kernelIN5flash19enable_sm80_to_sm89INS1_16FlashAttnFwdSm80INS1_25CollectiveMainloopFwdSm80ILi8ELi1ELb1EN4cute5tupleIJNS5_1CILi128EEENS7_ILi96EEES8_EEELi128ENS_6half_tEfNS_4arch4Sm80ELb0ELb1ELb0ELb1ELb0ELb1ELb1ELb1EEENS1_21CollectiveEpilogueFwdINS6_IJS8_S8_S9_EEENS6_IJNS7_ILi1EEESH_SH_EEESB_SD_Li256ELb1ELb1ELb1ELb0EEENS1_36VarlenDynamicPersistentTileSchedulerILi128ELi96ELi256ELi256ELb1ELb1ELb0ELb1ELb0ELb1EEEEEEEEEvNT_6ParamsE --------------------------
	.section	.nv.constant0._ZN7cutlass13device_kernelIN5flash19enable_sm80_to_sm89INS1_16FlashAttnFwdSm80INS1_25CollectiveMainloopFwdSm80ILi8ELi1ELb1EN4cute5tupleIJNS5_1CILi128EEENS7_ILi96EEES8_EEELi128ENS_6half_tEfNS_4arch4Sm80ELb0ELb1ELb0ELb1ELb0ELb1ELb1ELb1EEENS1_21CollectiveEpilogueFwdINS6_IJS8_S8_S9_EEENS6_IJNS7_ILi1EEESH_SH_EEESB_SD_Li256ELb1ELb1ELb1ELb0EEENS1_36VarlenDynamicPersistentTileSchedulerILi128ELi96ELi256ELi256ELb1ELb1ELb0ELb1ELb0ELb1EEEEEEEEEvNT_6ParamsE,"a",@progbits
	.sectionflags	@""
	.align	4
.nv.constant0._ZN7cutlass13device_kernelIN5flash19enable_sm80_to_sm89INS1_16FlashAttnFwdSm80INS1_25CollectiveMainloopFwdSm80ILi8ELi1ELb1EN4cute5tupleIJNS5_1CILi128EEENS7_ILi96EEES8_EEELi128ENS_6half_tEfNS_4arch4Sm80ELb0ELb1ELb0ELb1ELb0ELb1ELb1ELb1EEENS1_21CollectiveEpilogueFwdINS6_IJS8_S8_S9_EEENS6_IJNS7_ILi1EEESH_SH_EEESB_SD_Li256ELb1ELb1ELb1ELb0EEENS1_36VarlenDynamicPersistentTileSchedulerILi128ELi96ELi256ELi256ELb1ELb1ELb0ELb1ELb0ELb1EEEEEEEEEvNT_6ParamsE:
	.zero		1432


//--------------------- .nv.constant0._ZN7cutlass13device_kernelIN5flash19enable_sm80_to_sm89INS1_16FlashAttnFwdSm80INS1_25CollectiveMainloopFwdSm80ILi4ELi1ELb0EN4cute5tupleIJNS5_1CILi128EEENS7_ILi64EEES8_EEELi128ENS_6half_tEfNS_4arch4Sm80ELb1ELb0ELb0ELb0ELb0ELb0ELb1ELb1EEENS1_21CollectiveEpilogueFwdINS6_IJS8_S8_S9_EEENS6_IJNS7_ILi1EEESH_SH_EEESB_SD_Li128ELb0ELb1ELb1ELb0EEENS1_30DynamicPersistentTileSchedulerILi128ELi128ELb1ELb1ELb0EEEEEEEEEvNT_6ParamsE --------------------------
	.section	.nv.constant0._ZN7cutlass13device_kernelIN5flash19enable_sm80_to_sm89INS1_16FlashAttnFwdSm80INS1_25CollectiveMainloopFwdSm80ILi4ELi1ELb0EN4cute5tupleIJNS5_1CILi128EEENS7_ILi64EEES8_EEELi128ENS_6half_tEfNS_4arch4Sm80ELb1ELb0ELb0ELb0ELb0ELb0ELb1ELb1EEENS1_21CollectiveEpilogueFwdINS6_IJS8_S8_S9_EEENS6_IJNS7_ILi1EEESH_SH_EEESB_SD_Li128ELb0ELb1ELb1ELb0EEENS1_30DynamicPersistentTileSchedulerILi128ELi128ELb1ELb1ELb0EEEEEEEEEvNT_6ParamsE,"a",@progbits
	.sectionflags	@""
	.align	4
.nv.constant0._ZN7cutlass13device_kernelIN5flash19enable_sm80_to_sm89INS1_16FlashAttnFwdSm80INS1_25CollectiveMainloopFwdSm80ILi4ELi1ELb0EN4cute5tupleIJNS5_1CILi128EEENS7_ILi64EEES8_EEELi128ENS_6half_tEfNS_4arch4Sm80ELb1ELb0ELb0ELb0ELb0ELb0ELb1ELb1EEENS1_21CollectiveEpilogueFwdINS6_IJS8_S8_S9_EEENS6_IJNS7_ILi1EEESH_SH_EEESB_SD_Li128ELb0ELb1ELb1ELb0EEENS1_30DynamicPersistentTileSchedulerILi128ELi128ELb1ELb1ELb0EEEEEEEEEvNT_6ParamsE:
	.zero		1416


//--------------------- .nv.constant0._ZN7cutlass13device_kernelIN5flash19enable_sm80_to_sm89INS1_16FlashAttnFwdSm80INS1_25CollectiveMainloopFwdSm80ILi8ELi1ELb1EN4cute5tupleIJNS5_1CILi128EEENS7_ILi112EEES8_EEELi128ENS_6half_tEfNS_4arch4Sm80ELb1ELb0ELb0ELb1ELb0ELb0ELb1ELb1EEENS1_21CollectiveEpilogueFwdINS6_IJS8_S8_S9_EEENS6_IJNS7_ILi1EEESH_SH_EEESB_SD_Li256ELb1ELb1ELb1ELb0EEENS1_36VarlenDynamicPersistentTileSchedulerILi128ELi112ELi256ELi256ELb1ELb1ELb0ELb1ELb1ELb1EEEEEEEEEvNT_6ParamsE --------------------------
	.section	.nv.constant0._ZN7cutlass13device_kernelIN5flash19enable_sm80_to_sm89INS1_16FlashAttnFwdSm80INS1_25CollectiveMainloopFwdSm80ILi8ELi1ELb1EN4cute5tupleIJNS5_1CILi128EEENS7_ILi112EEES8_EEELi128ENS_6half_tEfNS_4arch4Sm80ELb1ELb0ELb0ELb1ELb0ELb0ELb1ELb1EEENS1_21CollectiveEpilogueFwdINS6_IJS8_S8_S9_EEENS6_IJNS7_ILi1EEESH_SH_EEESB_SD_Li256ELb1ELb1ELb1ELb0EEENS1_36VarlenDynamicPersistentTileSchedulerILi128ELi112ELi256ELi256ELb1ELb1ELb0ELb1ELb1ELb1EEEEEEEEEvNT_6ParamsE,"a",@progbits
	.sectionflags	@""
	.align	4
.nv.constant0._ZN7cutlass13device_kernelIN5flash19enable_sm80_to_sm89INS1_16FlashAttnFwdSm80INS1_25CollectiveMainloopFwdSm80ILi8ELi1ELb1EN4cute5tupleIJNS5_1CILi128EEENS7_ILi112EEES8_EEELi128ENS_6half_tEfNS_4arch4Sm80ELb1ELb0ELb0ELb1ELb0ELb0ELb1ELb1EEENS1_21CollectiveEpilogueFwdINS6_IJS8_S8_S9_EEENS6_IJNS7_ILi1EEESH_SH_EEESB_SD_Li256ELb1ELb1ELb1ELb0EEENS1_36VarlenDynamicPersistentTileSchedulerILi128ELi112ELi256ELi256ELb1ELb1ELb0ELb1ELb1ELb1EEEEEEEEEvNT_6ParamsE:
	.zero		1432


//--------------------- .nv.constant0._ZN7cutlass13device_kernelIN5flash19enable_sm80_to_sm89INS1_16FlashAttnFwdSm80INS1_25CollectiveMainloopFwdSm80ILi8ELi1ELb1EN4cute5tupleIJNS5_1CILi128EEENS7_ILi112EEES8_EEELi128ENS_6half_tEfNS_4arch4Sm80ELb1ELb0ELb0ELb1ELb0ELb1ELb1ELb1EEENS1_21CollectiveEpilogueFwdINS6_IJS8_S8_S9_EEENS6_IJNS7_ILi1EEESH_SH_EEESB_SD_Li256ELb1ELb1ELb1ELb0EEENS1_36VarlenDynamicPersistentTileSchedulerILi128ELi112ELi256ELi256ELb1ELb1ELb0ELb1ELb1ELb1EEEEEEEEEvNT_6ParamsE --------------------------
	.section	.nv.constant0._ZN7cutlass13device_kernelIN5flash19enable_sm80_to_sm89INS1_16FlashAttnFwdSm80INS1_25CollectiveMainloopFwdSm80ILi8ELi1ELb1EN4cute5tupleIJNS5_1CILi128EEENS7_ILi112EEES8_EEELi128ENS_6half_tEfNS_4arch4Sm80ELb1ELb0ELb0ELb1ELb0ELb1ELb1ELb1EEENS1_21CollectiveEpilogueFwdINS6_IJS8_S8_S9_EEENS6_IJNS7_ILi1EEESH_SH_EEESB_SD_Li256ELb1ELb1ELb1ELb0EEENS1_36VarlenDynamicPersistentTileSchedulerILi128ELi112ELi256ELi256ELb1ELb1ELb0ELb1ELb1ELb1EEEEEEEEEvNT_6ParamsE,"a",@progbits
	.sectionflags	@""
	.align	4
.nv.constant0._ZN7cutlass13device_kernelIN5flash19enable_sm80_to_sm89INS1_16FlashAttnFwdSm80INS1_25CollectiveMainloopFwdSm80ILi8ELi1ELb1EN4cute5tupleIJNS5_1CILi128EEENS7_ILi112EEES8_EEELi128ENS_6half_tEfNS_4arch4Sm80ELb1ELb0ELb0ELb1ELb0ELb1ELb1ELb1EEENS1_21CollectiveEpilogueFwdINS6_IJS8_S8_S9_EEENS6_IJNS7_ILi1EEESH_SH_EEESB_SD_Li256ELb1ELb1ELb1ELb0EEENS1_36VarlenDynamicPersistentTileSchedulerILi128ELi112ELi256ELi256ELb1ELb1ELb0ELb1ELb1ELb1EEEEEEEEEvNT_6ParamsE:
	.zero		1432


//--------------------- .text._ZN7cutlass13device_kernelIN5flash19enable_sm80_to_sm89INS1_16FlashAttnFwdSm80INS1_25CollectiveMainloopFwdSm80ILi8ELi1ELb1EN4cute5tupleIJNS5_1CILi128EEES8_S8_EEELi128ENS_6half_tEfNS_4arch4Sm80ELb0ELb0ELb1ELb0ELb0ELb0ELb1ELb1EEENS1_21CollectiveEpilogueFwdIS9_NS6_IJNS7_ILi1EEESF_SF_EEESA_SC_Li256ELb0ELb1ELb1ELb0EEENS1_19SingleTileSchedulerILb0ELb1ELb1ELi128EEEEEEEEEvNT_6ParamsE --------------------------
	.section	.text._ZN7cutlass13device_kernelIN5flash19enable_sm80_to_sm89INS1_16FlashAttnFwdSm80INS1_25CollectiveMainloopFwdSm80ILi8ELi1ELb1EN4cute5tupleIJNS5_1CILi128EEES8_S8_EEELi128ENS_6half_tEfNS_4arch4Sm80ELb0ELb0ELb1ELb0ELb0ELb0ELb1ELb1EEENS1_21CollectiveEpilogueFwdIS9_NS6_IJNS7_ILi1EEESF_SF_EEESA_SC_Li256ELb0ELb1ELb1ELb0EEENS1_19SingleTileSchedulerILb0ELb1ELb1ELi128EEEEEEEEEvNT_6ParamsE,"ax",@progbits
	.sectioninfo	@"SHI_REGISTERS=255"
	.align	128
.text._ZN7cutlass13device_kernelIN5flash19enable_sm80_to_sm89INS1_16FlashAttnFwdSm80INS1_25CollectiveMainloopFwdSm80ILi8ELi1ELb1EN4cute5tupleIJNS5_1CILi128EEES8_S8_EEELi128ENS_6half_tEfNS_4arch4Sm80ELb0ELb0ELb1ELb0ELb0ELb0ELb1ELb1EEENS1_21CollectiveEpilogueFwdIS9_NS6_IJNS7_ILi1EEESF_SF_EEESA_SC_Li256ELb0ELb1ELb1ELb0EEENS1_19SingleTileSchedulerILb0ELb1ELb1ELi128EEEEEEEEEvNT_6ParamsE:
        .type           _ZN7cutlass13device_kernelIN5flash19enable_sm80_to_sm89INS1_16FlashAttnFwdSm80INS1_25CollectiveMainloopFwdSm80ILi8ELi1ELb1EN4cute5tupleIJNS5_1CILi128EEES8_S8_EEELi128ENS_6half_tEfNS_4arch4Sm80ELb0ELb0ELb1ELb0ELb0ELb0ELb1ELb1EEENS1_21CollectiveEpilogueFwdIS9_NS6_IJNS7_ILi1EEESF_SF_EEESA_SC_Li256ELb0ELb1ELb1ELb0EEENS1_19SingleTileSchedulerILb0ELb1ELb1ELi128EEEEEEEEEvNT_6ParamsE,@function
        .size           _ZN7cutlass13device_kernelIN5flash19enable_sm80_to_sm89INS1_16FlashAttnFwdSm80INS1_25CollectiveMainloopFwdSm80ILi8ELi1ELb1EN4cute5tupleIJNS5_1CILi128EEES8_S8_EEELi128ENS_6half_tEfNS_4arch4Sm80ELb0ELb0ELb1ELb0ELb0ELb0ELb1ELb1EEENS1_21CollectiveEpilogueFwdIS9_NS6_IJNS7_ILi1EEESF_SF_EEESA_SC_Li256ELb0ELb1ELb1ELb0EEENS1_19SingleTileSchedulerILb0ELb1ELb1ELi128EEEEEEEEEvNT_6ParamsE,(.L_x_2672 - _ZN7cutlass13device_kernelIN5flash19enable_sm80_to_sm89INS1_16FlashAttnFwdSm80INS1_25CollectiveMainloopFwdSm80ILi8ELi1ELb1EN4cute5tupleIJNS5_1CILi128EEES8_S8_EEELi128ENS_6half_tEfNS_4arch4Sm80ELb0ELb0ELb1ELb0ELb0ELb0ELb1ELb1EEENS1_21CollectiveEpilogueFwdIS9_NS6_IJNS7_ILi1EEESF_SF_EEESA_SC_Li256ELb0ELb1ELb1ELb0EEENS1_19SingleTileSchedulerILb0ELb1ELb1ELi128EEEEEEEEEvNT_6ParamsE)
        .other          _ZN7cutlass13device_kernelIN5flash19enable_sm80_to_sm89INS1_16FlashAttnFwdSm80INS1_25CollectiveMainloopFwdSm80ILi8ELi1ELb1EN4cute5tupleIJNS5_1CILi128EEES8_S8_EEELi128ENS_6half_tEfNS_4arch4Sm80ELb0ELb0ELb1ELb0ELb0ELb0ELb1ELb1EEENS1_21CollectiveEpilogueFwdIS9_NS6_IJNS7_ILi1EEESF_SF_EEESA_SC_Li256ELb0ELb1ELb1ELb0EEENS1_19SingleTileSchedulerILb0ELb1ELb1ELi128EEEEEEEEEvNT_6ParamsE,@"STO_CUDA_ENTRY STV_DEFAULT"
_ZN7cutlass13device_kernelIN5flash19enable_sm80_to_sm89INS1_16FlashAttnFwdSm80INS1_25CollectiveMainloopFwdSm80ILi8ELi1ELb1EN4cute5tupleIJNS5_1CILi128EEES8_S8_EEELi128ENS_6half_tEfNS_4arch4Sm80ELb0ELb0ELb1ELb0ELb0ELb0ELb1ELb1EEENS1_21CollectiveEpilogueFwdIS9_NS6_IJNS7_ILi1EEESF_SF_EEESA_SC_Li256ELb0ELb1ELb1ELb0EEENS1_19SingleTileSchedulerILb0ELb1ELb1ELi128EEEEEEEEEvNT_6ParamsE:
[----:B------:R-:W-:Y:S02]  /*0000*/  MOV R1, c[0x0][0x28] ;  /* 0x00000a0000017a02 */ /* 0x000fe40000000f00 */
[----:B------:R-:W1:Y:S01]  /*0010*/  S2R R112, SR_TID.X ;  /* 0x0000000000707919 */ /* 0x000e620000002100 */
[----:B------:R-:W2:Y:S01]  /*0020*/  S2UR UR6, SR_CTAID.Y ;  /* 0x00000000000679c3 */ /* 0x000ea20000002600 */
[----:B------:R-:W-:Y:S02]  /*0030*/  IADD3 R1, R1, -0x10, RZ ;  /* 0xfffffff001017810 */ /* 0x000fe40007ffe0ff */
[----:B------:R-:W3:Y:S01]  /*0040*/  S2R R0, SR_CTAID.Z ;  /* 0x0000000000007919 */ /* 0x000ee20000002700 */
[----:B-1----:R-:W-:-:S06]  /*0050*/  SHF.R.U32.HI R2, RZ, 0x5, R112 ;  /* 0x00000005ff027819 */ /* 0x002fcc0000011670 */
[----:B------:R-:W1:Y:S02]  /*0060*/  SHFL.IDX PT, R2, R2, RZ, 0x1f ;  /* 0x00001fff02027589 */ /* 0x000e6400000e0000 */
[----:B-1----:R-:W-:-:S13]  /*0070*/  ISETP.NE.AND P0, PT, R2, RZ, PT ;  /* 0x000000ff0200720c */ /* 0x002fda0003f05270 */
[----:B--2---:R-:W-:Y:S05]  /*0080*/  @!P0 BRA `(.L_x_0) ;  /* 0x0000009000008947 */ /* 0x004fea0003800000 */
[----:B---3--:R-:W-:Y:S01]  /*0090*/  MOV R2, c[0x0][0x550] ;  /* 0x0001540000027a02 */ /* 0x008fe20000000f00 */
[----:B------:R-:W-:-:S03]  /*00a0*/  UMOV UR10, UR6 ;  /* 0x00000006000a7c82 */ /* 0x000fc60008000000 */
[----:B------:R-:W-:-:S13]  /*00b0*/  ISETP.NE.AND P0, PT, R2, 0x1, PT ;  /* 0x000000010200780c */ /* 0x000fda0003f05270 */
[----:B------:R-:W-:Y:S05]  /*00c0*/  @!P0 BRA `(.L_x_1) ;  /* 0x000000b000008947 */ /* 0x000fea0003800000 */
[----:B------:R-:W-:Y:S02]  /*00d0*/  ULDC UR4, c[0x0][0x554] ;  /* 0x0001550000047ab9 */ /* 0x000fe40000000800 */
[----:B------:R-:W-:Y:S02]  /*00e0*/  UIMAD.WIDE.U32 UR4, UR6, UR4, URZ ;  /* 0x00000004060472a5 */ /* 0x000fe4000f8e003f */
[----:B------:R-:W-:Y:S02]  /*00f0*/  ULDC UR10, c[0x0][0x558] ;  /* 0x00015600000a7ab9 */ /* 0x000fe40000000800 */
[----:B------:R-:W-:Y:S01]  /*0100*/  USHF.R.U32.HI UR10, URZ, UR10, UR5 ;  /* 0x0000000a3f0a7299 */ /* 0x000fe20008011605 */
[----:B------:R-:W-:Y:S05]  /*0110*/  BRA `(.L_x_1) ;  /* 0x0000006000007947 */ /* 0x000fea0003800000 */
.L_x_0:
[----:B---3--:R-:W-:Y:S02]  /*0120*/  ULDC.64 UR4, c[0x0][0x550] ;  /* 0x0001540000047ab9 */ /* 0x008fe40000000a00 */
[----:B------:R-:W-:Y:S02]  /*0130*/  UISETP.NE.AND UP0, UPT, UR4, 0x1, UPT ;  /* 0x000000010400788c */ /* 0x000fe4000bf05270 */
[----:B------:R-:W-:-:S02]  /*0140*/  UIMAD.WIDE.U32 UR8, UR6, UR5, URZ ;  /* 0x00000005060872a5 */ /* 0x000fc4000f8e003f */
[----:B------:R-:W-:Y:S02]  /*0150*/  ULDC UR4, c[0x0][0x558] ;  /* 0x0001560000047ab9 */ /* 0x000fe40000000800 */
[----:B------:R-:W-:-:S05]  /*0160*/  UMOV UR10, UR6 ;  /* 0x00000006000a7c82 */ /* 0x000fca0008000000 */
[----:B------:R-:W-:-:S03]  /*0170*/  @UP0 USHF.R.U32.HI UR10, URZ, UR4, UR9 ;  /* 0x000000043f0a0299 */ /* 0x000fc60008011609 */
.L_x_1:
[----:B------:R-:W-:Y:S01]  /*0180*/  ISETP.GE.AND P0, PT, R0, RZ, PT ;  /* 0x000000ff0000720c */ /* 0x000fe20003f06270 */
[----:B------:R-:W-:Y:S02]  /*0190*/  UIADD3 UR5, -UR10, URZ, URZ ;  /* 0x0000003f0a057290 */ /* 0x000fe4000fffe13f */
[----:B------:R-:W-:Y:S02]  /*01a0*/  ULDC UR4, c[0x0][0x550] ;  /* 0x0001540000047ab9 */ /* 0x000fe40000000800 */
[----:B------:R-:W-:-:S08]  /*01b0*/  UIMAD UR6, UR5, UR4, UR6 ;  /* 0x00000004050672a4 */ /* 0x000fd0000f8e0206 */
[----:B------:R-:W-:Y:S05]  /*01c0*/  @!P0 EXIT ;  /* 0x000000000000894d */ /* 0x000fea0003800000 */
[----:B------:R-:W-:Y:S02]  /*01d0*/  ULDC UR4, c[0x0][0x1d0] ;  /* 0x0000740000047ab9 */ /* 0x000fe40000000800 */
[----:B------:R-:W-:Y:S02]  /*01e0*/  UISETP.GE.AND UP0, UPT, UR4, 0x1, UPT ;  /* 0x000000010400788c */ /* 0x000fe4000bf06270 */
[----:B------:R-:W-:Y:S02]  /*01f0*/  UIADD3 UR7, UR4, 0x7f, URZ ;  /* 0x0000007f04077890 */ /* 0x000fe4000fffe03f */
[----:B------:R-:W-:Y:S02]  /*0200*/  UMOV UR13, URZ ;  /* 0x0000003f000d7c82 */ /* 0x000fe40008000000 */
[----:B------:R-:W-:Y:S01]  /*0210*/  PLOP3.LUT P0, PT, PT, PT, UP0, 0x80, 0x0 ;  /* 0x000000000000781c */ /* 0x000fe20003f0f008 */
[----:B------:R-:W-:-:S04]  /*0220*/  USHF.R.S32.HI UR5, URZ, 0x1f, UR7 ;  /* 0x0000001f3f057899 */ /* 0x000fc80008011407 */
[----:B------:R-:W-:-:S04]  /*0230*/  ULEA.HI UR5, UR5, UR7, URZ, 0x7 ;  /* 0x0000000705057291 */ /* 0x000fc8000f8f383f */
[----:B------:R-:W-:-:S04]  /*0240*/  USHF.R.S32.HI UR17, URZ, 0x7, UR5 ;  /* 0x000000073f117899 */ /* 0x000fc80008011405 */
[----:B------:R-:W-:Y:S05]  /*0250*/  @!P0 BRA `(.L_x_2) ;  /* 0x0000024000008947 */ /* 0x000fea0003800000 */
[----:B------:R-:W-:Y:S02]  /*0260*/  USHF.R.U32.HI UR4, URZ, 0x10, UR6 ;  /* 0x000000103f047899 */ /* 0x000fe40008011606 */
[----:B------:R-:W-:Y:S02]  /*0270*/  ULDC UR5, c[0x0][0x338] ;  /* 0x0000ce0000057ab9 */ /* 0x000fe40000000800 */
[----:B------:R-:W-:Y:S02]  /*0280*/  UISETP.NE.AND UP0, UPT, UR4, URZ, UPT ;  /* 0x0000003f0400728c */ /* 0x000fe4000bf05270 */
[----:B------:R-:W-:Y:S02]  /*0290*/  UMOV UR12, URZ ;  /* 0x0000003f000c7c82 */ /* 0x000fe40008000000 */
[----:B------:R-:W-:-:S04]  /*02a0*/  USEL UR5, UR4, UR5, UP0 ;  /* 0x0000000504057287 */ /* 0x000fc80008000000 */
[----:B------:R-:W-:Y:S02]  /*02b0*/  UIADD3 UR11, UR17, -0x1, UR5 ;  /* 0xffffffff110b7890 */ /* 0x000fe4000fffe005 */
[----:B------:R-:W-:-:S05]  /*02c0*/  IMAD.U32 R2, RZ, RZ, UR5 ;  /* 0x00000005ff027e24 */ /* 0x000fca000f8e00ff */
[-C--:B------:R-:W-:Y:S02]  /*02d0*/  IABS R3, R2.reuse ;  /* 0x0000000200037213 */ /* 0x080fe40000000000 */
[----:B------:R-:W-:-:S03]  /*02e0*/  IABS R2, R2 ;  /* 0x0000000200027213 */ /* 0x000fc60000000000 */
[----:B------:R-:W-:Y:S02]  /*02f0*/  IMAD.MOV.U32 R5, RZ, RZ, R3 ;  /* 0x000000ffff057224 */ /* 0x000fe400078e0003 */
[----:B------:R-:W-:Y:S01]  /*0300*/  IMAD.U32 R3, RZ, RZ, UR11 ;  /* 0x0000000bff037e24 */ /* 0x000fe2000f8e00ff */
[----:B------:R-:W-:Y:S01]  /*0310*/  ULOP3.LUT UR11, UR11, UR5, URZ, 0x3c, !UPT ;  /* 0x000000050b0b7292 */ /* 0x000fe2000f8e3c3f */
[----:B------:R-:W1:Y:S01]  /*0320*/  R2UR UR9, R5 ;  /* 0x00000000050973c2 */ /* 0x000e6200000e0000 */
[----:B------:R-:W-:Y:S02]  /*0330*/  IMAD.MOV R2, RZ, RZ, -R2 ;  /* 0x000000ffff027224 */ /* 0x000fe400078e0a02 */
[----:B------:R-:W-:-:S05]  /*0340*/  IABS R3, R3 ;  /* 0x0000000300037213 */ /* 0x000fca0000000000 */
[----:B------:R-:W2:Y:S08]  /*0350*/  R2UR UR8, R3 ;  /* 0x00000000030873c2 */ /* 0x000eb000000e0000 */
[----:B------:R-:W3:Y:S01]  /*0360*/  R2UR UR7, R2 ;  /* 0x00000000020773c2 */ /* 0x000ee200000e0000 */
[----:B-1----:R-:W1:Y:S08]  /*0370*/  I2F.RP R6, UR9 ;  /* 0x0000000900067d06 */ /* 0x002e700008209400 */
[----:B-1----:R-:W1:Y:S02]  /*0380*/  MUFU.RCP R4, R6 ;  /* 0x0000000600047308 */ /* 0x002e640000001000 */
[----:B-1----:R-:W-:-:S06]  /*0390*/  IADD3 R4, R4, 0xffffffe, RZ ;  /* 0x0ffffffe04047810 */ /* 0x002fcc0007ffe0ff */
[----:B------:R-:W1:Y:S02]  /*03a0*/  F2I.FTZ.U32.TRUNC.NTZ R4, R4 ;  /* 0x0000000400047305 */ /* 0x000e64000021f000 */
[----:B-1----:R-:W1:Y:S02]  /*03b0*/  R2UR UR13, R4 ;  /* 0x00000000040d73c2 */ /* 0x002e6400000e0000 */
[----:B-1----:R-:W-:-:S04]  /*03c0*/  UIADD3 UR4, URZ, -UR13, URZ ;  /* 0x8000000d3f047290 */ /* 0x002fc8000fffe03f */
[----:B------:R-:W-:-:S04]  /*03d0*/  UIMAD UR4, UR4, UR9, URZ ;  /* 0x00000009040472a4 */ /* 0x000fc8000f8e023f */
[----:B------:R-:W-:-:S04]  /*03e0*/  UIMAD.WIDE.U32 UR12, UR13, UR4, UR12 ;  /* 0x000000040d0c72a5 */ /* 0x000fc8000f8e000c */
[----:B--2---:R-:W-:-:S04]  /*03f0*/  UIMAD.WIDE.U32 UR12, UR13, UR8, URZ ;  /* 0x000000080d0c72a5 */ /* 0x004fc8000f8e003f */
[----:B---3--:R-:W-:-:S04]  /*0400*/  UIMAD UR7, UR13, UR7, UR8 ;  /* 0x000000070d0772a4 */ /* 0x008fc8000f8e0208 */
[----:B------:R-:W-:-:S11]  /*0410*/  UISETP.GT.U32.AND UP0, UPT, UR9, UR7, UPT ;  /* 0x000000070900728c */ /* 0x000fd6000bf04070 */
[----:B------:R-:W-:Y:S02]  /*0420*/  @!UP0 UIADD3 UR7, UR7, -UR9, URZ ;  /* 0x8000000907078290 */ /* 0x000fe4000fffe03f */
[----:B------:R-:W-:Y:S02]  /*0430*/  @!UP0 UIADD3 UR13, UR13, 0x1, URZ ;  /* 0x000000010d0d8890 */ /* 0x000fe4000fffe03f */
[----:B------:R-:W-:Y:S02]  /*0440*/  UISETP.GE.U32.AND UP1, UPT, UR7, UR9, UPT ;  /* 0x000000090700728c */ /* 0x000fe4000bf26070 */
[----:B------:R-:W-:-:S09]  /*0450*/  UISETP.GE.AND UP0, UPT, UR11, URZ, UPT ;  /* 0x0000003f0b00728c */ /* 0x000fd2000bf06270 */
[----:B------:R-:W-:Y:S02]  /*0460*/  @UP1 UIADD3 UR13, UR13, 0x1, URZ ;  /* 0x000000010d0d1890 */ /* 0x000fe4000fffe03f */
[----:B------:R-:W-:Y:S02]  /*0470*/  UISETP.NE.AND UP1, UPT, UR5, URZ, UPT ;  /* 0x0000003f0500728c */ /* 0x000fe4000bf25270 */
[----:B------:R-:W-:-:S09]  /*0480*/  @!UP0 UIADD3 UR13, -UR13, URZ, URZ ;  /* 0x0000003f0d0d8290 */ /* 0x000fd2000fffe13f */
[----:B------:R-:W-:Y:S02]  /*0490*/  @!UP1 ULOP3.LUT UR13, URZ, UR5, URZ, 0x33, !UPT ;  /* 0x000000053f0d9292 */ /* 0x000fe4000f8e333f */
.L_x_2:
[----:B------:R-:W-:Y:S01]  /*04a0*/  ULOP3.LUT UR8, UR6, 0xffff, URZ, 0xc0, !UPT ;  /* 0x0000ffff06087892 */ /* 0x000fe2000f8ec03f */
[----:B------:R-:W-:Y:S01]  /*04b0*/  PLOP3.LUT P2, PT, PT, PT, PT, 0x80, 0x0 ;  /* 0x000000000000781c */ /* 0x000fe20003f4f070 */
[----:B------:R-:W-:Y:S01]  /*04c0*/  ULDC.64 UR14, c[0x0][0x118] ;  /* 0x00004600000e7ab9 */ /* 0x000fe20000000a00 */
[----:B------:R-:W-:Y:S01]  /*04d0*/  IMAD.MOV.U32 R7, RZ, RZ, RZ ;  /* 0x000000ffff077224 */ /* 0x000fe200078e00ff */
[----:B------:R-:W-:Y:S01]  /*04e0*/  UIMAD UR8, UR8, UR13, URZ ;  /* 0x0000000d080872a4 */ /* 0x000fe2000f8e023f */
[----:B------:R-:W-:Y:S01]  /*04f0*/  IMAD.MOV.U32 R2, RZ, RZ, RZ ;  /* 0x000000ffff027224 */ /* 0x000fe200078e00ff */
[----:B------:R-:W-:Y:S01]  /*0500*/  CS2R R70, SRZ ;  /* 0x0000000000467805 */ /* 0x000fe2000001ff00 */
[----:B------:R-:W-:Y:S01]  /*0510*/  CS2R R68, SRZ ;  /* 0x0000000000447805 */ /* 0x000fe2000001ff00 */
[----:B------:R-:W-:Y:S01]  /*0520*/  UIADD3 UR13, UR8, UR13, URZ ;  /* 0x0000000d080d7290 */ /* 0x000fe2000fffe03f */
[----:B------:R-:W-:Y:S01]  /*0530*/  CS2R R74, SRZ ;  /* 0x00000000004a7805 */ /* 0x000fe2000001ff00 */
[----:B------:R-:W-:Y:S01]  /*0540*/  CS2R R72, SRZ ;  /* 0x0000000000487805 */ /* 0x000fe2000001ff00 */
[----:B------:R-:W-:Y:S01]  /*0550*/  CS2R R78, SRZ ;  /* 0x00000000004e7805 */ /* 0x000fe2000001ff00 */
[----:B------:R-:W-:Y:S01]  /*0560*/  UISETP.LT.AND UP0, UPT, UR17, UR13, UPT ;  /* 0x0000000d1100728c */ /* 0x000fe2000bf01270 */
[----:B------:R-:W-:Y:S01]  /*0570*/  CS2R R76, SRZ ;  /* 0x00000000004c7805 */ /* 0x000fe2000001ff00 */
[----:B------:R-:W-:Y:S01]  /*0580*/  CS2R R82, SRZ ;  /* 0x0000000000527805 */ /* 0x000fe2000001ff00 */
[----:B------:R-:W-:Y:S01]  /*0590*/  CS2R R80, SRZ ;  /* 0x0000000000507805 */ /* 0x000fe2000001ff00 */
[----:B------:R-:W-:Y:S01]  /*05a0*/  USEL UR17, UR17, UR13, UP0 ;  /* 0x0000000d11117287 */ /* 0x000fe20008000000 */
[----:B------:R-:W-:Y:S01]  /*05b0*/  CS2R R86, SRZ ;  /* 0x0000000000567805 */ /* 0x000fe2000001ff00 */
[----:B------:R-:W-:Y:S01]  /*05c0*/  CS2R R84, SRZ ;  /* 0x0000000000547805 */ /* 0x000fe2000001ff00 */
[----:B------:R-:W-:Y:S01]  /*05d0*/  CS2R R90, SRZ ;  /* 0x00000000005a7805 */ /* 0x000fe2000001ff00 */
[----:B------:R-:W-:Y:S01]  /*05e0*/  UISETP.GT.AND UP0, UPT, UR17, UR8, UPT ;  /* 0x000000081100728c */ /* 0x000fe2000bf04270 */
[----:B------:R-:W-:Y:S01]  /*05f0*/  CS2R R88, SRZ ;  /* 0x0000000000587805 */ /* 0x000fe2000001ff00 */
[----:B------:R-:W-:Y:S01]  /*0600*/  CS2R R94, SRZ ;  /* 0x00000000005e7805 */ /* 0x000fe2000001ff00 */
[----:B------:R-:W-:Y:S01]  /*0610*/  CS2R R92, SRZ ;  /* 0x00000000005c7805 */ /* 0x000fe2000001ff00 */
[----:B------:R-:W-:Y:S01]  /*0620*/  CS2R R98, SRZ ;  /* 0x0000000000627805 */ /* 0x000fe2000001ff00 */
[----:B------:R-:W-:Y:S01]  /*0630*/  CS2R R96, SRZ ;  /* 0x0000000000607805 */ /* 0x000fe2000001ff00 */
[----:B------:R-:W-:Y:S01]  /*0640*/  PLOP3.LUT P0, PT, PT, PT, UP0, 0x80, 0x0 ;  /* 0x000000000000781c */ /* 0x000fe20003f0f008 */
[----:B------:R-:W-:Y:S01]  /*0650*/  CS2R R102, SRZ ;  /* 0x0000000000667805 */ /* 0x000fe2000001ff00 */
        /* <DEDUP_REMOVED lines=15> */
[----:B------:R-:W-:Y:S05]  /*0750*/  @!P0 BRA `(.L_x_3) ;  /* 0x000095e000008947 */ /* 0x000fea0003800000 */
[----:B------:R-:W-:Y:S02]  /*0760*/  ISETP.NE.U32.AND P1, PT, RZ, c[0x0][0x340], PT ;  /* 0x0000d000ff007a0c */ /* 0x000fe40003f25070 */
[----:B------:R-:W-:Y:S01]  /*0770*/  SHF.R.S32.HI R113, RZ, 0x1f, R112 ;  /* 0x0000001fff717819 */ /* 0x000fe20000011470 */
[----:B------:R-:W-:Y:S01]  /*0780*/  USHF.R.S32.HI UR20, URZ, 0x1f, UR10 ;  /* 0x0000001f3f147899 */ /* 0x000fe2000801140a */
[----:B------:R-:W-:Y:S01]  /*0790*/  ISETP.NE.AND.EX P1, PT, RZ, c[0x0][0x344], PT, P1 ;  /* 0x0000d100ff007a0c */ /* 0x000fe20003f25310 */
[----:B------:R-:W-:-:S12]  /*07a0*/  ULDC.64 UR4, c[0x0][0x1b8] ;  /* 0x00006e0000047ab9 */ /* 0x000fd80000000a00 */
[----:B------:R-:W-:-:S04]  /*07b0*/  @P1 IMAD.MOV.U32 R3, RZ, RZ, 0x4 ;  /* 0x00000004ff031424 */ /* 0x000fc800078e00ff */
[----:B------:R-:W-:-:S06]  /*07c0*/  @P1 IMAD.WIDE R250, R0, R3, c[0x0][0x340] ;  /* 0x0000d00000fa1625 */ /* 0x000fcc00078e0203 */
[----:B------:R-:W2:Y:S01]  /*07d0*/  @P1 LDG.E R250, [R250.64] ;  /* 0x0000000efafa1981 */ /* 0x000ea2000c1e1900 */
[----:B------:R-:W-:Y:S01]  /*07e0*/  LEA.HI R32, R113, R112, RZ, 0x3 ;  /* 0x0000007071207211 */ /* 0x000fe200078f18ff */
[----:B------:R-:W-:Y:S01]  /*07f0*/  IMAD.MOV.U32 R9, RZ, RZ, c[0x0][0x2c4] ;  /* 0x0000b100ff097624 */ /* 0x000fe200078e00ff */
[----:B------:R-:W-:Y:S01]  /*0800*/  UIMAD.WIDE.U32 UR6, UR10, UR4, URZ ;  /* 0x000000040a0672a5 */ /* 0x000fe2000f8e003f */
[----:B------:R-:W1:Y:S01]  /*0810*/  S2R R3, SR_CTAID.X ;  /* 0x0000000000037919 */ /* 0x000e620000002500 */
[----:B------:R-:W-:Y:S01]  /*0820*/  LOP3.LUT R29, R32, 0xfffffff8, RZ, 0xc0, !PT ;  /* 0xfffffff8201d7812 */ /* 0x000fe200078ec0ff */
[----:B------:R-:W-:Y:S01]  /*0830*/  UIMAD UR4, UR20, UR4, URZ ;  /* 0x00000004140472a4 */ /* 0x000fe2000f8e023f */
[----:B------:R-:W-:Y:S01]  /*0840*/  ISETP.NE.AND P0, PT, R9, 0x1, PT ;  /* 0x000000010900780c */ /* 0x000fe20003f05270 */
[----:B------:R-:W-:Y:S01]  /*0850*/  UIADD3 UR16, UR17, -0x1, URZ ;  /* 0xffffffff11107890 */ /* 0x000fe2000fffe03f */
[----:B------:R-:W-:Y:S01]  /*0860*/  SHF.R.S32.HI R32, RZ, 0x3, R32 ;  /* 0x00000003ff207819 */ /* 0x000fe20000011420 */
[----:B------:R-:W-:Y:S01]  /*0870*/  IMAD.IADD R29, R112, 0x1, -R29 ;  /* 0x00000001701d7824 */ /* 0x000fe200078e0a1d */
[----:B------:R-:W-:Y:S01]  /*0880*/  UIMAD UR4, UR10, UR5, UR4 ;  /* 0x000000050a0472a4 */ /* 0x000fe2000f8e0204 */
[----:B------:R-:W-:Y:S01]  /*0890*/  SHF.R.S32.HI R7, RZ, 0x1f, R0 ;  /* 0x0000001fff077819 */ /* 0x000fe20000011400 */
[----:B------:R-:W-:Y:S01]  /*08a0*/  IMAD.U32 R13, RZ, RZ, UR7 ;  /* 0x00000007ff0d7e24 */ /* 0x000fe2000f8e00ff */
[--C-:B------:R-:W-:Y:S01]  /*08b0*/  SHF.R.S32.HI R28, RZ, 0x1f, R32.reuse ;  /* 0x0000001fff1c7819 */ /* 0x100fe20000011420 */
[----:B------:R-:W-:Y:S01]  /*08c0*/  IMAD R2, R29, 0x20, R32 ;  /* 0x000000201d027824 */ /* 0x000fe200078e0220 */
[----:B------:R-:W-:Y:S01]  /*08d0*/  UIADD3 UR4, UR7, UR4, URZ ;  /* 0x0000000407047290 */ /* 0x000fe2000fffe03f */
[----:B------:R-:W-:Y:S01]  /*08e0*/  IMAD R5, R7, c[0x0][0x1c0], RZ ;  /* 0x0000700007057a24 */ /* 0x000fe200078e02ff */
[----:B------:R-:W-:Y:S01]  /*08f0*/  UMOV UR18, 0x7 ;  /* 0x0000000700127882 */ /* 0x000fe20000000000 */
[----:B------:R-:W-:Y:S01]  /*0900*/  IMAD.U32 R12, RZ, RZ, UR6 ;  /* 0x00000006ff0c7e24 */ /* 0x000fe2000f8e00ff */
[----:B------:R-:W-:Y:S01]  /*0910*/  ULDC.64 UR6, c[0x0][0x1e0] ;  /* 0x0000780000067ab9 */ /* 0x000fe20000000a00 */
[C---:B------:R-:W-:Y:S01]  /*0920*/  IMAD R14, R0.reuse, c[0x0][0x1c4], R5 ;  /* 0x00007100000e7a24 */ /* 0x040fe200078e0205 */
[----:B------:R-:W-:Y:S01]  /*0930*/  MOV R13, UR4 ;  /* 0x00000004000d7c02 */ /* 0x000fe20008000f00 */
[----:B------:R-:W-:Y:S01]  /*0940*/  IMAD R9, R9, c[0x0][0x168], RZ ;  /* 0x00005a0009097a24 */ /* 0x000fe200078e02ff */
[----:B------:R-:W-:Y:S01]  /*0950*/  ULDC.64 UR4, c[0x0][0x1e8] ;  /* 0x00007a0000047ab9 */ /* 0x000fe20000000a00 */
[----:B------:R-:W-:Y:S01]  /*0960*/  IMAD.SHL.U32 R30, R29, 0x8, RZ ;  /* 0x000000081d1e7824 */ /* 0x000fe200078e00ff */
[----:B------:R-:W-:Y:S01]  /*0970*/  UIMAD UR4, UR20, UR4, URZ ;  /* 0x00000004140472a4 */ /* 0x000fe2000f8e023f */
[----:B------:R-:W-:Y:S01]  /*0980*/  IMAD.WIDE.U32 R12, R0, c[0x0][0x1c0], R12 ;  /* 0x00007000000c7a25 */ /* 0x000fe200078e000c */
[----:B------:R-:W-:-:S02]  /*0990*/  USHF.L.U64.HI UR18, UR6, UR18, UR7 ;  /* 0x0000001206127299 */ /* 0x000fc40008010207 */
[----:B------:R-:W-:Y:S01]  /*09a0*/  SHF.R.S32.HI R31, RZ, 0x1f, R30 ;  /* 0x0000001fff1f7819 */ /* 0x000fe2000001141e */
[----:B-1----:R-:W-:Y:S01]  /*09b0*/  IMAD R11, R3, 0x80, R2 ;  /* 0x00000080030b7824 */ /* 0x002fe200078e0202 */
[----:B------:R-:W-:Y:S01]  /*09c0*/  ISETP.GE.AND P6, PT, R30, c[0x0][0x198], PT ;  /* 0x000066001e007a0c */ /* 0x000fe20003fc6270 */
[----:B------:R-:W-:Y:S01]  /*09d0*/  IMAD.IADD R15, R13, 0x1, R14 ;  /* 0x000000010d0f7824 */ /* 0x000fe200078e020e */
[----:B------:R-:W-:Y:S01]  /*09e0*/  UIMAD UR4, UR10, UR5, UR4 ;  /* 0x000000050a0472a4 */ /* 0x000fe2000f8e0204 */
[----:B------:R-:W-:Y:S01]  /*09f0*/  @P0 IMAD.HI.U32 R4, R11, c[0x0][0x2c8], RZ ;  /* 0x0000b2000b040a27 */ /* 0x000fe200078e00ff */
[----:B------:R-:W-:Y:S02]  /*0a00*/  USHF.L.U32 UR19, UR6, 0x7, URZ ;  /* 0x0000000706137899 */ /* 0x000fe4000800063f */
[----:B------:R-:W-:Y:S01]  /*0a10*/  USHF.R.S32.HI UR11, URZ, 0x1f, UR16 ;  /* 0x0000001f3f0b7899 */ /* 0x000fe20008011410 */
[----:B------:R-:W-:Y:S01]  /*0a20*/  IMAD.MOV.U32 R2, RZ, RZ, R11 ;  /* 0x000000ffff027224 */ /* 0x000fe200078e000b */
[----:B------:R-:W-:Y:S01]  /*0a30*/  @P0 SHF.R.U32.HI R2, RZ, c[0x0][0x2cc], R4 ;  /* 0x0000b300ff020a19 */ /* 0x000fe20000011604 */
[----:B------:R-:W-:Y:S01]  /*0a40*/  IMAD.MOV.U32 R14, RZ, RZ, R12 ;  /* 0x000000ffff0e7224 */ /* 0x000fe200078e000c */
[----:B------:R-:W-:Y:S01]  /*0a50*/  UIMAD.WIDE.U32 UR12, UR6, 0x40, URZ ;  /* 0x00000040060c78a5 */ /* 0x000fe2000f8e003f */
[----:B------:R-:W-:Y:S01]  /*0a60*/  IMAD R6, R3, 0x80, R32 ;  /* 0x0000008003067824 */ /* 0x000fe200078e0220 */
[--C-:B------:R-:W-:Y:S01]  /*0a70*/  SHF.R.S32.HI R5, RZ, 0x1f, R2.reuse ;  /* 0x0000001fff057819 */ /* 0x100fe20000011402 */
[----:B------:R-:W-:Y:S01]  /*0a80*/  IMAD.MOV R12, RZ, RZ, -R2 ;  /* 0x000000ffff0c7224 */ /* 0x000fe200078e0a02 */
[----:B------:R-:W-:Y:S01]  /*0a90*/  IADD3 R3, -R32, c[0x0][0x1d0], RZ ;  /* 0x0000740020037a10 */ /* 0x000fe20007ffe1ff */
[----:B------:R-:W-:Y:S01]  /*0aa0*/  IMAD.WIDE.U32 R14, R2, c[0x0][0x1b0], R14 ;  /* 0x00006c00020e7a25 */ /* 0x000fe200078e000e */
[----:B------:R-:W-:Y:S01]  /*0ab0*/  IADD3 R4, R6, 0x20, RZ ;  /* 0x0000002006047810 */ /* 0x000fe20007ffe0ff */
[----:B------:R-:W-:Y:S01]  /*0ac0*/  USHF.L.U32 UR9, UR7, 0x6, URZ ;  /* 0x0000000607097899 */ /* 0x000fe2000800063f */
[----:B------:R-:W-:Y:S01]  /*0ad0*/  BAR.SYNC.DEFER_BLOCKING 0x0 ;  /* 0x0000000000007b1d */ /* 0x000fe20000010000 */
[----:B------:R-:W-:Y:S01]  /*0ae0*/  IMAD R5, R5, c[0x0][0x1b0], RZ ;  /* 0x00006c0005057a24 */ /* 0x000fe200078e02ff */
[-C--:B------:R-:W-:Y:S01]  /*0af0*/  ISETP.GE.AND P3, PT, R4, R9.reuse, PT ;  /* 0x000000090400720c */ /* 0x080fe20003f66270 */
[----:B------:R-:W-:Y:S01]  /*0b00*/  IMAD R12, R12, c[0x0][0x2c4], R11 ;  /* 0x0000b1000c0c7a24 */ /* 0x000fe200078e020b */
[----:B------:R-:W-:Y:S01]  /*0b10*/  IADD3 R4, R6, 0x40, RZ ;  /* 0x0000004006047810 */ /* 0x000fe20007ffe0ff */
[----:B------:R-:W-:Y:S01]  /*0b20*/  IMAD R5, R2, c[0x0][0x1b4], R5 ;  /* 0x00006d0002057a24 */ /* 0x000fe200078e0205 */
[-C--:B------:R-:W-:Y:S01]  /*0b30*/  ISETP.GE.AND P5, PT, R6, R9.reuse, PT ;  /* 0x000000090600720c */ /* 0x080fe20003fa6270 */
[----:B------:R-:W-:Y:S01]  /*0b40*/  IMAD.SHL.U32 R11, R32, 0x40, RZ ;  /* 0x00000040200b7824 */ /* 0x000fe200078e00ff */
[----:B------:R-:W-:Y:S01]  /*0b50*/  ISETP.GE.AND P4, PT, R4, R9, PT ;  /* 0x000000090400720c */ /* 0x000fe20003f86270 */
[----:B------:R-:W-:Y:S01]  /*0b60*/  IMAD.U32 R2, RZ, RZ, UR16 ;  /* 0x00000010ff027e24 */ /* 0x000fe2000f8e00ff */
[----:B------:R-:W-:Y:S01]  /*0b70*/  IADD3 R15, R15, R5, RZ ;  /* 0x000000050f0f7210 */ /* 0x000fe20007ffe0ff */
[----:B------:R-:W-:Y:S01]  /*0b80*/  IMAD.U32 R244, RZ, RZ, UR10 ;  /* 0x0000000afff47e24 */ /* 0x000fe2000f8e00ff */
[----:B------:R-:W-:Y:S01]  /*0b90*/  SHF.R.S32.HI R5, RZ, 0x1f, R12 ;  /* 0x0000001fff057819 */ /* 0x000fe2000001140c */
[----:B------:R-:W-:Y:S01]  /*0ba0*/  IMAD R2, R2, -0x80, R3 ;  /* 0xffffff8002027824 */ /* 0x000fe200078e0203 */
[----:B------:R-:W-:Y:S01]  /*0bb0*/  LOP3.LUT R11, R11, 0x1c0, RZ, 0xc0, !PT ;  /* 0x000001c00b0b7812 */ /* 0x000fe200078ec0ff */
[----:B------:R-:W-:Y:S01]  /*0bc0*/  IMAD R3, R28, c[0x0][0x1e0], RZ ;  /* 0x000078001c037a24 */ /* 0x000fe200078e02ff */
[----:B------:R-:W-:Y:S01]  /*0bd0*/  IADD3 R6, R6, 0x60, RZ ;  /* 0x0000006006067810 */ /* 0x000fe20007ffe0ff */
[----:B------:R-:W-:Y:S01]  /*0be0*/  IMAD R5, R5, c[0x0][0x1a8], RZ ;  /* 0x00006a0005057a24 */ /* 0x000fe200078e02ff */
[----:B------:R-:W-:Y:S01]  /*0bf0*/  SHF.R.U32.HI R8, RZ, 0x3, R11 ;  /* 0x00000003ff087819 */ /* 0x000fe2000001160b */
[----:B------:R-:W-:Y:S01]  /*0c00*/  IMAD R3, R32, c[0x0][0x1e4], R3 ;  /* 0x0000790020037a24 */ /* 0x000fe200078e0203 */
[----:B------:R-:W-:Y:S01]  /*0c10*/  LOP3.LUT R11, R11, 0x38, R30, 0xf8, !PT ;  /* 0x000000380b0b7812 */ /* 0x000fe200078ef81e */
[C---:B------:R-:W-:Y:S01]  /*0c20*/  IMAD R5, R12.reuse, c[0x0][0x1ac], R5 ;  /* 0x00006b000c057a24 */ /* 0x040fe200078e0205 */
[----:B------:R-:W-:Y:S01]  /*0c30*/  UIADD3 UR9, UR13, UR9, URZ ;  /* 0x000000090d097290 */ /* 0x000fe2000fffe03f */
[----:B------:R-:W-:Y:S01]  /*0c40*/  IMAD.WIDE.U32 R12, R12, c[0x0][0x1a8], R14 ;  /* 0x00006a000c0c7a25 */ /* 0x000fe200078e000e */
[----:B------:R-:W-:-:S03]  /*0c50*/  LOP3.LUT R8, R11, R8, RZ, 0x3c, !PT ;  /* 0x000000080b087212 */ /* 0x000fc600078e3cff */
[----:B------:R-:W-:Y:S01]  /*0c60*/  IMAD.IADD R4, R13, 0x1, R5 ;  /* 0x000000010d047824 */ /* 0x000fe200078e0205 */
[----:B------:R-:W-:Y:S01]  /*0c70*/  LEA R5, P0, R12, c[0x0][0x160], 0x1 ;  /* 0x000058000c057a11 */ /* 0x000fe200078008ff */
[----:B------:R-:W-:-:S03]  /*0c80*/  IMAD.WIDE.U32 R10, R32, c[0x0][0x1e0], R30 ;  /* 0x00007800200a7a25 */ /* 0x000fc600078e001e */
[----:B------:R-:W-:Y:S01]  /*0c90*/  LEA.HI.X R4, R12, c[0x0][0x164], R4, 0x1, P0 ;  /* 0x000059000c047a11 */ /* 0x000fe200000f0c04 */
[----:B------:R-:W-:Y:S01]  /*0ca0*/  IMAD.MOV.U32 R12, RZ, RZ, R10 ;  /* 0x000000ffff0c7224 */ /* 0x000fe200078e000a */
[----:B------:R-:W1:Y:S01]  /*0cb0*/  SHFL.IDX PT, R14, R5, RZ, 0x181f ;  /* 0x00181fff050e7589 */ /* 0x000e6200000e0000 */
[----:B------:R-:W-:Y:S01]  /*0cc0*/  IMAD.IADD R13, R11, 0x1, R3 ;  /* 0x000000010b0d7824 */ /* 0x000fe200078e0203 */
[----:B------:R-:W-:Y:S02]  /*0cd0*/  IADD3 R3, R30, 0x40, RZ ;  /* 0x000000401e037810 */ /* 0x000fe40007ffe0ff */
[----:B------:R-:W3:Y:S01]  /*0ce0*/  SHFL.IDX PT, R15, R4, RZ, 0x181f ;  /* 0x00181fff040f7589 */ /* 0x000ee200000e0000 */
[----:B------:R-:W-:Y:S01]  /*0cf0*/  IMAD.WIDE.U32 R244, R244, c[0x0][0x1e8], R12 ;  /* 0x00007a00f4f47a25 */ /* 0x000fe200078e000c */
[----:B------:R-:W-:Y:S02]  /*0d00*/  LEA.HI R11, R113, R112, RZ, 0x6 ;  /* 0x00000070710b7211 */ /* 0x000fe400078f30ff */
[----:B------:R-:W4:Y:S01]  /*0d10*/  SHFL.IDX PT, R12, R5, 0x1, 0x181f ;  /* 0x00381f00050c7f89 */ /* 0x000f2200000e0000 */
[----:B------:R-:W-:-:S02]  /*0d20*/  ISETP.GE.AND P0, PT, R6, R9, PT ;  /* 0x000000090600720c */ /* 0x000fc40003f06270 */
[----:B------:R-:W-:Y:S01]  /*0d30*/  @!P5 SHF.R.S32.HI R6, RZ, 0x1f, R3 ;  /* 0x0000001fff06d819 */ /* 0x000fe20000011403 */
[----:B------:R-:W5:Y:S01]  /*0d40*/  SHFL.IDX PT, R13, R4, 0x1, 0x181f ;  /* 0x00381f00040d7f89 */ /* 0x000f6200000e0000 */
[----:B------:R-:W-:Y:S02]  /*0d50*/  SHF.L.U32 R11, R11, 0x3, RZ ;  /* 0x000000030b0b7819 */ /* 0x000fe400000006ff */
[----:B------:R-:W-:Y:S01]  /*0d60*/  @!P5 LEA.HI R6, R6, R3, RZ, 0x3 ;  /* 0x000000030606d211 */ /* 0x000fe200078f18ff */
[----:B------:R-:W5:Y:S01]  /*0d70*/  SHFL.IDX PT, R18, R5, 0x2, 0x181f ;  /* 0x00581f0005127f89 */ /* 0x000f6200000e0000 */
[----:B------:R-:W-:Y:S02]  /*0d80*/  LOP3.LUT R8, R8, 0xfffffe00, R11, 0xf8, !PT ;  /* 0xfffffe0008087812 */ /* 0x000fe400078ef80b */
[----:B------:R-:W-:Y:S01]  /*0d90*/  IADD3 R245, R245, UR4, RZ ;  /* 0x00000004f5f57c10 */ /* 0x000fe2000fffe0ff */
[----:B------:R-:W5:Y:S01]  /*0da0*/  SHFL.IDX PT, R19, R4, 0x2, 0x181f ;  /* 0x00581f0004137f89 */ /* 0x000f6200000e0000 */
[----:B------:R-:W-:Y:S01]  /*0db0*/  UIMAD UR4, UR18, UR16, URZ ;  /* 0x00000010120472a4 */ /* 0x000fe2000f8e023f */
[----:B------:R-:W-:Y:S01]  /*0dc0*/  IMAD.SHL.U32 R243, R8, 0x2, RZ ;  /* 0x0000000208f37824 */ /* 0x000fe200078e00ff */
[----:B-1----:R-:W-:Y:S01]  /*0dd0*/  @!P5 LEA R16, P2, R30, R14, 0x1 ;  /* 0x0000000e1e10d211 */ /* 0x002fe200078408ff */
[----:B------:R1:W2:Y:S01]  /*0de0*/  SHFL.IDX PT, R10, R5, 0x3, 0x181f ;  /* 0x00781f00050a7f89 */ /* 0x0002a200000e0000 */
[----:B------:R-:W-:-:S02]  /*0df0*/  UIMAD UR4, UR11, UR19, UR4 ;  /* 0x000000130b0472a4 */ /* 0x000fc4000f8e0204 */
[C---:B---3--:R-:W-:Y:S01]  /*0e00*/  @!P5 LEA.HI.X R17, R30.reuse, R15, R31, 0x1, P2 ;  /* 0x0000000f1e11d211 */ /* 0x048fe200010f0c1f */
[----:B------:R3:W2:Y:S01]  /*0e10*/  SHFL.IDX PT, R11, R4, 0x3, 0x181f ;  /* 0x00781f00040b7f89 */ /* 0x0006a200000e0000 */
[----:B----4-:R-:W-:-:S03]  /*0e20*/  @!P3 LEA R8, P2, R30, R12, 0x1 ;  /* 0x0000000c1e08b211 */ /* 0x010fc600078408ff */
[----:B------:R4:W-:Y:S01]  /*0e30*/  @!P5 LDGSTS.E.BYPASS.LTC128B.128 [R243+0x100], [R16.64], !P6 ;  /* 0x0010000010f3dfae */ /* 0x0009e2000f101d4e */
[C---:B-----5:R-:W-:Y:S01]  /*0e40*/  @!P3 LEA.HI.X R9, R30.reuse, R13, R31, 0x1, P2 ;  /* 0x0000000d1e09b211 */ /* 0x060fe200010f0c1f */
[----:B-1----:R-:W-:Y:S01]  /*0e50*/  IMAD.U32 R5, RZ, RZ, UR6 ;  /* 0x00000006ff057e24 */ /* 0x002fe2000f8e00ff */
[----:B---3--:R-:W-:Y:S02]  /*0e60*/  MOV R4, UR7 ;  /* 0x0000000700047c02 */ /* 0x008fe40008000f00 */
[----:B----4-:R-:W-:-:S04]  /*0e70*/  @!P4 LEA R16, P2, R30, R18, 0x1 ;  /* 0x000000121e10c211 */ /* 0x010fc800078408ff */
[----:B------:R-:W-:Y:S02]  /*0e80*/  @!P4 LEA.HI.X R17, R30, R19, R31, 0x1, P2 ;  /* 0x000000131e11c211 */ /* 0x000fe400010f0c1f */
[----:B--2---:R-:W-:Y:S01]  /*0e90*/  @P1 SHF.R.S32.HI R251, RZ, 0x1f, R250 ;  /* 0x0000001ffffb1819 */ /* 0x004fe200000114fa */
[----:B------:R-:W-:Y:S01]  /*0ea0*/  @!P1 IMAD.MOV.U32 R250, RZ, RZ, R0 ;  /* 0x000000fffffa9224 */ /* 0x000fe200078e0000 */
[----:B------:R-:W-:Y:S01]  /*0eb0*/  @!P3 SHF.R.S32.HI R0, RZ, 0x1f, R3 ;  /* 0x0000001fff00b819 */ /* 0x000fe20000011403 */
[----:B------:R-:W-:Y:S01]  /*0ec0*/  @!P1 IMAD.MOV.U32 R251, RZ, RZ, R7 ;  /* 0x000000fffffb9224 */ /* 0x000fe200078e0007 */
[----:B------:R-:W-:Y:S01]  /*0ed0*/  ISETP.GE.AND P1, PT, R3, c[0x0][0x198], PT ;  /* 0x0000660003007a0c */ /* 0x000fe20003f26270 */
[----:B------:R-:W-:Y:S01]  /*0ee0*/  IMAD.WIDE.U32 R244, R250, c[0x0][0x1f0], R244 ;  /* 0x00007c00faf47a25 */ /* 0x000fe200078e00f4 */
[----:B------:R-:W-:Y:S02]  /*0ef0*/  @!P5 LOP3.LUT R7, R6, 0xfffffff8, RZ, 0xc0, !PT ;  /* 0xfffffff80607d812 */ /* 0x000fe400078ec0ff */
[----:B------:R-:W-:Y:S01]  /*0f00*/  @!P3 LEA.HI R0, R0, R3, RZ, 0x3 ;  /* 0x000000030000b211 */ /* 0x000fe200078f18ff */
[----:B------:R-:W-:-:S02]  /*0f10*/  IMAD R247, R251, c[0x0][0x1f0], RZ ;  /* 0x00007c00fbf77a24 */ /* 0x000fc400078e02ff */
[----:B------:R-:W-:Y:S01]  /*0f20*/  @!P5 IMAD.WIDE R20, R7, 0x2, R14 ;  /* 0x000000020714d825 */ /* 0x000fe200078e020e */
[----:B------:R-:W-:Y:S02]  /*0f30*/  @!P3 LOP3.LUT R7, R0, 0xfffffff8, RZ, 0xc0, !PT ;  /* 0xfffffff80007b812 */ /* 0x000fe400078ec0ff */
[----:B------:R-:W-:Y:S01]  /*0f40*/  @!P4 SHF.R.S32.HI R0, RZ, 0x1f, R3 ;  /* 0x0000001fff00c819 */ /* 0x000fe20000011403 */
[----:B------:R-:W-:Y:S02]  /*0f50*/  IMAD R247, R250, c[0x0][0x1f4], R247 ;  /* 0x00007d00faf77a24 */ /* 0x000fe400078e02f7 */
[----:B------:R1:W-:Y:S01]  /*0f60*/  @!P5 LDGSTS.E.BYPASS.LTC128B.128 [R243+0x4100], [R20.64], !P1 ;  /* 0x0410000014f3dfae */ /* 0x0003e2000c901d4e */
[----:B------:R-:W-:Y:S01]  /*0f70*/  ISETP.GE.AND P5, PT, R2, 0x21, PT ;  /* 0x000000210200780c */ /* 0x000fe20003fa6270 */
[----:B------:R-:W-:Y:S01]  /*0f80*/  IMAD.IADD R247, R245, 0x1, R247 ;  /* 0x00000001f5f77824 */ /* 0x000fe200078e02f7 */
[----:B------:R-:W-:Y:S01]  /*0f90*/  @!P4 LEA.HI R0, R0, R3, RZ, 0x3 ;  /* 0x000000030000c211 */ /* 0x000fe200078f18ff */
[----:B------:R2:W-:Y:S01]  /*0fa0*/  @!P3 LDGSTS.E.BYPASS.LTC128B.128 [R243+0x1100], [R8.64], !P6 ;  /* 0x0110000008f3bfae */ /* 0x0005e2000f101d4e */
[----:B------:R-:W-:-:S02]  /*0fb0*/  IMAD.MOV.U32 R246, RZ, RZ, R244 ;  /* 0x000000fffff67224 */ /* 0x000fc400078e00f4 */
[----:B------:R-:W-:Y:S01]  /*0fc0*/  @!P3 IMAD.WIDE R6, R7, 0x2, R12 ;  /* 0x000000020706b825 */ /* 0x000fe200078e020c */
[----:B------:R-:W-:-:S04]  /*0fd0*/  @!P4 LOP3.LUT R0, R0, 0xfffffff8, RZ, 0xc0, !PT ;  /* 0xfffffff80000c812 */ /* 0x000fc800078ec0ff */
[----:B------:R3:W-:Y:S01]  /*0fe0*/  @!P3 LDGSTS.E.BYPASS.LTC128B.128 [R243+0x5100], [R6.64], !P1 ;  /* 0x0510000006f3bfae */ /* 0x0007e2000c901d4e */
[----:B------:R-:W-:Y:S01]  /*0ff0*/  @!P0 LEA R14, P3, R30, R10, 0x1 ;  /* 0x0000000a1e0e8211 */ /* 0x000fe200078608ff */
[----:B------:R-:W-:Y:S02]  /*1000*/  @!P4 IMAD.WIDE R18, R0, 0x2, R18 ;  /* 0x000000020012c825 */ /* 0x000fe400078e0212 */
[----:B------:R4:W-:Y:S01]  /*1010*/  @!P4 LDGSTS.E.BYPASS.LTC128B.128 [R243+0x2100], [R16.64], !P6 ;  /* 0x0210000010f3cfae */ /* 0x0009e2000f101d4e */
[C-C-:B------:R-:W-:Y:S02]  /*1020*/  @!P0 LEA.HI.X R15, R30.reuse, R11, R31.reuse, 0x1, P3 ;  /* 0x0000000b1e0f8211 */ /* 0x140fe400018f0c1f */
[----:B------:R-:W-:Y:S01]  /*1030*/  ISETP.GE.AND P3, PT, R30, c[0x0][0x1d4], PT ;  /* 0x000075001e007a0c */ /* 0x000fe20003f66270 */
[----:B------:R5:W-:Y:S01]  /*1040*/  @!P4 LDGSTS.E.BYPASS.LTC128B.128 [R243+0x6100], [R18.64], !P1 ;  /* 0x0610000012f3cfae */ /* 0x000be2000c901d4e */
[----:B------:R-:W-:Y:S01]  /*1050*/  ISETP.GE.AND P4, PT, R2, 0x41, PT ;  /* 0x000000410200780c */ /* 0x000fe20003f86270 */
[----:B------:R-:W-:-:S02]  /*1060*/  IMAD.WIDE.U32 R30, R32, c[0x0][0x208], R30 ;  /* 0x00008200201e7a25 */ /* 0x000fc400078e001e */
[----:B------:R1:W-:Y:S01]  /*1070*/  @!P0 LDGSTS.E.BYPASS.LTC128B.128 [R243+0x3100], [R14.64], !P6 ;  /* 0x031000000ef38fae */ /* 0x0003e2000f101d4e */
[----:B------:R-:W-:Y:S01]  /*1080*/  ISETP.GE.AND P6, PT, R2, 0x1, PT ;  /* 0x000000010200780c */ /* 0x000fe20003fc6270 */
[----:B--2---:R-:W-:-:S04]  /*1090*/  IMAD.U32 R9, RZ, RZ, UR16 ;  /* 0x00000010ff097e24 */ /* 0x004fc8000f8e00ff */
[----:B------:R-:W-:-:S04]  /*10a0*/  IMAD.WIDE.U32 R8, R9, UR19, R246 ;  /* 0x0000001309087c25 */ /* 0x000fc8000f8e00f6 */
[----:B---3--:R-:W-:Y:S01]  /*10b0*/  IMAD.U32 R7, RZ, RZ, UR6 ;  /* 0x00000006ff077e24 */ /* 0x008fe2000f8e00ff */
[----:B------:R-:W-:Y:S02]  /*10c0*/  @P5 LEA R5, P2, R5, R8, 0x5 ;  /* 0x0000000805055211 */ /* 0x000fe400078428ff */
[----:B------:R-:W-:Y:S01]  /*10d0*/  IADD3 R9, R9, UR4, RZ ;  /* 0x0000000409097c10 */ /* 0x000fe2000fffe0ff */
[----:B------:R-:W-:Y:S01]  /*10e0*/  ULDC.64 UR4, c[0x0][0x210] ;  /* 0x0000840000047ab9 */ /* 0x000fe20000000a00 */
[----:B------:R-:W-:Y:S01]  /*10f0*/  LEA.HI R6, R113, R112, RZ, 0x4 ;  /* 0x0000007071067211 */ /* 0x000fe200078f20ff */
[----:B------:R-:W-:Y:S01]  /*1100*/  UIMAD UR4, UR20, UR4, URZ ;  /* 0x00000004140472a4 */ /* 0x000fe2000f8e023f */
[----:B------:R-:W-:Y:S02]  /*1110*/  @P5 LEA.HI.X R4, R7, R9, R4, 0x5, P2 ;  /* 0x0000000907045211 */ /* 0x000fe400010f2c04 */
[----:B------:R-:W-:Y:S02]  /*1120*/  @P5 LEA R12, P2, R5, c[0x0][0x1c8], 0x1 ;  /* 0x00007200050c5a11 */ /* 0x000fe400078408ff */
[----:B------:R-:W-:-:S02]  /*1130*/  SHF.R.S32.HI R7, RZ, 0x4, R6 ;  /* 0x00000004ff077819 */ /* 0x000fc40000011406 */
[----:B------:R-:W-:Y:S02]  /*1140*/  @P5 LEA.HI.X R13, R5, c[0x0][0x1cc], R4, 0x1, P2 ;  /* 0x00007300050d5a11 */ /* 0x000fe400010f0c04 */
[----:B------:R-:W-:Y:S02]  /*1150*/  @!P0 SHF.R.S32.HI R4, RZ, 0x1f, R3 ;  /* 0x0000001fff048819 */ /* 0x000fe40000011403 */
[----:B------:R-:W-:Y:S02]  /*1160*/  LOP3.LUT R5, R6, 0xfffffff0, RZ, 0xc0, !PT ;  /* 0xfffffff006057812 */ /* 0x000fe400078ec0ff */
[----:B------:R-:W-:Y:S02]  /*1170*/  @!P0 LEA.HI R4, R4, R3, RZ, 0x3 ;  /* 0x0000000304048211 */ /* 0x000fe400078f18ff */
[----:B------:R-:W-:Y:S01]  /*1180*/  ISETP.GE.AND P2, PT, R2, 0x61, PT ;  /* 0x000000610200780c */ /* 0x000fe20003f46270 */
[----:B------:R-:W-:Y:S01]  /*1190*/  IMAD.IADD R5, R112, 0x1, -R5 ;  /* 0x0000000170057824 */ /* 0x000fe200078e0a05 */
[----:B------:R-:W-:-:S02]  /*11a0*/  @!P0 LOP3.LUT R4, R4, 0xfffffff8, RZ, 0xc0, !PT ;  /* 0xfffffff804048812 */ /* 0x000fc400078ec0ff */
[----:B------:R-:W-:Y:S02]  /*11b0*/  LEA.HI R6, R6, R7, RZ, 0x1 ;  /* 0x0000000706067211 */ /* 0x000fe400078f08ff */
[----:B------:R-:W-:Y:S01]  /*11c0*/  SHF.R.S32.HI R0, RZ, 0x1f, R5 ;  /* 0x0000001fff007819 */ /* 0x000fe20000011405 */
[----:B----4-:R-:W-:Y:S01]  /*11d0*/  @!P0 IMAD.WIDE R16, R4, 0x2, R10 ;  /* 0x0000000204108825 */ /* 0x010fe200078e020a */
[----:B------:R-:W-:Y:S02]  /*11e0*/  LOP3.LUT R6, R6, 0xfffffffe, RZ, 0xc0, !PT ;  /* 0xfffffffe06067812 */ /* 0x000fe400078ec0ff */
[----:B------:R-:W-:Y:S02]  /*11f0*/  LEA.HI R0, R0, R5, RZ, 0x3 ;  /* 0x0000000500007211 */ /* 0x000fe400078f18ff */
[----:B------:R2:W-:Y:S01]  /*1200*/  @!P0 LDGSTS.E.BYPASS.LTC128B.128 [R243+0x7100], [R16.64], !P1 ;  /* 0x0710000010f38fae */ /* 0x0005e2000c901d4e */
[----:B-1----:R-:W-:Y:S01]  /*1210*/  @P6 LEA R14, P0, R8, c[0x0][0x1c8], 0x1 ;  /* 0x00007200080e6a11 */ /* 0x002fe200078008ff */
[----:B------:R-:W-:Y:S01]  /*1220*/  VOTEU.ANY UP0, P2 ;  /* 0x00000000003f7886 */ /* 0x000fe20001000100 */
[----:B------:R-:W-:Y:S01]  /*1230*/  LOP3.LUT R2, R0, 0xfffffff8, RZ, 0xc0, !PT ;  /* 0xfffffff800027812 */ /* 0x000fe200078ec0ff */
[----:B------:R-:W0:Y:S01]  /*1240*/  LDGDEPBAR ;  /* 0x00000000000079af */ /* 0x000e220000000000 */
[C-C-:B------:R-:W-:Y:S01]  /*1250*/  @P6 LEA.HI.X R15, R8.reuse, c[0x0][0x1cc], R9.reuse, 0x1, P0 ;  /* 0x00007300080f6a11 */ /* 0x140fe200000f0c09 */
[----:B------:R-:W-:Y:S01]  /*1260*/  IMAD.IADD R6, R7, 0x1, -R6 ;  /* 0x0000000107067824 */ /* 0x000fe200078e0a06 */
[----:B------:R-:W-:Y:S01]  /*1270*/  @P4 IADD3 R4, P0, R8, UR12, RZ ;  /* 0x0000000c08044c10 */ /* 0x000fe2000ff1e0ff */
[----:B------:R-:W-:Y:S01]  /*1280*/  IMAD.IADD R2, R5, 0x1, -R2 ;  /* 0x0000000105027824 */ /* 0x000fe200078e0a02 */
[----:B------:R-:W-:Y:S01]  /*1290*/  @UP0 UIMAD UR7, UR7, 0x60, URZ ;  /* 0x00000060070708a4 */ /* 0x000fe2000f8e023f */
[----:B------:R-:W-:Y:S01]  /*12a0*/  IMAD.U32 R5, RZ, RZ, UR6 ;  /* 0x00000006ff057e24 */ /* 0x000fe2000f8e00ff */
[----:B------:R-:W-:Y:S01]  /*12b0*/  @P4 IADD3.X R11, R9, UR9, RZ, P0, !PT ;  /* 0x00000009090b4c10 */ /* 0x000fe200087fe4ff */
[----:B------:R1:W-:Y:S01]  /*12c0*/  @P6 LDGSTS.E.BYPASS.LTC128B.128 [R243+0x8100], [R14.64], !P3 ;  /* 0x081000000ef36fae */ /* 0x0003e2000d901d4e */
[----:B------:R-:W-:Y:S01]  /*12d0*/  ISETP.GE.AND P0, PT, R3, c[0x0][0x1d4], PT ;  /* 0x0000750003007a0c */ /* 0x000fe20003f06270 */
[----:B------:R-:W-:Y:S01]  /*12e0*/  @P2 IMAD.WIDE.U32 R8, R5, 0x60, R8 ;  /* 0x0000006005082825 */ /* 0x000fe200078e0008 */
[----:B------:R-:W-:-:S02]  /*12f0*/  SHF.L.U32 R7, R6, 0x3, RZ ;  /* 0x0000000306077819 */ /* 0x000fc400000006ff */
[----:B------:R-:W-:Y:S01]  /*1300*/  LEA.HI R113, R113, R112, RZ, 0x5 ;  /* 0x0000007071717211 */ /* 0x000fe200078f28ff */
[----:B------:R-:W-:Y:S02]  /*1310*/  IMAD.SHL.U32 R10, R2, 0x40, RZ ;  /* 0x00000040020a7824 */ /* 0x000fe400078e00ff */
[----:B------:R-:W-:Y:S02]  /*1320*/  IMAD.SHL.U32 R0, R0, 0x40, RZ ;  /* 0x0000004000007824 */ /* 0x000fe400078e00ff */
[----:B------:R-:W-:Y:S01]  /*1330*/  IMAD.SHL.U32 R5, R113, 0x20, RZ ;  /* 0x0000002071057824 */ /* 0x000fe200078e00ff */
[----:B------:R-:W-:-:S03]  /*1340*/  LOP3.LUT R10, R10, 0x1c0, RZ, 0xc0, !PT ;  /* 0x000001c00a0a7812 */ /* 0x000fc600078ec0ff */
[----:B------:R1:W-:Y:S01]  /*1350*/  @P6 LDGSTS.E.BYPASS.LTC128B.128 [R243+0xc100], [R14.64+0x80], !P0 ;  /* 0x0c1000800ef36fae */ /* 0x0003e2000c101d4e */
[----:B--2---:R-:W-:Y:S02]  /*1360*/  @P4 LEA R16, P1, R4, c[0x0][0x1c8], 0x1 ;  /* 0x0000720004104a11 */ /* 0x004fe400078208ff */
[----:B------:R-:W-:Y:S01]  /*1370*/  LOP3.LUT R3, R10, 0x8, R7, 0xf8, !PT ;  /* 0x000000080a037812 */ /* 0x000fe200078ef807 */
[----:B------:R1:W-:Y:S01]  /*1380*/  @P5 LDGSTS.E.BYPASS.LTC128B.128 [R243+0x9100], [R12.64], !P3 ;  /* 0x091000000cf35fae */ /* 0x0003e2000d901d4e */
[----:B------:R-:W-:Y:S01]  /*1390*/  @P4 LEA.HI.X R17, R4, c[0x0][0x1cc], R11, 0x1, P1 ;  /* 0x0000730004114a11 */ /* 0x000fe200008f0c0b */
[----:B------:R-:W-:Y:S01]  /*13a0*/  IMAD.MOV.U32 R7, RZ, RZ, 0x10 ;  /* 0x00000010ff077424 */ /* 0x000fe200078e00ff */
[----:B------:R-:W-:Y:S01]  /*13b0*/  @P2 IADD3 R4, R9, UR7, RZ ;  /* 0x0000000709042c10 */ /* 0x000fe2000fffe0ff */
[----:B------:R1:W-:Y:S01]  /*13c0*/  @P5 LDGSTS.E.BYPASS.LTC128B.128 [R243+0xd100], [R12.64+0x80], !P0 ;  /* 0x0d1000800cf35fae */ /* 0x0003e2000c101d4e */
[----:B-----5:R-:W-:Y:S01]  /*13d0*/  @P2 LEA R18, P1, R8, c[0x0][0x1c8], 0x1 ;  /* 0x0000720008122a11 */ /* 0x020fe200078208ff */
[----:B------:R-:W-:Y:S01]  /*13e0*/  IMAD.SHL.U32 R9, R32, 0x8, RZ ;  /* 0x0000000820097824 */ /* 0x000fe200078e00ff */
[----:B------:R-:W-:Y:S01]  /*13f0*/  SHF.R.U32.HI R10, RZ, 0x3, R10 ;  /* 0x00000003ff0a7819 */ /* 0x000fe2000001160a */
[----:B------:R2:W-:Y:S01]  /*1400*/  @P4 LDGSTS.E.BYPASS.LTC128B.128 [R243+0xa100], [R16.64], !P3 ;  /* 0x0a10000010f34fae */ /* 0x0005e2000d901d4e */
[----:B------:R-:W-:Y:S01]  /*1410*/  @P2 LEA.HI.X R19, R8, c[0x0][0x1cc], R4, 0x1, P1 ;  /* 0x0000730008132a11 */ /* 0x000fe200008f0c04 */
[----:B------:R-:W-:Y:S01]  /*1420*/  IMAD.SHL.U32 R4, R29, 0x40, RZ ;  /* 0x000000401d047824 */ /* 0x000fe200078e00ff */
[----:B------:R-:W-:Y:S01]  /*1430*/  LOP3.LUT R3, R3, R10, RZ, 0x3c, !PT ;  /* 0x0000000a03037212 */ /* 0x000fe200078e3cff */
[----:B------:R2:W-:Y:S01]  /*1440*/  @P4 LDGSTS.E.BYPASS.LTC128B.128 [R243+0xe100], [R16.64+0x80], !P0 ;  /* 0x0e10008010f34fae */ /* 0x0005e2000c101d4e */
[----:B------:R-:W-:-:S02]  /*1450*/  UIMAD UR7, UR10, UR5, UR4 ;  /* 0x000000050a0772a4 */ /* 0x000fc4000f8e0204 */
[----:B------:R-:W-:Y:S01]  /*1460*/  LOP3.LUT R0, R3, 0xfffffe00, R0, 0xf8, !PT ;  /* 0xfffffe0003007812 */ /* 0x000fe200078ef800 */
[----:B------:R2:W-:Y:S01]  /*1470*/  @P2 LDGSTS.E.BYPASS.LTC128B.128 [R243+0xb100], [R18.64], !P3 ;  /* 0x0b10000012f32fae */ /* 0x0005e2000d901d4e */
[----:B------:R-:W-:Y:S01]  /*1480*/  LOP3.LUT R3, R5, 0x7ffffc00, RZ, 0xc0, !PT ;  /* 0x7ffffc0005037812 */ /* 0x000fe200078ec0ff */
[----:B------:R-:W-:Y:S01]  /*1490*/  IMAD.MOV.U32 R5, RZ, RZ, 0x20 ;  /* 0x00000020ff057424 */ /* 0x000fe200078e00ff */
[----:B------:R-:W-:Y:S01]  /*14a0*/  LOP3.LUT R4, R4, 0x1c0, RZ, 0xc0, !PT ;  /* 0x000001c004047812 */ /* 0x000fe200078ec0ff */
[----:B------:R2:W-:Y:S01]  /*14b0*/  @P2 LDGSTS.E.BYPASS.LTC128B.128 [R243+0xf100], [R18.64+0x80], !P0 ;  /* 0x0f10008012f32fae */ /* 0x0005e2000c101d4e */
[----:B------:R-:W-:Y:S01]  /*14c0*/  R2P PR, R2, 0x6 ;  /* 0x0000000602007804 */ /* 0x000fe20000000000 */
[----:B------:R-:W-:Y:S01]  /*14d0*/  ULDC.64 UR4, c[0x0][0x208] ;  /* 0x0000820000047ab9 */ /* 0x000fe20000000a00 */
[----:B------:R-:W-:Y:S01]  /*14e0*/  IADD3 R3, R0, R3, RZ ;  /* 0x0000000300037210 */ /* 0x000fe20007ffe0ff */
[----:B------:R-:W0:Y:S01]  /*14f0*/  LDGDEPBAR ;  /* 0x00000000000079af */ /* 0x000e220000000000 */
[----:B------:R-:W-:Y:S01]  /*1500*/  LOP3.LUT R9, R4, 0x8, R9, 0xf8, !PT ;  /* 0x0000000804097812 */ /* 0x000fe200078ef809 */
[----:B------:R-:W-:Y:S01]  /*1510*/  UIMAD UR11, UR11, UR4, URZ ;  /* 0x000000040b0b72a4 */ /* 0x000fe2000f8e023f */
[----:B------:R-:W-:Y:S01]  /*1520*/  SHF.R.U32.HI R4, RZ, 0x3, R4 ;  /* 0x00000003ff047819 */ /* 0x000fe20000011604 */
[----:B------:R-:W-:Y:S01]  /*1530*/  UIMAD.WIDE.U32 UR22, UR16, UR4, URZ ;  /* 0x00000004101672a5 */ /* 0x000fe2000f8e003f */
[----:B------:R-:W-:Y:S01]  /*1540*/  SEL R7, R7, 0xfffffff0, !P1 ;  /* 0xfffffff007077807 */ /* 0x000fe20004800000 */
[----:B------:R-:W-:Y:S01]  /*1550*/  UIMAD UR11, UR16, UR5, UR11 ;  /* 0x00000005100b72a4 */ /* 0x000fe2000f8e020b */
[----:B------:R-:W-:-:S02]  /*1560*/  LEA R2, R3, 0x100, 0x1 ;  /* 0x0000010003027811 */ /* 0x000fc400078e08ff */
[----:B------:R-:W-:Y:S01]  /*1570*/  LOP3.LUT R9, R9, R4, RZ, 0x3c, !PT ;  /* 0x0000000409097212 */ /* 0x000fe200078e3cff */
[----:B------:R-:W-:Y:S01]  /*1580*/  UIADD3 UR20, UR23, UR11, URZ ;  /* 0x0000000b17147290 */ /* 0x000fe2000fffe03f */
[----:B------:R-:W-:Y:S01]  /*1590*/  SEL R5, R5, 0xffffffe0, !P2 ;  /* 0xffffffe005057807 */ /* 0x000fe20005000000 */
[--C-:B------:R-:W-:Y:S01]  /*15a0*/  IMAD R4, R7, 0x2, R2.reuse ;  /* 0x0000000207047824 */ /* 0x100fe200078e0202 */
[----:B------:R-:W-:Y:S01]  /*15b0*/  LOP3.LUT P1, RZ, R29, 0x2, RZ, 0xc0, !PT ;  /* 0x000000021dff7812 */ /* 0x000fe2000782c0ff */
[----:B------:R-:W-:Y:S01]  /*15c0*/  IMAD R242, R6, 0x200, R9 ;  /* 0x0000020006f27824 */ /* 0x000fe200078e0209 */
[----:B------:R-:W-:Y:S01]  /*15d0*/  UMOV UR11, 0xffffff80 ;  /* 0xffffff80000b7882 */ /* 0x000fe20000000000 */
[----:B------:R-:W-:Y:S01]  /*15e0*/  IMAD.SHL.U32 R6, R3, 0x2, RZ ;  /* 0x0000000203067824 */ /* 0x000fe200078e00ff */
[----:B------:R-:W-:Y:S01]  /*15f0*/  LOP3.LUT P2, RZ, R29, 0x4, RZ, 0xc0, !PT ;  /* 0x000000041dff7812 */ /* 0x000fe2000784c0ff */
[C---:B------:R-:W-:Y:S01]  /*1600*/  IMAD R3, R5.reuse, 0x2, R2 ;  /* 0x0000000205037824 */ /* 0x040fe200078e0202 */
[----:B------:R-:W-:Y:S01]  /*1610*/  LEA R2, R5, R4, 0x1 ;  /* 0x0000000405027211 */ /* 0x000fe200078e08ff */
[----:B------:R-:W-:Y:S01]  /*1620*/  IMAD.SHL.U32 R242, R242, 0x2, RZ ;  /* 0x00000002f2f27824 */ /* 0x000fe200078e00ff */
[----:B------:R-:W-:-:S04]  /*1630*/  DEPBAR.LE SB0, 0x1 ;  /* 0x000080400000791a */ /* 0x000fc80000000000 */
[----:B------:R-:W-:Y:S01]  /*1640*/  BAR.SYNC.DEFER_BLOCKING 0x0 ;  /* 0x0000000000007b1d */ /* 0x000fe20000010000 */
[----:B------:R-:W-:-:S05]  /*1650*/  IADD3 R241, R242, 0x8120, RZ ;  /* 0x00008120f2f17810 */ /* 0x000fca0007ffe0ff */
[----:B------:R-:W-:Y:S04]  /*1660*/  LDSM.16.M88.4 R136, [R6+0x100] ;  /* 0x000100000688783b */ /* 0x000fe80000000200 */
[----:B------:R3:W-:Y:S04]  /*1670*/  LDSM.16.M88.4 R184, [R6+0x4100] ;  /* 0x0041000006b8783b */ /* 0x0007e80000000200 */
[----:B------:R-:W-:Y:S04]  /*1680*/  LDSM.16.M88.4 R172, [R4] ;  /* 0x0000000004ac783b */ /* 0x000fe80000000200 */
[----:B------:R-:W-:Y:S04]  /*1690*/  LDSM.16.M88.4 R188, [R4+0x4000] ;  /* 0x0040000004bc783b */ /* 0x000fe80000000200 */
[----:B------:R-:W-:Y:S04]  /*16a0*/  LDSM.16.M88.4 R176, [R3] ;  /* 0x0000000003b0783b */ /* 0x000fe80000000200 */
[----:B------:R4:W-:Y:S04]  /*16b0*/  LDSM.16.M88.4 R192, [R3+0x4000] ;  /* 0x0040000003c0783b */ /* 0x0009e80000000200 */
[----:B------:R-:W-:Y:S01]  /*16c0*/  LDSM.16.M88.4 R180, [R2] ;  /* 0x0000000002b4783b */ /* 0x000fe20000000200 */
[----:B---3--:R-:W-:-:S03]  /*16d0*/  IADD3 R6, R242, 0x8100, RZ ;  /* 0x00008100f2067810 */ /* 0x008fc60007ffe0ff */
[----:B------:R3:W-:Y:S01]  /*16e0*/  LDSM.16.M88.4 R212, [R2+0x4000] ;  /* 0x0040000002d4783b */ /* 0x0007e20000000200 */
[----:B------:R-:W-:-:S03]  /*16f0*/  @P1 IADD3 R241, R6, -0x20, RZ ;  /* 0xffffffe006f11810 */ /* 0x000fc60007ffe0ff */
[----:B------:R-:W-:Y:S01]  /*1700*/  BAR.SYNC.DEFER_BLOCKING 0x0 ;  /* 0x0000000000007b1d */ /* 0x000fe20000010000 */
[C---:B------:R-:W-:Y:S02]  /*1710*/  IADD3 R235, R241.reuse, 0x800, RZ ;  /* 0x00000800f1eb7810 */ /* 0x040fe40007ffe0ff */
[C---:B------:R-:W-:Y:S02]  /*1720*/  IADD3 R234, R241.reuse, 0x1000, RZ ;  /* 0x00001000f1ea7810 */ /* 0x040fe40007ffe0ff */
[C---:B------:R-:W-:Y:S02]  /*1730*/  IADD3 R233, R241.reuse, 0x1800, RZ ;  /* 0x00001800f1e97810 */ /* 0x040fe40007ffe0ff */
[C---:B------:R-:W-:Y:S01]  /*1740*/  IADD3 R232, R241.reuse, 0x2000, RZ ;  /* 0x00002000f1e87810 */ /* 0x040fe20007ffe0ff */
[----:B----4-:R-:W-:Y:S01]  /*1750*/  IMAD R3, R28, c[0x0][0x208], RZ ;  /* 0x000082001c037a24 */ /* 0x010fe200078e02ff */
[C---:B------:R-:W-:Y:S02]  /*1760*/  IADD3 R231, R241.reuse, 0x2800, RZ ;  /* 0x00002800f1e77810 */ /* 0x040fe40007ffe0ff */
[----:B------:R-:W-:-:S02]  /*1770*/  IADD3 R230, R241, 0x3000, RZ ;  /* 0x00003000f1e67810 */ /* 0x000fc40007ffe0ff */
[C---:B------:R-:W-:Y:S02]  /*1780*/  IADD3 R229, R241.reuse, 0x3800, RZ ;  /* 0x00003800f1e57810 */ /* 0x040fe40007ffe0ff */
[C---:B------:R-:W-:Y:S01]  /*1790*/  IADD3 R227, R241.reuse, 0x4000, RZ ;  /* 0x00004000f1e37810 */ /* 0x040fe20007ffe0ff */
[----:B---3--:R-:W-:Y:S01]  /*17a0*/  IMAD R2, R32, c[0x0][0x20c], R3 ;  /* 0x0000830020027a24 */ /* 0x008fe200078e0203 */
[----:B------:R-:W-:Y:S01]  /*17b0*/  IADD3 R226, R241, 0x4800, RZ ;  /* 0x00004800f1e27810 */ /* 0x000fe20007ffe0ff */
[----:B------:R-:W-:Y:S01]  /*17c0*/  IMAD R3, R251, c[0x0][0x218], RZ ;  /* 0x00008600fb037a24 */ /* 0x000fe200078e02ff */
[----:B------:R-:W-:Y:S01]  /*17d0*/  IADD3 R225, R241, 0x5000, RZ ;  /* 0x00005000f1e17810 */ /* 0x000fe20007ffe0ff */
[----:B------:R-:W-:-:S04]  /*17e0*/  DEPBAR.LE SB0, 0x0 ;  /* 0x000080000000791a */ /* 0x000fc80000000000 */
[----:B------:R-:W-:Y:S01]  /*17f0*/  BAR.SYNC.DEFER_BLOCKING 0x0 ;  /* 0x0000000000007b1d */ /* 0x000fe20000010000 */
[----:B------:R-:W-:Y:S01]  /*1800*/  IMAD R3, R250, c[0x0][0x21c], R3 ;  /* 0x00008700fa037a24 */ /* 0x000fe200078e0203 */
[C---:B------:R-:W-:Y:S02]  /*1810*/  IADD3 R224, R241.reuse, 0x5800, RZ ;  /* 0x00005800f1e07810 */ /* 0x040fe40007ffe0ff */
[C---:B------:R-:W-:Y:S02]  /*1820*/  IADD3 R223, R241.reuse, 0x6000, RZ ;  /* 0x00006000f1df7810 */ /* 0x040fe40007ffe0ff */
[C---:B------:R-:W-:Y:S02]  /*1830*/  IADD3 R222, R241.reuse, 0x6800, RZ ;  /* 0x00006800f1de7810 */ /* 0x040fe40007ffe0ff */
[C---:B------:R-:W-:Y:S02]  /*1840*/  IADD3 R221, R241.reuse, 0x7000, RZ ;  /* 0x00007000f1dd7810 */ /* 0x040fe40007ffe0ff */
[----:B------:R-:W-:Y:S01]  /*1850*/  IADD3 R220, R241, 0x7800, RZ ;  /* 0x00007800f1dc7810 */ /* 0x000fe20007ffe0ff */
[----:B------:R-:W3:Y:S04]  /*1860*/  LDSM.16.M88.4 R84, [R242+0x8900] ;  /* 0x00890000f254783b */ /* 0x000ee80000000200 */
[----:B------:R-:W-:Y:S04]  /*1870*/  LDSM.16.M88.4 R20, [R241+0x800] ;  /* 0x00080000f114783b */ /* 0x000fe80000000200 */
[----:B-1----:R-:W2:Y:S04]  /*1880*/  LDSM.16.M88.4 R12, [R242+0x8100] ;  /* 0x00810000f20c783b */ /* 0x002ea80000000200 */
[----:B------:R-:W1:Y:S04]  /*1890*/  LDSM.16.M88.4 R24, [R241] ;  /* 0x00000000f118783b */ /* 0x000e680000000200 */
[----:B------:R-:W4:Y:S04]  /*18a0*/  LDSM.16.M88.4 R76, [R242+0x9100] ;  /* 0x00910000f24c783b */ /* 0x000f280000000200 */
[----:B------:R-:W-:Y:S04]  /*18b0*/  LDSM.16.M88.4 R100, [R241+0x1000] ;  /* 0x00100000f164783b */ /* 0x000fe80000000200 */
[----:B------:R-:W5:Y:S04]  /*18c0*/  LDSM.16.M88.4 R44, [R242+0xa100] ;  /* 0x00a10000f22c783b */ /* 0x000f680000000200 */
[----:B------:R-:W-:Y:S04]  /*18d0*/  LDSM.16.M88.4 R52, [R242+0x9900] ;  /* 0x00990000f234783b */ /* 0x000fe80000000200 */
[----:B------:R-:W1:Y:S04]  /*18e0*/  LDSM.16.M88.4 R36, [R242+0xa900] ;  /* 0x00a90000f224783b */ /* 0x000e680000000200 */
[----:B------:R-:W-:Y:S01]  /*18f0*/  LDSM.16.M88.4 R96, [R241+0x1800] ;  /* 0x00180000f160783b */ /* 0x000fe20000000200 */
[C---:B---3--:R-:W-:Y:S03]  /*1900*/  HMMA.16816.F32 R8, R136.reuse, R84, RZ ;  /* 0x000000548808723c */ /* 0x048fe600000018ff */
[----:B------:R-:W-:Y:S04]  /*1910*/  LDSM.16.M88.4 R88, [R241+0x2000] ;  /* 0x00200000f158783b */ /* 0x000fe80000000200 */
[----:B------:R-:W-:Y:S01]  /*1920*/  LDSM.16.M88.4 R68, [R241+0x2800] ;  /* 0x00280000f144783b */ /* 0x000fe20000000200 */
[C---:B------:R-:W-:Y:S03]  /*1930*/  HMMA.16816.F32 R84, R136.reuse, R86, RZ ;  /* 0x000000568854723c */ /* 0x040fe600000018ff */
[----:B------:R-:W-:Y:S04]  /*1940*/  LDSM.16.M88.4 R64, [R241+0x3000] ;  /* 0x00300000f140783b */ /* 0x000fe80000000200 */
[----:B------:R-:W-:Y:S01]  /*1950*/  LDSM.16.M88.4 R60, [R241+0x3800] ;  /* 0x00380000f13c783b */ /* 0x000fe20000000200 */
[----:B--2---:R-:W-:Y:S08]  /*1960*/  HMMA.16816.F32 R16, R136, R12, RZ ;  /* 0x0000000c8810723c */ /* 0x004ff000000018ff */
[----:B------:R-:W-:Y:S07]  /*1970*/  HMMA.16816.F32 R8, R172, R20, R8 ;  /* 0x00000014ac08723c */ /* 0x000fee0000001808 */
[----:B------:R-:W-:Y:S01]  /*1980*/  IMAD.IADD R21, R31, 0x1, R2 ;  /* 0x000000011f157824 */ /* 0x000fe200078e0202 */
[----:B------:R-:W-:Y:S01]  /*1990*/  HMMA.16816.F32 R12, R136, R14, RZ ;  /* 0x0000000e880c723c */ /* 0x000fe200000018ff */
[----:B------:R-:W-:-:S02]  /*19a0*/  IMAD.U32 R2, RZ, RZ, UR10 ;  /* 0x0000000aff027e24 */ /* 0x000fc4000f8e00ff */
[----:B------:R-:W-:Y:S02]  /*19b0*/  IMAD.MOV.U32 R20, RZ, RZ, R30 ;  /* 0x000000ffff147224 */ /* 0x000fe400078e001e */
[----:B------:R-:W-:Y:S02]  /*19c0*/  LDSM.16.M88.4 R28, [R242+0xb100] ;  /* 0x00b10000f21c783b */ /* 0x000fe40000000200 */
[----:B------:R-:W-:Y:S01]  /*19d0*/  IMAD.WIDE.U32 R20, R2, c[0x0][0x210], R20 ;  /* 0x0000840002147a25 */ /* 0x000fe200078e0014 */
[----:B------:R-:W-:Y:S04]  /*19e0*/  HMMA.16816.F32 R84, R172, R22, R84 ;  /* 0x00000016ac54723c */ /* 0x000fe80000001854 */
[----:B------:R-:W-:Y:S01]  /*19f0*/  IADD3 R21, R21, UR7, RZ ;  /* 0x0000000715157c10 */ /* 0x000fe2000fffe0ff */
[----:B------:R-:W-:-:S02]  /*1a00*/  ULDC UR7, c[0x0][0x1d0] ;  /* 0x0000740000077ab9 */ /* 0x000fc40000000800 */
[----:B------:R-:W-:Y:S01]  /*1a10*/  UIMAD UR7, UR16, UR11, UR7 ;  /* 0x0000000b100772a4 */ /* 0x000fe2000f8e0207 */
[----:B-1----:R-:W-:Y:S01]  /*1a20*/  HMMA.16816.F32 R16, R172, R24, R16 ;  /* 0x00000018ac10723c */ /* 0x002fe20000001810 */
[----:B------:R-:W-:Y:S01]  /*1a30*/  IMAD.WIDE.U32 R250, R250, c[0x0][0x218], R20 ;  /* 0x00008600fafa7a25 */ /* 0x000fe200078e0014 */
[----:B------:R-:W-:-:S03]  /*1a40*/  USHF.L.U32 UR11, UR4, 0x6, URZ ;  /* 0x00000006040b7899 */ /* 0x000fc6000800063f */
[----:B------:R-:W-:Y:S01]  /*1a50*/  IMAD.U32 R20, RZ, RZ, UR22 ;  /* 0x00000016ff147e24 */ /* 0x000fe2000f8e00ff */
[----:B------:R-:W-:Y:S01]  /*1a60*/  IADD3 R2, -R32, UR7, RZ ;  /* 0x0000000720027c10 */ /* 0x000fe2000fffe1ff */
[----:B------:R-:W-:Y:S01]  /*1a70*/  IMAD.U32 R21, RZ, RZ, UR23 ;  /* 0x00000017ff157e24 */ /* 0x000fe2000f8e00ff */
[----:B------:R-:W-:Y:S01]  /*1a80*/  IADD3 R248, R251, R3, RZ ;  /* 0x00000003fbf87210 */ /* 0x000fe20007ffe0ff */
[----:B------:R-:W-:Y:S01]  /*1a90*/  IMAD.U32 R21, RZ, RZ, UR20 ;  /* 0x00000014ff157e24 */ /* 0x000fe2000f8e00ff */
[----:B------:R-:W-:Y:S01]  /*1aa0*/  LEA R3, P1, R20, R250, 0x7 ;  /* 0x000000fa14037211 */ /* 0x000fe200078238ff */
[----:B------:R-:W-:Y:S01]  /*1ab0*/  UMOV UR23, 0x6 ;  /* 0x0000000600177882 */ /* 0x000fe20000000000 */
[C---:B------:R-:W-:Y:S01]  /*1ac0*/  ISETP.LT.OR P5, PT, R2.reuse, 0x1, P3 ;  /* 0x000000010200780c */ /* 0x040fe20001fa1670 */
[----:B------:R-:W-:Y:S01]  /*1ad0*/  USHF.L.U64.HI UR20, UR4, UR23, UR5 ;  /* 0x0000001704147299 */ /* 0x000fe20008010205 */
[----:B------:R-:W-:Y:S01]  /*1ae0*/  ISETP.LT.OR P6, PT, R2, 0x1, P0 ;  /* 0x000000010200780c */ /* 0x000fe200007c1670 */
[----:B------:R-:W-:Y:S01]  /*1af0*/  HMMA.16816.F32 R12, R172, R26, R12 ;  /* 0x0000001aac0c723c */ /* 0x000fe2000000180c */
[----:B------:R-:W-:Y:S01]  /*1b00*/  LEA.HI.X R4, R20, R248, R21, 0x7, P1 ;  /* 0x000000f814047211 */ /* 0x000fe200008f3c15 */
[----:B------:R-:W-:Y:S01]  /*1b10*/  UIADD3 UR22, UP0, UR11, 0x80, URZ ;  /* 0x000000800b167890 */ /* 0x000fe2000ff1e03f */
[C---:B------:R-:W-:Y:S01]  /*1b20*/  LEA R34, P1, R3.reuse, c[0x0][0x1f8], 0x1 ;  /* 0x00007e0003227a11 */ /* 0x040fe200078208ff */
[----:B------:R-:W1:Y:S01]  /*1b30*/  LDSM.16.M88.4 R20, [R242+0xb900] ;  /* 0x00b90000f214783b */ /* 0x000e620000000200 */
[----:B------:R-:W-:Y:S01]  /*1b40*/  ISETP.LT.OR P4, PT, R2, 0x21, P3 ;  /* 0x000000210200780c */ /* 0x000fe20001f81670 */
[----:B------:R-:W-:Y:S01]  /*1b50*/  UIADD3.X UR21, URZ, UR20, URZ, UP0, !UPT ;  /* 0x000000143f157290 */ /* 0x000fe200087fe43f */
[----:B------:R-:W-:Y:S01]  /*1b60*/  LEA.HI.X R35, R3, c[0x0][0x1fc], R4, 0x1, P1 ;  /* 0x00007f0003237a11 */ /* 0x000fe200008f0c04 */
[----:B----4-:R-:W-:Y:S01]  /*1b70*/  HMMA.16816.F32 R80, R136, R76, RZ ;  /* 0x0000004c8850723c */ /* 0x010fe200000018ff */
[----:B------:R-:W-:Y:S01]  /*1b80*/  IADD3 R24, P1, R34, UR11, RZ ;  /* 0x0000000b22187c10 */ /* 0x000fe2000ff3e0ff */
[----:B------:R-:W-:Y:S01]  /*1b90*/  IMAD.U32 R27, RZ, RZ, UR11 ;  /* 0x0000000bff1b7e24 */ /* 0x000fe2000f8e00ff */
[----:B------:R-:W-:Y:S01]  /*1ba0*/  UISETP.GT.AND UP0, UPT, UR16, UR8, UPT ;  /* 0x000000081000728c */ /* 0x000fe2000bf04270 */
[----:B------:R-:W-:Y:S01]  /*1bb0*/  @!PT LDS RZ, [RZ] ;  /* 0x00000000fffff984 */ /* 0x000fe20000000800 */
[----:B------:R-:W-:Y:S01]  /*1bc0*/  @!PT LDS RZ, [RZ] ;  /* 0x00000000fffff984 */ /* 0x000fe20000000800 */
[----:B------:R-:W-:Y:S01]  /*1bd0*/  @!PT LDS RZ, [RZ] ;  /* 0x00000000fffff984 */ /* 0x000fe20000000800 */
[----:B------:R2:W-:Y:S01]  /*1be0*/  LDGSTS.E.BYPASS.LTC128B.128 [R243+0x100], [R34.64], !P5 ;  /* 0x0010000022f37fae */ /* 0x0005e2000e901d4e */
[----:B------:R-:W-:-:S02]  /*1bf0*/  IADD3.X R25, R35, UR20, RZ, P1, !PT ;  /* 0x0000001423197c10 */ /* 0x000fc40008ffe4ff */
[----:B------:R-:W-:Y:S01]  /*1c00*/  IADD3 R26, P5, P1, R27, 0x80, R34 ;  /* 0x000000801b1a7810 */ /* 0x000fe200079be022 */
[----:B------:R2:W-:Y:S01]  /*1c10*/  LDGSTS.E.BYPASS.LTC128B.128 [R243+0x4100], [R34.64+0x80], !P6 ;  /* 0x0410008022f37fae */ /* 0x0005e2000f101d4e */
[----:B------:R-:W-:Y:S01]  /*1c20*/  ISETP.LT.OR P6, PT, R2, 0x21, P0 ;  /* 0x000000210200780c */ /* 0x000fe200007c1670 */
[C---:B-----5:R-:W-:Y:S01]  /*1c30*/  HMMA.16816.F32 R48, R136.reuse, R44, RZ ;  /* 0x0000002c8830723c */ /* 0x060fe200000018ff */
[----:B------:R-:W-:Y:S01]  /*1c40*/  IADD3.X R27, RZ, UR20, R35, P5, P1 ;  /* 0x00000014ff1b7c10 */ /* 0x000fe2000afe2423 */
[----:B------:R1:W-:Y:S01]  /*1c50*/  LDGSTS.E.BYPASS.LTC128B.128 [R243+0x1100], [R24.64], !P4 ;  /* 0x0110000018f37fae */ /* 0x0003e2000e101d4e */
[----:B------:R-:W-:Y:S02]  /*1c60*/  IADD3 R92, P4, R24, UR11, RZ ;  /* 0x0000000b185c7c10 */ /* 0x000fe4000ff9e0ff */
[----:B------:R-:W-:Y:S02]  /*1c70*/  ISETP.LT.OR P1, PT, R2, 0x41, P3 ;  /* 0x000000410200780c */ /* 0x000fe40001f21670 */
[----:B------:R-:W-:Y:S01]  /*1c80*/  IADD3.X R93, R25, UR20, RZ, P4, !PT ;  /* 0x00000014195d7c10 */ /* 0x000fe2000a7fe4ff */
[----:B------:R-:W-:Y:S01]  /*1c90*/  HMMA.16816.F32 R44, R136, R46, RZ ;  /* 0x0000002e882c723c */ /* 0x000fe200000018ff */
[----:B------:R-:W-:-:S02]  /*1ca0*/  IADD3 R106, P5, R24, UR22, RZ ;  /* 0x00000016186a7c10 */ /* 0x000fc4000ffbe0ff */
[----:B------:R-:W-:Y:S01]  /*1cb0*/  IADD3 R104, P4, R92, UR11, RZ ;  /* 0x0000000b5c687c10 */ /* 0x000fe2000ff9e0ff */
[----:B------:R1:W-:Y:S01]  /*1cc0*/  LDGSTS.E.BYPASS.LTC128B.128 [R243+0x5100], [R26.64], !P6 ;  /* 0x051000001af37fae */ /* 0x0003e2000f101d4e */
[----:B------:R-:W-:Y:S02]  /*1cd0*/  IADD3.X R107, R25, UR21, RZ, P5, !PT ;  /* 0x00000015196b7c10 */ /* 0x000fe4000affe4ff */
[----:B------:R-:W-:Y:S01]  /*1ce0*/  IADD3.X R105, R93, UR20, RZ, P4, !PT ;  /* 0x000000145d697c10 */ /* 0x000fe2000a7fe4ff */
[----:B------:R-:W-:Y:S01]  /*1cf0*/  HMMA.16816.F32 R80, R172, R100, R80 ;  /* 0x00000064ac50723c */ /* 0x000fe20000001850 */
[C---:B------:R-:W-:Y:S01]  /*1d00*/  ISETP.LT.OR P6, PT, R2.reuse, 0x41, P0 ;  /* 0x000000410200780c */ /* 0x040fe200007c1670 */
[----:B------:R3:W-:Y:S01]  /*1d10*/  LDGSTS.E.BYPASS.LTC128B.128 [R243+0x2100], [R92.64], !P1 ;  /* 0x021000005cf37fae */ /* 0x0007e2000c901d4e */
[C---:B------:R-:W-:Y:S02]  /*1d20*/  ISETP.LT.OR P5, PT, R2.reuse, 0x61, P3 ;  /* 0x000000610200780c */ /* 0x040fe40001fa1670 */
[----:B------:R-:W-:Y:S01]  /*1d30*/  ISETP.LT.OR P4, PT, R2, 0x61, P0 ;  /* 0x000000610200780c */ /* 0x000fe20000781670 */
[----:B------:R-:W-:Y:S01]  /*1d40*/  IMAD.MOV.U32 R2, RZ, RZ, 0x40 ;  /* 0x00000040ff027424 */ /* 0x000fe200078e00ff */
[----:B------:R-:W-:Y:S01]  /*1d50*/  IADD3 R100, P1, R92, UR22, RZ ;  /* 0x000000165c647c10 */ /* 0x000fe2000ff3e0ff */
[----:B------:R-:W-:Y:S03]  /*1d60*/  HMMA.16816.F32 R40, R136, R36, RZ ;  /* 0x000000248828723c */ /* 0x000fe600000018ff */
[----:B------:R-:W-:-:S02]  /*1d70*/  SEL R2, R2, 0xffffffc0, !P2 ;  /* 0xffffffc002027807 */ /* 0x000fc40005000000 */
[----:B------:R-:W-:Y:S01]  /*1d80*/  IADD3.X R101, R93, UR21, RZ, P1, !PT ;  /* 0x000000155d657c10 */ /* 0x000fe20008ffe4ff */
[----:B------:R4:W-:Y:S01]  /*1d90*/  LDGSTS.E.BYPASS.LTC128B.128 [R243+0x6100], [R106.64], !P6 ;  /* 0x061000006af37fae */ /* 0x0009e2000f101d4e */
[----:B------:R-:W-:Y:S01]  /*1da0*/  PLOP3.LUT P1, PT, PT, PT, UP0, 0x80, 0x0 ;  /* 0x000000000000781c */ /* 0x000fe20003f2f008 */
[----:B------:R-:W-:Y:S01]  /*1db0*/  IMAD.IADD R239, R242, 0x1, R2 ;  /* 0x00000001f2ef7824 */ /* 0x000fe200078e0202 */
[----:B------:R-:W-:Y:S01]  /*1dc0*/  HMMA.16816.F32 R76, R136, R78, RZ ;  /* 0x0000004e884c723c */ /* 0x000fe200000018ff */
[----:B------:R4:W-:Y:S01]  /*1dd0*/  LDGSTS.E.BYPASS.LTC128B.128 [R243+0x3100], [R104.64], !P5 ;  /* 0x0310000068f37fae */ /* 0x0009e2000e901d4e */
[----:B------:R-:W-:-:S03]  /*1de0*/  IMAD.IADD R228, R2, 0x1, R241 ;  /* 0x0000000102e47824 */ /* 0x000fc600078e02f1 */
[----:B------:R5:W-:Y:S03]  /*1df0*/  LDGSTS.E.BYPASS.LTC128B.128 [R243+0x7100], [R100.64], !P4 ;  /* 0x0710000064f37fae */ /* 0x000be6000e101d4e */
[C---:B-1----:R-:W-:Y:S01]  /*1e00*/  HMMA.16816.F32 R24, R136.reuse, R20, RZ ;  /* 0x000000148818723c */ /* 0x042fe200000018ff */
[----:B------:R-:W1:Y:S04]  /*1e10*/  LDSM.16.M88.4 R56, [R239+0x8100] ;  /* 0x00810000ef38783b */ /* 0x000e680000000200 */
[----:B---3--:R-:W-:Y:S03]  /*1e20*/  LDSM.16.M88.4 R92, [R239+0x8900] ;  /* 0x00890000ef5c783b */ /* 0x008fe60000000200 */
[C---:B------:R-:W-:Y:S01]  /*1e30*/  HMMA.16816.F32 R20, R136.reuse, R22, RZ ;  /* 0x000000168814723c */ /* 0x040fe200000018ff */
[----:B------:R-:W-:Y:S04]  /*1e40*/  LDSM.16.M88.4 R108, [R239+0x9900] ;  /* 0x00990000ef6c783b */ /* 0x000fe80000000200 */
[----:B------:R-:W0:Y:S03]  /*1e50*/  LDGDEPBAR ;  /* 0x00000000000079af */ /* 0x000e260000000000 */
[C---:B------:R-:W-:Y:S01]  /*1e60*/  HMMA.16816.F32 R36, R136.reuse, R38, RZ ;  /* 0x000000268824723c */ /* 0x040fe200000018ff */
[----:B----4-:R-:W-:Y:S07]  /*1e70*/  LDSM.16.M88.4 R104, [R228] ;  /* 0x00000000e468783b */ /* 0x010fee0000000200 */
[C---:B--2---:R-:W-:Y:S08]  /*1e80*/  HMMA.16816.F32 R32, R136.reuse, R28, RZ ;  /* 0x0000001c8820723c */ /* 0x044ff000000018ff */
[----:B------:R-:W-:Y:S08]  /*1e90*/  HMMA.16816.F32 R28, R136, R30, RZ ;  /* 0x0000001e881c723c */ /* 0x000ff000000018ff */
[C---:B------:R-:W-:Y:S08]  /*1ea0*/  HMMA.16816.F32 R48, R172.reuse, R88, R48 ;  /* 0x00000058ac30723c */ /* 0x040ff00000001830 */
[C---:B------:R-:W-:Y:S01]  /*1eb0*/  HMMA.16816.F32 R44, R172.reuse, R90, R44 ;  /* 0x0000005aac2c723c */ /* 0x040fe2000000182c */
[----:B------:R-:W2:Y:S07]  /*1ec0*/  LDSM.16.M88.4 R88, [R239+0x9100] ;  /* 0x00910000ef58783b */ /* 0x000eae0000000200 */
[C---:B------:R-:W-:Y:S08]  /*1ed0*/  HMMA.16816.F32 R24, R172.reuse, R60, R24 ;  /* 0x0000003cac18723c */ /* 0x040ff00000001818 */
[----:B------:R-:W-:Y:S01]  /*1ee0*/  HMMA.16816.F32 R20, R172, R62, R20 ;  /* 0x0000003eac14723c */ /* 0x000fe20000001814 */
[----:B------:R-:W3:Y:S07]  /*1ef0*/  LDSM.16.M88.4 R60, [R239+0xb100] ;  /* 0x00b10000ef3c783b */ /* 0x000eee0000000200 */
[C---:B------:R-:W-:Y:S08]  /*1f00*/  HMMA.16816.F32 R72, R136.reuse, R52, RZ ;  /* 0x000000348848723c */ /* 0x040ff000000018ff */
[----:B------:R-:W-:Y:S08]  /*1f10*/  HMMA.16816.F32 R52, R136, R54, RZ ;  /* 0x000000368834723c */ /* 0x000ff000000018ff */
[C---:B------:R-:W-:Y:S01]  /*1f20*/  HMMA.16816.F32 R76, R172.reuse, R102, R76 ;  /* 0x00000066ac4c723c */ /* 0x040fe2000000184c */
[----:B-----5:R-:W-:Y:S07]  /*1f30*/  LDSM.16.M88.4 R100, [R228+0x800] ;  /* 0x00080000e464783b */ /* 0x020fee0000000200 */
[C---:B------:R-:W-:Y:S08]  /*1f40*/  HMMA.16816.F32 R40, R172.reuse, R68, R40 ;  /* 0x00000044ac28723c */ /* 0x040ff00000001828 */
[----:B------:R-:W-:Y:S01]  /*1f50*/  HMMA.16816.F32 R36, R172, R70, R36 ;  /* 0x00000046ac24723c */ /* 0x000fe20000001824 */
[----:B------:R-:W4:Y:S07]  /*1f60*/  LDSM.16.M88.4 R68, [R239+0xa100] ;  /* 0x00a10000ef44783b */ /* 0x000f2e0000000200 */
[C---:B-1----:R-:W-:Y:S08]  /*1f70*/  HMMA.16816.F32 R16, R176.reuse, R56, R16 ;  /* 0x00000038b010723c */ /* 0x042ff00000001810 */
[----:B------:R-:W-:Y:S01]  /*1f80*/  HMMA.16816.F32 R12, R176, R58, R12 ;  /* 0x0000003ab00c723c */ /* 0x000fe2000000180c */
[----:B------:R-:W1:Y:S07]  /*1f90*/  LDSM.16.M88.4 R56, [R239+0xb900] ;  /* 0x00b90000ef38783b */ /* 0x000e6e0000000200 */
[C---:B------:R-:W-:Y:S08]  /*1fa0*/  HMMA.16816.F32 R32, R172.reuse, R64, R32 ;  /* 0x00000040ac20723c */ /* 0x040ff00000001820 */
[C---:B------:R-:W-:Y:S01]  /*1fb0*/  HMMA.16816.F32 R28, R172.reuse, R66, R28 ;  /* 0x00000042ac1c723c */ /* 0x040fe2000000181c */
[----:B------:R-:W5:Y:S07]  /*1fc0*/  LDSM.16.M88.4 R64, [R239+0xa900] ;  /* 0x00a90000ef40783b */ /* 0x000f6e0000000200 */
[C---:B------:R-:W-:Y:S08]  /*1fd0*/  HMMA.16816.F32 R72, R172.reuse, R96, R72 ;  /* 0x00000060ac48723c */ /* 0x040ff00000001848 */
[----:B------:R-:W-:Y:S01]  /*1fe0*/  HMMA.16816.F32 R52, R172, R98, R52 ;  /* 0x00000062ac34723c */ /* 0x000fe20000001834 */
[----:B------:R-:W-:Y:S07]  /*1ff0*/  LDSM.16.M88.4 R96, [R228+0x1000] ;  /* 0x00100000e460783b */ /* 0x000fee0000000200 */
[C---:B--2---:R-:W-:Y:S08]  /*2000*/  HMMA.16816.F32 R80, R176.reuse, R88, R80 ;  /* 0x00000058b050723c */ /* 0x044ff00000001850 */
[C---:B------:R-:W-:Y:S01]  /*2010*/  HMMA.16816.F32 R76, R176.reuse, R90, R76 ;  /* 0x0000005ab04c723c */ /* 0x040fe2000000184c */
[----:B------:R-:W2:Y:S07]  /*2020*/  LDSM.16.M88.4 R88, [R228+0x2000] ;  /* 0x00200000e458783b */ /* 0x000eae0000000200 */
[C---:B------:R-:W-:Y:S08]  /*2030*/  HMMA.16816.F32 R8, R176.reuse, R92, R8 ;  /* 0x0000005cb008723c */ /* 0x040ff00000001808 */
[C---:B------:R-:W-:Y:S01]  /*2040*/  HMMA.16816.F32 R84, R176.reuse, R94, R84 ;  /* 0x0000005eb054723c */ /* 0x040fe20000001854 */
[----:B------:R-:W1:Y:S07]  /*2050*/  LDSM.16.M88.4 R92, [R228+0x1800] ;  /* 0x00180000e45c783b */ /* 0x000e6e0000000200 */
[C---:B---3--:R-:W-:Y:S08]  /*2060*/  HMMA.16816.F32 R32, R176.reuse, R60, R32 ;  /* 0x0000003cb020723c */ /* 0x048ff00000001820 */
[C---:B------:R-:W-:Y:S01]  /*2070*/  HMMA.16816.F32 R28, R176.reuse, R62, R28 ;  /* 0x0000003eb01c723c */ /* 0x040fe2000000181c */
[----:B------:R-:W3:Y:S07]  /*2080*/  LDSM.16.M88.4 R60, [R228+0x2800] ;  /* 0x00280000e43c783b */ /* 0x000eee0000000200 */
[C---:B----4-:R-:W-:Y:S08]  /*2090*/  HMMA.16816.F32 R48, R176.reuse, R68, R48 ;  /* 0x00000044b030723c */ /* 0x050ff00000001830 */
[C---:B------:R-:W-:Y:S01]  /*20a0*/  HMMA.16816.F32 R44, R176.reuse, R70, R44 ;  /* 0x00000046b02c723c */ /* 0x040fe2000000182c */
[----:B------:R-:W-:Y:S07]  /*20b0*/  LDSM.16.M88.4 R68, [R228+0x3000] ;  /* 0x00300000e444783b */ /* 0x000fee0000000200 */
[C---:B------:R-:W-:Y:S08]  /*20c0*/  HMMA.16816.F32 R72, R176.reuse, R108, R72 ;  /* 0x0000006cb048723c */ /* 0x040ff00000001848 */
[C---:B------:R-:W-:Y:S08]  /*20d0*/  HMMA.16816.F32 R52, R176.reuse, R110, R52 ;  /* 0x0000006eb034723c */ /* 0x040ff00000001834 */
[C---:B-1----:R-:W-:Y:S08]  /*20e0*/  HMMA.16816.F32 R24, R176.reuse, R56, R24 ;  /* 0x00000038b018723c */ /* 0x042ff00000001818 */
[C---:B-----5:R-:W-:Y:S08]  /*20f0*/  HMMA.16816.F32 R40, R176.reuse, R64, R40 ;  /* 0x00000040b028723c */ /* 0x060ff00000001828 */
[C---:B------:R-:W-:Y:S08]  /*2100*/  HMMA.16816.F32 R36, R176.reuse, R66, R36 ;  /* 0x00000042b024723c */ /* 0x040ff00000001824 */
[----:B------:R-:W-:Y:S01]  /*2110*/  HMMA.16816.F32 R56, R176, R58, R20 ;  /* 0x0000003ab038723c */ /* 0x000fe20000001814 */
[----:B------:R-:W1:Y:S07]  /*2120*/  LDSM.16.M88.4 R20, [R242+0xc100] ;  /* 0x00c10000f214783b */ /* 0x000e6e0000000200 */
[C---:B------:R-:W-:Y:S08]  /*2130*/  HMMA.16816.F32 R16, R180.reuse, R104, R16 ;  /* 0x00000068b410723c */ /* 0x040ff00000001810 */
[C---:B------:R-:W-:Y:S08]  /*2140*/  HMMA.16816.F32 R12, R180.reuse, R106, R12 ;  /* 0x0000006ab40c723c */ /* 0x040ff0000000180c */
[C---:B--2---:R-:W-:Y:S01]  /*2150*/  HMMA.16816.F32 R64, R180.reuse, R88, R48 ;  /* 0x00000058b440723c */ /* 0x044fe20000001830 */
[----:B------:R-:W-:Y:S07]  /*2160*/  LDSM.16.M88.4 R48, [R241+0x4000] ;  /* 0x00400000f130783b */ /* 0x000fee0000000200 */
[C---:B------:R-:W-:Y:S01]  /*2170*/  HMMA.16816.F32 R44, R180.reuse, R90, R44 ;  /* 0x0000005ab42c723c */ /* 0x040fe2000000182c */
[----:B------:R-:W2:Y:S07]  /*2180*/  LDSM.16.M88.4 R88, [R242+0xc900] ;  /* 0x00c90000f258783b */ /* 0x000eae0000000200 */
[C---:B------:R-:W-:Y:S08]  /*2190*/  HMMA.16816.F32 R72, R180.reuse, R92, R72 ;  /* 0x0000005cb448723c */ /* 0x040ff00000001848 */
[C---:B------:R-:W-:Y:S08]  /*21a0*/  HMMA.16816.F32 R52, R180.reuse, R94, R52 ;  /* 0x0000005eb434723c */ /* 0x040ff00000001834 */
[C---:B---3--:R-:W-:Y:S01]  /*21b0*/  HMMA.16816.F32 R92, R180.reuse, R60, R40 ;  /* 0x0000003cb45c723c */ /* 0x048fe20000001828 */
[----:B------:R-:W-:Y:S07]  /*21c0*/  LDSM.16.M88.4 R40, [R239+0xc100] ;  /* 0x00c10000ef28783b */ /* 0x000fee0000000200 */
[C---:B------:R-:W-:Y:S01]  /*21d0*/  HMMA.16816.F32 R36, R180.reuse, R62, R36 ;  /* 0x0000003eb424723c */ /* 0x040fe20000001824 */
[----:B------:R-:W3:Y:S07]  /*21e0*/  LDSM.16.M88.4 R60, [R228+0x3800] ;  /* 0x00380000e43c783b */ /* 0x000eee0000000200 */
[----:B------:R-:W-:Y:S08]  /*21f0*/  HMMA.16816.F32 R8, R180, R100, R8 ;  /* 0x00000064b408723c */ /* 0x000ff00000001808 */
[C---:B-1----:R-:W-:Y:S08]  /*2200*/  HMMA.16816.F32 R16, R184.reuse, R20, R16 ;  /* 0x00000014b810723c */ /* 0x042ff00000001810 */
[C---:B------:R-:W-:Y:S01]  /*2210*/  HMMA.16816.F32 R12, R184.reuse, R22, R12 ;  /* 0x00000016b80c723c */ /* 0x040fe2000000180c */
[----:B------:R-:W1:Y:S07]  /*2220*/  LDSM.16.M88.4 R20, [R241+0x4800] ;  /* 0x00480000f114783b */ /* 0x000e6e0000000200 */
[----:B--2---:R-:W-:Y:S08]  /*2230*/  HMMA.16816.F32 R8, R184, R88, R8 ;  /* 0x00000058b808723c */ /* 0x004ff00000001808 */
[C---:B------:R-:W-:Y:S08]  /*2240*/  HMMA.16816.F32 R84, R180.reuse, R102, R84 ;  /* 0x00000066b454723c */ /* 0x040ff00000001854 */
[C---:B------:R-:W-:Y:S01]  /*2250*/  HMMA.16816.F32 R100, R180.reuse, R68, R32 ;  /* 0x00000044b464723c */ /* 0x040fe20000001820 */
[----:B------:R-:W-:Y:S07]  /*2260*/  LDSM.16.M88.4 R32, [R228+0x4000] ;  /* 0x00400000e420783b */ /* 0x000fee0000000200 */
[C---:B------:R-:W-:Y:S08]  /*2270*/  HMMA.16816.F32 R28, R180.reuse, R70, R28 ;  /* 0x00000046b41c723c */ /* 0x040ff0000000181c */
[C---:B------:R-:W-:Y:S08]  /*2280*/  HMMA.16816.F32 R80, R180.reuse, R96, R80 ;  /* 0x00000060b450723c */ /* 0x040ff00000001850 */
[----:B------:R-:W-:Y:S01]  /*2290*/  HMMA.16816.F32 R76, R180, R98, R76 ;  /* 0x00000062b44c723c */ /* 0x000fe2000000184c */
[----:B------:R-:W2:Y:S07]  /*22a0*/  LDSM.16.M88.4 R96, [R242+0xd100] ;  /* 0x00d10000f260783b */ /* 0x000eae0000000200 */
[C---:B------:R-:W-:Y:S08]  /*22b0*/  HMMA.16816.F32 R16, R188.reuse, R48, R16 ;  /* 0x00000030bc10723c */ /* 0x040ff00000001810 */
[----:B------:R-:W-:Y:S01]  /*22c0*/  HMMA.16816.F32 R12, R188, R50, R12 ;  /* 0x00000032bc0c723c */ /* 0x000fe2000000180c */
[----:B------:R-:W-:Y:S07]  /*22d0*/  LDSM.16.M88.4 R48, [R242+0xd900] ;  /* 0x00d90000f230783b */ /* 0x000fee0000000200 */
[----:B---3--:R-:W-:Y:S01]  /*22e0*/  HMMA.16816.F32 R68, R180, R60, R24 ;  /* 0x0000003cb444723c */ /* 0x008fe20000001818 */
[----:B------:R-:W3:Y:S07]  /*22f0*/  LDSM.16.M88.4 R24, [R239+0xc900] ;  /* 0x00c90000ef18783b */ /* 0x000eee0000000200 */
[----:B-1----:R-:W-:Y:S08]  /*2300*/  HMMA.16816.F32 R8, R188, R20, R8 ;  /* 0x00000014bc08723c */ /* 0x002ff00000001808 */
[----:B------:R-:W-:Y:S08]  /*2310*/  HMMA.16816.F32 R16, R192, R40, R16 ;  /* 0x00000028c010723c */ /* 0x000ff00000001810 */
[----:B------:R-:W-:Y:S01]  /*2320*/  HMMA.16816.F32 R56, R180, R62, R56 ;  /* 0x0000003eb438723c */ /* 0x000fe20000001838 */
[----:B------:R-:W-:Y:S07]  /*2330*/  LDSM.16.M88.4 R60, [R228+0x4800] ;  /* 0x00480000e43c783b */ /* 0x000fee0000000200 */
[----:B------:R-:W-:Y:S01]  /*2340*/  HMMA.16816.F32 R84, R184, R90, R84 ;  /* 0x0000005ab854723c */ /* 0x000fe20000001854 */
[----:B------:R-:W-:Y:S07]  /*2350*/  LDSM.16.M88.4 R88, [R242+0xe100] ;  /* 0x00e10000f258783b */ /* 0x000fee0000000200 */
[----:B------:R-:W-:Y:S01]  /*2360*/  HMMA.16816.F32 R12, R192, R42, R12 ;  /* 0x0000002ac00c723c */ /* 0x000fe2000000180c */
[----:B------:R-:W1:Y:S07]  /*2370*/  LDSM.16.M88.4 R40, [R241+0x5000] ;  /* 0x00500000f128783b */ /* 0x000e6e0000000200 */
[C---:B--2---:R-:W-:Y:S08]  /*2380*/  HMMA.16816.F32 R80, R184.reuse, R96, R80 ;  /* 0x00000060b850723c */ /* 0x044ff00000001850 */
[----:B------:R-:W-:Y:S08]  /*2390*/  HMMA.16816.F32 R76, R184, R98, R76 ;  /* 0x00000062b84c723c */ /* 0x000ff0000000184c */
[----:B---3--:R-:W-:Y:S08]  /*23a0*/  HMMA.16816.F32 R8, R192, R24, R8 ;  /* 0x00000018c008723c */ /* 0x008ff00000001808 */
[----:B------:R-:W-:Y:S08]  /*23b0*/  HMMA.16816.F32 R16, R212, R32, R16 ;  /* 0x00000020d410723c */ /* 0x000ff00000001810 */
[C---:B------:R-:W-:Y:S01]  /*23c0*/  HMMA.16816.F32 R84, R188.reuse, R22, R84 ;  /* 0x00000016bc54723c */ /* 0x040fe20000001854 */
[----:B------:R-:W2:Y:S07]  /*23d0*/  LDSM.16.M88.4 R20, [R239+0xd100] ;  /* 0x00d10000ef14783b */ /* 0x000eae0000000200 */
[----:B-1----:R-:W-:Y:S08]  /*23e0*/  HMMA.16816.F32 R80, R188, R40, R80 ;  /* 0x00000028bc50723c */ /* 0x002ff00000001850 */
[----:B------:R-:W-:Y:S01]  /*23f0*/  HMMA.16816.F32 R8, R212, R60, R8 ;  /* 0x0000003cd408723c */ /* 0x000fe20000001808 */
[----:B------:R-:W-:-:S02]  /*2400*/  FMUL.FTZ R2, R16, c[0x0][0x320] ;  /* 0x0000c80010027a20 */ /* 0x000fc40000410000 */
[----:B------:R-:W-:Y:S02]  /*2410*/  FMUL.FTZ R3, R17, c[0x0][0x320] ;  /* 0x0000c80011037a20 */ /* 0x000fe40000410000 */
[----:B------:R-:W-:Y:S02]  /*2420*/  FMUL.FTZ R4, R18, c[0x0][0x320] ;  /* 0x0000c80012047a20 */ /* 0x000fe40000410000 */
[----:B------:R-:W-:Y:S01]  /*2430*/  FMUL.FTZ R6, R19, c[0x0][0x320] ;  /* 0x0000c80013067a20 */ /* 0x000fe20000410000 */
[----:B------:R-:W-:Y:S01]  /*2440*/  HMMA.16816.F32 R76, R188, R42, R76 ;  /* 0x0000002abc4c723c */ /* 0x000fe2000000184c */
[----:B------:R-:W1:Y:S01]  /*2450*/  LDSM.16.M88.4 R16, [R241+0x5800] ;  /* 0x00580000f110783b */ /* 0x000e620000000200 */
[----:B------:R-:W3:Y:S06]  /*2460*/  MUFU.TANH R2, R2 ;  /* 0x0000000200027308 */ /* 0x000eec0000002400 */
[----:B------:R-:W-:Y:S01]  /*2470*/  HMMA.16816.F32 R12, R212, R34, R12 ;  /* 0x00000022d40c723c */ /* 0x000fe2000000180c */
[----:B------:R-:W-:Y:S01]  /*2480*/  LDSM.16.M88.4 R32, [R242+0xe900] ;  /* 0x00e90000f220783b */ /* 0x000fe20000000200 */
[----:B------:R-:W4:Y:S06]  /*2490*/  MUFU.TANH R3, R3 ;  /* 0x0000000300037308 */ /* 0x000f2c0000002400 */
[----:B------:R-:W-:Y:S01]  /*24a0*/  HMMA.16816.F32 R84, R192, R26, R84 ;  /* 0x0000001ac054723c */ /* 0x000fe20000001854 */
[----:B------:R-:W5:Y:S01]  /*24b0*/  LDSM.16.M88.4 R24, [R228+0x5000] ;  /* 0x00500000e418783b */ /* 0x000f620000000200 */
[----:B------:R-:W1:Y:S06]  /*24c0*/  MUFU.TANH R4, R4 ;  /* 0x0000000400047308 */ /* 0x000e6c0000002400 */
[C---:B------:R-:W-:Y:S02]  /*24d0*/  HMMA.16816.F32 R72, R184.reuse, R48, R72 ;  /* 0x00000030b848723c */ /* 0x040fe40000001848 */
[----:B------:R-:W1:Y:S05]  /*24e0*/  MUFU.TANH R6, R6 ;  /* 0x0000000600067308 */ /* 0x000e6a0000002400 */
[----:B------:R-:W-:Y:S01]  /*24f0*/  FMUL.FTZ R48, R8, c[0x0][0x320] ;  /* 0x0000c80008307a20 */ /* 0x000fe20000410000 */
[----:B------:R-:W-:Y:S01]  /*2500*/  HMMA.16816.F32 R52, R184, R50, R52 ;  /* 0x00000032b834723c */ /* 0x000fe20000001834 */
[----:B------:R-:W-:-:S02]  /*2510*/  FMUL.FTZ R49, R9, c[0x0][0x320] ;  /* 0x0000c80009317a20 */ /* 0x000fc40000410000 */
[----:B------:R-:W-:Y:S02]  /*2520*/  FMUL.FTZ R12, R12, c[0x0][0x320] ;  /* 0x0000c8000c0c7a20 */ /* 0x000fe40000410000 */
[----:B------:R-:W-:Y:S01]  /*2530*/  FMUL.FTZ R41, R13, c[0x0][0x320] ;  /* 0x0000c8000d297a20 */ /* 0x000fe20000410000 */
[----:B------:R-:W1:Y:S01]  /*2540*/  MUFU.TANH R48, R48 ;  /* 0x0000003000307308 */ /* 0x000e620000002400 */
[----:B------:R-:W-:Y:S01]  /*2550*/  FMUL.FTZ R50, R10, c[0x0][0x320] ;  /* 0x0000c8000a327a20 */ /* 0x000fe20000410000 */
[C---:B--2---:R-:W-:Y:S01]  /*2560*/  HMMA.16816.F32 R80, R192.reuse, R20, R80 ;  /* 0x00000014c050723c */ /* 0x044fe20000001850 */
[----:B------:R-:W-:Y:S02]  /*2570*/  FMUL.FTZ R51, R11, c[0x0][0x320] ;  /* 0x0000c8000b337a20 */ /* 0x000fe40000410000 */
[----:B------:R-:W2:Y:S01]  /*2580*/  LDSM.16.M88.4 R8, [R241+0x6000] ;  /* 0x00600000f108783b */ /* 0x000ea20000000200 */
[----:B------:R-:W-:Y:S02]  /*2590*/  FMUL.FTZ R42, R14, c[0x0][0x320] ;  /* 0x0000c8000e2a7a20 */ /* 0x000fe40000410000 */
[----:B------:R1:W1:Y:S01]  /*25a0*/  MUFU.TANH R40, R12 ;  /* 0x0000000c00287308 */ /* 0x0002620000002400 */
[----:B------:R-:W-:Y:S01]  /*25b0*/  FMUL.FTZ R43, R15, c[0x0][0x320] ;  /* 0x0000c8000f2b7a20 */ /* 0x000fe20000410000 */
[----:B------:R-:W-:Y:S01]  /*25c0*/  HMMA.16816.F32 R76, R192, R22, R76 ;  /* 0x00000016c04c723c */ /* 0x000fe2000000184c */
[----:B------:R-:W-:Y:S05]  /*25d0*/  LDSM.16.M88.4 R20, [R228+0x5800] ;  /* 0x00580000e414783b */ /* 0x000fea0000000200 */
[----:B------:R-:W2:Y:S02]  /*25e0*/  MUFU.TANH R41, R41 ;  /* 0x0000002900297308 */ /* 0x000ea40000002400 */
[C---:B------:R-:W-:Y:S01]  /*25f0*/  HMMA.16816.F32 R64, R184.reuse, R88, R64 ;  /* 0x00000058b840723c */ /* 0x040fe20000001840 */
[----:B-1----:R-:W1:Y:S05]  /*2600*/  LDSM.16.M88.4 R12, [R239+0xd900] ;  /* 0x00d90000ef0c783b */ /* 0x002e6a0000000200 */
[----:B------:R-:W1:Y:S02]  /*2610*/  MUFU.TANH R42, R42 ;  /* 0x0000002a002a7308 */ /* 0x000e640000002400 */
[----:B------:R-:W-:Y:S06]  /*2620*/  HMMA.16816.F32 R44, R184, R90, R44 ;  /* 0x0000005ab82c723c */ /* 0x000fec000000182c */
[----:B------:R-:W1:Y:S02]  /*2630*/  MUFU.TANH R43, R43 ;  /* 0x0000002b002b7308 */ /* 0x000e640000002400 */
[----:B------:R-:W-:Y:S06]  /*2640*/  HMMA.16816.F32 R72, R188, R16, R72 ;  /* 0x00000010bc48723c */ /* 0x000fec0000001848 */
[----:B------:R-:W1:Y:S02]  /*2650*/  MUFU.TANH R49, R49 ;  /* 0x0000003100317308 */ /* 0x000e640000002400 */
[----:B-----5:R-:W-:Y:S06]  /*2660*/  HMMA.16816.F32 R80, R212, R24, R80 ;  /* 0x00000018d450723c */ /* 0x020fec0000001850 */
[----:B------:R-:W1:Y:S02]  /*2670*/  MUFU.TANH R50, R50 ;  /* 0x0000003200327308 */ /* 0x000e640000002400 */
[----:B------:R-:W-:Y:S06]  /*2680*/  HMMA.16816.F32 R92, R184, R32, R92 ;  /* 0x00000020b85c723c */ /* 0x000fec000000185c */
[----:B------:R-:W1:Y:S02]  /*2690*/  MUFU.TANH R51, R51 ;  /* 0x0000003300337308 */ /* 0x000e640000002400 */
[----:B------:R-:W-:Y:S01]  /*26a0*/  HMMA.16816.F32 R52, R188, R18, R52 ;  /* 0x00000012bc34723c */ /* 0x000fe20000001834 */
[----:B------:R-:W-:Y:S07]  /*26b0*/  LDSM.16.M88.4 R16, [R242+0xf100] ;  /* 0x00f10000f210783b */ /* 0x000fee0000000200 */
[----:B------:R-:W-:Y:S01]  /*26c0*/  HMMA.16816.F32 R76, R212, R26, R76 ;  /* 0x0000001ad44c723c */ /* 0x000fe2000000184c */
[----:B------:R-:W5:Y:S01]  /*26d0*/  LDSM.16.M88.4 R24, [R239+0xe100] ;  /* 0x00e10000ef18783b */ /* 0x000f620000000200 */
[----:B------:R-:W-:-:S02]  /*26e0*/  FMUL.FTZ R80, R80, c[0x0][0x320] ;  /* 0x0000c80050507a20 */ /* 0x000fc40000410000 */
[----:B------:R-:W-:Y:S02]  /*26f0*/  FMUL.FTZ R81, R81, c[0x0][0x320] ;  /* 0x0000c80051517a20 */ /* 0x000fe40000410000 */
[----:B------:R-:W-:Y:S02]  /*2700*/  FMUL.FTZ R82, R82, c[0x0][0x320] ;  /* 0x0000c80052527a20 */ /* 0x000fe40000410000 */
[----:B------:R-:W-:Y:S01]  /*2710*/  HMMA.16816.F32 R36, R184, R34, R36 ;  /* 0x00000022b824723c */ /* 0x000fe20000001824 */
[----:B------:R-:W3:Y:S01]  /*2720*/  LDSM.16.M88.4 R32, [R241+0x6800] ;  /* 0x00680000f120783b */ /* 0x000ee20000000200 */
[----:B------:R-:W-:Y:S01]  /*2730*/  FMUL.FTZ R83, R83, c[0x0][0x320] ;  /* 0x0000c80053537a20 */ /* 0x000fe20000410000 */
[----:B------:R-:W1:Y:S05]  /*2740*/  MUFU.TANH R80, R80 ;  /* 0x0000005000507308 */ /* 0x000e6a0000002400 */
[C---:B--2---:R-:W-:Y:S03]  /*2750*/  HMMA.16816.F32 R64, R188.reuse, R8, R64 ;  /* 0x00000008bc40723c */ /* 0x044fe60000001840 */
[----:B------:R-:W2:Y:S05]  /*2760*/  MUFU.TANH R81, R81 ;  /* 0x0000005100517308 */ /* 0x000eaa0000002400 */
[----:B------:R-:W-:Y:S01]  /*2770*/  HMMA.16816.F32 R44, R188, R10, R44 ;  /* 0x0000000abc2c723c */ /* 0x000fe2000000182c */
[----:B------:R-:W2:Y:S01]  /*2780*/  LDSM.16.M88.4 R8, [R239+0xe900] ;  /* 0x00e90000ef08783b */ /* 0x000ea20000000200 */
[----:B------:R-:W-:Y:S01]  /*2790*/  FMUL.FTZ R76, R76, c[0x0][0x320] ;  /* 0x0000c8004c4c7a20 */ /* 0x000fe20000410000 */
[----:B------:R-:W2:Y:S01]  /*27a0*/  MUFU.TANH R82, R82 ;  /* 0x0000005200527308 */ /* 0x000ea20000002400 */
[----:B------:R-:W-:-:S02]  /*27b0*/  FMUL.FTZ R77, R77, c[0x0][0x320] ;  /* 0x0000c8004d4d7a20 */ /* 0x000fc40000410000 */
[----:B------:R-:W-:Y:S02]  /*27c0*/  FMUL.FTZ R78, R78, c[0x0][0x320] ;  /* 0x0000c8004e4e7a20 */ /* 0x000fe40000410000 */
[C---:B-1----:R-:W-:Y:S01]  /*27d0*/  HMMA.16816.F32 R72, R192.reuse, R12, R72 ;  /* 0x0000000cc048723c */ /* 0x042fe20000001848 */
[----:B------:R-:W-:Y:S02]  /*27e0*/  FMUL.FTZ R79, R79, c[0x0][0x320] ;  /* 0x0000c8004f4f7a20 */ /* 0x000fe40000410000 */
[----:B------:R-:W1:Y:S05]  /*27f0*/  MUFU.TANH R83, R83 ;  /* 0x0000005300537308 */ /* 0x000e6a0000002400 */
[C---:B------:R-:W-:Y:S01]  /*2800*/  HMMA.16816.F32 R52, R192.reuse, R14, R52 ;  /* 0x0000000ec034723c */ /* 0x040fe20000001834 */
[----:B------:R-:W1:Y:S02]  /*2810*/  LDSM.16.M88.4 R12, [R228+0x6000] ;  /* 0x00600000e40c783b */ /* 0x000e640000000200 */
[----:B------:R-:W1:Y:S05]  /*2820*/  MUFU.TANH R76, R76 ;  /* 0x0000004c004c7308 */ /* 0x000e6a0000002400 */
[----:B-----5:R-:W-:Y:S03]  /*2830*/  HMMA.16816.F32 R64, R192, R24, R64 ;  /* 0x00000018c040723c */ /* 0x020fe60000001840 */
[----:B------:R-:W1:Y:S05]  /*2840*/  MUFU.TANH R77, R77 ;  /* 0x0000004d004d7308 */ /* 0x000e6a0000002400 */
[----:B---3--:R-:W-:Y:S03]  /*2850*/  HMMA.16816.F32 R92, R188, R32, R92 ;  /* 0x00000020bc5c723c */ /* 0x008fe6000000185c */
[----:B------:R-:W3:Y:S05]  /*2860*/  MUFU.TANH R78, R78 ;  /* 0x0000004e004e7308 */ /* 0x000eea0000002400 */
[----:B------:R-:W-:Y:S01]  /*2870*/  HMMA.16816.F32 R44, R192, R26, R44 ;  /* 0x0000001ac02c723c */ /* 0x000fe2000000182c */
[----:B------:R-:W5:Y:S02]  /*2880*/  LDSM.16.M88.4 R24, [R242+0xf900] ;  /* 0x00f90000f218783b */ /* 0x000f640000000200 */
[----:B------:R-:W1:Y:S05]  /*2890*/  MUFU.TANH R144, R79 ;  /* 0x0000004f00907308 */ /* 0x000e6a0000002400 */
[----:B------:R-:W-:Y:S08]  /*28a0*/  HMMA.16816.F32 R36, R188, R34, R36 ;  /* 0x00000022bc24723c */ /* 0x000ff00000001824 */
[----:B------:R-:W-:Y:S08]  /*28b0*/  HMMA.16816.F32 R72, R212, R20, R72 ;  /* 0x00000014d448723c */ /* 0x000ff00000001848 */
[----:B------:R-:W-:Y:S08]  /*28c0*/  HMMA.16816.F32 R100, R184, R16, R100 ;  /* 0x00000010b864723c */ /* 0x000ff00000001864 */
[----:B------:R-:W-:Y:S01]  /*28d0*/  HMMA.16816.F32 R52, R212, R22, R52 ;  /* 0x00000016d434723c */ /* 0x000fe20000001834 */
[----:B------:R-:W3:Y:S07]  /*28e0*/  LDSM.16.M88.4 R20, [R241+0x7000] ;  /* 0x00700000f114783b */ /* 0x000eee0000000200 */
[----:B------:R-:W-:Y:S01]  /*28f0*/  HMMA.16816.F32 R28, R184, R18, R28 ;  /* 0x00000012b81c723c */ /* 0x000fe2000000181c */
[----:B------:R-:W3:Y:S01]  /*2900*/  LDSM.16.M88.4 R16, [R228+0x6800] ;  /* 0x00680000e410783b */ /* 0x000ee20000000200 */
[----:B------:R-:W-:-:S02]  /*2910*/  FMUL.FTZ R72, R72, c[0x0][0x320] ;  /* 0x0000c80048487a20 */ /* 0x000fc40000410000 */
[----:B------:R-:W-:Y:S02]  /*2920*/  FMUL.FTZ R32, R74, c[0x0][0x320] ;  /* 0x0000c8004a207a20 */ /* 0x000fe40000410000 */
[----:B------:R-:W-:Y:S02]  /*2930*/  FMUL.FTZ R73, R73, c[0x0][0x320] ;  /* 0x0000c80049497a20 */ /* 0x000fe40000410000 */
[C---:B--2---:R-:W-:Y:S01]  /*2940*/  HMMA.16816.F32 R92, R192.reuse, R8, R92 ;  /* 0x00000008c05c723c */ /* 0x044fe2000000185c */
[----:B------:R-:W-:Y:S01]  /*2950*/  FMUL.FTZ R75, R75, c[0x0][0x320] ;  /* 0x0000c8004b4b7a20 */ /* 0x000fe20000410000 */
[----:B------:R-:W2:Y:S06]  /*2960*/  MUFU.TANH R72, R72 ;  /* 0x0000004800487308 */ /* 0x000eac0000002400 */
        /* <DEDUP_REMOVED lines=9> */
[----:B------:R-:W-:Y:S01]  /*2a00*/  HMMA.16816.F32 R44, R212, R14, R44 ;  /* 0x0000000ed42c723c */ /* 0x000fe2000000182c */
[----:B------:R-:W1:Y:S02]  /*2a10*/  LDSM.16.M88.4 R12, [R239+0xf100] ;  /* 0x00f10000ef0c783b */ /* 0x000e640000000200 */
[----:B------:R-:W1:Y:S05]  /*2a20*/  MUFU.TANH R153, R75 ;  /* 0x0000004b00997308 */ /* 0x000e6a0000002400 */
[C---:B-----5:R-:W-:Y:S03]  /*2a30*/  HMMA.16816.F32 R68, R184.reuse, R24, R68 ;  /* 0x00000018b844723c */ /* 0x060fe60000001844 */
[----:B------:R-:W1:Y:S05]  /*2a40*/  MUFU.TANH R147, R52 ;  /* 0x0000003400937308 */ /* 0x000e6a0000002400 */
[----:B------:R-:W-:Y:S01]  /*2a50*/  HMMA.16816.F32 R56, R184, R26, R56 ;  /* 0x0000001ab838723c */ /* 0x000fe20000001838 */
[----:B------:R-:W-:-:S02]  /*2a60*/  FMUL.FTZ R65, R65, c[0x0][0x320] ;  /* 0x0000c80041417a20 */ /* 0x000fc40000410000 */
[----:B------:R-:W-:Y:S01]  /*2a70*/  FMUL.FTZ R67, R67, c[0x0][0x320] ;  /* 0x0000c80043437a20 */ /* 0x000fe20000410000 */
[----:B------:R-:W1:Y:S01]  /*2a80*/  MUFU.TANH R33, R33 ;  /* 0x0000002100217308 */ /* 0x000e620000002400 */
[----:B------:R-:W-:Y:S02]  /*2a90*/  FMUL.FTZ R64, R64, c[0x0][0x320] ;  /* 0x0000c80040407a20 */ /* 0x000fe40000410000 */
[----:B------:R-:W-:Y:S01]  /*2aa0*/  FMUL.FTZ R66, R66, c[0x0][0x320] ;  /* 0x0000c80042427a20 */ /* 0x000fe20000410000 */
[----:B---3--:R-:W-:Y:S01]  /*2ab0*/  HMMA.16816.F32 R100, R188, R20, R100 ;  /* 0x00000014bc64723c */ /* 0x008fe20000001864 */
[----:B------:R-:W-:Y:S02]  /*2ac0*/  FMUL.FTZ R44, R44, c[0x0][0x320] ;  /* 0x0000c8002c2c7a20 */ /* 0x000fe40000410000 */
[----:B------:R-:W-:Y:S01]  /*2ad0*/  FMUL.FTZ R45, R45, c[0x0][0x320] ;  /* 0x0000c8002d2d7a20 */ /* 0x000fe20000410000 */
[----:B------:R-:W3:Y:S01]  /*2ae0*/  MUFU.TANH R169, R65 ;  /* 0x0000004100a97308 */ /* 0x000ee20000002400 */
[----:B------:R-:W-:-:S02]  /*2af0*/  FMUL.FTZ R46, R46, c[0x0][0x320] ;  /* 0x0000c8002e2e7a20 */ /* 0x000fc40000410000 */
[----:B------:R-:W-:Y:S01]  /*2b00*/  FMUL.FTZ R47, R47, c[0x0][0x320] ;  /* 0x0000c8002f2f7a20 */ /* 0x000fe20000410000 */
[----:B------:R-:W-:Y:S04]  /*2b10*/  HMMA.16816.F32 R92, R212, R16, R92 ;  /* 0x00000010d45c723c */ /* 0x000fe8000000185c */
[----:B------:R5:W1:Y:S04]  /*2b20*/  MUFU.TANH R199, R67 ;  /* 0x0000004300c77308 */ /* 0x000a680000002400 */
[----:B------:R-:W-:Y:S01]  /*2b30*/  HMMA.16816.F32 R28, R188, R22, R28 ;  /* 0x00000016bc1c723c */ /* 0x000fe2000000181c */
[----:B------:R-:W-:Y:S03]  /*2b40*/  LDSM.16.M88.4 R20, [R228+0x7000] ;  /* 0x00700000e414783b */ /* 0x000fe60000000200 */
[----:B------:R-:W1:Y:S04]  /*2b50*/  MUFU.TANH R34, R34 ;  /* 0x0000002200227308 */ /* 0x000e680000002400 */
[----:B------:R-:W-:Y:S01]  /*2b60*/  HMMA.16816.F32 R36, R212, R18, R36 ;  /* 0x00000012d424723c */ /* 0x000fe20000001824 */
[----:B------:R-:W3:Y:S03]  /*2b70*/  LDSM.16.M88.4 R16, [R239+0xf900] ;  /* 0x00f90000ef10783b */ /* 0x000ee60000000200 */
[----:B------:R1:W1:Y:S04]  /*2b80*/  MUFU.TANH R155, R55 ;  /* 0x00000037009b7308 */ /* 0x0002680000002400 */
[----:B--2---:R-:W-:Y:S01]  /*2b90*/  HMMA.16816.F32 R68, R188, R8, R68 ;  /* 0x00000008bc44723c */ /* 0x004fe20000001844 */
[----:B------:R-:W-:-:S02]  /*2ba0*/  FMUL.FTZ R92, R92, c[0x0][0x320] ;  /* 0x0000c8005c5c7a20 */ /* 0x000fc40000410000 */
[----:B------:R-:W-:Y:S01]  /*2bb0*/  FMUL.FTZ R93, R93, c[0x0][0x320] ;  /* 0x0000c8005d5d7a20 */ /* 0x000fe20000410000 */
[----:B------:R2:W2:Y:S01]  /*2bc0*/  MUFU.TANH R134, R64 ;  /* 0x0000004000867308 */ /* 0x0004a20000002400 */
[----:B------:R-:W-:Y:S02]  /*2bd0*/  FMUL.FTZ R94, R94, c[0x0][0x320] ;  /* 0x0000c8005e5e7a20 */ /* 0x000fe40000410000 */
[----:B------:R-:W-:Y:S01]  /*2be0*/  FMUL.FTZ R95, R95, c[0x0][0x320] ;  /* 0x0000c8005f5f7a20 */ /* 0x000fe20000410000 */
[----:B------:R-:W-:Y:S04]  /*2bf0*/  HMMA.16816.F32 R56, R188, R10, R56 ;  /* 0x0000000abc38723c */ /* 0x000fe80000001838 */
[----:B------:R2:W2:Y:S04]  /*2c00*/  MUFU.TANH R142, R66 ;  /* 0x00000042008e7308 */ /* 0x0004a80000002400 */
[----:B-1----:R-:W-:Y:S01]  /*2c10*/  HMMA.16816.F32 R100, R192, R12, R100 ;  /* 0x0000000cc064723c */ /* 0x002fe20000001864 */
[----:B------:R-:W-:-:S02]  /*2c20*/  FMUL.FTZ R36, R36, c[0x0][0x320] ;  /* 0x0000c80024247a20 */ /* 0x000fc40000410000 */
[----:B------:R-:W-:Y:S01]  /*2c30*/  FMUL.FTZ R37, R37, c[0x0][0x320] ;  /* 0x0000c80025257a20 */ /* 0x000fe20000410000 */
[----:B------:R1:W1:Y:S01]  /*2c40*/  MUFU.TANH R171, R44 ;  /* 0x0000002c00ab7308 */ /* 0x0002620000002400 */
[----:B------:R-:W-:Y:S02]  /*2c50*/  FMUL.FTZ R38, R38, c[0x0][0x320] ;  /* 0x0000c80026267a20 */ /* 0x000fe40000410000 */
[----:B------:R-:W-:Y:S01]  /*2c60*/  FMUL.FTZ R39, R39, c[0x0][0x320] ;  /* 0x0000c80027277a20 */ /* 0x000fe20000410000 */
[----:B------:R-:W-:Y:S01]  /*2c70*/  HMMA.16816.F32 R28, R192, R14, R28 ;  /* 0x0000000ec01c723c */ /* 0x000fe2000000181c */
[----:B------:R-:W1:Y:S01]  /*2c80*/  LDSM.16.M88.4 R12, [R228+0x7800] ;  /* 0x00780000e40c783b */ /* 0x000e620000000200 */
[----:B------:R-:W-:-:S04]  /*2c90*/  DEPBAR.LE SB0, 0x0 ;  /* 0x000080000000791a */ /* 0x000fc80000000000 */
[----:B------:R1:W1:Y:S02]  /*2ca0*/  MUFU.TANH R140, R45 ;  /* 0x0000002d008c7308 */ /* 0x0002640000002400 */
[----:B------:R-:W-:Y:S06]  /*2cb0*/  HMMA.16816.F32 R84, R212, R62, R84 ;  /* 0x0000003ed454723c */ /* 0x000fec0000001854 */
[----:B------:R1:W1:Y:S02]  /*2cc0*/  MUFU.TANH R249, R46 ;  /* 0x0000002e00f97308 */ /* 0x0002640000002400 */
[C---:B---3--:R-:W-:Y:S06]  /*2cd0*/  HMMA.16816.F32 R68, R192.reuse, R16, R68 ;  /* 0x00000010c044723c */ /* 0x048fec0000001844 */
[----:B------:R3:W1:Y:S02]  /*2ce0*/  MUFU.TANH R203, R47 ;  /* 0x0000002f00cb7308 */ /* 0x0006640000002400 */
[----:B------:R-:W-:Y:S06]  /*2cf0*/  HMMA.16816.F32 R56, R192, R18, R56 ;  /* 0x00000012c038723c */ /* 0x000fec0000001838 */
[----:B------:R3:W1:Y:S02]  /*2d00*/  MUFU.TANH R219, R92 ;  /* 0x0000005c00db7308 */ /* 0x0006640000002400 */
[----:B------:R-:W-:Y:S01]  /*2d10*/  HMMA.16816.F32 R100, R212, R20, R100 ;  /* 0x00000014d464723c */ /* 0x000fe20000001864 */
[----:B------:R-:W-:-:S02]  /*2d20*/  FMUL.FTZ R60, R84, c[0x0][0x320] ;  /* 0x0000c800543c7a20 */ /* 0x000fc40000410000 */
[----:B------:R-:W-:Y:S02]  /*2d30*/  FMUL.FTZ R61, R85, c[0x0][0x320] ;  /* 0x0000c800553d7a20 */ /* 0x000fe40000410000 */
[----:B------:R-:W-:Y:S01]  /*2d40*/  FMUL.FTZ R62, R86, c[0x0][0x320] ;  /* 0x0000c800563e7a20 */ /* 0x000fe20000410000 */
[----:B------:R3:W2:Y:S01]  /*2d50*/  MUFU.TANH R217, R93 ;  /* 0x0000005d00d97308 */ /* 0x0006a20000002400 */
[----:B------:R-:W-:Y:S01]  /*2d60*/  FMUL.FTZ R63, R87, c[0x0][0x320] ;  /* 0x0000c800573f7a20 */ /* 0x000fe20000410000 */
[C---:B------:R-:W-:Y:S06]  /*2d70*/  HMMA.16816.F32 R28, R212.reuse, R22, R28 ;  /* 0x00000016d41c723c */ /* 0x040fec000000181c */
[----:B------:R-:W2:Y:S02]  /*2d80*/  MUFU.TANH R60, R60 ;  /* 0x0000003c003c7308 */ /* 0x000ea40000002400 */
[C---:B-1----:R-:W-:Y:S06]  /*2d90*/  HMMA.16816.F32 R68, R212.reuse, R12, R68 ;  /* 0x0000000cd444723c */ /* 0x042fec0000001844 */
[----:B------:R-:W1:Y:S02]  /*2da0*/  MUFU.TANH R61, R61 ;  /* 0x0000003d003d7308 */ /* 0x000e640000002400 */
[----:B------:R-:W-:Y:S01]  /*2db0*/  HMMA.16816.F32 R56, R212, R14, R56 ;  /* 0x0000000ed438723c */ /* 0x000fe20000001838 */
[----:B------:R-:W-:-:S02]  /*2dc0*/  FMUL.FTZ R100, R100, c[0x0][0x320] ;  /* 0x0000c80064647a20 */ /* 0x000fc40000410000 */
[----:B------:R-:W-:Y:S02]  /*2dd0*/  FMUL.FTZ R101, R101, c[0x0][0x320] ;  /* 0x0000c80065657a20 */ /* 0x000fe40000410000 */
[----:B------:R-:W-:Y:S01]  /*2de0*/  FMUL.FTZ R102, R102, c[0x0][0x320] ;  /* 0x0000c80066667a20 */ /* 0x000fe20000410000 */
[----:B------:R-:W1:Y:S01]  /*2df0*/  MUFU.TANH R62, R62 ;  /* 0x0000003e003e7308 */ /* 0x000e620000002400 */
[----:B------:R-:W-:Y:S02]  /*2e00*/  FMUL.FTZ R103, R103, c[0x0][0x320] ;  /* 0x0000c80067677a20 */ /* 0x000fe40000410000 */
[----:B------:R-:W-:Y:S02]  /*2e10*/  FMUL.FTZ R28, R28, c[0x0][0x320] ;  /* 0x0000c8001c1c7a20 */ /* 0x000fe40000410000 */
[----:B------:R-:W-:Y:S02]  /*2e20*/  FMUL.FTZ R29, R29, c[0x0][0x320] ;  /* 0x0000c8001d1d7a20 */ /* 0x000fe40000410000 */
[----:B------:R-:W-:Y:S01]  /*2e30*/  FMUL.FTZ R30, R30, c[0x0][0x320] ;  /* 0x0000c8001e1e7a20 */ /* 0x000fe20000410000 */
[----:B------:R-:W1:Y:S01]  /*2e40*/  MUFU.TANH R63, R63 ;  /* 0x0000003f003f7308 */ /* 0x000e620000002400 */
[----:B------:R-:W-:-:S02]  /*2e50*/  FMUL.FTZ R31, R31, c[0x0][0x320] ;  /* 0x0000c8001f1f7a20 */ /* 0x000fc40000410000 */
[----:B-----5:R-:W-:Y:S02]  /*2e60*/  FMUL.FTZ R67, R70, c[0x0][0x320] ;  /* 0x0000c80046437a20 */ /* 0x020fe40000410000 */
[----:B------:R-:W-:Y:S02]  /*2e70*/  FMUL.FTZ R65, R71, c[0x0][0x320] ;  /* 0x0000c80047417a20 */ /* 0x000fe40000410000 */
[----:B------:R-:W-:Y:S01]  /*2e80*/  FMUL.FTZ R68, R68, c[0x0][0x320] ;  /* 0x0000c80044447a20 */ /* 0x000fe20000410000 */
[----:B------:R3:W1:Y:S01]  /*2e90*/  MUFU.TANH R207, R94 ;  /* 0x0000005e00cf7308 */ /* 0x0006620000002400 */
[----:B------:R-:W-:Y:S02]  /*2ea0*/  FMUL.FTZ R69, R69, c[0x0][0x320] ;  /* 0x0000c80045457a20 */ /* 0x000fe40000410000 */
[----:B------:R-:W-:Y:S02]  /*2eb0*/  FMUL.FTZ R10, R58, c[0x0][0x320] ;  /* 0x0000c8003a0a7a20 */ /* 0x000fe40000410000 */
[----:B------:R-:W-:-:S02]  /*2ec0*/  FMUL.FTZ R8, R59, c[0x0][0x320] ;  /* 0x0000c8003b087a20 */ /* 0x000fc40000410000 */
[----:B------:R-:W-:Y:S01]  /*2ed0*/  FMUL.FTZ R56, R56, c[0x0][0x320] ;  /* 0x0000c80038387a20 */ /* 0x000fe20000410000 */
[----:B------:R3:W1:Y:S01]  /*2ee0*/  MUFU.TANH R205, R95 ;  /* 0x0000005f00cd7308 */ /* 0x0006620000002400 */
[----:B------:R-:W-:-:S07]  /*2ef0*/  FMUL.FTZ R57, R57, c[0x0][0x320] ;  /* 0x0000c80039397a20 */ /* 0x000fce0000410000 */
[----:B------:R3:W1:Y:S08]  /*2f00*/  MUFU.TANH R211, R36 ;  /* 0x0000002400d37308 */ /* 0x0006700000002400 */
        /* <DEDUP_REMOVED lines=13> */
[----:B------:R-:W1:Y:S08]  /*2fe0*/  MUFU.TANH R67, R67 ;  /* 0x0000004300437308 */ /* 0x000e700000002400 */
[----:B------:R-:W1:Y:S08]  /*2ff0*/  MUFU.TANH R65, R65 ;  /* 0x0000004100417308 */ /* 0x000e700000002400 */
[----:B------:R3:W1:Y:S08]  /*3000*/  MUFU.TANH R135, R56 ;  /* 0x0000003800877308 */ /* 0x0006700000002400 */
[----:B------:R3:W1:Y:S08]  /*3010*/  MUFU.TANH R133, R57 ;  /* 0x0000003900857308 */ /* 0x0006700000002400 */
[----:B------:R-:W1:Y:S08]  /*3020*/  MUFU.TANH R10, R10 ;  /* 0x0000000a000a7308 */ /* 0x000e700000002400 */
[----:B------:R-:W1:Y:S01]  /*3030*/  MUFU.TANH R8, R8 ;  /* 0x0000000800087308 */ /* 0x000e620000002400 */
[----:B------:R-:W-:Y:S06]  /*3040*/  BAR.SYNC.DEFER_BLOCKING 0x0 ;  /* 0x0000000000007b1d */ /* 0x000fec0000010000 */
[----:B------:R-:W-:Y:S05]  /*3050*/  @!P1 BRA `(.L_x_4) ;  /* 0x0000026000009947 */ /* 0x000fea0003800000 */
[----:B--234-:R-:W-:Y:S02]  /*3060*/  UIADD3 UR5, UR17, -0x2, URZ ;  /* 0xfffffffe11057890 */ /* 0x01cfe4000fffe03f */
[----:B------:R-:W-:-:S02]  /*3070*/  USHF.L.U32 UR16, UR6, 0x6, URZ ;  /* 0x0000000606107899 */ /* 0x000fc4000800063f */
[----:B------:R-:W-:Y:S02]  /*3080*/  USHF.R.S32.HI UR4, URZ, 0x1f, UR5 ;  /* 0x0000001f3f047899 */ /* 0x000fe40008011405 */
[----:B------:R-:W-:Y:S01]  /*3090*/  UIMAD UR18, UR18, UR5, URZ ;  /* 0x00000005121272a4 */ /* 0x000fe2000f8e023f */
[----:B------:R-:W-:Y:S02]  /*30a0*/  IMAD.U32 R9, RZ, RZ, UR5 ;  /* 0x00000005ff097e24 */ /* 0x000fe4000f8e00ff */
[----:B------:R-:W-:Y:S01]  /*30b0*/  IMAD.U32 R20, RZ, RZ, UR16 ;  /* 0x00000010ff147e24 */ /* 0x000fe2000f8e00ff */
[----:B------:R-:W-:Y:S01]  /*30c0*/  UIMAD UR4, UR4, UR19, UR18 ;  /* 0x00000013040472a4 */ /* 0x000fe2000f8e0212 */
[----:B------:R-:W-:Y:S01]  /*30d0*/  IMAD.WIDE.U32 R12, R9, UR19, R246 ;  /* 0x00000013090c7c25 */ /* 0x000fe2000f8e00f6 */
[----:B------:R-:W-:Y:S02]  /*30e0*/  ULDC UR5, c[0x0][0x1e4] ;  /* 0x0000790000057ab9 */ /* 0x000fe40000000800 */
[----:B------:R-:W-:-:S02]  /*30f0*/  USHF.L.U64.HI UR5, UR6, UR23, UR5 ;  /* 0x0000001706057299 */ /* 0x000fc40008010205 */
[----:B------:R-:W-:Y:S01]  /*3100*/  IADD3 R9, R13, UR4, RZ ;  /* 0x000000040d097c10 */ /* 0x000fe2000fffe0ff */
[----:B------:R-:W-:Y:S01]  /*3110*/  UIADD3 UR6, UP0, UR12, 0x80, URZ ;  /* 0x000000800c067890 */ /* 0x000fe2000ff1e03f */
[----:B------:R-:W-:-:S03]  /*3120*/  LEA R24, P1, R12, c[0x0][0x1c8], 0x1 ;  /* 0x000072000c187a11 */ /* 0x000fc600078208ff */
[----:B------:R-:W-:Y:S01]  /*3130*/  UIADD3.X UR4, URZ, UR9, URZ, UP0, !UPT ;  /* 0x000000093f047290 */ /* 0x000fe200087fe43f */
[----:B------:R-:W-:Y:S02]  /*3140*/  LEA.HI.X R25, R12, c[0x0][0x1cc], R9, 0x1, P1 ;  /* 0x000073000c197a11 */ /* 0x000fe400008f0c09 */
[----:B------:R-:W-:Y:S02]  /*3150*/  IADD3 R20, P2, P1, R20, 0x80, R24 ;  /* 0x0000008014147810 */ /* 0x000fe4000795e018 */
[----:B------:R-:W-:Y:S01]  /*3160*/  IADD3 R22, P4, R24, UR16, RZ ;  /* 0x0000001018167c10 */ /* 0x000fe2000ff9e0ff */
[----:B------:R-:W-:Y:S01]  /*3170*/  @!PT LDS RZ, [RZ] ;  /* 0x00000000fffff984 */ /* 0x000fe20000000800 */
[----:B------:R-:W-:Y:S01]  /*3180*/  @!PT LDS RZ, [RZ] ;  /* 0x00000000fffff984 */ /* 0x000fe20000000800 */
[----:B------:R-:W-:Y:S01]  /*3190*/  @!PT LDS RZ, [RZ] ;  /* 0x00000000fffff984 */ /* 0x000fe20000000800 */
[----:B------:R2:W-:Y:S01]  /*31a0*/  LDGSTS.E.BYPASS.LTC128B.128 [R243+0x8100], [R24.64], !P3 ;  /* 0x0810000018f37fae */ /* 0x0005e2000d901d4e */
[----:B------:R-:W-:Y:S02]  /*31b0*/  IADD3.X R21, RZ, UR5, R25, P2, P1 ;  /* 0x00000005ff157c10 */ /* 0x000fe400097e2419 */
[----:B------:R-:W-:Y:S01]  /*31c0*/  IADD3.X R23, R25, UR5, RZ, P4, !PT ;  /* 0x0000000519177c10 */ /* 0x000fe2000a7fe4ff */
[----:B------:R2:W-:Y:S01]  /*31d0*/  LDGSTS.E.BYPASS.LTC128B.128 [R243+0xc100], [R24.64+0x80], !P0 ;  /* 0x0c10008018f37fae */ /* 0x0005e2000c101d4e */
[----:B------:R-:W-:-:S02]  /*31e0*/  IADD3 R18, P1, R22, UR16, RZ ;  /* 0x0000001016127c10 */ /* 0x000fc4000ff3e0ff */
[----:B------:R-:W-:Y:S01]  /*31f0*/  IADD3 R16, P4, R22, UR6, RZ ;  /* 0x0000000616107c10 */ /* 0x000fe2000ff9e0ff */
[----:B------:R2:W-:Y:S01]  /*3200*/  LDGSTS.E.BYPASS.LTC128B.128 [R243+0x9100], [R22.64], !P3 ;  /* 0x0910000016f37fae */ /* 0x0005e2000d901d4e */
[C---:B------:R-:W-:Y:S02]  /*3210*/  IADD3.X R19, R23.reuse, UR5, RZ, P1, !PT ;  /* 0x0000000517137c10 */ /* 0x040fe40008ffe4ff */
[C---:B------:R-:W-:Y:S01]  /*3220*/  IADD3 R14, P2, R18.reuse, UR16, RZ ;  /* 0x00000010120e7c10 */ /* 0x040fe2000ff5e0ff */
[----:B------:R2:W-:Y:S01]  /*3230*/  LDGSTS.E.BYPASS.LTC128B.128 [R243+0xd100], [R20.64], !P0 ;  /* 0x0d10000014f37fae */ /* 0x0005e2000c101d4e */
[----:B------:R-:W-:Y:S02]  /*3240*/  IADD3 R12, P1, R18, UR6, RZ ;  /* 0x00000006120c7c10 */ /* 0x000fe4000ff3e0ff */
[----:B------:R-:W-:Y:S01]  /*3250*/  IADD3.X R17, R23, UR4, RZ, P4, !PT ;  /* 0x0000000417117c10 */ /* 0x000fe2000a7fe4ff */
[----:B------:R2:W-:Y:S01]  /*3260*/  LDGSTS.E.BYPASS.LTC128B.128 [R243+0xa100], [R18.64], !P3 ;  /* 0x0a10000012f37fae */ /* 0x0005e2000d901d4e */
[----:B------:R-:W-:-:S02]  /*3270*/  IADD3.X R15, R19, UR5, RZ, P2, !PT ;  /* 0x00000005130f7c10 */ /* 0x000fc400097fe4ff */
[----:B------:R-:W-:Y:S01]  /*3280*/  IADD3.X R13, R19, UR4, RZ, P1, !PT ;  /* 0x00000004130d7c10 */ /* 0x000fe20008ffe4ff */
[----:B------:R2:W-:Y:S04]  /*3290*/  LDGSTS.E.BYPASS.LTC128B.128 [R243+0xe100], [R16.64], !P0 ;  /* 0x0e10000010f37fae */ /* 0x0005e8000c101d4e */
[----:B------:R2:W-:Y:S04]  /*32a0*/  LDGSTS.E.BYPASS.LTC128B.128 [R243+0xb100], [R14.64], !P3 ;  /* 0x0b1000000ef37fae */ /* 0x0005e8000d901d4e */
[----:B------:R2:W-:Y:S02]  /*32b0*/  LDGSTS.E.BYPASS.LTC128B.128 [R243+0xf100], [R12.64], !P0 ;  /* 0x0f1000000cf37fae */ /* 0x0005e4000c101d4e */
.L_x_4:
[----:B--234-:R-:W-:Y:S01]  /*32c0*/  LOP3.LUT R113, R113, 0xffffffe0, RZ, 0xc0, !PT ;  /* 0xffffffe071717812 */ /* 0x01cfe200078ec0ff */
[----:B------:R-:W-:Y:S01]  /*32d0*/  IMAD.MOV.U32 R12, RZ, RZ, -0x2 ;  /* 0xfffffffeff0c7424 */ /* 0x000fe200078e00ff */
[----:B------:R-:W-:Y:S01]  /*32e0*/  UIADD3 UR23, UR17, -0x2, URZ ;  /* 0xfffffffe11177890 */ /* 0x000fe2000fffe03f */
[----:B------:R-:W-:Y:S01]  /*32f0*/  IMAD.SHL.U32 R240, R0, 0x2, RZ ;  /* 0x0000000200f07824 */ /* 0x000fe200078e00ff */
[----:B------:R-:W0:Y:S01]  /*3300*/  LDGDEPBAR ;  /* 0x00000000000079af */ /* 0x000e220000000000 */
[----:B------:R-:W-:Y:S01]  /*3310*/  IMAD.IADD R112, R112, 0x1, -R113 ;  /* 0x0000000170707824 */ /* 0x000fe200078e0a71 */
[----:B------:R-:W-:Y:S01]  /*3320*/  UISETP.GE.AND UP0, UPT, UR23, UR8, UPT ;  /* 0x000000081700728c */ /* 0x000fe2000bf06270 */
[--C-:B------:R-:W-:Y:S01]  /*3330*/  IMAD R238, R7, 0x2, R240.reuse ;  /* 0x0000000207ee7824 */ /* 0x100fe200078e02f0 */
[----:B------:R-:W-:Y:S01]  /*3340*/  LDSM.16.MT88.4 R92, [R240+0x4100] ;  /* 0x00410000f05c783b */ /* 0x000fe20000004200 */
[C---:B------:R-:W-:Y:S01]  /*3350*/  IMAD R237, R5.reuse, 0x2, R240 ;  /* 0x0000000205ed7824 */ /* 0x040fe200078e02f0 */
[----:B------:R-:W-:Y:S01]  /*3360*/  SHF.R.S32.HI R9, RZ, 0x1f, R112 ;  /* 0x0000001fff097819 */ /* 0x000fe20000011470 */
[----:B------:R-:W-:Y:S01]  /*3370*/  IMAD R236, R5, 0x2, R238 ;  /* 0x0000000205ec7824 */ /* 0x000fe200078e02ee */
[----:B------:R-:W-:Y:S02]  /*3380*/  LDSM.16.MT88.4 R124, [R240+0x100] ;  /* 0x00010000f07c783b */ /* 0x000fe40000004200 */
[----:B------:R-:W-:-:S02]  /*3390*/  LEA.HI R9, R9, R112, RZ, 0x2 ;  /* 0x0000007009097211 */ /* 0x000fc400078f10ff */
[----:B------:R-:W-:Y:S02]  /*33a0*/  LDSM.16.MT88.4 R100, [R236+0x100] ;  /* 0x00010000ec64783b */ /* 0x000fe40000004200 */
[----:B------:R-:W-:Y:S02]  /*33b0*/  LOP3.LUT R9, R9, 0x7ffffffc, RZ, 0xc0, !PT ;  /* 0x7ffffffc09097812 */ /* 0x000fe400078ec0ff */
[----:B------:R-:W-:Y:S03]  /*33c0*/  LDSM.16.MT88.4 R116, [R238+0x100] ;  /* 0x00010000ee74783b */ /* 0x000fe60000004200 */
[----:B------:R-:W-:Y:S01]  /*33d0*/  IMAD.IADD R9, R112, 0x1, -R9 ;  /* 0x0000000170097824 */ /* 0x000fe200078e0a09 */
[----:B------:R-:W-:Y:S03]  /*33e0*/  LDSM.16.MT88.4 R108, [R237+0x100] ;  /* 0x00010000ed6c783b */ /* 0x000fe60000004200 */
[----:B------:R-:W-:Y:S01]  /*33f0*/  IMAD R12, R9, R12, UR7 ;  /* 0x00000007090c7e24 */ /* 0x000fe2000f8e020c */
[----:B------:R-:W-:Y:S04]  /*3400*/  LDSM.16.MT88.4 R84, [R238+0x4100] ;  /* 0x00410000ee54783b */ /* 0x000fe80000004200 */
[----:B------:R-:W-:-:S02]  /*3410*/  ISETP.GT.AND P2, PT, R12, RZ, PT ;  /* 0x000000ff0c00720c */ /* 0x000fc40003f44270 */
[C---:B------:R-:W-:Y:S02]  /*3420*/  ISETP.GT.AND P1, PT, R12.reuse, 0x1, PT ;  /* 0x000000010c00780c */ /* 0x040fe40003f24270 */
[----:B------:R-:W-:Y:S02]  /*3430*/  ISETP.GT.AND P6, PT, R12, 0x8, PT ;  /* 0x000000080c00780c */ /* 0x000fe40003fc4270 */
[----:B------:R-:W-:Y:S02]  /*3440*/  FSEL R35, R2, -INF , P2 ;  /* 0xff80000002237808 */ /* 0x000fe40001000000 */
[----:B------:R-:W-:Y:S02]  /*3450*/  FSEL R3, R3, -INF , P1 ;  /* 0xff80000003037808 */ /* 0x000fe40000800000 */
[----:B------:R-:W-:Y:S02]  /*3460*/  FSEL R27, R6, -INF , P1 ;  /* 0xff800000061b7808 */ /* 0x000fe40000800000 */
[----:B------:R-:W-:-:S02]  /*3470*/  ISETP.GT.AND P5, PT, R12, 0x9, PT ;  /* 0x000000090c00780c */ /* 0x000fc40003fa4270 */
[----:B------:R-:W-:Y:S02]  /*3480*/  FSEL R45, R40, -INF , P6 ;  /* 0xff800000282d7808 */ /* 0x000fe40003000000 */
[----:B------:R-:W-:Y:S02]  /*3490*/  FMNMX.FTZ R6, R35, R3, !PT ;  /* 0x0000000323067209 */ /* 0x000fe40007810000 */
[----:B------:R-:W-:Y:S02]  /*34a0*/  ISETP.GT.AND P4, PT, R12, 0x10, PT ;  /* 0x000000100c00780c */ /* 0x000fe40003f84270 */
[----:B------:R-:W-:Y:S02]  /*34b0*/  FSEL R47, R41, -INF , P5 ;  /* 0xff800000292f7808 */ /* 0x000fe40002800000 */
[----:B------:R-:W-:Y:S02]  /*34c0*/  FMNMX.FTZ R6, R45, R6, !PT ;  /* 0x000000062d067209 */ /* 0x000fe40007810000 */
[----:B------:R-:W-:-:S02]  /*34d0*/  FSEL R4, R4, -INF , P2 ;  /* 0xff80000004047808 */ /* 0x000fc40001000000 */
[----:B------:R-:W-:Y:S02]  /*34e0*/  ISETP.GT.AND P2, PT, R12, 0x11, PT ;  /* 0x000000110c00780c */ /* 0x000fe40003f44270 */
[----:B------:R-:W-:Y:S02]  /*34f0*/  FSEL R23, R48, -INF , P4 ;  /* 0xff80000030177808 */ /* 0x000fe40002000000 */
[----:B------:R-:W-:Y:S02]  /*3500*/  FMNMX.FTZ R6, R47, R6, !PT ;  /* 0x000000062f067209 */ /* 0x000fe40007810000 */
[----:B------:R-:W-:Y:S02]  /*3510*/  ISETP.GT.AND P1, PT, R12, 0x18, PT ;  /* 0x000000180c00780c */ /* 0x000fe40003f24270 */
[----:B------:R-:W-:Y:S02]  /*3520*/  FSEL R19, R49, -INF , P2 ;  /* 0xff80000031137808 */ /* 0x000fe40001000000 */
[----:B------:R-:W-:-:S02]  /*3530*/  FMNMX.FTZ R6, R23, R6, !PT ;  /* 0x0000000617067209 */ /* 0x000fc40007810000 */
[----:B------:R-:W-:Y:S02]  /*3540*/  FSEL R25, R42, -INF , P6 ;  /* 0xff8000002a197808 */ /* 0x000fe40003000000 */
[----:B------:R-:W-:Y:S02]  /*3550*/  ISETP.GT.AND P6, PT, R12, 0x19, PT ;  /* 0x000000190c00780c */ /* 0x000fe40003fc4270 */
[----:B------:R-:W-:Y:S02]  /*3560*/  FSEL R21, R60, -INF , P1 ;  /* 0xff8000003c157808 */ /* 0x000fe40000800000 */
[----:B------:R-:W-:Y:S02]  /*3570*/  FMNMX.FTZ R6, R19, R6, !PT ;  /* 0x0000000613067209 */ /* 0x000fe40007810000 */
[----:B------:R-:W-:Y:S02]  /*3580*/  FSEL R43, R43, -INF , P5 ;  /* 0xff8000002b2b7808 */ /* 0x000fe40002800000 */
[----:B------:R-:W-:-:S02]  /*3590*/  ISETP.GT.AND P5, PT, R12, 0x20, PT ;  /* 0x000000200c00780c */ /* 0x000fc40003fa4270 */
[----:B-1----:R-:W-:Y:S02]  /*35a0*/  FSEL R17, R61, -INF , P6 ;  /* 0xff8000003d117808 */ /* 0x002fe40003000000 */
[----:B------:R-:W-:Y:S02]  /*35b0*/  FMNMX.FTZ R6, R21, R6, !PT ;  /* 0x0000000615067209 */ /* 0x000fe40007810000 */
[----:B------:R-:W-:Y:S02]  /*35c0*/  FSEL R15, R50, -INF , P4 ;  /* 0xff800000320f7808 */ /* 0x000fe40002000000 */
[----:B------:R-:W-:Y:S02]  /*35d0*/  FMNMX.FTZ R14, R4, R27, !PT ;  /* 0x0000001b040e7209 */ /* 0x000fe40007810000 */
[----:B------:R-:W-:Y:S02]  /*35e0*/  ISETP.GT.AND P4, PT, R12, 0x21, PT ;  /* 0x000000210c00780c */ /* 0x000fe40003f84270 */
[----:B------:R-:W-:-:S02]  /*35f0*/  FSEL R39, R80, -INF , P5 ;  /* 0xff80000050277808 */ /* 0x000fc40002800000 */
[----:B------:R-:W-:Y:S02]  /*3600*/  FMNMX.FTZ R6, R17, R6, !PT ;  /* 0x0000000611067209 */ /* 0x000fe40007810000 */
[----:B------:R-:W-:Y:S02]  /*3610*/  FSEL R13, R51, -INF , P2 ;  /* 0xff800000330d7808 */ /* 0x000fe40001000000 */
[----:B------:R-:W-:Y:S02]  /*3620*/  ISETP.GT.AND P2, PT, R12, 0x28, PT ;  /* 0x000000280c00780c */ /* 0x000fe40003f44270 */
[----:B------:R-:W-:Y:S02]  /*3630*/  FMNMX.FTZ R14, R25, R14, !PT ;  /* 0x0000000e190e7209 */ /* 0x000fe40007810000 */
[----:B------:R-:W-:Y:S02]  /*3640*/  FSEL R31, R81, -INF , P4 ;  /* 0xff800000511f7808 */ /* 0x000fe40002000000 */
[----:B------:R-:W-:-:S02]  /*3650*/  FMNMX.FTZ R6, R39, R6, !PT ;  /* 0x0000000627067209 */ /* 0x000fc40007810000 */
[----:B------:R-:W-:Y:S02]  /*3660*/  FSEL R37, R78, -INF , P2 ;  /* 0xff8000004e257808 */ /* 0x000fe40001000000 */
[----:B------:R-:W-:Y:S02]  /*3670*/  FSEL R29, R76, -INF , P2 ;  /* 0xff8000004c1d7808 */ /* 0x000fe40001000000 */
[----:B------:R-:W-:Y:S02]  /*3680*/  FSEL R11, R62, -INF , P1 ;  /* 0xff8000003e0b7808 */ /* 0x000fe40000800000 */
[C---:B------:R-:W-:Y:S02]  /*3690*/  ISETP.GT.AND P2, PT, R12.reuse, 0x39, PT ;  /* 0x000000390c00780c */ /* 0x040fe40003f44270 */
[----:B------:R-:W-:Y:S02]  /*36a0*/  FMNMX.FTZ R14, R43, R14, !PT ;  /* 0x0000000e2b0e7209 */ /* 0x000fe40007810000 */
[----:B------:R-:W-:-:S02]  /*36b0*/  ISETP.GT.AND P1, PT, R12, 0x29, PT ;  /* 0x000000290c00780c */ /* 0x000fc40003f24270 */
[----:B------:R-:W-:Y:S02]  /*36c0*/  FMNMX.FTZ R6, R31, R6, !PT ;  /* 0x000000061f067209 */ /* 0x000fe40007810000 */
[----:B------:R-:W-:Y:S02]  /*36d0*/  FSEL R9, R63, -INF , P6 ;  /* 0xff8000003f097808 */ /* 0x000fe40003000000 */
[----:B------:R-:W-:Y:S02]  /*36e0*/  FSEL R62, R33, -INF , P2 ;  /* 0xff800000213e7808 */ /* 0x000fe40001000000 */
[----:B------:R-:W-:Y:S02]  /*36f0*/  FMNMX.FTZ R14, R15, R14, !PT ;  /* 0x0000000e0f0e7209 */ /* 0x000fe40007810000 */
[----:B------:R-:W-:Y:S02]  /*3700*/  ISETP.GT.AND P6, PT, R12, 0x30, PT ;  /* 0x000000300c00780c */ /* 0x000fe40003fc4270 */
[----:B------:R-:W-:-:S02]  /*3710*/  FSEL R2, R77, -INF , P1 ;  /* 0xff8000004d027808 */ /* 0x000fc40000800000 */
[----:B------:R-:W-:Y:S01]  /*3720*/  FMNMX.FTZ R33, R29, R6, !PT ;  /* 0x000000061d217209 */ /* 0x000fe20007810000 */
[----:B------:R-:W-:Y:S01]  /*3730*/  LDSM.16.MT88.4 R76, [R237+0x4100] ;  /* 0x00410000ed4c783b */ /* 0x000fe20000004200 */
[----:B------:R-:W-:Y:S02]  /*3740*/  FSEL R41, R82, -INF , P5 ;  /* 0xff80000052297808 */ /* 0x000fe40002800000 */
[----:B------:R-:W-:Y:S02]  /*3750*/  FMNMX.FTZ R14, R13, R14, !PT ;  /* 0x0000000e0d0e7209 */ /* 0x000fe40007810000 */
[----:B------:R-:W-:Y:S02]  /*3760*/  ISETP.GT.AND P5, PT, R12, 0x31, PT ;  /* 0x000000310c00780c */ /* 0x000fe40003fa4270 */
[----:B------:R-:W-:Y:S02]  /*3770*/  FSEL R60, R72, -INF , P6 ;  /* 0xff800000483c7808 */ /* 0x000fe40003000000 */
[----:B------:R-:W-:-:S02]  /*3780*/  FMNMX.FTZ R33, R2, R33, !PT ;  /* 0x0000002102217209 */ /* 0x000fc40007810000 */
[----:B------:R-:W-:Y:S02]  /*3790*/  FSEL R36, R83, -INF , P4 ;  /* 0xff80000053247808 */ /* 0x000fe40002000000 */
[----:B------:R-:W-:Y:S02]  /*37a0*/  FMNMX.FTZ R14, R11, R14, !PT ;  /* 0x0000000e0b0e7209 */ /* 0x000fe40007810000 */
[----:B------:R-:W-:Y:S02]  /*37b0*/  ISETP.GT.AND P4, PT, R12, 0x38, PT ;  /* 0x000000380c00780c */ /* 0x000fe40003f84270 */
[----:B------:R-:W-:Y:S02]  /*37c0*/  FSEL R145, R145, -INF , P5 ;  /* 0xff80000091917808 */ /* 0x000fe40002800000 */
[----:B------:R-:W-:Y:S02]  /*37d0*/  FMNMX.FTZ R6, R60, R33, !PT ;  /* 0x000000213c067209 */ /* 0x000fe40007810000 */
[----:B------:R-:W-:-:S02]  /*37e0*/  FMNMX.FTZ R14, R9, R14, !PT ;  /* 0x0000000e090e7209 */ /* 0x000fc40007810000 */
[----:B------:R-:W-:Y:S02]  /*37f0*/  FSEL R147, R147, -INF , P4 ;  /* 0xff80000093937808 */ /* 0x000fe40002000000 */
[----:B------:R-:W-:Y:S02]  /*3800*/  FMNMX.FTZ R6, R145, R6, !PT ;  /* 0x0000000691067209 */ /* 0x000fe40007810000 */
[----:B------:R-:W-:Y:S02]  /*3810*/  FSEL R144, R144, -INF , P1 ;  /* 0xff80000090907808 */ /* 0x000fe40000800000 */
[----:B------:R-:W-:Y:S02]  /*3820*/  FMNMX.FTZ R49, R41, R14, !PT ;  /* 0x0000000e29317209 */ /* 0x000fe40007810000 */
[----:B------:R-:W-:Y:S02]  /*3830*/  ISETP.GT.AND P1, PT, R12, 0x40, PT ;  /* 0x000000400c00780c */ /* 0x000fe40003f24270 */
[----:B------:R-:W-:-:S02]  /*3840*/  FMNMX.FTZ R33, R147, R6, !PT ;  /* 0x0000000693217209 */ /* 0x000fc40007810000 */
[----:B------:R-:W-:Y:S02]  /*3850*/  FSEL R64, R32, -INF , P6 ;  /* 0xff80000020407808 */ /* 0x000fe40003000000 */
[----:B------:R-:W-:Y:S02]  /*3860*/  FMNMX.FTZ R6, R36, R49, !PT ;  /* 0x0000003124067209 */ /* 0x000fe40007810000 */
[----:B------:R-:W-:Y:S02]  /*3870*/  ISETP.GT.AND P6, PT, R12, 0x41, PT ;  /* 0x000000410c00780c */ /* 0x000fe40003fc4270 */
[----:B------:R-:W-:Y:S02]  /*3880*/  FSEL R134, R134, -INF , P1 ;  /* 0xff80000086867808 */ /* 0x000fe40000800000 */
[----:B------:R-:W-:Y:S02]  /*3890*/  FMNMX.FTZ R33, R62, R33, !PT ;  /* 0x000000213e217209 */ /* 0x000fe40007810000 */
[----:B------:R-:W-:-:S02]  /*38a0*/  FSEL R153, R153, -INF , P5 ;  /* 0xff80000099997808 */ /* 0x000fc40002800000 */
[----:B------:R-:W-:Y:S02]  /*38b0*/  FMNMX.FTZ R49, R37, R6, !PT ;  /* 0x0000000625317209 */ /* 0x000fe40007810000 */
[----:B------:R-:W-:Y:S02]  /*38c0*/  ISETP.GT.AND P5, PT, R12, 0x48, PT ;  /* 0x000000480c00780c */ /* 0x000fe40003fa4270 */
[----:B------:R-:W-:Y:S02]  /*38d0*/  FSEL R169, R169, -INF , P6 ;  /* 0xff800000a9a97808 */ /* 0x000fe40003000000 */
[----:B------:R-:W-:Y:S02]  /*38e0*/  FMNMX.FTZ R14, R134, R33, !PT ;  /* 0x00000021860e7209 */ /* 0x000fe40007810000 */
[----:B------:R-:W-:Y:S02]  /*38f0*/  FSEL R66, R34, -INF , P4 ;  /* 0xff80000022427808 */ /* 0x000fe40002000000 */
[----:B------:R-:W-:-:S02]  /*3900*/  FMNMX.FTZ R33, R144, R49, !PT ;  /* 0x0000003190217209 */ /* 0x000fc40007810000 */
[----:B------:R-:W-:Y:S02]  /*3910*/  ISETP.GT.AND P4, PT, R12, 0x49, PT ;  /* 0x000000490c00780c */ /* 0x000fe40003f84270 */
[----:B------:R-:W-:Y:S02]  /*3920*/  FSEL R171, R171, -INF , P5 ;  /* 0xff800000abab7808 */ /* 0x000fe40002800000 */
[----:B------:R-:W-:Y:S02]  /*3930*/  FMNMX.FTZ R14, R169, R14, !PT ;  /* 0x0000000ea90e7209 */ /* 0x000fe40007810000 */
[----:B------:R-:W-:Y:S02]  /*3940*/  FSEL R155, R155, -INF , P2 ;  /* 0xff8000009b9b7808 */ /* 0x000fe40001000000 */
[----:B------:R-:W-:Y:S02]  /*3950*/  FMNMX.FTZ R6, R64, R33, !PT ;  /* 0x0000002140067209 */ /* 0x000fe40007810000 */
[----:B------:R-:W-:-:S02]  /*3960*/  ISETP.GT.AND P2, PT, R12, 0x50, PT ;  /* 0x000000500c00780c */ /* 0x000fc40003f44270 */
[----:B------:R-:W-:Y:S02]  /*3970*/  FSEL R140, R140, -INF , P4 ;  /* 0xff8000008c8c7808 */ /* 0x000fe40002000000 */
        /* <DEDUP_REMOVED lines=8> */
[----:B------:R-:W-:Y:S02]  /*3a00*/  FSEL R217, R217, -INF , P1 ;  /* 0xff800000d9d97808 */ /* 0x000fe40000800000 */
[----:B------:R-:W-:Y:S02]  /*3a10*/  FMNMX.FTZ R6, R219, R6, !PT ;  /* 0x00000006db067209 */ /* 0x000fe40007810000 */
[----:B------:R-:W-:-:S02]  /*3a20*/  FMNMX.FTZ R14, R66, R49, !PT ;  /* 0x00000031420e7209 */ /* 0x000fc40007810000 */
[----:B------:R-:W-:Y:S02]  /*3a30*/  FSEL R249, R249, -INF , P5 ;  /* 0xff800000f9f97808 */ /* 0x000fe40002800000 */
[----:B------:R-:W-:Y:S02]  /*3a40*/  ISETP.GT.AND P5, PT, R12, 0x59, PT ;  /* 0x000000590c00780c */ /* 0x000fe40003fa4270 */
[----:B------:R-:W-:Y:S02]  /*3a50*/  FSEL R211, R211, -INF , P6 ;  /* 0xff800000d3d37808 */ /* 0x000fe40003000000 */
[----:B------:R-:W-:Y:S02]  /*3a60*/  FMNMX.FTZ R6, R217, R6, !PT ;  /* 0x00000006d9067209 */ /* 0x000fe40007810000 */
[----:B------:R-:W-:Y:S02]  /*3a70*/  FMNMX.FTZ R33, R155, R14, !PT ;  /* 0x0000000e9b217209 */ /* 0x000fe40007810000 */
[----:B------:R-:W-:-:S02]  /*3a80*/  FSEL R203, R203, -INF , P4 ;  /* 0xff800000cbcb7808 */ /* 0x000fc40002000000 */
[----:B------:R-:W-:Y:S02]  /*3a90*/  ISETP.GT.AND P4, PT, R12, 0x60, PT ;  /* 0x000000600c00780c */ /* 0x000fe40003f84270 */
[----:B------:R-:W-:Y:S02]  /*3aa0*/  FSEL R209, R209, -INF , P5 ;  /* 0xff800000d1d17808 */ /* 0x000fe40002800000 */
[----:B------:R-:W-:Y:S02]  /*3ab0*/  FMNMX.FTZ R6, R211, R6, !PT ;  /* 0x00000006d3067209 */ /* 0x000fe40007810000 */
[----:B------:R-:W-:Y:S02]  /*3ac0*/  FMNMX.FTZ R14, R142, R33, !PT ;  /* 0x000000218e0e7209 */ /* 0x000fe40007810000 */
[----:B------:R-:W-:Y:S02]  /*3ad0*/  FSEL R207, R207, -INF , P2 ;  /* 0xff800000cfcf7808 */ /* 0x000fe40001000000 */
[----:B------:R-:W-:-:S02]  /*3ae0*/  ISETP.GT.AND P2, PT, R12, 0x61, PT ;  /* 0x000000610c00780c */ /* 0x000fc40003f44270 */
[----:B------:R-:W-:Y:S02]  /*3af0*/  FSEL R167, R167, -INF , P4 ;  /* 0xff800000a7a77808 */ /* 0x000fe40002000000 */
[----:B------:R-:W-:Y:S02]  /*3b00*/  FMNMX.FTZ R6, R209, R6, !PT ;  /* 0x00000006d1067209 */ /* 0x000fe40007810000 */
[----:B------:R-:W-:Y:S02]  /*3b10*/  FMNMX.FTZ R14, R199, R14, !PT ;  /* 0x0000000ec70e7209 */ /* 0x000fe40007810000 */
[----:B------:R-:W-:Y:S02]  /*3b20*/  FSEL R205, R205, -INF , P1 ;  /* 0xff800000cdcd7808 */ /* 0x000fe40000800000 */
[----:B------:R-:W-:Y:S02]  /*3b30*/  ISETP.GT.AND P1, PT, R12, 0x68, PT ;  /* 0x000000680c00780c */ /* 0x000fe40003f24270 */
[----:B------:R-:W-:-:S02]  /*3b40*/  FSEL R165, R165, -INF , P2 ;  /* 0xff800000a5a57808 */ /* 0x000fc40001000000 */
[----:B------:R-:W-:Y:S02]  /*3b50*/  FMNMX.FTZ R6, R167, R6, !PT ;  /* 0x00000006a7067209 */ /* 0x000fe40007810000 */
[----:B------:R-:W-:Y:S02]  /*3b60*/  FMNMX.FTZ R14, R249, R14, !PT ;  /* 0x0000000ef90e7209 */ /* 0x000fe40007810000 */
[----:B------:R-:W-:Y:S02]  /*3b70*/  FSEL R201, R201, -INF , P6 ;  /* 0xff800000c9c97808 */ /* 0x000fe40003000000 */
[----:B------:R-:W-:Y:S02]  /*3b80*/  ISETP.GT.AND P6, PT, R12, 0x69, PT ;  /* 0x000000690c00780c */ /* 0x000fe40003fc4270 */
[----:B------:R-:W-:Y:S02]  /*3b90*/  FSEL R163, R163, -INF , P1 ;  /* 0xff800000a3a37808 */ /* 0x000fe40000800000 */
[----:B------:R-:W-:-:S02]  /*3ba0*/  FMNMX.FTZ R6, R165, R6, !PT ;  /* 0x00000006a5067209 */ /* 0x000fc40007810000 */
        /* <DEDUP_REMOVED lines=12> */
[C---:B------:R-:W-:Y:S02]  /*3c70*/  ISETP.GT.AND P2, PT, R12.reuse, 0x78, PT ;  /* 0x000000780c00780c */ /* 0x040fe40003f44270 */
        /* <DEDUP_REMOVED lines=9> */
[----:B------:R-:W-:Y:S02]  /*3d10*/  FMNMX.FTZ R6, R135, R6, !PT ;  /* 0x0000000687067209 */ /* 0x000fe40007810000 */
[----:B------:R-:W-:-:S02]  /*3d20*/  FMNMX.FTZ R12, R159, R14, !PT ;  /* 0x0000000e9f0c7209 */ /* 0x000fc40007810000 */
[----:B------:R-:W-:Y:S02]  /*3d30*/  FMNMX.FTZ R6, R133, R6, !PT ;  /* 0x0000000685067209 */ /* 0x000fe40007810000 */
[----:B------:R-:W-:Y:S02]  /*3d40*/  FMNMX.FTZ R12, R157, R12, !PT ;  /* 0x0000000c9d0c7209 */ /* 0x000fe40007810000 */
[----:B------:R-:W-:Y:S01]  /*3d50*/  FSEL R149, R149, -INF , P6 ;  /* 0xff80000095957808 */ /* 0x000fe20003000000 */
[----:B------:R-:W1:Y:S01]  /*3d60*/  SHFL.BFLY PT, R33, R6, 0x2, 0x1f ;  /* 0x0c401f0006217f89 */ /* 0x000e6200000e0000 */
[----:B------:R-:W-:Y:S02]  /*3d70*/  FMNMX.FTZ R12, R151, R12, !PT ;  /* 0x0000000c970c7209 */ /* 0x000fe40007810000 */
[----:B------:R-:W-:Y:S02]  /*3d80*/  FSEL R67, R67, -INF , P5 ;  /* 0xff80000043437808 */ /* 0x000fe40002800000 */
[----:B------:R-:W-:-:S02]  /*3d90*/  FMNMX.FTZ R12, R149, R12, !PT ;  /* 0x0000000c950c7209 */ /* 0x000fc40007810000 */
[----:B------:R-:W-:Y:S02]  /*3da0*/  FSEL R65, R65, -INF , P4 ;  /* 0xff80000041417808 */ /* 0x000fe40002000000 */
[----:B------:R-:W-:Y:S02]  /*3db0*/  FMNMX.FTZ R12, R67, R12, !PT ;  /* 0x0000000c430c7209 */ /* 0x000fe40007810000 */
[----:B------:R-:W-:Y:S02]  /*3dc0*/  FSEL R63, R10, -INF , P2 ;  /* 0xff8000000a3f7808 */ /* 0x000fe40001000000 */
[----:B------:R-:W-:Y:S02]  /*3dd0*/  FMNMX.FTZ R10, R65, R12, !PT ;  /* 0x0000000c410a7209 */ /* 0x000fe40007810000 */
[----:B------:R-:W-:Y:S02]  /*3de0*/  FSEL R61, R8, -INF , P1 ;  /* 0xff800000083d7808 */ /* 0x000fe40000800000 */
[----:B------:R-:W-:-:S04]  /*3df0*/  FMNMX.FTZ R8, R63, R10, !PT ;  /* 0x0000000a3f087209 */ /* 0x000fc80007810000 */
[----:B------:R-:W-:Y:S02]  /*3e00*/  FMNMX.FTZ R8, R61, R8, !PT ;  /* 0x000000083d087209 */ /* 0x000fe40007810000 */
[----:B-1----:R-:W-:-:S03]  /*3e10*/  FMNMX.FTZ R49, R6, R33, !PT ;  /* 0x0000002106317209 */ /* 0x002fc60007810000 */
[----:B------:R-:W1:Y:S04]  /*3e20*/  SHFL.BFLY PT, R33, R8, 0x2, 0x1f ;  /* 0x0c401f0008217f89 */ /* 0x000e6800000e0000 */
[----:B------:R-:W2:Y:S01]  /*3e30*/  SHFL.BFLY PT, R132, R49, 0x1, 0x1f ;  /* 0x0c201f0031847f89 */ /* 0x000ea200000e0000 */
[----:B-1----:R-:W-:Y:S02]  /*3e40*/  FMNMX.FTZ R33, R8, R33, !PT ;  /* 0x0000002108217209 */ /* 0x002fe40007810000 */
[----:B--2---:R-:W-:-:S03]  /*3e50*/  FMNMX.FTZ R132, R49, R132, !PT ;  /* 0x0000008431847209 */ /* 0x004fc60007810000 */
[----:B------:R-:W1:Y:S01]  /*3e60*/  SHFL.BFLY PT, R6, R33, 0x1, 0x1f ;  /* 0x0c201f0021067f89 */ /* 0x000e6200000e0000 */
[C---:B------:R-:W-:Y:S01]  /*3e70*/  FSETP.NEU.FTZ.AND P1, PT, R132.reuse, -INF , PT ;  /* 0xff8000008400780b */ /* 0x040fe20003f3d000 */
[----:B------:R-:W-:-:S05]  /*3e80*/  FMUL.FTZ R58, R132, c[0x0][0x2d0] ;  /* 0x0000b400843a7a20 */ /* 0x000fca0000410000 */
[----:B------:R-:W-:-:S05]  /*3e90*/  FSEL R58, R58, RZ, P1 ;  /* 0x000000ff3a3a7208 */ /* 0x000fca0000800000 */
[--C-:B------:R-:W-:Y:S02]  /*3ea0*/  FFMA.FTZ R50, R3, c[0x0][0x2d0], -R58.reuse ;  /* 0x0000b40003327a23 */ /* 0x100fe4000001083a */
[--C-:B------:R-:W-:Y:S02]  /*3eb0*/  FFMA.FTZ R57, R35, c[0x0][0x2d0], -R58.reuse ;  /* 0x0000b40023397a23 */ /* 0x100fe4000001083a */
[--C-:B------:R-:W-:Y:S02]  /*3ec0*/  FFMA.FTZ R55, R45, c[0x0][0x2d0], -R58.reuse ;  /* 0x0000b4002d377a23 */ /* 0x100fe4000001083a */
[--C-:B------:R-:W-:Y:S01]  /*3ed0*/  FFMA.FTZ R48, R47, c[0x0][0x2d0], -R58.reuse ;  /* 0x0000b4002f307a23 */ /* 0x100fe2000001083a */
[----:B------:R-:W-:Y:S01]  /*3ee0*/  MUFU.EX2 R50, R50 ;  /* 0x0000003200327308 */ /* 0x000fe20000000800 */
[--C-:B------:R-:W-:Y:S01]  /*3ef0*/  FFMA.FTZ R53, R23, c[0x0][0x2d0], -R58.reuse ;  /* 0x0000b40017357a23 */ /* 0x100fe2000001083a */
[----:B-1----:R-:W-:Y:S01]  /*3f00*/  FMNMX.FTZ R3, R33, R6, !PT ;  /* 0x0000000621037209 */ /* 0x002fe20007810000 */
[--C-:B------:R-:W-:Y:S01]  /*3f10*/  FFMA.FTZ R46, R19, c[0x0][0x2d0], -R58.reuse ;  /* 0x0000b400132e7a23 */ /* 0x100fe2000001083a */
[----:B------:R-:W-:Y:S01]  /*3f20*/  LDSM.16.MT88.4 R32, [R238+0x4900] ;  /* 0x00490000ee20783b */ /* 0x000fe20000004200 */
[--C-:B------:R-:W-:Y:S01]  /*3f30*/  FFMA.FTZ R47, R21, c[0x0][0x2d0], -R58.reuse ;  /* 0x0000b400152f7a23 */ /* 0x100fe2000001083a */
[C---:B------:R-:W-:Y:S01]  /*3f40*/  FSETP.NEU.FTZ.AND P1, PT, R3.reuse, -INF , PT ;  /* 0xff8000000300780b */ /* 0x040fe20003f3d000 */
[----:B------:R-:W-:Y:S01]  /*3f50*/  FMUL.FTZ R56, R3, c[0x0][0x2d0] ;  /* 0x0000b40003387a20 */ /* 0x000fe20000410000 */
[----:B------:R-:W1:Y:S01]  /*3f60*/  MUFU.EX2 R57, R57 ;  /* 0x0000003900397308 */ /* 0x000e620000000800 */
[--C-:B------:R-:W-:Y:S01]  /*3f70*/  FFMA.FTZ R42, R17, c[0x0][0x2d0], -R58.reuse ;  /* 0x0000b400112a7a23 */ /* 0x100fe2000001083a */
[----:B------:R-:W-:Y:S01]  /*3f80*/  LDSM.16.MT88.4 R20, [R238+0x900] ;  /* 0x00090000ee14783b */ /* 0x000fe20000004200 */
[--C-:B------:R-:W-:Y:S01]  /*3f90*/  FFMA.FTZ R38, R31, c[0x0][0x2d0], -R58.reuse ;  /* 0x0000b4001f267a23 */ /* 0x100fe2000001083a */
[----:B------:R-:W-:Y:S01]  /*3fa0*/  FSEL R56, R56, RZ, P1 ;  /* 0x000000ff38387208 */ /* 0x000fe20000800000 */
[--C-:B------:R-:W-:Y:S01]  /*3fb0*/  FFMA.FTZ R2, R2, c[0x0][0x2d0], -R58.reuse ;  /* 0x0000b40002027a23 */ /* 0x100fe2000001083a */
[----:B------:R-:W-:Y:S01]  /*3fc0*/  LDSM.16.MT88.4 R16, [R237+0x900] ;  /* 0x00090000ed10783b */ /* 0x000fe20000004200 */
[----:B------:R-:W-:Y:S01]  /*3fd0*/  FFMA.FTZ R60, R60, c[0x0][0x2d0], -R58 ;  /* 0x0000b4003c3c7a23 */ /* 0x000fe2000001083a */
[----:B------:R-:W-:Y:S01]  /*3fe0*/  MUFU.EX2 R55, R55 ;  /* 0x0000003700377308 */ /* 0x000fe20000000800 */
[--C-:B------:R-:W-:Y:S01]  /*3ff0*/  FFMA.FTZ R59, R4, c[0x0][0x2d0], -R56.reuse ;  /* 0x0000b400043b7a23 */ /* 0x100fe20000010838 */
[----:B------:R-:W-:Y:S01]  /*4000*/  PLOP3.LUT P1, PT, PT, PT, UP0, 0x80, 0x0 ;  /* 0x000000000000781c */ /* 0x000fe20003f2f008 */
[--C-:B------:R-:W-:Y:S01]  /*4010*/  FFMA.FTZ R54, R27, c[0x0][0x2d0], -R56.reuse ;  /* 0x0000b4001b367a23 */ /* 0x100fe20000010838 */
[----:B------:R-:W2:Y:S01]  /*4020*/  LDSM.16.MT88.4 R4, [R236+0x4100] ;  /* 0x00410000ec04783b */ /* 0x000ea20000004200 */
[----:B------:R-:W-:-:S02]  /*4030*/  FFMA.FTZ R52, R25, c[0x0][0x2d0], -R56 ;  /* 0x0000b40019347a23 */ /* 0x000fc40000010838 */
[--C-:B------:R-:W-:Y:S01]  /*4040*/  FFMA.FTZ R49, R43, c[0x0][0x2d0], -R56.reuse ;  /* 0x0000b4002b317a23 */ /* 0x100fe20000010838 */
[----:B------:R-:W3:Y:S01]  /*4050*/  MUFU.EX2 R48, R48 ;  /* 0x0000003000307308 */ /* 0x000ee20000000800 */
[--C-:B------:R-:W-:Y:S01]  /*4060*/  FFMA.FTZ R51, R15, c[0x0][0x2d0], -R56.reuse ;  /* 0x0000b4000f337a23 */ /* 0x100fe20000010838 */
[----:B-1----:R-:W-:Y:S01]  /*4070*/  F2FP.PACK_AB R68, R50, R57 ;  /* 0x000000393244723e */ /* 0x002fe200000000ff */
[--C-:B------:R-:W-:Y:S01]  /*4080*/  FFMA.FTZ R44, R13, c[0x0][0x2d0], -R56.reuse ;  /* 0x0000b4000d2c7a23 */ /* 0x100fe20000010838 */
[----:B------:R-:W-:Y:S01]  /*4090*/  LDSM.16.MT88.4 R24, [R240+0x900] ;  /* 0x00090000f018783b */ /* 0x000fe20000004200 */
[--C-:B------:R-:W-:Y:S02]  /*40a0*/  FFMA.FTZ R45, R11, c[0x0][0x2d0], -R56.reuse ;  /* 0x0000b4000b2d7a23 */ /* 0x100fe40000010838 */
[----:B------:R-:W-:Y:S01]  /*40b0*/  FFMA.FTZ R40, R9, c[0x0][0x2d0], -R56 ;  /* 0x0000b40009287a23 */ /* 0x000fe20000010838 */
[----:B------:R-:W-:Y:S01]  /*40c0*/  MUFU.EX2 R59, R59 ;  /* 0x0000003b003b7308 */ /* 0x000fe20000000800 */
[----:B------:R-:W1:Y:S01]  /*40d0*/  LDSM.16.MT88.4 R12, [R236+0x900] ;  /* 0x00090000ec0c783b */ /* 0x000e620000004200 */
[----:B------:R-:W-:-:S02]  /*40e0*/  FFMA.FTZ R43, R39, c[0x0][0x2d0], -R58 ;  /* 0x0000b400272b7a23 */ /* 0x000fc4000001083a */
[----:B------:R-:W-:Y:S01]  /*40f0*/  FFMA.FTZ R39, R29, c[0x0][0x2d0], -R58 ;  /* 0x0000b4001d277a23 */ /* 0x000fe2000001083a */
[----:B------:R-:W4:Y:S01]  /*4100*/  LDSM.16.MT88.4 R8, [R240+0x4900] ;  /* 0x00490000f008783b */ /* 0x000f220000004200 */
[--C-:B------:R-:W-:Y:S02]  /*4110*/  FFMA.FTZ R41, R41, c[0x0][0x2d0], -R56.reuse ;  /* 0x0000b40029297a23 */ /* 0x100fe40000010838 */
[----:B------:R-:W5:Y:S01]  /*4120*/  MUFU.EX2 R54, R54 ;  /* 0x0000003600367308 */ /* 0x000f620000000800 */
[----:B---3--:R-:W-:Y:S01]  /*4130*/  F2FP.PACK_AB R70, R48, R55 ;  /* 0x000000373046723e */ /* 0x008fe200000000ff */
[----:B------:R-:W3:Y:S01]  /*4140*/  LDSM.16.MT88.4 R28, [R237+0x4900] ;  /* 0x00490000ed1c783b */ /* 0x000ee20000004200 */
[--C-:B------:R-:W-:Y:S02]  /*4150*/  FFMA.FTZ R36, R36, c[0x0][0x2d0], -R56.reuse ;  /* 0x0000b40024247a23 */ /* 0x100fe40000010838 */
[--C-:B------:R-:W-:Y:S02]  /*4160*/  FFMA.FTZ R37, R37, c[0x0][0x2d0], -R56.reuse ;  /* 0x0000b40025257a23 */ /* 0x100fe40000010838 */
[----:B------:R-:W-:Y:S01]  /*4170*/  FFMA.FTZ R0, R144, c[0x0][0x2d0], -R56 ;  /* 0x0000b40090007a23 */ /* 0x000fe20000010838 */
[----:B------:R-:W-:Y:S01]  /*4180*/  MUFU.EX2 R52, R52 ;  /* 0x0000003400347308 */ /* 0x000fe20000000800 */
[----:B------:R-:W-:-:S02]  /*4190*/  FFMA.FTZ R145, R145, c[0x0][0x2d0], -R58 ;  /* 0x0000b40091917a23 */ /* 0x000fc4000001083a */
[--C-:B------:R-:W-:Y:S02]  /*41a0*/  FFMA.FTZ R147, R147, c[0x0][0x2d0], -R58.reuse ;  /* 0x0000b40093937a23 */ /* 0x100fe4000001083a */
[----:B------:R-:W-:Y:S02]  /*41b0*/  FFMA.FTZ R62, R62, c[0x0][0x2d0], -R58 ;  /* 0x0000b4003e3e7a23 */ /* 0x000fe4000001083a */
[--C-:B------:R-:W-:Y:S01]  /*41c0*/  FFMA.FTZ R64, R64, c[0x0][0x2d0], -R56.reuse ;  /* 0x0000b40040407a23 */ /* 0x100fe20000010838 */
[----:B------:R-:W2:Y:S01]  /*41d0*/  MUFU.EX2 R49, R49 ;  /* 0x0000003100317308 */ /* 0x000ea20000000800 */
[----:B-----5:R-:W-:Y:S01]  /*41e0*/  F2FP.PACK_AB R69, R54, R59 ;  /* 0x0000003b3645723e */ /* 0x020fe200000000ff */
[--C-:B------:R-:W-:Y:S02]  /*41f0*/  FFMA.FTZ R153, R153, c[0x0][0x2d0], -R56.reuse ;  /* 0x0000b40099997a23 */ /* 0x100fe40000010838 */
[--C-:B------:R-:W-:Y:S02]  /*4200*/  FFMA.FTZ R66, R66, c[0x0][0x2d0], -R56.reuse ;  /* 0x0000b40042427a23 */ /* 0x100fe40000010838 */
[----:B------:R-:W-:-:S02]  /*4210*/  FFMA.FTZ R155, R155, c[0x0][0x2d0], -R56 ;  /* 0x0000b4009b9b7a23 */ /* 0x000fc40000010838 */
[----:B------:R-:W-:Y:S01]  /*4220*/  MUFU.EX2 R53, R53 ;  /* 0x0000003500357308 */ /* 0x000fe20000000800 */
[--C-:B------:R-:W-:Y:S02]  /*4230*/  FFMA.FTZ R134, R134, c[0x0][0x2d0], -R58.reuse ;  /* 0x0000b40086867a23 */ /* 0x100fe4000001083a */
[--C-:B------:R-:W-:Y:S02]  /*4240*/  FFMA.FTZ R169, R169, c[0x0][0x2d0], -R58.reuse ;  /* 0x0000b400a9a97a23 */ /* 0x100fe4000001083a */
[--C-:B------:R-:W-:Y:S02]  /*4250*/  FFMA.FTZ R171, R171, c[0x0][0x2d0], -R58.reuse ;  /* 0x0000b400abab7a23 */ /* 0x100fe4000001083a */
[----:B------:R-:W-:Y:S01]  /*4260*/  FFMA.FTZ R140, R140, c[0x0][0x2d0], -R58 ;  /* 0x0000b4008c8c7a23 */ /* 0x000fe2000001083a */
[----:B--2---:R-:W-:Y:S01]  /*4270*/  F2FP.PACK_AB R71, R49, R52 ;  /* 0x000000343147723e */ /* 0x004fe200000000ff */
[----:B------:R-:W2:Y:S01]  /*4280*/  MUFU.EX2 R46, R46 ;  /* 0x0000002e002e7308 */ /* 0x000ea20000000800 */
[----:B------:R-:W-:-:S02]  /*4290*/  FFMA.FTZ R142, R142, c[0x0][0x2d0], -R56 ;  /* 0x0000b4008e8e7a23 */ /* 0x000fc40000010838 */
[--C-:B------:R-:W-:Y:S02]  /*42a0*/  FFMA.FTZ R199, R199, c[0x0][0x2d0], -R56.reuse ;  /* 0x0000b400c7c77a23 */ /* 0x100fe40000010838 */
[--C-:B------:R-:W-:Y:S01]  /*42b0*/  FFMA.FTZ R144, R249, c[0x0][0x2d0], -R56.reuse ;  /* 0x0000b400f9907a23 */ /* 0x100fe20000010838 */
[C---:B------:R-:W-:Y:S01]  /*42c0*/  HMMA.16816.F32 R104, R68.reuse, R100, RZ ;  /* 0x000000644468723c */ /* 0x040fe200000018ff */
[----:B------:R-:W-:Y:S01]  /*42d0*/  FFMA.FTZ R203, R203, c[0x0][0x2d0], -R56 ;  /* 0x0000b400cbcb7a23 */ /* 0x000fe20000010838 */
[----:B------:R-:W-:Y:S01]  /*42e0*/  MUFU.EX2 R47, R47 ;  /* 0x0000002f002f7308 */ /* 0x000fe20000000800 */
[--C-:B------:R-:W-:Y:S02]  /*42f0*/  FFMA.FTZ R219, R219, c[0x0][0x2d0], -R58.reuse ;  /* 0x0000b400dbdb7a23 */ /* 0x100fe4000001083a */
[--C-:B------:R-:W-:Y:S02]  /*4300*/  FFMA.FTZ R146, R217, c[0x0][0x2d0], -R58.reuse ;  /* 0x0000b400d9927a23 */ /* 0x100fe4000001083a */
[--C-:B------:R-:W-:Y:S01]  /*4310*/  FFMA.FTZ R148, R211, c[0x0][0x2d0], -R58.reuse ;  /* 0x0000b400d3947a23 */ /* 0x100fe2000001083a */
[----:B------:R-:W-:Y:S01]  /*4320*/  HMMA.16816.F32 R100, R68, R102, RZ ;  /* 0x000000664464723c */ /* 0x000fe200000018ff */
[----:B------:R-:W-:Y:S01]  /*4330*/  FFMA.FTZ R209, R209, c[0x0][0x2d0], -R58 ;  /* 0x0000b400d1d17a23 */ /* 0x000fe2000001083a */
[----:B------:R-:W-:Y:S01]  /*4340*/  MUFU.EX2 R42, R42 ;  /* 0x0000002a002a7308 */ /* 0x000fe20000000800 */
        /* <DEDUP_REMOVED lines=11> */
[----:B------:R-:W5:Y:S01]  /*4400*/  MUFU.EX2 R44, R44 ;  /* 0x0000002c002c7308 */ /* 0x000f620000000800 */
[----:B------:R-:W-:-:S02]  /*4410*/  FFMA.FTZ R158, R159, c[0x0][0x2d0], -R56 ;  /* 0x0000b4009f9e7a23 */ /* 0x000fc40000010838 */
[--C-:B------:R-:W-:Y:S02]  /*4420*/  FFMA.FTZ R157, R157, c[0x0][0x2d0], -R56.reuse ;  /* 0x0000b4009d9d7a23 */ /* 0x100fe40000010838 */
[--C-:B------:R-:W-:Y:S01]  /*4430*/  FFMA.FTZ R151, R151, c[0x0][0x2d0], -R56.reuse ;  /* 0x0000b40097977a23 */ /* 0x100fe20000010838 */
[C---:B------:R-:W-:Y:S01]  /*4440*/  HMMA.16816.F32 R128, R68.reuse, R124, RZ ;  /* 0x0000007c4480723c */ /* 0x040fe200000018ff */
[----:B------:R-:W-:Y:S01]  /*4450*/  FFMA.FTZ R149, R149, c[0x0][0x2d0], -R56 ;  /* 0x0000b40095957a23 */ /* 0x000fe20000010838 */
[----:B------:R-:W-:Y:S01]  /*4460*/  MUFU.EX2 R45, R45 ;  /* 0x0000002d002d7308 */ /* 0x000fe20000000800 */
[----:B------:R-:W-:Y:S02]  /*4470*/  FADD.FTZ R59, R59, R54 ;  /* 0x000000363b3b7221 */ /* 0x000fe40000010000 */
[----:B------:R-:W-:Y:S02]  /*4480*/  FADD.FTZ R50, R57, R50 ;  /* 0x0000003239327221 */ /* 0x000fe40000010000 */
[----:B------:R-:W-:Y:S01]  /*4490*/  FADD.FTZ R52, R52, R59 ;  /* 0x0000003b34347221 */ /* 0x000fe20000010000 */
[----:B------:R-:W-:Y:S01]  /*44a0*/  HMMA.16816.F32 R120, R68, R116, RZ ;  /* 0x000000744478723c */ /* 0x000fe200000018ff */
[----:B------:R-:W-:Y:S01]  /*44b0*/  FADD.FTZ R55, R55, R50 ;  /* 0x0000003237377221 */ /* 0x000fe20000010000 */
[----:B------:R-:W1:Y:S01]  /*44c0*/  MUFU.EX2 R40, R40 ;  /* 0x0000002800287308 */ /* 0x000e620000000800 */
[----:B------:R-:W-:-:S02]  /*44d0*/  FADD.FTZ R52, R49, R52 ;  /* 0x0000003431347221 */ /* 0x000fc40000010000 */
[----:B------:R-:W-:-:S03]  /*44e0*/  FADD.FTZ R48, R48, R55 ;  /* 0x0000003730307221 */ /* 0x000fc60000010000 */
[C---:B------:R-:W-:Y:S02]  /*44f0*/  HMMA.16816.F32 R112, R68.reuse, R108, RZ ;  /* 0x0000006c4470723c */ /* 0x040fe400000018ff */
[----:B------:R-:W-:Y:S06]  /*4500*/  MUFU.EX2 R43, R43 ;  /* 0x0000002b002b7308 */ /* 0x000fec0000000800 */
[C---:B------:R-:W-:Y:S02]  /*4510*/  HMMA.16816.F32 R88, R68.reuse, R84, RZ ;  /* 0x000000544458723c */ /* 0x040fe400000018ff */
[----:B------:R-:W1:Y:S06]  /*4520*/  MUFU.EX2 R38, R38 ;  /* 0x0000002600267308 */ /* 0x000e6c0000000800 */
        /* <DEDUP_REMOVED lines=13> */
[----:B------:R-:W-:Y:S05]  /*4600*/  MUFU.EX2 R60, R60 ;  /* 0x0000003c003c7308 */ /* 0x000fea0000000800 */
[----:B--2---:R-:W-:Y:S01]  /*4610*/  F2FP.PACK_AB R4, R46, R53 ;  /* 0x000000352e04723e */ /* 0x004fe200000000ff */
[----:B------:R-:W-:Y:S01]  /*4620*/  HMMA.16816.F32 R68, R68, R6, RZ ;  /* 0x000000064444723c */ /* 0x000fe200000018ff */
[----:B-----5:R-:W-:Y:S01]  /*4630*/  F2FP.PACK_AB R5, R44, R51 ;  /* 0x000000332c05723e */ /* 0x020fe200000000ff */
[----:B------:R-:W2:Y:S01]  /*4640*/  MUFU.EX2 R145, R145 ;  /* 0x0000009100917308 */ /* 0x000ea20000000800 */
[----:B------:R-:W-:-:S02]  /*4650*/  FADD.FTZ R51, R51, R52 ;  /* 0x0000003433337221 */ /* 0x000fc40000010000 */
[----:B------:R-:W-:Y:S02]  /*4660*/  FADD.FTZ R53, R53, R48 ;  /* 0x0000003035357221 */ /* 0x000fe40000010000 */
[----:B------:R-:W-:Y:S01]  /*4670*/  F2FP.PACK_AB R6, R42, R47 ;  /* 0x0000002f2a06723e */ /* 0x000fe200000000ff */
[----:B------:R-:W-:Y:S01]  /*4680*/  FADD.FTZ R44, R44, R51 ;  /* 0x000000332c2c7221 */ /* 0x000fe20000010000 */
[----:B-1----:R-:W-:Y:S01]  /*4690*/  F2FP.PACK_AB R7, R40, R45 ;  /* 0x0000002d2807723e */ /* 0x002fe200000000ff */
[----:B------:R-:W-:Y:S01]  /*46a0*/  MUFU.EX2 R147, R147 ;  /* 0x0000009300937308 */ /* 0x000fe20000000800 */
[----:B------:R-:W-:Y:S02]  /*46b0*/  FADD.FTZ R46, R46, R53 ;  /* 0x000000352e2e7221 */ /* 0x000fe40000010000 */
[----:B------:R-:W-:Y:S02]  /*46c0*/  FADD.FTZ R45, R45, R44 ;  /* 0x0000002c2d2d7221 */ /* 0x000fe40000010000 */
[----:B------:R-:W-:Y:S01]  /*46d0*/  FADD.FTZ R47, R47, R46 ;  /* 0x0000002e2f2f7221 */ /* 0x000fe20000010000 */
[----:B------:R-:W-:Y:S01]  /*46e0*/  HMMA.16816.F32 R104, R4, R12, R104 ;  /* 0x0000000c0468723c */ /* 0x000fe20000001868 */
[----:B------:R-:W-:Y:S01]  /*46f0*/  FADD.FTZ R40, R40, R45 ;  /* 0x0000002d28287221 */ /* 0x000fe20000010000 */
[----:B------:R-:W1:Y:S01]  /*4700*/  MUFU.EX2 R62, R62 ;  /* 0x0000003e003e7308 */ /* 0x000e620000000800 */
[----:B------:R-:W-:-:S05]  /*4710*/  FADD.FTZ R42, R42, R47 ;  /* 0x0000002f2a2a7221 */ /* 0x000fca0000010000 */
[C---:B------:R-:W-:Y:S01]  /*4720*/  HMMA.16816.F32 R100, R4.reuse, R14, R100 ;  /* 0x0000000e0464723c */ /* 0x040fe20000001864 */
[----:B------:R-:W5:Y:S01]  /*4730*/  LDSM.16.MT88.4 R12, [R236+0x4900] ;  /* 0x00490000ec0c783b */ /* 0x000f620000004200 */
[----:B------:R-:W-:Y:S06]  /*4740*/  MUFU.EX2 R64, R64 ;  /* 0x0000004000407308 */ /* 0x000fec0000000800 */
[C---:B----4-:R-:W-:Y:S02]  /*4750*/  HMMA.16816.F32 R96, R4.reuse, R8, R96 ;  /* 0x000000080460723c */ /* 0x050fe40000001860 */
[----:B------:R-:W4:Y:S06]  /*4760*/  MUFU.EX2 R153, R153 ;  /* 0x0000009900997308 */ /* 0x000f2c0000000800 */
[C---:B------:R-:W-:Y:S01]  /*4770*/  HMMA.16816.F32 R92, R4.reuse, R10, R92 ;  /* 0x0000000a045c723c */ /* 0x040fe2000000185c */
[----:B------:R-:W1:Y:S01]  /*4780*/  LDSM.16.MT88.4 R8, [R236+0x1100] ;  /* 0x00110000ec08783b */ /* 0x000e620000004200 */
[----:B------:R-:W-:Y:S06]  /*4790*/  MUFU.EX2 R66, R66 ;  /* 0x0000004200427308 */ /* 0x000fec0000000800 */
[C---:B------:R-:W-:Y:S02]  /*47a0*/  HMMA.16816.F32 R128, R4.reuse, R24, R128 ;  /* 0x000000180480723c */ /* 0x040fe40000001880 */
[----:B------:R-:W1:Y:S06]  /*47b0*/  MUFU.EX2 R155, R155 ;  /* 0x0000009b009b7308 */ /* 0x000e6c0000000800 */
[C---:B------:R-:W-:Y:S01]  /*47c0*/  HMMA.16816.F32 R124, R4.reuse, R26, R124 ;  /* 0x0000001a047c723c */ /* 0x040fe2000000187c */
[----:B------:R-:W-:Y:S01]  /*47d0*/  LDSM.16.MT88.4 R24, [R240+0x1100] ;  /* 0x00110000f018783b */ /* 0x000fe20000004200 */
        /* <DEDUP_REMOVED lines=16> */
[C---:B---3--:R-:W-:Y:S02]  /*48e0*/  HMMA.16816.F32 R80, R4.reuse, R28, R80 ;  /* 0x0000001c0450723c */ /* 0x048fe40000001850 */
[----:B------:R-:W3:Y:S06]  /*48f0*/  MUFU.EX2 R203, R203 ;  /* 0x000000cb00cb7308 */ /* 0x000eec0000000800 */
[C---:B------:R-:W-:Y:S01]  /*4900*/  HMMA.16816.F32 R76, R4.reuse, R30, R76 ;  /* 0x0000001e044c723c */ /* 0x040fe2000000184c */
[----:B------:R-:W-:Y:S01]  /*4910*/  LDSM.16.MT88.4 R28, [R237+0x5100] ;  /* 0x00510000ed1c783b */ /* 0x000fe20000004200 */
[----:B------:R-:W-:Y:S06]  /*4920*/  MUFU.EX2 R219, R219 ;  /* 0x000000db00db7308 */ /* 0x000fec0000000800 */
[C---:B-----5:R-:W-:Y:S02]  /*4930*/  HMMA.16816.F32 R72, R4.reuse, R12, R72 ;  /* 0x0000000c0448723c */ /* 0x060fe40000001848 */
[----:B------:R-:W5:Y:S06]  /*4940*/  MUFU.EX2 R146, R146 ;  /* 0x0000009200927308 */ /* 0x000f6c0000000800 */
[----:B------:R-:W-:Y:S01]  /*4950*/  HMMA.16816.F32 R68, R4, R14, R68 ;  /* 0x0000000e0444723c */ /* 0x000fe20000001844 */
[----:B------:R-:W2:Y:S01]  /*4960*/  LDSM.16.MT88.4 R12, [R240+0x5100] ;  /* 0x00510000f00c783b */ /* 0x000ea20000004200 */
[----:B------:R-:W-:Y:S05]  /*4970*/  MUFU.EX2 R148, R148 ;  /* 0x0000009400947308 */ /* 0x000fea0000000800 */
[----:B------:R-:W-:Y:S01]  /*4980*/  F2FP.PACK_AB R4, R38, R43 ;  /* 0x0000002b2604723e */ /* 0x000fe200000000ff */
[----:B------:R-:W-:Y:S01]  /*4990*/  FADD.FTZ R43, R43, R42 ;  /* 0x0000002a2b2b7221 */ /* 0x000fe20000010000 */
[----:B------:R-:W-:Y:S01]  /*49a0*/  F2FP.PACK_AB R6, R2, R39 ;  /* 0x000000270206723e */ /* 0x000fe200000000ff */
[----:B------:R-:W2:Y:S01]  /*49b0*/  MUFU.EX2 R209, R209 ;  /* 0x000000d100d17308 */ /* 0x000ea20000000800 */
[----:B------:R-:W-:Y:S01]  /*49c0*/  F2FP.PACK_AB R5, R36, R41 ;  /* 0x000000292405723e */ /* 0x000fe200000000ff */
[----:B------:R-:W-:Y:S01]  /*49d0*/  FADD.FTZ R41, R41, R40 ;  /* 0x0000002829297221 */ /* 0x000fe20000010000 */
[----:B------:R-:W-:Y:S01]  /*49e0*/  F2FP.PACK_AB R7, R0, R37 ;  /* 0x000000250007723e */ /* 0x000fe200000000ff */
[----:B------:R-:W-:-:S02]  /*49f0*/  FADD.FTZ R38, R38, R43 ;  /* 0x0000002b26267221 */ /* 0x000fc40000010000 */
[----:B------:R-:W-:Y:S02]  /*4a00*/  FADD.FTZ R36, R36, R41 ;  /* 0x0000002924247221 */ /* 0x000fe40000010000 */
[----:B------:R-:W-:Y:S01]  /*4a10*/  MUFU.EX2 R150, R150 ;  /* 0x0000009600967308 */ /* 0x000fe20000000800 */
[----:B------:R-:W-:Y:S01]  /*4a20*/  FADD.FTZ R39, R39, R38 ;  /* 0x0000002627277221 */ /* 0x000fe20000010000 */
[C---:B-1----:R-:W-:Y:S01]  /*4a30*/  HMMA.16816.F32 R104, R4.reuse, R8, R104 ;  /* 0x000000080468723c */ /* 0x042fe20000001868 */
[----:B------:R-:W-:Y:S02]  /*4a40*/  FADD.FTZ R37, R37, R36 ;  /* 0x0000002425257221 */ /* 0x000fe40000010000 */
[----:B------:R-:W-:Y:S02]  /*4a50*/  FADD.FTZ R39, R2, R39 ;  /* 0x0000002702277221 */ /* 0x000fe40000010000 */
[----:B------:R-:W-:Y:S01]  /*4a60*/  FADD.FTZ R37, R0, R37 ;  /* 0x0000002500257221 */ /* 0x000fe20000010000 */
[----:B------:R-:W1:Y:S02]  /*4a70*/  MUFU.EX2 R205, R205 ;  /* 0x000000cd00cd7308 */ /* 0x000e640000000800 */
[C---:B------:R-:W-:Y:S01]  /*4a80*/  HMMA.16816.F32 R100, R4.reuse, R10, R100 ;  /* 0x0000000a0464723c */ /* 0x040fe20000001864 */
[----:B------:R-:W1:Y:S05]  /*4a90*/  LDSM.16.MT88.4 R8, [R236+0x5100] ;  /* 0x00510000ec08783b */ /* 0x000e6a0000004200 */
[----:B------:R-:W-:Y:S02]  /*4aa0*/  MUFU.EX2 R152, R152 ;  /* 0x0000009800987308 */ /* 0x000fe40000000800 */
[C---:B------:R-:W-:Y:S06]  /*4ab0*/  HMMA.16816.F32 R112, R4.reuse, R16, R112 ;  /* 0x000000100470723c */ /* 0x040fec0000001870 */
[----:B------:R-:W1:Y:S02]  /*4ac0*/  MUFU.EX2 R197, R197 ;  /* 0x000000c500c57308 */ /* 0x000e640000000800 */
[C---:B------:R-:W-:Y:S01]  /*4ad0*/  HMMA.16816.F32 R108, R4.reuse, R18, R108 ;  /* 0x00000012046c723c */ /* 0x040fe2000000186c */
[----:B------:R-:W3:Y:S05]  /*4ae0*/  LDSM.16.MT88.4 R16, [R237+0x1900] ;  /* 0x00190000ed10783b */ /* 0x000eea0000004200 */
[----:B------:R-:W-:Y:S02]  /*4af0*/  MUFU.EX2 R154, R154 ;  /* 0x0000009a009a7308 */ /* 0x000fe40000000800 */
[C---:B--2---:R-:W-:Y:S06]  /*4b00*/  HMMA.16816.F32 R96, R4.reuse, R12, R96 ;  /* 0x0000000c0460723c */ /* 0x044fec0000001860 */
[----:B------:R-:W2:Y:S02]  /*4b10*/  MUFU.EX2 R165, R165 ;  /* 0x000000a500a57308 */ /* 0x000ea40000000800 */
[C---:B------:R-:W-:Y:S01]  /*4b20*/  HMMA.16816.F32 R92, R4.reuse, R14, R92 ;  /* 0x0000000e045c723c */ /* 0x040fe2000000185c */
[----:B------:R-:W2:Y:S05]  /*4b30*/  LDSM.16.MT88.4 R12, [R236+0x1900] ;  /* 0x00190000ec0c783b */ /* 0x000eaa0000004200 */
[----:B------:R-:W-:Y:S02]  /*4b40*/  MUFU.EX2 R156, R156 ;  /* 0x0000009c009c7308 */ /* 0x000fe40000000800 */
[C---:B------:R-:W-:Y:S06]  /*4b50*/  HMMA.16816.F32 R128, R4.reuse, R24, R128 ;  /* 0x000000180480723c */ /* 0x040fec0000001880 */
[----:B------:R-:W2:Y:S02]  /*4b60*/  MUFU.EX2 R161, R161 ;  /* 0x000000a100a17308 */ /* 0x000ea40000000800 */
[C---:B-1----:R-:W-:Y:S06]  /*4b70*/  HMMA.16816.F32 R72, R4.reuse, R8, R72 ;  /* 0x000000080448723c */ /* 0x042fec0000001848 */
[----:B------:R-:W-:Y:S02]  /*4b80*/  MUFU.EX2 R158, R158 ;  /* 0x0000009e009e7308 */ /* 0x000fe40000000800 */
[C---:B------:R-:W-:Y:S01]  /*4b90*/  HMMA.16816.F32 R68, R4.reuse, R10, R68 ;  /* 0x0000000a0444723c */ /* 0x040fe20000001844 */
[----:B------:R-:W1:Y:S05]  /*4ba0*/  LDSM.16.MT88.4 R8, [R240+0x5900] ;  /* 0x00590000f008783b */ /* 0x000e6a0000004200 */
[----:B------:R-:W1:Y:S02]  /*4bb0*/  MUFU.EX2 R157, R157 ;  /* 0x0000009d009d7308 */ /* 0x000e640000000800 */
[C---:B------:R-:W-:Y:S01]  /*4bc0*/  HMMA.16816.F32 R124, R4.reuse, R26, R124 ;  /* 0x0000001a047c723c */ /* 0x040fe2000000187c */
[----:B------:R-:W1:Y:S05]  /*4bd0*/  LDSM.16.MT88.4 R24, [R240+0x1900] ;  /* 0x00190000f018783b */ /* 0x000e6a0000004200 */
[----:B------:R-:W-:Y:S02]  /*4be0*/  MUFU.EX2 R151, R151 ;  /* 0x0000009700977308 */ /* 0x000fe40000000800 */
[C---:B------:R-:W-:Y:S08]  /*4bf0*/  HMMA.16816.F32 R120, R4.reuse, R20, R120 ;  /* 0x000000140478723c */ /* 0x040ff00000001878 */
[C---:B------:R-:W-:Y:S01]  /*4c00*/  HMMA.16816.F32 R116, R4.reuse, R22, R116 ;  /* 0x000000160474723c */ /* 0x040fe20000001874 */
[----:B------:R-:W1:Y:S07]  /*4c10*/  LDSM.16.MT88.4 R20, [R238+0x1900] ;  /* 0x00190000ee14783b */ /* 0x000e6e0000004200 */
[C---:B------:R-:W-:Y:S08]  /*4c20*/  HMMA.16816.F32 R88, R4.reuse, R32, R88 ;  /* 0x000000200458723c */ /* 0x040ff00000001858 */
[C---:B------:R-:W-:Y:S01]  /*4c30*/  HMMA.16816.F32 R84, R4.reuse, R34, R84 ;  /* 0x000000220454723c */ /* 0x040fe20000001854 */
[----:B------:R-:W-:Y:S07]  /*4c40*/  LDSM.16.MT88.4 R32, [R237+0x6900] ;  /* 0x00690000ed20783b */ /* 0x000fee0000004200 */
[C---:B------:R-:W-:Y:S08]  /*4c50*/  HMMA.16816.F32 R80, R4.reuse, R28, R80 ;  /* 0x0000001c0450723c */ /* 0x040ff00000001850 */
[----:B------:R-:W-:Y:S01]  /*4c60*/  HMMA.16816.F32 R76, R4, R30, R76 ;  /* 0x0000001e044c723c */ /* 0x000fe2000000184c */
[----:B------:R-:W-:Y:S06]  /*4c70*/  LDSM.16.MT88.4 R28, [R237+0x5900] ;  /* 0x00590000ed1c783b */ /* 0x000fec0000004200 */
[----:B------:R-:W-:Y:S01]  /*4c80*/  F2FP.PACK_AB R4, R145, R60 ;  /* 0x0000003c9104723e */ /* 0x000fe200000000ff */
[----:B------:R-:W-:Y:S01]  /*4c90*/  FADD.FTZ R60, R60, R39 ;  /* 0x000000273c3c7221 */ /* 0x000fe20000010000 */
[----:B------:R-:W-:-:S02]  /*4ca0*/  F2FP.PACK_AB R6, R62, R147 ;  /* 0x000000933e06723e */ /* 0x000fc400000000ff */
[----:B----4-:R-:W-:Y:S01]  /*4cb0*/  F2FP.PACK_AB R5, R153, R64 ;  /* 0x000000409905723e */ /* 0x010fe200000000ff */
[----:B------:R-:W-:Y:S01]  /*4cc0*/  FADD.FTZ R64, R64, R37 ;  /* 0x0000002540407221 */ /* 0x000fe20000010000 */
[----:B------:R-:W-:Y:S01]  /*4cd0*/  F2FP.PACK_AB R7, R155, R66 ;  /* 0x000000429b07723e */ /* 0x000fe200000000ff */
[----:B------:R-:W-:Y:S02]  /*4ce0*/  FADD.FTZ R60, R145, R60 ;  /* 0x0000003c913c7221 */ /* 0x000fe40000010000 */
[----:B------:R-:W-:Y:S02]  /*4cf0*/  FADD.FTZ R153, R153, R64 ;  /* 0x0000004099997221 */ /* 0x000fe40000010000 */
[----:B------:R-:W-:Y:S02]  /*4d00*/  FADD.FTZ R147, R147, R60 ;  /* 0x0000003c93937221 */ /* 0x000fe40000010000 */
[----:B---3--:R-:W-:Y:S01]  /*4d10*/  HMMA.16816.F32 R112, R4, R16, R112 ;  /* 0x000000100470723c */ /* 0x008fe20000001870 */
[----:B------:R-:W-:-:S02]  /*4d20*/  FADD.FTZ R66, R66, R153 ;  /* 0x0000009942427221 */ /* 0x000fc40000010000 */
[----:B------:R-:W-:Y:S02]  /*4d30*/  FADD.FTZ R147, R62, R147 ;  /* 0x000000933e937221 */ /* 0x000fe40000010000 */
[----:B------:R-:W-:-:S03]  /*4d40*/  FADD.FTZ R155, R155, R66 ;  /* 0x000000429b9b7221 */ /* 0x000fc60000010000 */
[C---:B------:R-:W-:Y:S01]  /*4d50*/  HMMA.16816.F32 R108, R4.reuse, R18, R108 ;  /* 0x00000012046c723c */ /* 0x040fe2000000186c */
[----:B------:R-:W3:Y:S07]  /*4d60*/  LDSM.16.MT88.4 R16, [R238+0x5900] ;  /* 0x00590000ee10783b */ /* 0x000eee0000004200 */
[C---:B--2---:R-:W-:Y:S08]  /*4d70*/  HMMA.16816.F32 R104, R4.reuse, R12, R104 ;  /* 0x0000000c0468723c */ /* 0x044ff00000001868 */
[C---:B------:R-:W-:Y:S01]  /*4d80*/  HMMA.16816.F32 R100, R4.reuse, R14, R100 ;  /* 0x0000000e0464723c */ /* 0x040fe20000001864 */
[----:B------:R-:W2:Y:S07]  /*4d90*/  LDSM.16.MT88.4 R12, [R236+0x5900] ;  /* 0x00590000ec0c783b */ /* 0x000eae0000004200 */
[C---:B-1----:R-:W-:Y:S08]  /*4da0*/  HMMA.16816.F32 R96, R4.reuse, R8, R96 ;  /* 0x000000080460723c */ /* 0x042ff00000001860 */
[C---:B------:R-:W-:Y:S01]  /*4db0*/  HMMA.16816.F32 R92, R4.reuse, R10, R92 ;  /* 0x0000000a045c723c */ /* 0x040fe2000000185c */
[----:B------:R-:W1:Y:S07]  /*4dc0*/  LDSM.16.MT88.4 R8, [R237+0x2100] ;  /* 0x00210000ed08783b */ /* 0x000e6e0000004200 */
[C---:B------:R-:W-:Y:S08]  /*4dd0*/  HMMA.16816.F32 R128, R4.reuse, R24, R128 ;  /* 0x000000180480723c */ /* 0x040ff00000001880 */
[C---:B------:R-:W-:Y:S01]  /*4de0*/  HMMA.16816.F32 R124, R4.reuse, R26, R124 ;  /* 0x0000001a047c723c */ /* 0x040fe2000000187c */
[----:B------:R-:W-:Y:S07]  /*4df0*/  LDSM.16.MT88.4 R24, [R240+0x2100] ;  /* 0x00210000f018783b */ /* 0x000fee0000004200 */
[C---:B------:R-:W-:Y:S08]  /*4e00*/  HMMA.16816.F32 R120, R4.reuse, R20, R120 ;  /* 0x000000140478723c */ /* 0x040ff00000001878 */
[C---:B------:R-:W-:Y:S01]  /*4e10*/  HMMA.16816.F32 R116, R4.reuse, R22, R116 ;  /* 0x000000160474723c */ /* 0x040fe20000001874 */
[----:B------:R-:W4:Y:S07]  /*4e20*/  LDSM.16.MT88.4 R20, [R238+0x2100] ;  /* 0x00210000ee14783b */ /* 0x000f2e0000004200 */
[C---:B---3--:R-:W-:Y:S08]  /*4e30*/  HMMA.16816.F32 R88, R4.reuse, R16, R88 ;  /* 0x000000100458723c */ /* 0x048ff00000001858 */
[C---:B------:R-:W-:Y:S01]  /*4e40*/  HMMA.16816.F32 R84, R4.reuse, R18, R84 ;  /* 0x000000120454723c */ /* 0x040fe20000001854 */
[----:B------:R-:W3:Y:S07]  /*4e50*/  LDSM.16.MT88.4 R16, [R236+0x2100] ;  /* 0x00210000ec10783b */ /* 0x000eee0000004200 */
[C---:B------:R-:W-:Y:S08]  /*4e60*/  HMMA.16816.F32 R80, R4.reuse, R28, R80 ;  /* 0x0000001c0450723c */ /* 0x040ff00000001850 */
[C---:B------:R-:W-:Y:S01]  /*4e70*/  HMMA.16816.F32 R76, R4.reuse, R30, R76 ;  /* 0x0000001e044c723c */ /* 0x040fe2000000184c */
[----:B------:R-:W-:Y:S07]  /*4e80*/  LDSM.16.MT88.4 R28, [R240+0x3100] ;  /* 0x00310000f01c783b */ /* 0x000fee0000004200 */
[C---:B--2---:R-:W-:Y:S08]  /*4e90*/  HMMA.16816.F32 R72, R4.reuse, R12, R72 ;  /* 0x0000000c0448723c */ /* 0x044ff00000001848 */
[----:B------:R-:W-:Y:S01]  /*4ea0*/  HMMA.16816.F32 R68, R4, R14, R68 ;  /* 0x0000000e0444723c */ /* 0x000fe20000001844 */
[----:B------:R-:W2:Y:S06]  /*4eb0*/  LDSM.16.MT88.4 R12, [R240+0x6100] ;  /* 0x00610000f00c783b */ /* 0x000eac0000004200 */
[----:B------:R-:W-:Y:S01]  /*4ec0*/  F2FP.PACK_AB R4, R169, R134 ;  /* 0x00000086a904723e */ /* 0x000fe200000000ff */
[----:B------:R-:W-:Y:S01]  /*4ed0*/  FADD.FTZ R134, R134, R147 ;  /* 0x0000009386867221 */ /* 0x000fe20000010000 */
[----:B------:R-:W-:-:S02]  /*4ee0*/  F2FP.PACK_AB R6, R140, R171 ;  /* 0x000000ab8c06723e */ /* 0x000fc400000000ff */
[----:B------:R-:W-:Y:S01]  /*4ef0*/  F2FP.PACK_AB R5, R199, R142 ;  /* 0x0000008ec705723e */ /* 0x000fe200000000ff */
[----:B------:R-:W-:Y:S01]  /*4f00*/  FADD.FTZ R142, R142, R155 ;  /* 0x0000009b8e8e7221 */ /* 0x000fe20000010000 */
[----:B------:R-:W-:Y:S01]  /*4f10*/  F2FP.PACK_AB R7, R203, R144 ;  /* 0x00000090cb07723e */ /* 0x000fe200000000ff */
[----:B------:R-:W-:Y:S02]  /*4f20*/  FADD.FTZ R134, R169, R134 ;  /* 0x00000086a9867221 */ /* 0x000fe40000010000 */
[----:B------:R-:W-:Y:S02]  /*4f30*/  FADD.FTZ R199, R199, R142 ;  /* 0x0000008ec7c77221 */ /* 0x000fe40000010000 */
[----:B------:R-:W-:Y:S02]  /*4f40*/  FADD.FTZ R171, R171, R134 ;  /* 0x00000086abab7221 */ /* 0x000fe40000010000 */
[----:B-1----:R-:W-:Y:S01]  /*4f50*/  HMMA.16816.F32 R112, R4, R8, R112 ;  /* 0x000000080470723c */ /* 0x002fe20000001870 */
[----:B------:R-:W-:-:S02]  /*4f60*/  FADD.FTZ R144, R144, R199 ;  /* 0x000000c790907221 */ /* 0x000fc40000010000 */
[----:B------:R-:W-:Y:S02]  /*4f70*/  FADD.FTZ R140, R140, R171 ;  /* 0x000000ab8c8c7221 */ /* 0x000fe40000010000 */
[----:B------:R-:W-:-:S03]  /*4f80*/  FADD.FTZ R203, R203, R144 ;  /* 0x00000090cbcb7221 */ /* 0x000fc60000010000 */
[C---:B------:R-:W-:Y:S01]  /*4f90*/  HMMA.16816.F32 R108, R4.reuse, R10, R108 ;  /* 0x0000000a046c723c */ /* 0x040fe2000000186c */
[----:B------:R-:W1:Y:S07]  /*4fa0*/  LDSM.16.MT88.4 R8, [R237+0x6100] ;  /* 0x00610000ed08783b */ /* 0x000e6e0000004200 */
[C---:B----4-:R-:W-:Y:S08]  /*4fb0*/  HMMA.16816.F32 R120, R4.reuse, R20, R120 ;  /* 0x000000140478723c */ /* 0x050ff00000001878 */
[C---:B------:R-:W-:Y:S01]  /*4fc0*/  HMMA.16816.F32 R116, R4.reuse, R22, R116 ;  /* 0x000000160474723c */ /* 0x040fe20000001874 */
[----:B------:R-:W4:Y:S07]  /*4fd0*/  LDSM.16.MT88.4 R20, [R238+0x6100] ;  /* 0x00610000ee14783b */ /* 0x000f2e0000004200 */
[C---:B---3--:R-:W-:Y:S08]  /*4fe0*/  HMMA.16816.F32 R104, R4.reuse, R16, R104 ;  /* 0x000000100468723c */ /* 0x048ff00000001868 */
        /* <DEDUP_REMOVED lines=11> */
[C---:B----4-:R-:W-:Y:S08]  /*50a0*/  HMMA.16816.F32 R88, R4.reuse, R20, R88 ;  /* 0x000000140458723c */ /* 0x050ff00000001858 */
[C---:B------:R-:W-:Y:S01]  /*50b0*/  HMMA.16816.F32 R84, R4.reuse, R22, R84 ;  /* 0x000000160454723c */ /* 0x040fe20000001854 */
[----:B------:R-:W4:Y:S07]  /*50c0*/  LDSM.16.MT88.4 R20, [R237+0x2900] ;  /* 0x00290000ed14783b */ /* 0x000f2e0000004200 */
[C---:B---3--:R-:W-:Y:S08]  /*50d0*/  HMMA.16816.F32 R72, R4.reuse, R16, R72 ;  /* 0x000000100448723c */ /* 0x048ff00000001848 */
[----:B------:R-:W-:Y:S01]  /*50e0*/  HMMA.16816.F32 R68, R4, R18, R68 ;  /* 0x000000120444723c */ /* 0x000fe20000001844 */
[----:B------:R-:W3:Y:S06]  /*50f0*/  LDSM.16.MT88.4 R16, [R240+0x6900] ;  /* 0x00690000f010783b */ /* 0x000eec0000004200 */
[----:B-----5:R-:W-:Y:S01]  /*5100*/  F2FP.PACK_AB R4, R146, R219 ;  /* 0x000000db9204723e */ /* 0x020fe200000000ff */
        /* <DEDUP_REMOVED lines=8> */
[----:B--2---:R-:W-:Y:S01]  /*5190*/  HMMA.16816.F32 R120, R4, R12, R120 ;  /* 0x0000000c0478723c */ /* 0x004fe20000001878 */
[----:B------:R-:W-:-:S02]  /*51a0*/  FADD.FTZ R152, R152, R205 ;  /* 0x000000cd98987221 */ /* 0x000fc40000010000 */
[----:B------:R-:W-:Y:S02]  /*51b0*/  FADD.FTZ R209, R209, R148 ;  /* 0x00000094d1d17221 */ /* 0x000fe40000010000 */
[----:B------:R-:W-:-:S03]  /*51c0*/  FADD.FTZ R197, R197, R152 ;  /* 0x00000098c5c57221 */ /* 0x000fc60000010000 */
[C---:B------:R-:W-:Y:S01]  /*51d0*/  HMMA.16816.F32 R116, R4.reuse, R14, R116 ;  /* 0x0000000e0474723c */ /* 0x040fe20000001874 */
[----:B------:R-:W2:Y:S07]  /*51e0*/  LDSM.16.MT88.4 R12, [R238+0x6900] ;  /* 0x00690000ee0c783b */ /* 0x000eae0000004200 */
[C---:B-1----:R-:W-:Y:S08]  /*51f0*/  HMMA.16816.F32 R104, R4.reuse, R8, R104 ;  /* 0x000000080468723c */ /* 0x042ff00000001868 */
[C---:B------:R-:W-:Y:S01]  /*5200*/  HMMA.16816.F32 R100, R4.reuse, R10, R100 ;  /* 0x0000000a0464723c */ /* 0x040fe20000001864 */
[----:B------:R-:W1:Y:S07]  /*5210*/  LDSM.16.MT88.4 R8, [R236+0x6900] ;  /* 0x00690000ec08783b */ /* 0x000e6e0000004200 */
[C---:B----4-:R-:W-:Y:S08]  /*5220*/  HMMA.16816.F32 R112, R4.reuse, R20, R112 ;  /* 0x000000140470723c */ /* 0x050ff00000001870 */
[C---:B------:R-:W-:Y:S01]  /*5230*/  HMMA.16816.F32 R108, R4.reuse, R22, R108 ;  /* 0x00000016046c723c */ /* 0x040fe2000000186c */
[----:B------:R-:W-:Y:S07]  /*5240*/  LDSM.16.MT88.4 R20, [R236+0x3100] ;  /* 0x00310000ec14783b */ /* 0x000fee0000004200 */
        /* <DEDUP_REMOVED lines=9> */
[C---:B------:R-:W-:Y:S01]  /*52e0*/  HMMA.16816.F32 R80, R4.reuse, R32, R80 ;  /* 0x000000200450723c */ /* 0x040fe20000001850 */
[----:B------:R-:W4:Y:S07]  /*52f0*/  MUFU.EX2 R32, R149 ;  /* 0x0000009500207308 */ /* 0x000f2e0000000800 */
[C---:B------:R-:W-:Y:S08]  /*5300*/  HMMA.16816.F32 R128, R4.reuse, R24, R128 ;  /* 0x000000180480723c */ /* 0x040ff00000001880 */
[C---:B------:R-:W-:Y:S01]  /*5310*/  HMMA.16816.F32 R124, R4.reuse, R26, R124 ;  /* 0x0000001a047c723c */ /* 0x040fe2000000187c */
[----:B------:R-:W5:Y:S07]  /*5320*/  LDSM.16.MT88.4 R24, [R238+0x3100] ;  /* 0x00310000ee18783b */ /* 0x000f6e0000004200 */
[----:B------:R-:W-:Y:S07]  /*5330*/  HMMA.16816.F32 R76, R4, R34, R76 ;  /* 0x00000022044c723c */ /* 0x000fee000000184c */
[----:B------:R-:W-:Y:S01]  /*5340*/  F2FP.PACK_AB R4, R165, R154 ;  /* 0x0000009aa504723e */ /* 0x000fe200000000ff */
[----:B------:R-:W-:Y:S01]  /*5350*/  FADD.FTZ R154, R154, R209 ;  /* 0x000000d19a9a7221 */ /* 0x000fe20000010000 */
[----:B------:R-:W-:-:S02]  /*5360*/  F2FP.PACK_AB R6, R161, R156 ;  /* 0x0000009ca106723e */ /* 0x000fc400000000ff */
[----:B------:R-:W-:Y:S01]  /*5370*/  F2FP.PACK_AB R5, R157, R158 ;  /* 0x0000009e9d05723e */ /* 0x000fe200000000ff */
[----:B------:R-:W-:Y:S01]  /*5380*/  FADD.FTZ R158, R158, R197 ;  /* 0x000000c59e9e7221 */ /* 0x000fe20000010000 */
[----:B----4-:R-:W-:Y:S01]  /*5390*/  F2FP.PACK_AB R7, R32, R151 ;  /* 0x000000972007723e */ /* 0x010fe200000000ff */
        /* <DEDUP_REMOVED lines=9> */
[C---:B------:R-:W-:Y:S08]  /*5430*/  HMMA.16816.F32 R104, R4.reuse, R20, R104 ;  /* 0x000000140468723c */ /* 0x040ff00000001868 */
[C---:B------:R-:W-:Y:S01]  /*5440*/  HMMA.16816.F32 R100, R4.reuse, R22, R100 ;  /* 0x000000160464723c */ /* 0x040fe20000001864 */
[----:B------:R-:W4:Y:S07]  /*5450*/  LDSM.16.MT88.4 R20, [R236+0x7100] ;  /* 0x00710000ec14783b */ /* 0x000f2e0000004200 */
[C---:B--2---:R-:W-:Y:S08]  /*5460*/  HMMA.16816.F32 R96, R4.reuse, R12, R96 ;  /* 0x0000000c0460723c */ /* 0x044ff00000001860 */
[C---:B------:R-:W-:Y:S01]  /*5470*/  HMMA.16816.F32 R92, R4.reuse, R14, R92 ;  /* 0x0000000e045c723c */ /* 0x040fe2000000185c */
[----:B------:R-:W2:Y:S07]  /*5480*/  LDSM.16.MT88.4 R12, [R240+0x3900] ;  /* 0x00390000f00c783b */ /* 0x000eae0000004200 */
[C---:B-1----:R-:W-:Y:S08]  /*5490*/  HMMA.16816.F32 R88, R4.reuse, R8, R88 ;  /* 0x000000080458723c */ /* 0x042ff00000001858 */
[C---:B------:R-:W-:Y:S01]  /*54a0*/  HMMA.16816.F32 R84, R4.reuse, R10, R84 ;  /* 0x0000000a0454723c */ /* 0x040fe20000001854 */
[----:B------:R-:W1:Y:S07]  /*54b0*/  LDSM.16.MT88.4 R8, [R238+0x3900] ;  /* 0x00390000ee08783b */ /* 0x000e6e0000004200 */
[C---:B------:R-:W-:Y:S07]  /*54c0*/  HMMA.16816.F32 R128, R4.reuse, R28, R128 ;  /* 0x0000001c0480723c */ /* 0x040fee0000001880 */
[--C-:B------:R-:W-:Y:S01]  /*54d0*/  FFMA.FTZ R28, R67, c[0x0][0x2d0], -R56.reuse ;  /* 0x0000b400431c7a23 */ /* 0x100fe20000010838 */
[----:B------:R-:W-:Y:S01]  /*54e0*/  HMMA.16816.F32 R124, R4, R30, R124 ;  /* 0x0000001e047c723c */ /* 0x000fe2000000187c */
[----:B------:R-:W-:-:S04]  /*54f0*/  FFMA.FTZ R29, R65, c[0x0][0x2d0], -R56 ;  /* 0x0000b400411d7a23 */ /* 0x000fc80000010838 */
[----:B------:R-:W-:Y:S02]  /*5500*/  MUFU.EX2 R28, R28 ;  /* 0x0000001c001c7308 */ /* 0x000fe40000000800 */
[--C-:B------:R-:W-:Y:S01]  /*5510*/  FFMA.FTZ R30, R63, c[0x0][0x2d0], -R56.reuse ;  /* 0x0000b4003f1e7a23 */ /* 0x100fe20000010838 */
[----:B-----5:R-:W-:Y:S01]  /*5520*/  HMMA.16816.F32 R120, R4, R24, R120 ;  /* 0x000000180478723c */ /* 0x020fe20000001878 */
[----:B------:R-:W-:-:S04]  /*5530*/  FFMA.FTZ R31, R61, c[0x0][0x2d0], -R56 ;  /* 0x0000b4003d1f7a23 */ /* 0x000fc80000010838 */
[----:B------:R-:W-:Y:S02]  /*5540*/  MUFU.EX2 R29, R29 ;  /* 0x0000001d001d7308 */ /* 0x000fe40000000800 */
[--C-:B------:R-:W-:Y:S01]  /*5550*/  FFMA.FTZ R24, R143, c[0x0][0x2d0], -R58.reuse ;  /* 0x0000b4008f187a23 */ /* 0x100fe2000001083a */
[----:B------:R-:W-:Y:S01]  /*5560*/  HMMA.16816.F32 R116, R4, R26, R116 ;  /* 0x0000001a0474723c */ /* 0x000fe20000001874 */
[----:B------:R-:W-:-:S04]  /*5570*/  FFMA.FTZ R25, R141, c[0x0][0x2d0], -R58 ;  /* 0x0000b4008d197a23 */ /* 0x000fc8000001083a */
[----:B------:R-:W-:Y:S02]  /*5580*/  MUFU.EX2 R24, R24 ;  /* 0x0000001800187308 */ /* 0x000fe40000000800 */
[--C-:B------:R-:W-:Y:S01]  /*5590*/  FFMA.FTZ R26, R135, c[0x0][0x2d0], -R58.reuse ;  /* 0x0000b400871a7a23 */ /* 0x100fe2000001083a */
[----:B---3--:R-:W-:Y:S01]  /*55a0*/  HMMA.16816.F32 R80, R4, R16, R80 ;  /* 0x000000100450723c */ /* 0x008fe20000001850 */
[----:B------:R-:W-:-:S04]  /*55b0*/  FFMA.FTZ R27, R133, c[0x0][0x2d0], -R58 ;  /* 0x0000b400851b7a23 */ /* 0x000fc8000001083a */
[----:B------:R-:W3:Y:S03]  /*55c0*/  MUFU.EX2 R25, R25 ;  /* 0x0000001900197308 */ /* 0x000ee60000000800 */
[C---:B------:R-:W-:Y:S01]  /*55d0*/  HMMA.16816.F32 R76, R4.reuse, R18, R76 ;  /* 0x00000012044c723c */ /* 0x040fe2000000184c */
[----:B------:R-:W5:Y:S04]  /*55e0*/  LDSM.16.MT88.4 R16, [R237+0x3900] ;  /* 0x00390000ed10783b */ /* 0x000f680000004200 */
[----:B------:R-:W-:Y:S03]  /*55f0*/  MUFU.EX2 R26, R26 ;  /* 0x0000001a001a7308 */ /* 0x000fe60000000800 */
[C---:B----4-:R-:W-:Y:S05]  /*5600*/  HMMA.16816.F32 R72, R4.reuse, R20, R72 ;  /* 0x000000140448723c */ /* 0x050fea0000001848 */
[----:B------:R-:W4:Y:S03]  /*5610*/  MUFU.EX2 R27, R27 ;  /* 0x0000001b001b7308 */ /* 0x000f260000000800 */
[----:B------:R-:W-:Y:S05]  /*5620*/  HMMA.16816.F32 R68, R4, R22, R68 ;  /* 0x000000160444723c */ /* 0x000fea0000001844 */
[----:B------:R-:W-:Y:S02]  /*5630*/  MUFU.EX2 R30, R30 ;  /* 0x0000001e001e7308 */ /* 0x000fe40000000800 */
[----:B---3--:R-:W-:Y:S01]  /*5640*/  F2FP.PACK_AB R4, R25, R24 ;  /* 0x000000181904723e */ /* 0x008fe200000000ff */
[----:B------:R-:W-:Y:S01]  /*5650*/  FADD.FTZ R24, R24, R161 ;  /* 0x000000a118187221 */ /* 0x000fe20000010000 */
[----:B------:R-:W-:Y:S01]  /*5660*/  F2FP.PACK_AB R5, R29, R28 ;  /* 0x0000001c1d05723e */ /* 0x000fe200000000ff */
[----:B------:R-:W-:-:S02]  /*5670*/  FADD.FTZ R28, R28, R151 ;  /* 0x000000971c1c7221 */ /* 0x000fc40000010000 */
[----:B------:R-:W-:Y:S01]  /*5680*/  FADD.FTZ R25, R25, R24 ;  /* 0x0000001819197221 */ /* 0x000fe20000010000 */
[----:B------:R-:W3:Y:S01]  /*5690*/  MUFU.EX2 R31, R31 ;  /* 0x0000001f001f7308 */ /* 0x000ee20000000800 */
[----:B----4-:R-:W-:Y:S01]  /*56a0*/  F2FP.PACK_AB R6, R27, R26 ;  /* 0x0000001a1b06723e */ /* 0x010fe200000000ff */
[----:B------:R-:W-:Y:S02]  /*56b0*/  FADD.FTZ R29, R29, R28 ;  /* 0x0000001c1d1d7221 */ /* 0x000fe40000010000 */
[----:B------:R-:W-:-:S04]  /*56c0*/  FADD.FTZ R26, R26, R25 ;  /* 0x000000191a1a7221 */ /* 0x000fc80000010000 */
[----:B------:R-:W-:Y:S01]  /*56d0*/  FADD.FTZ R2, R27, R26 ;  /* 0x0000001a1b027221 */ /* 0x000fe20000010000 */
[----:B---3--:R-:W-:Y:S01]  /*56e0*/  F2FP.PACK_AB R7, R31, R30 ;  /* 0x0000001e1f07723e */ /* 0x008fe200000000ff */
[----:B------:R-:W-:-:S04]  /*56f0*/  FADD.FTZ R30, R30, R29 ;  /* 0x0000001d1e1e7221 */ /* 0x000fc80000010000 */
[----:B------:R-:W-:Y:S02]  /*5700*/  FADD.FTZ R0, R31, R30 ;  /* 0x0000001e1f007221 */ /* 0x000fe40000010000 */
[C---:B--2---:R-:W-:Y:S03]  /*5710*/  HMMA.16816.F32 R128, R4.reuse, R12, R128 ;  /* 0x0000000c0480723c */ /* 0x044fe60000001880 */
[----:B------:R-:W-:Y:S04]  /*5720*/  STL [R1+0x8], R0 ;  /* 0x0000080001007387 */ /* 0x000fe80000100800 */
[----:B------:R-:W-:Y:S01]  /*5730*/  STL [R1+0xc], R2 ;  /* 0x00000c0201007387 */ /* 0x000fe20000100800 */
[C---:B------:R-:W-:Y:S03]  /*5740*/  HMMA.16816.F32 R124, R4.reuse, R14, R124 ;  /* 0x0000000e047c723c */ /* 0x040fe6000000187c */
[----:B------:R-:W2:Y:S05]  /*5750*/  LDSM.16.MT88.4 R12, [R236+0x3900] ;  /* 0x00390000ec0c783b */ /* 0x000eaa0000004200 */
[C---:B-1----:R-:W-:Y:S08]  /*5760*/  HMMA.16816.F32 R120, R4.reuse, R8, R120 ;  /* 0x000000080478723c */ /* 0x042ff00000001878 */
[C---:B------:R-:W-:Y:S01]  /*5770*/  HMMA.16816.F32 R116, R4.reuse, R10, R116 ;  /* 0x0000000a0474723c */ /* 0x040fe20000001874 */
[----:B------:R-:W1:Y:S07]  /*5780*/  LDSM.16.MT88.4 R8, [R240+0x7900] ;  /* 0x00790000f008783b */ /* 0x000e6e0000004200 */
[C---:B-----5:R-:W-:Y:S08]  /*5790*/  HMMA.16816.F32 R112, R4.reuse, R16, R112 ;  /* 0x000000100470723c */ /* 0x060ff00000001870 */
        /* <DEDUP_REMOVED lines=8> */
[C---:B---3--:R-:W-:Y:S08]  /*5820*/  HMMA.16816.F32 R88, R4.reuse, R16, R88 ;  /* 0x000000100458723c */ /* 0x048ff00000001858 */
[C---:B------:R-:W-:Y:S08]  /*5830*/  HMMA.16816.F32 R84, R4.reuse, R18, R84 ;  /* 0x000000120454723c */ /* 0x040ff00000001854 */
[C---:B--2---:R-:W-:Y:S08]  /*5840*/  HMMA.16816.F32 R80, R4.reuse, R12, R80 ;  /* 0x0000000c0450723c */ /* 0x044ff00000001850 */
[C---:B------:R-:W-:Y:S08]  /*5850*/  HMMA.16816.F32 R76, R4.reuse, R14, R76 ;  /* 0x0000000e044c723c */ /* 0x040ff0000000184c */
[C---:B-1----:R-:W-:Y:S08]  /*5860*/  HMMA.16816.F32 R72, R4.reuse, R8, R72 ;  /* 0x000000080448723c */ /* 0x042ff00000001848 */
[----:B------:R-:W-:Y:S01]  /*5870*/  HMMA.16816.F32 R68, R4, R10, R68 ;  /* 0x0000000a0444723c */ /* 0x000fe20000001844 */
[----:B------:R-:W-:Y:S07]  /*5880*/  @!P1 BRA `(.L_x_5) ;  /* 0x00003ee000009947 */ /* 0x000fee0003800000 */
[----:B------:R-:W-:Y:S01]  /*5890*/  IADD3 R0, P2, R250, 0x40, RZ ;  /* 0x00000040fa007810 */ /* 0x000fe20007f5e0ff */
[----:B------:R-:W-:Y:S01]  /*58a0*/  IMAD.MOV.U32 R135, RZ, RZ, R132 ;  /* 0x000000ffff877224 */ /* 0x000fe200078e0084 */
[----:B------:R-:W-:Y:S01]  /*58b0*/  IADD3 R252, P1, R244, 0x40, RZ ;  /* 0x00000040f4fc7810 */ /* 0x000fe20007f3e0ff */
[----:B------:R-:W-:Y:S01]  /*58c0*/  ULDC.64 UR6, c[0x0][0x208] ;  /* 0x0000820000067ab9 */ /* 0x000fe20000000a00 */
[----:B------:R-:W-:Y:S01]  /*58d0*/  IADD3.X R2, RZ, R248, RZ, P2, !PT ;  /* 0x000000f8ff027210 */ /* 0x000fe200017fe4ff */
[----:B------:R1:W-:Y:S01]  /*58e0*/  STL [R1+0x4], R0 ;  /* 0x0000040001007387 */ /* 0x0003e20000100800 */
[----:B------:R-:W-:Y:S01]  /*58f0*/  ULDC.64 UR4, c[0x0][0x1e0] ;  /* 0x0000780000047ab9 */ /* 0x000fe20000000a00 */
[----:B------:R-:W-:-:S02]  /*5900*/  IMAD.X R249, RZ, RZ, R247, P1 ;  /* 0x000000fffff97224 */ /* 0x000fc400008e06f7 */
[----:B------:R2:W-:Y:S01]  /*5910*/  STL [R1], R2 ;  /* 0x0000000201007387 */ /* 0x0005e20000100800 */
[----:B-1----:R-:W-:-:S06]  /*5920*/  IMAD.MOV.U32 R0, RZ, RZ, R3 ;  /* 0x000000ffff007224 */ /* 0x002fcc00078e0003 */
.L_x_6:
[----:B--2---:R-:W2:Y:S01]  /*5930*/  LDL R2, [R1+0x4] ;  /* 0x0000040001027983 */ /* 0x004ea20000100800 */
[----:B------:R-:W-:Y:S04]  /*5940*/  DEPBAR.LE SB0, 0x0 ;  /* 0x000080000000791a */ /* 0x000fe80000000000 */
[----:B------:R-:W3:Y:S01]  /*5950*/  LDL R133, [R1] ;  /* 0x0000000001857983 */ /* 0x000ee20000100800 */
[----:B------:R-:W-:Y:S02]  /*5960*/  USHF.R.S32.HI UR16, URZ, 0x1f, UR23 ;  /* 0x0000001f3f107899 */ /* 0x000fe40008011417 */
[----:B------:R-:W-:Y:S01]  /*5970*/  UIMAD.WIDE.U32 UR18, UR23, UR6, URZ ;  /* 0x00000006171272a5 */ /* 0x000fe2000f8e003f */
[----:B------:R-:W-:Y:S01]  /*5980*/  BAR.SYNC.DEFER_BLOCKING 0x0 ;  /* 0x0000000000007b1d */ /* 0x000fe20000010000 */
[----:B------:R-:W-:Y:S02]  /*5990*/  UIMAD UR16, UR16, UR6, URZ ;  /* 0x00000006101072a4 */ /* 0x000fe4000f8e023f */
[----:B------:R-:W-:Y:S02]  /*59a0*/  USHF.L.U32 UR17, UR18, 0x7, URZ ;  /* 0x0000000712117899 */ /* 0x000fe4000800063f */
[----:B------:R-:W-:Y:S02]  /*59b0*/  UIMAD UR16, UR23, UR7, UR16 ;  /* 0x00000007171072a4 */ /* 0x000fe4000f8e0210 */
[----:B------:R-:W-:Y:S02]  /*59c0*/  UISETP.GT.AND UP1, UPT, UR23, UR8, UPT ;  /* 0x000000081700728c */ /* 0x000fe4000bf24270 */
[----:B------:R-:W-:Y:S01]  /*59d0*/  UIADD3 UR16, UR19, UR16, URZ ;  /* 0x0000001013107290 */ /* 0x000fe2000fffe03f */
[----:B------:R-:W-:Y:S01]  /*59e0*/  IADD3 R3, P5, R250, UR17, RZ ;  /* 0x00000011fa037c10 */ /* 0x000fe2000ffbe0ff */
[----:B------:R-:W-:Y:S02]  /*59f0*/  UIADD3 UR23, UR23, -0x1, URZ ;  /* 0xffffffff17177890 */ /* 0x000fe4000fffe03f */
[----:B------:R-:W-:Y:S01]  /*5a00*/  USHF.L.U64.HI UR16, UR18, 0x7, UR16 ;  /* 0x0000000712107899 */ /* 0x000fe20008010210 */
[C---:B------:R-:W-:Y:S04]  /*5a10*/  LEA R196, P4, R3.reuse, c[0x0][0x1f8], 0x1 ;  /* 0x00007e0003c47a11 */ /* 0x040fe800078808ff */
[----:B------:R-:W-:Y:S01]  /*5a20*/  @UP1 UIMAD.WIDE.U32 UR18, UR23, UR4, URZ ;  /* 0x00000004171212a5 */ /* 0x000fe2000f8e003f */
[----:B------:R-:W-:Y:S04]  /*5a30*/  IADD3.X R134, R248, UR16, RZ, P5, !PT ;  /* 0x00000010f8867c10 */ /* 0x000fe8000affe4ff */
[----:B------:R-:W-:Y:S01]  /*5a40*/  LEA.HI.X R197, R3, c[0x0][0x1fc], R134, 0x1, P4 ;  /* 0x00007f0003c57a11 */ /* 0x000fe200020f0c86 */
[----:B------:R-:W1:Y:S08]  /*5a50*/  LDSM.16.M88.4 R140, [R242+0x8100] ;  /* 0x00810000f28c783b */ /* 0x000e700000000200 */
[----:B------:R-:W4:Y:S08]  /*5a60*/  LDSM.16.M88.4 R144, [R242+0x8900] ;  /* 0x00890000f290783b */ /* 0x000f300000000200 */
[----:B------:R-:W5:Y:S08]  /*5a70*/  LDSM.16.M88.4 R148, [R242+0x9100] ;  /* 0x00910000f294783b */ /* 0x000f700000000200 */
[----:B------:R-:W5:Y:S08]  /*5a80*/  LDSM.16.M88.4 R152, [R242+0x9900] ;  /* 0x00990000f298783b */ /* 0x000f700000000200 */
[----:B------:R-:W5:Y:S01]  /*5a90*/  LDSM.16.M88.4 R156, [R242+0xa100] ;  /* 0x00a10000f29c783b */ /* 0x000f620000000200 */
[C---:B-1----:R-:W-:Y:S07]  /*5aa0*/  HMMA.16816.F32 R4, R136.reuse, R140, RZ ;  /* 0x0000008c8804723c */ /* 0x042fee00000018ff */
[----:B------:R-:W1:Y:S01]  /*5ab0*/  LDSM.16.M88.4 R160, [R242+0xa900] ;  /* 0x00a90000f2a0783b */ /* 0x000e620000000200 */
[C---:B------:R-:W-:Y:S07]  /*5ac0*/  HMMA.16816.F32 R8, R136.reuse, R142, RZ ;  /* 0x0000008e8808723c */ /* 0x040fee00000018ff */
[----:B------:R-:W1:Y:S01]  /*5ad0*/  LDSM.16.M88.4 R164, [R242+0xb100] ;  /* 0x00b10000f2a4783b */ /* 0x000e620000000200 */
[C---:B----4-:R-:W-:Y:S07]  /*5ae0*/  HMMA.16816.F32 R12, R136.reuse, R144, RZ ;  /* 0x00000090880c723c */ /* 0x050fee00000018ff */
[----:B------:R-:W4:Y:S01]  /*5af0*/  LDSM.16.M88.4 R168, [R242+0xb900] ;  /* 0x00b90000f2a8783b */ /* 0x000f220000000200 */
[C---:B------:R-:W-:Y:S07]  /*5b00*/  HMMA.16816.F32 R16, R136.reuse, R146, RZ ;  /* 0x000000928810723c */ /* 0x040fee00000018ff */
[----:B------:R-:W1:Y:S01]  /*5b10*/  LDSM.16.M88.4 R140, [R241] ;  /* 0x00000000f18c783b */ /* 0x000e620000000200 */
[C---:B-----5:R-:W-:Y:S07]  /*5b20*/  HMMA.16816.F32 R20, R136.reuse, R148, RZ ;  /* 0x000000948814723c */ /* 0x060fee00000018ff */
[----:B------:R-:W5:Y:S01]  /*5b30*/  LDSM.16.M88.4 R144, [R235] ;  /* 0x00000000eb90783b */ /* 0x000f620000000200 */
[C---:B------:R-:W-:Y:S07]  /*5b40*/  HMMA.16816.F32 R24, R136.reuse, R150, RZ ;  /* 0x000000968818723c */ /* 0x040fee00000018ff */
[----:B------:R-:W4:Y:S01]  /*5b50*/  LDSM.16.M88.4 R148, [R234] ;  /* 0x00000000ea94783b */ /* 0x000f220000000200 */
[C---:B------:R-:W-:Y:S08]  /*5b60*/  HMMA.16816.F32 R28, R136.reuse, R152, RZ ;  /* 0x00000098881c723c */ /* 0x040ff000000018ff */
[C---:B------:R-:W-:Y:S01]  /*5b70*/  HMMA.16816.F32 R32, R136.reuse, R154, RZ ;  /* 0x0000009a8820723c */ /* 0x040fe200000018ff */
[----:B------:R-:W-:Y:S07]  /*5b80*/  LDSM.16.M88.4 R152, [R232] ;  /* 0x00000000e898783b */ /* 0x000fee0000000200 */
[C---:B------:R-:W-:Y:S08]  /*5b90*/  HMMA.16816.F32 R36, R136.reuse, R156, RZ ;  /* 0x0000009c8824723c */ /* 0x040ff000000018ff */
[C---:B------:R-:W-:Y:S01]  /*5ba0*/  HMMA.16816.F32 R40, R136.reuse, R158, RZ ;  /* 0x0000009e8828723c */ /* 0x040fe200000018ff */
[----:B------:R-:W-:Y:S07]  /*5bb0*/  LDSM.16.M88.4 R156, [R231] ;  /* 0x00000000e79c783b */ /* 0x000fee0000000200 */
[C---:B-1----:R-:W-:Y:S08]  /*5bc0*/  HMMA.16816.F32 R44, R136.reuse, R160, RZ ;  /* 0x000000a0882c723c */ /* 0x042ff000000018ff */
[C---:B------:R-:W-:Y:S01]  /*5bd0*/  HMMA.16816.F32 R48, R136.reuse, R162, RZ ;  /* 0x000000a28830723c */ /* 0x040fe200000018ff */
[----:B------:R-:W-:Y:S07]  /*5be0*/  LDSM.16.M88.4 R160, [R230] ;  /* 0x00000000e6a0783b */ /* 0x000fee0000000200 */
[C---:B------:R-:W-:Y:S08]  /*5bf0*/  HMMA.16816.F32 R52, R136.reuse, R164, RZ ;  /* 0x000000a48834723c */ /* 0x040ff000000018ff */
[C---:B------:R-:W-:Y:S01]  /*5c00*/  HMMA.16816.F32 R56, R136.reuse, R166, RZ ;  /* 0x000000a68838723c */ /* 0x040fe200000018ff */
[----:B------:R-:W-:Y:S07]  /*5c10*/  LDSM.16.M88.4 R164, [R229] ;  /* 0x00000000e5a4783b */ /* 0x000fee0000000200 */
[C---:B----4-:R-:W-:Y:S08]  /*5c20*/  HMMA.16816.F32 R60, R136.reuse, R168, RZ ;  /* 0x000000a8883c723c */ /* 0x050ff000000018ff */
[----:B------:R-:W-:Y:S08]  /*5c30*/  HMMA.16816.F32 R64, R136, R170, RZ ;  /* 0x000000aa8840723c */ /* 0x000ff000000018ff */
[C---:B------:R-:W-:Y:S08]  /*5c40*/  HMMA.16816.F32 R4, R172.reuse, R140, R4 ;  /* 0x0000008cac04723c */ /* 0x040ff00000001804 */
[C---:B------:R-:W-:Y:S01]  /*5c50*/  HMMA.16816.F32 R8, R172.reuse, R142, R8 ;  /* 0x0000008eac08723c */ /* 0x040fe20000001808 */
[----:B------:R-:W1:Y:S07]  /*5c60*/  LDSM.16.M88.4 R140, [R233] ;  /* 0x00000000e98c783b */ /* 0x000e6e0000000200 */
[C---:B-----5:R-:W-:Y:S01]  /*5c70*/  HMMA.16816.F32 R12, R172.reuse, R144, R12 ;  /* 0x00000090ac0c723c */ /* 0x060fe2000000180c */
[----:B------:R-:W-:Y:S01]  /*5c80*/  @!PT LDS RZ, [RZ] ;  /* 0x00000000fffff984 */ /* 0x000fe20000000800 */
[----:B------:R-:W-:Y:S01]  /*5c90*/  @!PT LDS RZ, [RZ] ;  /* 0x00000000fffff984 */ /* 0x000fe20000000800 */
[----:B------:R-:W-:Y:S01]  /*5ca0*/  @!PT LDS RZ, [RZ] ;  /* 0x00000000fffff984 */ /* 0x000fe20000000800 */
[----:B------:R4:W-:Y:S07]  /*5cb0*/  LDGSTS.E.BYPASS.LTC128B.128 [R243+0x100], [R196.64], !P3 ;  /* 0x00100000c4f37fae */ /* 0x0009ee000d901d4e */
[C---:B------:R-:W-:Y:S08]  /*5cc0*/  HMMA.16816.F32 R16, R172.reuse, R146, R16 ;  /* 0x00000092ac10723c */ /* 0x040ff00000001810 */
[C---:B------:R-:W-:Y:S08]  /*5cd0*/  HMMA.16816.F32 R20, R172.reuse, R148, R20 ;  /* 0x00000094ac14723c */ /* 0x040ff00000001814 */
[C---:B------:R-:W-:Y:S08]  /*5ce0*/  HMMA.16816.F32 R24, R172.reuse, R150, R24 ;  /* 0x00000096ac18723c */ /* 0x040ff00000001818 */
[C---:B-1----:R-:W-:Y:S08]  /*5cf0*/  HMMA.16816.F32 R28, R172.reuse, R140, R28 ;  /* 0x0000008cac1c723c */ /* 0x042ff0000000181c */
[C---:B------:R-:W-:Y:S08]  /*5d00*/  HMMA.16816.F32 R32, R172.reuse, R142, R32 ;  /* 0x0000008eac20723c */ /* 0x040ff00000001820 */
[C---:B------:R-:W-:Y:S08]  /*5d10*/  HMMA.16816.F32 R36, R172.reuse, R152, R36 ;  /* 0x00000098ac24723c */ /* 0x040ff00000001824 */
[C---:B------:R-:W-:Y:S08]  /*5d20*/  HMMA.16816.F32 R40, R172.reuse, R154, R40 ;  /* 0x0000009aac28723c */ /* 0x040ff00000001828 */
[C---:B------:R-:W-:Y:S08]  /*5d30*/  HMMA.16816.F32 R44, R172.reuse, R156, R44 ;  /* 0x0000009cac2c723c */ /* 0x040ff0000000182c */
[C---:B------:R-:W-:Y:S08]  /*5d40*/  HMMA.16816.F32 R48, R172.reuse, R158, R48 ;  /* 0x0000009eac30723c */ /* 0x040ff00000001830 */
[C---:B------:R-:W-:Y:S04]  /*5d50*/  HMMA.16816.F32 R52, R172.reuse, R160, R52 ;  /* 0x000000a0ac34723c */ /* 0x040fe80000001834 */
[----:B--2---:R-:W-:Y:S01]  /*5d60*/  IADD3 R132, P2, R2, UR17, RZ ;  /* 0x0000001102847c10 */ /* 0x004fe2000ff5e0ff */
[----:B------:R-:W-:Y:S03]  /*5d70*/  @UP1 USHF.L.U32 UR17, UR18, 0x7, URZ ;  /* 0x0000000712111899 */ /* 0x000fe6000800063f */
[C---:B------:R-:W-:Y:S04]  /*5d80*/  HMMA.16816.F32 R56, R172.reuse, R162, R56 ;  /* 0x000000a2ac38723c */ /* 0x040fe80000001838 */
[C---:B------:R-:W-:Y:S02]  /*5d90*/  LEA R2, P1, R132.reuse, c[0x0][0x1f8], 0x1 ;  /* 0x00007e0084027a11 */ /* 0x040fe400078208ff */
[----:B---3--:R-:W-:Y:S01]  /*5da0*/  IADD3.X R133, R133, UR16, RZ, P2, !PT ;  /* 0x0000001085857c10 */ /* 0x008fe200097fe4ff */
[----:B------:R-:W-:Y:S01]  /*5db0*/  @UP1 USHF.R.S32.HI UR16, URZ, 0x1f, UR23 ;  /* 0x0000001f3f101899 */ /* 0x000fe20008011417 */
[C---:B------:R-:W-:Y:S03]  /*5dc0*/  HMMA.16816.F32 R60, R172.reuse, R164, R60 ;  /* 0x000000a4ac3c723c */ /* 0x040fe6000000183c */
[----:B------:R-:W-:Y:S01]  /*5dd0*/  @UP1 UIMAD UR16, UR16, UR4, URZ ;  /* 0x00000004101012a4 */ /* 0x000fe2000f8e023f */
[----:B------:R-:W-:Y:S02]  /*5de0*/  LEA.HI.X R3, R132, c[0x0][0x1fc], R133, 0x1, P1 ;  /* 0x00007f0084037a11 */ /* 0x000fe400008f0c85 */
[----:B------:R-:W-:Y:S01]  /*5df0*/  IADD3 R132, P1, R196, UR11, RZ ;  /* 0x0000000bc4847c10 */ /* 0x000fe2000ff3e0ff */
[----:B------:R-:W-:Y:S01]  /*5e00*/  @UP1 UIMAD UR16, UR23, UR5, UR16 ;  /* 0x00000005171012a4 */ /* 0x000fe2000f8e0210 */
[----:B------:R-:W-:Y:S01]  /*5e10*/  HMMA.16816.F32 R64, R172, R166, R64 ;  /* 0x000000a6ac40723c */ /* 0x000fe20000001840 */
[----:B------:R1:W-:Y:S02]  /*5e20*/  LDGSTS.E.BYPASS.LTC128B.128 [R243+0x4100], [R2.64], !P0 ;  /* 0x0410000002f37fae */ /* 0x0003e4000c101d4e */
[----:B------:R-:W-:Y:S01]  /*5e30*/  @UP1 UIADD3 UR16, UR19, UR16, URZ ;  /* 0x0000001013101290 */ /* 0x000fe2000fffe03f */
[----:B------:R-:W-:Y:S02]  /*5e40*/  IADD3.X R133, R197, UR20, RZ, P1, !PT ;  /* 0x00000014c5857c10 */ /* 0x000fe40008ffe4ff */
[C---:B------:R-:W-:Y:S01]  /*5e50*/  IADD3 R198, P1, R132.reuse, UR11, RZ ;  /* 0x0000000b84c67c10 */ /* 0x040fe2000ff3e0ff */
[----:B------:R-:W-:Y:S01]  /*5e60*/  @UP1 USHF.L.U64.HI UR16, UR18, 0x7, UR16 ;  /* 0x0000000712101899 */ /* 0x000fe20008010210 */
[----:B------:R-:W-:Y:S01]  /*5e70*/  IADD3 R200, P4, R132, UR22, RZ ;  /* 0x0000001684c87c10 */ /* 0x000fe2000ff9e0ff */
[----:B------:R2:W-:Y:S01]  /*5e80*/  LDGSTS.E.BYPASS.LTC128B.128 [R243+0x1100], [R132.64], !P3 ;  /* 0x0110000084f37fae */ /* 0x0005e2000d901d4e */
[----:B------:R-:W-:Y:S02]  /*5e90*/  @UP1 USHF.L.U32 UR18, UR4, 0x6, URZ ;  /* 0x0000000604121899 */ /* 0x000fe4000800063f */
[C---:B------:R-:W-:Y:S01]  /*5ea0*/  IADD3.X R199, R133.reuse, UR20, RZ, P1, !PT ;  /* 0x0000001485c77c10 */ /* 0x040fe20008ffe4ff */
[----:B------:R-:W-:Y:S01]  /*5eb0*/  @UP1 UMOV UR19, 0x6 ;  /* 0x0000000600131882 */ /* 0x000fe20000000000 */
[----:B------:R-:W-:Y:S01]  /*5ec0*/  IADD3.X R201, R133, UR21, RZ, P4, !PT ;  /* 0x0000001585c97c10 */ /* 0x000fe2000a7fe4ff */
[----:B------:R-:W-:Y:S01]  /*5ed0*/  @UP1 USHF.L.U64.HI UR19, UR4, UR19, UR5 ;  /* 0x0000001304131299 */ /* 0x000fe20008010205 */
[C---:B------:R-:W-:Y:S01]  /*5ee0*/  IADD3 R202, P2, R198.reuse, UR11, RZ ;  /* 0x0000000bc6ca7c10 */ /* 0x040fe2000ff5e0ff */
[----:B------:R2:W-:Y:S01]  /*5ef0*/  LDGSTS.E.BYPASS.LTC128B.128 [R243+0x5100], [R132.64+0x80], !P0 ;  /* 0x0510008084f37fae */ /* 0x0005e2000c101d4e */
[----:B----4-:R-:W-:Y:S02]  /*5f00*/  IADD3 R196, P1, R198, UR22, RZ ;  /* 0x00000016c6c47c10 */ /* 0x010fe4000ff3e0ff */
[C---:B------:R-:W-:Y:S02]  /*5f10*/  IADD3.X R203, R199.reuse, UR20, RZ, P2, !PT ;  /* 0x00000014c7cb7c10 */ /* 0x040fe400097fe4ff */
[----:B------:R-:W-:Y:S02]  /*5f20*/  IADD3.X R197, R199, UR21, RZ, P1, !PT ;  /* 0x00000015c7c57c10 */ /* 0x000fe40008ffe4ff */
[----:B------:R-:W-:Y:S01]  /*5f30*/  PLOP3.LUT P1, PT, PT, PT, UP1, 0x80, 0x0 ;  /* 0x000000000000781c */ /* 0x000fe20003f2f018 */
[----:B------:R3:W-:Y:S08]  /*5f40*/  LDGSTS.E.BYPASS.LTC128B.128 [R243+0x2100], [R198.64], !P3 ;  /* 0x02100000c6f37fae */ /* 0x0007f0000d901d4e */
[----:B------:R4:W-:Y:S08]  /*5f50*/  LDGSTS.E.BYPASS.LTC128B.128 [R243+0x6100], [R200.64], !P0 ;  /* 0x06100000c8f37fae */ /* 0x0009f0000c101d4e */
[----:B------:R4:W-:Y:S08]  /*5f60*/  LDGSTS.E.BYPASS.LTC128B.128 [R243+0x3100], [R202.64], !P3 ;  /* 0x03100000caf37fae */ /* 0x0009f0000d901d4e */
[----:B------:R3:W-:Y:S08]  /*5f70*/  LDGSTS.E.BYPASS.LTC128B.128 [R243+0x7100], [R196.64], !P0 ;  /* 0x07100000c4f37fae */ /* 0x0007f0000c101d4e */
[----:B------:R-:W5:Y:S08]  /*5f80*/  LDSM.16.M88.4 R144, [R239+0x8100] ;  /* 0x00810000ef90783b */ /* 0x000f700000000200 */
[----:B------:R-:W1:Y:S08]  /*5f90*/  LDSM.16.M88.4 R140, [R239+0x8900] ;  /* 0x00890000ef8c783b */ /* 0x000e700000000200 */
[----:B------:R-:W1:Y:S08]  /*5fa0*/  LDSM.16.M88.4 R148, [R239+0x9100] ;  /* 0x00910000ef94783b */ /* 0x000e700000000200 */
[----:B------:R-:W0:Y:S08]  /*5fb0*/  LDGDEPBAR ;  /* 0x00000000000079af */ /* 0x000e300000000000 */
[----:B------:R-:W2:Y:S01]  /*5fc0*/  LDSM.16.M88.4 R152, [R239+0x9900] ;  /* 0x00990000ef98783b */ /* 0x000ea20000000200 */
[C---:B-----5:R-:W-:Y:S07]  /*5fd0*/  HMMA.16816.F32 R4, R176.reuse, R144, R4 ;  /* 0x00000090b004723c */ /* 0x060fee0000001804 */
[----:B------:R-:W5:Y:S01]  /*5fe0*/  LDSM.16.M88.4 R156, [R239+0xa100] ;  /* 0x00a10000ef9c783b */ /* 0x000f620000000200 */
[C---:B------:R-:W-:Y:S07]  /*5ff0*/  HMMA.16816.F32 R8, R176.reuse, R146, R8 ;  /* 0x00000092b008723c */ /* 0x040fee0000001808 */
[----:B------:R-:W3:Y:S01]  /*6000*/  LDSM.16.M88.4 R144, [R239+0xa900] ;  /* 0x00a90000ef90783b */ /* 0x000ee20000000200 */
[C---:B-1----:R-:W-:Y:S07]  /*6010*/  HMMA.16816.F32 R12, R176.reuse, R140, R12 ;  /* 0x0000008cb00c723c */ /* 0x042fee000000180c */
[----:B------:R-:W-:Y:S01]  /*6020*/  LDSM.16.M88.4 R160, [R242+0xc100] ;  /* 0x00c10000f2a0783b */ /* 0x000fe20000000200 */
[C---:B------:R-:W-:Y:S07]  /*6030*/  HMMA.16816.F32 R16, R176.reuse, R142, R16 ;  /* 0x0000008eb010723c */ /* 0x040fee0000001810 */
[----:B------:R-:W1:Y:S01]  /*6040*/  LDSM.16.M88.4 R140, [R239+0xb100] ;  /* 0x00b10000ef8c783b */ /* 0x000e620000000200 */
[C---:B------:R-:W-:Y:S07]  /*6050*/  HMMA.16816.F32 R20, R176.reuse, R148, R20 ;  /* 0x00000094b014723c */ /* 0x040fee0000001814 */
[----:B------:R-:W-:Y:S01]  /*6060*/  LDSM.16.M88.4 R164, [R225] ;  /* 0x00000000e1a4783b */ /* 0x000fe20000000200 */
[C---:B------:R-:W-:Y:S07]  /*6070*/  HMMA.16816.F32 R24, R176.reuse, R150, R24 ;  /* 0x00000096b018723c */ /* 0x040fee0000001818 */
[----:B------:R-:W1:Y:S01]  /*6080*/  LDSM.16.M88.4 R148, [R239+0xb900] ;  /* 0x00b90000ef94783b */ /* 0x000e620000000200 */
[C---:B--2---:R-:W-:Y:S07]  /*6090*/  HMMA.16816.F32 R28, R176.reuse, R152, R28 ;  /* 0x00000098b01c723c */ /* 0x044fee000000181c */
[----:B------:R-:W-:Y:S01]  /*60a0*/  LDSM.16.M88.4 R168, [R239+0xd100] ;  /* 0x00d10000efa8783b */ /* 0x000fe20000000200 */
[C---:B------:R-:W-:Y:S07]  /*60b0*/  HMMA.16816.F32 R32, R176.reuse, R154, R32 ;  /* 0x0000009ab020723c */ /* 0x040fee0000001820 */
[----:B------:R-:W2:Y:S01]  /*60c0*/  LDSM.16.M88.4 R152, [R228] ;  /* 0x00000000e498783b */ /* 0x000ea20000000200 */
[C---:B-----5:R-:W-:Y:S07]  /*60d0*/  HMMA.16816.F32 R36, R176.reuse, R156, R36 ;  /* 0x0000009cb024723c */ /* 0x060fee0000001824 */
[----:B---3--:R-:W-:Y:S01]  /*60e0*/  LDSM.16.M88.4 R196, [R239+0xd900] ;  /* 0x00d90000efc4783b */ /* 0x008fe20000000200 */
[C---:B------:R-:W-:Y:S07]  /*60f0*/  HMMA.16816.F32 R40, R176.reuse, R158, R40 ;  /* 0x0000009eb028723c */ /* 0x040fee0000001828 */
[----:B------:R-:W3:Y:S01]  /*6100*/  LDSM.16.M88.4 R156, [R228+0x800] ;  /* 0x00080000e49c783b */ /* 0x000ee20000000200 */
[C---:B------:R-:W-:Y:S07]  /*6110*/  HMMA.16816.F32 R44, R176.reuse, R144, R44 ;  /* 0x00000090b02c723c */ /* 0x040fee000000182c */
[----:B----4-:R-:W-:Y:S01]  /*6120*/  LDSM.16.M88.4 R200, [R239+0xe900] ;  /* 0x00e90000efc8783b */ /* 0x010fe20000000200 */
[C---:B------:R-:W-:Y:S07]  /*6130*/  HMMA.16816.F32 R48, R176.reuse, R146, R48 ;  /* 0x00000092b030723c */ /* 0x040fee0000001830 */
[----:B------:R-:W4:Y:S01]  /*6140*/  LDSM.16.M88.4 R144, [R228+0x1000] ;  /* 0x00100000e490783b */ /* 0x000f220000000200 */
[C---:B-1----:R-:W-:Y:S07]  /*6150*/  HMMA.16816.F32 R52, R176.reuse, R140, R52 ;  /* 0x0000008cb034723c */ /* 0x042fee0000001834 */
[----:B------:R-:W-:Y:S01]  /*6160*/  LDSM.16.M88.4 R204, [R239+0xf100] ;  /* 0x00f10000efcc783b */ /* 0x000fe20000000200 */
[C---:B------:R-:W-:Y:S07]  /*6170*/  HMMA.16816.F32 R56, R176.reuse, R142, R56 ;  /* 0x0000008eb038723c */ /* 0x040fee0000001838 */
[----:B------:R-:W1:Y:S01]  /*6180*/  LDSM.16.M88.4 R140, [R228+0x1800] ;  /* 0x00180000e48c783b */ /* 0x000e620000000200 */
[C---:B------:R-:W-:Y:S07]  /*6190*/  HMMA.16816.F32 R60, R176.reuse, R148, R60 ;  /* 0x00000094b03c723c */ /* 0x040fee000000183c */
[----:B------:R-:W-:Y:S01]  /*61a0*/  LDSM.16.M88.4 R208, [R239+0xf900] ;  /* 0x00f90000efd0783b */ /* 0x000fe20000000200 */
[----:B------:R-:W-:Y:S07]  /*61b0*/  HMMA.16816.F32 R64, R176, R150, R64 ;  /* 0x00000096b040723c */ /* 0x000fee0000001840 */
[----:B------:R-:W5:Y:S01]  /*61c0*/  LDSM.16.M88.4 R148, [R228+0x2000] ;  /* 0x00200000e494783b */ /* 0x000f620000000200 */
[C---:B--2---:R-:W-:Y:S07]  /*61d0*/  HMMA.16816.F32 R4, R180.reuse, R152, R4 ;  /* 0x00000098b404723c */ /* 0x044fee0000001804 */
[----:B------:R-:W-:Y:S01]  /*61e0*/  LDSM.16.M88.4 R216, [R228+0x4000] ;  /* 0x00400000e4d8783b */ /* 0x000fe20000000200 */
[C---:B------:R-:W-:Y:S07]  /*61f0*/  HMMA.16816.F32 R8, R180.reuse, R154, R8 ;  /* 0x0000009ab408723c */ /* 0x040fee0000001808 */
[----:B------:R-:W2:Y:S01]  /*6200*/  LDSM.16.M88.4 R152, [R228+0x2800] ;  /* 0x00280000e498783b */ /* 0x000ea20000000200 */
[C---:B---3--:R-:W-:Y:S08]  /*6210*/  HMMA.16816.F32 R12, R180.reuse, R156, R12 ;  /* 0x0000009cb40c723c */ /* 0x048ff0000000180c */
[C---:B------:R-:W-:Y:S01]  /*6220*/  HMMA.16816.F32 R16, R180.reuse, R158, R16 ;  /* 0x0000009eb410723c */ /* 0x040fe20000001810 */
[----:B------:R-:W3:Y:S07]  /*6230*/  LDSM.16.M88.4 R156, [R228+0x3000] ;  /* 0x00300000e49c783b */ /* 0x000eee0000000200 */
[C---:B----4-:R-:W-:Y:S08]  /*6240*/  HMMA.16816.F32 R20, R180.reuse, R144, R20 ;  /* 0x00000090b414723c */ /* 0x050ff00000001814 */
[C---:B------:R-:W-:Y:S01]  /*6250*/  HMMA.16816.F32 R24, R180.reuse, R146, R24 ;  /* 0x00000092b418723c */ /* 0x040fe20000001818 */
[----:B------:R-:W4:Y:S07]  /*6260*/  LDSM.16.M88.4 R144, [R228+0x3800] ;  /* 0x00380000e490783b */ /* 0x000f2e0000000200 */
[C---:B-1----:R-:W-:Y:S08]  /*6270*/  HMMA.16816.F32 R28, R180.reuse, R140, R28 ;  /* 0x0000008cb41c723c */ /* 0x042ff0000000181c */
[C---:B------:R-:W-:Y:S01]  /*6280*/  HMMA.16816.F32 R32, R180.reuse, R142, R32 ;  /* 0x0000008eb420723c */ /* 0x040fe20000001820 */
[----:B------:R-:W1:Y:S07]  /*6290*/  LDSM.16.M88.4 R140, [R242+0xc900] ;  /* 0x00c90000f28c783b */ /* 0x000e6e0000000200 */
[C---:B-----5:R-:W-:Y:S08]  /*62a0*/  HMMA.16816.F32 R36, R180.reuse, R148, R36 ;  /* 0x00000094b424723c */ /* 0x060ff00000001824 */
[C---:B------:R-:W-:Y:S01]  /*62b0*/  HMMA.16816.F32 R40, R180.reuse, R150, R40 ;  /* 0x00000096b428723c */ /* 0x040fe20000001828 */
[----:B------:R-:W5:Y:S07]  /*62c0*/  LDSM.16.M88.4 R148, [R242+0xd100] ;  /* 0x00d10000f294783b */ /* 0x000f6e0000000200 */
[C---:B--2---:R-:W-:Y:S08]  /*62d0*/  HMMA.16816.F32 R44, R180.reuse, R152, R44 ;  /* 0x00000098b42c723c */ /* 0x044ff0000000182c */
[C---:B------:R-:W-:Y:S01]  /*62e0*/  HMMA.16816.F32 R48, R180.reuse, R154, R48 ;  /* 0x0000009ab430723c */ /* 0x040fe20000001830 */
[----:B------:R-:W-:Y:S07]  /*62f0*/  LDSM.16.M88.4 R152, [R242+0xe100] ;  /* 0x00e10000f298783b */ /* 0x000fee0000000200 */
[C---:B---3--:R-:W-:Y:S08]  /*6300*/  HMMA.16816.F32 R52, R180.reuse, R156, R52 ;  /* 0x0000009cb434723c */ /* 0x048ff00000001834 */
[C---:B------:R-:W-:Y:S01]  /*6310*/  HMMA.16816.F32 R56, R180.reuse, R158, R56 ;  /* 0x0000009eb438723c */ /* 0x040fe20000001838 */
[----:B------:R-:W-:Y:S07]  /*6320*/  LDSM.16.M88.4 R156, [R242+0xe900] ;  /* 0x00e90000f29c783b */ /* 0x000fee0000000200 */
[C---:B----4-:R-:W-:Y:S08]  /*6330*/  HMMA.16816.F32 R60, R180.reuse, R144, R60 ;  /* 0x00000090b43c723c */ /* 0x050ff0000000183c */
[----:B------:R-:W-:Y:S01]  /*6340*/  HMMA.16816.F32 R64, R180, R146, R64 ;  /* 0x00000092b440723c */ /* 0x000fe20000001840 */
[----:B------:R-:W2:Y:S07]  /*6350*/  LDSM.16.M88.4 R144, [R242+0xd900] ;  /* 0x00d90000f290783b */ /* 0x000eae0000000200 */
[C---:B------:R-:W-:Y:S08]  /*6360*/  HMMA.16816.F32 R4, R184.reuse, R160, R4 ;  /* 0x000000a0b804723c */ /* 0x040ff00000001804 */
[C---:B------:R-:W-:Y:S01]  /*6370*/  HMMA.16816.F32 R8, R184.reuse, R162, R8 ;  /* 0x000000a2b808723c */ /* 0x040fe20000001808 */
[----:B------:R-:W-:Y:S07]  /*6380*/  LDSM.16.M88.4 R160, [R242+0xf900] ;  /* 0x00f90000f2a0783b */ /* 0x000fee0000000200 */
[C---:B-1----:R-:W-:Y:S08]  /*6390*/  HMMA.16816.F32 R12, R184.reuse, R140, R12 ;  /* 0x0000008cb80c723c */ /* 0x042ff0000000180c */
[C---:B------:R-:W-:Y:S01]  /*63a0*/  HMMA.16816.F32 R16, R184.reuse, R142, R16 ;  /* 0x0000008eb810723c */ /* 0x040fe20000001810 */
[----:B------:R-:W1:Y:S07]  /*63b0*/  LDSM.16.M88.4 R140, [R242+0xf100] ;  /* 0x00f10000f28c783b */ /* 0x000e6e0000000200 */
[C---:B-----5:R-:W-:Y:S08]  /*63c0*/  HMMA.16816.F32 R20, R184.reuse, R148, R20 ;  /* 0x00000094b814723c */ /* 0x060ff00000001814 */
[C---:B------:R-:W-:Y:S01]  /*63d0*/  HMMA.16816.F32 R24, R184.reuse, R150, R24 ;  /* 0x00000096b818723c */ /* 0x040fe20000001818 */
[----:B------:R-:W3:Y:S07]  /*63e0*/  LDSM.16.M88.4 R148, [R227] ;  /* 0x00000000e394783b */ /* 0x000eee0000000200 */
[C---:B--2---:R-:W-:Y:S08]  /*63f0*/  HMMA.16816.F32 R28, R184.reuse, R144, R28 ;  /* 0x00000090b81c723c */ /* 0x044ff0000000181c */
[C---:B------:R-:W-:Y:S01]  /*6400*/  HMMA.16816.F32 R32, R184.reuse, R146, R32 ;  /* 0x00000092b820723c */ /* 0x040fe20000001820 */
[----:B------:R-:W2:Y:S07]  /*6410*/  LDSM.16.M88.4 R144, [R226] ;  /* 0x00000000e290783b */ /* 0x000eae0000000200 */
[C---:B------:R-:W-:Y:S08]  /*6420*/  HMMA.16816.F32 R36, R184.reuse, R152, R36 ;  /* 0x00000098b824723c */ /* 0x040ff00000001824 */
[C---:B------:R-:W-:Y:S01]  /*6430*/  HMMA.16816.F32 R40, R184.reuse, R154, R40 ;  /* 0x0000009ab828723c */ /* 0x040fe20000001828 */
[----:B------:R-:W4:Y:S07]  /*6440*/  LDSM.16.M88.4 R152, [R224] ;  /* 0x00000000e098783b */ /* 0x000f2e0000000200 */
[C---:B------:R-:W-:Y:S08]  /*6450*/  HMMA.16816.F32 R44, R184.reuse, R156, R44 ;  /* 0x0000009cb82c723c */ /* 0x040ff0000000182c */
[C---:B------:R-:W-:Y:S01]  /*6460*/  HMMA.16816.F32 R48, R184.reuse, R158, R48 ;  /* 0x0000009eb830723c */ /* 0x040fe20000001830 */
[----:B------:R-:W-:Y:S07]  /*6470*/  LDSM.16.M88.4 R156, [R220] ;  /* 0x00000000dc9c783b */ /* 0x000fee0000000200 */
[C---:B-1----:R-:W-:Y:S08]  /*6480*/  HMMA.16816.F32 R52, R184.reuse, R140, R52 ;  /* 0x0000008cb834723c */ /* 0x042ff00000001834 */
[C---:B------:R-:W-:Y:S01]  /*6490*/  HMMA.16816.F32 R56, R184.reuse, R142, R56 ;  /* 0x0000008eb838723c */ /* 0x040fe20000001838 */
[----:B------:R-:W1:Y:S07]  /*64a0*/  LDSM.16.M88.4 R140, [R223] ;  /* 0x00000000df8c783b */ /* 0x000e6e0000000200 */
[C---:B------:R-:W-:Y:S08]  /*64b0*/  HMMA.16816.F32 R60, R184.reuse, R160, R60 ;  /* 0x000000a0b83c723c */ /* 0x040ff0000000183c */
[----:B------:R-:W-:Y:S01]  /*64c0*/  HMMA.16816.F32 R64, R184, R162, R64 ;  /* 0x000000a2b840723c */ /* 0x000fe20000001840 */
[----:B------:R-:W-:Y:S07]  /*64d0*/  LDSM.16.M88.4 R160, [R239+0xc100] ;  /* 0x00c10000efa0783b */ /* 0x000fee0000000200 */
[C---:B---3--:R-:W-:Y:S08]  /*64e0*/  HMMA.16816.F32 R4, R188.reuse, R148, R4 ;  /* 0x00000094bc04723c */ /* 0x048ff00000001804 */
[C---:B------:R-:W-:Y:S01]  /*64f0*/  HMMA.16816.F32 R8, R188.reuse, R150, R8 ;  /* 0x00000096bc08723c */ /* 0x040fe20000001808 */
[----:B------:R-:W-:Y:S07]  /*6500*/  LDSM.16.M88.4 R148, [R221] ;  /* 0x00000000dd94783b */ /* 0x000fee0000000200 */
[C---:B--2---:R-:W-:Y:S08]  /*6510*/  HMMA.16816.F32 R12, R188.reuse, R144, R12 ;  /* 0x00000090bc0c723c */ /* 0x044ff0000000180c */
[C---:B------:R-:W-:Y:S01]  /*6520*/  HMMA.16816.F32 R16, R188.reuse, R146, R16 ;  /* 0x00000092bc10723c */ /* 0x040fe20000001810 */
[----:B------:R-:W2:Y:S07]  /*6530*/  LDSM.16.M88.4 R144, [R222] ;  /* 0x00000000de90783b */ /* 0x000eae0000000200 */
[C---:B------:R-:W-:Y:S08]  /*6540*/  HMMA.16816.F32 R20, R188.reuse, R164, R20 ;  /* 0x000000a4bc14723c */ /* 0x040ff00000001814 */
        /* <DEDUP_REMOVED lines=8> */
[C---:B--2---:R-:W-:Y:S08]  /*65d0*/  HMMA.16816.F32 R44, R188.reuse, R144, R44 ;  /* 0x00000090bc2c723c */ /* 0x044ff0000000182c */
[C---:B------:R-:W-:Y:S08]  /*65e0*/  HMMA.16816.F32 R48, R188.reuse, R146, R48 ;  /* 0x00000092bc30723c */ /* 0x040ff00000001830 */
[C---:B------:R-:W-:Y:S08]  /*65f0*/  HMMA.16816.F32 R52, R188.reuse, R148, R52 ;  /* 0x00000094bc34723c */ /* 0x040ff00000001834 */
[C---:B------:R-:W-:Y:S08]  /*6600*/  HMMA.16816.F32 R56, R188.reuse, R150, R56 ;  /* 0x00000096bc38723c */ /* 0x040ff00000001838 */
[C---:B------:R-:W-:Y:S08]  /*6610*/  HMMA.16816.F32 R60, R188.reuse, R156, R60 ;  /* 0x0000009cbc3c723c */ /* 0x040ff0000000183c */
[----:B------:R-:W-:Y:S08]  /*6620*/  HMMA.16816.F32 R64, R188, R158, R64 ;  /* 0x0000009ebc40723c */ /* 0x000ff00000001840 */
[C---:B------:R-:W-:Y:S08]  /*6630*/  HMMA.16816.F32 R4, R192.reuse, R160, R4 ;  /* 0x000000a0c004723c */ /* 0x040ff00000001804 */
[C---:B------:R-:W-:Y:S08]  /*6640*/  HMMA.16816.F32 R8, R192.reuse, R162, R8 ;  /* 0x000000a2c008723c */ /* 0x040ff00000001808 */
[C---:B---3--:R-:W-:Y:S08]  /*6650*/  HMMA.16816.F32 R12, R192.reuse, R164, R12 ;  /* 0x000000a4c00c723c */ /* 0x048ff0000000180c */
[C---:B------:R-:W-:Y:S08]  /*6660*/  HMMA.16816.F32 R16, R192.reuse, R166, R16 ;  /* 0x000000a6c010723c */ /* 0x040ff00000001810 */
[C---:B------:R-:W-:Y:S08]  /*6670*/  HMMA.16816.F32 R20, R192.reuse, R168, R20 ;  /* 0x000000a8c014723c */ /* 0x040ff00000001814 */
[C---:B------:R-:W-:Y:S08]  /*6680*/  HMMA.16816.F32 R24, R192.reuse, R170, R24 ;  /* 0x000000aac018723c */ /* 0x040ff00000001818 */
[C---:B------:R-:W-:Y:S08]  /*6690*/  HMMA.16816.F32 R28, R192.reuse, R196, R28 ;  /* 0x000000c4c01c723c */ /* 0x040ff0000000181c */
[C---:B------:R-:W-:Y:S08]  /*66a0*/  HMMA.16816.F32 R32, R192.reuse, R198, R32 ;  /* 0x000000c6c020723c */ /* 0x040ff00000001820 */
[C---:B----4-:R-:W-:Y:S08]  /*66b0*/  HMMA.16816.F32 R36, R192.reuse, R152, R36 ;  /* 0x00000098c024723c */ /* 0x050ff00000001824 */
[C---:B------:R-:W-:Y:S08]  /*66c0*/  HMMA.16816.F32 R40, R192.reuse, R154, R40 ;  /* 0x0000009ac028723c */ /* 0x040ff00000001828 */
[C---:B------:R-:W-:Y:S08]  /*66d0*/  HMMA.16816.F32 R44, R192.reuse, R200, R44 ;  /* 0x000000c8c02c723c */ /* 0x040ff0000000182c */
[C---:B------:R-:W-:Y:S08]  /*66e0*/  HMMA.16816.F32 R48, R192.reuse, R202, R48 ;  /* 0x000000cac030723c */ /* 0x040ff00000001830 */
[C---:B------:R-:W-:Y:S08]  /*66f0*/  HMMA.16816.F32 R52, R192.reuse, R204, R52 ;  /* 0x000000ccc034723c */ /* 0x040ff00000001834 */
[C---:B------:R-:W-:Y:S08]  /*6700*/  HMMA.16816.F32 R56, R192.reuse, R206, R56 ;  /* 0x000000cec038723c */ /* 0x040ff00000001838 */
[C---:B------:R-:W-:Y:S08]  /*6710*/  HMMA.16816.F32 R60, R192.reuse, R208, R60 ;  /* 0x000000d0c03c723c */ /* 0x040ff0000000183c */
[----:B------:R-:W-:Y:S08]  /*6720*/  HMMA.16816.F32 R64, R192, R210, R64 ;  /* 0x000000d2c040723c */ /* 0x000ff00000001840 */
[C---:B------:R-:W-:Y:S08]  /*6730*/  HMMA.16816.F32 R4, R212.reuse, R216, R4 ;  /* 0x000000d8d404723c */ /* 0x040ff00000001804 */
[C---:B------:R-:W-:Y:S08]  /*6740*/  HMMA.16816.F32 R8, R212.reuse, R218, R8 ;  /* 0x000000dad408723c */ /* 0x040ff00000001808 */
[C---:B-1----:R-:W-:Y:S08]  /*6750*/  HMMA.16816.F32 R12, R212.reuse, R140, R12 ;  /* 0x0000008cd40c723c */ /* 0x042ff0000000180c */
[----:B------:R-:W-:Y:S01]  /*6760*/  FMUL.FTZ R198, R4, c[0x0][0x320] ;  /* 0x0000c80004c67a20 */ /* 0x000fe20000410000 */
[C---:B------:R-:W-:Y:S03]  /*6770*/  HMMA.16816.F32 R16, R212.reuse, R142, R16 ;  /* 0x0000008ed410723c */ /* 0x040fe60000001810 */
[----:B------:R-:W-:Y:S02]  /*6780*/  FMUL.FTZ R199, R5, c[0x0][0x320] ;  /* 0x0000c80005c77a20 */ /* 0x000fe40000410000 */
[----:B------:R-:W-:Y:S01]  /*6790*/  MUFU.TANH R198, R198 ;  /* 0x000000c600c67308 */ /* 0x000fe20000002400 */
[----:B------:R-:W-:Y:S02]  /*67a0*/  FMUL.FTZ R196, R6, c[0x0][0x320] ;  /* 0x0000c80006c47a20 */ /* 0x000fe40000410000 */
[----:B------:R-:W-:Y:S02]  /*67b0*/  FMUL.FTZ R197, R7, c[0x0][0x320] ;  /* 0x0000c80007c57a20 */ /* 0x000fe40000410000 */
[----:B------:R-:W1:Y:S02]  /*67c0*/  LDSM.16.M88.4 R4, [R228+0x5000] ;  /* 0x00500000e404783b */ /* 0x000e640000000200 */
[----:B------:R-:W-:Y:S02]  /*67d0*/  FMUL.FTZ R9, R9, c[0x0][0x320] ;  /* 0x0000c80009097a20 */ /* 0x000fe40000410000 */
[----:B------:R-:W-:Y:S01]  /*67e0*/  FMUL.FTZ R10, R10, c[0x0][0x320] ;  /* 0x0000c8000a0a7a20 */ /* 0x000fe20000410000 */
[----:B------:R-:W-:Y:S01]  /*67f0*/  MUFU.TANH R199, R199 ;  /* 0x000000c700c77308 */ /* 0x000fe20000002400 */
[----:B------:R-:W-:Y:S02]  /*6800*/  FMUL.FTZ R11, R11, c[0x0][0x320] ;  /* 0x0000c8000b0b7a20 */ /* 0x000fe40000410000 */
[----:B------:R-:W-:Y:S02]  /*6810*/  FMUL.FTZ R200, R8, c[0x0][0x320] ;  /* 0x0000c80008c87a20 */ /* 0x000fe40000410000 */
[----:B------:R-:W-:Y:S02]  /*6820*/  FMUL.FTZ R13, R13, c[0x0][0x320] ;  /* 0x0000c8000d0d7a20 */ /* 0x000fe40000410000 */
        /* <DEDUP_REMOVED lines=8> */
[----:B------:R-:W-:Y:S10]  /*68b0*/  MUFU.TANH R134, R17 ;  /* 0x0000001100867308 */ /* 0x000ff40000002400 */
[----:B------:R-:W2:Y:S01]  /*68c0*/  MUFU.TANH R157, R10 ;  /* 0x0000000a009d7308 */ /* 0x000ea20000002400 */
[C---:B-1----:R-:W-:Y:S09]  /*68d0*/  HMMA.16816.F32 R20, R212.reuse, R4, R20 ;  /* 0x00000004d414723c */ /* 0x042ff20000001814 */
[----:B------:R1:W-:Y:S01]  /*68e0*/  MUFU.TANH R201, R11 ;  /* 0x0000000b00c97308 */ /* 0x0003e20000002400 */
[C---:B------:R-:W-:Y:S01]  /*68f0*/  HMMA.16816.F32 R24, R212.reuse, R6, R24 ;  /* 0x00000006d418723c */ /* 0x040fe20000001818 */
[----:B------:R-:W-:Y:S08]  /*6900*/  LDSM.16.M88.4 R4, [R228+0x6000] ;  /* 0x00600000e404783b */ /* 0x000ff00000000200 */
[----:B------:R3:W4:Y:S03]  /*6910*/  MUFU.TANH R202, R2 ;  /* 0x0000000200ca7308 */ /* 0x0007260000002400 */
[----:B--2---:R-:W-:Y:S02]  /*6920*/  MOV R12, R157 ;  /* 0x0000009d000c7202 */ /* 0x004fe40000000f00 */
[----:B------:R-:W-:Y:S05]  /*6930*/  FMUL.FTZ R21, R21, c[0x0][0x320] ;  /* 0x0000c80015157a20 */ /* 0x000fea0000410000 */
[----:B------:R2:W5:Y:S01]  /*6940*/  MUFU.TANH R149, R3 ;  /* 0x0000000300957308 */ /* 0x0005620000002400 */
[----:B------:R-:W-:Y:S02]  /*6950*/  FMUL.FTZ R22, R22, c[0x0][0x320] ;  /* 0x0000c80016167a20 */ /* 0x000fe40000410000 */
[----:B------:R-:W-:Y:S01]  /*6960*/  FMUL.FTZ R23, R23, c[0x0][0x320] ;  /* 0x0000c80017177a20 */ /* 0x000fe20000410000 */
[----:B-1----:R-:W1:Y:S01]  /*6970*/  LDSM.16.M88.4 R8, [R228+0x5800] ;  /* 0x00580000e408783b */ /* 0x002e620000000200 */
[----:B------:R-:W-:Y:S02]  /*6980*/  FMUL.FTZ R25, R25, c[0x0][0x320] ;  /* 0x0000c80019197a20 */ /* 0x000fe40000410000 */
[----:B------:R-:W-:Y:S03]  /*6990*/  FMUL.FTZ R27, R27, c[0x0][0x320] ;  /* 0x0000c8001b1b7a20 */ /* 0x000fe60000410000 */
[----:B------:R-:W-:Y:S01]  /*69a0*/  MUFU.TANH R196, R196 ;  /* 0x000000c400c47308 */ /* 0x000fe20000002400 */
[----:B------:R-:W-:Y:S02]  /*69b0*/  FMUL.FTZ R26, R26, c[0x0][0x320] ;  /* 0x0000c8001a1a7a20 */ /* 0x000fe40000410000 */
[----:B---3--:R-:W-:Y:S07]  /*69c0*/  FMUL.FTZ R2, R20, c[0x0][0x320] ;  /* 0x0000c80014027a20 */ /* 0x008fee0000410000 */
[----:B------:R3:W-:Y:S01]  /*69d0*/  MUFU.TANH R142, R2 ;  /* 0x00000002008e7308 */ /* 0x0007e20000002400 */
[----:B--2---:R-:W-:Y:S09]  /*69e0*/  FMUL.FTZ R3, R24, c[0x0][0x320] ;  /* 0x0000c80018037a20 */ /* 0x004ff20000410000 */
[----:B------:R2:W-:Y:S10]  /*69f0*/  MUFU.TANH R153, R3 ;  /* 0x0000000300997308 */ /* 0x0005f40000002400 */
[----:B------:R-:W2:Y:S01]  /*6a00*/  MUFU.TANH R170, R25 ;  /* 0x0000001900aa7308 */ /* 0x000ea20000002400 */
[C---:B-1----:R-:W-:Y:S09]  /*6a10*/  HMMA.16816.F32 R28, R212.reuse, R8, R28 ;  /* 0x00000008d41c723c */ /* 0x042ff2000000181c */
[----:B------:R-:W-:Y:S01]  /*6a20*/  MUFU.TANH R200, R200 ;  /* 0x000000c800c87308 */ /* 0x000fe20000002400 */
[C---:B------:R-:W-:Y:S01]  /*6a30*/  HMMA.16816.F32 R32, R212.reuse, R10, R32 ;  /* 0x0000000ad420723c */ /* 0x040fe20000001820 */
[----:B------:R-:W1:Y:S08]  /*6a40*/  LDSM.16.M88.4 R8, [R228+0x6800] ;  /* 0x00680000e408783b */ /* 0x000e700000000200 */
[----:B------:R-:W-:Y:S01]  /*6a50*/  MUFU.TANH R197, R197 ;  /* 0x000000c500c57308 */ /* 0x000fe20000002400 */
[C---:B------:R-:W-:Y:S04]  /*6a60*/  HMMA.16816.F32 R36, R212.reuse, R4, R36 ;  /* 0x00000004d424723c */ /* 0x040fe80000001824 */
[----:B---3--:R-:W-:Y:S04]  /*6a70*/  FMUL.FTZ R2, R28, c[0x0][0x320] ;  /* 0x0000c8001c027a20 */ /* 0x008fe80000410000 */
[C---:B------:R-:W-:Y:S01]  /*6a80*/  HMMA.16816.F32 R40, R212.reuse, R6, R40 ;  /* 0x00000006d428723c */ /* 0x040fe20000001828 */
[----:B------:R3:W-:Y:S01]  /*6a90*/  MUFU.TANH R216, R18 ;  /* 0x0000001200d87308 */ /* 0x0007e20000002400 */
[----:B------:R-:W5:Y:S02]  /*6aa0*/  LDSM.16.M88.4 R4, [R228+0x7000] ;  /* 0x00700000e404783b */ /* 0x000f640000000200 */
[----:B------:R-:W-:Y:S02]  /*6ab0*/  FMUL.FTZ R29, R29, c[0x0][0x320] ;  /* 0x0000c8001d1d7a20 */ /* 0x000fe40000410000 */
[----:B------:R-:W-:Y:S02]  /*6ac0*/  FMUL.FTZ R30, R30, c[0x0][0x320] ;  /* 0x0000c8001e1e7a20 */ /* 0x000fe40000410000 */
[----:B------:R-:W-:Y:S03]  /*6ad0*/  FMUL.FTZ R31, R31, c[0x0][0x320] ;  /* 0x0000c8001f1f7a20 */ /* 0x000fe60000410000 */
[----:B------:R5:W-:Y:S01]  /*6ae0*/  MUFU.TANH R158, R2 ;  /* 0x00000002009e7308 */ /* 0x000be20000002400 */
[----:B--2---:R-:W-:Y:S01]  /*6af0*/  FMUL.FTZ R3, R32, c[0x0][0x320] ;  /* 0x0000c80020037a20 */ /* 0x004fe20000410000 */
[----:B----4-:R-:W-:Y:S01]  /*6b00*/  MOV R32, R202 ;  /* 0x000000ca00207202 */ /* 0x010fe20000000f00 */
[----:B------:R-:W-:Y:S02]  /*6b10*/  FMUL.FTZ R34, R34, c[0x0][0x320] ;  /* 0x0000c80022227a20 */ /* 0x000fe40000410000 */
[----:B------:R-:W-:Y:S02]  /*6b20*/  FMUL.FTZ R37, R37, c[0x0][0x320] ;  /* 0x0000c80025257a20 */ /* 0x000fe40000410000 */
[----:B------:R-:W-:Y:S02]  /*6b30*/  FMUL.FTZ R38, R38, c[0x0][0x320] ;  /* 0x0000c80026267a20 */ /* 0x000fe40000410000 */
[----:B------:R-:W-:Y:S01]  /*6b40*/  FMUL.FTZ R39, R39, c[0x0][0x320] ;  /* 0x0000c80027277a20 */ /* 0x000fe20000410000 */
[----:B------:R2:W-:Y:S01]  /*6b50*/  MUFU.TANH R162, R3 ;  /* 0x0000000300a27308 */ /* 0x0005e20000002400 */
[----:B------:R-:W-:Y:S01]  /*6b60*/  FMUL.FTZ R35, R35, c[0x0][0x320] ;  /* 0x0000c80023237a20 */ /* 0x000fe20000410000 */
[C---:B-1----:R-:W-:Y:S03]  /*6b70*/  HMMA.16816.F32 R44, R212.reuse, R8, R44 ;  /* 0x00000008d42c723c */ /* 0x042fe6000000182c */
[----:B---3--:R-:W-:Y:S01]  /*6b80*/  MOV R18, R201 ;  /* 0x000000c900127202 */ /* 0x008fe20000000f00 */
[----:B------:R-:W-:Y:S02]  /*6b90*/  FMUL.FTZ R42, R42, c[0x0][0x320] ;  /* 0x0000c8002a2a7a20 */ /* 0x000fe40000410000 */
[----:B------:R-:W-:Y:S02]  /*6ba0*/  FMUL.FTZ R43, R43, c[0x0][0x320] ;  /* 0x0000c8002b2b7a20 */ /* 0x000fe40000410000 */
[----:B------:R-:W1:Y:S01]  /*6bb0*/  MUFU.TANH R145, R37 ;  /* 0x0000002500917308 */ /* 0x000e620000002400 */
[C---:B------:R-:W-:Y:S01]  /*6bc0*/  HMMA.16816.F32 R48, R212.reuse, R10, R48 ;  /* 0x0000000ad430723c */ /* 0x040fe20000001830 */
[----:B------:R-:W3:Y:S01]  /*6bd0*/  LDSM.16.M88.4 R8, [R228+0x7800] ;  /* 0x00780000e408783b */ /* 0x000ee20000000200 */
[----:B------:R-:W-:Y:S04]  /*6be0*/  DEPBAR.LE SB0, 0x0 ;  /* 0x000080000000791a */ /* 0x000fe80000000000 */
[----:B-----5:R-:W-:Y:S02]  /*6bf0*/  FMUL.FTZ R2, R36, c[0x0][0x320] ;  /* 0x0000c80024027a20 */ /* 0x020fe40000410000 */
[----:B------:R-:W-:Y:S01]  /*6c00*/  FMUL.FTZ R41, R41, c[0x0][0x320] ;  /* 0x0000c80029297a20 */ /* 0x000fe20000410000 */
[----:B------:R-:W4:Y:S01]  /*6c10*/  MUFU.TANH R147, R13 ;  /* 0x0000000d00937308 */ /* 0x000f220000002400 */
[----:B------:R-:W-:Y:S01]  /*6c20*/  BAR.SYNC.DEFER_BLOCKING 0x0 ;  /* 0x0000000000007b1d */ /* 0x000fe20000010000 */
[C---:B------:R-:W-:Y:S05]  /*6c30*/  HMMA.16816.F32 R52, R212.reuse, R4, R52 ;  /* 0x00000004d434723c */ /* 0x040fea0000001834 */
[----:B------:R-:W-:Y:S02]  /*6c40*/  FMUL.FTZ R45, R45, c[0x0][0x320] ;  /* 0x0000c8002d2d7a20 */ /* 0x000fe40000410000 */
[----:B------:R-:W-:Y:S01]  /*6c50*/  FMUL.FTZ R46, R46, c[0x0][0x320] ;  /* 0x0000c8002e2e7a20 */ /* 0x000fe20000410000 */
[----:B------:R5:W-:Y:S01]  /*6c60*/  MUFU.TANH R132, R2 ;  /* 0x0000000200847308 */ /* 0x000be20000002400 */
[----:B--2---:R-:W-:Y:S01]  /*6c70*/  FMUL.FTZ R3, R40, c[0x0][0x320] ;  /* 0x0000c80028037a20 */ /* 0x004fe20000410000 */
[C---:B------:R-:W-:Y:S03]  /*6c80*/  HMMA.16816.F32 R56, R212.reuse, R6, R56 ;  /* 0x00000006d438723c */ /* 0x040fe60000001838 */
[----:B------:R-:W-:Y:S01]  /*6c90*/  FMUL.FTZ R47, R47, c[0x0][0x320] ;  /* 0x0000c8002f2f7a20 */ /* 0x000fe20000410000 */
[----:B------:R-:W-:Y:S01]  /*6ca0*/  MOV R40, R149 ;  /* 0x0000009500287202 */ /* 0x000fe20000000f00 */
[----:B------:R-:W-:Y:S02]  /*6cb0*/  FMUL.FTZ R49, R49, c[0x0][0x320] ;  /* 0x0000c80031317a20 */ /* 0x000fe40000410000 */
[----:B------:R-:W-:Y:S01]  /*6cc0*/  FMUL.FTZ R33, R33, c[0x0][0x320] ;  /* 0x0000c80021217a20 */ /* 0x000fe20000410000 */
[----:B------:R2:W-:Y:S01]  /*6cd0*/  MUFU.TANH R203, R3 ;  /* 0x0000000300cb7308 */ /* 0x0005e20000002400 */
[----:B------:R-:W-:Y:S03]  /*6ce0*/  FMUL.FTZ R51, R51, c[0x0][0x320] ;  /* 0x0000c80033337a20 */ /* 0x000fe60000410000 */
[----:B------:R-:W-:Y:S02]  /*6cf0*/  FMUL.FTZ R50, R50, c[0x0][0x320] ;  /* 0x0000c80032327a20 */ /* 0x000fe40000410000 */
[----:B------:R-:W-:Y:S02]  /*6d00*/  FMUL.FTZ R53, R53, c[0x0][0x320] ;  /* 0x0000c80035357a20 */ /* 0x000fe40000410000 */
[----:B------:R-:W-:Y:S02]  /*6d10*/  FMUL.FTZ R54, R54, c[0x0][0x320] ;  /* 0x0000c80036367a20 */ /* 0x000fe40000410000 */
[----:B------:R4:W-:Y:S01]  /*6d20*/  MUFU.TANH R205, R41 ;  /* 0x0000002900cd7308 */ /* 0x0009e20000002400 */
[----:B------:R-:W-:Y:S01]  /*6d30*/  FMUL.FTZ R55, R55, c[0x0][0x320] ;  /* 0x0000c80037377a20 */ /* 0x000fe20000410000 */
[C---:B---3--:R-:W-:Y:S03]  /*6d40*/  HMMA.16816.F32 R60, R212.reuse, R8, R60 ;  /* 0x00000008d43c723c */ /* 0x048fe6000000183c */
[----:B-----5:R-:W-:Y:S02]  /*6d50*/  FMUL.FTZ R2, R44, c[0x0][0x320] ;  /* 0x0000c8002c027a20 */ /* 0x020fe40000410000 */
[----:B------:R-:W-:Y:S02]  /*6d60*/  FMUL.FTZ R58, R58, c[0x0][0x320] ;  /* 0x0000c8003a3a7a20 */ /* 0x000fe40000410000 */
[----:B------:R-:W-:Y:S01]  /*6d70*/  FMUL.FTZ R59, R59, c[0x0][0x320] ;  /* 0x0000c8003b3b7a20 */ /* 0x000fe20000410000 */
[----:B------:R3:W-:Y:S01]  /*6d80*/  MUFU.TANH R156, R2 ;  /* 0x00000002009c7308 */ /* 0x0007e20000002400 */
[----:B------:R-:W-:Y:S03]  /*6d90*/  HMMA.16816.F32 R64, R212, R10, R64 ;  /* 0x0000000ad440723c */ /* 0x000fe60000001840 */
[----:B--2---:R-:W-:Y:S01]  /*6da0*/  FMUL.FTZ R3, R48, c[0x0][0x320] ;  /* 0x0000c80030037a20 */ /* 0x004fe20000410000 */
[----:B------:R-:W-:Y:S01]  /*6db0*/  MOV R48, R170 ;  /* 0x000000aa00307202 */ /* 0x000fe20000000f00 */
[----:B------:R-:W-:Y:S01]  /*6dc0*/  FMUL.FTZ R4, R56, c[0x0][0x320] ;  /* 0x0000c80038047a20 */ /* 0x000fe20000410000 */
[----:B-1----:R-:W-:Y:S01]  /*6dd0*/  MOV R56, R145 ;  /* 0x0000009100387202 */ /* 0x002fe20000000f00 */
[----:B------:R-:W-:Y:S02]  /*6de0*/  FMUL.FTZ R57, R57, c[0x0][0x320] ;  /* 0x0000c80039397a20 */ /* 0x000fe40000410000 */
[----:B------:R-:W-:Y:S03]  /*6df0*/  MUFU.TANH R170, R3 ;  /* 0x0000000300aa7308 */ /* 0x000fe60000002400 */
[----:B----4-:R-:W-:Y:S03]  /*6e00*/  MOV R41, R147 ;  /* 0x0000009300297202 */ /* 0x010fe60000000f00 */
[----:B------:R-:W-:Y:S02]  /*6e10*/  FMUL.FTZ R60, R60, c[0x0][0x320] ;  /* 0x0000c8003c3c7a20 */ /* 0x000fe40000410000 */
[----:B------:R-:W-:Y:S02]  /*6e20*/  FMUL.FTZ R61, R61, c[0x0][0x320] ;  /* 0x0000c8003d3d7a20 */ /* 0x000fe40000410000 */
[----:B------:R-:W1:Y:S01]  /*6e30*/  MUFU.TANH R133, R14 ;  /* 0x0000000e00857308 */ /* 0x000e620000002400 */
[----:B------:R-:W-:Y:S02]  /*6e40*/  FMUL.FTZ R62, R62, c[0x0][0x320] ;  /* 0x0000c8003e3e7a20 */ /* 0x000fe40000410000 */
[----:B------:R-:W-:Y:S02]  /*6e50*/  FMUL.FTZ R63, R63, c[0x0][0x320] ;  /* 0x0000c8003f3f7a20 */ /* 0x000fe40000410000 */
[----:B---3--:R-:W-:Y:S02]  /*6e60*/  FMUL.FTZ R2, R52, c[0x0][0x320] ;  /* 0x0000c80034027a20 */ /* 0x008fe40000410000 */
[----:B------:R-:W-:Y:S02]  /*6e70*/  FMUL.FTZ R64, R64, c[0x0][0x320] ;  /* 0x0000c80040407a20 */ /* 0x000fe40000410000 */
[----:B------:R-:W-:Y:S01]  /*6e80*/  FMUL.FTZ R65, R65, c[0x0][0x320] ;  /* 0x0000c80041417a20 */ /* 0x000fe20000410000 */
[----:B------:R2:W-:Y:S01]  /*6e90*/  MUFU.TANH R149, R2 ;  /* 0x0000000200957308 */ /* 0x0005e20000002400 */
[----:B------:R-:W-:Y:S09]  /*6ea0*/  FMUL.FTZ R66, R66, c[0x0][0x320] ;  /* 0x0000c80042427a20 */ /* 0x000ff20000410000 */
[----:B------:R-:W-:Y:S10]  /*6eb0*/  MUFU.TANH R207, R64 ;  /* 0x0000004000cf7308 */ /* 0x000ff40000002400 */
[----:B------:R1:W-:Y:S01]  /*6ec0*/  MUFU.TANH R218, R58 ;  /* 0x0000003a00da7308 */ /* 0x0003e20000002400 */
[----:B--2---:R-:W-:Y:S04]  /*6ed0*/  FMNMX.FTZ R2, R198, R135, !PT ;  /* 0x00000087c6027209 */ /* 0x004fe80007810000 */
[----:B------:R-:W-:Y:S05]  /*6ee0*/  FMNMX.FTZ R3, R199, R2, !PT ;  /* 0x00000002c7037209 */ /* 0x000fea0007810000 */
[----:B------:R2:W-:Y:S01]  /*6ef0*/  MUFU.TANH R211, R59 ;  /* 0x0000003b00d37308 */ /* 0x0005e20000002400 */
[----:B------:R-:W-:Y:S02]  /*6f00*/  FMNMX.FTZ R2, R196, R0, !PT ;  /* 0x00000000c4027209 */ /* 0x000fe40007810000 */
[----:B------:R-:W-:Y:S02]  /*6f10*/  FMNMX.FTZ R3, R200, R3, !PT ;  /* 0x00000003c8037209 */ /* 0x000fe40007810000 */
[----:B------:R-:W-:Y:S02]  /*6f20*/  FMNMX.FTZ R5, R197, R2, !PT ;  /* 0x00000002c5057209 */ /* 0x000fe40007810000 */
[----:B------:R-:W-:Y:S02]  /*6f30*/  FMNMX.FTZ R3, R204, R3, !PT ;  /* 0x00000003cc037209 */ /* 0x000fe40007810000 */
[----:B------:R-:W-:Y:S01]  /*6f40*/  FMNMX.FTZ R5, R12, R5, !PT ;  /* 0x000000050c057209 */ /* 0x000fe20007810000 */
[----:B------:R-:W3:Y:S01]  /*6f50*/  MUFU.TANH R146, R15 ;  /* 0x0000000f00927308 */ /* 0x000ee20000002400 */
[----:B------:R-:W-:Y:S02]  /*6f60*/  FMNMX.FTZ R3, R32, R3, !PT ;  /* 0x0000000320037209 */ /* 0x000fe40007810000 */
[----:B------:R-:W-:Y:S02]  /*6f70*/  FMNMX.FTZ R5, R18, R5, !PT ;  /* 0x0000000512057209 */ /* 0x000fe40007810000 */
[----:B-1----:R-:W-:Y:S02]  /*6f80*/  MOV R58, R133 ;  /* 0x00000085003a7202 */ /* 0x002fe40000000f00 */
[----:B------:R-:W-:Y:S02]  /*6f90*/  FMNMX.FTZ R3, R41, R3, !PT ;  /* 0x0000000329037209 */ /* 0x000fe40007810000 */
[----:B------:R-:W-:Y:S01]  /*6fa0*/  FMNMX.FTZ R5, R58, R5, !PT ;  /* 0x000000053a057209 */ /* 0x000fe20007810000 */
[----:B------:R1:W-:Y:S01]  /*6fb0*/  MUFU.TANH R145, R4 ;  /* 0x0000000400917308 */ /* 0x0003e20000002400 */
[----:B------:R-:W-:Y:S02]  /*6fc0*/  FMNMX.FTZ R3, R40, R3, !PT ;  /* 0x0000000328037209 */ /* 0x000fe40007810000 */
[----:B--2---:R-:W-:Y:S04]  /*6fd0*/  MOV R59, R134 ;  /* 0x00000086003b7202 */ /* 0x004fe80000000f00 */
[----:B------:R-:W-:Y:S03]  /*6fe0*/  FMNMX.FTZ R3, R59, R3, !PT ;  /* 0x000000033b037209 */ /* 0x000fe60007810000 */
[----:B------:R-:W2:Y:S01]  /*6ff0*/  MUFU.TANH R141, R19 ;  /* 0x00000013008d7308 */ /* 0x000ea20000002400 */
[----:B------:R-:W-:Y:S02]  /*7000*/  FMNMX.FTZ R2, R142, R3, !PT ;  /* 0x000000038e027209 */ /* 0x000fe40007810000 */
[----:B---3--:R-:W-:Y:S07]  /*7010*/  FMNMX.FTZ R5, R146, R5, !PT ;  /* 0x0000000592057209 */ /* 0x008fee0007810000 */
[----:B------:R-:W3:Y:S01]  /*7020*/  MUFU.TANH R151, R21 ;  /* 0x0000001500977308 */ /* 0x000ee20000002400 */
[----:B-1----:R-:W-:Y:S09]  /*7030*/  FMNMX.FTZ R4, R216, R5, !PT ;  /* 0x00000005d8047209 */ /* 0x002ff20007810000 */
[----:B------:R-:W1:Y:S01]  /*7040*/  MUFU.TANH R150, R22 ;  /* 0x0000001600967308 */ /* 0x000e620000002400 */
[----:B--2---:R-:W-:Y:S09]  /*7050*/  FMNMX.FTZ R3, R141, R4, !PT ;  /* 0x000000048d037209 */ /* 0x004ff20007810000 */
[----:B------:R-:W2:Y:S01]  /*7060*/  MUFU.TANH R155, R23 ;  /* 0x00000017009b7308 */ /* 0x000ea20000002400 */
[----:B---3--:R-:W-:Y:S04]  /*7070*/  FMNMX.FTZ R2, R151, R2, !PT ;  /* 0x0000000297027209 */ /* 0x008fe80007810000 */
[----:B------:R-:W-:Y:S05]  /*7080*/  FMNMX.FTZ R2, R153, R2, !PT ;  /* 0x0000000299027209 */ /* 0x000fea0007810000 */
[----:B------:R-:W3:Y:S01]  /*7090*/  MUFU.TANH R163, R42 ;  /* 0x0000002a00a37308 */ /* 0x000ee20000002400 */
[----:B------:R-:W-:Y:S02]  /*70a0*/  FMNMX.FTZ R5, R48, R2, !PT ;  /* 0x0000000230057209 */ /* 0x000fe40007810000 */
[----:B-1----:R-:W-:Y:S07]  /*70b0*/  FMNMX.FTZ R4, R150, R3, !PT ;  /* 0x0000000396047209 */ /* 0x002fee0007810000 */
[----:B------:R3:W-:Y:S01]  /*70c0*/  MUFU.TANH R140, R49 ;  /* 0x00000031008c7308 */ /* 0x0007e20000002400 */
[----:B--2---:R-:W-:Y:S02]  /*70d0*/  FMNMX.FTZ R3, R155, R4, !PT ;  /* 0x000000049b037209 */ /* 0x004fe40007810000 */
[----:B------:R-:W-:Y:S07]  /*70e0*/  FMNMX.FTZ R4, R158, R5, !PT ;  /* 0x000000059e047209 */ /* 0x000fee0007810000 */
[----:B------:R-:W1:Y:S10]  /*70f0*/  MUFU.TANH R154, R26 ;  /* 0x0000001a009a7308 */ /* 0x000e740000002400 */
[----:B------:R-:W2:Y:S01]  /*7100*/  MUFU.TANH R159, R27 ;  /* 0x0000001b009f7308 */ /* 0x000ea20000002400 */
[----:B---3--:R-:W-:Y:S09]  /*7110*/  MOV R49, R163 ;  /* 0x000000a300317202 */ /* 0x008ff20000000f00 */
        /* <DEDUP_REMOVED lines=8> */
[----:B-1----:R-:W-:Y:S09]  /*71a0*/  FMNMX.FTZ R4, R166, R5, !PT ;  /* 0x00000005a6047209 */ /* 0x002ff20007810000 */
[----:B------:R1:W-:Y:S01]  /*71b0*/  MUFU.TANH R143, R57 ;  /* 0x00000039008f7308 */ /* 0x0003e20000002400 */
[----:B--2---:R-:W-:Y:S09]  /*71c0*/  FMNMX.FTZ R5, R171, R4, !PT ;  /* 0x00000004ab057209 */ /* 0x004ff20007810000 */
[----:B------:R-:W2:Y:S01]  /*71d0*/  MUFU.TANH R144, R34 ;  /* 0x0000002200907308 */ /* 0x000ea20000002400 */
[----:B---3--:R-:W-:Y:S01]  /*71e0*/  FMNMX.FTZ R3, R167, R2, !PT ;  /* 0x00000002a7037209 */ /* 0x008fe20007810000 */
[----:B------:R-:W-:Y:S08]  /*71f0*/  FMUL.FTZ R2, R67, c[0x0][0x320] ;  /* 0x0000c80043027a20 */ /* 0x000ff00000410000 */
[----:B------:R-:W3:Y:S01]  /*7200*/  MUFU.TANH R152, R35 ;  /* 0x0000002300987308 */ /* 0x000ee20000002400 */
[----:B-1----:R-:W-:Y:S04]  /*7210*/  MOV R57, R132 ;  /* 0x0000008400397202 */ /* 0x002fe80000000f00 */
[----:B------:R-:W-:Y:S05]  /*7220*/  FMNMX.FTZ R3, R57, R3, !PT ;  /* 0x0000000339037209 */ /* 0x000fea0007810000 */
[----:B------:R1:W-:Y:S01]  /*7230*/  MUFU.TANH R157, R51 ;  /* 0x00000033009d7308 */ /* 0x0003e20000002400 */
[----:B------:R-:W-:Y:S02]  /*7240*/  FMNMX.FTZ R3, R56, R3, !PT ;  /* 0x0000000338037209 */ /* 0x000fe40007810000 */
[----:B--2---:R-:W-:Y:S07]  /*7250*/  FMNMX.FTZ R5, R144, R5, !PT ;  /* 0x0000000590057209 */ /* 0x004fee0007810000 */
[----:B------:R-:W2:Y:S01]  /*7260*/  MUFU.TANH R168, R38 ;  /* 0x0000002600a87308 */ /* 0x000ea20000002400 */
[----:B---3--:R-:W-:Y:S09]  /*7270*/  FMNMX.FTZ R5, R152, R5, !PT ;  /* 0x0000000598057209 */ /* 0x008ff20007810000 */
[----:B------:R3:W-:Y:S01]  /*7280*/  MUFU.TANH R163, R50 ;  /* 0x0000003200a37308 */ /* 0x0007e20000002400 */
[----:B-1----:R-:W-:Y:S04]  /*7290*/  MOV R51, R203 ;  /* 0x000000cb00337202 */ /* 0x002fe80000000f00 */
[----:B------:R-:W-:Y:S05]  /*72a0*/  FMNMX.FTZ R3, R51, R3, !PT ;  /* 0x0000000333037209 */ /* 0x000fea0007810000 */
[----:B------:R-:W1:Y:S01]  /*72b0*/  MUFU.TANH R164, R39 ;  /* 0x0000002700a47308 */ /* 0x000e620000002400 */
[----:B--2---:R-:W-:Y:S09]  /*72c0*/  FMNMX.FTZ R5, R168, R5, !PT ;  /* 0x00000005a8057209 */ /* 0x004ff20007810000 */
[----:B------:R-:W2:Y:S01]  /*72d0*/  MUFU.TANH R160, R43 ;  /* 0x0000002b00a07308 */ /* 0x000ea20000002400 */
[----:B---3--:R-:W-:Y:S04]  /*72e0*/  MOV R50, R205 ;  /* 0x000000cd00327202 */ /* 0x008fe80000000f00 */
[----:B------:R-:W-:Y:S05]  /*72f0*/  FMNMX.FTZ R3, R50, R3, !PT ;  /* 0x0000000332037209 */ /* 0x000fea0007810000 */
[----:B------:R-:W3:Y:S01]  /*7300*/  MUFU.TANH R148, R45 ;  /* 0x0000002d00947308 */ /* 0x000ee20000002400 */
[----:B------:R-:W-:Y:S02]  /*7310*/  FMNMX.FTZ R3, R156, R3, !PT ;  /* 0x000000039c037209 */ /* 0x000fe40007810000 */
[----:B-1----:R-:W-:Y:S04]  /*7320*/  FMNMX.FTZ R5, R164, R5, !PT ;  /* 0x00000005a4057209 */ /* 0x002fe80007810000 */
[----:B------:R-:W-:Y:S03]  /*7330*/  FMNMX.FTZ R5, R49, R5, !PT ;  /* 0x0000000531057209 */ /* 0x000fe60007810000 */
[----:B------:R-:W1:Y:S01]  /*7340*/  MUFU.TANH R169, R46 ;  /* 0x0000002e00a97308 */ /* 0x000e620000002400 */
[----:B--2---:R-:W-:Y:S09]  /*7350*/  FMNMX.FTZ R6, R160, R5, !PT ;  /* 0x00000005a0067209 */ /* 0x004ff20007810000 */
[----:B------:R-:W2:Y:S01]  /*7360*/  MUFU.TANH R161, R47 ;  /* 0x0000002f00a17308 */ /* 0x000ea20000002400 */
[----:B---3--:R-:W-:Y:S04]  /*7370*/  FMNMX.FTZ R3, R148, R3, !PT ;  /* 0x0000000394037209 */ /* 0x008fe80007810000 */
[----:B------:R-:W-:Y:S05]  /*7380*/  FMNMX.FTZ R3, R170, R3, !PT ;  /* 0x00000003aa037209 */ /* 0x000fea0007810000 */
[----:B------:R-:W3:Y:S01]  /*7390*/  MUFU.TANH R147, R53 ;  /* 0x0000003500937308 */ /* 0x000ee20000002400 */
[----:B------:R-:W-:Y:S02]  /*73a0*/  FMNMX.FTZ R4, R140, R3, !PT ;  /* 0x000000038c047209 */ /* 0x000fe40007810000 */
[----:B-1----:R-:W-:Y:S02]  /*73b0*/  FMNMX.FTZ R6, R169, R6, !PT ;  /* 0x00000006a9067209 */ /* 0x002fe40007810000 */
[----:B------:R-:W-:Y:S05]  /*73c0*/  FMNMX.FTZ R4, R149, R4, !PT ;  /* 0x0000000495047209 */ /* 0x000fea0007810000 */
[----:B------:R-:W1:Y:S01]  /*73d0*/  MUFU.TANH R219, R54 ;  /* 0x0000003600db7308 */ /* 0x000e620000002400 */
[----:B--2---:R-:W-:Y:S04]  /*73e0*/  FMNMX.FTZ R6, R161, R6, !PT ;  /* 0x00000006a1067209 */ /* 0x004fe80007810000 */
[----:B------:R-:W-:Y:S05]  /*73f0*/  FMNMX.FTZ R6, R163, R6, !PT ;  /* 0x00000006a3067209 */ /* 0x000fea0007810000 */
[----:B------:R-:W2:Y:S01]  /*7400*/  MUFU.TANH R217, R55 ;  /* 0x0000003700d97308 */ /* 0x000ea20000002400 */
[----:B------:R-:W-:Y:S02]  /*7410*/  FMNMX.FTZ R6, R157, R6, !PT ;  /* 0x000000069d067209 */ /* 0x000fe40007810000 */
[----:B---3--:R-:W-:Y:S04]  /*7420*/  FMNMX.FTZ R4, R147, R4, !PT ;  /* 0x0000000493047209 */ /* 0x008fe80007810000 */
[----:B------:R-:W-:Y:S03]  /*7430*/  FMNMX.FTZ R4, R145, R4, !PT ;  /* 0x0000000491047209 */ /* 0x000fe60007810000 */
[----:B------:R-:W3:Y:S01]  /*7440*/  MUFU.TANH R208, R60 ;  /* 0x0000003c00d07308 */ /* 0x000ee20000002400 */
[----:B------:R-:W-:Y:S02]  /*7450*/  FMNMX.FTZ R3, R143, R4, !PT ;  /* 0x000000048f037209 */ /* 0x000fe40007810000 */
[----:B-1----:R-:W-:Y:S07]  /*7460*/  FMNMX.FTZ R6, R219, R6, !PT ;  /* 0x00000006db067209 */ /* 0x002fee0007810000 */
[----:B------:R-:W1:Y:S01]  /*7470*/  MUFU.TANH R209, R61 ;  /* 0x0000003d00d17308 */ /* 0x000e620000002400 */
[----:B--2---:R-:W-:Y:S04]  /*7480*/  FMNMX.FTZ R5, R217, R6, !PT ;  /* 0x00000006d9057209 */ /* 0x004fe80007810000 */
[----:B------:R-:W-:Y:S05]  /*7490*/  FMNMX.FTZ R4, R218, R5, !PT ;  /* 0x00000005da047209 */ /* 0x000fea0007810000 */
[----:B------:R-:W2:Y:S01]  /*74a0*/  MUFU.TANH R205, R62 ;  /* 0x0000003e00cd7308 */ /* 0x000ea20000002400 */
[----:B------:R-:W-:Y:S02]  /*74b0*/  FMNMX.FTZ R4, R211, R4, !PT ;  /* 0x00000004d3047209 */ /* 0x000fe40007810000 */
[----:B---3--:R-:W-:Y:S07]  /*74c0*/  FMNMX.FTZ R8, R208, R3, !PT ;  /* 0x00000003d0087209 */ /* 0x008fee0007810000 */
[----:B------:R-:W3:Y:S01]  /*74d0*/  MUFU.TANH R203, R63 ;  /* 0x0000003f00cb7308 */ /* 0x000ee20000002400 */
[----:B-1----:R-:W-:Y:S04]  /*74e0*/  FMNMX.FTZ R8, R209, R8, !PT ;  /* 0x00000008d1087209 */ /* 0x002fe80007810000 */
[----:B------:R-:W-:Y:S05]  /*74f0*/  FMNMX.FTZ R9, R207, R8, !PT ;  /* 0x00000008cf097209 */ /* 0x000fea0007810000 */
[----:B------:R-:W1:Y:S01]  /*7500*/  MUFU.TANH R206, R65 ;  /* 0x0000004100ce7308 */ /* 0x000e620000002400 */
[----:B--2---:R-:W-:Y:S09]  /*7510*/  FMNMX.FTZ R4, R205, R4, !PT ;  /* 0x00000004cd047209 */ /* 0x004ff20007810000 */
[----:B------:R-:W2:Y:S01]  /*7520*/  MUFU.TANH R134, R66 ;  /* 0x0000004200867308 */ /* 0x000ea20000002400 */
[----:B---3--:R-:W-:Y:S09]  /*7530*/  FMNMX.FTZ R3, R203, R4, !PT ;  /* 0x00000004cb037209 */ /* 0x008ff20007810000 */
[----:B------:R2:W3:Y:S01]  /*7540*/  MUFU.TANH R133, R2 ;  /* 0x0000000200857308 */ /* 0x0004e20000002400 */
[----:B-1----:R-:W-:Y:S02]  /*7550*/  FMNMX.FTZ R6, R206, R9, !PT ;  /* 0x00000009ce067209 */ /* 0x002fe40007810000 */
[----:B--2---:R-:W-:Y:S03]  /*7560*/  FMNMX.FTZ R2, R134, R3, !PT ;  /* 0x0000000386027209 */ /* 0x004fe60007810000 */
[----:B------:R-:W1:Y:S01]  /*7570*/  SHFL.BFLY PT, R3, R6, 0x2, 0x1f ;  /* 0x0c401f0006037f89 */ /* 0x000e6200000e0000 */
[----:B---3--:R-:W-:Y:S07]  /*7580*/  FMNMX.FTZ R5, R133, R2, !PT ;  /* 0x0000000285057209 */ /* 0x008fee0007810000 */
[----:B------:R-:W2:Y:S01]  /*7590*/  SHFL.BFLY PT, R2, R5, 0x2, 0x1f ;  /* 0x0c401f0005027f89 */ /* 0x000ea200000e0000 */
[----:B-1----:R-:W-:Y:S07]  /*75a0*/  FMNMX.FTZ R7, R6, R3, !PT ;  /* 0x0000000306077209 */ /* 0x002fee0007810000 */
[----:B------:R-:W1:Y:S01]  /*75b0*/  SHFL.BFLY PT, R132, R7, 0x1, 0x1f ;  /* 0x0c201f0007847f89 */ /* 0x000e6200000e0000 */
[----:B--2---:R-:W-:Y:S07]  /*75c0*/  FMNMX.FTZ R4, R5, R2, !PT ;  /* 0x0000000205047209 */ /* 0x004fee0007810000 */
[----:B------:R-:W2:Y:S01]  /*75d0*/  SHFL.BFLY PT, R3, R4, 0x1, 0x1f ;  /* 0x0c201f0004037f89 */ /* 0x000ea200000e0000 */
[----:B-1----:R-:W-:Y:S02]  /*75e0*/  FMNMX.FTZ R132, R7, R132, !PT ;  /* 0x0000008407847209 */ /* 0x002fe40007810000 */
[----:B------:R-:W-:Y:S03]  /*75f0*/  @P1 IADD3 R7, P4, R252, UR17, RZ ;  /* 0x00000011fc071c10 */ /* 0x000fe6000ff9e0ff */
[C---:B------:R-:W-:Y:S02]  /*7600*/  FADD.FTZ R2, -R132.reuse, R135 ;  /* 0x0000008784027221 */ /* 0x040fe40000010100 */
[----:B------:R-:W-:Y:S01]  /*7610*/  FMUL.FTZ R210, R132, c[0x0][0x2d0] ;  /* 0x0000b40084d27a20 */ /* 0x000fe20000410000 */
[----:B--2---:R-:W-:Y:S01]  /*7620*/  FMNMX.FTZ R3, R4, R3, !PT ;  /* 0x0000000304037209 */ /* 0x004fe20007810000 */
[----:B------:R-:W-:Y:S01]  /*7630*/  FMUL.FTZ R6, R2, c[0x0][0x2d0] ;  /* 0x0000b40002067a20 */ /* 0x000fe20000410000 */
[----:B------:R-:W-:Y:S01]  /*7640*/  @P1 IADD3 R4, P2, R244, UR17, RZ ;  /* 0x00000011f4041c10 */ /* 0x000fe2000ff5e0ff */
[----:B------:R-:W-:Y:S01]  /*7650*/  @UP1 UIADD3 UR17, UP0, UR12, 0x80, URZ ;  /* 0x000000800c111890 */ /* 0x000fe2000ff1e03f */
[----:B------:R-:W-:Y:S01]  /*7660*/  FFMA.FTZ R201, R199, c[0x0][0x2d0], -R210 ;  /* 0x0000b400c7c97a23 */ /* 0x000fe200000108d2 */
[----:B------:R1:W2:Y:S01]  /*7670*/  MUFU.EX2 R2, R6 ;  /* 0x0000000600027308 */ /* 0x0002a20000000800 */
[----:B------:R-:W-:Y:S01]  /*7680*/  FADD.FTZ R5, -R3, R0 ;  /* 0x0000000003057221 */ /* 0x000fe20000010100 */
[----:B------:R-:W-:Y:S01]  /*7690*/  @P1 LEA R10, P5, R4, c[0x0][0x1c8], 0x1 ;  /* 0x00007200040a1a11 */ /* 0x000fe200078a08ff */
[--C-:B------:R-:W-:Y:S02]  /*76a0*/  FFMA.FTZ R199, R204, c[0x0][0x2d0], -R210.reuse ;  /* 0x0000b400ccc77a23 */ /* 0x100fe400000108d2 */
[----:B------:R-:W-:Y:S01]  /*76b0*/  FMUL.FTZ R0, R5, c[0x0][0x2d0] ;  /* 0x0000b40005007a20 */ /* 0x000fe20000410000 */
[----:B------:R-:W-:Y:S01]  /*76c0*/  @P1 IADD3.X R5, R247, UR16, RZ, P2, !PT ;  /* 0x00000010f7051c10 */ /* 0x000fe200097fe4ff */
[----:B------:R-:W-:Y:S01]  /*76d0*/  FMUL.FTZ R204, R3, c[0x0][0x2d0] ;  /* 0x0000b40003cc7a20 */ /* 0x000fe20000410000 */
[----:B------:R-:W-:Y:S01]  /*76e0*/  @P1 LEA R8, P2, R7, c[0x0][0x1c8], 0x1 ;  /* 0x0000720007081a11 */ /* 0x000fe200078408ff */
[----:B------:R-:W-:Y:S01]  /*76f0*/  FFMA.FTZ R202, R198, c[0x0][0x2d0], -R210 ;  /* 0x0000b400c6ca7a23 */ /* 0x000fe200000108d2 */
[----:B------:R-:W-:Y:S01]  /*7700*/  @P1 LEA.HI.X R11, R4, c[0x0][0x1cc], R5, 0x1, P5 ;  /* 0x00007300040b1a11 */ /* 0x000fe200028f0c05 */
[--C-:B------:R-:W-:Y:S01]  /*7710*/  FFMA.FTZ R198, R196, c[0x0][0x2d0], -R204.reuse ;  /* 0x0000b400c4c67a23 */ /* 0x100fe200000108cc */
[----:B------:R-:W3:Y:S01]  /*7720*/  MUFU.EX2 R0, R0 ;  /* 0x0000000000007308 */ /* 0x000ee20000000800 */
[--C-:B------:R-:W-:Y:S02]  /*7730*/  FFMA.FTZ R196, R12, c[0x0][0x2d0], -R204.reuse ;  /* 0x0000b4000cc47a23 */ /* 0x100fe400000108cc */
[----:B------:R4:W-:Y:S01]  /*7740*/  @P1 LDGSTS.E.BYPASS.LTC128B.128 [R243+0x8100], [R10.64], !P3 ;  /* 0x081000000af31fae */ /* 0x0009e2000d901d4e */
[----:B------:R-:W-:Y:S02]  /*7750*/  FFMA.FTZ R135, R18, c[0x0][0x2d0], -R204 ;  /* 0x0000b40012877a23 */ /* 0x000fe400000108cc */
[----:B------:R-:W-:Y:S02]  /*7760*/  FFMA.FTZ R200, R200, c[0x0][0x2d0], -R210 ;  /* 0x0000b400c8c87a23 */ /* 0x000fe400000108d2 */
[--C-:B------:R-:W-:Y:S02]  /*7770*/  FFMA.FTZ R197, R197, c[0x0][0x2d0], -R204.reuse ;  /* 0x0000b400c5c57a23 */ /* 0x100fe400000108cc */
[----:B------:R-:W-:Y:S01]  /*7780*/  MUFU.EX2 R202, R202 ;  /* 0x000000ca00ca7308 */ /* 0x000fe20000000800 */
[----:B------:R-:W-:Y:S01]  /*7790*/  FFMA.FTZ R216, R216, c[0x0][0x2d0], -R204 ;  /* 0x0000b400d8d87a23 */ /* 0x000fe200000108cc */
[----:B-1----:R-:W-:Y:S01]  /*77a0*/  @P1 IADD3.X R6, R249, UR16, RZ, P4, !PT ;  /* 0x00000010f9061c10 */ /* 0x002fe2000a7fe4ff */
[----:B------:R-:W-:Y:S01]  /*77b0*/  @UP1 UIADD3.X UR16, URZ, UR9, URZ, UP0, !UPT ;  /* 0x000000093f101290 */ /* 0x000fe200087fe43f */
[C---:B--2---:R-:W-:Y:S02]  /*77c0*/  FMUL.FTZ R24, R2.reuse, R108 ;  /* 0x0000006c02187220 */ /* 0x044fe40000410000 */
[----:B------:R-:W-:Y:S01]  /*77d0*/  @P1 LEA.HI.X R9, R7, c[0x0][0x1cc], R6, 0x1, P2 ;  /* 0x0000730007091a11 */ /* 0x000fe200010f0c06 */
[----:B------:R-:W-:Y:S01]  /*77e0*/  FMUL.FTZ R25, R2, R109 ;  /* 0x0000006d02197220 */ /* 0x000fe20000410000 */
[----:B------:R-:W-:Y:S01]  /*77f0*/  @P1 IADD3 R4, P2, R10, UR18, RZ ;  /* 0x000000120a041c10 */ /* 0x000fe2000ff5e0ff */
[C---:B------:R-:W-:Y:S01]  /*7800*/  FMUL.FTZ R33, R2.reuse, R101 ;  /* 0x0000006502217220 */ /* 0x040fe20000410000 */
[----:B------:R-:W1:Y:S01]  /*7810*/  MUFU.EX2 R201, R201 ;  /* 0x000000c900c97308 */ /* 0x000e620000000800 */
[----:B------:R2:W-:Y:S01]  /*7820*/  @P1 LDGSTS.E.BYPASS.LTC128B.128 [R243+0xc100], [R8.64], !P0 ;  /* 0x0c10000008f31fae */ /* 0x0005e2000c101d4e */
[----:B------:R-:W-:Y:S01]  /*7830*/  @P1 IADD3.X R5, R11, UR19, RZ, P2, !PT ;  /* 0x000000130b051c10 */ /* 0x000fe200097fe4ff */
[----:B------:R-:W-:Y:S01]  /*7840*/  FMUL.FTZ R64, R2, R68 ;  /* 0x0000004402407220 */ /* 0x000fe20000410000 */
[----:B------:R-:W-:Y:S01]  /*7850*/  @P1 IADD3 R6, P2, R4, UR18, RZ ;  /* 0x0000001204061c10 */ /* 0x000fe2000ff5e0ff */
[----:B---3--:R-:W-:Y:S01]  /*7860*/  FMUL.FTZ R18, R0, R118 ;  /* 0x0000007600127220 */ /* 0x008fe20000410000 */
[----:B------:R-:W-:Y:S01]  /*7870*/  @P1 IADD3 R16, P5, R4, UR17, RZ ;  /* 0x0000001104101c10 */ /* 0x000fe2000ffbe0ff */
[----:B------:R-:W-:Y:S01]  /*7880*/  FMUL.FTZ R19, R0, R119 ;  /* 0x0000007700137220 */ /* 0x000fe20000410000 */
[C---:B------:R-:W-:Y:S01]  /*7890*/  @P1 IADD3.X R7, R5.reuse, UR19, RZ, P2, !PT ;  /* 0x0000001305071c10 */ /* 0x040fe200097fe4ff */
[----:B------:R3:W-:Y:S01]  /*78a0*/  @P1 LDGSTS.E.BYPASS.LTC128B.128 [R243+0x9100], [R4.64], !P3 ;  /* 0x0910000004f31fae */ /* 0x0007e2000d901d4e */
[----:B------:R-:W-:Y:S01]  /*78b0*/  @P1 IADD3.X R17, R5, UR16, RZ, P5, !PT ;  /* 0x0000001005111c10 */ /* 0x000fe2000affe4ff */
[----:B------:R-:W-:Y:S01]  /*78c0*/  MUFU.EX2 R200, R200 ;  /* 0x000000c800c87308 */ /* 0x000fe20000000800 */
[----:B----4-:R-:W-:Y:S01]  /*78d0*/  @P1 IADD3 R10, P4, R6, UR18, RZ ;  /* 0x00000012060a1c10 */ /* 0x010fe2000ff9e0ff */
[C---:B------:R-:W-:Y:S02]  /*78e0*/  FMUL.FTZ R27, R0.reuse, R111 ;  /* 0x0000006f001b7220 */ /* 0x040fe40000410000 */
[C---:B------:R-:W-:Y:S01]  /*78f0*/  FMUL.FTZ R26, R0.reuse, R110 ;  /* 0x0000006e001a7220 */ /* 0x040fe20000410000 */
[C---:B------:R-:W-:Y:S01]  /*7900*/  @P1 IADD3.X R11, R7.reuse, UR19, RZ, P4, !PT ;  /* 0x00000013070b1c10 */ /* 0x040fe2000a7fe4ff */
[----:B------:R3:W-:Y:S01]  /*7910*/  @P1 LDGSTS.E.BYPASS.LTC128B.128 [R243+0xd100], [R4.64+0x80], !P0 ;  /* 0x0d10008004f31fae */ /* 0x0007e2000c101d4e */
[C---:B------:R-:W-:Y:S02]  /*7920*/  FMUL.FTZ R34, R0.reuse, R102 ;  /* 0x0000006600227220 */ /* 0x040fe40000410000 */
[C---:B------:R-:W-:Y:S01]  /*7930*/  FMUL.FTZ R35, R0.reuse, R103 ;  /* 0x0000006700237220 */ /* 0x040fe20000410000 */
[----:B------:R-:W4:Y:S01]  /*7940*/  MUFU.EX2 R199, R199 ;  /* 0x000000c700c77308 */ /* 0x000f220000000800 */
[C---:B------:R-:W-:Y:S02]  /*7950*/  FMUL.FTZ R42, R0.reuse, R94 ;  /* 0x0000005e002a7220 */ /* 0x040fe40000410000 */
[----:B------:R-:W-:Y:S01]  /*7960*/  FMUL.FTZ R43, R0, R95 ;  /* 0x0000005f002b7220 */ /* 0x000fe20000410000 */
[----:B------:R5:W-:Y:S01]  /*7970*/  @P1 LDGSTS.E.BYPASS.LTC128B.128 [R243+0xa100], [R6.64], !P3 ;  /* 0x0a10000006f31fae */ /* 0x000be2000d901d4e */
[----:B------:R-:W-:Y:S01]  /*7980*/  FMUL.FTZ R65, R2, R69 ;  /* 0x0000004502417220 */ /* 0x000fe20000410000 */
[----:B--2---:R-:W-:Y:S01]  /*7990*/  @P1 IADD3 R8, P2, R6, UR17, RZ ;  /* 0x0000001106081c10 */ /* 0x004fe2000ff5e0ff */
[C---:B------:R-:W-:Y:S03]  /*79a0*/  FMUL.FTZ R66, R0.reuse, R70 ;  /* 0x0000004600427220 */ /* 0x040fe60000410000 */
[----:B------:R-:W-:Y:S01]  /*79b0*/  MUFU.EX2 R198, R198 ;  /* 0x000000c600c67308 */ /* 0x000fe20000000800 */
[----:B------:R-:W-:Y:S01]  /*79c0*/  @P1 IADD3.X R9, R7, UR16, RZ, P2, !PT ;  /* 0x0000001007091c10 */ /* 0x000fe200097fe4ff */
[----:B------:R2:W-:Y:S01]  /*79d0*/  @P1 LDGSTS.E.BYPASS.LTC128B.128 [R243+0xe100], [R16.64], !P0 ;  /* 0x0e10000010f31fae */ /* 0x0005e2000c101d4e */
[----:B------:R-:W-:Y:S02]  /*79e0*/  FMUL.FTZ R67, R0, R71 ;  /* 0x0000004700437220 */ /* 0x000fe40000410000 */
[----:B------:R-:W-:Y:S02]  /*79f0*/  FFMA.FTZ R101, R167, c[0x0][0x2d0], -R210 ;  /* 0x0000b400a7657a23 */ /* 0x000fe400000108d2 */
[--C-:B------:R-:W-:Y:S02]  /*7a00*/  FFMA.FTZ R110, R171, c[0x0][0x2d0], -R204.reuse ;  /* 0x0000b400ab6e7a23 */ /* 0x100fe400000108cc */
[--C-:B------:R-:W-:Y:S01]  /*7a10*/  FFMA.FTZ R109, R144, c[0x0][0x2d0], -R204.reuse ;  /* 0x0000b400906d7a23 */ /* 0x100fe200000108cc */
[----:B------:R2:W-:Y:S01]  /*7a20*/  @P1 LDGSTS.E.BYPASS.LTC128B.128 [R243+0xb100], [R10.64], !P3 ;  /* 0x0b1000000af31fae */ /* 0x0005e2000d901d4e */
[----:B------:R-:W2:Y:S01]  /*7a30*/  MUFU.EX2 R197, R197 ;  /* 0x000000c500c57308 */ /* 0x000ea20000000800 */
[--C-:B------:R-:W-:Y:S02]  /*7a40*/  FFMA.FTZ R108, R152, c[0x0][0x2d0], -R204.reuse ;  /* 0x0000b400986c7a23 */ /* 0x100fe400000108cc */
[C---:B---3--:R-:W-:Y:S01]  /*7a50*/  FMUL.FTZ R4, R2.reuse, R128 ;  /* 0x0000008002047220 */ /* 0x048fe20000410000 */
[----:B-1----:R-:W-:Y:S01]  /*7a60*/  F2FP.PACK_AB R128, R201, R202 ;  /* 0x000000cac980723e */ /* 0x002fe200000000ff */
[----:B------:R-:W-:Y:S02]  /*7a70*/  FMUL.FTZ R5, R2, R129 ;  /* 0x0000008102057220 */ /* 0x000fe40000410000 */
[----:B------:R1:W-:Y:S01]  /*7a80*/  @P1 LDGSTS.E.BYPASS.LTC128B.128 [R243+0xf100], [R8.64], !P0 ;  /* 0x0f10000008f31fae */ /* 0x0003e2000c101d4e */
[--C-:B------:R-:W-:Y:S02]  /*7a90*/  FFMA.FTZ R219, R219, c[0x0][0x2d0], -R204.reuse ;  /* 0x0000b400dbdb7a23 */ /* 0x100fe400000108cc */
[----:B------:R-:W-:Y:S01]  /*7aa0*/  MUFU.EX2 R196, R196 ;  /* 0x000000c400c47308 */ /* 0x000fe20000000800 */
[C---:B-----5:R-:W-:Y:S01]  /*7ab0*/  FMUL.FTZ R6, R0.reuse, R130 ;  /* 0x0000008200067220 */ /* 0x060fe20000410000 */
[----:B----4-:R-:W-:Y:S01]  /*7ac0*/  F2FP.PACK_AB R130, R199, R200 ;  /* 0x000000c8c782723e */ /* 0x010fe200000000ff */
[----:B------:R-:W-:Y:S02]  /*7ad0*/  FMUL.FTZ R7, R0, R131 ;  /* 0x0000008300077220 */ /* 0x000fe40000410000 */
[----:B------:R-:W3:Y:S01]  /*7ae0*/  LDSM.16.MT88.4 R12, [R240+0x100] ;  /* 0x00010000f00c783b */ /* 0x000ee20000004200 */
[--C-:B------:R-:W-:Y:S02]  /*7af0*/  FFMA.FTZ R217, R217, c[0x0][0x2d0], -R204.reuse ;  /* 0x0000b400d9d97a23 */ /* 0x100fe400000108cc */
[C---:B--2---:R-:W-:Y:S02]  /*7b00*/  FMUL.FTZ R16, R2.reuse, R116 ;  /* 0x0000007402107220 */ /* 0x044fe40000410000 */
[----:B------:R-:W2:Y:S01]  /*7b10*/  MUFU.EX2 R135, R135 ;  /* 0x0000008700877308 */ /* 0x000ea20000000800 */
[----:B------:R-:W-:Y:S02]  /*7b20*/  FMUL.FTZ R17, R2, R117 ;  /* 0x0000007502117220 */ /* 0x000fe40000410000 */
[----:B------:R-:W4:Y:S01]  /*7b30*/  LDSM.16.MT88.4 R20, [R238+0x100] ;  /* 0x00010000ee14783b */ /* 0x000f220000004200 */
[----:B------:R-:W-:Y:S01]  /*7b40*/  F2FP.PACK_AB R129, R197, R198 ;  /* 0x000000c6c581723e */ /* 0x000fe200000000ff */
[--C-:B------:R-:W-:Y:S02]  /*7b50*/  FFMA.FTZ R218, R218, c[0x0][0x2d0], -R204.reuse ;  /* 0x0000b400dada7a23 */ /* 0x100fe400000108cc */
[C---:B------:R-:W-:Y:S01]  /*7b60*/  FMUL.FTZ R10, R0.reuse, R126 ;  /* 0x0000007e000a7220 */ /* 0x040fe20000410000 */
[----:B------:R-:W-:Y:S01]  /*7b70*/  MOV R126, R51 ;  /* 0x00000033007e7202 */ /* 0x000fe20000000f00 */
[C---:B------:R-:W-:Y:S01]  /*7b80*/  FMUL.FTZ R11, R0.reuse, R127 ;  /* 0x0000007f000b7220 */ /* 0x040fe20000410000 */
[----:B------:R-:W-:Y:S01]  /*7b90*/  MOV R127, R56 ;  /* 0x00000038007f7202 */ /* 0x000fe20000000f00 */
[----:B------:R-:W5:Y:S01]  /*7ba0*/  LDSM.16.MT88.4 R28, [R237+0x100] ;  /* 0x00010000ed1c783b */ /* 0x000f620000004200 */
[----:B------:R-:W-:Y:S01]  /*7bb0*/  FMUL.FTZ R51, R0, R87 ;  /* 0x0000005700337220 */ /* 0x000fe20000410000 */
[----:B------:R-:W-:Y:S01]  /*7bc0*/  MUFU.EX2 R216, R216 ;  /* 0x000000d800d87308 */ /* 0x000fe20000000800 */
[C---:B-1----:R-:W-:Y:S01]  /*7bd0*/  FMUL.FTZ R8, R2.reuse, R124 ;  /* 0x0000007c02087220 */ /* 0x042fe20000410000 */
[----:B------:R-:W-:Y:S01]  /*7be0*/  MOV R124, R49 ;  /* 0x00000031007c7202 */ /* 0x000fe20000000f00 */
[C---:B------:R-:W-:Y:S01]  /*7bf0*/  FMUL.FTZ R9, R2.reuse, R125 ;  /* 0x0000007d02097220 */ /* 0x040fe20000410000 */
[----:B------:R-:W-:Y:S01]  /*7c00*/  MOV R125, R50 ;  /* 0x00000032007d7202 */ /* 0x000fe20000000f00 */
[----:B------:R-:W-:Y:S01]  /*7c10*/  FMUL.FTZ R49, R2, R85 ;  /* 0x0000005502317220 */ /* 0x000fe20000410000 */
[----:B------:R-:W1:Y:S01]  /*7c20*/  LDSM.16.MT88.4 R36, [R236+0x100] ;  /* 0x00010000ec24783b */ /* 0x000e620000004200 */
[----:B------:R-:W-:Y:S02]  /*7c30*/  FMUL.FTZ R50, R0, R86 ;  /* 0x0000005600327220 */ /* 0x000fe40000410000 */
[----:B------:R-:W-:Y:S01]  /*7c40*/  FMUL.FTZ R56, R2, R76 ;  /* 0x0000004c02387220 */ /* 0x000fe20000410000 */
[----:B------:R-:W-:Y:S01]  /*7c50*/  MUFU.EX2 R167, R101 ;  /* 0x0000006500a77308 */ /* 0x000fe20000000800 */
[----:B--2---:R-:W-:Y:S01]  /*7c60*/  F2FP.PACK_AB R131, R135, R196 ;  /* 0x000000c48783723e */ /* 0x004fe200000000ff */
[----:B------:R-:W-:Y:S02]  /*7c70*/  FFMA.FTZ R211, R211, c[0x0][0x2d0], -R204 ;  /* 0x0000b400d3d37a23 */ /* 0x000fe400000108cc */
[----:B------:R-:W2:Y:S01]  /*7c80*/  LDSM.16.MT88.4 R44, [R240+0x4100] ;  /* 0x00410000f02c783b */ /* 0x000ea20000004200 */
[--C-:B------:R-:W-:Y:S02]  /*7c90*/  FFMA.FTZ R208, R208, c[0x0][0x2d0], -R210.reuse ;  /* 0x0000b400d0d07a23 */ /* 0x100fe400000108d2 */
[--C-:B------:R-:W-:Y:S02]  /*7ca0*/  FFMA.FTZ R209, R209, c[0x0][0x2d0], -R210.reuse ;  /* 0x0000b400d1d17a23 */ /* 0x100fe400000108d2 */
[----:B------:R-:W-:Y:S01]  /*7cb0*/  FFMA.FTZ R207, R207, c[0x0][0x2d0], -R210 ;  /* 0x0000b400cfcf7a23 */ /* 0x000fe200000108d2 */
[----:B------:R-:W-:Y:S01]  /*7cc0*/  MUFU.EX2 R171, R110 ;  /* 0x0000006e00ab7308 */ /* 0x000fe20000000800 */
[--C-:B------:R-:W-:Y:S01]  /*7cd0*/  FFMA.FTZ R205, R205, c[0x0][0x2d0], -R204.reuse ;  /* 0x0000b400cdcd7a23 */ /* 0x100fe200000108cc */
[C---:B---3--:R-:W-:Y:S01]  /*7ce0*/  HMMA.16816.F32 R4, R128.reuse, R12, R4 ;  /* 0x0000000c8004723c */ /* 0x048fe20000001804 */
[----:B------:R-:W2:Y:S04]  /*7cf0*/  LDSM.16.MT88.4 R52, [R238+0x4100] ;  /* 0x00410000ee34783b */ /* 0x000ea80000004200 */
[--C-:B------:R-:W-:Y:S02]  /*7d00*/  FFMA.FTZ R134, R134, c[0x0][0x2d0], -R204.reuse ;  /* 0x0000b40086867a23 */ /* 0x100fe400000108cc */
[C---:B------:R-:W-:Y:S01]  /*7d10*/  FMUL.FTZ R12, R2.reuse, R120 ;  /* 0x00000078020c7220 */ /* 0x040fe20000410000 */
[C---:B------:R-:W-:Y:S01]  /*7d20*/  HMMA.16816.F32 R8, R128.reuse, R14, R8 ;  /* 0x0000000e8008723c */ /* 0x040fe20000001808 */
[----:B------:R-:W1:Y:S01]  /*7d30*/  LDSM.16.MT88.4 R60, [R237+0x4100] ;  /* 0x00410000ed3c783b */ /* 0x000e620000004200 */
[----:B------:R-:W-:Y:S02]  /*7d40*/  MUFU.EX2 R144, R109 ;  /* 0x0000006d00907308 */ /* 0x000fe40000000800 */
[C---:B------:R-:W-:Y:S01]  /*7d50*/  FMUL.FTZ R13, R2.reuse, R121 ;  /* 0x00000079020d7220 */ /* 0x040fe20000410000 */
[----:B------:R-:W-:Y:S01]  /*7d60*/  MOV R121, R48 ;  /* 0x0000003000797202 */ /* 0x000fe20000000f00 */
[----:B------:R-:W-:Y:S01]  /*7d70*/  FMUL.FTZ R48, R2, R84 ;  /* 0x0000005402307220 */ /* 0x000fe20000410000 */
[----:B------:R-:W-:Y:S01]  /*7d80*/  MOV R120, R57 ;  /* 0x0000003900787202 */ /* 0x000fe20000000f00 */
[C---:B------:R-:W-:Y:S01]  /*7d90*/  FMUL.FTZ R15, R0.reuse, R123 ;  /* 0x0000007b000f7220 */ /* 0x040fe20000410000 */
[----:B------:R-:W1:Y:S03]  /*7da0*/  LDSM.16.MT88.4 R84, [R236+0x4100] ;  /* 0x00410000ec54783b */ /* 0x000e660000004200 */
[----:B------:R-:W-:Y:S01]  /*7db0*/  FMUL.FTZ R14, R0, R122 ;  /* 0x0000007a000e7220 */ /* 0x000fe20000410000 */
[----:B------:R2:W-:Y:S01]  /*7dc0*/  MUFU.EX2 R152, R108 ;  /* 0x0000006c00987308 */ /* 0x0005e20000000800 */
[C---:B------:R-:W-:Y:S03]  /*7dd0*/  FMUL.FTZ R57, R2.reuse, R77 ;  /* 0x0000004d02397220 */ /* 0x040fe60000410000 */
[----:B------:R-:W3:Y:S02]  /*7de0*/  LDL.LU R123, [R1+0x8] ;  /* 0x00000800017b7983 */ /* 0x000ee40000300800 */
[C---:B----4-:R-:W-:Y:S02]  /*7df0*/  HMMA.16816.F32 R12, R128.reuse, R20, R12 ;  /* 0x00000014800c723c */ /* 0x050fe4000000180c */
[----:B------:R-:W-:Y:S02]  /*7e00*/  LDSM.16.MT88.4 R116, [R238+0x3900] ;  /* 0x00390000ee74783b */ /* 0x000fe40000004200 */
[----:B------:R-:W-:Y:S03]  /*7e10*/  MUFU.EX2 R219, R219 ;  /* 0x000000db00db7308 */ /* 0x000fe60000000800 */
[C---:B------:R-:W-:Y:S01]  /*7e20*/  FMUL.FTZ R20, R2.reuse, R112 ;  /* 0x0000007002147220 */ /* 0x040fe20000410000 */
[C---:B------:R-:W-:Y:S02]  /*7e30*/  HMMA.16816.F32 R16, R128.reuse, R22, R16 ;  /* 0x000000168010723c */ /* 0x040fe40000001810 */
[----:B------:R-:W0:Y:S02]  /*7e40*/  LDGDEPBAR ;  /* 0x00000000000079af */ /* 0x000e240000000000 */
[----:B------:R-:W-:Y:S02]  /*7e50*/  FMUL.FTZ R21, R2, R113 ;  /* 0x0000007102157220 */ /* 0x000fe40000410000 */
[--C-:B------:R-:W-:Y:S01]  /*7e60*/  FFMA.FTZ R112, R58, c[0x0][0x2d0], -R204.reuse ;  /* 0x0000b4003a707a23 */ /* 0x100fe200000108cc */
[----:B------:R-:W-:Y:S01]  /*7e70*/  MUFU.EX2 R217, R217 ;  /* 0x000000d900d97308 */ /* 0x000fe20000000800 */
[C---:B------:R-:W-:Y:S02]  /*7e80*/  FMUL.FTZ R22, R0.reuse, R114 ;  /* 0x0000007200167220 */ /* 0x040fe40000410000 */
[----:B--2---:R-:W-:Y:S02]  /*7e90*/  LDSM.16.MT88.4 R108, [R237+0x3900] ;  /* 0x00390000ed6c783b */ /* 0x004fe40000004200 */
[C---:B------:R-:W-:Y:S02]  /*7ea0*/  FMUL.FTZ R23, R0.reuse, R115 ;  /* 0x0000007300177220 */ /* 0x040fe40000410000 */
[----:B------:R-:W-:Y:S02]  /*7eb0*/  FMUL.FTZ R58, R0, R78 ;  /* 0x0000004e003a7220 */ /* 0x000fe40000410000 */
[----:B------:R-:W-:Y:S01]  /*7ec0*/  FFMA.FTZ R113, R146, c[0x0][0x2d0], -R204 ;  /* 0x0000b40092717a23 */ /* 0x000fe200000108cc */
[----:B------:R-:W-:Y:S02]  /*7ed0*/  MUFU.EX2 R112, R112 ;  /* 0x0000007000707308 */ /* 0x000fe40000000800 */
[C---:B-----5:R-:W-:Y:S07]  /*7ee0*/  HMMA.16816.F32 R20, R128.reuse, R28, R20 ;  /* 0x0000001c8014723c */ /* 0x060fee0000001814 */
[C---:B------:R-:W-:Y:S01]  /*7ef0*/  FMUL.FTZ R28, R2.reuse, R104 ;  /* 0x00000068021c7220 */ /* 0x040fe20000410000 */
[C---:B------:R-:W-:Y:S01]  /*7f00*/  HMMA.16816.F32 R24, R128.reuse, R30, R24 ;  /* 0x0000001e8018723c */ /* 0x040fe20000001818 */
[----:B------:R-:W2:Y:S03]  /*7f10*/  MUFU.EX2 R113, R113 ;  /* 0x0000007100717308 */ /* 0x000ea60000000800 */
[----:B------:R-:W-:Y:S02]  /*7f20*/  FMUL.FTZ R29, R2, R105 ;  /* 0x00000069021d7220 */ /* 0x000fe40000410000 */
[----:B------:R-:W-:Y:S02]  /*7f30*/  FFMA.FTZ R104, R32, c[0x0][0x2d0], -R210 ;  /* 0x0000b40020687a23 */ /* 0x000fe400000108d2 */
[C---:B------:R-:W-:Y:S03]  /*7f40*/  FMUL.FTZ R30, R0.reuse, R106 ;  /* 0x0000006a001e7220 */ /* 0x040fe60000410000 */
[----:B------:R-:W-:Y:S01]  /*7f50*/  MUFU.EX2 R218, R218 ;  /* 0x000000da00da7308 */ /* 0x000fe20000000800 */
[----:B------:R-:W-:Y:S02]  /*7f60*/  FMUL.FTZ R31, R0, R107 ;  /* 0x0000006b001f7220 */ /* 0x000fe40000410000 */
[----:B------:R-:W-:Y:S02]  /*7f70*/  FMUL.FTZ R32, R2, R100 ;  /* 0x0000006402207220 */ /* 0x000fe40000410000 */
[----:B------:R-:W-:Y:S02]  /*7f80*/  FFMA.FTZ R100, R166, c[0x0][0x2d0], -R204 ;  /* 0x0000b400a6647a23 */ /* 0x000fe400000108cc */
[--C-:B------:R-:W-:Y:S01]  /*7f90*/  FFMA.FTZ R105, R41, c[0x0][0x2d0], -R210.reuse ;  /* 0x0000b40029697a23 */ /* 0x100fe200000108d2 */
[C---:B-1----:R-:W-:Y:S02]  /*7fa0*/  HMMA.16816.F32 R28, R128.reuse, R36, R28 ;  /* 0x00000024801c723c */ /* 0x042fe4000000181c */
[----:B------:R1:W-:Y:S01]  /*7fb0*/  MUFU.EX2 R166, R100 ;  /* 0x0000006400a67308 */ /* 0x0003e20000000800 */
[C---:B------:R-:W-:Y:S02]  /*7fc0*/  FMUL.FTZ R41, R2.reuse, R93 ;  /* 0x0000005d02297220 */ /* 0x040fe40000410000 */
[--C-:B------:R-:W-:Y:S01]  /*7fd0*/  FFMA.FTZ R107, R59, c[0x0][0x2d0], -R210.reuse ;  /* 0x0000b4003b6b7a23 */ /* 0x100fe200000108d2 */
[----:B--2---:R-:W-:Y:S01]  /*7fe0*/  F2FP.PACK_AB R69, R113, R112 ;  /* 0x000000707145723e */ /* 0x004fe200000000ff */
[C---:B------:R-:W-:Y:S01]  /*7ff0*/  FMUL.FTZ R37, R2.reuse, R97 ;  /* 0x0000006102257220 */ /* 0x040fe20000410000 */
[C---:B------:R-:W-:Y:S04]  /*8000*/  HMMA.16816.F32 R32, R128.reuse, R38, R32 ;  /* 0x000000268020723c */ /* 0x040fe80000001820 */
[----:B------:R-:W-:Y:S01]  /*8010*/  FMUL.FTZ R36, R2, R96 ;  /* 0x0000006002247220 */ /* 0x000fe20000410000 */
[----:B------:R-:W-:Y:S01]  /*8020*/  MUFU.EX2 R104, R104 ;  /* 0x0000006800687308 */ /* 0x000fe20000000800 */
[--C-:B------:R-:W-:Y:S02]  /*8030*/  FFMA.FTZ R106, R40, c[0x0][0x2d0], -R210.reuse ;  /* 0x0000b400286a7a23 */ /* 0x100fe400000108d2 */
[C---:B------:R-:W-:Y:S04]  /*8040*/  FMUL.FTZ R38, R0.reuse, R98 ;  /* 0x0000006200267220 */ /* 0x040fe80000410000 */
[C---:B------:R-:W-:Y:S02]  /*8050*/  FMUL.FTZ R39, R0.reuse, R99 ;  /* 0x0000006300277220 */ /* 0x040fe40000410000 */
[----:B------:R-:W-:Y:S01]  /*8060*/  FMUL.FTZ R59, R0, R79 ;  /* 0x0000004f003b7220 */ /* 0x000fe20000410000 */
[----:B------:R-:W2:Y:S01]  /*8070*/  MUFU.EX2 R105, R105 ;  /* 0x0000006900697308 */ /* 0x000ea20000000800 */
[----:B------:R-:W4:Y:S01]  /*8080*/  LDSM.16.MT88.4 R76, [R240+0x900] ;  /* 0x00090000f04c783b */ /* 0x000f220000004200 */
[--C-:B------:R-:W-:Y:S02]  /*8090*/  FFMA.FTZ R96, R162, c[0x0][0x2d0], -R210.reuse ;  /* 0x0000b400a2607a23 */ /* 0x100fe400000108d2 */
[C---:B------:R-:W-:Y:S03]  /*80a0*/  HMMA.16816.F32 R36, R128.reuse, R44, R36 ;  /* 0x0000002c8024723c */ /* 0x040fe60000001824 */
[C---:B------:R-:W-:Y:S02]  /*80b0*/  FMUL.FTZ R40, R2.reuse, R92 ;  /* 0x0000005c02287220 */ /* 0x040fe40000410000 */
[----:B-1----:R-:W-:Y:S01]  /*80c0*/  LDSM.16.MT88.4 R100, [R238+0x1900] ;  /* 0x00190000ee64783b */ /* 0x002fe20000004200 */
[----:B------:R-:W-:Y:S01]  /*80d0*/  FFMA.FTZ R92, R151, c[0x0][0x2d0], -R210 ;  /* 0x0000b400975c7a23 */ /* 0x000fe200000108d2 */
[----:B------:R1:W-:Y:S01]  /*80e0*/  MUFU.EX2 R162, R96 ;  /* 0x0000006000a27308 */ /* 0x0003e20000000800 */
[C---:B------:R-:W-:Y:S02]  /*80f0*/  FMUL.FTZ R45, R2.reuse, R89 ;  /* 0x00000059022d7220 */ /* 0x040fe40000410000 */
[C---:B------:R-:W-:Y:S03]  /*8100*/  HMMA.16816.F32 R40, R128.reuse, R46, R40 ;  /* 0x0000002e8028723c */ /* 0x040fe60000001828 */
[----:B------:R-:W-:Y:S02]  /*8110*/  FMUL.FTZ R44, R2, R88 ;  /* 0x00000058022c7220 */ /* 0x000fe40000410000 */
[----:B------:R-:W-:Y:S02]  /*8120*/  FFMA.FTZ R88, R141, c[0x0][0x2d0], -R204 ;  /* 0x0000b4008d587a23 */ /* 0x000fe400000108cc */
[C---:B------:R-:W-:Y:S01]  /*8130*/  FMUL.FTZ R46, R0.reuse, R90 ;  /* 0x0000005a002e7220 */ /* 0x040fe20000410000 */
[----:B------:R-:W-:Y:S01]  /*8140*/  MUFU.EX2 R106, R106 ;  /* 0x0000006a006a7308 */ /* 0x000fe20000000800 */
[----:B------:R-:W-:Y:S03]  /*8150*/  FMUL.FTZ R47, R0, R91 ;  /* 0x0000005b002f7220 */ /* 0x000fe60000410000 */
[----:B--2---:R-:W-:Y:S04]  /*8160*/  F2FP.PACK_AB R68, R105, R104 ;  /* 0x000000686944723e */ /* 0x004fe800000000ff */
[C---:B------:R-:W-:Y:S02]  /*8170*/  HMMA.16816.F32 R44, R128.reuse, R52, R44 ;  /* 0x00000034802c723c */ /* 0x040fe4000000182c */
[----:B------:R2:W5:Y:S01]  /*8180*/  MUFU.EX2 R141, R88 ;  /* 0x00000058008d7308 */ /* 0x0005620000000800 */
[----:B-1----:R-:W-:Y:S04]  /*8190*/  LDSM.16.MT88.4 R96, [R236+0x5100] ;  /* 0x00510000ec60783b */ /* 0x002fe80000004200 */
[C---:B------:R-:W-:Y:S01]  /*81a0*/  FMUL.FTZ R52, R2.reuse, R80 ;  /* 0x0000005002347220 */ /* 0x040fe20000410000 */
[C---:B------:R-:W-:Y:S04]  /*81b0*/  HMMA.16816.F32 R48, R128.reuse, R54, R48 ;  /* 0x000000368030723c */ /* 0x040fe80000001830 */
[----:B------:R-:W-:Y:S01]  /*81c0*/  FMUL.FTZ R53, R2, R81 ;  /* 0x0000005102357220 */ /* 0x000fe20000410000 */
[----:B------:R-:W1:Y:S02]  /*81d0*/  MUFU.EX2 R107, R107 ;  /* 0x0000006b006b7308 */ /* 0x000e640000000800 */
[C---:B------:R-:W-:Y:S02]  /*81e0*/  FMUL.FTZ R54, R0.reuse, R82 ;  /* 0x0000005200367220 */ /* 0x040fe40000410000 */
[----:B------:R-:W-:Y:S02]  /*81f0*/  FMUL.FTZ R55, R0, R83 ;  /* 0x0000005300377220 */ /* 0x000fe40000410000 */
[----:B------:R-:W4:Y:S04]  /*8200*/  LDSM.16.MT88.4 R80, [R238+0x900] ;  /* 0x00090000ee50783b */ /* 0x000f280000004200 */
[----:B------:R4:W-:Y:S01]  /*8210*/  MUFU.EX2 R151, R92 ;  /* 0x0000005c00977308 */ /* 0x0009e20000000800 */
[C---:B------:R-:W-:Y:S03]  /*8220*/  HMMA.16816.F32 R52, R128.reuse, R60, R52 ;  /* 0x0000003c8034723c */ /* 0x040fe60000001834 */
[----:B--2---:R-:W-:Y:S01]  /*8230*/  LDSM.16.MT88.4 R88, [R236+0x900] ;  /* 0x00090000ec58783b */ /* 0x004fe20000004200 */
[----:B-----5:R-:W-:Y:S03]  /*8240*/  F2FP.PACK_AB R71, R141, R216 ;  /* 0x000000d88d47723e */ /* 0x020fe600000000ff */
[C---:B------:R-:W-:Y:S01]  /*8250*/  FMUL.FTZ R60, R2.reuse, R72 ;  /* 0x00000048023c7220 */ /* 0x040fe20000410000 */
[C---:B------:R-:W-:Y:S01]  /*8260*/  HMMA.16816.F32 R56, R128.reuse, R62, R56 ;  /* 0x0000003e8038723c */ /* 0x040fe20000001838 */
[----:B------:R-:W-:Y:S03]  /*8270*/  MUFU.EX2 R211, R211 ;  /* 0x000000d300d37308 */ /* 0x000fe60000000800 */
[----:B------:R-:W-:Y:S01]  /*8280*/  FMUL.FTZ R61, R2, R73 ;  /* 0x00000049023d7220 */ /* 0x000fe20000410000 */
[----:B-1----:R-:W-:Y:S02]  /*8290*/  F2FP.PACK_AB R70, R107, R106 ;  /* 0x0000006a6b46723e */ /* 0x002fe400000000ff */
[C---:B------:R-:W-:Y:S02]  /*82a0*/  FMUL.FTZ R62, R0.reuse, R74 ;  /* 0x0000004a003e7220 */ /* 0x040fe40000410000 */
[----:B------:R-:W-:Y:S02]  /*82b0*/  FMUL.FTZ R63, R0, R75 ;  /* 0x0000004b003f7220 */ /* 0x000fe40000410000 */
[----:B------:R-:W1:Y:S01]  /*82c0*/  LDSM.16.MT88.4 R72, [R237+0x900] ;  /* 0x00090000ed48783b */ /* 0x000e620000004200 */
[----:B------:R-:W-:Y:S04]  /*82d0*/  MUFU.EX2 R208, R208 ;  /* 0x000000d000d07308 */ /* 0x000fe80000000800 */
[C---:B------:R-:W-:Y:S03]  /*82e0*/  HMMA.16816.F32 R60, R128.reuse, R84, R60 ;  /* 0x00000054803c723c */ /* 0x040fe6000000183c */
[----:B----4-:R-:W-:Y:S03]  /*82f0*/  LDSM.16.MT88.4 R92, [R237+0x5100] ;  /* 0x00510000ed5c783b */ /* 0x010fe60000004200 */
[----:B------:R-:W-:Y:S02]  /*8300*/  MUFU.EX2 R209, R209 ;  /* 0x000000d100d17308 */ /* 0x000fe40000000800 */
[----:B------:R-:W-:Y:S03]  /*8310*/  HMMA.16816.F32 R64, R128, R86, R64 ;  /* 0x000000568040723c */ /* 0x000fe60000001840 */
[----:B------:R-:W2:Y:S05]  /*8320*/  LDSM.16.MT88.4 R84, [R240+0x4900] ;  /* 0x00490000f054783b */ /* 0x000eaa0000004200 */
[C---:B------:R-:W-:Y:S01]  /*8330*/  HMMA.16816.F32 R4, R68.reuse, R76, R4 ;  /* 0x0000004c4404723c */ /* 0x040fe20000001804 */
[----:B------:R-:W-:Y:S07]  /*8340*/  MUFU.EX2 R207, R207 ;  /* 0x000000cf00cf7308 */ /* 0x000fee0000000800 */
[C---:B------:R-:W-:Y:S01]  /*8350*/  HMMA.16816.F32 R8, R68.reuse, R78, R8 ;  /* 0x0000004e4408723c */ /* 0x040fe20000001808 */
[----:B------:R-:W4:Y:S02]  /*8360*/  LDSM.16.MT88.4 R76, [R238+0x4900] ;  /* 0x00490000ee4c783b */ /* 0x000f240000004200 */
[----:B------:R-:W-:Y:S05]  /*8370*/  MUFU.EX2 R205, R205 ;  /* 0x000000cd00cd7308 */ /* 0x000fea0000000800 */
[C---:B------:R-:W-:Y:S05]  /*8380*/  HMMA.16816.F32 R12, R68.reuse, R80, R12 ;  /* 0x00000050440c723c */ /* 0x040fea000000180c */
[----:B------:R-:W-:Y:S02]  /*8390*/  MUFU.EX2 R134, R134 ;  /* 0x0000008600867308 */ /* 0x000fe40000000800 */
[--C-:B------:R-:W-:Y:S01]  /*83a0*/  FFMA.FTZ R80, R142, c[0x0][0x2d0], -R210.reuse ;  /* 0x0000b4008e507a23 */ /* 0x100fe200000108d2 */
[C---:B------:R-:W-:Y:S07]  /*83b0*/  HMMA.16816.F32 R16, R68.reuse, R82, R16 ;  /* 0x000000524410723c */ /* 0x040fee0000001810 */
[----:B------:R5:W2:Y:S01]  /*83c0*/  MUFU.EX2 R142, R80 ;  /* 0x00000050008e7308 */ /* 0x000aa20000000800 */
[C---:B-1----:R-:W-:Y:S08]  /*83d0*/  HMMA.16816.F32 R20, R68.reuse, R72, R20 ;  /* 0x000000484414723c */ /* 0x042ff00000001814 */
[C---:B------:R-:W-:Y:S01]  /*83e0*/  HMMA.16816.F32 R24, R68.reuse, R74, R24 ;  /* 0x0000004a4418723c */ /* 0x040fe20000001818 */
[----:B------:R-:W1:Y:S07]  /*83f0*/  LDSM.16.MT88.4 R72, [R237+0x4900] ;  /* 0x00490000ed48783b */ /* 0x000e6e0000004200 */
[C---:B------:R-:W-:Y:S01]  /*8400*/  HMMA.16816.F32 R28, R68.reuse, R88, R28 ;  /* 0x00000058441c723c */ /* 0x040fe2000000181c */
[----:B-----5:R-:W5:Y:S07]  /*8410*/  LDSM.16.MT88.4 R80, [R236+0x4900] ;  /* 0x00490000ec50783b */ /* 0x020f6e0000004200 */
[C---:B------:R-:W-:Y:S04]  /*8420*/  HMMA.16816.F32 R32, R68.reuse, R90, R32 ;  /* 0x0000005a4420723c */ /* 0x040fe80000001820 */
[----:B------:R-:W-:Y:S02]  /*8430*/  FFMA.FTZ R89, R153, c[0x0][0x2d0], -R210 ;  /* 0x0000b40099597a23 */ /* 0x000fe400000108d2 */
[----:B------:R-:W-:Y:S02]  /*8440*/  FFMA.FTZ R88, R150, c[0x0][0x2d0], -R204 ;  /* 0x0000b40096587a23 */ /* 0x000fe400000108cc */
[C---:B--2---:R-:W-:Y:S01]  /*8450*/  HMMA.16816.F32 R36, R68.reuse, R84, R36 ;  /* 0x000000544424723c */ /* 0x044fe20000001824 */
[----:B------:R-:W-:Y:S03]  /*8460*/  MUFU.EX2 R146, R89 ;  /* 0x0000005900927308 */ /* 0x000fe60000000800 */
[----:B------:R-:W-:Y:S03]  /*8470*/  FFMA.FTZ R90, R121, c[0x0][0x2d0], -R210 ;  /* 0x0000b400795a7a23 */ /* 0x000fe600000108d2 */
[--C-:B------:R-:W-:Y:S01]  /*8480*/  FFMA.FTZ R85, R154, c[0x0][0x2d0], -R204.reuse ;  /* 0x0000b4009a557a23 */ /* 0x100fe200000108cc */
[C---:B------:R-:W-:Y:S03]  /*8490*/  HMMA.16816.F32 R40, R68.reuse, R86, R40 ;  /* 0x000000564428723c */ /* 0x040fe60000001828 */
[----:B------:R-:W2:Y:S01]  /*84a0*/  MUFU.EX2 R153, R90 ;  /* 0x0000005a00997308 */ /* 0x000ea20000000800 */
[--C-:B------:R-:W-:Y:S03]  /*84b0*/  FFMA.FTZ R84, R159, c[0x0][0x2d0], -R204.reuse ;  /* 0x0000b4009f547a23 */ /* 0x100fe600000108cc */
[----:B------:R-:W-:Y:S01]  /*84c0*/  FFMA.FTZ R86, R155, c[0x0][0x2d0], -R204 ;  /* 0x0000b4009b567a23 */ /* 0x000fe200000108cc */
[C---:B----4-:R-:W-:Y:S05]  /*84d0*/  HMMA.16816.F32 R44, R68.reuse, R76, R44 ;  /* 0x0000004c442c723c */ /* 0x050fea000000182c */
[----:B------:R-:W-:Y:S03]  /*84e0*/  MUFU.EX2 R154, R85 ;  /* 0x00000055009a7308 */ /* 0x000fe60000000800 */
[C---:B------:R-:W-:Y:S01]  /*84f0*/  HMMA.16816.F32 R48, R68.reuse, R78, R48 ;  /* 0x0000004e4430723c */ /* 0x040fe20000001830 */
[----:B------:R-:W4:Y:S06]  /*8500*/  LDSM.16.MT88.4 R76, [R240+0x1100] ;  /* 0x00110000f04c783b */ /* 0x000f2c0000004200 */
[----:B------:R2:W-:Y:S01]  /*8510*/  MUFU.EX2 R155, R86 ;  /* 0x00000056009b7308 */ /* 0x0005e20000000800 */
[C---:B-1----:R-:W-:Y:S08]  /*8520*/  HMMA.16816.F32 R52, R68.reuse, R72, R52 ;  /* 0x000000484434723c */ /* 0x042ff00000001834 */
[C---:B------:R-:W-:Y:S01]  /*8530*/  HMMA.16816.F32 R56, R68.reuse, R74, R56 ;  /* 0x0000004a4438723c */ /* 0x040fe20000001838 */
[----:B------:R-:W1:Y:S01]  /*8540*/  MUFU.EX2 R159, R84 ;  /* 0x00000054009f7308 */ /* 0x000e620000000800 */
[----:B------:R-:W4:Y:S06]  /*8550*/  LDSM.16.MT88.4 R72, [R238+0x1100] ;  /* 0x00110000ee48783b */ /* 0x000f2c0000004200 */
[C---:B-----5:R-:W-:Y:S03]  /*8560*/  HMMA.16816.F32 R60, R68.reuse, R80, R60 ;  /* 0x00000050443c723c */ /* 0x060fe6000000183c */
[----:B------:R-:W5:Y:S01]  /*8570*/  MUFU.EX2 R150, R88 ;  /* 0x0000005800967308 */ /* 0x000f620000000800 */
[----:B--2---:R-:W-:Y:S04]  /*8580*/  FFMA.FTZ R86, R158, c[0x0][0x2d0], -R210 ;  /* 0x0000b4009e567a23 */ /* 0x004fe800000108d2 */
[----:B------:R-:W-:Y:S01]  /*8590*/  HMMA.16816.F32 R64, R68, R82, R64 ;  /* 0x000000524440723c */ /* 0x000fe20000001840 */
[----:B------:R-:W2:Y:S04]  /*85a0*/  LDSM.16.MT88.4 R80, [R237+0x1100] ;  /* 0x00110000ed50783b */ /* 0x000ea80000004200 */
[----:B------:R4:W-:Y:S02]  /*85b0*/  MUFU.EX2 R158, R86 ;  /* 0x00000056009e7308 */ /* 0x0009e40000000800 */
[----:B------:R-:W-:Y:S01]  /*85c0*/  F2FP.PACK_AB R68, R151, R142 ;  /* 0x0000008e9744723e */ /* 0x000fe200000000ff */
[----:B---3--:R-:W-:Y:S01]  /*85d0*/  FFMA.FTZ R198, R0, R123, R198 ;  /* 0x0000007b00c67223 */ /* 0x008fe200000100c6 */
[----:B------:R-:W-:Y:S03]  /*85e0*/  F2FP.PACK_AB R70, R153, R146 ;  /* 0x000000929946723e */ /* 0x000fe600000000ff */
[----:B-1----:R-:W-:Y:S01]  /*85f0*/  F2FP.PACK_AB R71, R159, R154 ;  /* 0x0000009a9f47723e */ /* 0x002fe200000000ff */
[----:B------:R-:W-:Y:S04]  /*8600*/  FADD.FTZ R197, R197, R198 ;  /* 0x000000c6c5c57221 */ /* 0x000fe80000010000 */
[----:B------:R-:W-:Y:S01]  /*8610*/  FADD.FTZ R196, R196, R197 ;  /* 0x000000c5c4c47221 */ /* 0x000fe20000010000 */
[----:B-----5:R-:W-:Y:S01]  /*8620*/  F2FP.PACK_AB R69, R155, R150 ;  /* 0x000000969b45723e */ /* 0x020fe200000000ff */
[----:B------:R-:W-:Y:S02]  /*8630*/  FFMA.FTZ R88, R165, c[0x0][0x2d0], -R210 ;  /* 0x0000b400a5587a23 */ /* 0x000fe400000108d2 */
[----:B------:R-:W-:Y:S02]  /*8640*/  FADD.FTZ R135, R135, R196 ;  /* 0x000000c487877221 */ /* 0x000fe40000010000 */
[----:B------:R1:W3:Y:S02]  /*8650*/  MUFU.EX2 R165, R88 ;  /* 0x0000005800a57308 */ /* 0x0002e40000000800 */
[C---:B----4-:R-:W-:Y:S01]  /*8660*/  HMMA.16816.F32 R4, R68.reuse, R76, R4 ;  /* 0x0000004c4404723c */ /* 0x050fe20000001804 */
[----:B------:R-:W4:Y:S02]  /*8670*/  LDSM.16.MT88.4 R84, [R236+0x1100] ;  /* 0x00110000ec54783b */ /* 0x000f240000004200 */
[----:B------:R-:W-:Y:S01]  /*8680*/  FADD.FTZ R112, R112, R135 ;  /* 0x0000008770707221 */ /* 0x000fe20000010000 */
[----:B------:R-:W-:Y:S04]  /*8690*/  MOV R135, R132 ;  /* 0x0000008400877202 */ /* 0x000fe80000000f00 */
[C---:B------:R-:W-:Y:S01]  /*86a0*/  HMMA.16816.F32 R8, R68.reuse, R78, R8 ;  /* 0x0000004e4408723c */ /* 0x040fe20000001808 */
[----:B------:R-:W5:Y:S07]  /*86b0*/  LDSM.16.MT88.4 R76, [R240+0x5100] ;  /* 0x00510000f04c783b */ /* 0x000f6e0000004200 */
[C---:B------:R-:W-:Y:S01]  /*86c0*/  HMMA.16816.F32 R12, R68.reuse, R72, R12 ;  /* 0x00000048440c723c */ /* 0x040fe2000000180c */
[----:B-1----:R-:W1:Y:S07]  /*86d0*/  LDSM.16.MT88.4 R88, [R238+0x5100] ;  /* 0x00510000ee58783b */ /* 0x002e6e0000004200 */
[C---:B------:R-:W-:Y:S01]  /*86e0*/  HMMA.16816.F32 R16, R68.reuse, R74, R16 ;  /* 0x0000004a4410723c */ /* 0x040fe20000001810 */
[----:B------:R-:W1:Y:S07]  /*86f0*/  LDSM.16.MT88.4 R72, [R240+0x1900] ;  /* 0x00190000f048783b */ /* 0x000e6e0000004200 */
[C---:B--2---:R-:W-:Y:S08]  /*8700*/  HMMA.16816.F32 R20, R68.reuse, R80, R20 ;  /* 0x000000504414723c */ /* 0x044ff00000001814 */
[C---:B------:R-:W-:Y:S01]  /*8710*/  HMMA.16816.F32 R24, R68.reuse, R82, R24 ;  /* 0x000000524418723c */ /* 0x040fe20000001818 */
[----:B------:R-:W2:Y:S07]  /*8720*/  LDSM.16.MT88.4 R80, [R237+0x1900] ;  /* 0x00190000ed50783b */ /* 0x000eae0000004200 */
[C---:B----4-:R-:W-:Y:S08]  /*8730*/  HMMA.16816.F32 R28, R68.reuse, R84, R28 ;  /* 0x00000054441c723c */ /* 0x050ff0000000181c */
[C---:B------:R-:W-:Y:S01]  /*8740*/  HMMA.16816.F32 R32, R68.reuse, R86, R32 ;  /* 0x000000564420723c */ /* 0x040fe20000001820 */
[----:B------:R-:W-:Y:S07]  /*8750*/  LDSM.16.MT88.4 R84, [R238+0x5900] ;  /* 0x00590000ee54783b */ /* 0x000fee0000004200 */
[C---:B-----5:R-:W-:Y:S08]  /*8760*/  HMMA.16816.F32 R36, R68.reuse, R76, R36 ;  /* 0x0000004c4424723c */ /* 0x060ff00000001824 */
[C---:B------:R-:W-:Y:S01]  /*8770*/  HMMA.16816.F32 R40, R68.reuse, R78, R40 ;  /* 0x0000004e4428723c */ /* 0x040fe20000001828 */
[----:B------:R-:W4:Y:S07]  /*8780*/  LDSM.16.MT88.4 R76, [R236+0x1900] ;  /* 0x00190000ec4c783b */ /* 0x000f2e0000004200 */
[C---:B-1----:R-:W-:Y:S07]  /*8790*/  HMMA.16816.F32 R44, R68.reuse, R88, R44 ;  /* 0x00000058442c723c */ /* 0x042fee000000182c */
[--C-:B------:R-:W-:Y:S01]  /*87a0*/  FFMA.FTZ R88, R127, c[0x0][0x2d0], -R210.reuse ;  /* 0x0000b4007f587a23 */ /* 0x100fe200000108d2 */
[C---:B------:R-:W-:Y:S03]  /*87b0*/  HMMA.16816.F32 R48, R68.reuse, R90, R48 ;  /* 0x0000005a4430723c */ /* 0x040fe60000001830 */
[----:B------:R1:W-:Y:S01]  /*87c0*/  MUFU.EX2 R115, R88 ;  /* 0x0000005800737308 */ /* 0x0003e20000000800 */
[--C-:B------:R-:W-:Y:S03]  /*87d0*/  FFMA.FTZ R89, R120, c[0x0][0x2d0], -R210.reuse ;  /* 0x0000b40078597a23 */ /* 0x100fe600000108d2 */
[----:B------:R-:W-:Y:S01]  /*87e0*/  FFMA.FTZ R91, R125, c[0x0][0x2d0], -R210 ;  /* 0x0000b4007d5b7a23 */ /* 0x000fe200000108d2 */
[C---:B------:R-:W-:Y:S04]  /*87f0*/  HMMA.16816.F32 R52, R68.reuse, R92, R52 ;  /* 0x0000005c4434723c */ /* 0x040fe80000001834 */
[----:B------:R-:W-:Y:S01]  /*8800*/  FFMA.FTZ R90, R164, c[0x0][0x2d0], -R204 ;  /* 0x0000b400a45a7a23 */ /* 0x000fe200000108cc */
[----:B------:R5:W-:Y:S02]  /*8810*/  MUFU.EX2 R122, R91 ;  /* 0x0000005b007a7308 */ /* 0x000be40000000800 */
[----:B------:R-:W-:Y:S01]  /*8820*/  FFMA.FTZ R92, R126, c[0x0][0x2d0], -R210 ;  /* 0x0000b4007e5c7a23 */ /* 0x000fe200000108d2 */
[C---:B------:R-:W-:Y:S07]  /*8830*/  HMMA.16816.F32 R56, R68.reuse, R94, R56 ;  /* 0x0000005e4438723c */ /* 0x040fee0000001838 */
[----:B------:R2:W-:Y:S01]  /*8840*/  MUFU.EX2 R120, R92 ;  /* 0x0000005c00787308 */ /* 0x0005e20000000800 */
[C---:B------:R-:W-:Y:S04]  /*8850*/  HMMA.16816.F32 R60, R68.reuse, R96, R60 ;  /* 0x00000060443c723c */ /* 0x040fe8000000183c */
[----:B-1----:R-:W-:Y:S02]  /*8860*/  FFMA.FTZ R88, R124, c[0x0][0x2d0], -R204 ;  /* 0x0000b4007c587a23 */ /* 0x002fe400000108cc */
[----:B------:R-:W-:Y:S01]  /*8870*/  LDSM.16.MT88.4 R124, [R240+0x3900] ;  /* 0x00390000f07c783b */ /* 0x000fe20000004200 */
[----:B------:R-:W-:Y:S01]  /*8880*/  FFMA.FTZ R97, R170, c[0x0][0x2d0], -R210 ;  /* 0x0000b400aa617a23 */ /* 0x000fe200000108d2 */
[----:B------:R-:W-:Y:S01]  /*8890*/  HMMA.16816.F32 R64, R68, R98, R64 ;  /* 0x000000624440723c */ /* 0x000fe20000001840 */
[----:B------:R1:W1:Y:S03]  /*88a0*/  MUFU.EX2 R114, R89 ;  /* 0x0000005900727308 */ /* 0x0002660000000800 */
[--C-:B------:R-:W-:Y:S02]  /*88b0*/  FFMA.FTZ R96, R169, c[0x0][0x2d0], -R204.reuse ;  /* 0x0000b400a9607a23 */ /* 0x100fe400000108cc */
[----:B-----5:R-:W-:Y:S01]  /*88c0*/  FFMA.FTZ R91, R160, c[0x0][0x2d0], -R204 ;  /* 0x0000b400a05b7a23 */ /* 0x020fe200000108cc */
[----:B---3--:R-:W-:Y:S01]  /*88d0*/  F2FP.PACK_AB R68, R165, R158 ;  /* 0x0000009ea544723e */ /* 0x008fe200000000ff */
[----:B------:R-:W-:Y:S01]  /*88e0*/  FFMA.FTZ R98, R140, c[0x0][0x2d0], -R210 ;  /* 0x0000b4008c627a23 */ /* 0x000fe200000108d2 */
[----:B------:R-:W-:Y:S02]  /*88f0*/  F2FP.PACK_AB R70, R167, R162 ;  /* 0x000000a2a746723e */ /* 0x000fe400000000ff */
[----:B------:R-:W-:Y:S01]  /*8900*/  MUFU.EX2 R164, R90 ;  /* 0x0000005a00a47308 */ /* 0x000fe20000000800 */
[----:B------:R-:W-:Y:S02]  /*8910*/  F2FP.PACK_AB R69, R171, R166 ;  /* 0x000000a6ab45723e */ /* 0x000fe400000000ff */
[----:B------:R-:W-:Y:S01]  /*8920*/  F2FP.PACK_AB R71, R152, R144 ;  /* 0x000000909847723e */ /* 0x000fe200000000ff */
[----:B--2---:R-:W-:Y:S06]  /*8930*/  LDSM.16.MT88.4 R92, [R237+0x6100] ;  /* 0x00610000ed5c783b */ /* 0x004fec0000004200 */
[C---:B------:R-:W-:Y:S01]  /*8940*/  HMMA.16816.F32 R4, R68.reuse, R72, R4 ;  /* 0x000000484404723c */ /* 0x040fe20000001804 */
[----:B------:R-:W-:Y:S02]  /*8950*/  MUFU.EX2 R160, R91 ;  /* 0x0000005b00a07308 */ /* 0x000fe40000000800 */
[--C-:B-1----:R-:W-:Y:S05]  /*8960*/  FFMA.FTZ R89, R168, c[0x0][0x2d0], -R204.reuse ;  /* 0x0000b400a8597a23 */ /* 0x102fea00000108cc */
[C---:B------:R-:W-:Y:S01]  /*8970*/  HMMA.16816.F32 R8, R68.reuse, R74, R8 ;  /* 0x0000004a4408723c */ /* 0x040fe20000001808 */
[----:B------:R-:W1:Y:S02]  /*8980*/  LDSM.16.MT88.4 R72, [R240+0x5900] ;  /* 0x00590000f048783b */ /* 0x000e640000004200 */
[----:B------:R-:W-:Y:S05]  /*8990*/  MUFU.EX2 R170, R97 ;  /* 0x0000006100aa7308 */ /* 0x000fea0000000800 */
[C---:B------:R-:W-:Y:S05]  /*89a0*/  HMMA.16816.F32 R12, R68.reuse, R100, R12 ;  /* 0x00000064440c723c */ /* 0x040fea000000180c */
[----:B------:R-:W-:Y:S02]  /*89b0*/  MUFU.EX2 R140, R98 ;  /* 0x00000062008c7308 */ /* 0x000fe40000000800 */
[--C-:B------:R-:W-:Y:S01]  /*89c0*/  FFMA.FTZ R101, R163, c[0x0][0x2d0], -R204.reuse ;  /* 0x0000b400a3657a23 */ /* 0x100fe200000108cc */
[C---:B------:R-:W-:Y:S04]  /*89d0*/  HMMA.16816.F32 R16, R68.reuse, R102, R16 ;  /* 0x000000664410723c */ /* 0x040fe80000001810 */
[--C-:B------:R-:W-:Y:S03]  /*89e0*/  FFMA.FTZ R100, R157, c[0x0][0x2d0], -R204.reuse ;  /* 0x0000b4009d647a23 */ /* 0x100fe600000108cc */
[----:B------:R2:W-:Y:S01]  /*89f0*/  MUFU.EX2 R169, R96 ;  /* 0x0000006000a97308 */ /* 0x0005e20000000800 */
[C---:B------:R-:W-:Y:S04]  /*8a00*/  HMMA.16816.F32 R20, R68.reuse, R80, R20 ;  /* 0x000000504414723c */ /* 0x040fe80000001814 */
[----:B------:R-:W-:Y:S04]  /*8a10*/  FFMA.FTZ R102, R161, c[0x0][0x2d0], -R204 ;  /* 0x0000b400a1667a23 */ /* 0x000fe800000108cc */
[C---:B------:R-:W-:Y:S01]  /*8a20*/  HMMA.16816.F32 R24, R68.reuse, R82, R24 ;  /* 0x000000524418723c */ /* 0x040fe20000001818 */
[----:B------:R-:W3:Y:S01]  /*8a30*/  LDSM.16.MT88.4 R80, [R237+0x5900] ;  /* 0x00590000ed50783b */ /* 0x000ee20000004200 */
[----:B------:R-:W-:Y:S06]  /*8a40*/  MUFU.EX2 R161, R102 ;  /* 0x0000006600a17308 */ /* 0x000fec0000000800 */
[C---:B----4-:R-:W-:Y:S04]  /*8a50*/  HMMA.16816.F32 R28, R68.reuse, R76, R28 ;  /* 0x0000004c441c723c */ /* 0x050fe8000000181c */
[----:B------:R-:W-:Y:S01]  /*8a60*/  MUFU.EX2 R163, R101 ;  /* 0x0000006500a37308 */ /* 0x000fe20000000800 */
[----:B--2---:R-:W-:Y:S03]  /*8a70*/  LDSM.16.MT88.4 R96, [R238+0x2900] ;  /* 0x00290000ee60783b */ /* 0x004fe60000004200 */
[C---:B------:R-:W-:Y:S06]  /*8a80*/  HMMA.16816.F32 R32, R68.reuse, R78, R32 ;  /* 0x0000004e4420723c */ /* 0x040fec0000001820 */
[----:B------:R2:W-:Y:S01]  /*8a90*/  MUFU.EX2 R157, R100 ;  /* 0x00000064009d7308 */ /* 0x0005e20000000800 */
[----:B------:R-:W4:Y:S01]  /*8aa0*/  LDSM.16.MT88.4 R76, [R236+0x5900] ;  /* 0x00590000ec4c783b */ /* 0x000f220000004200 */
[C---:B-1----:R-:W-:Y:S08]  /*8ab0*/  HMMA.16816.F32 R36, R68.reuse, R72, R36 ;  /* 0x000000484424723c */ /* 0x042ff00000001824 */
[C---:B------:R-:W-:Y:S01]  /*8ac0*/  HMMA.16816.F32 R40, R68.reuse, R74, R40 ;  /* 0x0000004a4428723c */ /* 0x040fe20000001828 */
[----:B------:R-:W1:Y:S01]  /*8ad0*/  LDSM.16.MT88.4 R72, [R240+0x2100] ;  /* 0x00210000f048783b */ /* 0x000e620000004200 */
[----:B------:R5:W1:Y:S06]  /*8ae0*/  MUFU.EX2 R168, R89 ;  /* 0x0000005900a87308 */ /* 0x000a6c0000000800 */
[C---:B------:R-:W-:Y:S04]  /*8af0*/  HMMA.16816.F32 R44, R68.reuse, R84, R44 ;  /* 0x00000054442c723c */ /* 0x040fe8000000182c */
[----:B------:R4:W1:Y:S01]  /*8b00*/  MUFU.EX2 R121, R88 ;  /* 0x0000005800797308 */ /* 0x0008620000000800 */
[----:B--2---:R-:W-:Y:S03]  /*8b10*/  LDSM.16.MT88.4 R100, [R236+0x3900] ;  /* 0x00390000ec64783b */ /* 0x004fe60000004200 */
[C---:B------:R-:W-:Y:S05]  /*8b20*/  HMMA.16816.F32 R48, R68.reuse, R86, R48 ;  /* 0x000000564430723c */ /* 0x040fea0000001830 */
[----:B------:R-:W2:Y:S03]  /*8b30*/  LDSM.16.MT88.4 R84, [R238+0x2100] ;  /* 0x00210000ee54783b */ /* 0x000ea60000004200 */
[C---:B---3--:R-:W-:Y:S04]  /*8b40*/  HMMA.16816.F32 R52, R68.reuse, R80, R52 ;  /* 0x000000504434723c */ /* 0x048fe80000001834 */
[--C-:B-----5:R-:W-:Y:S04]  /*8b50*/  FFMA.FTZ R89, R156, c[0x0][0x2d0], -R210.reuse ;  /* 0x0000b4009c597a23 */ /* 0x120fe800000108d2 */
[C---:B------:R-:W-:Y:S01]  /*8b60*/  HMMA.16816.F32 R56, R68.reuse, R82, R56 ;  /* 0x000000524438723c */ /* 0x040fe20000001838 */
[----:B------:R-:W3:Y:S01]  /*8b70*/  LDSM.16.MT88.4 R80, [R237+0x2100] ;  /* 0x00210000ed50783b */ /* 0x000ee20000004200 */
[----:B------:R-:W-:Y:S02]  /*8b80*/  MUFU.EX2 R156, R89 ;  /* 0x00000059009c7308 */ /* 0x000fe40000000800 */
[--C-:B----4-:R-:W-:Y:S04]  /*8b90*/  FFMA.FTZ R88, R148, c[0x0][0x2d0], -R210.reuse ;  /* 0x0000b40094587a23 */ /* 0x110fe800000108d2 */
[C---:B------:R-:W-:Y:S04]  /*8ba0*/  HMMA.16816.F32 R60, R68.reuse, R76, R60 ;  /* 0x0000004c443c723c */ /* 0x040fe8000000183c */
[----:B------:R4:W5:Y:S04]  /*8bb0*/  MUFU.EX2 R148, R88 ;  /* 0x0000005800947308 */ /* 0x0009680000000800 */
[----:B------:R-:W-:Y:S01]  /*8bc0*/  HMMA.16816.F32 R64, R68, R78, R64 ;  /* 0x0000004e4440723c */ /* 0x000fe20000001840 */
[----:B------:R-:W3:Y:S06]  /*8bd0*/  LDSM.16.MT88.4 R76, [R236+0x2100] ;  /* 0x00210000ec4c783b */ /* 0x000eec0000004200 */
[----:B------:R-:W-:Y:S02]  /*8be0*/  F2FP.PACK_AB R68, R115, R114 ;  /* 0x000000727344723e */ /* 0x000fe400000000ff */
[----:B------:R-:W-:Y:S03]  /*8bf0*/  F2FP.PACK_AB R70, R122, R120 ;  /* 0x000000787a46723e */ /* 0x000fe600000000ff */
[----:B-1----:R-:W-:Y:S02]  /*8c00*/  F2FP.PACK_AB R69, R164, R168 ;  /* 0x000000a8a445723e */ /* 0x002fe400000000ff */
[----:B------:R-:W-:Y:S01]  /*8c10*/  F2FP.PACK_AB R71, R160, R121 ;  /* 0x00000079a047723e */ /* 0x000fe200000000ff */
[----:B----4-:R-:W-:Y:S06]  /*8c20*/  LDSM.16.MT88.4 R88, [R238+0x6100] ;  /* 0x00610000ee58783b */ /* 0x010fec0000004200 */
[C---:B------:R-:W-:Y:S08]  /*8c30*/  HMMA.16816.F32 R4, R68.reuse, R72, R4 ;  /* 0x000000484404723c */ /* 0x040ff00000001804 */
[C---:B------:R-:W-:Y:S01]  /*8c40*/  HMMA.16816.F32 R8, R68.reuse, R74, R8 ;  /* 0x0000004a4408723c */ /* 0x040fe20000001808 */
[----:B------:R-:W1:Y:S07]  /*8c50*/  LDSM.16.MT88.4 R72, [R240+0x6100] ;  /* 0x00610000f048783b */ /* 0x000e6e0000004200 */
[C---:B--2---:R-:W-:Y:S08]  /*8c60*/  HMMA.16816.F32 R12, R68.reuse, R84, R12 ;  /* 0x00000054440c723c */ /* 0x044ff0000000180c */
[C---:B------:R-:W-:Y:S01]  /*8c70*/  HMMA.16816.F32 R16, R68.reuse, R86, R16 ;  /* 0x000000564410723c */ /* 0x040fe20000001810 */
[----:B------:R-:W2:Y:S07]  /*8c80*/  LDSM.16.MT88.4 R84, [R236+0x6100] ;  /* 0x00610000ec54783b */ /* 0x000eae0000004200 */
[C---:B---3--:R-:W-:Y:S08]  /*8c90*/  HMMA.16816.F32 R20, R68.reuse, R80, R20 ;  /* 0x000000504414723c */ /* 0x048ff00000001814 */
[C---:B------:R-:W-:Y:S01]  /*8ca0*/  HMMA.16816.F32 R24, R68.reuse, R82, R24 ;  /* 0x000000524418723c */ /* 0x040fe20000001818 */
[----:B------:R-:W3:Y:S07]  /*8cb0*/  LDSM.16.MT88.4 R80, [R240+0x2900] ;  /* 0x00290000f050783b */ /* 0x000eee0000004200 */
[C---:B------:R-:W-:Y:S08]  /*8cc0*/  HMMA.16816.F32 R28, R68.reuse, R76, R28 ;  /* 0x0000004c441c723c */ /* 0x040ff0000000181c */
[C---:B------:R-:W-:Y:S01]  /*8cd0*/  HMMA.16816.F32 R32, R68.reuse, R78, R32 ;  /* 0x0000004e4420723c */ /* 0x040fe20000001820 */
[----:B------:R-:W4:Y:S07]  /*8ce0*/  LDSM.16.MT88.4 R76, [R237+0x2900] ;  /* 0x00290000ed4c783b */ /* 0x000f2e0000004200 */
[C---:B-1----:R-:W-:Y:S08]  /*8cf0*/  HMMA.16816.F32 R36, R68.reuse, R72, R36 ;  /* 0x000000484424723c */ /* 0x042ff00000001824 */
[C---:B------:R-:W-:Y:S01]  /*8d00*/  HMMA.16816.F32 R40, R68.reuse, R74, R40 ;  /* 0x0000004a4428723c */ /* 0x040fe20000001828 */
[----:B------:R-:W1:Y:S07]  /*8d10*/  LDSM.16.MT88.4 R72, [R236+0x2900] ;  /* 0x00290000ec48783b */ /* 0x000e6e0000004200 */
[C---:B------:R-:W-:Y:S07]  /*8d20*/  HMMA.16816.F32 R44, R68.reuse, R88, R44 ;  /* 0x00000058442c723c */ /* 0x040fee000000182c */
[--C-:B------:R-:W-:Y:S01]  /*8d30*/  FFMA.FTZ R88, R149, c[0x0][0x2d0], -R210.reuse ;  /* 0x0000b40095587a23 */ /* 0x100fe200000108d2 */
[C---:B------:R-:W-:Y:S03]  /*8d40*/  HMMA.16816.F32 R48, R68.reuse, R90, R48 ;  /* 0x0000005a4430723c */ /* 0x040fe60000001830 */
[----:B------:R-:W-:Y:S01]  /*8d50*/  MUFU.EX2 R149, R88 ;  /* 0x0000005800957308 */ /* 0x000fe20000000800 */
[--C-:B------:R-:W-:Y:S03]  /*8d60*/  FFMA.FTZ R89, R145, c[0x0][0x2d0], -R210.reuse ;  /* 0x0000b40091597a23 */ /* 0x100fe600000108d2 */
[--C-:B------:R-:W-:Y:S01]  /*8d70*/  FFMA.FTZ R91, R147, c[0x0][0x2d0], -R210.reuse ;  /* 0x0000b400935b7a23 */ /* 0x100fe200000108d2 */
[C---:B------:R-:W-:Y:S04]  /*8d80*/  HMMA.16816.F32 R52, R68.reuse, R92, R52 ;  /* 0x0000005c4434723c */ /* 0x040fe80000001834 */
[--C-:B------:R-:W-:Y:S01]  /*8d90*/  FFMA.FTZ R90, R143, c[0x0][0x2d0], -R210.reuse ;  /* 0x0000b4008f5a7a23 */ /* 0x100fe200000108d2 */
[----:B------:R-:W1:Y:S01]  /*8da0*/  MUFU.EX2 R147, R91 ;  /* 0x0000005b00937308 */ /* 0x000e620000000800 */
[----:B------:R-:W-:Y:S02]  /*8db0*/  FFMA.FTZ R210, R206, c[0x0][0x2d0], -R210 ;  /* 0x0000b400ced27a23 */ /* 0x000fe400000108d2 */
[C---:B------:R-:W-:Y:S01]  /*8dc0*/  HMMA.16816.F32 R56, R68.reuse, R94, R56 ;  /* 0x0000005e4438723c */ /* 0x040fe20000001838 */
[----:B------:R-:W-:Y:S03]  /*8dd0*/  LDSM.16.MT88.4 R92, [R237+0x7100] ;  /* 0x00710000ed5c783b */ /* 0x000fe60000004200 */
[--C-:B------:R-:W-:Y:S01]  /*8de0*/  FFMA.FTZ R206, R203, c[0x0][0x2d0], -R204.reuse ;  /* 0x0000b400cbce7a23 */ /* 0x100fe200000108cc */
[----:B------:R-:W-:Y:S01]  /*8df0*/  MOV R203, R122 ;  /* 0x0000007a00cb7202 */ /* 0x000fe20000000f00 */
[----:B------:R-:W-:Y:S01]  /*8e00*/  FFMA.FTZ R204, R133, c[0x0][0x2d0], -R204 ;  /* 0x0000b40085cc7a23 */ /* 0x000fe200000108cc */
[----:B------:R-:W-:Y:S01]  /*8e10*/  MUFU.EX2 R145, R89 ;  /* 0x0000005900917308 */ /* 0x000fe20000000800 */
[C---:B--2---:R-:W-:Y:S08]  /*8e20*/  HMMA.16816.F32 R60, R68.reuse, R84, R60 ;  /* 0x00000054443c723c */ /* 0x044ff0000000183c */
[----:B------:R-:W-:Y:S01]  /*8e30*/  HMMA.16816.F32 R64, R68, R86, R64 ;  /* 0x000000564440723c */ /* 0x000fe20000001840 */
[----:B------:R-:W-:Y:S01]  /*8e40*/  LDSM.16.MT88.4 R84, [R238+0x6900] ;  /* 0x00690000ee54783b */ /* 0x000fe20000004200 */
[----:B------:R2:W1:Y:S05]  /*8e50*/  MUFU.EX2 R143, R90 ;  /* 0x0000005a008f7308 */ /* 0x00046a0000000800 */
[----:B-----5:R-:W-:Y:S02]  /*8e60*/  F2FP.PACK_AB R68, R148, R156 ;  /* 0x0000009c9444723e */ /* 0x020fe400000000ff */
[----:B------:R-:W-:Y:S03]  /*8e70*/  F2FP.PACK_AB R70, R140, R170 ;  /* 0x000000aa8c46723e */ /* 0x000fe600000000ff */
[----:B------:R-:W-:Y:S01]  /*8e80*/  F2FP.PACK_AB R69, R161, R169 ;  /* 0x000000a9a145723e */ /* 0x000fe200000000ff */
[----:B------:R-:W5:Y:S01]  /*8e90*/  MUFU.EX2 R210, R210 ;  /* 0x000000d200d27308 */ /* 0x000f620000000800 */
[----:B------:R-:W-:Y:S07]  /*8ea0*/  F2FP.PACK_AB R71, R157, R163 ;  /* 0x000000a39d47723e */ /* 0x000fee00000000ff */
[C---:B---3--:R-:W-:Y:S02]  /*8eb0*/  HMMA.16816.F32 R4, R68.reuse, R80, R4 ;  /* 0x000000504404723c */ /* 0x048fe40000001804 */
[----:B------:R-:W-:Y:S01]  /*8ec0*/  MUFU.EX2 R133, R204 ;  /* 0x000000cc00857308 */ /* 0x000fe20000000800 */
[----:B--2---:R-:W-:Y:S05]  /*8ed0*/  LDSM.16.MT88.4 R88, [R238+0x7100] ;  /* 0x00710000ee58783b */ /* 0x004fea0000004200 */
[C---:B------:R-:W-:Y:S04]  /*8ee0*/  HMMA.16816.F32 R8, R68.reuse, R82, R8 ;  /* 0x000000524408723c */ /* 0x040fe80000001808 */
[----:B------:R-:W2:Y:S01]  /*8ef0*/  MUFU.EX2 R206, R206 ;  /* 0x000000ce00ce7308 */ /* 0x000ea20000000800 */
[----:B------:R-:W3:Y:S03]  /*8f00*/  LDSM.16.MT88.4 R80, [R240+0x6900] ;  /* 0x00690000f050783b */ /* 0x000ee60000004200 */
[C---:B------:R-:W-:Y:S08]  /*8f10*/  HMMA.16816.F32 R12, R68.reuse, R96, R12 ;  /* 0x00000060440c723c */ /* 0x040ff0000000180c */
[C---:B------:R-:W-:Y:S01]  /*8f20*/  HMMA.16816.F32 R16, R68.reuse, R98, R16 ;  /* 0x000000624410723c */ /* 0x040fe20000001810 */
[----:B------:R-:W-:Y:S07]  /*8f30*/  LDSM.16.MT88.4 R96, [R236+0x7100] ;  /* 0x00710000ec60783b */ /* 0x000fee0000004200 */
[C---:B----4-:R-:W-:Y:S08]  /*8f40*/  HMMA.16816.F32 R20, R68.reuse, R76, R20 ;  /* 0x0000004c4414723c */ /* 0x050ff00000001814 */
[C---:B------:R-:W-:Y:S01]  /*8f50*/  HMMA.16816.F32 R24, R68.reuse, R78, R24 ;  /* 0x0000004e4418723c */ /* 0x040fe20000001818 */
[----:B------:R-:W4:Y:S07]  /*8f60*/  LDSM.16.MT88.4 R76, [R237+0x6900] ;  /* 0x00690000ed4c783b */ /* 0x000f2e0000004200 */
[C---:B-1----:R-:W-:Y:S08]  /*8f70*/  HMMA.16816.F32 R28, R68.reuse, R72, R28 ;  /* 0x00000048441c723c */ /* 0x042ff0000000181c */
[C---:B------:R-:W-:Y:S01]  /*8f80*/  HMMA.16816.F32 R32, R68.reuse, R74, R32 ;  /* 0x0000004a4420723c */ /* 0x040fe20000001820 */
[----:B------:R-:W1:Y:S07]  /*8f90*/  LDSM.16.MT88.4 R72, [R236+0x6900] ;  /* 0x00690000ec48783b */ /* 0x000e6e0000004200 */
[C---:B---3--:R-:W-:Y:S08]  /*8fa0*/  HMMA.16816.F32 R36, R68.reuse, R80, R36 ;  /* 0x000000504424723c */ /* 0x048ff00000001824 */
[C---:B------:R-:W-:Y:S01]  /*8fb0*/  HMMA.16816.F32 R40, R68.reuse, R82, R40 ;  /* 0x000000524428723c */ /* 0x040fe20000001828 */
[----:B------:R-:W3:Y:S07]  /*8fc0*/  LDSM.16.MT88.4 R80, [R240+0x3100] ;  /* 0x00310000f050783b */ /* 0x000eee0000004200 */
[C---:B------:R-:W-:Y:S08]  /*8fd0*/  HMMA.16816.F32 R44, R68.reuse, R84, R44 ;  /* 0x00000054442c723c */ /* 0x040ff0000000182c */
[C---:B------:R-:W-:Y:S01]  /*8fe0*/  HMMA.16816.F32 R48, R68.reuse, R86, R48 ;  /* 0x000000564430723c */ /* 0x040fe20000001830 */
[----:B------:R-:W-:Y:S07]  /*8ff0*/  LDSM.16.MT88.4 R84, [R236+0x3100] ;  /* 0x00310000ec54783b */ /* 0x000fee0000004200 */
[C---:B----4-:R-:W-:Y:S08]  /*9000*/  HMMA.16816.F32 R52, R68.reuse, R76, R52 ;  /* 0x0000004c4434723c */ /* 0x050ff00000001834 */
[C---:B------:R-:W-:Y:S01]  /*9010*/  HMMA.16816.F32 R56, R68.reuse, R78, R56 ;  /* 0x0000004e4438723c */ /* 0x040fe20000001838 */
[----:B------:R-:W4:Y:S07]  /*9020*/  LDSM.16.MT88.4 R76, [R238+0x3100] ;  /* 0x00310000ee4c783b */ /* 0x000f2e0000004200 */
[C---:B-1----:R-:W-:Y:S08]  /*9030*/  HMMA.16816.F32 R60, R68.reuse, R72, R60 ;  /* 0x00000048443c723c */ /* 0x042ff0000000183c */
[----:B------:R-:W-:Y:S01]  /*9040*/  HMMA.16816.F32 R64, R68, R74, R64 ;  /* 0x0000004a4440723c */ /* 0x000fe20000001840 */
[----:B------:R-:W1:Y:S06]  /*9050*/  LDSM.16.MT88.4 R72, [R237+0x3100] ;  /* 0x00310000ed48783b */ /* 0x000e6c0000004200 */
[----:B------:R-:W-:Y:S02]  /*9060*/  F2FP.PACK_AB R68, R147, R149 ;  /* 0x000000959344723e */ /* 0x000fe400000000ff */
[----:B------:R-:W-:Y:S03]  /*9070*/  F2FP.PACK_AB R70, R143, R145 ;  /* 0x000000918f46723e */ /* 0x000fe600000000ff */
[----:B------:R-:W-:Y:S02]  /*9080*/  F2FP.PACK_AB R69, R217, R219 ;  /* 0x000000dbd945723e */ /* 0x000fe400000000ff */
[----:B------:R-:W-:Y:S07]  /*9090*/  F2FP.PACK_AB R71, R211, R218 ;  /* 0x000000dad347723e */ /* 0x000fee00000000ff */
[C---:B---3--:R-:W-:Y:S08]  /*90a0*/  HMMA.16816.F32 R4, R68.reuse, R80, R4 ;  /* 0x000000504404723c */ /* 0x048ff00000001804 */
[C---:B------:R-:W-:Y:S01]  /*90b0*/  HMMA.16816.F32 R8, R68.reuse, R82, R8 ;  /* 0x000000524408723c */ /* 0x040fe20000001808 */
[----:B------:R-:W3:Y:S07]  /*90c0*/  LDSM.16.MT88.4 R80, [R240+0x7100] ;  /* 0x00710000f050783b */ /* 0x000eee0000004200 */
[C---:B----4-:R-:W-:Y:S01]  /*90d0*/  HMMA.16816.F32 R12, R68.reuse, R76, R12 ;  /* 0x0000004c440c723c */ /* 0x050fe2000000180c */
[----:B------:R-:W4:Y:S07]  /*90e0*/  LDL.LU R77, [R1+0xc] ;  /* 0x00000c00014d7983 */ /* 0x000f2e0000300800 */
[C---:B------:R-:W-:Y:S08]  /*90f0*/  HMMA.16816.F32 R16, R68.reuse, R78, R16 ;  /* 0x0000004e4410723c */ /* 0x040ff00000001810 */
[C---:B-1----:R-:W-:Y:S07]  /*9100*/  HMMA.16816.F32 R20, R68.reuse, R72, R20 ;  /* 0x000000484414723c */ /* 0x042fee0000001814 */
[----:B------:R-:W-:Y:S01]  /*9110*/  MOV R73, R121 ;  /* 0x0000007900497202 */ /* 0x000fe20000000f00 */
[C---:B------:R-:W-:Y:S04]  /*9120*/  HMMA.16816.F32 R24, R68.reuse, R74, R24 ;  /* 0x0000004a4418723c */ /* 0x040fe80000001818 */
[----:B------:R-:W-:Y:S03]  /*9130*/  MOV R72, R120 ;  /* 0x0000007800487202 */ /* 0x000fe60000000f00 */
[----:B------:R-:W-:Y:S01]  /*9140*/  MOV R75, R115 ;  /* 0x00000073004b7202 */ /* 0x000fe20000000f00 */
[C---:B------:R-:W-:Y:S04]  /*9150*/  HMMA.16816.F32 R28, R68.reuse, R84, R28 ;  /* 0x00000054441c723c */ /* 0x040fe8000000181c */
[----:B------:R-:W-:Y:S04]  /*9160*/  MOV R74, R114 ;  /* 0x00000072004a7202 */ /* 0x000fe80000000f00 */
[C---:B------:R-:W-:Y:S01]  /*9170*/  HMMA.16816.F32 R32, R68.reuse, R86, R32 ;  /* 0x000000564420723c */ /* 0x040fe20000001820 */
[----:B------:R-:W-:Y:S07]  /*9180*/  LDSM.16.MT88.4 R84, [R238+0x7900] ;  /* 0x00790000ee54783b */ /* 0x000fee0000004200 */
[C---:B---3--:R-:W-:Y:S08]  /*9190*/  HMMA.16816.F32 R36, R68.reuse, R80, R36 ;  /* 0x000000504424723c */ /* 0x048ff00000001824 */
[C---:B------:R-:W-:Y:S08]  /*91a0*/  HMMA.16816.F32 R40, R68.reuse, R82, R40 ;  /* 0x000000524428723c */ /* 0x040ff00000001828 */
[C---:B------:R-:W-:Y:S08]  /*91b0*/  HMMA.16816.F32 R44, R68.reuse, R88, R44 ;  /* 0x00000058442c723c */ /* 0x040ff0000000182c */
[C---:B------:R-:W-:Y:S08]  /*91c0*/  HMMA.16816.F32 R48, R68.reuse, R90, R48 ;  /* 0x0000005a4430723c */ /* 0x040ff00000001830 */
[C---:B------:R-:W-:Y:S08]  /*91d0*/  HMMA.16816.F32 R52, R68.reuse, R92, R52 ;  /* 0x0000005c4434723c */ /* 0x040ff00000001834 */
[C---:B------:R-:W-:Y:S01]  /*91e0*/  HMMA.16816.F32 R56, R68.reuse, R94, R56 ;  /* 0x0000005e4438723c */ /* 0x040fe20000001838 */
[----:B------:R-:W1:Y:S07]  /*91f0*/  LDSM.16.MT88.4 R92, [R240+0x7900] ;  /* 0x00790000f05c783b */ /* 0x000e6e0000004200 */
[C---:B------:R-:W-:Y:S08]  /*9200*/  HMMA.16816.F32 R60, R68.reuse, R96, R60 ;  /* 0x00000060443c723c */ /* 0x040ff0000000183c */
[----:B------:R-:W-:Y:S07]  /*9210*/  HMMA.16816.F32 R64, R68, R98, R64 ;  /* 0x000000624440723c */ /* 0x000fee0000001840 */
[----:B------:R-:W-:Y:S02]  /*9220*/  F2FP.PACK_AB R68, R209, R208 ;  /* 0x000000d0d144723e */ /* 0x000fe400000000ff */
[----:B-----5:R-:W-:Y:S03]  /*9230*/  F2FP.PACK_AB R70, R210, R207 ;  /* 0x000000cfd246723e */ /* 0x020fe600000000ff */
[----:B--2---:R-:W-:Y:S02]  /*9240*/  F2FP.PACK_AB R69, R206, R205 ;  /* 0x000000cdce45723e */ /* 0x004fe400000000ff */
[----:B------:R-:W-:Y:S07]  /*9250*/  F2FP.PACK_AB R71, R133, R134 ;  /* 0x000000868547723e */ /* 0x000fee00000000ff */
[C---:B------:R-:W-:Y:S07]  /*9260*/  HMMA.16816.F32 R128, R68.reuse, R124, R4 ;  /* 0x0000007c4480723c */ /* 0x040fee0000001804 */
[----:B------:R-:W-:Y:S01]  /*9270*/  FADD.FTZ R5, R113, R112 ;  /* 0x0000007071057221 */ /* 0x000fe20000010000 */
[C---:B------:R-:W-:Y:S04]  /*9280*/  HMMA.16816.F32 R124, R68.reuse, R126, R8 ;  /* 0x0000007e447c723c */ /* 0x040fe80000001808 */
[----:B------:R-:W-:Y:S04]  /*9290*/  FADD.FTZ R216, R216, R5 ;  /* 0x00000005d8d87221 */ /* 0x000fe80000010000 */
[----:B------:R-:W-:Y:S01]  /*92a0*/  FADD.FTZ R5, R141, R216 ;  /* 0x000000d88d057221 */ /* 0x000fe20000010000 */
[C---:B------:R-:W-:Y:S08]  /*92b0*/  HMMA.16816.F32 R120, R68.reuse, R116, R12 ;  /* 0x000000744478723c */ /* 0x040ff0000000180c */
[C---:B------:R-:W-:Y:S08]  /*92c0*/  HMMA.16816.F32 R116, R68.reuse, R118, R16 ;  /* 0x000000764474723c */ /* 0x040ff00000001810 */
[C---:B------:R-:W-:Y:S08]  /*92d0*/  HMMA.16816.F32 R112, R68.reuse, R108, R20 ;  /* 0x0000006c4470723c */ /* 0x040ff00000001814 */
[C---:B------:R-:W-:Y:S04]  /*92e0*/  HMMA.16816.F32 R108, R68.reuse, R110, R24 ;  /* 0x0000006e446c723c */ /* 0x040fe80000001818 */
[----:B----4-:R-:W-:Y:S02]  /*92f0*/  FFMA.FTZ R202, R2, R77, R202 ;  /* 0x0000004d02ca7223 */ /* 0x010fe400000100ca */
[----:B------:R-:W-:Y:S01]  /*9300*/  FADD.FTZ R2, R150, R5 ;  /* 0x0000000596027221 */ /* 0x000fe20000010000 */
[----:B------:R-:W2:Y:S01]  /*9310*/  LDSM.16.MT88.4 R76, [R237+0x7900] ;  /* 0x00790000ed4c783b */ /* 0x000ea20000004200 */
[----:B------:R-:W-:Y:S04]  /*9320*/  FADD.FTZ R201, R201, R202 ;  /* 0x000000cac9c97221 */ /* 0x000fe80000010000 */
[----:B------:R-:W-:Y:S02]  /*9330*/  FADD.FTZ R7, R155, R2 ;  /* 0x000000029b077221 */ /* 0x000fe40000010000 */
        /* <DEDUP_REMOVED lines=13> */
[C---:B------:R-:W-:Y:S03]  /*9410*/  HMMA.16816.F32 R104, R68.reuse, R100, R28 ;  /* 0x000000644468723c */ /* 0x040fe6000000181c */
[----:B------:R-:W-:Y:S02]  /*9420*/  FADD.FTZ R5, R151, R0 ;  /* 0x0000000097057221 */ /* 0x000fe40000010000 */
[----:B------:R-:W-:Y:S02]  /*9430*/  FADD.FTZ R9, R168, R9 ;  /* 0x00000009a8097221 */ /* 0x000fe40000010000 */
[----:B------:R-:W-:Y:S01]  /*9440*/  FADD.FTZ R0, R146, R5 ;  /* 0x0000000592007221 */ /* 0x000fe20000010000 */
[C---:B------:R-:W-:Y:S04]  /*9450*/  HMMA.16816.F32 R100, R68.reuse, R102, R32 ;  /* 0x000000664464723c */ /* 0x040fe80000001820 */
[----:B------:R-:W-:Y:S02]  /*9460*/  FADD.FTZ R5, R153, R0 ;  /* 0x0000000099057221 */ /* 0x000fe40000010000 */
[----:B------:R-:W-:Y:S02]  /*9470*/  FADD.FTZ R2, R164, R9 ;  /* 0x00000009a4027221 */ /* 0x000fe40000010000 */
[----:B------:R-:W-:Y:S01]  /*9480*/  FADD.FTZ R0, R158, R5 ;  /* 0x000000059e007221 */ /* 0x000fe20000010000 */
[C---:B-1----:R-:W-:Y:S03]  /*9490*/  HMMA.16816.F32 R96, R68.reuse, R92, R36 ;  /* 0x0000005c4460723c */ /* 0x042fe60000001824 */
[----:B------:R-:W-:Y:S02]  /*94a0*/  FADD.FTZ R5, R165, R0 ;  /* 0x00000000a5057221 */ /* 0x000fe40000010000 */
[----:B------:R-:W-:Y:S02]  /*94b0*/  FADD.FTZ R11, R73, R2 ;  /* 0x00000002490b7221 */ /* 0x000fe40000010000 */
[----:B------:R-:W-:Y:S01]  /*94c0*/  FADD.FTZ R0, R162, R5 ;  /* 0x00000005a2007221 */ /* 0x000fe20000010000 */
[C---:B------:R-:W-:Y:S01]  /*94d0*/  HMMA.16816.F32 R92, R68.reuse, R94, R40 ;  /* 0x0000005e445c723c */ /* 0x040fe20000001828 */
[----:B------:R-:W1:Y:S03]  /*94e0*/  LDSM.16.MT88.4 R4, [R236+0x7900] ;  /* 0x00790000ec04783b */ /* 0x000e660000004200 */
[----:B------:R-:W-:Y:S04]  /*94f0*/  FADD.FTZ R0, R167, R0 ;  /* 0x00000000a7007221 */ /* 0x000fe80000010000 */
[----:B------:R-:W-:Y:S01]  /*9500*/  FADD.FTZ R0, R74, R0 ;  /* 0x000000004a007221 */ /* 0x000fe20000010000 */
[C---:B------:R-:W-:Y:S03]  /*9510*/  HMMA.16816.F32 R88, R68.reuse, R84, R44 ;  /* 0x000000544458723c */ /* 0x040fe6000000182c */
[----:B------:R-:W-:Y:S04]  /*9520*/  FADD.FTZ R0, R75, R0 ;  /* 0x000000004b007221 */ /* 0x000fe80000010000 */
[----:B------:R-:W-:Y:S01]  /*9530*/  FADD.FTZ R0, R72, R0 ;  /* 0x0000000048007221 */ /* 0x000fe20000010000 */
[C---:B------:R-:W-:Y:S04]  /*9540*/  HMMA.16816.F32 R84, R68.reuse, R86, R48 ;  /* 0x000000564454723c */ /* 0x040fe80000001830 */
[----:B------:R-:W-:Y:S02]  /*9550*/  FADD.FTZ R9, R203, R0 ;  /* 0x00000000cb097221 */ /* 0x000fe40000010000 */
[----:B------:R-:W-:Y:S02]  /*9560*/  FADD.FTZ R0, R160, R11 ;  /* 0x0000000ba0007221 */ /* 0x000fe40000010000 */
[----:B------:R-:W-:Y:S01]  /*9570*/  FADD.FTZ R9, R156, R9 ;  /* 0x000000099c097221 */ /* 0x000fe20000010000 */
[C---:B--2---:R-:W-:Y:S03]  /*9580*/  HMMA.16816.F32 R80, R68.reuse, R76, R52 ;  /* 0x0000004c4450723c */ /* 0x044fe60000001834 */
        /* <DEDUP_REMOVED lines=11> */
[----:B------:R-:W-:Y:S04]  /*9640*/  HMMA.16816.F32 R68, R68, R6, R64 ;  /* 0x000000064444723c */ /* 0x000fe80000001840 */
[----:B------:R-:W-:Y:S02]  /*9650*/  FADD.FTZ R2, R219, R2 ;  /* 0x00000002db027221 */ /* 0x000fe40000010000 */
[----:B------:R-:W-:Y:S02]  /*9660*/  FADD.FTZ R0, R145, R0 ;  /* 0x0000000091007221 */ /* 0x000fe40000010000 */
        /* <DEDUP_REMOVED lines=10> */
[----:B------:R-:W-:Y:S03]  /*9710*/  FADD.FTZ R134, R134, R205 ;  /* 0x000000cd86867221 */ /* 0x000fe60000010000 */
[----:B------:R1:W-:Y:S01]  /*9720*/  STL [R1+0xc], R0 ;  /* 0x00000c0001007387 */ /* 0x0003e20000100800 */
[----:B------:R-:W-:Y:S05]  /*9730*/  FADD.FTZ R2, R133, R134 ;  /* 0x0000008685027221 */ /* 0x000fea0000010000 */
[----:B------:R2:W-:Y:S01]  /*9740*/  STL [R1+0x8], R2 ;  /* 0x0000080201007387 */ /* 0x0005e20000100800 */
[----:B-1----:R-:W-:Y:S01]  /*9750*/  MOV R0, R3 ;  /* 0x0000000300007202 */ /* 0x002fe20000000f00 */
[----:B------:R-:W-:-:S05]  /*9760*/  @P1 BRA `(.L_x_6) ;  /* 0xffffc1c000001947 */ /* 0x000fca000383ffff */
.L_x_5:
[----:B------:R-:W3:Y:S04]  /*9770*/  LDL.LU R4, [R1+0xc] ;  /* 0x00000c0001047983 */ /* 0x000ee80000300800 */
[----:B--2---:R-:W2:Y:S01]  /*9780*/  LDL.LU R2, [R1+0x8] ;  /* 0x0000080001027983 */ /* 0x004ea20000300800 */
[----:B------:R-:W-:-:S02]  /*9790*/  MOV R7, RZ ;  /* 0x000000ff00077202 */ /* 0x000fc40000000f00 */
[----:B------:R-:W-:Y:S02]  /*97a0*/  MOV R0, RZ ;  /* 0x000000ff00007202 */ /* 0x000fe40000000f00 */
[----:B------:R-:W-:Y:S01]  /*97b0*/  PLOP3.LUT P2, PT, PT, PT, PT, 0x8, 0x0 ;  /* 0x000000000000781c */ /* 0x000fe20003f4e170 */
[----:B---3--:R-:W1:Y:S04]  /*97c0*/  SHFL.BFLY PT, R9, R4, 0x2, 0x1f ;  /* 0x0c401f0004097f89 */ /* 0x008e6800000e0000 */
[----:B--2---:R-:W2:Y:S01]  /*97d0*/  SHFL.BFLY PT, R5, R2, 0x2, 0x1f ;  /* 0x0c401f0002057f89 */ /* 0x004ea200000e0000 */
[----:B-1----:R-:W-:Y:S02]  /*97e0*/  FADD.FTZ R9, R9, R4 ;  /* 0x0000000409097221 */ /* 0x002fe40000010000 */
[----:B--2---:R-:W-:-:S03]  /*97f0*/  FADD.FTZ R5, R5, R2 ;  /* 0x0000000205057221 */ /* 0x004fc60000010000 */
[----:B------:R-:W1:Y:S04]  /*9800*/  SHFL.BFLY PT, R6, R9, 0x1, 0x1f ;  /* 0x0c201f0009067f89 */ /* 0x000e6800000e0000 */
[----:B------:R-:W2:Y:S01]  /*9810*/  SHFL.BFLY PT, R2, R5, 0x1, 0x1f ;  /* 0x0c201f0005027f89 */ /* 0x000ea200000e0000 */
[----:B-1----:R-:W-:Y:S02]  /*9820*/  FADD.FTZ R6, R9, R6 ;  /* 0x0000000609067221 */ /* 0x002fe40000010000 */
[----:B--2---:R-:W-:-:S03]  /*9830*/  FADD.FTZ R2, R2, R5 ;  /* 0x0000000502027221 */ /* 0x004fc60000010000 */
[----:B------:R-:W-:Y:S02]  /*9840*/  FSETP.NE.FTZ.AND P1, PT, R6, RZ, PT ;  /* 0x000000ff0600720b */ /* 0x000fe40003f35000 */
[----:B------:R-:W-:-:S11]  /*9850*/  FSETP.NE.FTZ.AND P0, PT, R2, RZ, PT ;  /* 0x000000ff0200720b */ /* 0x000fd60003f15000 */
[----:B------:R-:W1:Y:S01]  /*9860*/  @P1 MUFU.RCP R7, R6 ;  /* 0x0000000600071308 */ /* 0x000e620000001000 */
[----:B------:R-:W-:Y:S02]  /*9870*/  @P1 MOV R10, 0x3f317218 ;  /* 0x3f317218000a1802 */ /* 0x000fe40000000f00 */
[----:B------:R-:W-:-:S05]  /*9880*/  @P0 MOV R11, 0x3f317218 ;  /* 0x3f317218000b0802 */ /* 0x000fca0000000f00 */
[----:B------:R-:W2:Y:S08]  /*9890*/  @P1 MUFU.LG2 R6, R6 ;  /* 0x0000000600061308 */ /* 0x000eb00000000c00 */
[----:B------:R-:W3:Y:S01]  /*98a0*/  @P0 MUFU.LG2 R8, R2 ;  /* 0x0000000200080308 */ /* 0x000ee20000000c00 */
[C---:B-1----:R-:W-:Y:S02]  /*98b0*/  FMUL.FTZ R128, R7.reuse, R128 ;  /* 0x0000008007807220 */ /* 0x042fe40000410000 */
[----:B------:R-:W-:-:S02]  /*98c0*/  FMUL.FTZ R129, R7, R129 ;  /* 0x0000008107817220 */ /* 0x000fc40000410000 */
[C---:B------:R-:W-:Y:S02]  /*98d0*/  FMUL.FTZ R124, R7.reuse, R124 ;  /* 0x0000007c077c7220 */ /* 0x040fe40000410000 */
[C---:B------:R-:W-:Y:S01]  /*98e0*/  FMUL.FTZ R125, R7.reuse, R125 ;  /* 0x0000007d077d7220 */ /* 0x040fe20000410000 */
[----:B------:R1:W4:Y:S01]  /*98f0*/  @P0 MUFU.RCP R0, R2 ;  /* 0x0000000200000308 */ /* 0x0003220000001000 */
[----:B--2---:R-:W-:Y:S02]  /*9900*/  @P1 FMUL.FTZ R9, R6, 0.69314718246459960938 ;  /* 0x3f31721806091820 */ /* 0x004fe40000410000 */
[----:B------:R-:W-:Y:S02]  /*9910*/  @P1 FMUL.FTZ R6, R10, c[0x0][0x2d0] ;  /* 0x0000b4000a061a20 */ /* 0x000fe40000410000 */
[C---:B------:R-:W-:Y:S02]  /*9920*/  FMUL.FTZ R120, R7.reuse, R120 ;  /* 0x0000007807787220 */ /* 0x040fe40000410000 */
[----:B------:R-:W-:-:S02]  /*9930*/  FMUL.FTZ R121, R7, R121 ;  /* 0x0000007907797220 */ /* 0x000fc40000410000 */
[----:B---3--:R-:W-:Y:S02]  /*9940*/  @P0 FMUL.FTZ R10, R8, 0.69314718246459960938 ;  /* 0x3f317218080a0820 */ /* 0x008fe40000410000 */
[----:B------:R-:W-:Y:S02]  /*9950*/  @P0 FMUL.FTZ R8, R11, c[0x0][0x2d0] ;  /* 0x0000b4000b080a20 */ /* 0x000fe40000410000 */
[C---:B------:R-:W-:Y:S02]  /*9960*/  FMUL.FTZ R116, R7.reuse, R116 ;  /* 0x0000007407747220 */ /* 0x040fe40000410000 */
[C---:B------:R-:W-:Y:S01]  /*9970*/  FMUL.FTZ R117, R7.reuse, R117 ;  /* 0x0000007507757220 */ /* 0x040fe20000410000 */
[----:B-1----:R-:W-:Y:S01]  /*9980*/  MOV R2, 0xff800000 ;  /* 0xff80000000027802 */ /* 0x002fe20000000f00 */
[C---:B------:R-:W-:Y:S02]  /*9990*/  FMUL.FTZ R4, R7.reuse, R112 ;  /* 0x0000007007047220 */ /* 0x040fe40000410000 */
[----:B------:R-:W-:-:S02]  /*99a0*/  FMUL.FTZ R5, R7, R113 ;  /* 0x0000007107057220 */ /* 0x000fc40000410000 */
[C---:B------:R-:W-:Y:S02]  /*99b0*/  FMUL.FTZ R108, R7.reuse, R108 ;  /* 0x0000006c076c7220 */ /* 0x040fe40000410000 */
[C---:B------:R-:W-:Y:S02]  /*99c0*/  FMUL.FTZ R109, R7.reuse, R109 ;  /* 0x0000006d076d7220 */ /* 0x040fe40000410000 */
[C---:B------:R-:W-:Y:S02]  /*99d0*/  FMUL.FTZ R104, R7.reuse, R104 ;  /* 0x0000006807687220 */ /* 0x040fe40000410000 */
[C---:B------:R-:W-:Y:S02]  /*99e0*/  FMUL.FTZ R105, R7.reuse, R105 ;  /* 0x0000006907697220 */ /* 0x040fe40000410000 */
        /* <DEDUP_REMOVED lines=17> */
[----:B------:R-:W-:Y:S01]  /*9b00*/  FMUL.FTZ R69, R7, R69 ;  /* 0x0000004507457220 */ /* 0x000fe20000410000 */
[----:B------:R-:W-:Y:S01]  /*9b10*/  MOV R7, 0xff800000 ;  /* 0xff80000000077802 */ /* 0x000fe20000000f00 */
[C---:B----4-:R-:W-:Y:S02]  /*9b20*/  FMUL.FTZ R130, R0.reuse, R130 ;  /* 0x0000008200827220 */ /* 0x050fe40000410000 */
        /* <DEDUP_REMOVED lines=31> */
[----:B------:R-:W-:Y:S02]  /*9d20*/  @P1 FFMA.FTZ R2, R6, R132, R9 ;  /* 0x0000008406021223 */ /* 0x000fe40000010009 */
[----:B------:R-:W-:Y:S02]  /*9d30*/  @P0 FFMA.FTZ R7, R8, R3, R10 ;  /* 0x0000000308070223 */ /* 0x000fe4000001000a */
.L_x_3:
[----:B------:R-:W-:Y:S05]  /*9d40*/  @P2 BRA `(.L_x_7) ;  /* 0x0000136000002947 */ /* 0x000fea0003800000 */
[----:B------:R-:W1:Y:S01]  /*9d50*/  S2R R13, SR_TID.X ;  /* 0x00000000000d7919 */ /* 0x000e620000002100 */
[----:B------:R-:W-:Y:S01]  /*9d60*/  USHF.R.S32.HI UR6, URZ, 0x1f, UR10 ;  /* 0x0000001f3f067899 */ /* 0x000fe2000801140a */
[----:B------:R-:W-:Y:S01]  /*9d70*/  IMAD R8, RZ, RZ, -UR10 ;  /* 0x8000000aff087e24 */ /* 0x000fe2000f8e02ff */
[----:B------:R-:W-:Y:S01]  /*9d80*/  ULDC.64 UR4, c[0x0][0x4d0] ;  /* 0x0001340000047ab9 */ /* 0x000fe20000000a00 */
[----:B------:R-:W2:Y:S01]  /*9d90*/  S2R R3, SR_CTAID.Y ;  /* 0x0000000000037919 */ /* 0x000ea20000002600 */
[----:B------:R-:W-:Y:S01]  /*9da0*/  UIMAD UR7, UR6, UR4, URZ ;  /* 0x00000004060772a4 */ /* 0x000fe2000f8e023f */
[----:B------:R-:W-:Y:S01]  /*9db0*/  IMAD.MOV.U32 R11, RZ, RZ, c[0x0][0x4e8] ;  /* 0x00013a00ff0b7624 */ /* 0x000fe200078e00ff */
[----:B------:R-:W-:Y:S01]  /*9dc0*/  UIMAD.WIDE.U32 UR8, UR10, UR4, URZ ;  /* 0x000000040a0872a5 */ /* 0x000fe2000f8e003f */
[----:B------:R-:W3:Y:S01]  /*9dd0*/  S2R R10, SR_CTAID.Z ;  /* 0x00000000000a7919 */ /* 0x000ee20000002700 */
[----:B------:R-:W-:Y:S01]  /*9de0*/  UIMAD UR7, UR10, UR5, UR7 ;  /* 0x000000050a0772a4 */ /* 0x000fe2000f8e0207 */
[----:B------:R-:W-:Y:S01]  /*9df0*/  BSSY B0, `(.L_x_8) ;  /* 0x00000c9000007945 */ /* 0x000fe20003800000 */
[C---:B------:R-:W-:Y:S01]  /*9e00*/  ISETP.NE.AND P1, PT, R11.reuse, 0x1, PT ;  /* 0x000000010b00780c */ /* 0x040fe20003f25270 */
[----:B------:R-:W-:Y:S01]  /*9e10*/  ULDC.64 UR4, c[0x0][0x438] ;  /* 0x00010e0000047ab9 */ /* 0x000fe20000000a00 */
[----:B------:R-:W-:Y:S01]  /*9e20*/  MOV R19, UR9 ;  /* 0x0000000900137c02 */ /* 0x000fe20008000f00 */
[----:B------:R-:W-:Y:S01]  /*9e30*/  UIMAD.WIDE.U32 UR12, UR10, UR4, URZ ;  /* 0x000000040a0c72a5 */ /* 0x000fe2000f8e003f */
[----:B------:R-:W-:Y:S01]  /*9e40*/  IMAD.U32 R18, RZ, RZ, UR8 ;  /* 0x00000008ff127e24 */ /* 0x000fe2000f8e00ff */
[----:B------:R-:W-:Y:S01]  /*9e50*/  UIMAD UR4, UR6, UR4, URZ ;  /* 0x00000004060472a4 */ /* 0x000fe2000f8e023f */
[----:B------:R-:W-:Y:S01]  /*9e60*/  IMAD R11, R11, c[0x0][0x388], RZ ;  /* 0x0000e2000b0b7a24 */ /* 0x000fe200078e02ff */
[----:B------:R-:W-:-:S02]  /*9e70*/  UIADD3 UR7, UR9, UR7, URZ ;  /* 0x0000000709077290 */ /* 0x000fc4000fffe03f */
[----:B------:R-:W-:Y:S01]  /*9e80*/  UIMAD UR4, UR10, UR5, UR4 ;  /* 0x000000050a0472a4 */ /* 0x000fe2000f8e0204 */
[----:B------:R-:W-:Y:S01]  /*9e90*/  MOV R16, UR12 ;  /* 0x0000000c00107c02 */ /* 0x000fe20008000f00 */
[----:B------:R-:W-:Y:S01]  /*9ea0*/  IMAD.U32 R17, RZ, RZ, UR13 ;  /* 0x0000000dff117e24 */ /* 0x000fe2000f8e00ff */
[----:B-1----:R-:W-:Y:S01]  /*9eb0*/  SHF.R.S32.HI R0, RZ, 0x1f, R13 ;  /* 0x0000001fff007819 */ /* 0x002fe2000001140d */
[----:B------:R-:W-:Y:S01]  /*9ec0*/  UIADD3 UR4, UR13, UR4, URZ ;  /* 0x000000040d047290 */ /* 0x000fe2000fffe03f */
[----:B------:R-:W-:Y:S02]  /*9ed0*/  IMAD.U32 R19, RZ, RZ, UR7 ;  /* 0x00000007ff137e24 */ /* 0x000fe4000f8e00ff */
[-C--:B------:R-:W-:Y:S01]  /*9ee0*/  LEA.HI R15, R0, R13.reuse, RZ, 0x5 ;  /* 0x0000000d000f7211 */ /* 0x080fe200078f28ff */
[----:B--2---:R-:W-:Y:S01]  /*9ef0*/  IMAD R8, R8, c[0x0][0x550], R3 ;  /* 0x0001540008087a24 */ /* 0x004fe200078e0203 */
[----:B------:R-:W-:Y:S01]  /*9f00*/  LEA.HI R0, R0, R13, RZ, 0x2 ;  /* 0x0000000d00007211 */ /* 0x000fe200078f10ff */
[----:B------:R-:W-:Y:S01]  /*9f10*/  IMAD.U32 R17, RZ, RZ, UR4 ;  /* 0x00000004ff117e24 */ /* 0x000fe2000f8e00ff */
[----:B------:R-:W-:Y:S01]  /*9f20*/  LOP3.LUT R6, R15, 0xffffffe0, RZ, 0xc0, !PT ;  /* 0xffffffe00f067812 */ /* 0x000fe200078ec0ff */
[----:B---3--:R-:W-:Y:S01]  /*9f30*/  IMAD.WIDE.U32 R18, R10, c[0x0][0x4d8], R18 ;  /* 0x000136000a127a25 */ /* 0x008fe200078e0012 */
[----:B------:R-:W-:-:S02]  /*9f40*/  SHF.R.S32.HI R12, RZ, 0x5, R15 ;  /* 0x00000005ff0c7819 */ /* 0x000fc4000001140f */
[----:B------:R-:W-:Y:S01]  /*9f50*/  SHF.R.S32.HI R15, RZ, 0x1f, R15 ;  /* 0x0000001fff0f7819 */ /* 0x000fe2000001140f */
[----:B------:R-:W-:Y:S01]  /*9f60*/  IMAD.IADD R6, R13, 0x1, -R6 ;  /* 0x000000010d067824 */ /* 0x000fe200078e0a06 */
[----:B------:R-:W-:Y:S01]  /*9f70*/  LOP3.LUT R0, R0, 0xfffffffc, RZ, 0xc0, !PT ;  /* 0xfffffffc00007812 */ /* 0x000fe200078ec0ff */
[----:B------:R-:W-:Y:S01]  /*9f80*/  IMAD.WIDE.U32 R16, R10, c[0x0][0x440], R16 ;  /* 0x000110000a107a25 */ /* 0x000fe200078e0010 */
[----:B------:R-:W-:Y:S02]  /*9f90*/  LEA.HI R15, R15, R12, RZ, 0x3 ;  /* 0x0000000c0f0f7211 */ /* 0x000fe400078f18ff */
[----:B------:R-:W-:Y:S01]  /*9fa0*/  IADD3 R13, -R0, R13, RZ ;  /* 0x0000000d000d7210 */ /* 0x000fe20007ffe1ff */
[----:B------:R-:W-:Y:S01]  /*9fb0*/  IMAD.MOV.U32 R22, RZ, RZ, R16 ;  /* 0x000000ffff167224 */ /* 0x000fe200078e0010 */
[----:B------:R-:W-:Y:S01]  /*9fc0*/  LOP3.LUT R15, R15, 0xffffff8, RZ, 0xc0, !PT ;  /* 0x0ffffff80f0f7812 */ /* 0x000fe200078ec0ff */
[----:B------:R-:W1:Y:S01]  /*9fd0*/  S2R R0, SR_CTAID.X ;  /* 0x0000000000007919 */ /* 0x000e620000002500 */
[----:B------:R-:W-:-:S02]  /*9fe0*/  SHF.R.S32.HI R3, RZ, 0x1f, R6 ;  /* 0x0000001fff037819 */ /* 0x000fc40000011406 */
[----:B------:R-:W-:Y:S01]  /*9ff0*/  SHF.R.S32.HI R9, RZ, 0x1f, R10 ;  /* 0x0000001fff097819 */ /* 0x000fe2000001140a */
[----:B------:R-:W-:Y:S01]  /*a000*/  IMAD.IADD R15, R12, 0x1, -R15 ;  /* 0x000000010c0f7824 */ /* 0x000fe200078e0a0f */
[----:B------:R-:W-:Y:S02]  /*a010*/  LEA.HI R12, R13, R13, RZ, 0x1 ;  /* 0x0000000d0d0c7211 */ /* 0x000fe400078f08ff */
[----:B------:R-:W-:Y:S02]  /*a020*/  LEA.HI R3, R3, R6, RZ, 0x2 ;  /* 0x0000000603037211 */ /* 0x000fe400078f10ff */
[----:B------:R-:W-:Y:S02]  /*a030*/  LOP3.LUT R12, R12, 0x1ffffffe, RZ, 0xc0, !PT ;  /* 0x1ffffffe0c0c7812 */ /* 0x000fe400078ec0ff */
[----:B------:R-:W-:Y:S02]  /*a040*/  SHF.R.S32.HI R14, RZ, 0x2, R3 ;  /* 0x00000002ff0e7819 */ /* 0x000fe40000011403 */
[----:B------:R-:W-:Y:S01]  /*a050*/  IADD3 R12, R13, -R12, RZ ;  /* 0x8000000c0d0c7210 */ /* 0x000fe20007ffe0ff */
[----:B------:R-:W-:Y:S01]  /*a060*/  IMAD R13, R9, c[0x0][0x4d8], RZ ;  /* 0x00013600090d7a24 */ /* 0x000fe200078e02ff */
[----:B------:R-:W-:Y:S01]  /*a070*/  LOP3.LUT R3, R3, 0x7ffffffc, RZ, 0xc0, !PT ;  /* 0x7ffffffc03037812 */ /* 0x000fe200078ec0ff */
[----:B------:R-:W-:-:S02]  /*a080*/  IMAD R15, R15, 0x10, R14 ;  /* 0x000000100f0f7824 */ /* 0x000fc400078e020e */
[----:B------:R-:W-:Y:S02]  /*a090*/  IMAD R9, R9, c[0x0][0x440], RZ ;  /* 0x0001100009097a24 */ /* 0x000fe400078e02ff */
[----:B------:R-:W-:Y:S02]  /*a0a0*/  IMAD R21, R12, 0x8, R15 ;  /* 0x000000080c157824 */ /* 0x000fe400078e020f */
[C---:B------:R-:W-:Y:S02]  /*a0b0*/  IMAD R9, R10.reuse, c[0x0][0x444], R9 ;  /* 0x000111000a097a24 */ /* 0x040fe400078e0209 */
[----:B------:R-:W-:Y:S01]  /*a0c0*/  IMAD R13, R10, c[0x0][0x4dc], R13 ;  /* 0x000137000a0d7a24 */ /* 0x000fe200078e020d */
[C---:B-1----:R-:W-:Y:S01]  /*a0d0*/  LEA R21, R0.reuse, R21, 0x7 ;  /* 0x0000001500157211 */ /* 0x042fe200078e38ff */
[----:B------:R-:W-:Y:S01]  /*a0e0*/  IMAD.IADD R23, R17, 0x1, R9 ;  /* 0x0000000111177824 */ /* 0x000fe200078e0209 */
[----:B------:R-:W-:Y:S01]  /*a0f0*/  SHF.R.S32.HI R10, RZ, 0x1f, R8 ;  /* 0x0000001fff0a7819 */ /* 0x000fe20000011408 */
[----:B------:R-:W-:Y:S01]  /*a100*/  IMAD.IADD R19, R19, 0x1, R13 ;  /* 0x0000000113137824 */ /* 0x000fe200078e020d */
[----:B------:R-:W-:Y:S01]  /*a110*/  MOV R12, R21 ;  /* 0x00000015000c7202 */ /* 0x000fe20000000f00 */
[----:B------:R-:W-:Y:S01]  /*a120*/  @P1 IMAD.HI.U32 R9, R21, c[0x0][0x4ec], RZ ;  /* 0x00013b0015091a27 */ /* 0x000fe200078e00ff */
[----:B------:R-:W-:-:S03]  /*a130*/  LEA R0, R0, R15, 0x7 ;  /* 0x0000000f00007211 */ /* 0x000fc600078e38ff */
[C---:B------:R-:W-:Y:S01]  /*a140*/  IMAD R13, R10.reuse, c[0x0][0x4e0], RZ ;  /* 0x000138000a0d7a24 */ /* 0x040fe200078e02ff */
[----:B------:R-:W-:Y:S01]  /*a150*/  @P1 SHF.R.U32.HI R12, RZ, c[0x0][0x4f0], R9 ;  /* 0x00013c00ff0c1a19 */ /* 0x000fe20000011609 */
[----:B------:R-:W-:Y:S01]  /*a160*/  IMAD R17, R10, c[0x0][0x448], RZ ;  /* 0x000112000a117a24 */ /* 0x000fe200078e02ff */
[----:B------:R-:W-:Y:S01]  /*a170*/  MOV R9, R21 ;  /* 0x0000001500097202 */ /* 0x000fe20000000f00 */
[C---:B------:R-:W-:Y:S01]  /*a180*/  IMAD R13, R8.reuse, c[0x0][0x4e4], R13 ;  /* 0x00013900080d7a24 */ /* 0x040fe200078e020d */
[--C-:B------:R-:W-:Y:S01]  /*a190*/  SHF.R.S32.HI R14, RZ, 0x1f, R12.reuse ;  /* 0x0000001fff0e7819 */ /* 0x100fe2000001140c */
[----:B------:R-:W-:Y:S02]  /*a1a0*/  IMAD.MOV R10, RZ, RZ, -R12 ;  /* 0x000000ffff0a7224 */ /* 0x000fe400078e0a0c */
[C---:B------:R-:W-:Y:S02]  /*a1b0*/  IMAD R17, R8.reuse, c[0x0][0x44c], R17 ;  /* 0x0001130008117a24 */ /* 0x040fe400078e0211 */
[----:B------:R-:W-:-:S04]  /*a1c0*/  IMAD.WIDE.U32 R22, R8, c[0x0][0x448], R22 ;  /* 0x0001120008167a25 */ /* 0x000fc800078e0016 */
[----:B------:R-:W-:-:S04]  /*a1d0*/  IMAD.WIDE.U32 R18, R8, c[0x0][0x4e0], R18 ;  /* 0x0001380008127a25 */ /* 0x000fc800078e0012 */
[----:B------:R-:W-:Y:S01]  /*a1e0*/  @P1 IMAD.HI.U32 R8, R21, c[0x0][0x4ec], RZ ;  /* 0x00013b0015081a27 */ /* 0x000fe200078e00ff */
[----:B------:R-:W-:Y:S01]  /*a1f0*/  BAR.SYNC.DEFER_BLOCKING 0x1, 0x100 ;  /* 0x0044000000007b1d */ /* 0x000fe20000010000 */
[----:B------:R-:W-:Y:S02]  /*a200*/  IADD3 R12, P0, R12, R18, RZ ;  /* 0x000000120c0c7210 */ /* 0x000fe40007f1e0ff */
[----:B------:R-:W-:Y:S01]  /*a210*/  IMAD R10, R10, c[0x0][0x4e8], R21 ;  /* 0x00013a000a0a7a24 */ /* 0x000fe200078e0215 */
[----:B------:R-:W-:Y:S01]  /*a220*/  @P1 SHF.R.U32.HI R9, RZ, c[0x0][0x4f0], R8 ;  /* 0x00013c00ff091a19 */ /* 0x000fe20000011608 */
[----:B------:R-:W-:Y:S01]  /*a230*/  IMAD.IADD R23, R23, 0x1, R17 ;  /* 0x0000000117177824 */ /* 0x000fe200078e0211 */
[----:B------:R-:W-:Y:S01]  /*a240*/  IADD3.X R13, R14, R19, R13, P0, !PT ;  /* 0x000000130e0d7210 */ /* 0x000fe200007fe40d */
[----:B------:R-:W-:Y:S01]  /*a250*/  IMAD.IADD R3, R6, 0x1, -R3 ;  /* 0x0000000106037824 */ /* 0x000fe200078e0a03 */
[----:B------:R-:W-:Y:S01]  /*a260*/  SHF.R.S32.HI R8, RZ, 0x1f, R10 ;  /* 0x0000001fff087819 */ /* 0x000fe2000001140a */
[C---:B------:R-:W-:Y:S01]  /*a270*/  IMAD.WIDE.U32 R22, R9.reuse, c[0x0][0x430], R22 ;  /* 0x00010c0009167a25 */ /* 0x040fe200078e0016 */
[----:B------:R-:W-:-:S02]  /*a280*/  IADD3 R14, -R9, RZ, RZ ;  /* 0x000000ff090e7210 */ /* 0x000fc40007ffe1ff */
[----:B------:R-:W-:Y:S01]  /*a290*/  LOP3.LUT P1, RZ, R6, 0x3, RZ, 0xc0, !PT ;  /* 0x0000000306ff7812 */ /* 0x000fe2000782c0ff */
[----:B------:R-:W-:Y:S01]  /*a2a0*/  IMAD R17, R8, c[0x0][0x4c8], RZ ;  /* 0x0001320008117a24 */ /* 0x000fe200078e02ff */
[----:B------:R-:W-:Y:S01]  /*a2b0*/  SHF.R.S32.HI R8, RZ, 0x1f, R9 ;  /* 0x0000001fff087819 */ /* 0x000fe20000011409 */
[----:B------:R-:W-:Y:S01]  /*a2c0*/  IMAD.WIDE.U32 R12, R10, c[0x0][0x4c8], R12 ;  /* 0x000132000a0c7a25 */ /* 0x000fe200078e000c */
[----:B------:R-:W-:-:S03]  /*a2d0*/  ISETP.GE.OR P2, PT, R0, R11, P1 ;  /* 0x0000000b0000720c */ /* 0x000fc60000f46670 */
[----:B------:R-:W-:Y:S01]  /*a2e0*/  IMAD R17, R10, c[0x0][0x4cc], R17 ;  /* 0x000133000a117a24 */ /* 0x000fe200078e0211 */
[----:B------:R-:W-:Y:S01]  /*a2f0*/  LEA R10, P0, R12, c[0x0][0x4a8], 0x2 ;  /* 0x00012a000c0a7a11 */ /* 0x000fe200078010ff */
[----:B------:R-:W-:Y:S02]  /*a300*/  IMAD R14, R14, c[0x0][0x4e8], R21 ;  /* 0x00013a000e0e7a24 */ /* 0x000fe400078e0215 */
[----:B------:R-:W-:Y:S02]  /*a310*/  IMAD.IADD R17, R13, 0x1, R17 ;  /* 0x000000010d117824 */ /* 0x000fe400078e0211 */
[----:B------:R-:W-:Y:S01]  /*a320*/  IMAD R8, R8, c[0x0][0x430], RZ ;  /* 0x00010c0008087a24 */ /* 0x000fe200078e02ff */
[----:B------:R-:W-:Y:S02]  /*a330*/  SHFL.IDX PT, R18, R10, 0x1, 0x1c1f ;  /* 0x003c1f000a127f89 */ /* 0x000fe400000e0000 */
[----:B------:R-:W-:Y:S01]  /*a340*/  LEA.HI.X R17, R12, c[0x0][0x4ac], R17, 0x2, P0 ;  /* 0x00012b000c117a11 */ /* 0x000fe200000f1411 */
[----:B------:R-:W-:Y:S01]  /*a350*/  IMAD R9, R9, c[0x0][0x434], R8 ;  /* 0x00010d0009097a24 */ /* 0x000fe200078e0208 */
[----:B------:R-:W-:Y:S01]  /*a360*/  SHFL.IDX PT, R12, R10, RZ, 0x1c1f ;  /* 0x001c1fff0a0c7589 */ /* 0x000fe200000e0000 */
[----:B------:R-:W-:-:S02]  /*a370*/  SHF.R.S32.HI R8, RZ, 0x1f, R14 ;  /* 0x0000001fff087819 */ /* 0x000fc4000001140e */
[----:B------:R-:W-:Y:S01]  /*a380*/  IMAD.IADD R23, R23, 0x1, R9 ;  /* 0x0000000117177824 */ /* 0x000fe200078e0209 */
[----:B------:R-:W1:Y:S02]  /*a390*/  SHFL.IDX PT, R13, R17, RZ, 0x1c1f ;  /* 0x001c1fff110d7589 */ /* 0x000e6400000e0000 */
[----:B------:R-:W-:Y:S01]  /*a3a0*/  IMAD R9, R8, c[0x0][0x428], RZ ;  /* 0x00010a0008097a24 */ /* 0x000fe200078e02ff */
[----:B------:R-:W-:Y:S01]  /*a3b0*/  IADD3 R8, R0, 0x8, RZ ;  /* 0x0000000800087810 */ /* 0x000fe20007ffe0ff */
[----:B------:R-:W2:Y:S01]  /*a3c0*/  SHFL.IDX PT, R19, R17, 0x1, 0x1c1f ;  /* 0x003c1f0011137f89 */ /* 0x000ea200000e0000 */
[----:B------:R-:W-:Y:S02]  /*a3d0*/  IMAD.WIDE.U32 R22, R14, c[0x0][0x428], R22 ;  /* 0x00010a000e167a25 */ /* 0x000fe400078e0016 */
[----:B------:R-:W-:Y:S02]  /*a3e0*/  ISETP.GE.OR P1, PT, R8, R11, P1 ;  /* 0x0000000b0800720c */ /* 0x000fe40000f26670 */
[----:B------:R-:W-:-:S05]  /*a3f0*/  IMAD R9, R14, c[0x0][0x42c], R9 ;  /* 0x00010b000e097a24 */ /* 0x000fca00078e0209 */
[----:B------:R-:W-:Y:S02]  /*a400*/  IADD3 R14, R23, R9, RZ ;  /* 0x00000009170e7210 */ /* 0x000fe40007ffe0ff */
[----:B------:R-:W-:-:S04]  /*a410*/  LEA R9, P0, R22, c[0x0][0x400], 0x2 ;  /* 0x0001000016097a11 */ /* 0x000fc800078010ff */
[----:B------:R-:W-:Y:S01]  /*a420*/  LEA.HI.X R14, R22, c[0x0][0x404], R14, 0x2, P0 ;  /* 0x00010100160e7a11 */ /* 0x000fe200000f140e */
[----:B------:R3:W4:Y:S01]  /*a430*/  SHFL.IDX PT, R16, R9, RZ, 0x1c1f ;  /* 0x001c1fff09107589 */ /* 0x00072200000e0000 */
[----:B------:R-:W-:-:S03]  /*a440*/  ISETP.GE.AND P0, PT, R8, R11, PT ;  /* 0x0000000b0800720c */ /* 0x000fc60003f06270 */
[----:B-1----:R3:W-:Y:S04]  /*a450*/  @!P2 ST.E [R12.64], R2 ;  /* 0x000000020c00a985 */ /* 0x0027e8000c10190e */
[----:B--2---:R3:W-:Y:S01]  /*a460*/  @!P1 ST.E [R18.64], R7 ;  /* 0x0000000712009985 */ /* 0x0047e2000c10190e */
[----:B------:R-:W-:Y:S02]  /*a470*/  ISETP.GE.AND P1, PT, R0, R11, PT ;  /* 0x0000000b0000720c */ /* 0x000fe40003f26270 */
[----:B------:R-:W-:Y:S01]  /*a480*/  SHF.L.U32 R11, R3, 0x1, RZ ;  /* 0x00000001030b7819 */ /* 0x000fe200000006ff */
[----:B------:R3:W1:Y:S10]  /*a490*/  SHFL.IDX PT, R17, R14, RZ, 0x1c1f ;  /* 0x001c1fff0e117589 */ /* 0x00067400000e0000 */
[----:B------:R-:W-:Y:S05]  /*a4a0*/  @P1 BRA `(.L_x_9) ;  /* 0x000005d000001947 */ /* 0x000fea0003800000 */
[C---:B---3--:R-:W-:Y:S02]  /*a4b0*/  IADD3 R7, R11.reuse, 0x8, RZ ;  /* 0x000000080b077810 */ /* 0x048fe40007ffe0ff */
[----:B------:R-:W-:-:S02]  /*a4c0*/  IADD3 R3, R11, 0x10, RZ ;  /* 0x000000100b037810 */ /* 0x000fc40007ffe0ff */
[----:B------:R-:W-:Y:S02]  /*a4d0*/  IADD3 R2, R11, 0x18, RZ ;  /* 0x000000180b027810 */ /* 0x000fe40007ffe0ff */
[----:B------:R-:W-:Y:S02]  /*a4e0*/  ISETP.GE.AND P3, PT, R7, c[0x0][0x3c8], PT ;  /* 0x0000f20007007a0c */ /* 0x000fe40003f66270 */
[----:B------:R-:W-:Y:S02]  /*a4f0*/  ISETP.GE.AND P2, PT, R3, c[0x0][0x3c8], PT ;  /* 0x0000f20003007a0c */ /* 0x000fe40003f46270 */
[----:B------:R-:W-:Y:S02]  /*a500*/  ISETP.GE.AND P1, PT, R2, c[0x0][0x3c8], PT ;  /* 0x0000f20002007a0c */ /* 0x000fe40003f26270 */
[C---:B------:R-:W-:Y:S02]  /*a510*/  ISETP.GE.AND P4, PT, R11.reuse, c[0x0][0x3c8], PT ;  /* 0x0000f2000b007a0c */ /* 0x040fe40003f86270 */
[----:B------:R-:W-:-:S02]  /*a520*/  IADD3 R0, R11, 0x20, RZ ;  /* 0x000000200b007810 */ /* 0x000fc40007ffe0ff */
[----:B------:R-:W-:Y:S02]  /*a530*/  IADD3 R10, R11, 0x28, RZ ;  /* 0x000000280b0a7810 */ /* 0x000fe40007ffe0ff */
[----:B------:R-:W-:Y:S02]  /*a540*/  ISETP.GE.AND P6, PT, R0, c[0x0][0x3c8], PT ;  /* 0x0000f20000007a0c */ /* 0x000fe40003fc6270 */
[----:B------:R-:W-:Y:S02]  /*a550*/  @!P3 LEA.HI R7, R7, R7, RZ, 0x1 ;  /* 0x000000070707b211 */ /* 0x000fe400078f08ff */
[----:B------:R-:W-:Y:S02]  /*a560*/  @!P2 LEA.HI R3, R3, R3, RZ, 0x1 ;  /* 0x000000030303a211 */ /* 0x000fe400078f08ff */
[----:B------:R-:W-:Y:S01]  /*a570*/  @!P1 LEA.HI R2, R2, R2, RZ, 0x1 ;  /* 0x0000000202029211 */ /* 0x000fe200078f08ff */
[----:B-1--4-:R-:W-:Y:S01]  /*a580*/  @!P4 IMAD.WIDE R12, R11, 0x4, R16 ;  /* 0x000000040b0cc825 */ /* 0x012fe200078e0210 */
[----:B------:R-:W-:-:S02]  /*a590*/  @!P3 LOP3.LUT R7, R7, 0xfffffffe, RZ, 0xc0, !PT ;  /* 0xfffffffe0707b812 */ /* 0x000fc400078ec0ff */
[----:B------:R-:W-:Y:S02]  /*a5a0*/  @!P2 LOP3.LUT R3, R3, 0xfffffffe, RZ, 0xc0, !PT ;  /* 0xfffffffe0303a812 */ /* 0x000fe400078ec0ff */
[----:B------:R-:W-:Y:S01]  /*a5b0*/  @!P1 LOP3.LUT R21, R2, 0xfffffffe, RZ, 0xc0, !PT ;  /* 0xfffffffe02159812 */ /* 0x000fe200078ec0ff */
[--C-:B------:R-:W-:Y:S01]  /*a5c0*/  @!P3 IMAD.WIDE R6, R7, 0x4, R16.reuse ;  /* 0x000000040706b825 */ /* 0x100fe200078e0210 */
[----:B------:R1:W-:Y:S01]  /*a5d0*/  @!P4 ST.E.64 [R12.64], R128 ;  /* 0x000000800c00c985 */ /* 0x0003e2000c101b0e */
[----:B------:R-:W-:Y:S02]  /*a5e0*/  IADD3 R8, R11, 0x30, RZ ;  /* 0x000000300b087810 */ /* 0x000fe40007ffe0ff */
[----:B------:R-:W-:Y:S01]  /*a5f0*/  @!P2 IMAD.WIDE R18, R3, 0x4, R16 ;  /* 0x000000040312a825 */ /* 0x000fe200078e0210 */
[C---:B------:R-:W-:Y:S01]  /*a600*/  IADD3 R3, R11.reuse, 0x38, RZ ;  /* 0x000000380b037810 */ /* 0x040fe20007ffe0ff */
[----:B------:R2:W-:Y:S01]  /*a610*/  @!P3 ST.E.64 [R6.64], R124 ;  /* 0x0000007c0600b985 */ /* 0x0005e2000c101b0e */
[----:B------:R-:W-:-:S02]  /*a620*/  IADD3 R15, R11, 0x40, RZ ;  /* 0x000000400b0f7810 */ /* 0x000fc40007ffe0ff */
[----:B------:R-:W-:Y:S01]  /*a630*/  ISETP.GE.AND P5, PT, R10, c[0x0][0x3c8], PT ;  /* 0x0000f2000a007a0c */ /* 0x000fe20003fa6270 */
[----:B------:R3:W-:Y:S01]  /*a640*/  @!P2 ST.E.64 [R18.64], R120 ;  /* 0x000000781200a985 */ /* 0x0007e2000c101b0e */
[----:B------:R-:W-:Y:S02]  /*a650*/  IADD3 R2, R11, 0x48, RZ ;  /* 0x000000480b027810 */ /* 0x000fe40007ffe0ff */
[----:B------:R-:W-:Y:S02]  /*a660*/  ISETP.GE.AND P4, PT, R8, c[0x0][0x3c8], PT ;  /* 0x0000f20008007a0c */ /* 0x000fe40003f86270 */
[----:B------:R-:W-:Y:S02]  /*a670*/  ISETP.GE.AND P3, PT, R3, c[0x0][0x3c8], PT ;  /* 0x0000f20003007a0c */ /* 0x000fe40003f66270 */
[----:B------:R-:W-:Y:S02]  /*a680*/  ISETP.GE.AND P2, PT, R15, c[0x0][0x3c8], PT ;  /* 0x0000f2000f007a0c */ /* 0x000fe40003f46270 */
[----:B------:R-:W-:-:S02]  /*a690*/  @!P6 LEA.HI R0, R0, R0, RZ, 0x1 ;  /* 0x000000000000e211 */ /* 0x000fc400078f08ff */
[----:B------:R-:W-:Y:S02]  /*a6a0*/  IADD3 R20, R11, 0x60, RZ ;  /* 0x000000600b147810 */ /* 0x000fe40007ffe0ff */
[----:B------:R-:W-:-:S03]  /*a6b0*/  @!P5 LEA.HI R10, R10, R10, RZ, 0x1 ;  /* 0x0000000a0a0ad211 */ /* 0x000fc600078f08ff */
[----:B------:R-:W-:Y:S02]  /*a6c0*/  @!P4 LEA.HI R8, R8, R8, RZ, 0x1 ;  /* 0x000000080808c211 */ /* 0x000fe400078f08ff */
[----:B------:R-:W-:Y:S01]  /*a6d0*/  @!P3 LEA.HI R3, R3, R3, RZ, 0x1 ;  /* 0x000000030303b211 */ /* 0x000fe200078f08ff */
[----:B-1----:R-:W-:Y:S01]  /*a6e0*/  @!P1 IMAD.WIDE R12, R21, 0x4, R16 ;  /* 0x00000004150c9825 */ /* 0x002fe200078e0210 */
[----:B------:R-:W-:Y:S02]  /*a6f0*/  @!P2 LEA.HI R15, R15, R15, RZ, 0x1 ;  /* 0x0000000f0f0fa211 */ /* 0x000fe400078f08ff */
[----:B------:R-:W-:Y:S02]  /*a700*/  @!P4 LOP3.LUT R21, R8, 0xfffffffe, RZ, 0xc0, !PT ;  /* 0xfffffffe0815c812 */ /* 0x000fe400078ec0ff */
[----:B------:R1:W-:Y:S01]  /*a710*/  @!P1 ST.E.64 [R12.64], R116 ;  /* 0x000000740c009985 */ /* 0x0003e2000c101b0e */
[----:B------:R-:W-:Y:S02]  /*a720*/  ISETP.GE.AND P1, PT, R2, c[0x0][0x3c8], PT ;  /* 0x0000f20002007a0c */ /* 0x000fe40003f26270 */
[----:B--2---:R-:W-:-:S02]  /*a730*/  @!P6 LOP3.LUT R7, R0, 0xfffffffe, RZ, 0xc0, !PT ;  /* 0xfffffffe0007e812 */ /* 0x004fc400078ec0ff */
[----:B---3--:R-:W-:Y:S02]  /*a740*/  @!P5 LOP3.LUT R19, R10, 0xfffffffe, RZ, 0xc0, !PT ;  /* 0xfffffffe0a13d812 */ /* 0x008fe400078ec0ff */
[----:B------:R-:W-:Y:S01]  /*a750*/  @!P3 LOP3.LUT R3, R3, 0xfffffffe, RZ, 0xc0, !PT ;  /* 0xfffffffe0303b812 */ /* 0x000fe200078ec0ff */
[----:B------:R-:W-:Y:S01]  /*a760*/  @!P6 IMAD.WIDE R6, R7, 0x4, R16 ;  /* 0x000000040706e825 */ /* 0x000fe200078e0210 */
[----:B------:R-:W-:Y:S02]  /*a770*/  @!P2 LOP3.LUT R15, R15, 0xfffffffe, RZ, 0xc0, !PT ;  /* 0xfffffffe0f0fa812 */ /* 0x000fe400078ec0ff */
[C---:B------:R-:W-:Y:S02]  /*a780*/  IADD3 R0, R11.reuse, 0x50, RZ ;  /* 0x000000500b007810 */ /* 0x040fe40007ffe0ff */
[----:B------:R2:W-:Y:S01]  /*a790*/  @!P6 ST.E.64 [R6.64], R4 ;  /* 0x000000040600e985 */ /* 0x0005e2000c101b0e */
[----:B------:R-:W-:Y:S02]  /*a7a0*/  @!P1 LEA.HI R2, R2, R2, RZ, 0x1 ;  /* 0x0000000202029211 */ /* 0x000fe400078f08ff */
[----:B------:R-:W-:-:S02]  /*a7b0*/  IADD3 R8, R11, 0x58, RZ ;  /* 0x000000580b087810 */ /* 0x000fc40007ffe0ff */
[----:B------:R-:W-:Y:S02]  /*a7c0*/  ISETP.GE.AND P6, PT, R0, c[0x0][0x3c8], PT ;  /* 0x0000f20000007a0c */ /* 0x000fe40003fc6270 */
[----:B------:R-:W-:Y:S01]  /*a7d0*/  IADD3 R10, R11, 0x78, RZ ;  /* 0x000000780b0a7810 */ /* 0x000fe20007ffe0ff */
[----:B-1----:R-:W-:-:S10]  /*a7e0*/  @!P5 IMAD.WIDE R12, R19, 0x4, R16 ;  /* 0x00000004130cd825 */ /* 0x002fd400078e0210 */
[----:B------:R-:W-:Y:S01]  /*a7f0*/  @!P6 LEA.HI R0, R0, R0, RZ, 0x1 ;  /* 0x000000000000e211 */ /* 0x000fe200078f08ff */
[----:B------:R-:W-:Y:S01]  /*a800*/  @!P4 IMAD.WIDE R18, R21, 0x4, R16 ;  /* 0x000000041512c825 */ /* 0x000fe200078e0210 */
[----:B------:R1:W-:Y:S01]  /*a810*/  @!P5 ST.E.64 [R12.64], R108 ;  /* 0x0000006c0c00d985 */ /* 0x0003e2000c101b0e */
[----:B------:R-:W-:-:S03]  /*a820*/  ISETP.GE.AND P5, PT, R8, c[0x0][0x3c8], PT ;  /* 0x0000f20008007a0c */ /* 0x000fc60003fa6270 */
[----:B------:R3:W-:Y:S01]  /*a830*/  @!P4 ST.E.64 [R18.64], R104 ;  /* 0x000000681200c985 */ /* 0x0007e2000c101b0e */
[----:B------:R-:W-:Y:S02]  /*a840*/  ISETP.GE.AND P4, PT, R20, c[0x0][0x3c8], PT ;  /* 0x0000f20014007a0c */ /* 0x000fe40003f86270 */
[----:B--2---:R-:W-:Y:S01]  /*a850*/  @!P1 LOP3.LUT R5, R2, 0xfffffffe, RZ, 0xc0, !PT ;  /* 0xfffffffe02059812 */ /* 0x004fe200078ec0ff */
[----:B------:R-:W-:-:S04]  /*a860*/  @!P3 IMAD.WIDE R2, R3, 0x4, R16 ;  /* 0x000000040302b825 */ /* 0x000fc800078e0210 */
[--C-:B------:R-:W-:Y:S01]  /*a870*/  @!P2 IMAD.WIDE R6, R15, 0x4, R16.reuse ;  /* 0x000000040f06a825 */ /* 0x100fe200078e0210 */
[----:B------:R-:W-:Y:S01]  /*a880*/  IADD3 R15, R11, 0x68, RZ ;  /* 0x000000680b0f7810 */ /* 0x000fe20007ffe0ff */
[----:B------:R2:W-:Y:S01]  /*a890*/  @!P3 ST.E.64 [R2.64], R100 ;  /* 0x000000640200b985 */ /* 0x0005e2000c101b0e */
[----:B------:R-:W-:Y:S01]  /*a8a0*/  @!P5 LEA.HI R8, R8, R8, RZ, 0x1 ;  /* 0x000000080808d211 */ /* 0x000fe200078f08ff */
[----:B------:R-:W-:Y:S01]  /*a8b0*/  @!P1 IMAD.WIDE R4, R5, 0x4, R16 ;  /* 0x0000000405049825 */ /* 0x000fe200078e0210 */
[----:B------:R-:W-:Y:S01]  /*a8c0*/  ISETP.GE.AND P3, PT, R15, c[0x0][0x3c8], PT ;  /* 0x0000f2000f007a0c */ /* 0x000fe20003f66270 */
[----:B------:R4:W-:Y:S01]  /*a8d0*/  @!P2 ST.E.64 [R6.64], R96 ;  /* 0x000000600600a985 */ /* 0x0009e2000c101b0e */
[----:B------:R-:W-:-:S03]  /*a8e0*/  @!P4 LEA.HI R20, R20, R20, RZ, 0x1 ;  /* 0x000000141414c211 */ /* 0x000fc600078f08ff */
[----:B------:R5:W-:Y:S01]  /*a8f0*/  @!P1 ST.E.64 [R4.64], R92 ;  /* 0x0000005c04009985 */ /* 0x000be2000c101b0e */
[----:B------:R-:W-:Y:S02]  /*a900*/  ISETP.GE.AND P1, PT, R10, c[0x0][0x3c8], PT ;  /* 0x0000f2000a007a0c */ /* 0x000fe40003f26270 */
[----:B-1----:R-:W-:-:S05]  /*a910*/  IADD3 R12, R11, 0x70, RZ ;  /* 0x000000700b0c7810 */ /* 0x002fca0007ffe0ff */
[----:B------:R-:W-:Y:S02]  /*a920*/  @!P3 LEA.HI R15, R15, R15, RZ, 0x1 ;  /* 0x0000000f0f0fb211 */ /* 0x000fe400078f08ff */
[----:B------:R-:W-:Y:S02]  /*a930*/  ISETP.GE.AND P2, PT, R12, c[0x0][0x3c8], PT ;  /* 0x0000f2000c007a0c */ /* 0x000fe40003f46270 */
[----:B------:R-:W-:Y:S02]  /*a940*/  @!P3 LOP3.LUT R15, R15, 0xfffffffe, RZ, 0xc0, !PT ;  /* 0xfffffffe0f0fb812 */ /* 0x000fe400078ec0ff */
[----:B------:R-:W-:-:S04]  /*a950*/  @!P1 LEA.HI R10, R10, R10, RZ, 0x1 ;  /* 0x0000000a0a0a9211 */ /* 0x000fc800078f08ff */
[----:B---3--:R-:W-:Y:S02]  /*a960*/  @!P1 LOP3.LUT R19, R10, 0xfffffffe, RZ, 0xc0, !PT ;  /* 0xfffffffe0a139812 */ /* 0x008fe400078ec0ff */
[----:B--2---:R-:W-:-:S03]  /*a970*/  @!P6 LOP3.LUT R3, R0, 0xfffffffe, RZ, 0xc0, !PT ;  /* 0xfffffffe0003e812 */ /* 0x004fc600078ec0ff */
[----:B------:R-:W-:Y:S02]  /*a980*/  @!P2 LEA.HI R12, R12, R12, RZ, 0x1 ;  /* 0x0000000c0c0ca211 */ /* 0x000fe400078f08ff */
[----:B----4-:R-:W-:Y:S01]  /*a990*/  @!P4 LOP3.LUT R7, R20, 0xfffffffe, RZ, 0xc0, !PT ;  /* 0xfffffffe1407c812 */ /* 0x010fe200078ec0ff */
[--C-:B------:R-:W-:Y:S01]  /*a9a0*/  @!P6 IMAD.WIDE R2, R3, 0x4, R16.reuse ;  /* 0x000000040302e825 */ /* 0x100fe200078e0210 */
[----:B------:R-:W-:Y:S02]  /*a9b0*/  @!P2 LOP3.LUT R13, R12, 0xfffffffe, RZ, 0xc0, !PT ;  /* 0xfffffffe0c0da812 */ /* 0x000fe400078ec0ff */
[----:B-----5:R-:W-:Y:S01]  /*a9c0*/  @!P5 LOP3.LUT R5, R8, 0xfffffffe, RZ, 0xc0, !PT ;  /* 0xfffffffe0805d812 */ /* 0x020fe200078ec0ff */
[--C-:B------:R-:W-:Y:S01]  /*a9d0*/  @!P4 IMAD.WIDE R6, R7, 0x4, R16.reuse ;  /* 0x000000040706c825 */ /* 0x100fe200078e0210 */
[----:B------:R1:W-:Y:S03]  /*a9e0*/  @!P6 ST.E.64 [R2.64], R88 ;  /* 0x000000580200e985 */ /* 0x0003e6000c101b0e */
[----:B------:R-:W-:-:S04]  /*a9f0*/  @!P5 IMAD.WIDE R4, R5, 0x4, R16 ;  /* 0x000000040504d825 */ /* 0x000fc800078e0210 */
[--C-:B------:R-:W-:Y:S01]  /*aa00*/  @!P3 IMAD.WIDE R20, R15, 0x4, R16.reuse ;  /* 0x000000040f14b825 */ /* 0x100fe200078e0210 */
[----:B------:R1:W-:Y:S03]  /*aa10*/  @!P5 ST.E.64 [R4.64], R84 ;  /* 0x000000540400d985 */ /* 0x0003e6000c101b0e */
[--C-:B------:R-:W-:Y:S01]  /*aa20*/  @!P2 IMAD.WIDE R12, R13, 0x4, R16.reuse ;  /* 0x000000040d0ca825 */ /* 0x100fe200078e0210 */
[----:B------:R1:W-:Y:S03]  /*aa30*/  @!P4 ST.E.64 [R6.64], R80 ;  /* 0x000000500600c985 */ /* 0x0003e6000c101b0e */
[----:B------:R-:W-:Y:S01]  /*aa40*/  @!P1 IMAD.WIDE R16, R19, 0x4, R16 ;  /* 0x0000000413109825 */ /* 0x000fe200078e0210 */
[----:B------:R1:W-:Y:S04]  /*aa50*/  @!P3 ST.E.64 [R20.64], R76 ;  /* 0x0000004c1400b985 */ /* 0x0003e8000c101b0e */
[----:B------:R1:W-:Y:S04]  /*aa60*/  @!P2 ST.E.64 [R12.64], R72 ;  /* 0x000000480c00a985 */ /* 0x0003e8000c101b0e */
[----:B------:R1:W-:Y:S02]  /*aa70*/  @!P1 ST.E.64 [R16.64], R68 ;  /* 0x0000004410009985 */ /* 0x0003e4000c101b0e */
.L_x_9:
[----:B------:R-:W-:Y:S05]  /*aa80*/  BSYNC B0 ;  /* 0x0000000000007941 */ /* 0x000fea0003800000 */
.L_x_8:
[----:B-1----:R1:W2:Y:S04]  /*aa90*/  SHFL.IDX PT, R5, R14, 0x1, 0x1c1f ;  /* 0x003c1f000e057f89 */ /* 0x0022a800000e0000 */
[----:B------:R1:W3:Y:S01]  /*aaa0*/  SHFL.IDX PT, R4, R9, 0x1, 0x1c1f ;  /* 0x003c1f0009047f89 */ /* 0x0002e200000e0000 */
[----:B------:R-:W-:Y:S05]  /*aab0*/  @P0 EXIT ;  /* 0x000000000000094d */ /* 0x000fea0003800000 */
[C---:B------:R-:W-:Y:S02]  /*aac0*/  ISETP.GE.AND P0, PT, R11.reuse, c[0x0][0x3c8], PT ;  /* 0x0000f2000b007a0c */ /* 0x040fe40003f06270 */
[----:B---3--:R-:W-:-:S02]  /*aad0*/  IADD3 R2, R11, 0x8, RZ ;  /* 0x000000080b027810 */ /* 0x008fc40007ffe0ff */
[C---:B------:R-:W-:Y:S02]  /*aae0*/  IADD3 R0, R11.reuse, 0x10, RZ ;  /* 0x000000100b007810 */ /* 0x040fe40007ffe0ff */
[----:B------:R-:W-:Y:S02]  /*aaf0*/  ISETP.GE.AND P6, PT, R2, c[0x0][0x3c8], PT ;  /* 0x0000f20002007a0c */ /* 0x000fe40003fc6270 */
[----:B------:R-:W-:Y:S02]  /*ab00*/  ISETP.GE.AND P5, PT, R0, c[0x0][0x3c8], PT ;  /* 0x0000f20000007a0c */ /* 0x000fe40003fa6270 */
[C---:B-1----:R-:W-:Y:S02]  /*ab10*/  IADD3 R9, R11.reuse, 0x18, RZ ;  /* 0x000000180b097810 */ /* 0x042fe40007ffe0ff */
[C---:B------:R-:W-:Y:S01]  /*ab20*/  IADD3 R8, R11.reuse, 0x20, RZ ;  /* 0x000000200b087810 */ /* 0x040fe20007ffe0ff */
[C---:B--2---:R-:W-:Y:S01]  /*ab30*/  @!P0 IMAD.WIDE R14, R11.reuse, 0x4, R4 ;  /* 0x000000040b0e8825 */ /* 0x044fe200078e0204 */
[----:B------:R-:W-:-:S02]  /*ab40*/  IADD3 R7, R11, 0x28, RZ ;  /* 0x000000280b077810 */ /* 0x000fc40007ffe0ff */
[C---:B------:R-:W-:Y:S02]  /*ab50*/  IADD3 R6, R11.reuse, 0x30, RZ ;  /* 0x000000300b067810 */ /* 0x040fe40007ffe0ff */
[----:B------:R-:W-:Y:S01]  /*ab60*/  IADD3 R3, R11, 0x38, RZ ;  /* 0x000000380b037810 */ /* 0x000fe20007ffe0ff */
[----:B------:R1:W-:Y:S01]  /*ab70*/  @!P0 ST.E.64 [R14.64], R130 ;  /* 0x000000820e008985 */ /* 0x0003e2000c101b0e */
[----:B------:R-:W-:Y:S02]  /*ab80*/  ISETP.GE.AND P4, PT, R9, c[0x0][0x3c8], PT ;  /* 0x0000f20009007a0c */ /* 0x000fe40003f86270 */
[----:B------:R-:W-:Y:S02]  /*ab90*/  ISETP.GE.AND P3, PT, R8, c[0x0][0x3c8], PT ;  /* 0x0000f20008007a0c */ /* 0x000fe40003f66270 */
[----:B------:R-:W-:Y:S02]  /*aba0*/  ISETP.GE.AND P2, PT, R7, c[0x0][0x3c8], PT ;  /* 0x0000f20007007a0c */ /* 0x000fe40003f46270 */
[----:B------:R-:W-:-:S02]  /*abb0*/  ISETP.GE.AND P1, PT, R6, c[0x0][0x3c8], PT ;  /* 0x0000f20006007a0c */ /* 0x000fc40003f26270 */
[----:B------:R-:W-:Y:S02]  /*abc0*/  ISETP.GE.AND P0, PT, R3, c[0x0][0x3c8], PT ;  /* 0x0000f20003007a0c */ /* 0x000fe40003f06270 */
[----:B------:R-:W-:Y:S02]  /*abd0*/  @!P6 LEA.HI R2, R2, R2, RZ, 0x1 ;  /* 0x000000020202e211 */ /* 0x000fe400078f08ff */
[----:B------:R-:W-:Y:S02]  /*abe0*/  @!P5 LEA.HI R0, R0, R0, RZ, 0x1 ;  /* 0x000000000000d211 */ /* 0x000fe400078f08ff */
[----:B------:R-:W-:Y:S02]  /*abf0*/  @!P6 LOP3.LUT R13, R2, 0xfffffffe, RZ, 0xc0, !PT ;  /* 0xfffffffe020de812 */ /* 0x000fe400078ec0ff */
[----:B------:R-:W-:Y:S02]  /*ac00*/  @!P4 LEA.HI R9, R9, R9, RZ, 0x1 ;  /* 0x000000090909c211 */ /* 0x000fe400078f08ff */
[----:B------:R-:W-:Y:S01]  /*ac10*/  @!P3 LEA.HI R8, R8, R8, RZ, 0x1 ;  /* 0x000000080808b211 */ /* 0x000fe200078f08ff */
[----:B------:R-:W-:Y:S01]  /*ac20*/  @!P6 IMAD.WIDE R12, R13, 0x4, R4 ;  /* 0x000000040d0ce825 */ /* 0x000fe200078e0204 */
[----:B------:R-:W-:-:S02]  /*ac30*/  @!P2 LEA.HI R7, R7, R7, RZ, 0x1 ;  /* 0x000000070707a211 */ /* 0x000fc400078f08ff */
[----:B------:R-:W-:Y:S02]  /*ac40*/  @!P1 LEA.HI R6, R6, R6, RZ, 0x1 ;  /* 0x0000000606069211 */ /* 0x000fe400078f08ff */
[----:B------:R-:W-:Y:S01]  /*ac50*/  @!P0 LEA.HI R3, R3, R3, RZ, 0x1 ;  /* 0x0000000303038211 */ /* 0x000fe200078f08ff */
[----:B------:R2:W-:Y:S01]  /*ac60*/  @!P6 ST.E.64 [R12.64], R126 ;  /* 0x0000007e0c00e985 */ /* 0x0005e2000c101b0e */
[----:B------:R-:W-:Y:S02]  /*ac70*/  @!P4 LOP3.LUT R9, R9, 0xfffffffe, RZ, 0xc0, !PT ;  /* 0xfffffffe0909c812 */ /* 0x000fe400078ec0ff */
[----:B-1----:R-:W-:Y:S02]  /*ac80*/  @!P5 LOP3.LUT R15, R0, 0xfffffffe, RZ, 0xc0, !PT ;  /* 0xfffffffe000fd812 */ /* 0x002fe400078ec0ff */
[----:B------:R-:W-:Y:S02]  /*ac90*/  IADD3 R2, R11, 0x40, RZ ;  /* 0x000000400b027810 */ /* 0x000fe40007ffe0ff */
[----:B------:R-:W-:Y:S01]  /*aca0*/  @!P3 LOP3.LUT R17, R8, 0xfffffffe, RZ, 0xc0, !PT ;  /* 0xfffffffe0811b812 */ /* 0x000fe200078ec0ff */
[----:B------:R-:W-:Y:S01]  /*acb0*/  @!P5 IMAD.WIDE R14, R15, 0x4, R4 ;  /* 0x000000040f0ed825 */ /* 0x000fe200078e0204 */
[----:B------:R-:W-:-:S02]  /*acc0*/  IADD3 R0, R11, 0x48, RZ ;  /* 0x000000480b007810 */ /* 0x000fc40007ffe0ff */
[----:B------:R-:W-:Y:S01]  /*acd0*/  @!P2 LOP3.LUT R7, R7, 0xfffffffe, RZ, 0xc0, !PT ;  /* 0xfffffffe0707a812 */ /* 0x000fe200078ec0ff */
[----:B------:R-:W-:Y:S01]  /*ace0*/  @!P4 IMAD.WIDE R8, R9, 0x4, R4 ;  /* 0x000000040908c825 */ /* 0x000fe200078e0204 */
[----:B------:R-:W-:Y:S01]  /*acf0*/  @!P0 LOP3.LUT R3, R3, 0xfffffffe, RZ, 0xc0, !PT ;  /* 0xfffffffe03038812 */ /* 0x000fe200078ec0ff */
[----:B------:R1:W-:Y:S01]  /*ad00*/  @!P5 ST.E.64 [R14.64], R122 ;  /* 0x0000007a0e00d985 */ /* 0x0003e2000c101b0e */
[----:B------:R-:W-:Y:S02]  /*ad10*/  ISETP.GE.AND P6, PT, R2, c[0x0][0x3c8], PT ;  /* 0x0000f20002007a0c */ /* 0x000fe40003fc6270 */
[----:B------:R-:W-:Y:S01]  /*ad20*/  ISETP.GE.AND P5, PT, R0, c[0x0][0x3c8], PT ;  /* 0x0000f20000007a0c */ /* 0x000fe20003fa6270 */
[----:B------:R3:W-:Y:S01]  /*ad30*/  @!P4 ST.E.64 [R8.64], R118 ;  /* 0x000000760800c985 */ /* 0x0007e2000c101b0e */
[C---:B------:R-:W-:Y:S02]  /*ad40*/  IADD3 R20, R11.reuse, 0x50, RZ ;  /* 0x000000500b147810 */ /* 0x040fe40007ffe0ff */
[----:B------:R-:W-:-:S02]  /*ad50*/  IADD3 R19, R11, 0x58, RZ ;  /* 0x000000580b137810 */ /* 0x000fc40007ffe0ff */
[C---:B------:R-:W-:Y:S02]  /*ad60*/  IADD3 R18, R11.reuse, 0x60, RZ ;  /* 0x000000600b127810 */ /* 0x040fe40007ffe0ff */
[----:B------:R-:W-:Y:S02]  /*ad70*/  IADD3 R10, R11, 0x68, RZ ;  /* 0x000000680b0a7810 */ /* 0x000fe40007ffe0ff */
[----:B------:R-:W-:Y:S02]  /*ad80*/  ISETP.GE.AND P4, PT, R20, c[0x0][0x3c8], PT ;  /* 0x0000f20014007a0c */ /* 0x000fe40003f86270 */
[----:B--2---:R-:W-:Y:S01]  /*ad90*/  @!P1 LOP3.LUT R13, R6, 0xfffffffe, RZ, 0xc0, !PT ;  /* 0xfffffffe060d9812 */ /* 0x004fe200078ec0ff */
[--C-:B------:R-:W-:Y:S01]  /*ada0*/  @!P2 IMAD.WIDE R6, R7, 0x4, R4.reuse ;  /* 0x000000040706a825 */ /* 0x100fe200078e0204 */
[----:B------:R-:W-:Y:S02]  /*adb0*/  @!P6 LEA.HI R2, R2, R2, RZ, 0x1 ;  /* 0x000000020202e211 */ /* 0x000fe400078f08ff */
[----:B------:R-:W-:Y:S01]  /*adc0*/  @!P5 LEA.HI R0, R0, R0, RZ, 0x1 ;  /* 0x000000000000d211 */ /* 0x000fe200078f08ff */
[----:B------:R-:W-:-:S06]  /*add0*/  @!P1 IMAD.WIDE R12, R13, 0x4, R4 ;  /* 0x000000040d0c9825 */ /* 0x000fcc00078e0204 */
[----:B------:R-:W-:Y:S01]  /*ade0*/  @!P4 LEA.HI R20, R20, R20, RZ, 0x1 ;  /* 0x000000141414c211 */ /* 0x000fe200078f08ff */
[----:B-1----:R-:W-:-:S04]  /*adf0*/  @!P3 IMAD.WIDE R14, R17, 0x4, R4 ;  /* 0x00000004110eb825 */ /* 0x002fc800078e0204 */
[----:B----4-:R-:W-:Y:S01]  /*ae00*/  @!P0 IMAD.WIDE R16, R3, 0x4, R4 ;  /* 0x0000000403108825 */ /* 0x010fe200078e0204 */
[----:B------:R1:W-:Y:S01]  /*ae10*/  @!P3 ST.E.64 [R14.64], R114 ;  /* 0x000000720e00b985 */ /* 0x0003e2000c101b0e */
[----:B------:R-:W-:Y:S02]  /*ae20*/  IADD3 R3, R11, 0x70, RZ ;  /* 0x000000700b037810 */ /* 0x000fe40007ffe0ff */
[----:B------:R-:W-:Y:S01]  /*ae30*/  ISETP.GE.AND P3, PT, R19, c[0x0][0x3c8], PT ;  /* 0x0000f20013007a0c */ /* 0x000fe20003f66270 */
[----:B------:R2:W-:Y:S01]  /*ae40*/  @!P2 ST.E.64 [R6.64], R110 ;  /* 0x0000006e0600a985 */ /* 0x0005e2000c101b0e */
[----:B------:R-:W-:Y:S02]  /*ae50*/  ISETP.GE.AND P2, PT, R18, c[0x0][0x3c8], PT ;  /* 0x0000f20012007a0c */ /* 0x000fe40003f46270 */
[----:B---3--:R-:W-:Y:S01]  /*ae60*/  @!P5 LOP3.LUT R9, R0, 0xfffffffe, RZ, 0xc0, !PT ;  /* 0xfffffffe0009d812 */ /* 0x008fe200078ec0ff */
[----:B------:R3:W-:Y:S01]  /*ae70*/  @!P1 ST.E.64 [R12.64], R106 ;  /* 0x0000006a0c009985 */ /* 0x0007e2000c101b0e */
[----:B------:R-:W-:-:S02]  /*ae80*/  ISETP.GE.AND P1, PT, R10, c[0x0][0x3c8], PT ;  /* 0x0000f2000a007a0c */ /* 0x000fc40003f26270 */
[----:B------:R-:W-:Y:S01]  /*ae90*/  IADD3 R11, R11, 0x78, RZ ;  /* 0x000000780b0b7810 */ /* 0x000fe20007ffe0ff */
[----:B------:R4:W-:Y:S01]  /*aea0*/  @!P0 ST.E.64 [R16.64], R102 ;  /* 0x0000006610008985 */ /* 0x0009e2000c101b0e */
[----:B------:R-:W-:Y:S01]  /*aeb0*/  ISETP.GE.AND P0, PT, R3, c[0x0][0x3c8], PT ;  /* 0x0000f20003007a0c */ /* 0x000fe20003f06270 */
[----:B------:R-:W-:Y:S02]  /*aec0*/  @!P5 IMAD.WIDE R8, R9, 0x4, R4 ;  /* 0x000000040908d825 */ /* 0x000fe400078e0204 */
[----:B------:R-:W-:Y:S02]  /*aed0*/  @!P3 LEA.HI R19, R19, R19, RZ, 0x1 ;  /* 0x000000131313b211 */ /* 0x000fe400078f08ff */
[----:B------:R-:W-:Y:S02]  /*aee0*/  @!P2 LEA.HI R18, R18, R18, RZ, 0x1 ;  /* 0x000000121212a211 */ /* 0x000fe400078f08ff */
[----:B------:R-:W-:Y:S02]  /*aef0*/  @!P3 LOP3.LUT R19, R19, 0xfffffffe, RZ, 0xc0, !PT ;  /* 0xfffffffe1313b812 */ /* 0x000fe400078ec0ff */
[----:B------:R-:W-:-:S04]  /*af00*/  @!P1 LEA.HI R10, R10, R10, RZ, 0x1 ;  /* 0x0000000a0a0a9211 */ /* 0x000fc800078f08ff */
[----:B------:R-:W-:Y:S02]  /*af10*/  @!P0 LEA.HI R3, R3, R3, RZ, 0x1 ;  /* 0x0000000303038211 */ /* 0x000fe400078f08ff */
[----:B-1----:R-:W-:Y:S02]  /*af20*/  @!P2 LOP3.LUT R15, R18, 0xfffffffe, RZ, 0xc0, !PT ;  /* 0xfffffffe120fa812 */ /* 0x002fe400078ec0ff */
[----:B------:R-:W-:Y:S02]  /*af30*/  @!P0 LOP3.LUT R3, R3, 0xfffffffe, RZ, 0xc0, !PT ;  /* 0xfffffffe03038812 */ /* 0x000fe400078ec0ff */
[----:B--2---:R-:W-:-:S03]  /*af40*/  @!P6 LOP3.LUT R7, R2, 0xfffffffe, RZ, 0xc0, !PT ;  /* 0xfffffffe0207e812 */ /* 0x004fc600078ec0ff */
[----:B------:R-:W-:Y:S01]  /*af50*/  @!P0 IMAD.WIDE R2, R3, 0x4, R4 ;  /* 0x0000000403028825 */ /* 0x000fe200078e0204 */
[----:B---3--:R-:W-:-:S03]  /*af60*/  @!P4 LOP3.LUT R13, R20, 0xfffffffe, RZ, 0xc0, !PT ;  /* 0xfffffffe140dc812 */ /* 0x008fc600078ec0ff */
[----:B------:R-:W-:Y:S01]  /*af70*/  @!P6 IMAD.WIDE R6, R7, 0x4, R4 ;  /* 0x000000040706e825 */ /* 0x000fe200078e0204 */
[----:B----4-:R-:W-:-:S04]  /*af80*/  @!P1 LOP3.LUT R17, R10, 0xfffffffe, RZ, 0xc0, !PT ;  /* 0xfffffffe0a119812 */ /* 0x010fc800078ec0ff */
[----:B------:R1:W-:Y:S04]  /*af90*/  @!P6 ST.E.64 [R6.64], R98 ;  /* 0x000000620600e985 */ /* 0x0003e8000c101b0e */
[----:B------:R2:W-:Y:S01]  /*afa0*/  @!P5 ST.E.64 [R8.64], R94 ;  /* 0x0000005e0800d985 */ /* 0x0005e2000c101b0e */
[----:B-1----:R-:W-:-:S04]  /*afb0*/  @!P4 IMAD.WIDE R6, R13, 0x4, R4 ;  /* 0x000000040d06c825 */ /* 0x002fc800078e0204 */
[--C-:B--2---:R-:W-:Y:S01]  /*afc0*/  @!P3 IMAD.WIDE R8, R19, 0x4, R4.reuse ;  /* 0x000000041308b825 */ /* 0x104fe200078e0204 */
[----:B------:R1:W-:Y:S03]  /*afd0*/  @!P4 ST.E.64 [R6.64], R90 ;  /* 0x0000005a0600c985 */ /* 0x0003e6000c101b0e */
[--C-:B------:R-:W-:Y:S01]  /*afe0*/  @!P2 IMAD.WIDE R12, R15, 0x4, R4.reuse ;  /* 0x000000040f0ca825 */ /* 0x100fe200078e0204 */
[----:B------:R1:W-:Y:S03]  /*aff0*/  @!P3 ST.E.64 [R8.64], R86 ;  /* 0x000000560800b985 */ /* 0x0003e6000c101b0e */
[----:B------:R-:W-:Y:S01]  /*b000*/  @!P1 IMAD.WIDE R14, R17, 0x4, R4 ;  /* 0x00000004110e9825 */ /* 0x000fe200078e0204 */
[----:B------:R1:W-:Y:S04]  /*b010*/  @!P2 ST.E.64 [R12.64], R82 ;  /* 0x000000520c00a985 */ /* 0x0003e8000c101b0e */
[----:B------:R1:W-:Y:S04]  /*b020*/  @!P1 ST.E.64 [R14.64], R78 ;  /* 0x0000004e0e009985 */ /* 0x0003e8000c101b0e */
[----:B------:R1:W-:Y:S01]  /*b030*/  @!P0 ST.E.64 [R2.64], R74 ;  /* 0x0000004a02008985 */ /* 0x0003e2000c101b0e */
[----:B------:R-:W-:-:S13]  /*b040*/  ISETP.GE.AND P0, PT, R11, c[0x0][0x3c8], PT ;  /* 0x0000f2000b007a0c */ /* 0x000fda0003f06270 */
[----:B------:R-:W-:Y:S05]  /*b050*/  @P0 EXIT ;  /* 0x000000000000094d */ /* 0x000fea0003800000 */
[----:B-1----:R-:W-:-:S04]  /*b060*/  LEA.HI R3, R11, R11, RZ, 0x1 ;  /* 0x0000000b0b037211 */ /* 0x002fc800078f08ff */
[----:B------:R-:W-:-:S05]  /*b070*/  LOP3.LUT R3, R3, 0xfffffffe, RZ, 0xc0, !PT ;  /* 0xfffffffe03037812 */ /* 0x000fca00078ec0ff */
[----:B------:R-:W-:-:S05]  /*b080*/  IMAD.WIDE R4, R3, 0x4, R4 ;  /* 0x0000000403047825 */ /* 0x000fca00078e0204 */
[----:B------:R-:W-:Y:S01]  /*b090*/  ST.E.64 [R4.64], R70 ;  /* 0x0000004604007985 */ /* 0x000fe2000c101b0e */
[----:B------:R-:W-:Y:S05]  /*b0a0*/  EXIT ;  /* 0x000000000000794d */ /* 0x000fea0003800000 */
.L_x_7:
[----:B------:R-:W1:Y:S02]  /*b0b0*/  S2R R4, SR_TID.X ;  /* 0x0000000000047919 */ /* 0x000e640000002100 */
[----:B-1----:R-:W-:-:S13]  /*b0c0*/  ISETP.GT.AND P0, PT, R4, 0x7f, PT ;  /* 0x0000007f0400780c */ /* 0x002fda0003f04270 */
[----:B------:R-:W-:Y:S05]  /*b0d0*/  @P0 EXIT ;  /* 0x000000000000094d */ /* 0x000fea0003800000 */
[----:B------:R-:W1:Y:S01]  /*b0e0*/  S2R R7, SR_CTAID.X ;  /* 0x0000000000077919 */ /* 0x000e620000002500 */
[----:B------:R-:W-:-:S05]  /*b0f0*/  MOV R0, c[0x0][0x4e8] ;  /* 0x00013a0000007a02 */ /* 0x000fca0000000f00 */
[----:B------:R-:W-:Y:S01]  /*b100*/  IMAD R2, R0, c[0x0][0x388], RZ ;  /* 0x0000e20000027a24 */ /* 0x000fe200078e02ff */
[----:B-1----:R-:W-:-:S04]  /*b110*/  LEA R7, R7, R4, 0x7 ;  /* 0x0000000407077211 */ /* 0x002fc800078e38ff */
[----:B------:R-:W-:-:S13]  /*b120*/  ISETP.GE.AND P0, PT, R7, R2, PT ;  /* 0x000000020700720c */ /* 0x000fda0003f06270 */
[----:B------:R-:W-:Y:S05]  /*b130*/  @P0 EXIT ;  /* 0x000000000000094d */ /* 0x000fea0003800000 */
[----:B------:R-:W1:Y:S01]  /*b140*/  S2R R5, SR_CTAID.Z ;  /* 0x0000000000057919 */ /* 0x000e620000002700 */
[----:B------:R-:W-:Y:S01]  /*b150*/  USHF.R.S32.HI UR6, URZ, 0x1f, UR10 ;  /* 0x0000001f3f067899 */ /* 0x000fe2000801140a */
[----:B------:R-:W-:Y:S01]  /*b160*/  ISETP.NE.AND P0, PT, R0, 0x1, PT ;  /* 0x000000010000780c */ /* 0x000fe20003f05270 */
[----:B------:R-:W-:Y:S01]  /*b170*/  ULDC.64 UR4, c[0x0][0x4d0] ;  /* 0x0001340000047ab9 */ /* 0x000fe20000000a00 */
[----:B------:R-:W2:Y:S01]  /*b180*/  S2R R3, SR_CTAID.Y ;  /* 0x0000000000037919 */ /* 0x000ea20000002600 */
[----:B------:R-:W-:Y:S01]  /*b190*/  UIMAD UR6, UR6, UR4, URZ ;  /* 0x00000004060672a4 */ /* 0x000fe2000f8e023f */
[----:B------:R-:W-:Y:S01]  /*b1a0*/  IADD3 R2, RZ, -UR10, RZ ;  /* 0x8000000aff027c10 */ /* 0x000fe2000fffe0ff */
[----:B------:R-:W-:Y:S01]  /*b1b0*/  UIMAD.WIDE.U32 UR8, UR10, UR4, URZ ;  /* 0x000000040a0872a5 */ /* 0x000fe2000f8e003f */
[----:B------:R-:W-:Y:S01]  /*b1c0*/  MOV R6, R7 ;  /* 0x0000000700067202 */ /* 0x000fe20000000f00 */
[----:B------:R-:W-:-:S04]  /*b1d0*/  UIMAD UR4, UR10, UR5, UR6 ;  /* 0x000000050a0472a4 */ /* 0x000fc8000f8e0206 */
[----:B------:R-:W-:Y:S01]  /*b1e0*/  UIADD3 UR4, UR9, UR4, URZ ;  /* 0x0000000409047290 */ /* 0x000fe2000fffe03f */
[----:B------:R-:W-:Y:S01]  /*b1f0*/  MOV R9, UR9 ;  /* 0x0000000900097c02 */ /* 0x000fe20008000f00 */
[----:B------:R-:W-:-:S04]  /*b200*/  @P0 IMAD.HI.U32 R4, R7, c[0x0][0x4ec], RZ ;  /* 0x00013b0007040a27 */ /* 0x000fc800078e00ff */
[----:B------:R-:W-:Y:S01]  /*b210*/  IMAD.U32 R8, RZ, RZ, UR8 ;  /* 0x00000008ff087e24 */ /* 0x000fe2000f8e00ff */
[----:B------:R-:W-:Y:S01]  /*b220*/  @P0 SHF.R.U32.HI R6, RZ, c[0x0][0x4f0], R4 ;  /* 0x00013c00ff060a19 */ /* 0x000fe20000011604 */
[----:B------:R-:W-:Y:S01]  /*b230*/  IMAD.U32 R9, RZ, RZ, UR4 ;  /* 0x00000004ff097e24 */ /* 0x000fe2000f8e00ff */
[----:B-1----:R-:W-:-:S03]  /*b240*/  SHF.R.S32.HI R0, RZ, 0x1f, R5 ;  /* 0x0000001fff007819 */ /* 0x002fc60000011405 */
[----:B------:R-:W-:Y:S01]  /*b250*/  IMAD.WIDE.U32 R8, R5, c[0x0][0x4d8], R8 ;  /* 0x0001360005087a25 */ /* 0x000fe200078e0008 */
[----:B------:R-:W-:-:S03]  /*b260*/  IADD3 R4, -R6, RZ, RZ ;  /* 0x000000ff06047210 */ /* 0x000fc60007ffe1ff */
[----:B------:R-:W-:Y:S02]  /*b270*/  IMAD R0, R0, c[0x0][0x4d8], RZ ;  /* 0x0001360000007a24 */ /* 0x000fe400078e02ff */
[----:B--2---:R-:W-:Y:S02]  /*b280*/  IMAD R2, R2, c[0x0][0x550], R3 ;  /* 0x0001540002027a24 */ /* 0x004fe400078e0203 */
[----:B------:R-:W-:Y:S02]  /*b290*/  IMAD R0, R5, c[0x0][0x4dc], R0 ;  /* 0x0001370005007a24 */ /* 0x000fe400078e0200 */
[----:B------:R-:W-:Y:S01]  /*b2a0*/  IMAD R4, R4, c[0x0][0x4e8], R7 ;  /* 0x00013a0004047a24 */ /* 0x000fe200078e0207 */
[----:B------:R-:W-:Y:S01]  /*b2b0*/  SHF.R.S32.HI R3, RZ, 0x1f, R2 ;  /* 0x0000001fff037819 */ /* 0x000fe20000011402 */
[----:B------:R-:W-:Y:S01]  /*b2c0*/  IMAD.IADD R9, R0, 0x1, R9 ;  /* 0x0000000100097824 */ /* 0x000fe200078e0209 */
[----:B------:R-:W-:-:S03]  /*b2d0*/  SHF.R.S32.HI R0, RZ, 0x1f, R6 ;  /* 0x0000001fff007819 */ /* 0x000fc60000011406 */
[----:B------:R-:W-:Y:S02]  /*b2e0*/  IMAD R3, R3, c[0x0][0x4e0], RZ ;  /* 0x0001380003037a24 */ /* 0x000fe400078e02ff */
[----:B------:R-:W-:-:S04]  /*b2f0*/  IMAD.WIDE.U32 R8, R2, c[0x0][0x4e0], R8 ;  /* 0x0001380002087a25 */ /* 0x000fc800078e0008 */
[----:B------:R-:W-:Y:S01]  /*b300*/  IMAD R3, R2, c[0x0][0x4e4], R3 ;  /* 0x0001390002037a24 */ /* 0x000fe200078e0203 */
[----:B------:R-:W-:Y:S02]  /*b310*/  SHF.R.S32.HI R2, RZ, 0x1f, R4 ;  /* 0x0000001fff027819 */ /* 0x000fe40000011404 */
[----:B------:R-:W-:-:S03]  /*b320*/  IADD3 R6, P0, R6, R8, RZ ;  /* 0x0000000806067210 */ /* 0x000fc60007f1e0ff */
[----:B------:R-:W-:Y:S01]  /*b330*/  IMAD R5, R2, c[0x0][0x4c8], RZ ;  /* 0x0001320002057a24 */ /* 0x000fe200078e02ff */
[----:B------:R-:W-:-:S03]  /*b340*/  IADD3.X R7, R0, R9, R3, P0, !PT ;  /* 0x0000000900077210 */ /* 0x000fc600007fe403 */
[C---:B------:R-:W-:Y:S02]  /*b350*/  IMAD R5, R4.reuse, c[0x0][0x4cc], R5 ;  /* 0x0001330004057a24 */ /* 0x040fe400078e0205 */
[----:B------:R-:W-:-:S05]  /*b360*/  IMAD.WIDE.U32 R6, R4, c[0x0][0x4c8], R6 ;  /* 0x0001320004067a25 */ /* 0x000fca00078e0006 */
[----:B------:R-:W-:Y:S02]  /*b370*/  IADD3 R5, R7, R5, RZ ;  /* 0x0000000507057210 */ /* 0x000fe40007ffe0ff */
[----:B------:R-:W-:-:S04]  /*b380*/  LEA R2, P0, R6, c[0x0][0x4a8], 0x2 ;  /* 0x00012a0006027a11 */ /* 0x000fc800078010ff */
[----:B------:R-:W-:Y:S02]  /*b390*/  LEA.HI.X R3, R6, c[0x0][0x4ac], R5, 0x2, P0 ;  /* 0x00012b0006037a11 */ /* 0x000fe400000f1405 */
[----:B------:R-:W-:-:S05]  /*b3a0*/  MOV R5, 0xff800000 ;  /* 0xff80000000057802 */ /* 0x000fca0000000f00 */
[----:B------:R-:W-:Y:S01]  /*b3b0*/  STG.E [R2.64], R5 ;  /* 0x0000000502007986 */ /* 0x000fe2000c10190e */
[----:B------:R-:W-:Y:S05]  /*b3c0*/  EXIT ;  /* 0x000000000000794d */ /* 0x000fea0003800000 */
.L_x_10:
[----:B------:R-:W-:-:S00]  /*b3d0*/  BRA `(.L_x_10) ;  /* 0xfffffff000007947 */ /* 0x000fc0000383ffff */
[----:B------:R-:W-:-:S00]  /*b3e0*/  NOP ;  /* 0x0000000000007918 */ /* 0x000fc00000000000 */
        /* <DEDUP_REMOVED lines=9> */
.L_x_2672:


//--------------------- .text._ZN7cutlass13device_kernelIN5flash19enable_sm80_to_sm89INS1_16FlashAttnFwdSm80INS1_25CollectiveMainloopFwdSm80ILi8ELi1ELb1EN4cute5tupleIJNS5_1CILi128EEENS7_ILi96EEES8_EEELi128ENS_6half_tEfNS_4arch4Sm80ELb0ELb1ELb1ELb0ELb0ELb0ELb1ELb1EEENS1_21CollectiveEpilogueFwdINS6_IJS8_S8_S9_EEENS6_IJNS7_ILi1EEESH_SH_EEESB_SD_Li256ELb0ELb1ELb1ELb0EEENS1_19SingleTileSchedulerILb0ELb1ELb1ELi128EEEEEEEEEvNT_6ParamsE --------------------------
	.section	.text._ZN7cutlass13device_kernelIN5flash19enable_sm80_to_sm89INS1_16FlashAttnFwdSm80INS1_25CollectiveMainloopFwdSm80ILi8ELi1ELb1EN4cute5tupleIJNS5_1CILi128EEENS7_ILi96EEES8_EEELi128ENS_6half_tEfNS_4arch4Sm80ELb0ELb1ELb1ELb0ELb0ELb0ELb1ELb1EEENS1_21CollectiveEpilogueFwdINS6_IJS8_S8_S9_EEENS6_IJNS7_ILi1EEESH_SH_EEESB_SD_Li256ELb0ELb1ELb1ELb0EEENS1_19SingleTileSchedulerILb0ELb1ELb1ELi128EEEEEEEEEvNT_6ParamsE,"ax",@progbits
	.sectioninfo	@"SHI_REGISTERS=255"
	.align	128
.text._ZN7cutlass13device_kernelIN5flash19enable_sm80_to_sm89INS1_16FlashAttnFwdSm80INS1_25CollectiveMainloopFwdSm80ILi8ELi1ELb1EN4cute5tupleIJNS5_1CILi128EEENS7_ILi96EEES8_EEELi128ENS_6half_tEfNS_4arch4Sm80ELb0ELb1ELb1ELb0ELb0ELb0ELb1ELb1EEENS1_21CollectiveEpilogueFwdINS6_IJS8_S8_S9_EEENS6_IJNS7_ILi1EEESH_SH_EEESB_SD_Li256ELb0ELb1ELb1ELb0EEENS1_19SingleTileSchedulerILb0ELb1ELb1ELi128EEEEEEEEEvNT_6ParamsE:
        .type           _ZN7cutlass13device_kernelIN5flash19enable_sm80_to_sm89INS1_16FlashAttnFwdSm80INS1_25CollectiveMainloopFwdSm80ILi8ELi1ELb1EN4cute5tupleIJNS5_1CILi128EEENS7_ILi96EEES8_EEELi128ENS_6half_tEfNS_4arch4Sm80ELb0ELb1ELb1ELb0ELb0ELb0ELb1ELb1EEENS1_21CollectiveEpilogueFwdINS6_IJS8_S8_S9_EEENS6_IJNS7_ILi1EEESH_SH_EEESB_SD_Li256ELb0ELb1ELb1ELb0EEENS1_19SingleTileSchedulerILb0ELb1ELb1ELi128EEEEEEEEEvNT_6ParamsE,@function
        .size           _ZN7cutlass13device_kernelIN5flash19enable_sm80_to_sm89INS1_16FlashAttnFwdSm80INS1_25CollectiveMainloopFwdSm80ILi8ELi1ELb1EN4cute5tupleIJNS5_1CILi128EEENS7_ILi96EEES8_EEELi128ENS_6half_tEfNS_4arch4Sm80ELb0ELb1ELb1ELb0ELb0ELb0ELb1ELb1EEENS1_21CollectiveEpilogueFwdINS6_IJS8_S8_S9_EEENS6_IJNS7_ILi1EEESH_SH_EEESB_SD_Li256ELb0ELb1ELb1ELb0EEENS1_19SingleTileSchedulerILb0ELb1ELb1ELi128EEEEEEEEEvNT_6ParamsE,(.L_x_2673 - _ZN7cutlass13device_kernelIN5flash19enable_sm80_to_sm89INS1_16FlashAttnFwdSm80INS1_25CollectiveMainloopFwdSm80ILi8ELi1ELb1EN4cute5tupleIJNS5_1CILi128EEENS7_ILi96EEES8_EEELi128ENS_6half_tEfNS_4arch4Sm80ELb0ELb1ELb1ELb0ELb0ELb0ELb1ELb1EEENS1_21CollectiveEpilogueFwdINS6_IJS8_S8_S9_EEENS6_IJNS7_ILi1EEESH_SH_EEESB_SD_Li256ELb0ELb1ELb1ELb0EEENS1_19SingleTileSchedulerILb0ELb1ELb1ELi128EEEEEEEEEvNT_6ParamsE)
        .other          _ZN7cutlass13device_kernelIN5flash19enable_sm80_to_sm89INS1_16FlashAttnFwdSm80INS1_25CollectiveMainloopFwdSm80ILi8ELi1ELb1EN4cute5tupleIJNS5_1CILi128EEENS7_ILi96EEES8_EEELi128ENS_6half_tEfNS_4arch4Sm80ELb0ELb1ELb1ELb0ELb0ELb0ELb1ELb1EEENS1_21CollectiveEpilogueFwdINS6_IJS8_S8_S9_EEENS6_IJNS7_ILi1EEESH_SH_EEESB_SD_Li256ELb0ELb1ELb1ELb0EEENS1_19SingleTileSchedulerILb0ELb1ELb1ELi128EEEEEEEEEvNT_6ParamsE,@"STO_CUDA_ENTRY STV_DEFAULT"
_ZN7cutlass13device_kernelIN5flash19enable_sm80_to_sm89INS1_16FlashAttnFwdSm80INS1_25CollectiveMainloopFwdSm80ILi8ELi1ELb1EN4cute5tupleIJNS5_1CILi128EEENS7_ILi96EEES8_EEELi128ENS_6half_tEfNS_4arch4Sm80ELb0ELb1ELb1ELb0ELb0ELb0ELb1ELb1EEENS1_21CollectiveEpilogueFwdINS6_IJS8_S8_S9_EEENS6_IJNS7_ILi1EEESH_SH_EEESB_SD_Li256ELb0ELb1ELb1ELb0EEENS1_19SingleTileSchedulerILb0ELb1ELb1ELi128EEEEEEEEEvNT_6ParamsE:
[----:B------:R-:W-:Y:S02]  /*0000*/  MOV R1, c[0x0][0x28] ;  /* 0x00000a0000017a02 */ /* 0x000fe40000000f00 */
[----:B------:R-:W1:Y:S01]  /*0010*/  S2R R39, SR_TID.X ;  /* 0x0000000000277919 */ /* 0x000e620000002100 */
[----:B------:R-:W2:Y:S03]  /*0020*/  S2UR UR6, SR_CTAID.Y ;  /* 0x00000000000679c3 */ /* 0x000ea60000002600 */
        /* <DEDUP_REMOVED lines=14> */
.L_x_11:
[----:B---3--:R-:W-:Y:S02]  /*0110*/  ULDC.64 UR4, c[0x0][0x550] ;  /* 0x0001540000047ab9 */ /* 0x008fe40000000a00 */
[----:B------:R-:W-:Y:S02]  /*0120*/  UISETP.NE.AND UP0, UPT, UR4, 0x1, UPT ;  /* 0x000000010400788c */ /* 0x000fe4000bf05270 */
[----:B------:R-:W-:-:S02]  /*0130*/  UIMAD.WIDE.U32 UR10, UR6, UR5, URZ ;  /* 0x00000005060a72a5 */ /* 0x000fc4000f8e003f */
[----:B------:R-:W-:Y:S02]  /*0140*/  ULDC UR4, c[0x0][0x558] ;  /* 0x0001560000047ab9 */ /* 0x000fe40000000800 */
[----:B------:R-:W-:-:S05]  /*0150*/  UMOV UR9, UR6 ;  /* 0x0000000600097c82 */ /* 0x000fca0008000000 */
[----:B------:R-:W-:-:S03]  /*0160*/  @UP0 USHF.R.U32.HI UR9, URZ, UR4, UR11 ;  /* 0x000000043f090299 */ /* 0x000fc6000801160b */
.L_x_12:
[----:B------:R-:W-:Y:S01]  /*0170*/  ISETP.GE.AND P0, PT, R0, RZ, PT ;  /* 0x000000ff0000720c */ /* 0x000fe20003f06270 */
[----:B------:R-:W-:Y:S02]  /*0180*/  UIADD3 UR4, -UR9, URZ, URZ ;  /* 0x0000003f09047290 */ /* 0x000fe4000fffe13f */
[----:B------:R-:W-:Y:S02]  /*0190*/  ULDC UR10, c[0x0][0x550] ;  /* 0x00015400000a7ab9 */ /* 0x000fe40000000800 */
[----:B------:R-:W-:-:S08]  /*01a0*/  UIMAD UR10, UR4, UR10, UR6 ;  /* 0x0000000a040a72a4 */ /* 0x000fd0000f8e0206 */
[----:B------:R-:W-:Y:S05]  /*01b0*/  @!P0 EXIT ;  /* 0x000000000000894d */ /* 0x000fea0003800000 */
[----:B------:R-:W1:Y:S01]  /*01c0*/  S2UR UR16, SR_CTAID.X ;  /* 0x00000000001079c3 */ /* 0x000e620000002500 */
[----:B------:R-:W-:Y:S02]  /*01d0*/  ULDC UR8, c[0x0][0x2c4] ;  /* 0x0000b10000087ab9 */ /* 0x000fe40000000800 */
[----:B------:R-:W-:Y:S02]  /*01e0*/  UISETP.NE.AND UP3, UPT, UR8, 0x1, UPT ;  /* 0x000000010800788c */ /* 0x000fe4000bf65270 */
[----:B------:R-:W-:Y:S02]  /*01f0*/  UMOV UR11, 0x1 ;  /* 0x00000001000b7882 */ /* 0x000fe40000000000 */
[----:B------:R-:W-:Y:S02]  /*0200*/  ULDC.64 UR4, c[0x0][0x328] ;  /* 0x0000ca0000047ab9 */ /* 0x000fe40000000a00 */
[----:B------:R-:W-:Y:S02]  /*0210*/  UISETP.LE.AND UP2, UPT, UR11, UR5, UPT ;  /* 0x000000050b00728c */ /* 0x000fe4000bf43270 */
[----:B------:R-:W-:-:S02]  /*0220*/  ULDC.64 UR6, c[0x0][0x2c8] ;  /* 0x0000b20000067ab9 */ /* 0x000fc40000000a00 */
[----:B------:R-:W-:Y:S02]  /*0230*/  ULDC UR12, c[0x0][0x168] ;  /* 0x00005a00000c7ab9 */ /* 0x000fe40000000800 */
[----:B------:R-:W-:Y:S01]  /*0240*/  PLOP3.LUT P0, PT, PT, PT, UP2, 0x40, 0x0 ;  /* 0x000000000000781c */ /* 0x000fe20003f0e828 */
[----:B------:R-:W-:Y:S02]  /*0250*/  UIADD3 UR12, UR11, -UR12, URZ ;  /* 0x8000000c0b0c7290 */ /* 0x000fe4000fffe03f */
[----:B------:R-:W-:Y:S02]  /*0260*/  ULDC UR5, c[0x0][0x1d0] ;  /* 0x0000740000057ab9 */ /* 0x000fe40000000800 */
[----:B-1----:R-:W-:-:S04]  /*0270*/  USHF.L.U32 UR16, UR16, 0x7, URZ ;  /* 0x0000000710107899 */ /* 0x002fc8000800063f */
[----:B------:R-:W-:-:S04]  /*0280*/  @UP3 UIADD3 UR14, UR16, 0x7f, URZ ;  /* 0x0000007f100e3890 */ /* 0x000fc8000fffe03f */
[----:B------:R-:W-:Y:S02]  /*0290*/  UIMAD.WIDE.U32 UR14, UR14, UR6, URZ ;  /* 0x000000060e0e72a5 */ /* 0x000fe4000f8e003f */
[----:B------:R-:W-:Y:S02]  /*02a0*/  UIADD3 UR6, UR16, 0x7f, URZ ;  /* 0x0000007f10067890 */ /* 0x000fe4000fffe03f */
[----:B------:R-:W-:-:S04]  /*02b0*/  @UP3 USHF.R.U32.HI UR6, URZ, UR7, UR15 ;  /* 0x000000073f063299 */ /* 0x000fc8000801160f */
[----:B------:R-:W-:-:S04]  /*02c0*/  UIADD3 UR5, UR6, UR5, UR12 ;  /* 0x0000000506057290 */ /* 0x000fc8000fffe00c */
[----:B------:R-:W-:Y:S01]  /*02d0*/  UIADD3 UR6, UR5, UR4, URZ ;  /* 0x0000000405067290 */ /* 0x000fe2000fffe03f */
[----:B------:R-:W-:Y:S05]  /*02e0*/  @P0 BRA `(.L_x_13) ;  /* 0x0000014000000947 */ /* 0x000fea0003800000 */
[----:B------:R-:W-:Y:S01]  /*02f0*/  ISETP.LT.AND P0, PT, RZ, UR5, PT ;  /* 0x00000005ff007c0c */ /* 0x000fe2000bf01270 */
[----:B------:R-:W-:-:S12]  /*0300*/  UIADD3 UR7, UR5, -0x1, URZ ;  /* 0xffffffff05077890 */ /* 0x000fd8000fffe03f */
[----:B------:R-:W-:Y:S05]  /*0310*/  @P0 BRA `(.L_x_14) ;  /* 0x0000008000000947 */ /* 0x000fea0003800000 */
[----:B------:R-:W-:Y:S02]  /*0320*/  ULDC UR4, c[0x0][0x32c] ;  /* 0x0000cb0000047ab9 */ /* 0x000fe40000000800 */
[----:B------:R-:W-:Y:S02]  /*0330*/  UISETP.NE.AND UP0, UPT, UR11, UR4, UPT ;  /* 0x000000040b00728c */ /* 0x000fe4000bf05270 */
[----:B------:R-:W-:-:S03]  /*0340*/  UIADD3 UR7, -UR5, URZ, URZ ;  /* 0x0000003f05077290 */ /* 0x000fc6000fffe13f */
[----:B------:R-:W-:Y:S02]  /*0350*/  ULDC.64 UR4, c[0x0][0x330] ;  /* 0x0000cc0000047ab9 */ /* 0x000fe40000000a00 */
[----:B------:R-:W-:-:S04]  /*0360*/  UIMAD.WIDE.U32 UR12, UR7, UR4, URZ ;  /* 0x00000004070c72a5 */ /* 0x000fc8000f8e003f */
[----:B------:R-:W-:-:S04]  /*0370*/  @UP0 USHF.R.U32.HI UR7, URZ, UR5, UR13 ;  /* 0x000000053f070299 */ /* 0x000fc8000801160d */
[----:B------:R-:W-:Y:S01]  /*0380*/  ULOP3.LUT UR7, URZ, UR7, URZ, 0x33, !UPT ;  /* 0x000000073f077292 */ /* 0x000fe2000f8e333f */
[----:B------:R-:W-:Y:S05]  /*0390*/  BRA `(.L_x_15) ;  /* 0x0000005000007947 */ /* 0x000fea0003800000 */
.L_x_14:
[----:B------:R-:W-:Y:S02]  /*03a0*/  ULDC UR4, c[0x0][0x32c] ;  /* 0x0000cb0000047ab9 */ /* 0x000fe40000000800 */
[----:B------:R-:W-:-:S03]  /*03b0*/  UISETP.NE.AND UP0, UPT, UR11, UR4, UPT ;  /* 0x000000040b00728c */ /* 0x000fc6000bf05270 */
[----:B------:R-:W-:Y:S02]  /*03c0*/  ULDC.64 UR4, c[0x0][0x330] ;  /* 0x0000cc0000047ab9 */ /* 0x000fe40000000a00 */
[----:B------:R-:W-:-:S06]  /*03d0*/  UIMAD.WIDE.U32 UR12, UR7, UR4, URZ ;  /* 0x00000004070c72a5 */ /* 0x000fcc000f8e003f */
[----:B------:R-:W-:Y:S02]  /*03e0*/  @UP0 USHF.R.U32.HI UR7, URZ, UR5, UR13 ;  /* 0x000000053f070299 */ /* 0x000fe4000801160d */
.L_x_15:
[----:B------:R-:W-:Y:S02]  /*03f0*/  ULDC UR4, c[0x0][0x32c] ;  /* 0x0000cb0000047ab9 */ /* 0x000fe40000000800 */
[----:B------:R-:W-:-:S04]  /*0400*/  UIMAD UR4, UR7, UR4, UR4 ;  /* 0x00000004070472a4 */ /* 0x000fc8000f8e0204 */
[----:B------:R-:W-:-:S04]  /*0410*/  UISETP.LT.AND UP0, UPT, UR6, UR4, UPT ;  /* 0x000000040600728c */ /* 0x000fc8000bf01270 */
[----:B------:R-:W-:-:S03]  /*0420*/  USEL UR6, UR6, UR4, UP0 ;  /* 0x0000000406067287 */ /* 0x000fc60008000000 */
.L_x_13:
[----:B------:R-:W-:Y:S01]  /*0430*/  ULDC.64 UR4, c[0x0][0x2c8] ;  /* 0x0000b20000047ab9 */ /* 0x000fe20000000a00 */
[----:B------:R-:W-:Y:S01]  /*0440*/  PLOP3.LUT P0, PT, PT, PT, UP2, 0x40, 0x0 ;  /* 0x000000000000781c */ /* 0x000fe20003f0e828 */
[----:B------:R-:W-:Y:S02]  /*0450*/  UIMAD.WIDE.U32 UR18, UR16, UR4, URZ ;  /* 0x00000004101272a5 */ /* 0x000fe4000f8e003f */
[----:B------:R-:W-:Y:S02]  /*0460*/  UMOV UR14, 0x5f ;  /* 0x0000005f000e7882 */ /* 0x000fe40000000000 */
[----:B------:R-:W-:Y:S02]  /*0470*/  ULDC UR13, c[0x0][0x1d0] ;  /* 0x00007400000d7ab9 */ /* 0x000fe40000000800 */
[----:B------:R-:W-:Y:S02]  /*0480*/  UIADD3 UR6, UR6, 0x5f, URZ ;  /* 0x0000005f06067890 */ /* 0x000fe4000fffe03f */
[----:B------:R-:W-:-:S02]  /*0490*/  UIADD3 UR14, UR14, UR13, URZ ;  /* 0x0000000d0e0e7290 */ /* 0x000fc4000fffe03f */
[----:B------:R-:W-:Y:S02]  /*04a0*/  UIMAD.WIDE UR6, UR6, 0x2aaaaaab, URZ ;  /* 0x2aaaaaab060678a5 */ /* 0x000fe4000f8e023f */
[----:B------:R-:W-:Y:S02]  /*04b0*/  UIMAD.WIDE UR14, UR14, 0x2aaaaaab, URZ ;  /* 0x2aaaaaab0e0e78a5 */ /* 0x000fe4000f8e023f */
[----:B------:R-:W-:Y:S02]  /*04c0*/  @UP3 UMOV UR11, UR19 ;  /* 0x00000013000b3c82 */ /* 0x000fe40008000000 */
[----:B------:R-:W-:Y:S02]  /*04d0*/  ULDC UR12, c[0x0][0x168] ;  /* 0x00005a00000c7ab9 */ /* 0x000fe40000000800 */
[----:B------:R-:W-:Y:S02]  /*04e0*/  UMOV UR4, UR16 ;  /* 0x0000001000047c82 */ /* 0x000fe40008000000 */
[----:B------:R-:W-:-:S02]  /*04f0*/  @UP3 USHF.R.U32.HI UR4, URZ, UR5, UR11 ;  /* 0x000000053f043299 */ /* 0x000fc4000801160b */
[----:B------:R-:W-:Y:S02]  /*0500*/  UIADD3 UR13, UR13, -UR12, URZ ;  /* 0x8000000c0d0d7290 */ /* 0x000fe4000fffe03f */
[----:B------:R-:W-:Y:S02]  /*0510*/  USHF.R.U32.HI UR6, URZ, 0x1f, UR7 ;  /* 0x0000001f3f067899 */ /* 0x000fe40008011607 */
[----:B------:R-:W-:Y:S02]  /*0520*/  USHF.R.U32.HI UR11, URZ, 0x1f, UR15 ;  /* 0x0000001f3f0b7899 */ /* 0x000fe4000801160f */
[----:B------:R-:W-:Y:S02]  /*0530*/  UIADD3 UR4, UR13, UR4, URZ ;  /* 0x000000040d047290 */ /* 0x000fe4000fffe03f */
[----:B------:R-:W-:Y:S02]  /*0540*/  ULDC UR5, c[0x0][0x324] ;  /* 0x0000c90000057ab9 */ /* 0x000fe40000000800 */
[----:B------:R-:W-:-:S02]  /*0550*/  ULEA.HI.SX32 UR6, UR7, UR6, 0x1c ;  /* 0x0000000607067291 */ /* 0x000fc4000f8fe23f */
[----:B------:R-:W-:Y:S02]  /*0560*/  ULEA.HI.SX32 UR11, UR15, UR11, 0x1c ;  /* 0x0000000b0f0b7291 */ /* 0x000fe4000f8fe23f */
[----:B------:R-:W-:Y:S02]  /*0570*/  UIADD3 UR5, UR4, -UR5, URZ ;  /* 0x8000000504057290 */ /* 0x000fe4000fffe03f */
[----:B------:R-:W-:-:S04]  /*0580*/  UISETP.LT.AND UP0, UPT, UR11, UR6, UPT ;  /* 0x000000060b00728c */ /* 0x000fc8000bf01270 */
[----:B------:R-:W-:Y:S01]  /*0590*/  USEL UR6, UR11, UR6, UP0 ;  /* 0x000000060b067287 */ /* 0x000fe20008000000 */
[----:B------:R-:W-:Y:S01]  /*05a0*/  MOV R3, UR5 ;  /* 0x0000000500037c02 */ /* 0x000fe20008000f00 */
[----:B------:R-:W-:Y:S05]  /*05b0*/  @P0 BRA `(.L_x_16) ;  /* 0x0000010000000947 */ /* 0x000fea0003800000 */
[----:B------:R-:W-:-:S04]  /*05c0*/  MOV R4, UR4 ;  /* 0x0000000400047c02 */ /* 0x000fc80008000f00 */
[----:B------:R-:W-:-:S13]  /*05d0*/  ISETP.GT.AND P0, PT, R4, -0x1, PT ;  /* 0xffffffff0400780c */ /* 0x000fda0003f04270 */
[----:B------:R-:W-:Y:S05]  /*05e0*/  @P0 BRA `(.L_x_17) ;  /* 0x0000007000000947 */ /* 0x000fea0003800000 */
[----:B------:R-:W-:Y:S01]  /*05f0*/  IMAD.MOV.U32 R2, RZ, RZ, c[0x0][0x32c] ;  /* 0x0000cb00ff027624 */ /* 0x000fe200078e00ff */
[----:B------:R-:W-:-:S04]  /*0600*/  LOP3.LUT R4, RZ, R4, RZ, 0x33, !PT ;  /* 0x00000004ff047212 */ /* 0x000fc800078e33ff */
[----:B------:R-:W-:-:S13]  /*0610*/  ISETP.NE.AND P0, PT, R2, 0x1, PT ;  /* 0x000000010200780c */ /* 0x000fda0003f05270 */
[----:B------:R-:W-:-:S05]  /*0620*/  @P0 IMAD.HI.U32 R2, R4, c[0x0][0x330], RZ ;  /* 0x0000cc0004020a27 */ /* 0x000fca00078e00ff */
[----:B------:R-:W-:-:S04]  /*0630*/  @P0 SHF.R.U32.HI R4, RZ, c[0x0][0x334], R2 ;  /* 0x0000cd00ff040a19 */ /* 0x000fc80000011602 */
[----:B------:R-:W-:Y:S01]  /*0640*/  LOP3.LUT R4, RZ, R4, RZ, 0x33, !PT ;  /* 0x00000004ff047212 */ /* 0x000fe200078e33ff */
[----:B------:R-:W-:Y:S05]  /*0650*/  BRA `(.L_x_18) ;  /* 0x0000004000007947 */ /* 0x000fea0003800000 */
.L_x_17:
[----:B------:R-:W-:-:S04]  /*0660*/  MOV R2, c[0x0][0x32c] ;  /* 0x0000cb0000027a02 */ /* 0x000fc80000000f00 */
[----:B------:R-:W-:-:S13]  /*0670*/  ISETP.NE.AND P0, PT, R2, 0x1, PT ;  /* 0x000000010200780c */ /* 0x000fda0003f05270 */
[----:B------:R-:W-:-:S05]  /*0680*/  @P0 IMAD.HI.U32 R2, R4, c[0x0][0x330], RZ ;  /* 0x0000cc0004020a27 */ /* 0x000fca00078e00ff */
[----:B------:R-:W-:-:S05]  /*0690*/  @P0 SHF.R.U32.HI R4, RZ, c[0x0][0x334], R2 ;  /* 0x0000cd00ff040a19 */ /* 0x000fca0000011602 */
.L_x_18:
[----:B------:R-:W-:-:S05]  /*06a0*/  IMAD R4, R4, c[0x0][0x32c], RZ ;  /* 0x0000cb0004047a24 */ /* 0x000fca00078e02ff */
[----:B------:R-:W-:-:S05]  /*06b0*/  IMNMX R3, R3, R4, !PT ;  /* 0x0000000403037217 */ /* 0x000fca0007800200 */
.L_x_16:
[----:B------:R-:W-:Y:S01]  /*06c0*/  IMAD.HI R3, R3, 0x2aaaaaab, RZ ;  /* 0x2aaaaaab03037827 */ /* 0x000fe200078e02ff */
[----:B------:R-:W-:Y:S02]  /*06d0*/  USHF.R.U32.HI UR5, URZ, 0x10, UR10 ;  /* 0x000000103f057899 */ /* 0x000fe4000801160a */
[----:B------:R-:W-:Y:S01]  /*06e0*/  ULDC UR4, c[0x0][0x338] ;  /* 0x0000ce0000047ab9 */ /* 0x000fe20000000800 */
[----:B------:R-:W-:Y:S01]  /*06f0*/  IMAD.MOV.U32 R36, RZ, RZ, RZ ;  /* 0x000000ffff247224 */ /* 0x000fe200078e00ff */
[----:B------:R-:W-:Y:S01]  /*0700*/  SHF.R.U32.HI R2, RZ, 0x1f, R3 ;  /* 0x0000001fff027819 */ /* 0x000fe20000011603 */
[----:B------:R-:W-:-:S03]  /*0710*/  UISETP.NE.AND UP0, UPT, UR5, URZ, UPT ;  /* 0x0000003f0500728c */ /* 0x000fc6000bf05270 */
[----:B------:R-:W-:Y:S01]  /*0720*/  LEA.HI.SX32 R2, R3, R2, 0x1c ;  /* 0x0000000203027211 */ /* 0x000fe200078fe2ff */
[----:B------:R-:W-:-:S03]  /*0730*/  USEL UR4, UR5, UR4, UP0 ;  /* 0x0000000405047287 */ /* 0x000fc60008000000 */
[----:B------:R-:W-:-:S04]  /*0740*/  IMNMX R215, RZ, R2, !PT ;  /* 0x00000002ffd77217 */ /* 0x000fc80007800200 */
[----:B------:R-:W-:-:S13]  /*0750*/  ISETP.LT.AND P0, PT, R215, UR6, PT ;  /* 0x00000006d7007c0c */ /* 0x000fda000bf01270 */
[----:B------:R-:W-:Y:S05]  /*0760*/  @!P0 BRA `(.L_x_19) ;  /* 0x000001c000008947 */ /* 0x000fea0003800000 */
[----:B------:R-:W-:Y:S01]  /*0770*/  IMAD.U32 R2, RZ, RZ, UR4 ;  /* 0x00000004ff027e24 */ /* 0x000fe2000f8e00ff */
[----:B------:R-:W-:-:S04]  /*0780*/  UIADD3 UR5, UR4, -0x1, UR6 ;  /* 0xffffffff04057890 */ /* 0x000fc8000fffe006 */
[-C--:B------:R-:W-:Y:S02]  /*0790*/  IABS R5, R2.reuse ;  /* 0x0000000200057213 */ /* 0x080fe40000000000 */
[----:B------:R-:W-:Y:S02]  /*07a0*/  IADD3 R6, -R215, UR5, RZ ;  /* 0x00000005d7067c10 */ /* 0x000fe4000fffe1ff */
[----:B------:R-:W1:Y:S01]  /*07b0*/  I2F.RP R7, R5 ;  /* 0x0000000500077306 */ /* 0x000e620000209400 */
[----:B------:R-:W-:Y:S02]  /*07c0*/  IABS R2, R2 ;  /* 0x0000000200027213 */ /* 0x000fe40000000000 */
[----:B------:R-:W-:Y:S02]  /*07d0*/  IABS R3, R6 ;  /* 0x0000000600037213 */ /* 0x000fe40000000000 */
[----:B------:R-:W-:Y:S01]  /*07e0*/  LOP3.LUT R6, R6, UR4, RZ, 0x3c, !PT ;  /* 0x0000000406067c12 */ /* 0x000fe2000f8e3cff */
[----:B------:R-:W-:-:S03]  /*07f0*/  IMAD.MOV R2, RZ, RZ, -R2 ;  /* 0x000000ffff027224 */ /* 0x000fc600078e0a02 */
[----:B------:R-:W-:Y:S01]  /*0800*/  ISETP.GE.AND P0, PT, R6, RZ, PT ;  /* 0x000000ff0600720c */ /* 0x000fe20003f06270 */
[----:B-1----:R-:W1:Y:S02]  /*0810*/  MUFU.RCP R8, R7 ;  /* 0x0000000700087308 */ /* 0x002e640000001000 */
[----:B-1----:R-:W-:-:S06]  /*0820*/  IADD3 R8, R8, 0xffffffe, RZ ;  /* 0x0ffffffe08087810 */ /* 0x002fcc0007ffe0ff */
[----:B------:R-:W1:Y:S02]  /*0830*/  F2I.FTZ.U32.TRUNC.NTZ R9, R8 ;  /* 0x0000000800097305 */ /* 0x000e64000021f000 */
[----:B-1----:R-:W-:Y:S02]  /*0840*/  IMAD.MOV R4, RZ, RZ, -R9 ;  /* 0x000000ffff047224 */ /* 0x002fe400078e0a09 */
[----:B------:R-:W-:Y:S02]  /*0850*/  IMAD.MOV.U32 R8, RZ, RZ, RZ ;  /* 0x000000ffff087224 */ /* 0x000fe400078e00ff */
[----:B------:R-:W-:-:S04]  /*0860*/  IMAD R4, R4, R5, RZ ;  /* 0x0000000504047224 */ /* 0x000fc800078e02ff */
[----:B------:R-:W-:-:S06]  /*0870*/  IMAD.HI.U32 R4, R9, R4, R8 ;  /* 0x0000000409047227 */ /* 0x000fcc00078e0008 */
[----:B------:R-:W-:-:S04]  /*0880*/  IMAD.HI.U32 R4, R4, R3, RZ ;  /* 0x0000000304047227 */ /* 0x000fc800078e00ff */
[----:B------:R-:W-:-:S05]  /*0890*/  IMAD R2, R4, R2, R3 ;  /* 0x0000000204027224 */ /* 0x000fca00078e0203 */
[----:B------:R-:W-:-:S13]  /*08a0*/  ISETP.GT.U32.AND P1, PT, R5, R2, PT ;  /* 0x000000020500720c */ /* 0x000fda0003f24070 */
[----:B------:R-:W-:Y:S01]  /*08b0*/  @!P1 IMAD.IADD R2, R2, 0x1, -R5 ;  /* 0x0000000102029824 */ /* 0x000fe200078e0a05 */
[----:B------:R-:W-:Y:S02]  /*08c0*/  @!P1 IADD3 R4, R4, 0x1, RZ ;  /* 0x0000000104049810 */ /* 0x000fe40007ffe0ff */
[----:B------:R-:W-:Y:S02]  /*08d0*/  ISETP.NE.AND P1, PT, RZ, UR4, PT ;  /* 0x00000004ff007c0c */ /* 0x000fe4000bf25270 */
[----:B------:R-:W-:-:S13]  /*08e0*/  ISETP.GE.U32.AND P2, PT, R2, R5, PT ;  /* 0x000000050200720c */ /* 0x000fda0003f46070 */
[----:B------:R-:W-:-:S05]  /*08f0*/  @P2 IADD3 R4, R4, 0x1, RZ ;  /* 0x0000000104042810 */ /* 0x000fca0007ffe0ff */
[----:B------:R-:W-:Y:S01]  /*0900*/  @!P0 IMAD.MOV R4, RZ, RZ, -R4 ;  /* 0x000000ffff048224 */ /* 0x000fe200078e0a04 */
[----:B------:R-:W-:-:S05]  /*0910*/  @!P1 LOP3.LUT R4, RZ, UR4, RZ, 0x33, !PT ;  /* 0x00000004ff049c12 */ /* 0x000fca000f8e33ff */
[----:B------:R-:W-:Y:S02]  /*0920*/  IMAD.MOV.U32 R36, RZ, RZ, R4 ;  /* 0x000000ffff247224 */ /* 0x000fe400078e0004 */
.L_x_19:
[----:B------:R-:W-:Y:S01]  /*0930*/  ULOP3.LUT UR10, UR10, 0xffff, URZ, 0xc0, !UPT ;  /* 0x0000ffff0a0a7892 */ /* 0x000fe2000f8ec03f */
[----:B------:R-:W-:Y:S01]  /*0940*/  PLOP3.LUT P2, PT, PT, PT, PT, 0x80, 0x0 ;  /* 0x000000000000781c */ /* 0x000fe20003f4f070 */
[----:B------:R-:W-:Y:S01]  /*0950*/  ULDC.64 UR14, c[0x0][0x118] ;  /* 0x00004600000e7ab9 */ /* 0x000fe20000000a00 */
[----:B------:R-:W-:Y:S01]  /*0960*/  IMAD.MOV.U32 R5, RZ, RZ, RZ ;  /* 0x000000ffff057224 */ /* 0x000fe200078e00ff */
[----:B------:R-:W-:Y:S01]  /*0970*/  MOV R3, RZ ;  /* 0x000000ff00037202 */ /* 0x000fe20000000f00 */
[----:B------:R-:W-:Y:S01]  /*0980*/  CS2R R66, SRZ ;  /* 0x0000000000427805 */ /* 0x000fe2000001ff00 */
[----:B------:R-:W-:Y:S01]  /*0990*/  IMAD R215, R36, UR10, R215 ;  /* 0x0000000a24d77c24 */ /* 0x000fe2000f8e02d7 */
[----:B------:R-:W-:Y:S01]  /*09a0*/  CS2R R64, SRZ ;  /* 0x0000000000407805 */ /* 0x000fe2000001ff00 */
[----:B------:R-:W-:Y:S01]  /*09b0*/  CS2R R62, SRZ ;  /* 0x00000000003e7805 */ /* 0x000fe2000001ff00 */
[----:B------:R-:W-:Y:S01]  /*09c0*/  CS2R R60, SRZ ;  /* 0x00000000003c7805 */ /* 0x000fe2000001ff00 */
[----:B------:R-:W-:Y:S01]  /*09d0*/  IMAD.IADD R36, R215, 0x1, R36 ;  /* 0x00000001d7247824 */ /* 0x000fe200078e0224 */
[----:B------:R-:W-:Y:S01]  /*09e0*/  CS2R R58, SRZ ;  /* 0x00000000003a7805 */ /* 0x000fe2000001ff00 */
[----:B------:R-:W-:Y:S01]  /*09f0*/  CS2R R56, SRZ ;  /* 0x0000000000387805 */ /* 0x000fe2000001ff00 */
[----:B------:R-:W-:Y:S01]  /*0a00*/  CS2R R54, SRZ ;  /* 0x0000000000367805 */ /* 0x000fe2000001ff00 */
[----:B------:R-:W-:Y:S01]  /*0a10*/  CS2R R52, SRZ ;  /* 0x0000000000347805 */ /* 0x000fe2000001ff00 */
[----:B------:R-:W-:Y:S01]  /*0a20*/  IMNMX R36, R36, UR6, PT ;  /* 0x0000000624247c17 */ /* 0x000fe2000b800200 */
[----:B------:R-:W-:Y:S01]  /*0a30*/  CS2R R70, SRZ ;  /* 0x0000000000467805 */ /* 0x000fe2000001ff00 */
[----:B------:R-:W-:Y:S01]  /*0a40*/  CS2R R68, SRZ ;  /* 0x0000000000447805 */ /* 0x000fe2000001ff00 */
[----:B------:R-:W-:Y:S01]  /*0a50*/  CS2R R74, SRZ ;  /* 0x00000000004a7805 */ /* 0x000fe2000001ff00 */
[----:B------:R-:W-:Y:S01]  /*0a60*/  ISETP.GT.AND P0, PT, R36, R215, PT ;  /* 0x000000d72400720c */ /* 0x000fe20003f04270 */
        /* <DEDUP_REMOVED lines=30> */
[-C--:B------:R-:W-:Y:S01]  /*0c50*/  LEA.HI R26, R106, R39.reuse, RZ, 0x3 ;  /* 0x000000276a1a7211 */ /* 0x080fe200078f18ff */
[----:B------:R-:W-:Y:S01]  /*0c60*/  UIMAD.WIDE.U32 UR6, UR9, UR4, URZ ;  /* 0x00000004090672a5 */ /* 0x000fe2000f8e003f */
[----:B------:R-:W-:Y:S01]  /*0c70*/  PLOP3.LUT P2, PT, PT, PT, UP3, 0x80, 0x0 ;  /* 0x000000000000781c */ /* 0x000fe20003f4f038 */
[----:B------:R-:W-:Y:S01]  /*0c80*/  UIMAD UR4, UR12, UR4, URZ ;  /* 0x000000040c0472a4 */ /* 0x000fe2000f8e023f */
[----:B------:R-:W-:Y:S01]  /*0c90*/  LOP3.LUT R2, R26, 0xfffffff8, RZ, 0xc0, !PT ;  /* 0xfffffff81a027812 */ /* 0x000fe200078ec0ff */
[----:B------:R-:W-:Y:S01]  /*0ca0*/  IMAD.U32 R218, RZ, RZ, UR9 ;  /* 0x00000009ffda7e24 */ /* 0x000fe2000f8e00ff */
[----:B------:R-:W-:Y:S01]  /*0cb0*/  SHF.R.S32.HI R26, RZ, 0x3, R26 ;  /* 0x00000003ff1a7819 */ /* 0x000fe2000001141a */
[----:B------:R-:W-:Y:S01]  /*0cc0*/  UIMAD UR4, UR9, UR5, UR4 ;  /* 0x00000005090472a4 */ /* 0x000fe2000f8e0204 */
[----:B------:R-:W-:Y:S01]  /*0cd0*/  PLOP3.LUT P1, PT, PT, PT, UP3, 0x80, 0x0 ;  /* 0x000000000000781c */ /* 0x000fe20003f2f038 */
[----:B------:R-:W-:Y:S01]  /*0ce0*/  IMAD.IADD R25, R39, 0x1, -R2 ;  /* 0x0000000127197824 */ /* 0x000fe200078e0a02 */
[----:B------:R-:W-:Y:S01]  /*0cf0*/  SHF.R.S32.HI R9, RZ, 0x1f, R0 ;  /* 0x0000001fff097819 */ /* 0x000fe20000011400 */
[----:B------:R-:W-:Y:S01]  /*0d00*/  UIADD3 UR4, UR7, UR4, URZ ;  /* 0x0000000407047290 */ /* 0x000fe2000fffe03f */
[----:B------:R-:W-:Y:S01]  /*0d10*/  IMAD.U32 R13, RZ, RZ, UR7 ;  /* 0x00000007ff0d7e24 */ /* 0x000fe2000f8e00ff */
[--C-:B------:R-:W-:Y:S01]  /*0d20*/  SHF.R.S32.HI R28, RZ, 0x1f, R26.reuse ;  /* 0x0000001fff1c7819 */ /* 0x100fe2000001141a */
[----:B------:R-:W-:Y:S01]  /*0d30*/  IMAD R2, R25, 0x20, R26 ;  /* 0x0000002019027824 */ /* 0x000fe200078e021a */
[----:B------:R-:W-:Y:S01]  /*0d40*/  IADD3 R107, R36, -0x1, RZ ;  /* 0xffffffff246b7810 */ /* 0x000fe20007ffe0ff */
[----:B------:R-:W-:Y:S01]  /*0d50*/  IMAD.U32 R12, RZ, RZ, UR6 ;  /* 0x00000006ff0c7e24 */ /* 0x000fe2000f8e00ff */
[-C--:B------:R-:W-:Y:S01]  /*0d60*/  LEA.HI R214, R106, R39.reuse, RZ, 0x4 ;  /* 0x000000276ad67211 */ /* 0x080fe200078f20ff */
[----:B------:R-:W-:Y:S01]  /*0d70*/  IMAD.U32 R13, RZ, RZ, UR4 ;  /* 0x00000004ff0d7e24 */ /* 0x000fe2000f8e00ff */
[----:B------:R-:W-:Y:S01]  /*0d80*/  IADD3 R2, R2, UR16, RZ ;  /* 0x0000001002027c10 */ /* 0x000fe2000fffe0ff */
[----:B------:R-:W-:Y:S01]  /*0d90*/  IMAD R3, R9, c[0x0][0x1c0], RZ ;  /* 0x0000700009037a24 */ /* 0x000fe200078e02ff */
[----:B------:R-:W-:Y:S01]  /*0da0*/  ULDC UR4, c[0x0][0x168] ;  /* 0x00005a0000047ab9 */ /* 0x000fe20000000800 */
[----:B------:R-:W-:Y:S01]  /*0db0*/  IMAD.WIDE.U32 R12, R0, c[0x0][0x1c0], R12 ;  /* 0x00007000000c7a25 */ /* 0x000fe200078e000c */
[----:B------:R-:W-:Y:S01]  /*0dc0*/  UIMAD UR4, UR8, UR4, URZ ;  /* 0x00000004080472a4 */ /* 0x000fe2000f8e023f */
[----:B------:R-:W-:Y:S01]  /*0dd0*/  SHF.R.S32.HI R27, RZ, 0x1f, R107 ;  /* 0x0000001fff1b7819 */ /* 0x000fe2000001146b */
[----:B------:R-:W-:Y:S01]  /*0de0*/  ULDC.64 UR6, c[0x0][0x1e0] ;  /* 0x0000780000067ab9 */ /* 0x000fe20000000a00 */
[----:B------:R-:W-:Y:S01]  /*0df0*/  @P2 IMAD.HI.U32 R5, R2, c[0x0][0x2c8], RZ ;  /* 0x0000b20002052a27 */ /* 0x000fe200078e00ff */
[----:B------:R-:W-:Y:S01]  /*0e00*/  UIMAD.WIDE.U32 UR10, UR6, 0x40, URZ ;  /* 0x00000040060a78a5 */ /* 0x000fe2000f8e003f */
[----:B------:R-:W-:Y:S01]  /*0e10*/  LEA.HI R104, R106, R39, RZ, 0x5 ;  /* 0x000000276a687211 */ /* 0x000fe200078f28ff */
[----:B------:R-:W-:Y:S01]  /*0e20*/  USHF.L.U32 UR8, UR7, 0x6, URZ ;  /* 0x0000000607087899 */ /* 0x000fe2000800063f */
[----:B------:R-:W-:Y:S01]  /*0e30*/  IMAD.MOV.U32 R4, RZ, RZ, R2 ;  /* 0x000000ffff047224 */ /* 0x000fe200078e0002 */
[----:B------:R-:W-:Y:S01]  /*0e40*/  @P1 SHF.R.U32.HI R4, RZ, c[0x0][0x2cc], R5 ;  /* 0x0000b300ff041a19 */ /* 0x000fe20000011605 */
[----:B------:R-:W-:Y:S01]  /*0e50*/  IMAD R3, R0, c[0x0][0x1c4], R3 ;  /* 0x0000710000037a24 */ /* 0x000fe200078e0203 */
[----:B------:R-:W-:Y:S01]  /*0e60*/  IADD3 R5, R26, UR16, RZ ;  /* 0x000000101a057c10 */ /* 0x000fe2000fffe0ff */
[----:B------:R-:W-:Y:S01]  /*0e70*/  IMAD.SHL.U32 R30, R25, 0x8, RZ ;  /* 0x00000008191e7824 */ /* 0x000fe200078e00ff */
[--C-:B------:R-:W-:Y:S01]  /*0e80*/  SHF.R.S32.HI R7, RZ, 0x1f, R4.reuse ;  /* 0x0000001fff077819 */ /* 0x100fe20000011404 */
[----:B------:R-:W-:Y:S01]  /*0e90*/  IMAD.IADD R13, R13, 0x1, R3 ;  /* 0x000000010d0d7824 */ /* 0x000fe200078e0203 */
[----:B------:R-:W-:Y:S01]  /*0ea0*/  UIADD3 UR8, UR11, UR8, URZ ;  /* 0x000000080b087290 */ /* 0x000fe2000fffe03f */
[----:B------:R-:W-:Y:S01]  /*0eb0*/  IMAD.MOV R3, RZ, RZ, -R4 ;  /* 0x000000ffff037224 */ /* 0x000fe200078e0a04 */
[----:B------:R-:W-:Y:S01]  /*0ec0*/  SHF.R.S32.HI R31, RZ, 0x1f, R30 ;  /* 0x0000001fff1f7819 */ /* 0x000fe2000001141e */
[----:B------:R-:W-:Y:S01]  /*0ed0*/  IMAD R7, R7, c[0x0][0x1b0], RZ ;  /* 0x00006c0007077a24 */ /* 0x000fe200078e02ff */
[----:B------:R-:W-:Y:S01]  /*0ee0*/  ISETP.GE.AND P4, PT, R30, c[0x0][0x198], PT ;  /* 0x000066001e007a0c */ /* 0x000fe20003f86270 */
[----:B------:R-:W-:Y:S01]  /*0ef0*/  IMAD R2, R3, c[0x0][0x2c4], R2 ;  /* 0x0000b10003027a24 */ /* 0x000fe200078e0202 */
[----:B------:R-:W-:Y:S01]  /*0f00*/  IADD3 R3, R5, 0x20, RZ ;  /* 0x0000002005037810 */ /* 0x000fe20007ffe0ff */
[C---:B------:R-:W-:Y:S01]  /*0f10*/  IMAD.WIDE.U32 R12, R4.reuse, c[0x0][0x1b0], R12 ;  /* 0x00006c00040c7a25 */ /* 0x040fe200078e000c */
[----:B------:R-:W-:Y:S01]  /*0f20*/  SHF.R.S32.HI R105, RZ, 0x5, R104 ;  /* 0x00000005ff697819 */ /* 0x000fe20000011468 */
[----:B------:R-:W-:Y:S01]  /*0f30*/  UMOV UR17, 0x6 ;  /* 0x0000000600117882 */ /* 0x000fe20000000000 */
[----:B------:R-:W-:Y:S01]  /*0f40*/  SHF.R.S32.HI R11, RZ, 0x1f, R2 ;  /* 0x0000001fff0b7819 */ /* 0x000fe20000011402 */
[----:B------:R-:W-:Y:S01]  /*0f50*/  IMAD R7, R4, c[0x0][0x1b4], R7 ;  /* 0x00006d0004077a24 */ /* 0x000fe200078e0207 */
[----:B------:R-:W-:Y:S01]  /*0f60*/  BAR.SYNC.DEFER_BLOCKING 0x0 ;  /* 0x0000000000007b1d */ /* 0x000fe20000010000 */
[----:B------:R-:W-:Y:S01]  /*0f70*/  ISETP.GE.AND P3, PT, R3, UR4, PT ;  /* 0x0000000403007c0c */ /* 0x000fe2000bf66270 */
[----:B------:R-:W-:Y:S01]  /*0f80*/  IMAD.MOV.U32 R37, RZ, RZ, 0x60 ;  /* 0x00000060ff257424 */ /* 0x000fe200078e00ff */
[----:B------:R-:W-:Y:S01]  /*0f90*/  IADD3 R4, R5, 0x40, RZ ;  /* 0x0000004005047810 */ /* 0x000fe20007ffe0ff */
[----:B------:R-:W-:-:S02]  /*0fa0*/  IMAD R11, R11, c[0x0][0x1a8], RZ ;  /* 0x00006a000b0b7a24 */ /* 0x000fc400078e02ff */
[----:B------:R-:W-:Y:S01]  /*0fb0*/  IMAD.IADD R13, R13, 0x1, R7 ;  /* 0x000000010d0d7824 */ /* 0x000fe200078e0207 */
[----:B------:R-:W-:Y:S01]  /*0fc0*/  ISETP.GE.AND P2, PT, R4, UR4, PT ;  /* 0x0000000404007c0c */ /* 0x000fe2000bf46270 */
[C---:B------:R-:W-:Y:S02]  /*0fd0*/  IMAD R11, R2.reuse, c[0x0][0x1ac], R11 ;  /* 0x00006b00020b7a24 */ /* 0x040fe400078e020b */
[----:B------:R-:W-:-:S04]  /*0fe0*/  IMAD.WIDE.U32 R2, R2, c[0x0][0x1a8], R12 ;  /* 0x00006a0002027a25 */ /* 0x000fc800078e000c */
[----:B------:R-:W-:Y:S01]  /*0ff0*/  IMAD.SHL.U32 R7, R26, 0x40, RZ ;  /* 0x000000401a077824 */ /* 0x000fe200078e00ff */
[----:B------:R-:W-:Y:S01]  /*1000*/  LEA R6, P1, R2, c[0x0][0x160], 0x1 ;  /* 0x0000580002067a11 */ /* 0x000fe200078208ff */
[----:B------:R-:W-:Y:S02]  /*1010*/  IMAD.IADD R3, R3, 0x1, R11 ;  /* 0x0000000103037824 */ /* 0x000fe400078e020b */
[----:B------:R-:W-:Y:S01]  /*1020*/  IMAD R11, R28, c[0x0][0x1e0], RZ ;  /* 0x000078001c0b7a24 */ /* 0x000fe200078e02ff */
[----:B------:R-:W-:Y:S01]  /*1030*/  LOP3.LUT R7, R7, 0x1c0, RZ, 0xc0, !PT ;  /* 0x000001c007077812 */ /* 0x000fe200078ec0ff */
[----:B------:R-:W1:Y:S01]  /*1040*/  SHFL.IDX PT, R4, R6, RZ, 0x181f ;  /* 0x00181fff06047589 */ /* 0x000e6200000e0000 */
[----:B------:R-:W-:Y:S01]  /*1050*/  LEA.HI.X R3, R2, c[0x0][0x164], R3, 0x1, P1 ;  /* 0x0000590002037a11 */ /* 0x000fe200008f0c03 */
[C---:B------:R-:W-:Y:S01]  /*1060*/  IMAD R2, R26.reuse, c[0x0][0x1e4], R11 ;  /* 0x000079001a027a24 */ /* 0x040fe200078e020b */
[C---:B------:R-:W-:Y:S01]  /*1070*/  ISETP.GE.AND P1, PT, R5.reuse, UR4, PT ;  /* 0x0000000405007c0c */ /* 0x040fe2000bf26270 */
[----:B------:R-:W-:Y:S01]  /*1080*/  IMAD.WIDE.U32 R10, R26, c[0x0][0x1e0], R30 ;  /* 0x000078001a0a7a25 */ /* 0x000fe200078e001e */
[----:B------:R-:W-:Y:S01]  /*1090*/  SHF.R.U32.HI R216, RZ, 0x3, R7 ;  /* 0x00000003ffd87819 */ /* 0x000fe20000011607 */
[----:B------:R-:W-:Y:S01]  /*10a0*/  SHFL.IDX PT, R12, R6, 0x1, 0x181f ;  /* 0x00381f00060c7f89 */ /* 0x000fe200000e0000 */
[----:B------:R-:W-:Y:S01]  /*10b0*/  IADD3 R5, R5, 0x60, RZ ;  /* 0x0000006005057810 */ /* 0x000fe20007ffe0ff */
[----:B------:R-:W-:Y:S01]  /*10c0*/  IMAD.IADD R11, R11, 0x1, R2 ;  /* 0x000000010b0b7824 */ /* 0x000fe200078e0202 */
[----:B------:R-:W-:Y:S01]  /*10d0*/  LOP3.LUT R7, R7, 0x38, R30, 0xf8, !PT ;  /* 0x0000003807077812 */ /* 0x000fe200078ef81e */
[----:B------:R-:W-:Y:S01]  /*10e0*/  SHFL.IDX PT, R8, R6, 0x2, 0x181f ;  /* 0x00581f0006087f89 */ /* 0x000fe200000e0000 */
[----:B------:R-:W-:Y:S01]  /*10f0*/  ISETP.GE.AND P5, PT, R5, UR4, PT ;  /* 0x0000000405007c0c */ /* 0x000fe2000bfa6270 */
[----:B------:R-:W-:Y:S01]  /*1100*/  IMAD.WIDE.U32 R218, R218, c[0x0][0x1e8], R10 ;  /* 0x00007a00dada7a25 */ /* 0x000fe200078e000a */
[----:B------:R-:W-:Y:S01]  /*1110*/  LOP3.LUT R216, R7, R216, RZ, 0x3c, !PT ;  /* 0x000000d807d87212 */ /* 0x000fe200078e3cff */
[----:B------:R-:W3:Y:S01]  /*1120*/  SHFL.IDX PT, R5, R3, RZ, 0x181f ;  /* 0x00181fff03057589 */ /* 0x000ee200000e0000 */
[----:B------:R-:W-:Y:S01]  /*1130*/  LEA.HI R7, R106, R39, RZ, 0x6 ;  /* 0x000000276a077211 */ /* 0x000fe200078f30ff */
[----:B------:R-:W-:Y:S01]  /*1140*/  ULDC.64 UR4, c[0x0][0x1e8] ;  /* 0x00007a0000047ab9 */ /* 0x000fe20000000a00 */
[----:B------:R-:W-:Y:S01]  /*1150*/  IADD3 R2, R30, 0x40, RZ ;  /* 0x000000401e027810 */ /* 0x000fe20007ffe0ff */
[----:B------:R-:W4:Y:S01]  /*1160*/  SHFL.IDX PT, R13, R3, 0x1, 0x181f ;  /* 0x00381f00030d7f89 */ /* 0x000f2200000e0000 */
[----:B------:R-:W-:Y:S01]  /*1170*/  UIMAD UR4, UR12, UR4, URZ ;  /* 0x000000040c0472a4 */ /* 0x000fe2000f8e023f */
[----:B------:R-:W-:Y:S01]  /*1180*/  IMAD.SHL.U32 R7, R7, 0x8, RZ ;  /* 0x0000000807077824 */ /* 0x000fe200078e00ff */
[----:B------:R-:W-:Y:S01]  /*1190*/  ISETP.GE.AND P6, PT, R2, c[0x0][0x198], PT ;  /* 0x0000660002007a0c */ /* 0x000fe20003fc6270 */
[----:B------:R-:W-:Y:S01]  /*11a0*/  SHFL.IDX PT, R10, R6, 0x3, 0x181f ;  /* 0x00781f00060a7f89 */ /* 0x000fe200000e0000 */
[----:B------:R-:W-:Y:S01]  /*11b0*/  UIMAD UR4, UR9, UR5, UR4 ;  /* 0x00000005090472a4 */ /* 0x000fe2000f8e0204 */
[----:B------:R-:W-:Y:S01]  /*11c0*/  IMAD.WIDE.U32 R108, R37, c[0x0][0x1e0], RZ ;  /* 0x00007800256c7a25 */ /* 0x000fe200078e00ff */
[----:B------:R-:W-:Y:S01]  /*11d0*/  LOP3.LUT R216, R216, 0xfffffe00, R7, 0xf8, !PT ;  /* 0xfffffe00d8d87812 */ /* 0x000fe200078ef807 */
[----:B------:R-:W-:Y:S01]  /*11e0*/  SHFL.IDX PT, R11, R3, 0x3, 0x181f ;  /* 0x00781f00030b7f89 */ /* 0x000fe200000e0000 */
[----:B------:R-:W-:-:S02]  /*11f0*/  @!P1 SHF.R.S32.HI R7, RZ, 0x1f, R2 ;  /* 0x0000001fff079819 */ /* 0x000fc40000011402 */
[----:B------:R-:W-:Y:S01]  /*1200*/  IADD3 R219, R219, UR4, RZ ;  /* 0x00000004dbdb7c10 */ /* 0x000fe2000fffe0ff */
[----:B------:R-:W-:Y:S01]  /*1210*/  IMAD.SHL.U32 R216, R216, 0x2, RZ ;  /* 0x00000002d8d87824 */ /* 0x000fe200078e00ff */
[----:B------:R-:W-:Y:S02]  /*1220*/  ULDC.64 UR4, c[0x0][0x210] ;  /* 0x0000840000047ab9 */ /* 0x000fe40000000a00 */
[----:B------:R-:W-:-:S04]  /*1230*/  UIMAD UR4, UR12, UR4, URZ ;  /* 0x000000040c0472a4 */ /* 0x000fc8000f8e023f */
[----:B------:R-:W-:Y:S01]  /*1240*/  UIMAD UR4, UR9, UR5, UR4 ;  /* 0x00000005090472a4 */ /* 0x000fe2000f8e0204 */
[----:B--2---:R-:W-:Y:S01]  /*1250*/  @P0 SHF.R.S32.HI R227, RZ, 0x1f, R226 ;  /* 0x0000001fffe30819 */ /* 0x004fe200000114e2 */
[----:B------:R-:W-:Y:S02]  /*1260*/  @!P0 IMAD.MOV.U32 R227, RZ, RZ, R9 ;  /* 0x000000ffffe38224 */ /* 0x000fe400078e0009 */
[----:B------:R2:W5:Y:S01]  /*1270*/  SHFL.IDX PT, R9, R3, 0x2, 0x181f ;  /* 0x00581f0003097f89 */ /* 0x00056200000e0000 */
[----:B------:R-:W-:Y:S01]  /*1280*/  @!P0 IMAD.MOV.U32 R226, RZ, RZ, R0 ;  /* 0x000000ffffe28224 */ /* 0x000fe200078e0000 */
[----:B------:R-:W-:Y:S01]  /*1290*/  @!P1 LEA.HI R0, R7, R2, RZ, 0x3 ;  /* 0x0000000207009211 */ /* 0x000fe200078f18ff */
[----:B------:R-:W-:Y:S01]  /*12a0*/  IMAD R221, R227, c[0x0][0x1f0], RZ ;  /* 0x00007c00e3dd7a24 */ /* 0x000fe200078e02ff */
[----:B-1----:R-:W-:Y:S01]  /*12b0*/  @!P1 LEA R14, P0, R30, R4, 0x1 ;  /* 0x000000041e0e9211 */ /* 0x002fe200078008ff */
[----:B------:R-:W-:Y:S01]  /*12c0*/  IMAD.WIDE.U32 R218, R226, c[0x0][0x1f0], R218 ;  /* 0x00007c00e2da7a25 */ /* 0x000fe200078e00da */
[----:B------:R-:W-:-:S02]  /*12d0*/  @!P1 LOP3.LUT R0, R0, 0xfffffff8, RZ, 0xc0, !PT ;  /* 0xfffffff800009812 */ /* 0x000fc400078ec0ff */
[----:B------:R-:W-:Y:S01]  /*12e0*/  @!P3 SHF.R.S32.HI R7, RZ, 0x1f, R2 ;  /* 0x0000001fff07b819 */ /* 0x000fe20000011402 */
[----:B------:R-:W-:Y:S01]  /*12f0*/  IMAD R221, R226, c[0x0][0x1f4], R221 ;  /* 0x00007d00e2dd7a24 */ /* 0x000fe200078e02dd */
[----:B---3--:R-:W-:Y:S01]  /*1300*/  @!P1 LEA.HI.X R15, R30, R5, R31, 0x1, P0 ;  /* 0x000000051e0f9211 */ /* 0x008fe200000f0c1f */
[----:B------:R-:W-:Y:S01]  /*1310*/  @!P1 IMAD.WIDE R16, R0, 0x2, R4 ;  /* 0x0000000200109825 */ /* 0x000fe200078e0204 */
[----:B------:R-:W-:Y:S02]  /*1320*/  @!P2 SHF.R.S32.HI R5, RZ, 0x1f, R2 ;  /* 0x0000001fff05a819 */ /* 0x000fe40000011402 */
[-C--:B------:R-:W-:Y:S01]  /*1330*/  @!P3 LEA.HI R4, R7, R2.reuse, RZ, 0x3 ;  /* 0x000000020704b211 */ /* 0x080fe200078f18ff */
[----:B------:R1:W-:Y:S01]  /*1340*/  @!P1 LDGSTS.E.BYPASS.LTC128B.128 [R216+0x100], [R14.64], !P4 ;  /* 0x001000000ed89fae */ /* 0x0003e2000e101d4e */
[----:B------:R-:W-:Y:S01]  /*1350*/  @!P2 LEA.HI R0, R5, R2, RZ, 0x3 ;  /* 0x000000020500a211 */ /* 0x000fe200078f18ff */
[----:B------:R-:W-:Y:S01]  /*1360*/  IMAD.IADD R221, R219, 0x1, R221 ;  /* 0x00000001dbdd7824 */ /* 0x000fe200078e02dd */
[----:B------:R-:W-:Y:S01]  /*1370*/  @!P3 LOP3.LUT R4, R4, 0xfffffff8, RZ, 0xc0, !PT ;  /* 0xfffffff80404b812 */ /* 0x000fe200078ec0ff */
[----:B------:R3:W-:Y:S01]  /*1380*/  @!P1 LDGSTS.E.BYPASS.LTC128B.128 [R216+0x4100], [R16.64], !P6 ;  /* 0x0410000010d89fae */ /* 0x0007e2000f101d4e */
[----:B------:R-:W-:Y:S01]  /*1390*/  @!P3 LEA R18, P1, R30, R12, 0x1 ;  /* 0x0000000c1e12b211 */ /* 0x000fe200078208ff */
[----:B------:R-:W-:Y:S01]  /*13a0*/  IMAD.MOV.U32 R220, RZ, RZ, R218 ;  /* 0x000000ffffdc7224 */ /* 0x000fe200078e00da */
[----:B------:R-:W-:Y:S01]  /*13b0*/  @!P2 LOP3.LUT R5, R0, 0xfffffff8, RZ, 0xc0, !PT ;  /* 0xfffffff80005a812 */ /* 0x000fe200078ec0ff */
[----:B--2---:R-:W-:Y:S01]  /*13c0*/  IMAD R3, R37, c[0x0][0x1e4], RZ ;  /* 0x0000790025037a24 */ /* 0x004fe200078e02ff */
[----:B----4-:R-:W-:Y:S01]  /*13d0*/  @!P3 LEA.HI.X R19, R30, R13, R31, 0x1, P1 ;  /* 0x0000000d1e13b211 */ /* 0x010fe200008f0c1f */
[----:B------:R-:W-:-:S02]  /*13e0*/  IMAD R37, R36, -0x60, R37 ;  /* 0xffffffa024257824 */ /* 0x000fc400078e0225 */
[----:B------:R-:W-:Y:S02]  /*13f0*/  @!P3 IMAD.WIDE R12, R4, 0x2, R12 ;  /* 0x00000002040cb825 */ /* 0x000fe400078e020c */
[----:B------:R3:W-:Y:S01]  /*1400*/  @!P3 LDGSTS.E.BYPASS.LTC128B.128 [R216+0x1100], [R18.64], !P4 ;  /* 0x0110000012d8bfae */ /* 0x0007e2000e101d4e */
[----:B------:R-:W-:Y:S01]  /*1410*/  IADD3 R24, R37, c[0x0][0x1d0], -R26 ;  /* 0x0000740025187a10 */ /* 0x000fe20007ffe81a */
[----:B-----5:R-:W-:Y:S02]  /*1420*/  @!P2 IMAD.WIDE R4, R5, 0x2, R8 ;  /* 0x000000020504a825 */ /* 0x020fe400078e0208 */
[----:B------:R2:W-:Y:S01]  /*1430*/  @!P3 LDGSTS.E.BYPASS.LTC128B.128 [R216+0x5100], [R12.64], !P6 ;  /* 0x051000000cd8bfae */ /* 0x0005e2000f101d4e */
[----:B------:R-:W-:Y:S01]  /*1440*/  ISETP.GE.AND P1, PT, R24, 0x21, PT ;  /* 0x000000211800780c */ /* 0x000fe20003f26270 */
[----:B------:R-:W-:Y:S02]  /*1450*/  IMAD.IADD R38, R109, 0x1, R3 ;  /* 0x000000016d267824 */ /* 0x000fe400078e0203 */
[----:B------:R-:W-:-:S04]  /*1460*/  IMAD.WIDE.U32 R6, R107, R108, R220 ;  /* 0x0000006c6b067225 */ /* 0x000fc800078e00dc */
[----:B------:R-:W-:Y:S01]  /*1470*/  IMAD.U32 R3, RZ, RZ, UR6 ;  /* 0x00000006ff037e24 */ /* 0x000fe2000f8e00ff */
[C---:B-1----:R-:W-:Y:S01]  /*1480*/  @!P2 LEA R14, P0, R30.reuse, R8, 0x1 ;  /* 0x000000081e0ea211 */ /* 0x042fe200078008ff */
[----:B------:R-:W-:Y:S02]  /*1490*/  IMAD.U32 R0, RZ, RZ, UR7 ;  /* 0x00000007ff007e24 */ /* 0x000fe4000f8e00ff */
[----:B------:R-:W-:Y:S01]  /*14a0*/  IMAD R229, R227, c[0x0][0x218], RZ ;  /* 0x00008600e3e57a24 */ /* 0x000fe200078e02ff */
[C---:B------:R-:W-:Y:S02]  /*14b0*/  @!P2 LEA.HI.X R15, R30.reuse, R9, R31, 0x1, P0 ;  /* 0x000000091e0fa211 */ /* 0x040fe400000f0c1f */
[----:B------:R-:W-:Y:S01]  /*14c0*/  @!P5 LEA R8, P0, R30, R10, 0x1 ;  /* 0x0000000a1e08d211 */ /* 0x000fe200078008ff */
[----:B------:R-:W-:Y:S02]  /*14d0*/  IMAD R229, R226, c[0x0][0x21c], R229 ;  /* 0x00008700e2e57a24 */ /* 0x000fe400078e02e5 */
[----:B------:R1:W-:Y:S01]  /*14e0*/  @!P2 LDGSTS.E.BYPASS.LTC128B.128 [R216+0x2100], [R14.64], !P4 ;  /* 0x021000000ed8afae */ /* 0x0003e2000e101d4e */
[----:B------:R-:W-:-:S02]  /*14f0*/  @!P5 LEA.HI.X R9, R30, R11, R31, 0x1, P0 ;  /* 0x0000000b1e09d211 */ /* 0x000fc400000f0c1f */
[C---:B------:R-:W-:Y:S01]  /*1500*/  ISETP.GE.AND P0, PT, R24.reuse, 0x41, PT ;  /* 0x000000411800780c */ /* 0x040fe20003f06270 */
[----:B------:R4:W-:Y:S01]  /*1510*/  @!P2 LDGSTS.E.BYPASS.LTC128B.128 [R216+0x6100], [R4.64], !P6 ;  /* 0x0610000004d8afae */ /* 0x0009e2000f101d4e */
[----:B------:R-:W-:-:S03]  /*1520*/  ISETP.GE.AND P2, PT, R24, 0x1, PT ;  /* 0x000000011800780c */ /* 0x000fc60003f46270 */
[----:B------:R5:W-:Y:S01]  /*1530*/  @!P5 LDGSTS.E.BYPASS.LTC128B.128 [R216+0x3100], [R8.64], !P4 ;  /* 0x0310000008d8dfae */ /* 0x000be2000e101d4e */
[----:B--2---:R-:W-:-:S05]  /*1540*/  IMAD.U32 R13, RZ, RZ, UR6 ;  /* 0x00000006ff0d7e24 */ /* 0x004fca000f8e00ff */
[----:B------:R-:W-:-:S04]  /*1550*/  @P1 LEA R13, P3, R13, R6, 0x5 ;  /* 0x000000060d0d1211 */ /* 0x000fc800078628ff */
[----:B-1----:R-:W-:Y:S01]  /*1560*/  @P2 LEA R14, P4, R6, c[0x0][0x1c8], 0x1 ;  /* 0x00007200060e2a11 */ /* 0x002fe200078808ff */
[----:B----4-:R-:W-:Y:S01]  /*1570*/  IMAD R5, R38, R107, RZ ;  /* 0x0000006b26057224 */ /* 0x010fe200078e02ff */
[----:B------:R-:W-:-:S03]  /*1580*/  LOP3.LUT R4, R214, 0xfffffff0, RZ, 0xc0, !PT ;  /* 0xfffffff0d6047812 */ /* 0x000fc600078ec0ff */
[----:B------:R-:W-:Y:S02]  /*1590*/  IMAD R5, R27, R108, R5 ;  /* 0x0000006c1b057224 */ /* 0x000fe400078e0205 */
[----:B-----5:R-:W-:Y:S02]  /*15a0*/  IMAD.IADD R9, R39, 0x1, -R4 ;  /* 0x0000000127097824 */ /* 0x020fe400078e0a04 */
[----:B------:R-:W-:Y:S01]  /*15b0*/  IMAD.IADD R5, R7, 0x1, R5 ;  /* 0x0000000107057824 */ /* 0x000fe200078e0205 */
[----:B------:R-:W-:Y:S02]  /*15c0*/  SHF.R.S32.HI R7, RZ, 0x4, R214 ;  /* 0x00000004ff077819 */ /* 0x000fe400000114d6 */
[----:B------:R-:W-:Y:S02]  /*15d0*/  SHF.R.S32.HI R4, RZ, 0x1f, R9 ;  /* 0x0000001fff047819 */ /* 0x000fe40000011409 */
[----:B------:R-:W-:Y:S02]  /*15e0*/  @P1 LEA.HI.X R0, R3, R5, R0, 0x5, P3 ;  /* 0x0000000503001211 */ /* 0x000fe400018f2c00 */
[----:B------:R-:W-:-:S02]  /*15f0*/  @P1 LEA R12, P3, R13, c[0x0][0x1c8], 0x1 ;  /* 0x000072000d0c1a11 */ /* 0x000fc400078608ff */
[----:B------:R-:W-:Y:S02]  /*1600*/  LEA.HI R3, R4, R9, RZ, 0x3 ;  /* 0x0000000904037211 */ /* 0x000fe400078f18ff */
[----:B------:R-:W-:Y:S02]  /*1610*/  @P1 LEA.HI.X R13, R13, c[0x0][0x1cc], R0, 0x1, P3 ;  /* 0x000073000d0d1a11 */ /* 0x000fe400018f0c00 */
[----:B------:R-:W-:Y:S02]  /*1620*/  LOP3.LUT R0, R3, 0xfffffff8, RZ, 0xc0, !PT ;  /* 0xfffffff803007812 */ /* 0x000fe400078ec0ff */
[C---:B------:R-:W-:Y:S02]  /*1630*/  @P2 LEA.HI.X R15, R6.reuse, c[0x0][0x1cc], R5, 0x1, P4 ;  /* 0x00007300060f2a11 */ /* 0x040fe400020f0c05 */
[----:B------:R-:W-:Y:S01]  /*1640*/  @P0 IADD3 R6, P3, R6, UR10, RZ ;  /* 0x0000000a06060c10 */ /* 0x000fe2000ff7e0ff */
[----:B------:R-:W-:Y:S01]  /*1650*/  IMAD.IADD R0, R9, 0x1, -R0 ;  /* 0x0000000109007824 */ /* 0x000fe200078e0a00 */
[----:B------:R-:W-:-:S02]  /*1660*/  @!P5 SHF.R.S32.HI R9, RZ, 0x1f, R2 ;  /* 0x0000001fff09d819 */ /* 0x000fc40000011402 */
[----:B------:R-:W-:Y:S02]  /*1670*/  @P0 IADD3.X R5, R5, UR8, RZ, P3, !PT ;  /* 0x0000000805050c10 */ /* 0x000fe40009ffe4ff */
[----:B------:R-:W-:Y:S02]  /*1680*/  @P0 LEA R8, P3, R6, c[0x0][0x1c8], 0x1 ;  /* 0x0000720006080a11 */ /* 0x000fe400078608ff */
[----:B------:R-:W-:Y:S02]  /*1690*/  @!P5 LEA.HI R4, R9, R2, RZ, 0x3 ;  /* 0x000000020904d211 */ /* 0x000fe400078f18ff */
[----:B------:R-:W-:Y:S02]  /*16a0*/  ISETP.GE.AND P4, PT, R30, c[0x0][0x1d4], PT ;  /* 0x000075001e007a0c */ /* 0x000fe40003f86270 */
[----:B------:R-:W-:Y:S02]  /*16b0*/  @P0 LEA.HI.X R9, R6, c[0x0][0x1cc], R5, 0x1, P3 ;  /* 0x0000730006090a11 */ /* 0x000fe400018f0c05 */
[----:B------:R-:W-:-:S02]  /*16c0*/  @!P5 LOP3.LUT R5, R4, 0xfffffff8, RZ, 0xc0, !PT ;  /* 0xfffffff80405d812 */ /* 0x000fc400078ec0ff */
[----:B------:R-:W-:Y:S02]  /*16d0*/  ISETP.GE.AND P3, PT, R2, c[0x0][0x1d4], PT ;  /* 0x0000750002007a0c */ /* 0x000fe40003f66270 */
[----:B------:R-:W-:Y:S01]  /*16e0*/  LEA.HI R214, R214, R7, RZ, 0x1 ;  /* 0x00000007d6d67211 */ /* 0x000fe200078f08ff */
[----:B------:R-:W-:-:S03]  /*16f0*/  @!P5 IMAD.WIDE R10, R5, 0x2, R10 ;  /* 0x00000002050ad825 */ /* 0x000fc600078e020a */
[----:B------:R-:W-:Y:S01]  /*1700*/  LOP3.LUT R214, R214, 0xfffffffe, RZ, 0xc0, !PT ;  /* 0xfffffffed6d67812 */ /* 0x000fe200078ec0ff */
[----:B------:R-:W-:Y:S01]  /*1710*/  IMAD.SHL.U32 R5, R25, 0x40, RZ ;  /* 0x0000004019057824 */ /* 0x000fe200078e00ff */
[----:B------:R1:W-:Y:S03]  /*1720*/  @!P5 LDGSTS.E.BYPASS.LTC128B.128 [R216+0x7100], [R10.64], !P6 ;  /* 0x071000000ad8dfae */ /* 0x0003e6000f101d4e */
[----:B------:R-:W-:Y:S01]  /*1730*/  IMAD.IADD R214, R7, 0x1, -R214 ;  /* 0x0000000107d67824 */ /* 0x000fe200078e0ad6 */
[----:B------:R-:W0:Y:S01]  /*1740*/  LDGDEPBAR ;  /* 0x00000000000079af */ /* 0x000e220000000000 */
[----:B------:R-:W-:Y:S02]  /*1750*/  IMAD.SHL.U32 R7, R0, 0x40, RZ ;  /* 0x0000004000077824 */ /* 0x000fe400078e00ff */
[----:B------:R-:W-:Y:S01]  /*1760*/  IMAD.SHL.U32 R4, R214, 0x8, RZ ;  /* 0x00000008d6047824 */ /* 0x000fe200078e00ff */
[----:B------:R2:W-:Y:S02]  /*1770*/  @P2 LDGSTS.E.BYPASS.LTC128B.128 [R216+0x8100], [R14.64], !P4 ;  /* 0x081000000ed82fae */ /* 0x0005e4000e101d4e */
[----:B------:R-:W-:-:S02]  /*1780*/  LOP3.LUT R7, R7, 0x1c0, RZ, 0xc0, !PT ;  /* 0x000001c007077812 */ /* 0x000fc400078ec0ff */
[----:B------:R2:W-:Y:S02]  /*1790*/  @P2 LDGSTS.E.BYPASS.LTC128B.128 [R216+0xb100], [R14.64+0x80], !P3 ;  /* 0x0b1000800ed82fae */ /* 0x0005e4000d901d4e */
[----:B------:R-:W-:Y:S01]  /*17a0*/  LOP3.LUT R2, R7, 0x8, R4, 0xf8, !PT ;  /* 0x0000000807027812 */ /* 0x000fe200078ef804 */
[----:B------:R-:W-:Y:S01]  /*17b0*/  IMAD.SHL.U32 R4, R26, 0x8, RZ ;  /* 0x000000081a047824 */ /* 0x000fe200078e00ff */
[----:B------:R2:W-:Y:S01]  /*17c0*/  @P1 LDGSTS.E.BYPASS.LTC128B.128 [R216+0x9100], [R12.64], !P4 ;  /* 0x091000000cd81fae */ /* 0x0005e2000e101d4e */
[----:B------:R-:W-:-:S03]  /*17d0*/  SHF.R.U32.HI R7, RZ, 0x3, R7 ;  /* 0x00000003ff077819 */ /* 0x000fc60000011607 */
[----:B------:R2:W-:Y:S01]  /*17e0*/  @P1 LDGSTS.E.BYPASS.LTC128B.128 [R216+0xc100], [R12.64+0x80], !P3 ;  /* 0x0c1000800cd81fae */ /* 0x0005e2000d901d4e */
[----:B------:R-:W-:Y:S01]  /*17f0*/  LOP3.LUT R2, R2, R7, RZ, 0x3c, !PT ;  /* 0x0000000702027212 */ /* 0x000fe200078e3cff */
[----:B------:R-:W-:Y:S01]  /*1800*/  IMAD.SHL.U32 R7, R3, 0x40, RZ ;  /* 0x0000004003077824 */ /* 0x000fe200078e00ff */
[----:B------:R-:W-:Y:S01]  /*1810*/  LOP3.LUT R3, R5, 0x1c0, RZ, 0xc0, !PT ;  /* 0x000001c005037812 */ /* 0x000fe200078ec0ff */
[----:B------:R4:W-:Y:S01]  /*1820*/  @P0 LDGSTS.E.BYPASS.LTC128B.128 [R216+0xa100], [R8.64], !P4 ;  /* 0x0a10000008d80fae */ /* 0x0009e2000e101d4e */
[----:B------:R-:W-:Y:S01]  /*1830*/  R2P PR, R0, 0x6 ;  /* 0x0000000600007804 */ /* 0x000fe20000000000 */
[----:B------:R-:W-:Y:S01]  /*1840*/  IMAD.MOV.U32 R5, RZ, RZ, 0x10 ;  /* 0x00000010ff057424 */ /* 0x000fe200078e00ff */
[----:B------:R-:W-:Y:S01]  /*1850*/  LOP3.LUT R2, R2, 0xfffffe00, R7, 0xf8, !PT ;  /* 0xfffffe0002027812 */ /* 0x000fe200078ef807 */
[----:B------:R4:W-:Y:S01]  /*1860*/  @P0 LDGSTS.E.BYPASS.LTC128B.128 [R216+0xd100], [R8.64+0x80], !P3 ;  /* 0x0d10008008d80fae */ /* 0x0009e2000d901d4e */
[----:B------:R-:W-:Y:S02]  /*1870*/  LOP3.LUT R4, R3, 0x8, R4, 0xf8, !PT ;  /* 0x0000000803047812 */ /* 0x000fe400078ef804 */
[----:B------:R-:W-:Y:S01]  /*1880*/  SHF.R.U32.HI R3, RZ, 0x3, R3 ;  /* 0x00000003ff037819 */ /* 0x000fe20000011603 */
[----:B------:R-:W0:Y:S01]  /*1890*/  LDGDEPBAR ;  /* 0x00000000000079af */ /* 0x000e220000000000 */
[----:B------:R-:W-:Y:S01]  /*18a0*/  IMAD R7, R105, 0x400, R2 ;  /* 0x0000040069077824 */ /* 0x000fe200078e0202 */
[----:B------:R-:W-:-:S02]  /*18b0*/  SEL R5, R5, 0xfffffff0, !P1 ;  /* 0xfffffff005057807 */ /* 0x000fc40004800000 */
[----:B------:R-:W-:Y:S02]  /*18c0*/  LOP3.LUT P0, RZ, R25, 0x2, RZ, 0xc0, !PT ;  /* 0x0000000219ff7812 */ /* 0x000fe4000780c0ff */
[C---:B------:R-:W-:Y:S02]  /*18d0*/  ISETP.LT.OR P6, PT, R24.reuse, 0x1, P4 ;  /* 0x000000011800780c */ /* 0x040fe400027c1670 */
[----:B------:R-:W-:Y:S02]  /*18e0*/  ISETP.LT.OR P5, PT, R24, 0x1, P3 ;  /* 0x000000011800780c */ /* 0x000fe40001fa1670 */
[----:B----4-:R-:W-:Y:S01]  /*18f0*/  LOP3.LUT R9, R4, R3, RZ, 0x3c, !PT ;  /* 0x0000000304097212 */ /* 0x010fe200078e3cff */
[----:B------:R-:W-:-:S04]  /*1900*/  DEPBAR.LE SB0, 0x1 ;  /* 0x000080400000791a */ /* 0x000fc80000000000 */
[----:B------:R-:W-:Y:S01]  /*1910*/  IMAD.MOV.U32 R3, RZ, RZ, 0x20 ;  /* 0x00000020ff037424 */ /* 0x000fe200078e00ff */
[C---:B------:R-:W-:Y:S01]  /*1920*/  LEA R4, R7.reuse, 0x100, 0x1 ;  /* 0x0000010007047811 */ /* 0x040fe200078e08ff */
[----:B------:R-:W-:Y:S01]  /*1930*/  IMAD.SHL.U32 R7, R7, 0x2, RZ ;  /* 0x0000000207077824 */ /* 0x000fe200078e00ff */
[----:B------:R-:W-:Y:S01]  /*1940*/  BAR.SYNC.DEFER_BLOCKING 0x0 ;  /* 0x0000000000007b1d */ /* 0x000fe20000010000 */
[----:B------:R-:W-:Y:S01]  /*1950*/  IMAD R214, R214, 0x200, R9 ;  /* 0x00000200d6d67824 */ /* 0x000fe200078e0209 */
[----:B------:R-:W-:Y:S01]  /*1960*/  SEL R3, R3, 0xffffffe0, !P2 ;  /* 0xffffffe003037807 */ /* 0x000fe20005000000 */
[--C-:B------:R-:W-:Y:S02]  /*1970*/  IMAD R6, R5, 0x2, R4.reuse ;  /* 0x0000000205067824 */ /* 0x100fe400078e0204 */
[----:B------:R-:W-:Y:S02]  /*1980*/  IMAD.SHL.U32 R214, R214, 0x2, RZ ;  /* 0x00000002d6d67824 */ /* 0x000fe400078e00ff */
[----:B------:R-:W-:-:S02]  /*1990*/  IMAD R4, R3, 0x2, R4 ;  /* 0x0000000203047824 */ /* 0x000fc400078e0204 */
[----:B------:R-:W-:Y:S01]  /*19a0*/  IMAD R0, R3, 0x2, R6 ;  /* 0x0000000203007824 */ /* 0x000fe200078e0206 */
[----:B------:R-:W-:Y:S01]  /*19b0*/  IADD3 R213, R214, 0x8120, RZ ;  /* 0x00008120d6d57810 */ /* 0x000fe20007ffe0ff */
[----:B------:R-:W-:Y:S04]  /*19c0*/  LDSM.16.M88.4 R120, [R7+0x100] ;  /* 0x000100000778783b */ /* 0x000fe80000000200 */
[----:B------:R4:W-:Y:S04]  /*19d0*/  LDSM.16.M88.4 R172, [R7+0x4100] ;  /* 0x0041000007ac783b */ /* 0x0009e80000000200 */
[----:B------:R-:W-:Y:S04]  /*19e0*/  LDSM.16.M88.4 R140, [R6] ;  /* 0x00000000068c783b */ /* 0x000fe80000000200 */
[----:B------:R5:W-:Y:S04]  /*19f0*/  LDSM.16.M88.4 R176, [R6+0x4000] ;  /* 0x0040000006b0783b */ /* 0x000be80000000200 */
[----:B------:R-:W-:Y:S04]  /*1a00*/  LDSM.16.M88.4 R152, [R4] ;  /* 0x000000000498783b */ /* 0x000fe80000000200 */
[----:B------:R-:W-:Y:S04]  /*1a10*/  LDSM.16.M88.4 R180, [R4+0x4000] ;  /* 0x0040000004b4783b */ /* 0x000fe80000000200 */
[----:B------:R-:W-:Y:S01]  /*1a20*/  LDSM.16.M88.4 R168, [R0] ;  /* 0x0000000000a8783b */ /* 0x000fe20000000200 */
[----:B----4-:R-:W-:-:S03]  /*1a30*/  IMAD R7, R28, c[0x0][0x208], RZ ;  /* 0x000082001c077a24 */ /* 0x010fc600078e02ff */
[----:B------:R4:W-:Y:S04]  /*1a40*/  LDSM.16.M88.4 R188, [R0+0x4000] ;  /* 0x0040000000bc783b */ /* 0x0009e80000000200 */
[----:B------:R-:W-:Y:S01]  /*1a50*/  BAR.SYNC.DEFER_BLOCKING 0x0 ;  /* 0x0000000000007b1d */ /* 0x000fe20000010000 */
[----:B-----5:R-:W-:-:S04]  /*1a60*/  IADD3 R6, R214, 0x8100, RZ ;  /* 0x00008100d6067810 */ /* 0x020fc80007ffe0ff */
[----:B------:R-:W-:-:S04]  /*1a70*/  @P0 IADD3 R213, R6, -0x20, RZ ;  /* 0xffffffe006d50810 */ /* 0x000fc80007ffe0ff */
[C---:B------:R-:W-:Y:S02]  /*1a80*/  IADD3 R207, R213.reuse, 0x800, RZ ;  /* 0x00000800d5cf7810 */ /* 0x040fe40007ffe0ff */
[C---:B------:R-:W-:Y:S02]  /*1a90*/  IADD3 R206, R213.reuse, 0x1000, RZ ;  /* 0x00001000d5ce7810 */ /* 0x040fe40007ffe0ff */
[C---:B------:R-:W-:Y:S02]  /*1aa0*/  IADD3 R205, R213.reuse, 0x1800, RZ ;  /* 0x00001800d5cd7810 */ /* 0x040fe40007ffe0ff */
[C---:B------:R-:W-:Y:S01]  /*1ab0*/  IADD3 R204, R213.reuse, 0x2000, RZ ;  /* 0x00002000d5cc7810 */ /* 0x040fe20007ffe0ff */
[C---:B----4-:R-:W-:Y:S01]  /*1ac0*/  IMAD R0, R26.reuse, c[0x0][0x20c], R7 ;  /* 0x000083001a007a24 */ /* 0x050fe200078e0207 */
[C---:B------:R-:W-:Y:S01]  /*1ad0*/  IADD3 R203, R213.reuse, 0x2800, RZ ;  /* 0x00002800d5cb7810 */ /* 0x040fe20007ffe0ff */
[----:B------:R-:W-:Y:S01]  /*1ae0*/  IMAD.WIDE.U32 R6, R26, c[0x0][0x208], R30 ;  /* 0x000082001a067a25 */ /* 0x000fe200078e001e */
[----:B------:R-:W-:Y:S01]  /*1af0*/  IADD3 R201, R213, 0x3000, RZ ;  /* 0x00003000d5c97810 */ /* 0x000fe20007ffe0ff */
[----:B------:R-:W-:-:S04]  /*1b00*/  DEPBAR.LE SB0, 0x0 ;  /* 0x000080000000791a */ /* 0x000fc80000000000 */
[----:B------:R-:W-:Y:S01]  /*1b10*/  BAR.SYNC.DEFER_BLOCKING 0x0 ;  /* 0x0000000000007b1d */ /* 0x000fe20000010000 */
[----:B------:R-:W-:Y:S01]  /*1b20*/  IMAD.IADD R7, R7, 0x1, R0 ;  /* 0x0000000107077824 */ /* 0x000fe200078e0200 */
[C---:B------:R-:W-:Y:S01]  /*1b30*/  IADD3 R200, R213.reuse, 0x3800, RZ ;  /* 0x00003800d5c87810 */ /* 0x040fe20007ffe0ff */
[----:B------:R-:W-:Y:S01]  /*1b40*/  IMAD.U32 R0, RZ, RZ, UR9 ;  /* 0x00000009ff007e24 */ /* 0x000fe2000f8e00ff */
[C---:B------:R-:W-:Y:S02]  /*1b50*/  IADD3 R199, R213.reuse, 0x4000, RZ ;  /* 0x00004000d5c77810 */ /* 0x040fe40007ffe0ff */
[C---:B------:R-:W-:Y:S01]  /*1b60*/  IADD3 R198, R213.reuse, 0x4800, RZ ;  /* 0x00004800d5c67810 */ /* 0x040fe20007ffe0ff */
[----:B------:R-:W-:Y:S01]  /*1b70*/  IMAD.WIDE.U32 R6, R0, c[0x0][0x210], R6 ;  /* 0x0000840000067a25 */ /* 0x000fe200078e0006 */
[C---:B------:R-:W-:Y:S02]  /*1b80*/  IADD3 R197, R213.reuse, 0x5000, RZ ;  /* 0x00005000d5c57810 */ /* 0x040fe40007ffe0ff */
[----:B------:R-:W-:Y:S01]  /*1b90*/  IADD3 R196, R213, 0x5800, RZ ;  /* 0x00005800d5c47810 */ /* 0x000fe20007ffe0ff */
[----:B------:R-:W-:Y:S01]  /*1ba0*/  IMAD R0, R27, c[0x0][0x208], RZ ;  /* 0x000082001b007a24 */ /* 0x000fe200078e02ff */
[----:B------:R-:W-:Y:S01]  /*1bb0*/  IADD3 R7, R7, UR4, RZ ;  /* 0x0000000407077c10 */ /* 0x000fe2000fffe0ff */
[----:B------:R-:W-:-:S02]  /*1bc0*/  ULDC.64 UR4, c[0x0][0x208] ;  /* 0x0000820000047ab9 */ /* 0x000fc40000000a00 */
[----:B------:R-:W-:Y:S02]  /*1bd0*/  USHF.L.U32 UR12, UR4, 0x6, URZ ;  /* 0x00000006040c7899 */ /* 0x000fe4000800063f */
[----:B------:R-:W-:Y:S01]  /*1be0*/  IMAD.WIDE.U32 R226, R226, c[0x0][0x218], R6 ;  /* 0x00008600e2e27a25 */ /* 0x000fe200078e0006 */
[----:B------:R-:W-:-:S03]  /*1bf0*/  USHF.L.U64.HI UR17, UR4, UR17, UR5 ;  /* 0x0000001104117299 */ /* 0x000fc60008010205 */
[----:B------:R-:W-:Y:S02]  /*1c00*/  IMAD R7, R107, c[0x0][0x20c], R0 ;  /* 0x000083006b077a24 */ /* 0x000fe400078e0200 */
[----:B------:R-:W-:Y:S01]  /*1c10*/  IMAD.IADD R229, R227, 0x1, R229 ;  /* 0x00000001e3e57824 */ /* 0x000fe200078e02e5 */
[----:B-1----:R-:W2:Y:S01]  /*1c20*/  LDSM.16.M88.4 R8, [R214+0x8100] ;  /* 0x00810000d608783b */ /* 0x002ea20000000200 */
[----:B------:R-:W-:-:S03]  /*1c30*/  IMAD.MOV.U32 R228, RZ, RZ, R226 ;  /* 0x000000ffffe47224 */ /* 0x000fc600078e00e2 */
[----:B------:R-:W1:Y:S04]  /*1c40*/  LDSM.16.M88.4 R76, [R214+0x8900] ;  /* 0x00890000d64c783b */ /* 0x000e680000000200 */
[----:B------:R-:W4:Y:S04]  /*1c50*/  LDSM.16.M88.4 R20, [R213] ;  /* 0x00000000d514783b */ /* 0x000f280000000200 */
[----:B---3--:R-:W3:Y:S04]  /*1c60*/  LDSM.16.M88.4 R16, [R213+0x800] ;  /* 0x00080000d510783b */ /* 0x008ee80000000200 */
[----:B------:R-:W5:Y:S04]  /*1c70*/  LDSM.16.M88.4 R68, [R214+0x9100] ;  /* 0x00910000d644783b */ /* 0x000f680000000200 */
[----:B------:R-:W3:Y:S04]  /*1c80*/  LDSM.16.M88.4 R60, [R214+0x9900] ;  /* 0x00990000d63c783b */ /* 0x000ee80000000200 */
[----:B------:R-:W-:Y:S04]  /*1c90*/  LDSM.16.M88.4 R52, [R214+0xa100] ;  /* 0x00a10000d634783b */ /* 0x000fe80000000200 */
[----:B------:R-:W-:Y:S04]  /*1ca0*/  LDSM.16.M88.4 R44, [R214+0xa900] ;  /* 0x00a90000d62c783b */ /* 0x000fe80000000200 */
[----:B------:R-:W-:Y:S01]  /*1cb0*/  LDSM.16.M88.4 R40, [R213+0x2800] ;  /* 0x00280000d528783b */ /* 0x000fe20000000200 */
[C---:B--2---:R-:W-:Y:S08]  /*1cc0*/  HMMA.16816.F32 R12, R120.reuse, R8, RZ ;  /* 0x00000008780c723c */ /* 0x044ff000000018ff */
[C---:B------:R-:W-:Y:S08]  /*1cd0*/  HMMA.16816.F32 R8, R120.reuse, R10, RZ ;  /* 0x0000000a7808723c */ /* 0x040ff000000018ff */
[C---:B-1----:R-:W-:Y:S08]  /*1ce0*/  HMMA.16816.F32 R80, R120.reuse, R76, RZ ;  /* 0x0000004c7850723c */ /* 0x042ff000000018ff */
[----:B------:R-:W-:Y:S08]  /*1cf0*/  HMMA.16816.F32 R76, R120, R78, RZ ;  /* 0x0000004e784c723c */ /* 0x000ff000000018ff */
[C---:B----4-:R-:W-:Y:S08]  /*1d00*/  HMMA.16816.F32 R12, R140.reuse, R20, R12 ;  /* 0x000000148c0c723c */ /* 0x050ff0000000180c */
[C---:B------:R-:W-:Y:S01]  /*1d10*/  HMMA.16816.F32 R8, R140.reuse, R22, R8 ;  /* 0x000000168c08723c */ /* 0x040fe20000001808 */
[----:B------:R-:W1:Y:S07]  /*1d20*/  LDSM.16.M88.4 R20, [R213+0x1000] ;  /* 0x00100000d514783b */ /* 0x000e6e0000000200 */
[C---:B---3--:R-:W-:Y:S08]  /*1d30*/  HMMA.16816.F32 R80, R140.reuse, R16, R80 ;  /* 0x000000108c50723c */ /* 0x048ff00000001850 */
[----:B------:R-:W-:Y:S01]  /*1d40*/  HMMA.16816.F32 R76, R140, R18, R76 ;  /* 0x000000128c4c723c */ /* 0x000fe2000000184c */
[----:B------:R-:W2:Y:S07]  /*1d50*/  LDSM.16.M88.4 R16, [R213+0x1800] ;  /* 0x00180000d510783b */ /* 0x000eae0000000200 */
[C---:B-----5:R-:W-:Y:S08]  /*1d60*/  HMMA.16816.F32 R72, R120.reuse, R68, RZ ;  /* 0x000000447848723c */ /* 0x060ff000000018ff */
[C---:B------:R-:W-:Y:S08]  /*1d70*/  HMMA.16816.F32 R64, R120.reuse, R60, RZ ;  /* 0x0000003c7840723c */ /* 0x040ff000000018ff */
[C---:B------:R-:W-:Y:S08]  /*1d80*/  HMMA.16816.F32 R60, R120.reuse, R62, RZ ;  /* 0x0000003e783c723c */ /* 0x040ff000000018ff */
[----:B------:R-:W-:Y:S08]  /*1d90*/  HMMA.16816.F32 R68, R120, R70, RZ ;  /* 0x000000467844723c */ /* 0x000ff000000018ff */
[C---:B-1----:R-:W-:Y:S07]  /*1da0*/  HMMA.16816.F32 R72, R140.reuse, R20, R72 ;  /* 0x000000148c48723c */ /* 0x042fee0000001848 */
[----:B------:R-:W-:Y:S01]  /*1db0*/  IMAD.WIDE.U32 R20, R107, c[0x0][0x208], RZ ;  /* 0x000082006b147a25 */ /* 0x000fe200078e00ff */
[----:B--2---:R-:W-:Y:S03]  /*1dc0*/  HMMA.16816.F32 R64, R140, R16, R64 ;  /* 0x000000108c40723c */ /* 0x004fe60000001840 */
[----:B------:R-:W-:-:S02]  /*1dd0*/  IMAD.IADD R0, R21, 0x1, R7 ;  /* 0x0000000115007824 */ /* 0x000fc400078e0207 */
[----:B------:R-:W-:-:S03]  /*1de0*/  IMAD.WIDE.U32 R20, R20, 0x60, R228 ;  /* 0x0000006014147825 */ /* 0x000fc600078e00e4 */
[C---:B------:R-:W-:Y:S01]  /*1df0*/  HMMA.16816.F32 R60, R140.reuse, R18, R60 ;  /* 0x000000128c3c723c */ /* 0x040fe2000000183c */
[----:B------:R-:W-:Y:S01]  /*1e00*/  IMAD R0, R0, 0x60, RZ ;  /* 0x0000006000007824 */ /* 0x000fe200078e02ff */
[C---:B------:R-:W-:Y:S01]  /*1e10*/  LEA R6, P0, R20.reuse, c[0x0][0x1f8], 0x1 ;  /* 0x00007e0014067a11 */ /* 0x040fe200078008ff */
[----:B------:R-:W1:Y:S02]  /*1e20*/  LDSM.16.M88.4 R16, [R213+0x2000] ;  /* 0x00200000d510783b */ /* 0x000e640000000200 */
[----:B------:R-:W-:Y:S02]  /*1e30*/  IMAD.IADD R7, R21, 0x1, R0 ;  /* 0x0000000115077824 */ /* 0x000fe400078e0200 */
[----:B------:R-:W-:Y:S01]  /*1e40*/  IMAD.U32 R21, RZ, RZ, UR12 ;  /* 0x0000000cff157e24 */ /* 0x000fe2000f8e00ff */
[----:B------:R-:W-:Y:S01]  /*1e50*/  HMMA.16816.F32 R68, R140, R22, R68 ;  /* 0x000000168c44723c */ /* 0x000fe20000001844 */
[----:B------:R-:W-:Y:S01]  /*1e60*/  IMAD.MOV.U32 R0, RZ, RZ, 0x40 ;  /* 0x00000040ff007424 */ /* 0x000fe200078e00ff */
[----:B------:R-:W-:-:S02]  /*1e70*/  LEA.HI.X R7, R20, c[0x0][0x1fc], R7, 0x1, P0 ;  /* 0x00007f0014077a11 */ /* 0x000fc400000f0c07 */
[----:B------:R-:W-:-:S03]  /*1e80*/  IADD3 R20, P2, P1, R21, 0x80, R6 ;  /* 0x0000008015147810 */ /* 0x000fc6000795e006 */
[----:B------:R-:W-:Y:S01]  /*1e90*/  IADD3 R22, P0, R6, UR12, RZ ;  /* 0x0000000c06167c10 */ /* 0x000fe2000ff1e0ff */
[----:B------:R-:W-:Y:S01]  /*1ea0*/  @!PT LDS RZ, [RZ] ;  /* 0x00000000fffff984 */ /* 0x000fe20000000800 */
[----:B------:R-:W-:Y:S01]  /*1eb0*/  @!PT LDS RZ, [RZ] ;  /* 0x00000000fffff984 */ /* 0x000fe20000000800 */
[----:B------:R-:W-:Y:S01]  /*1ec0*/  @!PT LDS RZ, [RZ] ;  /* 0x00000000fffff984 */ /* 0x000fe20000000800 */
[----:B------:R2:W-:Y:S01]  /*1ed0*/  LDGSTS.E.BYPASS.LTC128B.128 [R216+0x100], [R6.64], !P6 ;  /* 0x0010000006d87fae */ /* 0x0005e2000f101d4e */
[----:B------:R-:W-:Y:S01]  /*1ee0*/  IADD3.X R21, RZ, UR17, R7, P2, P1 ;  /* 0x00000011ff157c10 */ /* 0x000fe200097e2407 */
[C---:B------:R-:W-:Y:S01]  /*1ef0*/  HMMA.16816.F32 R56, R120.reuse, R52, RZ ;  /* 0x000000347838723c */ /* 0x040fe200000018ff */
[----:B------:R-:W-:Y:S01]  /*1f00*/  IADD3.X R23, R7, UR17, RZ, P0, !PT ;  /* 0x0000001107177c10 */ /* 0x000fe200087fe4ff */
[----:B------:R2:W-:Y:S01]  /*1f10*/  LDGSTS.E.BYPASS.LTC128B.128 [R216+0x3100], [R6.64+0x80], !P5 ;  /* 0x0310008006d87fae */ /* 0x0005e2000e901d4e */
[----:B------:R-:W-:Y:S02]  /*1f20*/  IADD3 R84, P0, R22, UR12, RZ ;  /* 0x0000000c16547c10 */ /* 0x000fe4000ff1e0ff */
[C---:B------:R-:W-:Y:S02]  /*1f30*/  ISETP.LT.OR P2, PT, R24.reuse, 0x21, P4 ;  /* 0x000000211800780c */ /* 0x040fe40002741670 */
[----:B------:R-:W-:Y:S01]  /*1f40*/  ISETP.LT.OR P6, PT, R24, 0x21, P3 ;  /* 0x000000211800780c */ /* 0x000fe20001fc1670 */
[----:B------:R-:W-:Y:S01]  /*1f50*/  HMMA.16816.F32 R52, R120, R54, RZ ;  /* 0x000000367834723c */ /* 0x000fe200000018ff */
[----:B------:R-:W-:-:S02]  /*1f60*/  IADD3.X R85, R23, UR17, RZ, P0, !PT ;  /* 0x0000001117557c10 */ /* 0x000fc400087fe4ff */
[C---:B------:R-:W-:Y:S02]  /*1f70*/  ISETP.LT.OR P5, PT, R24.reuse, 0x41, P4 ;  /* 0x000000411800780c */ /* 0x040fe400027a1670 */
[----:B------:R-:W-:Y:S02]  /*1f80*/  LOP3.LUT P1, RZ, R25, 0x4, RZ, 0xc0, !PT ;  /* 0x0000000419ff7812 */ /* 0x000fe4000782c0ff */
[----:B------:R-:W-:Y:S01]  /*1f90*/  ISETP.LT.OR P0, PT, R24, 0x41, P3 ;  /* 0x000000411800780c */ /* 0x000fe20001f01670 */
[C---:B------:R-:W-:Y:S01]  /*1fa0*/  HMMA.16816.F32 R48, R120.reuse, R44, RZ ;  /* 0x0000002c7830723c */ /* 0x040fe200000018ff */
[----:B------:R-:W-:Y:S01]  /*1fb0*/  SEL R0, R0, 0xffffffc0, !P1 ;  /* 0xffffffc000007807 */ /* 0x000fe20004800000 */
[----:B------:R3:W-:Y:S04]  /*1fc0*/  LDGSTS.E.BYPASS.LTC128B.128 [R216+0x1100], [R22.64], !P2 ;  /* 0x0110000016d87fae */ /* 0x0007e8000d101d4e */
[----:B------:R-:W-:Y:S01]  /*1fd0*/  IMAD.IADD R211, R214, 0x1, R0 ;  /* 0x00000001d6d37824 */ /* 0x000fe200078e0200 */
[----:B------:R3:W-:Y:S01]  /*1fe0*/  LDGSTS.E.BYPASS.LTC128B.128 [R216+0x4100], [R20.64], !P6 ;  /* 0x0410000014d87fae */ /* 0x0007e2000f101d4e */
[----:B------:R-:W-:Y:S01]  /*1ff0*/  HMMA.16816.F32 R44, R120, R46, RZ ;  /* 0x0000002e782c723c */ /* 0x000fe200000018ff */
[----:B------:R-:W-:-:S02]  /*2000*/  IMAD.IADD R202, R0, 0x1, R213 ;  /* 0x0000000100ca7824 */ /* 0x000fc400078e02d5 */
[----:B------:R4:W-:Y:S04]  /*2010*/  LDGSTS.E.BYPASS.LTC128B.128 [R216+0x2100], [R84.64], !P5 ;  /* 0x0210000054d87fae */ /* 0x0009e8000e901d4e */
[----:B------:R4:W-:Y:S01]  /*2020*/  LDGSTS.E.BYPASS.LTC128B.128 [R216+0x5100], [R84.64+0x80], !P0 ;  /* 0x0510008054d87fae */ /* 0x0009e2000c101d4e */
[C---:B-1----:R-:W-:Y:S01]  /*2030*/  HMMA.16816.F32 R56, R140.reuse, R16, R56 ;  /* 0x000000108c38723c */ /* 0x042fe20000001838 */
[----:B------:R-:W-:Y:S02]  /*2040*/  ISETP.GT.AND P0, PT, R107, R215, PT ;  /* 0x000000d76b00720c */ /* 0x000fe40003f04270 */
[----:B------:R-:W1:Y:S04]  /*2050*/  LDSM.16.M88.4 R32, [R211+0x8100] ;  /* 0x00810000d320783b */ /* 0x000e680000000200 */
[----:B------:R-:W5:Y:S01]  /*2060*/  LDSM.16.M88.4 R96, [R211+0x8900] ;  /* 0x00890000d360783b */ /* 0x000f620000000200 */
[C---:B------:R-:W-:Y:S03]  /*2070*/  HMMA.16816.F32 R52, R140.reuse, R18, R52 ;  /* 0x000000128c34723c */ /* 0x040fe60000001834 */
[----:B------:R-:W2:Y:S04]  /*2080*/  LDSM.16.M88.4 R28, [R211+0x9100] ;  /* 0x00910000d31c783b */ /* 0x000ea80000000200 */
[----:B------:R-:W2:Y:S01]  /*2090*/  LDSM.16.M88.4 R24, [R211+0x9900] ;  /* 0x00990000d318783b */ /* 0x000ea20000000200 */
[C---:B------:R-:W-:Y:S03]  /*20a0*/  HMMA.16816.F32 R48, R140.reuse, R40, R48 ;  /* 0x000000288c30723c */ /* 0x040fe60000001830 */
[----:B---3--:R-:W3:Y:S04]  /*20b0*/  LDSM.16.M88.4 R20, [R211+0xa100] ;  /* 0x00a10000d314783b */ /* 0x008ee80000000200 */
[----:B------:R-:W2:Y:S01]  /*20c0*/  LDSM.16.M88.4 R16, [R211+0xa900] ;  /* 0x00a90000d310783b */ /* 0x000ea20000000200 */
[----:B------:R-:W-:Y:S03]  /*20d0*/  HMMA.16816.F32 R44, R140, R42, R44 ;  /* 0x0000002a8c2c723c */ /* 0x000fe6000000182c */
[----:B------:R-:W2:Y:S04]  /*20e0*/  LDSM.16.M88.4 R92, [R202] ;  /* 0x00000000ca5c783b */ /* 0x000ea80000000200 */
[----:B------:R-:W2:Y:S04]  /*20f0*/  LDSM.16.M88.4 R88, [R202+0x800] ;  /* 0x00080000ca58783b */ /* 0x000ea80000000200 */
[----:B----4-:R-:W4:Y:S04]  /*2100*/  LDSM.16.M88.4 R84, [R202+0x1000] ;  /* 0x00100000ca54783b */ /* 0x010f280000000200 */
[----:B------:R-:W3:Y:S01]  /*2110*/  LDSM.16.M88.4 R40, [R202+0x1800] ;  /* 0x00180000ca28783b */ /* 0x000ee20000000200 */
[C---:B-1----:R-:W-:Y:S03]  /*2120*/  HMMA.16816.F32 R12, R152.reuse, R32, R12 ;  /* 0x00000020980c723c */ /* 0x042fe6000000180c */
[----:B------:R-:W-:Y:S04]  /*2130*/  LDSM.16.M88.4 R100, [R211+0xb900] ;  /* 0x00b90000d364783b */ /* 0x000fe80000000200 */
[----:B------:R-:W0:Y:S01]  /*2140*/  LDGDEPBAR ;  /* 0x00000000000079af */ /* 0x000e220000000000 */
[C---:B------:R-:W-:Y:S03]  /*2150*/  HMMA.16816.F32 R8, R152.reuse, R34, R8 ;  /* 0x000000229808723c */ /* 0x040fe60000001808 */
[----:B------:R-:W1:Y:S05]  /*2160*/  LDSM.16.M88.4 R32, [R202+0x2000] ;  /* 0x00200000ca20783b */ /* 0x000e6a0000000200 */
[C---:B-----5:R-:W-:Y:S08]  /*2170*/  HMMA.16816.F32 R80, R152.reuse, R96, R80 ;  /* 0x000000609850723c */ /* 0x060ff00000001850 */
[C---:B------:R-:W-:Y:S01]  /*2180*/  HMMA.16816.F32 R76, R152.reuse, R98, R76 ;  /* 0x00000062984c723c */ /* 0x040fe2000000184c */
[----:B------:R-:W5:Y:S07]  /*2190*/  LDSM.16.M88.4 R96, [R202+0x2800] ;  /* 0x00280000ca60783b */ /* 0x000f6e0000000200 */
        /* <DEDUP_REMOVED lines=9> */
[C---:B------:R-:W-:Y:S08]  /*2230*/  HMMA.16816.F32 R48, R152.reuse, R16, R48 ;  /* 0x000000109830723c */ /* 0x040ff00000001830 */
[----:B------:R-:W-:Y:S01]  /*2240*/  HMMA.16816.F32 R44, R152, R18, R44 ;  /* 0x00000012982c723c */ /* 0x000fe2000000182c */
[----:B------:R-:W1:Y:S07]  /*2250*/  LDSM.16.M88.4 R16, [R214+0xc900] ;  /* 0x00c90000d610783b */ /* 0x000e6e0000000200 */
[C---:B------:R-:W-:Y:S08]  /*2260*/  HMMA.16816.F32 R12, R168.reuse, R92, R12 ;  /* 0x0000005ca80c723c */ /* 0x040ff0000000180c */
[C---:B------:R-:W-:Y:S01]  /*2270*/  HMMA.16816.F32 R8, R168.reuse, R94, R8 ;  /* 0x0000005ea808723c */ /* 0x040fe20000001808 */
[----:B------:R-:W1:Y:S07]  /*2280*/  LDSM.16.M88.4 R92, [R214+0xd100] ;  /* 0x00d10000d65c783b */ /* 0x000e6e0000000200 */
[C---:B------:R-:W-:Y:S08]  /*2290*/  HMMA.16816.F32 R80, R168.reuse, R88, R80 ;  /* 0x00000058a850723c */ /* 0x040ff00000001850 */
[C---:B------:R-:W-:Y:S01]  /*22a0*/  HMMA.16816.F32 R76, R168.reuse, R90, R76 ;  /* 0x0000005aa84c723c */ /* 0x040fe2000000184c */
[----:B------:R-:W2:Y:S07]  /*22b0*/  LDSM.16.M88.4 R88, [R214+0xd900] ;  /* 0x00d90000d658783b */ /* 0x000eae0000000200 */
[C---:B----4-:R-:W-:Y:S08]  /*22c0*/  HMMA.16816.F32 R72, R168.reuse, R84, R72 ;  /* 0x00000054a848723c */ /* 0x050ff00000001848 */
[C---:B------:R-:W-:Y:S01]  /*22d0*/  HMMA.16816.F32 R68, R168.reuse, R86, R68 ;  /* 0x00000056a844723c */ /* 0x040fe20000001844 */
[----:B------:R-:W4:Y:S07]  /*22e0*/  LDSM.16.M88.4 R84, [R213+0x3000] ;  /* 0x00300000d554783b */ /* 0x000f2e0000000200 */
[C---:B------:R-:W-:Y:S08]  /*22f0*/  HMMA.16816.F32 R64, R168.reuse, R40, R64 ;  /* 0x00000028a840723c */ /* 0x040ff00000001840 */
[C---:B------:R-:W-:Y:S01]  /*2300*/  HMMA.16816.F32 R60, R168.reuse, R42, R60 ;  /* 0x0000002aa83c723c */ /* 0x040fe2000000183c */
[----:B------:R-:W3:Y:S07]  /*2310*/  LDSM.16.M88.4 R40, [R213+0x3800] ;  /* 0x00380000d528783b */ /* 0x000eee0000000200 */
[C---:B-1----:R-:W-:Y:S08]  /*2320*/  HMMA.16816.F32 R56, R168.reuse, R32, R56 ;  /* 0x00000020a838723c */ /* 0x042ff00000001838 */
[C---:B------:R-:W-:Y:S01]  /*2330*/  HMMA.16816.F32 R52, R168.reuse, R34, R52 ;  /* 0x00000022a834723c */ /* 0x040fe20000001834 */
[----:B------:R-:W1:Y:S07]  /*2340*/  LDSM.16.M88.4 R32, [R213+0x4000] ;  /* 0x00400000d520783b */ /* 0x000e6e0000000200 */
[C---:B-----5:R-:W-:Y:S08]  /*2350*/  HMMA.16816.F32 R48, R168.reuse, R96, R48 ;  /* 0x00000060a830723c */ /* 0x060ff00000001830 */
[----:B------:R-:W-:Y:S01]  /*2360*/  HMMA.16816.F32 R44, R168, R98, R44 ;  /* 0x00000062a82c723c */ /* 0x000fe2000000182c */
[----:B------:R-:W-:Y:S07]  /*2370*/  LDSM.16.M88.4 R96, [R211+0xc100] ;  /* 0x00c10000d360783b */ /* 0x000fee0000000200 */
[C---:B--2---:R-:W-:Y:S08]  /*2380*/  HMMA.16816.F32 R12, R172.reuse, R28, R12 ;  /* 0x0000001cac0c723c */ /* 0x044ff0000000180c */
[C---:B------:R-:W-:Y:S01]  /*2390*/  HMMA.16816.F32 R8, R172.reuse, R30, R8 ;  /* 0x0000001eac08723c */ /* 0x040fe20000001808 */
[----:B------:R-:W2:Y:S07]  /*23a0*/  LDSM.16.M88.4 R28, [R213+0x4800] ;  /* 0x00480000d51c783b */ /* 0x000eae0000000200 */
[C---:B------:R-:W-:Y:S08]  /*23b0*/  HMMA.16816.F32 R80, R172.reuse, R24, R80 ;  /* 0x00000018ac50723c */ /* 0x040ff00000001850 */
[C---:B------:R-:W-:Y:S01]  /*23c0*/  HMMA.16816.F32 R76, R172.reuse, R26, R76 ;  /* 0x0000001aac4c723c */ /* 0x040fe2000000184c */
[----:B------:R-:W5:Y:S07]  /*23d0*/  LDSM.16.M88.4 R24, [R213+0x5000] ;  /* 0x00500000d518783b */ /* 0x000f6e0000000200 */
[C---:B---3--:R-:W-:Y:S08]  /*23e0*/  HMMA.16816.F32 R72, R172.reuse, R20, R72 ;  /* 0x00000014ac48723c */ /* 0x048ff00000001848 */
[C---:B------:R-:W-:Y:S01]  /*23f0*/  HMMA.16816.F32 R68, R172.reuse, R22, R68 ;  /* 0x00000016ac44723c */ /* 0x040fe20000001844 */
[----:B------:R-:W3:Y:S07]  /*2400*/  LDSM.16.M88.4 R20, [R213+0x5800] ;  /* 0x00580000d514783b */ /* 0x000eee0000000200 */
[C---:B------:R-:W-:Y:S08]  /*2410*/  HMMA.16816.F32 R64, R172.reuse, R16, R64 ;  /* 0x00000010ac40723c */ /* 0x040ff00000001840 */
[C---:B------:R-:W-:Y:S01]  /*2420*/  HMMA.16816.F32 R60, R172.reuse, R18, R60 ;  /* 0x00000012ac3c723c */ /* 0x040fe2000000183c */
[----:B------:R-:W1:Y:S07]  /*2430*/  LDSM.16.M88.4 R16, [R211+0xb100] ;  /* 0x00b10000d310783b */ /* 0x000e6e0000000200 */
[C---:B------:R-:W-:Y:S08]  /*2440*/  HMMA.16816.F32 R56, R172.reuse, R92, R56 ;  /* 0x0000005cac38723c */ /* 0x040ff00000001838 */
[C---:B------:R-:W-:Y:S01]  /*2450*/  HMMA.16816.F32 R52, R172.reuse, R94, R52 ;  /* 0x0000005eac34723c */ /* 0x040fe20000001834 */
[----:B------:R-:W1:Y:S07]  /*2460*/  LDSM.16.M88.4 R92, [R211+0xc900] ;  /* 0x00c90000d35c783b */ /* 0x000e6e0000000200 */
[C---:B------:R-:W-:Y:S08]  /*2470*/  HMMA.16816.F32 R48, R172.reuse, R88, R48 ;  /* 0x00000058ac30723c */ /* 0x040ff00000001830 */
[----:B------:R-:W-:Y:S01]  /*2480*/  HMMA.16816.F32 R44, R172, R90, R44 ;  /* 0x0000005aac2c723c */ /* 0x000fe2000000182c */
        /* <DEDUP_REMOVED lines=10> */
[C---:B--2---:R-:W-:Y:S08]  /*2530*/  HMMA.16816.F32 R64, R176.reuse, R28, R64 ;  /* 0x0000001cb040723c */ /* 0x044ff00000001840 */
[C---:B------:R-:W-:Y:S01]  /*2540*/  HMMA.16816.F32 R60, R176.reuse, R30, R60 ;  /* 0x0000001eb03c723c */ /* 0x040fe2000000183c */
[----:B------:R-:W2:Y:S07]  /*2550*/  LDSM.16.M88.4 R28, [R202+0x4000] ;  /* 0x00400000ca1c783b */ /* 0x000eae0000000200 */
[C---:B-----5:R-:W-:Y:S08]  /*2560*/  HMMA.16816.F32 R56, R176.reuse, R24, R56 ;  /* 0x00000018b038723c */ /* 0x060ff00000001838 */
[C---:B------:R-:W-:Y:S01]  /*2570*/  HMMA.16816.F32 R52, R176.reuse, R26, R52 ;  /* 0x0000001ab034723c */ /* 0x040fe20000001834 */
[----:B------:R-:W5:Y:S07]  /*2580*/  LDSM.16.M88.4 R24, [R202+0x4800] ;  /* 0x00480000ca18783b */ /* 0x000f6e0000000200 */
[C---:B---3--:R-:W-:Y:S08]  /*2590*/  HMMA.16816.F32 R48, R176.reuse, R20, R48 ;  /* 0x00000014b030723c */ /* 0x048ff00000001830 */
[----:B------:R-:W-:Y:S01]  /*25a0*/  HMMA.16816.F32 R44, R176, R22, R44 ;  /* 0x00000016b02c723c */ /* 0x000fe2000000182c */
[----:B------:R-:W3:Y:S07]  /*25b0*/  LDSM.16.M88.4 R20, [R202+0x5000] ;  /* 0x00500000ca14783b */ /* 0x000eee0000000200 */
[C---:B------:R-:W-:Y:S08]  /*25c0*/  HMMA.16816.F32 R12, R180.reuse, R16, R12 ;  /* 0x00000010b40c723c */ /* 0x040ff0000000180c */
[----:B------:R-:W-:Y:S01]  /*25d0*/  HMMA.16816.F32 R8, R180, R18, R8 ;  /* 0x00000012b408723c */ /* 0x000fe20000001808 */
[----:B------:R-:W1:Y:S01]  /*25e0*/  LDSM.16.M88.4 R16, [R202+0x5800] ;  /* 0x00580000ca10783b */ /* 0x000e620000000200 */
[----:B------:R-:W-:-:S06]  /*25f0*/  DEPBAR.LE SB0, 0x0 ;  /* 0x000080000000791a */ /* 0x000fcc0000000000 */
[C---:B------:R-:W-:Y:S08]  /*2600*/  HMMA.16816.F32 R80, R180.reuse, R100, R80 ;  /* 0x00000064b450723c */ /* 0x040ff00000001850 */
[C---:B------:R-:W-:Y:S08]  /*2610*/  HMMA.16816.F32 R76, R180.reuse, R102, R76 ;  /* 0x00000066b44c723c */ /* 0x040ff0000000184c */
[C---:B------:R-:W-:Y:S08]  /*2620*/  HMMA.16816.F32 R72, R180.reuse, R96, R72 ;  /* 0x00000060b448723c */ /* 0x040ff00000001848 */
[C---:B------:R-:W-:Y:S08]  /*2630*/  HMMA.16816.F32 R68, R180.reuse, R98, R68 ;  /* 0x00000062b444723c */ /* 0x040ff00000001844 */
[C---:B------:R-:W-:Y:S08]  /*2640*/  HMMA.16816.F32 R64, R180.reuse, R92, R64 ;  /* 0x0000005cb440723c */ /* 0x040ff00000001840 */
[C---:B------:R-:W-:Y:S08]  /*2650*/  HMMA.16816.F32 R60, R180.reuse, R94, R60 ;  /* 0x0000005eb43c723c */ /* 0x040ff0000000183c */
[C---:B------:R-:W-:Y:S08]  /*2660*/  HMMA.16816.F32 R56, R180.reuse, R88, R56 ;  /* 0x00000058b438723c */ /* 0x040ff00000001838 */
[C---:B------:R-:W-:Y:S08]  /*2670*/  HMMA.16816.F32 R52, R180.reuse, R90, R52 ;  /* 0x0000005ab434723c */ /* 0x040ff00000001834 */
[C---:B----4-:R-:W-:Y:S08]  /*2680*/  HMMA.16816.F32 R48, R180.reuse, R84, R48 ;  /* 0x00000054b430723c */ /* 0x050ff00000001830 */
[----:B------:R-:W-:Y:S08]  /*2690*/  HMMA.16816.F32 R44, R180, R86, R44 ;  /* 0x00000056b42c723c */ /* 0x000ff0000000182c */
[C---:B------:R-:W-:Y:S08]  /*26a0*/  HMMA.16816.F32 R12, R188.reuse, R40, R12 ;  /* 0x00000028bc0c723c */ /* 0x040ff0000000180c */
[C---:B------:R-:W-:Y:S08]  /*26b0*/  HMMA.16816.F32 R8, R188.reuse, R42, R8 ;  /* 0x0000002abc08723c */ /* 0x040ff00000001808 */
[C---:B-1----:R-:W-:Y:S08]  /*26c0*/  HMMA.16816.F32 R80, R188.reuse, R32, R80 ;  /* 0x00000020bc50723c */ /* 0x042ff00000001850 */
[C---:B------:R-:W-:Y:S08]  /*26d0*/  HMMA.16816.F32 R76, R188.reuse, R34, R76 ;  /* 0x00000022bc4c723c */ /* 0x040ff0000000184c */
[C---:B--2---:R-:W-:Y:S08]  /*26e0*/  HMMA.16816.F32 R72, R188.reuse, R28, R72 ;  /* 0x0000001cbc48723c */ /* 0x044ff00000001848 */
[C---:B------:R-:W-:Y:S08]  /*26f0*/  HMMA.16816.F32 R68, R188.reuse, R30, R68 ;  /* 0x0000001ebc44723c */ /* 0x040ff00000001844 */
[C---:B-----5:R-:W-:Y:S08]  /*2700*/  HMMA.16816.F32 R64, R188.reuse, R24, R64 ;  /* 0x00000018bc40723c */ /* 0x060ff00000001840 */
[C---:B------:R-:W-:Y:S08]  /*2710*/  HMMA.16816.F32 R60, R188.reuse, R26, R60 ;  /* 0x0000001abc3c723c */ /* 0x040ff0000000183c */
[C---:B---3--:R-:W-:Y:S08]  /*2720*/  HMMA.16816.F32 R56, R188.reuse, R20, R56 ;  /* 0x00000014bc38723c */ /* 0x048ff00000001838 */
[C---:B------:R-:W-:Y:S08]  /*2730*/  HMMA.16816.F32 R52, R188.reuse, R22, R52 ;  /* 0x00000016bc34723c */ /* 0x040ff00000001834 */
[C---:B------:R-:W-:Y:S08]  /*2740*/  HMMA.16816.F32 R48, R188.reuse, R16, R48 ;  /* 0x00000010bc30723c */ /* 0x040ff00000001830 */
[----:B------:R-:W-:Y:S01]  /*2750*/  HMMA.16816.F32 R44, R188, R18, R44 ;  /* 0x00000012bc2c723c */ /* 0x000fe2000000182c */
[----:B------:R-:W-:Y:S06]  /*2760*/  BAR.SYNC.DEFER_BLOCKING 0x0 ;  /* 0x0000000000007b1d */ /* 0x000fec0000010000 */
[----:B------:R-:W-:Y:S10]  /*2770*/  @!P0 BRA `(.L_x_21) ;  /* 0x000001a000008947 */ /* 0x000ff40003800000 */
[----:B------:R-:W-:Y:S01]  /*2780*/  IADD3 R17, R36, -0x2, RZ ;  /* 0xfffffffe24117810 */ /* 0x000fe20007ffe0ff */
[----:B------:R-:W-:-:S02]  /*2790*/  USHF.L.U32 UR4, UR6, 0x6, URZ ;  /* 0x0000000606047899 */ /* 0x000fc4000800063f */
[----:B------:R-:W-:Y:S01]  /*27a0*/  USHF.L.U64.HI UR6, UR6, 0x6, UR7 ;  /* 0x0000000606067899 */ /* 0x000fe20008010207 */
[----:B------:R-:W-:Y:S01]  /*27b0*/  SHF.R.S32.HI R7, RZ, 0x1f, R17 ;  /* 0x0000001fff077819 */ /* 0x000fe20000011411 */
[----:B------:R-:W-:Y:S02]  /*27c0*/  IMAD R38, R38, R17, RZ ;  /* 0x0000001126267224 */ /* 0x000fe400078e02ff */
[----:B------:R-:W-:-:S04]  /*27d0*/  IMAD.WIDE.U32 R16, R17, R108, R220 ;  /* 0x0000006c11107225 */ /* 0x000fc800078e00dc */
[----:B------:R-:W-:Y:S01]  /*27e0*/  IMAD R4, R7, R108, R38 ;  /* 0x0000006c07047224 */ /* 0x000fe200078e0226 */
[----:B------:R-:W-:Y:S01]  /*27f0*/  LEA R6, P0, R16, c[0x0][0x1c8], 0x1 ;  /* 0x0000720010067a11 */ /* 0x000fe200078008ff */
[----:B------:R-:W-:Y:S02]  /*2800*/  IMAD.U32 R0, RZ, RZ, UR4 ;  /* 0x00000004ff007e24 */ /* 0x000fe4000f8e00ff */
[----:B------:R-:W-:Y:S01]  /*2810*/  IMAD.IADD R4, R17, 0x1, R4 ;  /* 0x0000000111047824 */ /* 0x000fe200078e0204 */
[----:B------:R-:W-:-:S04]  /*2820*/  IADD3 R18, P5, R6, UR4, RZ ;  /* 0x0000000406127c10 */ /* 0x000fc8000ffbe0ff */
[----:B------:R-:W-:Y:S02]  /*2830*/  LEA.HI.X R7, R16, c[0x0][0x1cc], R4, 0x1, P0 ;  /* 0x0000730010077a11 */ /* 0x000fe400000f0c04 */
[----:B------:R-:W-:Y:S02]  /*2840*/  IADD3 R16, P2, P1, R0, 0x80, R6 ;  /* 0x0000008000107810 */ /* 0x000fe4000795e006 */
[----:B------:R-:W-:Y:S01]  /*2850*/  IADD3 R20, P0, R18, UR4, RZ ;  /* 0x0000000412147c10 */ /* 0x000fe2000ff1e0ff */
[----:B------:R-:W-:Y:S01]  /*2860*/  @!PT LDS RZ, [RZ] ;  /* 0x00000000fffff984 */ /* 0x000fe20000000800 */
[----:B------:R-:W-:Y:S01]  /*2870*/  @!PT LDS RZ, [RZ] ;  /* 0x00000000fffff984 */ /* 0x000fe20000000800 */
[----:B------:R-:W-:Y:S01]  /*2880*/  @!PT LDS RZ, [RZ] ;  /* 0x00000000fffff984 */ /* 0x000fe20000000800 */
[----:B------:R1:W-:Y:S01]  /*2890*/  LDGSTS.E.BYPASS.LTC128B.128 [R216+0x8100], [R6.64], !P4 ;  /* 0x0810000006d87fae */ /* 0x0003e2000e101d4e */
[----:B------:R-:W-:Y:S02]  /*28a0*/  IADD3.X R19, R7, UR6, RZ, P5, !PT ;  /* 0x0000000607137c10 */ /* 0x000fe4000affe4ff */
[----:B------:R-:W-:Y:S01]  /*28b0*/  IADD3.X R17, RZ, UR6, R7, P2, P1 ;  /* 0x00000006ff117c10 */ /* 0x000fe200097e2407 */
[----:B------:R1:W-:Y:S01]  /*28c0*/  LDGSTS.E.BYPASS.LTC128B.128 [R216+0xb100], [R6.64+0x80], !P3 ;  /* 0x0b10008006d87fae */ /* 0x0003e2000d901d4e */
[----:B------:R-:W-:-:S03]  /*28d0*/  IADD3.X R21, R19, UR6, RZ, P0, !PT ;  /* 0x0000000613157c10 */ /* 0x000fc600087fe4ff */
[----:B------:R1:W-:Y:S04]  /*28e0*/  LDGSTS.E.BYPASS.LTC128B.128 [R216+0x9100], [R18.64], !P4 ;  /* 0x0910000012d87fae */ /* 0x0003e8000e101d4e */
[----:B------:R1:W-:Y:S04]  /*28f0*/  LDGSTS.E.BYPASS.LTC128B.128 [R216+0xc100], [R16.64], !P3 ;  /* 0x0c10000010d87fae */ /* 0x0003e8000d901d4e */
[----:B------:R1:W-:Y:S04]  /*2900*/  LDGSTS.E.BYPASS.LTC128B.128 [R216+0xa100], [R20.64], !P4 ;  /* 0x0a10000014d87fae */ /* 0x0003e8000e101d4e */
[----:B------:R1:W-:Y:S02]  /*2910*/  LDGSTS.E.BYPASS.LTC128B.128 [R216+0xd100], [R20.64+0x80], !P3 ;  /* 0x0d10008014d87fae */ /* 0x0003e4000d901d4e */
.L_x_21:
[----:B------:R-:W-:Y:S01]  /*2920*/  LEA.HI R106, R106, R39, RZ, 0x2 ;  /* 0x000000276a6a7211 */ /* 0x000fe200078f10ff */
[----:B------:R-:W-:Y:S01]  /*2930*/  FMUL.FTZ R8, R8, c[0x0][0x320] ;  /* 0x0000c80008087a20 */ /* 0x000fe20000410000 */
[----:B------:R-:W-:Y:S01]  /*2940*/  SHF.R.S32.HI R4, RZ, 0x1f, R105 ;  /* 0x0000001fff047819 */ /* 0x000fe20000011469 */
[----:B-1----:R-:W-:Y:S01]  /*2950*/  FMUL.FTZ R19, R9, c[0x0][0x320] ;  /* 0x0000c80009137a20 */ /* 0x002fe20000410000 */
[----:B------:R-:W-:Y:S01]  /*2960*/  LOP3.LUT R104, R104, 0xffffffe0, RZ, 0xc0, !PT ;  /* 0xffffffe068687812 */ /* 0x000fe200078ec0ff */
[----:B------:R1:W2:Y:S01]  /*2970*/  MUFU.TANH R21, R8 ;  /* 0x0000000800157308 */ /* 0x0002a20000002400 */
[----:B------:R-:W-:Y:S01]  /*2980*/  LOP3.LUT R106, R106, 0xfffffffc, RZ, 0xc0, !PT ;  /* 0xfffffffc6a6a7812 */ /* 0x000fe200078ec0ff */
[----:B------:R-:W-:Y:S01]  /*2990*/  FMUL.FTZ R129, R45, c[0x0][0x320] ;  /* 0x0000c8002d817a20 */ /* 0x000fe20000410000 */
[----:B------:R-:W-:Y:S01]  /*29a0*/  LEA.HI R6, R4, R105, RZ, 0x3 ;  /* 0x0000006904067211 */ /* 0x000fe200078f18ff */
[----:B------:R-:W-:Y:S01]  /*29b0*/  FMUL.FTZ R17, R80, c[0x0][0x320] ;  /* 0x0000c80050117a20 */ /* 0x000fe20000410000 */
[-C--:B------:R-:W-:Y:S01]  /*29c0*/  IADD3 R4, -R104, R39.reuse, RZ ;  /* 0x0000002768047210 */ /* 0x080fe20007ffe1ff */
[----:B------:R-:W-:Y:S01]  /*29d0*/  FMUL.FTZ R0, R81, c[0x0][0x320] ;  /* 0x0000c80051007a20 */ /* 0x000fe20000410000 */
[----:B------:R-:W-:Y:S01]  /*29e0*/  IADD3 R106, -R106, R39, RZ ;  /* 0x000000276a6a7210 */ /* 0x000fe20007ffe1ff */
[----:B------:R-:W-:Y:S01]  /*29f0*/  FMUL.FTZ R7, R76, c[0x0][0x320] ;  /* 0x0000c8004c077a20 */ /* 0x000fe20000410000 */
[----:B------:R-:W-:Y:S01]  /*2a00*/  SHF.R.S32.HI R23, RZ, 0x1f, R4 ;  /* 0x0000001fff177819 */ /* 0x000fe20000011404 */
[----:B------:R-:W-:Y:S01]  /*2a10*/  FMUL.FTZ R9, R77, c[0x0][0x320] ;  /* 0x0000c8004d097a20 */ /* 0x000fe20000410000 */
[----:B------:R-:W-:Y:S01]  /*2a20*/  LOP3.LUT R6, R6, 0xffffff8, RZ, 0xc0, !PT ;  /* 0x0ffffff806067812 */ /* 0x000fe200078ec0ff */
[----:B------:R-:W-:Y:S01]  /*2a30*/  FMUL.FTZ R33, R72, c[0x0][0x320] ;  /* 0x0000c80048217a20 */ /* 0x000fe20000410000 */
[----:B------:R-:W-:Y:S01]  /*2a40*/  LEA.HI R16, R23, R4, RZ, 0x2 ;  /* 0x0000000417107211 */ /* 0x000fe200078f10ff */
[----:B------:R-:W-:Y:S01]  /*2a50*/  FMUL.FTZ R31, R73, c[0x0][0x320] ;  /* 0x0000c800491f7a20 */ /* 0x000fe20000410000 */
[----:B------:R-:W-:Y:S01]  /*2a60*/  PLOP3.LUT P1, PT, PT, PT, UP3, 0x80, 0x0 ;  /* 0x000000000000781c */ /* 0x000fe20003f2f038 */
[----:B------:R-:W-:Y:S01]  /*2a70*/  IMAD.IADD R6, R105, 0x1, -R6 ;  /* 0x0000000169067824 */ /* 0x000fe200078e0a06 */
[----:B-1----:R-:W-:Y:S01]  /*2a80*/  LEA.HI R8, R106, R106, RZ, 0x1 ;  /* 0x0000006a6a087211 */ /* 0x002fe200078f08ff */
[----:B------:R-:W-:Y:S01]  /*2a90*/  FMUL.FTZ R29, R68, c[0x0][0x320] ;  /* 0x0000c800441d7a20 */ /* 0x000fe20000410000 */
[----:B------:R-:W-:Y:S01]  /*2aa0*/  LEA.HI.SX32 R23, R16, UR16, 0x1e ;  /* 0x0000001010177c11 */ /* 0x000fe2000f8ff2ff */
[----:B------:R-:W-:Y:S01]  /*2ab0*/  FMUL.FTZ R69, R69, c[0x0][0x320] ;  /* 0x0000c80045457a20 */ /* 0x000fe20000410000 */
[----:B------:R-:W-:Y:S01]  /*2ac0*/  LOP3.LUT R25, R8, 0x1ffffffe, RZ, 0xc0, !PT ;  /* 0x1ffffffe08197812 */ /* 0x000fe200078ec0ff */
[----:B------:R-:W-:Y:S01]  /*2ad0*/  FMUL.FTZ R64, R64, c[0x0][0x320] ;  /* 0x0000c80040407a20 */ /* 0x000fe20000410000 */
[----:B------:R-:W-:Y:S01]  /*2ae0*/  LEA R6, R6, R23, 0x4 ;  /* 0x0000001706067211 */ /* 0x000fe200078e20ff */
[----:B------:R-:W-:Y:S01]  /*2af0*/  FMUL.FTZ R65, R65, c[0x0][0x320] ;  /* 0x0000c80041417a20 */ /* 0x000fe20000410000 */
[----:B------:R-:W-:Y:S01]  /*2b00*/  PLOP3.LUT P0, PT, PT, PT, UP3, 0x80, 0x0 ;  /* 0x000000000000781c */ /* 0x000fe20003f0f038 */
[----:B------:R-:W-:Y:S01]  /*2b10*/  IMAD.IADD R25, R106, 0x1, -R25 ;  /* 0x000000016a197824 */ /* 0x000fe200078e0a19 */
[----:B------:R-:W-:Y:S01]  /*2b20*/  LOP3.LUT R23, R16, 0x7ffffffc, RZ, 0xc0, !PT ;  /* 0x7ffffffc10177812 */ /* 0x000fe200078ec0ff */
[----:B------:R-:W-:Y:S01]  /*2b30*/  FMUL.FTZ R60, R60, c[0x0][0x320] ;  /* 0x0000c8003c3c7a20 */ /* 0x000fe20000410000 */
[----:B------:R-:W-:Y:S01]  /*2b40*/  IADD3.X R45, R37, c[0x0][0x1d0], RZ, PT, !PT ;  /* 0x00007400252d7a10 */ /* 0x000fe20003ffe4ff */
[----:B------:R-:W-:Y:S01]  /*2b50*/  FMUL.FTZ R61, R61, c[0x0][0x320] ;  /* 0x0000c8003d3d7a20 */ /* 0x000fe20000410000 */
[----:B------:R-:W-:Y:S01]  /*2b60*/  LEA R217, R25, R6, 0x3 ;  /* 0x0000000619d97211 */ /* 0x000fe200078e18ff */
[----:B------:R-:W-:Y:S01]  /*2b70*/  FMUL.FTZ R56, R56, c[0x0][0x320] ;  /* 0x0000c80038387a20 */ /* 0x000fe20000410000 */
[----:B------:R-:W-:Y:S01]  /*2b80*/  IADD3 R222, R4, -R23, RZ ;  /* 0x8000001704de7210 */ /* 0x000fe20007ffe0ff */
[----:B------:R-:W-:Y:S01]  /*2b90*/  FMUL.FTZ R4, R12, c[0x0][0x320] ;  /* 0x0000c8000c047a20 */ /* 0x000fe20000410000 */
[----:B------:R-:W1:Y:S01]  /*2ba0*/  MUFU.TANH R19, R19 ;  /* 0x0000001300137308 */ /* 0x000e620000002400 */
[----:B------:R-:W-:Y:S01]  /*2bb0*/  @P1 IMAD.HI.U32 R8, R217, c[0x0][0x2c8], RZ ;  /* 0x0000b200d9081a27 */ /* 0x000fe200078e00ff */
[----:B------:R-:W-:Y:S01]  /*2bc0*/  SHF.L.U32 R222, R222, 0x1, RZ ;  /* 0x00000001dede7819 */ /* 0x000fe200000006ff */
[----:B------:R-:W-:Y:S01]  /*2bd0*/  ULDC UR6, c[0x0][0x324] ;  /* 0x0000c90000067ab9 */ /* 0x000fe20000000800 */
[----:B------:R-:W0:Y:S01]  /*2be0*/  LDGDEPBAR ;  /* 0x00000000000079af */ /* 0x000e220000000000 */
[----:B------:R-:W-:Y:S01]  /*2bf0*/  IMAD.MOV.U32 R6, RZ, RZ, R217 ;  /* 0x000000ffff067224 */ /* 0x000fe200078e00d9 */
[----:B------:R-:W-:Y:S01]  /*2c00*/  @P0 SHF.R.U32.HI R6, RZ, c[0x0][0x2cc], R8 ;  /* 0x0000b300ff060a19 */ /* 0x000fe20000011608 */
[----:B------:R-:W-:Y:S01]  /*2c10*/  FMUL.FTZ R57, R57, c[0x0][0x320] ;  /* 0x0000c80039397a20 */ /* 0x000fe20000410000 */
[----:B------:R-:W-:Y:S01]  /*2c20*/  PLOP3.LUT P0, PT, PT, PT, UP2, 0x40, 0x0 ;  /* 0x000000000000781c */ /* 0x000fe20003f0e828 */
[----:B------:R-:W-:Y:S01]  /*2c30*/  FMUL.FTZ R52, R52, c[0x0][0x320] ;  /* 0x0000c80034347a20 */ /* 0x000fe20000410000 */
[----:B------:R-:W-:Y:S01]  /*2c40*/  IADD3 R45, R45, -c[0x0][0x168], -R222 ;  /* 0x80005a002d2d7a10 */ /* 0x000fe20007ffe8de */
[----:B------:R-:W3:Y:S01]  /*2c50*/  SHFL.IDX PT, R8, R6, RZ, 0x1c1f ;  /* 0x001c1fff06087589 */ /* 0x000ee200000e0000 */
[----:B------:R-:W-:Y:S01]  /*2c60*/  FMUL.FTZ R53, R53, c[0x0][0x320] ;  /* 0x0000c80035357a20 */ /* 0x000fe20000410000 */
[----:B------:R-:W4:Y:S01]  /*2c70*/  MUFU.TANH R17, R17 ;  /* 0x0000001100117308 */ /* 0x000f220000002400 */
[----:B------:R-:W-:Y:S01]  /*2c80*/  FMUL.FTZ R49, R49, c[0x0][0x320] ;  /* 0x0000c80031317a20 */ /* 0x000fe20000410000 */
[----:B------:R-:W-:Y:S01]  /*2c90*/  ULOP3.LUT UR6, URZ, UR6, URZ, 0x33, !UPT ;  /* 0x000000063f067292 */ /* 0x000fe2000f8e333f */
[----:B------:R-:W-:Y:S01]  /*2ca0*/  FMUL.FTZ R48, R48, c[0x0][0x320] ;  /* 0x0000c80030307a20 */ /* 0x000fe20000410000 */
[----:B------:R-:W-:Y:S01]  /*2cb0*/  IADD3 R34, R37, -R222, RZ ;  /* 0x800000de25227210 */ /* 0x000fe20007ffe0ff */
[----:B------:R-:W-:-:S02]  /*2cc0*/  FMUL.FTZ R13, R13, c[0x0][0x320] ;  /* 0x0000c8000d0d7a20 */ /* 0x000fc40000410000 */
[----:B------:R-:W-:Y:S01]  /*2cd0*/  FMUL.FTZ R44, R44, c[0x0][0x320] ;  /* 0x0000c8002c2c7a20 */ /* 0x000fe20000410000 */
[----:B------:R-:W1:Y:S08]  /*2ce0*/  MUFU.TANH R0, R0 ;  /* 0x0000000000007308 */ /* 0x000e700000002400 */
        /* <DEDUP_REMOVED lines=17> */
[----:B------:R5:W1:Y:S08]  /*2e00*/  MUFU.TANH R135, R48 ;  /* 0x0000003000877308 */ /* 0x000a700000002400 */
[----:B------:R1:W1:Y:S01]  /*2e10*/  MUFU.TANH R23, R13 ;  /* 0x0000000d00177308 */ /* 0x0002620000002400 */
[----:B-----5:R-:W-:-:S07]  /*2e20*/  IADD3 R48, R45, c[0x0][0x328], RZ ;  /* 0x0000ca002d307a10 */ /* 0x020fce0007ffe0ff */
[----:B------:R5:W2:Y:S01]  /*2e30*/  MUFU.TANH R131, R44 ;  /* 0x0000002c00837308 */ /* 0x000aa20000002400 */
[----:B------:R-:W-:-:S04]  /*2e40*/  IADD3 R45, R45, UR6, RZ ;  /* 0x000000062d2d7c10 */ /* 0x000fc8000fffe0ff */
[----:B---3--:R-:W-:Y:S01]  /*2e50*/  IADD3 R28, R45, R8, RZ ;  /* 0x000000082d1c7210 */ /* 0x008fe20007ffe0ff */
[----:B-1----:R-:W-:Y:S01]  /*2e60*/  IMAD.IADD R13, R48, 0x1, R8 ;  /* 0x00000001300d7824 */ /* 0x002fe200078e0208 */
[----:B-----5:R-:W-:-:S04]  /*2e70*/  IADD3 R44, -R222, c[0x0][0x1d0], R37 ;  /* 0x00007400de2c7a10 */ /* 0x020fc80007ffe125 */
[----:B------:R-:W-:Y:S01]  /*2e80*/  IMNMX R42, R13, R44, PT ;  /* 0x0000002c0d2a7217 */ /* 0x000fe20003800200 */
[----:B------:R-:W-:Y:S05]  /*2e90*/  @P0 BRA `(.L_x_22) ;  /* 0x0000015000000947 */ /* 0x000fea0003800000 */
[----:B--2-4-:R-:W-:Y:S01]  /*2ea0*/  IADD3 R8, R8, c[0x0][0x1d0], RZ ;  /* 0x0000740008087a10 */ /* 0x014fe20007ffe0ff */
[----:B------:R-:W-:Y:S03]  /*2eb0*/  BSSY B0, `(.L_x_23) ;  /* 0x000000f000007945 */ /* 0x000fe60003800000 */
[----:B------:R-:W-:-:S04]  /*2ec0*/  IADD3 R13, R8, -c[0x0][0x168], RZ ;  /* 0x80005a00080d7a10 */ /* 0x000fc80007ffe0ff */
        /* <DEDUP_REMOVED lines=9> */
.L_x_24:
[----:B------:R-:W-:-:S04]  /*2f60*/  MOV R8, c[0x0][0x32c] ;  /* 0x0000cb0000087a02 */ /* 0x000fc80000000f00 */
[----:B------:R-:W-:-:S13]  /*2f70*/  ISETP.NE.AND P0, PT, R8, 0x1, PT ;  /* 0x000000010800780c */ /* 0x000fda0003f05270 */
[----:B------:R-:W-:-:S05]  /*2f80*/  @P0 IMAD.HI.U32 R8, R13, c[0x0][0x330], RZ ;  /* 0x0000cc000d080a27 */ /* 0x000fca00078e00ff */
[----:B------:R-:W-:Y:S02]  /*2f90*/  @P0 SHF.R.U32.HI R13, RZ, c[0x0][0x334], R8 ;  /* 0x0000cd00ff0d0a19 */ /* 0x000fe40000011608 */
.L_x_25:
[----:B------:R-:W-:Y:S05]  /*2fa0*/  BSYNC B0 ;  /* 0x0000000000007941 */ /* 0x000fea0003800000 */
.L_x_23:
[----:B------:R-:W-:-:S05]  /*2fb0*/  IMAD R25, R13, c[0x0][0x32c], R34 ;  /* 0x0000cb000d197a24 */ /* 0x000fca00078e0222 */
[----:B------:R-:W-:Y:S02]  /*2fc0*/  IADD3 R13, R25, c[0x0][0x32c], RZ ;  /* 0x0000cb00190d7a10 */ /* 0x000fe40007ffe0ff */
[----:B------:R-:W-:Y:S02]  /*2fd0*/  IMNMX R28, R28, R25, !PT ;  /* 0x000000191c1c7217 */ /* 0x000fe40007800200 */
[----:B------:R-:W-:Y:S02]  /*2fe0*/  IMNMX R42, R42, R13, PT ;  /* 0x0000000d2a2a7217 */ /* 0x000fe40003800200 */
.L_x_22:
[C---:B--2-4-:R-:W-:Y:S01]  /*2ff0*/  ISETP.GE.AND P0, PT, R37.reuse, 0x2, PT ;  /* 0x000000022500780c */ /* 0x054fe20003f06270 */
[----:B------:R-:W1:Y:S01]  /*3000*/  SHFL.IDX PT, R6, R6, 0x1, 0x1c1f ;  /* 0x003c1f0006067f89 */ /* 0x000e6200000e0000 */
[C---:B------:R-:W-:Y:S01]  /*3010*/  ISETP.GE.AND P2, PT, R37.reuse, 0xa, PT ;  /* 0x0000000a2500780c */ /* 0x040fe20003f46270 */
[----:B------:R-:W-:Y:S01]  /*3020*/  FMUL.FTZ R130, R46, c[0x0][0x320] ;  /* 0x0000c8002e827a20 */ /* 0x000fe20000410000 */
[----:B------:R-:W-:Y:S01]  /*3030*/  P2R R49, PR, RZ, 0x1 ;  /* 0x00000001ff317803 */ /* 0x000fe20000000000 */
[----:B------:R-:W-:Y:S01]  /*3040*/  FMUL.FTZ R46, R10, c[0x0][0x320] ;  /* 0x0000c8000a2e7a20 */ /* 0x000fe20000410000 */
[----:B------:R-:W-:Y:S01]  /*3050*/  ISETP.GT.AND P0, PT, R28, 0x1, !P0 ;  /* 0x000000011c00780c */ /* 0x000fe20004704270 */
[----:B------:R-:W-:Y:S01]  /*3060*/  FMUL.FTZ R52, R82, c[0x0][0x320] ;  /* 0x0000c80052347a20 */ /* 0x000fe20000410000 */
[----:B------:R-:W-:Y:S01]  /*3070*/  ISETP.GE.AND P1, PT, R37, 0x9, PT ;  /* 0x000000092500780c */ /* 0x000fe20003f26270 */
[----:B------:R-:W-:Y:S01]  /*3080*/  FMUL.FTZ R10, R11, c[0x0][0x320] ;  /* 0x0000c8000b0a7a20 */ /* 0x000fe20000410000 */
[----:B------:R-:W-:Y:S01]  /*3090*/  ISETP.LT.OR P0, PT, R42, 0x2, P0 ;  /* 0x000000022a00780c */ /* 0x000fe20000701670 */
[----:B------:R-:W-:Y:S01]  /*30a0*/  FMUL.FTZ R67, R67, c[0x0][0x320] ;  /* 0x0000c80043437a20 */ /* 0x000fe20000410000 */
[----:B------:R-:W-:Y:S01]  /*30b0*/  P2R R16, PR, RZ, 0x2 ;  /* 0x00000002ff107803 */ /* 0x000fe20000000000 */
[----:B------:R-:W-:Y:S01]  /*30c0*/  FMUL.FTZ R62, R62, c[0x0][0x320] ;  /* 0x0000c8003e3e7a20 */ /* 0x000fe20000410000 */
[----:B------:R-:W-:Y:S01]  /*30d0*/  FSEL R23, R23, -INF , !P0 ;  /* 0xff80000017177808 */ /* 0x000fe20004000000 */
[----:B------:R-:W-:Y:S01]  /*30e0*/  FMUL.FTZ R63, R63, c[0x0][0x320] ;  /* 0x0000c8003f3f7a20 */ /* 0x000fe20000410000 */
[----:B------:R-:W-:Y:S01]  /*30f0*/  ISETP.GT.AND P0, PT, R28, 0x9, !P2 ;  /* 0x000000091c00780c */ /* 0x000fe20005704270 */
[----:B------:R-:W-:Y:S01]  /*3100*/  FMUL.FTZ R58, R58, c[0x0][0x320] ;  /* 0x0000c8003a3a7a20 */ /* 0x000fe20000410000 */
[----:B------:R-:W-:Y:S01]  /*3110*/  P2R R43, PR, RZ, 0x4 ;  /* 0x00000004ff2b7803 */ /* 0x000fe20000000000 */
[----:B------:R-:W-:Y:S01]  /*3120*/  FMUL.FTZ R59, R59, c[0x0][0x320] ;  /* 0x0000c8003b3b7a20 */ /* 0x000fe20000410000 */
[----:B------:R-:W-:Y:S01]  /*3130*/  ISETP.LT.OR P0, PT, R42, 0xa, P0 ;  /* 0x0000000a2a00780c */ /* 0x000fe20000701670 */
[----:B------:R-:W-:Y:S01]  /*3140*/  FMUL.FTZ R74, R74, c[0x0][0x320] ;  /* 0x0000c8004a4a7a20 */ /* 0x000fe20000410000 */
[----:B------:R-:W-:Y:S01]  /*3150*/  ISETP.GT.AND P1, PT, R28, 0x8, !P1 ;  /* 0x000000081c00780c */ /* 0x000fe20004f24270 */
[----:B------:R-:W-:Y:S01]  /*3160*/  FMUL.FTZ R75, R75, c[0x0][0x320] ;  /* 0x0000c8004b4b7a20 */ /* 0x000fe20000410000 */
[----:B------:R-:W-:Y:S01]  /*3170*/  ISETP.GE.AND P2, PT, R37, 0x11, PT ;  /* 0x000000112500780c */ /* 0x000fe20003f46270 */
[----:B------:R-:W-:Y:S01]  /*3180*/  FMUL.FTZ R54, R54, c[0x0][0x320] ;  /* 0x0000c80036367a20 */ /* 0x000fe20000410000 */
[----:B------:R-:W-:Y:S01]  /*3190*/  FSEL R19, R19, -INF , !P0 ;  /* 0xff80000013137808 */ /* 0x000fe20004000000 */
[----:B------:R-:W-:Y:S01]  /*31a0*/  FMUL.FTZ R55, R55, c[0x0][0x320] ;  /* 0x0000c80037377a20 */ /* 0x000fe20000410000 */
[----:B------:R-:W-:Y:S01]  /*31b0*/  ISETP.LT.OR P1, PT, R42, 0x9, P1 ;  /* 0x000000092a00780c */ /* 0x000fe20000f21670 */
[----:B------:R-:W-:Y:S01]  /*31c0*/  FMUL.FTZ R50, R50, c[0x0][0x320] ;  /* 0x0000c80032327a20 */ /* 0x000fe20000410000 */
[----:B------:R-:W-:Y:S01]  /*31d0*/  ISETP.GT.AND P0, PT, R28, 0x10, !P2 ;  /* 0x000000101c00780c */ /* 0x000fe20005704270 */
[----:B------:R-:W-:Y:S01]  /*31e0*/  FMUL.FTZ R51, R51, c[0x0][0x320] ;  /* 0x0000c80033337a20 */ /* 0x000fe20000410000 */
[----:B------:R-:W-:Y:S01]  /*31f0*/  FSEL R21, R21, -INF , !P1 ;  /* 0xff80000015157808 */ /* 0x000fe20004800000 */
[----:B------:R-:W-:Y:S01]  /*3200*/  FMUL.FTZ R70, R70, c[0x0][0x320] ;  /* 0x0000c80046467a20 */ /* 0x000fe20000410000 */
[----:B------:R-:W-:Y:S01]  /*3210*/  ISETP.LT.OR P0, PT, R42, 0x11, P0 ;  /* 0x000000112a00780c */ /* 0x000fe20000701670 */
[----:B------:R-:W-:Y:S01]  /*3220*/  FMUL.FTZ R71, R71, c[0x0][0x320] ;  /* 0x0000c80047477a20 */ /* 0x000fe20000410000 */
[----:B------:R-:W-:Y:S01]  /*3230*/  ISETP.GE.AND P1, PT, R37, 0x12, PT ;  /* 0x000000122500780c */ /* 0x000fe20003f26270 */
[----:B------:R-:W-:Y:S01]  /*3240*/  FMUL.FTZ R47, R47, c[0x0][0x320] ;  /* 0x0000c8002f2f7a20 */ /* 0x000fe20000410000 */
[----:B------:R-:W-:Y:S01]  /*3250*/  FSEL R17, R17, -INF , !P0 ;  /* 0xff80000011117808 */ /* 0x000fe20004000000 */
[----:B------:R-:W-:Y:S01]  /*3260*/  FMUL.FTZ R66, R66, c[0x0][0x320] ;  /* 0x0000c80042427a20 */ /* 0x000fe20000410000 */
[----:B------:R-:W-:Y:S01]  /*3270*/  ISETP.GT.AND P0, PT, R28, 0x11, !P1 ;  /* 0x000000111c00780c */ /* 0x000fe20004f04270 */
[----:B------:R2:W3:Y:S01]  /*3280*/  MUFU.TANH R148, R67 ;  /* 0x0000004300947308 */ /* 0x0004e20000002400 */
[----:B------:R-:W-:Y:S01]  /*3290*/  P2R R12, PR, RZ, 0x2 ;  /* 0x00000002ff0c7803 */ /* 0x000fe20000000000 */
[--C-:B-1----:R-:W-:Y:S01]  /*32a0*/  IMAD.IADD R11, R48, 0x1, R6.reuse ;  /* 0x00000001300b7824 */ /* 0x102fe200078e0206 */
[----:B------:R-:W-:Y:S01]  /*32b0*/  ISETP.LT.OR P0, PT, R42, 0x12, P0 ;  /* 0x000000122a00780c */ /* 0x000fe20000701670 */
[----:B------:R-:W-:Y:S01]  /*32c0*/  IMAD.IADD R45, R45, 0x1, R6 ;  /* 0x000000012d2d7824 */ /* 0x000fe200078e0206 */
[----:B------:R-:W-:-:S02]  /*32d0*/  ISETP.GE.AND P1, PT, R37, 0x19, PT ;  /* 0x000000192500780c */ /* 0x000fc40003f26270 */
[----:B------:R-:W-:Y:S01]  /*32e0*/  FSEL R13, R0, -INF , !P0 ;  /* 0xff800000000d7808 */ /* 0x000fe20004000000 */
[----:B------:R2:W1:Y:S01]  /*32f0*/  MUFU.TANH R164, R62 ;  /* 0x0000003e00a47308 */ /* 0x0004620000002400 */
[----:B------:R-:W-:Y:S02]  /*3300*/  ISETP.GT.AND P0, PT, R28, 0x18, !P1 ;  /* 0x000000181c00780c */ /* 0x000fe40004f04270 */
[----:B------:R-:W-:Y:S02]  /*3310*/  P2R R40, PR, RZ, 0x2 ;  /* 0x00000002ff287803 */ /* 0x000fe40000000000 */
[----:B------:R-:W-:Y:S02]  /*3320*/  ISETP.LT.OR P0, PT, R42, 0x19, P0 ;  /* 0x000000192a00780c */ /* 0x000fe40000701670 */
[----:B------:R-:W-:Y:S01]  /*3330*/  ISETP.GE.AND P1, PT, R37, 0x1a, PT ;  /* 0x0000001a2500780c */ /* 0x000fe20003f26270 */
[----:B------:R2:W4:Y:S01]  /*3340*/  MUFU.TANH R158, R63 ;  /* 0x0000003f009e7308 */ /* 0x0005220000002400 */
[----:B------:R-:W-:-:S02]  /*3350*/  FSEL R7, R7, -INF , !P0 ;  /* 0xff80000007077808 */ /* 0x000fc40004000000 */
[----:B------:R-:W-:Y:S02]  /*3360*/  ISETP.GT.AND P0, PT, R28, 0x19, !P1 ;  /* 0x000000191c00780c */ /* 0x000fe40004f04270 */
[----:B------:R-:W-:Y:S02]  /*3370*/  P2R R8, PR, RZ, 0x2 ;  /* 0x00000002ff087803 */ /* 0x000fe40000000000 */
[----:B------:R-:W-:Y:S01]  /*3380*/  ISETP.LT.OR P0, PT, R42, 0x1a, P0 ;  /* 0x0000001a2a00780c */ /* 0x000fe20000701670 */
[----:B------:R2:W1:Y:S01]  /*3390*/  MUFU.TANH R162, R58 ;  /* 0x0000003a00a27308 */ /* 0x0004620000002400 */
[----:B------:R-:W-:Y:S02]  /*33a0*/  ISETP.GE.AND P1, PT, R37, 0x21, PT ;  /* 0x000000212500780c */ /* 0x000fe40003f26270 */
[----:B------:R-:W-:Y:S02]  /*33b0*/  FSEL R9, R9, -INF , !P0 ;  /* 0xff80000009097808 */ /* 0x000fe40004000000 */
[----:B------:R-:W-:-:S02]  /*33c0*/  ISETP.GT.AND P0, PT, R28, 0x20, !P1 ;  /* 0x000000201c00780c */ /* 0x000fc40004f04270 */
[----:B------:R-:W-:Y:S01]  /*33d0*/  P2R R39, PR, RZ, 0x2 ;  /* 0x00000002ff277803 */ /* 0x000fe20000000000 */
[----:B------:R2:W1:Y:S01]  /*33e0*/  MUFU.TANH R160, R59 ;  /* 0x0000003b00a07308 */ /* 0x0004620000002400 */
[----:B------:R-:W-:Y:S02]  /*33f0*/  ISETP.LT.OR P0, PT, R42, 0x21, P0 ;  /* 0x000000212a00780c */ /* 0x000fe40000701670 */
[----:B------:R-:W-:Y:S02]  /*3400*/  ISETP.GE.AND P1, PT, R37, 0x22, PT ;  /* 0x000000222500780c */ /* 0x000fe40003f26270 */
[----:B------:R-:W-:Y:S02]  /*3410*/  FSEL R33, R33, -INF , !P0 ;  /* 0xff80000021217808 */ /* 0x000fe40004000000 */
[----:B------:R-:W-:Y:S01]  /*3420*/  ISETP.GT.AND P0, PT, R28, 0x21, !P1 ;  /* 0x000000211c00780c */ /* 0x000fe20004f04270 */
[----:B------:R2:W1:Y:S01]  /*3430*/  MUFU.TANH R146, R74 ;  /* 0x0000004a00927308 */ /* 0x0004620000002400 */
[----:B------:R-:W-:-:S02]  /*3440*/  P2R R38, PR, RZ, 0x2 ;  /* 0x00000002ff267803 */ /* 0x000fc40000000000 */
[----:B------:R-:W-:Y:S02]  /*3450*/  ISETP.LT.OR P0, PT, R42, 0x22, P0 ;  /* 0x000000222a00780c */ /* 0x000fe40000701670 */
[----:B------:R-:W-:Y:S02]  /*3460*/  ISETP.GE.AND P1, PT, R37, 0x29, PT ;  /* 0x000000292500780c */ /* 0x000fe40003f26270 */
[----:B------:R-:W-:Y:S01]  /*3470*/  FSEL R31, R31, -INF , !P0 ;  /* 0xff8000001f1f7808 */ /* 0x000fe20004000000 */
[----:B------:R2:W1:Y:S01]  /*3480*/  MUFU.TANH R126, R75 ;  /* 0x0000004b007e7308 */ /* 0x0004620000002400 */
[----:B------:R-:W-:Y:S02]  /*3490*/  ISETP.GT.AND P0, PT, R28, 0x28, !P1 ;  /* 0x000000281c00780c */ /* 0x000fe40004f04270 */
[----:B------:R-:W-:Y:S02]  /*34a0*/  P2R R35, PR, RZ, 0x2 ;  /* 0x00000002ff237803 */ /* 0x000fe40000000000 */
[----:B------:R-:W-:-:S02]  /*34b0*/  ISETP.LT.OR P0, PT, R42, 0x29, P0 ;  /* 0x000000292a00780c */ /* 0x000fc40000701670 */
[----:B------:R-:W-:Y:S01]  /*34c0*/  ISETP.GE.AND P1, PT, R37, 0x2a, PT ;  /* 0x0000002a2500780c */ /* 0x000fe20003f26270 */
[----:B------:R2:W1:Y:S01]  /*34d0*/  MUFU.TANH R156, R54 ;  /* 0x00000036009c7308 */ /* 0x0004620000002400 */
[----:B------:R-:W-:Y:S02]  /*34e0*/  FSEL R29, R29, -INF , !P0 ;  /* 0xff8000001d1d7808 */ /* 0x000fe40004000000 */
[----:B------:R-:W-:Y:S02]  /*34f0*/  ISETP.GT.AND P0, PT, R28, 0x29, !P1 ;  /* 0x000000291c00780c */ /* 0x000fe40004f04270 */
[----:B------:R-:W-:Y:S02]  /*3500*/  P2R R32, PR, RZ, 0x2 ;  /* 0x00000002ff207803 */ /* 0x000fe40000000000 */
[----:B------:R-:W-:Y:S01]  /*3510*/  ISETP.LT.OR P0, PT, R42, 0x2a, P0 ;  /* 0x0000002a2a00780c */ /* 0x000fe20000701670 */
[----:B------:R2:W1:Y:S01]  /*3520*/  MUFU.TANH R150, R55 ;  /* 0x0000003700967308 */ /* 0x0004620000002400 */
[----:B------:R-:W-:-:S02]  /*3530*/  ISETP.GE.AND P1, PT, R37, 0x31, PT ;  /* 0x000000312500780c */ /* 0x000fc40003f26270 */
[----:B------:R-:W-:Y:S02]  /*3540*/  FSEL R117, R117, -INF , !P0 ;  /* 0xff80000075757808 */ /* 0x000fe40004000000 */
[----:B------:R-:W-:Y:S02]  /*3550*/  ISETP.GT.AND P0, PT, R28, 0x30, !P1 ;  /* 0x000000301c00780c */ /* 0x000fe40004f04270 */
[----:B------:R-:W-:Y:S01]  /*3560*/  P2R R30, PR, RZ, 0x2 ;  /* 0x00000002ff1e7803 */ /* 0x000fe20000000000 */
[----:B------:R-:W1:Y:S01]  /*3570*/  MUFU.TANH R52, R52 ;  /* 0x0000003400347308 */ /* 0x000e620000002400 */
[----:B------:R-:W-:Y:S02]  /*3580*/  ISETP.LT.OR P0, PT, R42, 0x31, P0 ;  /* 0x000000312a00780c */ /* 0x000fe40000701670 */
[----:B------:R-:W-:Y:S02]  /*3590*/  ISETP.GE.AND P1, PT, R37, 0x32, PT ;  /* 0x000000322500780c */ /* 0x000fe40003f26270 */
[----:B------:R-:W-:-:S02]  /*35a0*/  FSEL R137, R137, -INF , !P0 ;  /* 0xff80000089897808 */ /* 0x000fc40004000000 */
[----:B------:R-:W-:Y:S01]  /*35b0*/  ISETP.GT.AND P0, PT, R28, 0x31, !P1 ;  /* 0x000000311c00780c */ /* 0x000fe20004f04270 */
[----:B------:R2:W1:Y:S01]  /*35c0*/  MUFU.TANH R136, R50 ;  /* 0x0000003200887308 */ /* 0x0004620000002400 */
[----:B------:R-:W-:Y:S02]  /*35d0*/  P2R R27, PR, RZ, 0x2 ;  /* 0x00000002ff1b7803 */ /* 0x000fe40000000000 */
[----:B------:R-:W-:Y:S02]  /*35e0*/  ISETP.LT.OR P0, PT, R42, 0x32, P0 ;  /* 0x000000322a00780c */ /* 0x000fe40000701670 */
[----:B------:R-:W-:Y:S02]  /*35f0*/  ISETP.GE.AND P1, PT, R37, 0x39, PT ;  /* 0x000000392500780c */ /* 0x000fe40003f26270 */
[----:B------:R-:W-:Y:S01]  /*3600*/  FSEL R149, R149, -INF , !P0 ;  /* 0xff80000095957808 */ /* 0x000fe20004000000 */
[----:B------:R2:W1:Y:S01]  /*3610*/  MUFU.TANH R134, R51 ;  /* 0x0000003300867308 */ /* 0x0004620000002400 */
[----:B------:R-:W-:-:S02]  /*3620*/  ISETP.GT.AND P0, PT, R28, 0x38, !P1 ;  /* 0x000000381c00780c */ /* 0x000fc40004f04270 */
[----:B------:R-:W-:Y:S02]  /*3630*/  P2R R26, PR, RZ, 0x2 ;  /* 0x00000002ff1a7803 */ /* 0x000fe40000000000 */
[----:B------:R-:W-:Y:S02]  /*3640*/  ISETP.LT.OR P0, PT, R42, 0x39, P0 ;  /* 0x000000392a00780c */ /* 0x000fe40000701670 */
[----:B------:R-:W-:Y:S01]  /*3650*/  ISETP.GE.AND P1, PT, R37, 0x3a, PT ;  /* 0x0000003a2500780c */ /* 0x000fe20003f26270 */
[----:B------:R2:W1:Y:S01]  /*3660*/  MUFU.TANH R144, R70 ;  /* 0x0000004600907308 */ /* 0x0004620000002400 */
[----:B------:R-:W-:Y:S02]  /*3670*/  FSEL R145, R145, -INF , !P0 ;  /* 0xff80000091917808 */ /* 0x000fe40004000000 */
[----:B------:R-:W-:Y:S02]  /*3680*/  ISETP.GT.AND P0, PT, R28, 0x39, !P1 ;  /* 0x000000391c00780c */ /* 0x000fe40004f04270 */
[----:B------:R-:W-:-:S02]  /*3690*/  P2R R25, PR, RZ, 0x2 ;  /* 0x00000002ff197803 */ /* 0x000fc40000000000 */
[----:B------:R-:W-:Y:S01]  /*36a0*/  ISETP.LT.OR P0, PT, R42, 0x3a, P0 ;  /* 0x0000003a2a00780c */ /* 0x000fe20000701670 */
[----:B------:R2:W1:Y:S01]  /*36b0*/  MUFU.TANH R132, R71 ;  /* 0x0000004700847308 */ /* 0x0004620000002400 */
[----:B------:R-:W-:Y:S02]  /*36c0*/  ISETP.GE.AND P1, PT, R37, 0x41, PT ;  /* 0x000000412500780c */ /* 0x000fe40003f26270 */
[----:B------:R-:W-:Y:S02]  /*36d0*/  FSEL R139, R139, -INF , !P0 ;  /* 0xff8000008b8b7808 */ /* 0x000fe40004000000 */
[----:B------:R-:W-:Y:S02]  /*36e0*/  ISETP.GT.AND P0, PT, R28, 0x40, !P1 ;  /* 0x000000401c00780c */ /* 0x000fe40004f04270 */
[----:B------:R-:W-:Y:S01]  /*36f0*/  P2R R24, PR, RZ, 0x2 ;  /* 0x00000002ff187803 */ /* 0x000fe20000000000 */
[----:B------:R-:W1:Y:S01]  /*3700*/  MUFU.TANH R130, R130 ;  /* 0x0000008200827308 */ /* 0x000e620000002400 */
[----:B------:R-:W-:-:S02]  /*3710*/  ISETP.LT.OR P0, PT, R42, 0x41, P0 ;  /* 0x000000412a00780c */ /* 0x000fc40000701670 */
[----:B------:R-:W-:Y:S02]  /*3720*/  ISETP.GE.AND P1, PT, R37, 0x42, PT ;  /* 0x000000422500780c */ /* 0x000fe40003f26270 */
[----:B------:R-:W-:Y:S02]  /*3730*/  FSEL R159, R159, -INF , !P0 ;  /* 0xff8000009f9f7808 */ /* 0x000fe40004000000 */
[----:B------:R-:W-:Y:S01]  /*3740*/  ISETP.GT.AND P0, PT, R28, 0x41, !P1 ;  /* 0x000000411c00780c */ /* 0x000fe20004f04270 */
[----:B------:R2:W1:Y:S01]  /*3750*/  MUFU.TANH R128, R47 ;  /* 0x0000002f00807308 */ /* 0x0004620000002400 */
[----:B------:R-:W-:Y:S02]  /*3760*/  P2R R22, PR, RZ, 0x2 ;  /* 0x00000002ff167803 */ /* 0x000fe40000000000 */
[----:B------:R-:W-:Y:S02]  /*3770*/  ISETP.LT.OR P0, PT, R42, 0x42, P0 ;  /* 0x000000422a00780c */ /* 0x000fe40000701670 */
[----:B------:R-:W-:-:S02]  /*3780*/  ISETP.GE.AND P1, PT, R37, 0x49, PT ;  /* 0x000000492500780c */ /* 0x000fc40003f26270 */
[----:B------:R-:W-:Y:S01]  /*3790*/  FSEL R157, R157, -INF , !P0 ;  /* 0xff8000009d9d7808 */ /* 0x000fe20004000000 */
[----:B------:R-:W1:Y:S01]  /*37a0*/  MUFU.TANH R46, R46 ;  /* 0x0000002e002e7308 */ /* 0x000e620000002400 */
[----:B------:R-:W-:Y:S02]  /*37b0*/  ISETP.GT.AND P0, PT, R28, 0x48, !P1 ;  /* 0x000000481c00780c */ /* 0x000fe40004f04270 */
[----:B------:R-:W-:Y:S02]  /*37c0*/  P2R R20, PR, RZ, 0x2 ;  /* 0x00000002ff147803 */ /* 0x000fe40000000000 */
[----:B------:R-:W-:Y:S02]  /*37d0*/  ISETP.LT.OR P0, PT, R42, 0x49, P0 ;  /* 0x000000492a00780c */ /* 0x000fe40000701670 */
[----:B------:R-:W-:Y:S01]  /*37e0*/  ISETP.GE.AND P1, PT, R37, 0x4a, PT ;  /* 0x0000004a2500780c */ /* 0x000fe20003f26270 */
[----:B------:R-:W1:Y:S01]  /*37f0*/  MUFU.TANH R10, R10 ;  /* 0x0000000a000a7308 */ /* 0x000e620000002400 */
[----:B------:R-:W-:-:S02]  /*3800*/  FSEL R151, R151, -INF , !P0 ;  /* 0xff80000097977808 */ /* 0x000fc40004000000 */
[----:B------:R-:W-:Y:S02]  /*3810*/  ISETP.GT.AND P0, PT, R28, 0x49, !P1 ;  /* 0x000000491c00780c */ /* 0x000fe40004f04270 */
[C---:B------:R-:W-:Y:S02]  /*3820*/  ISETP.GE.AND P6, PT, R37.reuse, 0x51, PT ;  /* 0x000000512500780c */ /* 0x040fe40003fc6270 */
[----:B------:R-:W-:Y:S01]  /*3830*/  ISETP.LT.OR P0, PT, R42, 0x4a, P0 ;  /* 0x0000004a2a00780c */ /* 0x000fe20000701670 */
[----:B------:R2:W1:Y:S01]  /*3840*/  MUFU.TANH R166, R66 ;  /* 0x0000004200a67308 */ /* 0x0004620000002400 */
[----:B------:R-:W-:Y:S02]  /*3850*/  ISETP.GE.AND P5, PT, R37, 0x52, PT ;  /* 0x000000522500780c */ /* 0x000fe40003fa6270 */
[----:B------:R-:W-:Y:S02]  /*3860*/  FSEL R147, R147, -INF , !P0 ;  /* 0xff80000093937808 */ /* 0x000fe40004000000 */
[----:B------:R-:W-:-:S02]  /*3870*/  ISETP.GT.AND P0, PT, R28, 0x50, !P6 ;  /* 0x000000501c00780c */ /* 0x000fc40007704270 */
[----:B------:R-:W-:Y:S02]  /*3880*/  P2R R41, PR, RZ, 0x4 ;  /* 0x00000004ff297803 */ /* 0x000fe40000000000 */
[----:B------:R-:W-:Y:S02]  /*3890*/  ISETP.LT.OR P0, PT, R42, 0x51, P0 ;  /* 0x000000512a00780c */ /* 0x000fe40000701670 */
[----:B------:R-:W-:Y:S02]  /*38a0*/  ISETP.GE.AND P2, PT, R37, 0x59, PT ;  /* 0x000000592500780c */ /* 0x000fe40003f46270 */
[----:B------:R-:W-:Y:S02]  /*38b0*/  FSEL R135, R135, -INF , !P0 ;  /* 0xff80000087877808 */ /* 0x000fe40004000000 */
[----:B------:R-:W-:Y:S02]  /*38c0*/  ISETP.GT.AND P0, PT, R28, 0x51, !P5 ;  /* 0x000000511c00780c */ /* 0x000fe40006f04270 */
[----:B------:R-:W-:-:S02]  /*38d0*/  P2R R0, PR, RZ, 0x2 ;  /* 0x00000002ff007803 */ /* 0x000fc40000000000 */
[----:B------:R-:W-:Y:S02]  /*38e0*/  ISETP.LT.OR P0, PT, R42, 0x52, P0 ;  /* 0x000000522a00780c */ /* 0x000fe40000701670 */
[----:B------:R-:W-:Y:S02]  /*38f0*/  ISETP.GE.AND P1, PT, R37, 0x1, PT ;  /* 0x000000012500780c */ /* 0x000fe40003f26270 */
[----:B------:R-:W-:Y:S02]  /*3900*/  FSEL R133, R133, -INF , !P0 ;  /* 0xff80000085857808 */ /* 0x000fe40004000000 */
[----:B------:R-:W-:Y:S02]  /*3910*/  ISETP.GT.AND P0, PT, R28, 0x58, !P2 ;  /* 0x000000581c00780c */ /* 0x000fe40005704270 */
[----:B------:R-:W-:Y:S02]  /*3920*/  P2R R18, PR, RZ, 0x2 ;  /* 0x00000002ff127803 */ /* 0x000fe40000000000 */
[----:B------:R-:W-:-:S02]  /*3930*/  ISETP.LT.OR P0, PT, R42, 0x59, P0 ;  /* 0x000000592a00780c */ /* 0x000fc40000701670 */
[----:B------:R-:W-:Y:S02]  /*3940*/  IMNMX R44, R11, R44, PT ;  /* 0x0000002c0b2c7217 */ /* 0x000fe40003800200 */
[----:B------:R-:W-:Y:S02]  /*3950*/  FSEL R131, R131, -INF , !P0 ;  /* 0xff80000083837808 */ /* 0x000fe40004000000 */
[----:B------:R-:W-:Y:S02]  /*3960*/  ISETP.GT.AND P0, PT, R28, RZ, !P1 ;  /* 0x000000ff1c00720c */ /* 0x000fe40004f04270 */
[----:B------:R-:W-:Y:S01]  /*3970*/  ISETP.GE.AND P1, PT, R37, 0x5a, PT ;  /* 0x0000005a2500780c */ /* 0x000fe20003f26270 */
[----:B------:R-:W-:Y:S01]  /*3980*/  FMUL.FTZ R37, R79, c[0x0][0x320] ;  /* 0x0000c8004f257a20 */ /* 0x000fe20000410000 */
[----:B------:R-:W-:-:S04]  /*3990*/  ISETP.LT.OR P0, PT, R42, 0x1, P0 ;  /* 0x000000012a00780c */ /* 0x000fc80000701670 */
[----:B------:R-:W-:Y:S01]  /*39a0*/  FSEL R4, R4, -INF , !P0 ;  /* 0xff80000004047808 */ /* 0x000fe20004000000 */
[----:B------:R-:W1:Y:S01]  /*39b0*/  MUFU.TANH R37, R37 ;  /* 0x0000002500257308 */ /* 0x000e620000002400 */
[----:B------:R-:W-:Y:S01]  /*39c0*/  ISETP.GT.AND P0, PT, R28, 0x59, !P1 ;  /* 0x000000591c00780c */ /* 0x000fe20004f04270 */
[----:B------:R-:W-:Y:S02]  /*39d0*/  FMUL.FTZ R28, R14, c[0x0][0x320] ;  /* 0x0000c8000e1c7a20 */ /* 0x000fe40000410000 */
[----:B------:R-:W-:Y:S01]  /*39e0*/  FMUL.FTZ R14, R15, c[0x0][0x320] ;  /* 0x0000c8000f0e7a20 */ /* 0x000fe20000410000 */
[----:B------:R-:W-:Y:S01]  /*39f0*/  ISETP.LT.OR P0, PT, R42, 0x5a, P0 ;  /* 0x0000005a2a00780c */ /* 0x000fe20000701670 */
[----:B------:R-:W-:Y:S02]  /*3a00*/  FMUL.FTZ R42, R78, c[0x0][0x320] ;  /* 0x0000c8004e2a7a20 */ /* 0x000fe40000410000 */
[----:B------:R-:W-:Y:S01]  /*3a10*/  FMUL.FTZ R15, R83, c[0x0][0x320] ;  /* 0x0000c800530f7a20 */ /* 0x000fe20000410000 */
[----:B------:R-:W-:Y:S01]  /*3a20*/  FSEL R129, R129, -INF , !P0 ;  /* 0xff80000081817808 */ /* 0x000fe20004000000 */
[----:B------:R-:W1:Y:S01]  /*3a30*/  MUFU.TANH R28, R28 ;  /* 0x0000001c001c7308 */ /* 0x000e620000002400 */
[----:B------:R-:W-:-:S07]  /*3a40*/  PLOP3.LUT P0, PT, PT, PT, UP2, 0x40, 0x0 ;  /* 0x000000000000781c */ /* 0x000fce0003f0e828 */
[----:B------:R-:W1:Y:S08]  /*3a50*/  MUFU.TANH R42, R42 ;  /* 0x0000002a002a7308 */ /* 0x000e700000002400 */
[----:B------:R-:W1:Y:S08]  /*3a60*/  MUFU.TANH R14, R14 ;  /* 0x0000000e000e7308 */ /* 0x000e700000002400 */
[----:B------:R-:W1:Y:S01]  /*3a70*/  MUFU.TANH R15, R15 ;  /* 0x0000000f000f7308 */ /* 0x000e620000002400 */
[----:B------:R-:W-:Y:S05]  /*3a80*/  @P0 BRA `(.L_x_26) ;  /* 0x0000015000000947 */ /* 0x000fea0003800000 */
[----:B--234-:R-:W-:Y:S01]  /*3a90*/  IADD3 R6, R6, c[0x0][0x1d0], RZ ;  /* 0x0000740006067a10 */ /* 0x01cfe20007ffe0ff */
        /* <DEDUP_REMOVED lines=11> */
.L_x_28:
[----:B------:R-:W-:-:S04]  /*3b50*/  MOV R6, c[0x0][0x32c] ;  /* 0x0000cb0000067a02 */ /* 0x000fc80000000f00 */
[----:B------:R-:W-:-:S13]  /*3b60*/  ISETP.NE.AND P0, PT, R6, 0x1, PT ;  /* 0x000000010600780c */ /* 0x000fda0003f05270 */
[----:B------:R-:W-:-:S05]  /*3b70*/  @P0 IMAD.HI.U32 R6, R11, c[0x0][0x330], RZ ;  /* 0x0000cc000b060a27 */ /* 0x000fca00078e00ff */
[----:B------:R-:W-:Y:S02]  /*3b80*/  @P0 SHF.R.U32.HI R11, RZ, c[0x0][0x334], R6 ;  /* 0x0000cd00ff0b0a19 */ /* 0x000fe40000011606 */
.L_x_29:
[----:B------:R-:W-:Y:S05]  /*3b90*/  BSYNC B0 ;  /* 0x0000000000007941 */ /* 0x000fea0003800000 */
.L_x_27:
[----:B------:R-:W-:-:S05]  /*3ba0*/  IMAD R34, R11, c[0x0][0x32c], R34 ;  /* 0x0000cb000b227a24 */ /* 0x000fca00078e0222 */
[----:B------:R-:W-:Y:S02]  /*3bb0*/  IADD3 R11, R34, c[0x0][0x32c], RZ ;  /* 0x0000cb00220b7a10 */ /* 0x000fe40007ffe0ff */
[----:B------:R-:W-:Y:S02]  /*3bc0*/  IMNMX R45, R45, R34, !PT ;  /* 0x000000222d2d7217 */ /* 0x000fe40007800200 */
[----:B------:R-:W-:Y:S02]  /*3bd0*/  IMNMX R44, R44, R11, PT ;  /* 0x0000000b2c2c7217 */ /* 0x000fe40003800200 */
.L_x_26:
[----:B--234-:R-:W-:Y:S01]  /*3be0*/  ISETP.NE.AND P0, PT, R49, RZ, PT ;  /* 0x000000ff3100720c */ /* 0x01cfe20003f05270 */
[----:B------:R-:W-:Y:S01]  /*3bf0*/  IMAD.SHL.U32 R212, R2, 0x2, RZ ;  /* 0x0000000202d47824 */ /* 0x000fe200078e00ff */
[C---:B------:R-:W-:Y:S01]  /*3c00*/  ISETP.GT.AND P6, PT, R45.reuse, 0x50, !P6 ;  /* 0x000000502d00780c */ /* 0x040fe200077c4270 */
[----:B------:R-:W-:Y:S01]  /*3c10*/  ULDC.64 UR4, c[0x0][0x2c8] ;  /* 0x0000b20000047ab9 */ /* 0x000fe20000000a00 */
[----:B------:R-:W-:Y:S01]  /*3c20*/  ISETP.GT.AND P0, PT, R45, 0x1, !P0 ;  /* 0x000000012d00780c */ /* 0x000fe20004704270 */
[----:B------:R-:W-:Y:S01]  /*3c30*/  IMAD R210, R5, 0x2, R212 ;  /* 0x0000000205d27824 */ /* 0x000fe200078e02d4 */
[----:B------:R-:W-:Y:S01]  /*3c40*/  ISETP.GT.AND P5, PT, R45, 0x51, !P5 ;  /* 0x000000512d00780c */ /* 0x000fe20006fa4270 */
[----:B------:R-:W-:Y:S01]  /*3c50*/  LDSM.16.MT88.4 R76, [R212+0x3100] ;  /* 0x00310000d44c783b */ /* 0x000fe20000004200 */
[C---:B------:R-:W-:Y:S01]  /*3c60*/  ISETP.LT.OR P0, PT, R44.reuse, 0x2, P0 ;  /* 0x000000022c00780c */ /* 0x040fe20000701670 */
[C---:B------:R-:W-:Y:S01]  /*3c70*/  IMAD R208, R3.reuse, 0x2, R210 ;  /* 0x0000000203d07824 */ /* 0x040fe200078e02d2 */
[----:B------:R-:W-:Y:S01]  /*3c80*/  ISETP.LT.OR P6, PT, R44, 0x51, P6 ;  /* 0x000000512c00780c */ /* 0x000fe200037c1670 */
[----:B------:R-:W-:Y:S01]  /*3c90*/  IMAD R209, R3, 0x2, R212 ;  /* 0x0000000203d17824 */ /* 0x000fe200078e02d4 */
[----:B-1----:R-:W-:Y:S01]  /*3ca0*/  FSEL R34, R14, -INF , !P0 ;  /* 0xff8000000e227808 */ /* 0x002fe20004000000 */
[----:B------:R-:W-:Y:S01]  /*3cb0*/  LDSM.16.MT88.4 R108, [R212+0x100] ;  /* 0x00010000d46c783b */ /* 0x000fe20000004200 */
[----:B------:R-:W-:Y:S01]  /*3cc0*/  ISETP.NE.AND P0, PT, R16, RZ, PT ;  /* 0x000000ff1000720c */ /* 0x000fe20003f05270 */
[----:B------:R-:W-:Y:S01]  /*3cd0*/  UIMAD.WIDE.U32 UR18, UR16, UR4, URZ ;  /* 0x00000004101272a5 */ /* 0x000fe2000f8e003f */
[C---:B------:R-:W-:Y:S01]  /*3ce0*/  ISETP.GT.AND P2, PT, R45.reuse, 0x58, !P2 ;  /* 0x000000582d00780c */ /* 0x040fe20005744270 */
[----:B------:R-:W-:Y:S01]  /*3cf0*/  LDSM.16.MT88.4 R84, [R208+0x100] ;  /* 0x00010000d054783b */ /* 0x000fe20000004200 */
[----:B------:R-:W-:Y:S01]  /*3d00*/  ISETP.GT.AND P0, PT, R45, 0x8, !P0 ;  /* 0x000000082d00780c */ /* 0x000fe20004704270 */
[----:B------:R-:W-:Y:S01]  /*3d10*/  ULDC UR4, c[0x0][0x328] ;  /* 0x0000ca0000047ab9 */ /* 0x000fe20000000800 */
[C---:B------:R-:W-:Y:S01]  /*3d20*/  ISETP.LT.OR P5, PT, R44.reuse, 0x52, P5 ;  /* 0x000000522c00780c */ /* 0x040fe20002fa1670 */
[----:B------:R-:W-:Y:S01]  /*3d30*/  LDSM.16.MT88.4 R100, [R210+0x100] ;  /* 0x00010000d264783b */ /* 0x000fe20000004200 */
[----:B------:R-:W-:Y:S01]  /*3d40*/  ISETP.LT.OR P0, PT, R44, 0x9, P0 ;  /* 0x000000092c00780c */ /* 0x000fe20000701670 */
[----:B------:R-:W-:Y:S01]  /*3d50*/  @UP3 UMOV UR7, UR19 ;  /* 0x0000001300073c82 */ /* 0x000fe20008000000 */
[----:B------:R-:W-:Y:S01]  /*3d60*/  FSEL R136, R136, -INF , !P6 ;  /* 0xff80000088887808 */ /* 0x000fe20007000000 */
[----:B------:R-:W-:Y:S01]  /*3d70*/  LDSM.16.MT88.4 R92, [R209+0x100] ;  /* 0x00010000d15c783b */ /* 0x000fe20000004200 */
[----:B------:R-:W-:Y:S01]  /*3d80*/  FSEL R16, R46, -INF , !P0 ;  /* 0xff8000002e107808 */ /* 0x000fe20004000000 */
[----:B------:R-:W-:Y:S01]  /*3d90*/  @UP3 USHF.R.U32.HI UR16, URZ, UR5, UR7 ;  /* 0x000000053f103299 */ /* 0x000fe20008011607 */
[----:B------:R-:W-:Y:S01]  /*3da0*/  ISETP.NE.AND P0, PT, R43, RZ, PT ;  /* 0x000000ff2b00720c */ /* 0x000fe20003f05270 */
[----:B------:R-:W-:Y:S01]  /*3db0*/  LDSM.16.MT88.4 R68, [R210+0x3100] ;  /* 0x00310000d244783b */ /* 0x000fe20000004200 */
[C---:B------:R-:W-:Y:S01]  /*3dc0*/  ISETP.GT.AND P1, PT, R45.reuse, 0x59, !P1 ;  /* 0x000000592d00780c */ /* 0x040fe20004f24270 */
[----:B------:R-:W-:Y:S01]  /*3dd0*/  UIADD3 UR13, UR13, UR16, URZ ;  /* 0x000000100d0d7290 */ /* 0x000fe2000fffe03f */
[----:B------:R-:W-:Y:S01]  /*3de0*/  ISETP.GT.AND P0, PT, R45, 0x9, !P0 ;  /* 0x000000092d00780c */ /* 0x000fe20004704270 */
[----:B------:R-:W-:Y:S01]  /*3df0*/  LDSM.16.MT88.4 R56, [R209+0x3100] ;  /* 0x00310000d138783b */ /* 0x000fe20000004200 */
[C---:B------:R-:W-:Y:S01]  /*3e00*/  ISETP.LT.OR P2, PT, R44.reuse, 0x59, P2 ;  /* 0x000000592c00780c */ /* 0x040fe20001741670 */
[----:B------:R-:W-:Y:S01]  /*3e10*/  UIADD3 UR4, UR13, UR4, URZ ;  /* 0x000000040d047290 */ /* 0x000fe2000fffe03f */
[----:B------:R-:W-:-:S02]  /*3e20*/  ISETP.LT.OR P0, PT, R44, 0xa, P0 ;  /* 0x0000000a2c00780c */ /* 0x000fc40000701670 */
[----:B------:R-:W-:Y:S02]  /*3e30*/  FSEL R134, R134, -INF , !P5 ;  /* 0xff80000086867808 */ /* 0x000fe40006800000 */
[----:B------:R-:W-:Y:S02]  /*3e40*/  FSEL R6, R10, -INF , !P0 ;  /* 0xff8000000a067808 */ /* 0x000fe40004000000 */
[----:B------:R-:W-:Y:S02]  /*3e50*/  ISETP.NE.AND P0, PT, R41, RZ, PT ;  /* 0x000000ff2900720c */ /* 0x000fe40003f05270 */
[----:B------:R-:W-:Y:S02]  /*3e60*/  ISETP.LT.OR P1, PT, R44, 0x5a, P1 ;  /* 0x0000005a2c00780c */ /* 0x000fe40000f21670 */
[----:B------:R-:W-:Y:S02]  /*3e70*/  ISETP.GT.AND P0, PT, R45, 0x10, !P0 ;  /* 0x000000102d00780c */ /* 0x000fe40004704270 */
[----:B------:R-:W-:-:S02]  /*3e80*/  FSEL R130, R130, -INF , !P2 ;  /* 0xff80000082827808 */ /* 0x000fc40005000000 */
[----:B------:R-:W-:Y:S02]  /*3e90*/  ISETP.LT.OR P0, PT, R44, 0x11, P0 ;  /* 0x000000112c00780c */ /* 0x000fe40000701670 */
[----:B------:R-:W-:Y:S02]  /*3ea0*/  FSEL R128, R128, -INF , !P1 ;  /* 0xff80000080807808 */ /* 0x000fe40004800000 */
[----:B------:R-:W-:Y:S02]  /*3eb0*/  FSEL R14, R52, -INF , !P0 ;  /* 0xff800000340e7808 */ /* 0x000fe40004000000 */
[----:B------:R-:W-:Y:S02]  /*3ec0*/  ISETP.NE.AND P0, PT, R12, RZ, PT ;  /* 0x000000ff0c00720c */ /* 0x000fe40003f05270 */
[----:B------:R-:W-:Y:S02]  /*3ed0*/  IADD3 R192, R36, -0x2, RZ ;  /* 0xfffffffe24c07810 */ /* 0x000fe40007ffe0ff */
[----:B------:R-:W-:-:S04]  /*3ee0*/  ISETP.GT.AND P0, PT, R45, 0x11, !P0 ;  /* 0x000000112d00780c */ /* 0x000fc80004704270 */
[----:B------:R-:W-:-:S04]  /*3ef0*/  ISETP.LT.OR P0, PT, R44, 0x12, P0 ;  /* 0x000000122c00780c */ /* 0x000fc80000701670 */
[----:B------:R-:W-:Y:S02]  /*3f00*/  FSEL R12, R15, -INF , !P0 ;  /* 0xff8000000f0c7808 */ /* 0x000fe40004000000 */
[----:B------:R-:W-:-:S04]  /*3f10*/  ISETP.NE.AND P0, PT, R40, RZ, PT ;  /* 0x000000ff2800720c */ /* 0x000fc80003f05270 */
        /* <DEDUP_REMOVED lines=52> */
[----:B------:R-:W-:-:S04]  /*4260*/  ISETP.GT.AND P0, PT, R45, RZ, !P0 ;  /* 0x000000ff2d00720c */ /* 0x000fc80004704270 */
[----:B------:R-:W-:-:S04]  /*4270*/  ISETP.LT.OR P0, PT, R44, 0x1, P0 ;  /* 0x000000012c00780c */ /* 0x000fc80000701670 */
[----:B------:R-:W-:Y:S02]  /*4280*/  FSEL R28, R28, -INF , !P0 ;  /* 0xff8000001c1c7808 */ /* 0x000fe40004000000 */
[----:B------:R-:W-:Y:S02]  /*4290*/  ISETP.NE.AND P0, PT, R0, RZ, PT ;  /* 0x000000ff0000720c */ /* 0x000fe40003f05270 */
[----:B------:R-:W-:Y:S02]  /*42a0*/  FMNMX.FTZ R0, R4, R23, !PT ;  /* 0x0000001704007209 */ /* 0x000fe40007810000 */
[----:B------:R-:W-:Y:S02]  /*42b0*/  FMNMX.FTZ R15, R28, R34, !PT ;  /* 0x000000221c0f7209 */ /* 0x000fe40007810000 */
[----:B------:R-:W-:Y:S02]  /*42c0*/  FMNMX.FTZ R0, R21, R0, !PT ;  /* 0x0000000015007209 */ /* 0x000fe40007810000 */
[----:B------:R-:W-:-:S02]  /*42d0*/  FMNMX.FTZ R15, R16, R15, !PT ;  /* 0x0000000f100f7209 */ /* 0x000fc40007810000 */
[----:B------:R-:W-:Y:S02]  /*42e0*/  FMNMX.FTZ R0, R19, R0, !PT ;  /* 0x0000000013007209 */ /* 0x000fe40007810000 */
[----:B------:R-:W-:Y:S02]  /*42f0*/  FMNMX.FTZ R15, R6, R15, !PT ;  /* 0x0000000f060f7209 */ /* 0x000fe40007810000 */
        /* <DEDUP_REMOVED lines=25> */
[----:B------:R-:W-:Y:S02]  /*4490*/  ISETP.GT.AND P0, PT, R45, 0x49, !P0 ;  /* 0x000000492d00780c */ /* 0x000fe40004704270 */
[----:B------:R-:W-:Y:S02]  /*44a0*/  FMNMX.FTZ R0, R157, R0, !PT ;  /* 0x000000009d007209 */ /* 0x000fe40007810000 */
[----:B------:R-:W-:-:S02]  /*44b0*/  FMNMX.FTZ R15, R162, R15, !PT ;  /* 0x0000000fa20f7209 */ /* 0x000fc40007810000 */
[----:B------:R-:W-:Y:S02]  /*44c0*/  FMNMX.FTZ R0, R151, R0, !PT ;  /* 0x0000000097007209 */ /* 0x000fe40007810000 */
[----:B------:R-:W-:Y:S02]  /*44d0*/  ISETP.LT.OR P0, PT, R44, 0x4a, P0 ;  /* 0x0000004a2c00780c */ /* 0x000fe40000701670 */
[----:B------:R-:W-:Y:S02]  /*44e0*/  FMNMX.FTZ R15, R160, R15, !PT ;  /* 0x0000000fa00f7209 */ /* 0x000fe40007810000 */
[----:B------:R-:W-:Y:S02]  /*44f0*/  FMNMX.FTZ R0, R147, R0, !PT ;  /* 0x0000000093007209 */ /* 0x000fe40007810000 */
[----:B------:R-:W-:Y:S02]  /*4500*/  FSEL R150, R150, -INF , !P0 ;  /* 0xff80000096967808 */ /* 0x000fe40004000000 */
        /* <DEDUP_REMOVED lines=8> */
[----:B------:R-:W-:-:S03]  /*4590*/  FMNMX.FTZ R15, R130, R15, !PT ;  /* 0x0000000f820f7209 */ /* 0x000fc60007810000 */
[----:B------:R-:W1:Y:S01]  /*45a0*/  SHFL.BFLY PT, R11, R0, 0x2, 0x1f ;  /* 0x0c401f00000b7f89 */ /* 0x000e6200000e0000 */
[----:B------:R-:W-:-:S05]  /*45b0*/  FMNMX.FTZ R15, R128, R15, !PT ;  /* 0x0000000f800f7209 */ /* 0x000fca0007810000 */
[----:B------:R-:W2:Y:S01]  /*45c0*/  SHFL.BFLY PT, R18, R15, 0x2, 0x1f ;  /* 0x0c401f000f127f89 */ /* 0x000ea200000e0000 */
[----:B-1----:R-:W-:-:S05]  /*45d0*/  FMNMX.FTZ R25, R0, R11, !PT ;  /* 0x0000000b00197209 */ /* 0x002fca0007810000 */
[----:B------:R-:W1:Y:S01]  /*45e0*/  SHFL.BFLY PT, R0, R25, 0x1, 0x1f ;  /* 0x0c201f0019007f89 */ /* 0x000e6200000e0000 */
[----:B--2---:R-:W-:-:S05]  /*45f0*/  FMNMX.FTZ R11, R15, R18, !PT ;  /* 0x000000120f0b7209 */ /* 0x004fca0007810000 */
[----:B------:R-:W2:Y:S01]  /*4600*/  SHFL.BFLY PT, R116, R11, 0x1, 0x1f ;  /* 0x0c201f000b747f89 */ /* 0x000ea200000e0000 */
[----:B-1----:R-:W-:-:S03]  /*4610*/  FMNMX.FTZ R0, R25, R0, !PT ;  /* 0x0000000019007209 */ /* 0x002fc60007810000 */
[----:B------:R-:W-:Y:S01]  /*4620*/  LDSM.16.MT88.4 R24, [R212+0x900] ;  /* 0x00090000d418783b */ /* 0x000fe20000004200 */
[C---:B------:R-:W-:Y:S01]  /*4630*/  FSETP.NEU.FTZ.AND P0, PT, R0.reuse, -INF , PT ;  /* 0xff8000000000780b */ /* 0x040fe20003f1d000 */
[----:B------:R-:W-:Y:S01]  /*4640*/  FMUL.FTZ R138, R0, c[0x0][0x2d0] ;  /* 0x0000b400008a7a20 */ /* 0x000fe20000410000 */
[----:B--2---:R-:W-:-:S04]  /*4650*/  FMNMX.FTZ R116, R11, R116, !PT ;  /* 0x000000740b747209 */ /* 0x004fc80007810000 */
[----:B------:R-:W-:Y:S01]  /*4660*/  FSEL R138, R138, RZ, P0 ;  /* 0x000000ff8a8a7208 */ /* 0x000fe20000000000 */
[C---:B------:R-:W-:Y:S01]  /*4670*/  FMUL.FTZ R125, R116.reuse, c[0x0][0x2d0] ;  /* 0x0000b400747d7a20 */ /* 0x040fe20000410000 */
[----:B------:R-:W-:-:S03]  /*4680*/  FSETP.NEU.FTZ.AND P0, PT, R116, -INF , PT ;  /* 0xff8000007400780b */ /* 0x000fc60003f1d000 */
[--C-:B------:R-:W-:Y:S01]  /*4690*/  FFMA.FTZ R48, R4, c[0x0][0x2d0], -R138.reuse ;  /* 0x0000b40004307a23 */ /* 0x100fe2000001088a */
[----:B------:R-:W-:Y:S01]  /*46a0*/  FSEL R125, R125, RZ, P0 ;  /* 0x000000ff7d7d7208 */ /* 0x000fe20000000000 */
[--C-:B------:R-:W-:Y:S01]  /*46b0*/  FFMA.FTZ R47, R23, c[0x0][0x2d0], -R138.reuse ;  /* 0x0000b400172f7a23 */ /* 0x100fe2000001088a */
[----:B------:R-:W-:Y:S01]  /*46c0*/  PLOP3.LUT P0, PT, PT, PT, UP2, 0x40, 0x0 ;  /* 0x000000000000781c */ /* 0x000fe20003f0e828 */
[--C-:B------:R-:W-:Y:S02]  /*46d0*/  FFMA.FTZ R45, R21, c[0x0][0x2d0], -R138.reuse ;  /* 0x0000b400152d7a23 */ /* 0x100fe4000001088a */
[----:B------:R-:W-:Y:S01]  /*46e0*/  FFMA.FTZ R42, R19, c[0x0][0x2d0], -R138 ;  /* 0x0000b400132a7a23 */ /* 0x000fe2000001088a */
[----:B------:R-:W-:Y:S01]  /*46f0*/  MUFU.EX2 R48, R48 ;  /* 0x0000003000307308 */ /* 0x000fe20000000800 */
[--C-:B------:R-:W-:Y:S01]  /*4700*/  FFMA.FTZ R49, R28, c[0x0][0x2d0], -R125.reuse ;  /* 0x0000b4001c317a23 */ /* 0x100fe2000001087d */
[----:B------:R-:W-:Y:S01]  /*4710*/  LDSM.16.MT88.4 R20, [R210+0x900] ;  /* 0x00090000d214783b */ /* 0x000fe20000004200 */
[----:B------:R-:W-:-:S02]  /*4720*/  FFMA.FTZ R50, R34, c[0x0][0x2d0], -R125 ;  /* 0x0000b40022327a23 */ /* 0x000fc4000001087d */
[--C-:B------:R-:W-:Y:S02]  /*4730*/  FFMA.FTZ R44, R16, c[0x0][0x2d0], -R125.reuse ;  /* 0x0000b400102c7a23 */ /* 0x100fe4000001087d */
[--C-:B------:R-:W-:Y:S01]  /*4740*/  FFMA.FTZ R43, R6, c[0x0][0x2d0], -R125.reuse ;  /* 0x0000b400062b7a23 */ /* 0x100fe2000001087d */
[----:B------:R-:W1:Y:S01]  /*4750*/  MUFU.EX2 R47, R47 ;  /* 0x0000002f002f7308 */ /* 0x000e620000000800 */
[--C-:B------:R-:W-:Y:S02]  /*4760*/  FFMA.FTZ R40, R7, c[0x0][0x2d0], -R138.reuse ;  /* 0x0000b40007287a23 */ /* 0x100fe4000001088a */
[----:B------:R-:W2:Y:S01]  /*4770*/  LDSM.16.MT88.4 R4, [R208+0x3100] ;  /* 0x00310000d004783b */ /* 0x000ea20000004200 */
[----:B------:R-:W-:Y:S02]  /*4780*/  FFMA.FTZ R41, R13, c[0x0][0x2d0], -R138 ;  /* 0x0000b4000d297a23 */ /* 0x000fe4000001088a */
[--C-:B------:R-:W-:Y:S02]  /*4790*/  FFMA.FTZ R39, R14, c[0x0][0x2d0], -R125.reuse ;  /* 0x0000b4000e277a23 */ /* 0x100fe4000001087d */
[----:B------:R-:W-:Y:S01]  /*47a0*/  MUFU.EX2 R45, R45 ;  /* 0x0000002d002d7308 */ /* 0x000fe20000000800 */
[----:B------:R-:W-:-:S02]  /*47b0*/  FFMA.FTZ R38, R12, c[0x0][0x2d0], -R125 ;  /* 0x0000b4000c267a23 */ /* 0x000fc4000001087d */
[----:B------:R-:W3:Y:S01]  /*47c0*/  LDSM.16.MT88.4 R12, [R208+0x900] ;  /* 0x00090000d00c783b */ /* 0x000ee20000004200 */
[--C-:B------:R-:W-:Y:S02]  /*47d0*/  FFMA.FTZ R37, R9, c[0x0][0x2d0], -R138.reuse ;  /* 0x0000b40009257a23 */ /* 0x100fe4000001088a */
[--C-:B------:R-:W-:Y:S02]  /*47e0*/  FFMA.FTZ R3, R10, c[0x0][0x2d0], -R125.reuse ;  /* 0x0000b4000a037a23 */ /* 0x100fe4000001087d */
[----:B------:R-:W4:Y:S01]  /*47f0*/  MUFU.EX2 R42, R42 ;  /* 0x0000002a002a7308 */ /* 0x000f220000000800 */
[----:B------:R-:W-:Y:S01]  /*4800*/  FFMA.FTZ R2, R8, c[0x0][0x2d0], -R125 ;  /* 0x0000b40008027a23 */ /* 0x000fe2000001087d */
[----:B-1----:R-:W-:Y:S01]  /*4810*/  F2FP.PACK_AB R64, R47, R48 ;  /* 0x000000302f40723e */ /* 0x002fe200000000ff */
[----:B------:R-:W1:Y:S01]  /*4820*/  LDSM.16.MT88.4 R8, [R212+0x3900] ;  /* 0x00390000d408783b */ /* 0x000e620000004200 */
[--C-:B------:R-:W-:Y:S02]  /*4830*/  FFMA.FTZ R46, R17, c[0x0][0x2d0], -R138.reuse ;  /* 0x0000b400112e7a23 */ /* 0x100fe4000001088a */
[--C-:B------:R-:W-:Y:S01]  /*4840*/  FFMA.FTZ R118, R33, c[0x0][0x2d0], -R138.reuse ;  /* 0x0000b40021767a23 */ /* 0x100fe2000001088a */
[----:B------:R-:W5:Y:S01]  /*4850*/  LDSM.16.MT88.4 R16, [R209+0x900] ;  /* 0x00090000d110783b */ /* 0x000f620000004200 */
[----:B------:R-:W-:Y:S01]  /*4860*/  MUFU.EX2 R49, R49 ;  /* 0x0000003100317308 */ /* 0x000fe20000000800 */
[----:B------:R-:W-:-:S02]  /*4870*/  FFMA.FTZ R51, R31, c[0x0][0x2d0], -R138 ;  /* 0x0000b4001f337a23 */ /* 0x000fc4000001088a */
[--C-:B------:R-:W-:Y:S01]  /*4880*/  FFMA.FTZ R124, R29, c[0x0][0x2d0], -R138.reuse ;  /* 0x0000b4001d7c7a23 */ /* 0x100fe2000001088a */
[----:B------:R-:W1:Y:S01]  /*4890*/  LDSM.16.MT88.4 R32, [R210+0x3900] ;  /* 0x00390000d220783b */ /* 0x000e620000004200 */
[----:B------:R-:W-:Y:S02]  /*48a0*/  FFMA.FTZ R117, R117, c[0x0][0x2d0], -R138 ;  /* 0x0000b40075757a23 */ /* 0x000fe4000001088a */
[--C-:B------:R-:W-:Y:S01]  /*48b0*/  FFMA.FTZ R119, R146, c[0x0][0x2d0], -R125.reuse ;  /* 0x0000b40092777a23 */ /* 0x100fe2000001087d */
[----:B------:R-:W2:Y:S01]  /*48c0*/  MUFU.EX2 R50, R50 ;  /* 0x0000003200327308 */ /* 0x000ea20000000800 */
[----:B----4-:R-:W-:Y:S01]  /*48d0*/  F2FP.PACK_AB R66, R42, R45 ;  /* 0x0000002d2a42723e */ /* 0x010fe200000000ff */
[----:B------:R-:W4:Y:S01]  /*48e0*/  LDSM.16.MT88.4 R28, [R209+0x3900] ;  /* 0x00390000d11c783b */ /* 0x000f220000004200 */
[--C-:B------:R-:W-:Y:S02]  /*48f0*/  FFMA.FTZ R126, R126, c[0x0][0x2d0], -R125.reuse ;  /* 0x0000b4007e7e7a23 */ /* 0x100fe4000001087d */
[----:B------:R-:W-:-:S02]  /*4900*/  FFMA.FTZ R127, R144, c[0x0][0x2d0], -R125 ;  /* 0x0000b400907f7a23 */ /* 0x000fc4000001087d */
[--C-:B------:R-:W-:Y:S01]  /*4910*/  FFMA.FTZ R132, R132, c[0x0][0x2d0], -R125.reuse ;  /* 0x0000b40084847a23 */ /* 0x100fe2000001087d */
[----:B------:R-:W-:Y:S01]  /*4920*/  MUFU.EX2 R44, R44 ;  /* 0x0000002c002c7308 */ /* 0x000fe20000000800 */
[--C-:B------:R-:W-:Y:S02]  /*4930*/  FFMA.FTZ R144, R149, c[0x0][0x2d0], -R138.reuse ;  /* 0x0000b40095907a23 */ /* 0x100fe4000001088a */
[--C-:B------:R-:W-:Y:S02]  /*4940*/  FFMA.FTZ R146, R145, c[0x0][0x2d0], -R138.reuse ;  /* 0x0000b40091927a23 */ /* 0x100fe4000001088a */
[--C-:B------:R-:W-:Y:S02]  /*4950*/  FFMA.FTZ R137, R137, c[0x0][0x2d0], -R138.reuse ;  /* 0x0000b40089897a23 */ /* 0x100fe4000001088a */
[----:B------:R-:W-:Y:S01]  /*4960*/  FFMA.FTZ R139, R139, c[0x0][0x2d0], -R138 ;  /* 0x0000b4008b8b7a23 */ /* 0x000fe2000001088a */
[----:B------:R-:W3:Y:S01]  /*4970*/  MUFU.EX2 R43, R43 ;  /* 0x0000002b002b7308 */ /* 0x000ee20000000800 */
[----:B--2---:R-:W-:Y:S01]  /*4980*/  F2FP.PACK_AB R65, R50, R49 ;  /* 0x000000313241723e */ /* 0x004fe200000000ff */
[----:B------:R-:W-:-:S02]  /*4990*/  FFMA.FTZ R145, R166, c[0x0][0x2d0], -R125 ;  /* 0x0000b400a6917a23 */ /* 0x000fc4000001087d */
[--C-:B------:R-:W-:Y:S02]  /*49a0*/  FFMA.FTZ R148, R148, c[0x0][0x2d0], -R125.reuse ;  /* 0x0000b40094947a23 */ /* 0x100fe4000001087d */
[--C-:B------:R-:W-:Y:S02]  /*49b0*/  FFMA.FTZ R149, R164, c[0x0][0x2d0], -R125.reuse ;  /* 0x0000b400a4957a23 */ /* 0x100fe4000001087d */
[----:B------:R-:W-:Y:S01]  /*49c0*/  MUFU.EX2 R46, R46 ;  /* 0x0000002e002e7308 */ /* 0x000fe20000000800 */
[----:B------:R-:W-:Y:S02]  /*49d0*/  FFMA.FTZ R158, R158, c[0x0][0x2d0], -R125 ;  /* 0x0000b4009e9e7a23 */ /* 0x000fe4000001087d */
[--C-:B------:R-:W-:Y:S02]  /*49e0*/  FFMA.FTZ R164, R157, c[0x0][0x2d0], -R138.reuse ;  /* 0x0000b4009da47a23 */ /* 0x100fe4000001088a */
[--C-:B------:R-:W-:Y:S02]  /*49f0*/  FFMA.FTZ R166, R151, c[0x0][0x2d0], -R138.reuse ;  /* 0x0000b40097a67a23 */ /* 0x100fe4000001088a */
[--C-:B------:R-:W-:Y:S01]  /*4a00*/  FFMA.FTZ R159, R159, c[0x0][0x2d0], -R138.reuse ;  /* 0x0000b4009f9f7a23 */ /* 0x100fe2000001088a */
[----:B---3--:R-:W-:Y:S01]  /*4a10*/  F2FP.PACK_AB R67, R43, R44 ;  /* 0x0000002c2b43723e */ /* 0x008fe200000000ff */
[----:B------:R-:W2:Y:S01]  /*4a20*/  MUFU.EX2 R41, R41 ;  /* 0x0000002900297308 */ /* 0x000ea20000000800 */
[----:B------:R-:W-:-:S02]  /*4a30*/  FFMA.FTZ R147, R147, c[0x0][0x2d0], -R138 ;  /* 0x0000b40093937a23 */ /* 0x000fc4000001088a */
[--C-:B------:R-:W-:Y:S02]  /*4a40*/  FFMA.FTZ R151, R162, c[0x0][0x2d0], -R125.reuse ;  /* 0x0000b400a2977a23 */ /* 0x100fe4000001087d */
[--C-:B------:R-:W-:Y:S01]  /*4a50*/  FFMA.FTZ R160, R160, c[0x0][0x2d0], -R125.reuse ;  /* 0x0000b400a0a07a23 */ /* 0x100fe2000001087d */
[C---:B------:R-:W-:Y:S01]  /*4a60*/  HMMA.16816.F32 R88, R64.reuse, R84, RZ ;  /* 0x000000544058723c */ /* 0x040fe200000018ff */
[--C-:B------:R-:W-:Y:S01]  /*4a70*/  FFMA.FTZ R156, R156, c[0x0][0x2d0], -R125.reuse ;  /* 0x0000b4009c9c7a23 */ /* 0x100fe2000001087d */
[----:B------:R-:W-:Y:S01]  /*4a80*/  MUFU.EX2 R40, R40 ;  /* 0x0000002800287308 */ /* 0x000fe20000000800 */
[----:B------:R-:W-:Y:S02]  /*4a90*/  FFMA.FTZ R157, R150, c[0x0][0x2d0], -R125 ;  /* 0x0000b400969d7a23 */ /* 0x000fe4000001087d */
[--C-:B------:R-:W-:Y:S02]  /*4aa0*/  FFMA.FTZ R224, R129, c[0x0][0x2d0], -R138.reuse ;  /* 0x0000b40081e07a23 */ /* 0x100fe4000001088a */
[--C-:B------:R-:W-:Y:S01]  /*4ab0*/  FFMA.FTZ R135, R135, c[0x0][0x2d0], -R138.reuse ;  /* 0x0000b40087877a23 */ /* 0x100fe2000001088a */
[----:B------:R-:W-:Y:S01]  /*4ac0*/  HMMA.16816.F32 R84, R64, R86, RZ ;  /* 0x000000564054723c */ /* 0x000fe200000018ff */
[--C-:B------:R-:W-:Y:S01]  /*4ad0*/  FFMA.FTZ R150, R133, c[0x0][0x2d0], -R138.reuse ;  /* 0x0000b40085967a23 */ /* 0x100fe2000001088a */
[----:B------:R-:W-:Y:S01]  /*4ae0*/  MUFU.EX2 R37, R37 ;  /* 0x0000002500257308 */ /* 0x000fe20000000800 */
        /* <DEDUP_REMOVED lines=9> */
[----:B------:R-:W-:Y:S02]  /*4b80*/  HMMA.16816.F32 R76, R64, R78, RZ ;  /* 0x0000004e404c723c */ /* 0x000fe400000018ff */
[----:B------:R-:W3:Y:S01]  /*4b90*/  MUFU.EX2 R38, R38 ;  /* 0x0000002600267308 */ /* 0x000ee20000000800 */
[----:B------:R-:W-:-:S05]  /*4ba0*/  FADD.FTZ R45, R42, R45 ;  /* 0x0000002d2a2d7221 */ /* 0x000fca0000010000 */
        /* <DEDUP_REMOVED lines=24> */
[----:B---3--:R-:W-:Y:S01]  /*4d30*/  F2FP.PACK_AB R5, R38, R39 ;  /* 0x000000272605723e */ /* 0x008fe200000000ff */
[----:B------:R-:W2:Y:S01]  /*4d40*/  MUFU.EX2 R144, R144 ;  /* 0x0000009000907308 */ /* 0x000ea20000000800 */
[----:B------:R-:W-:-:S04]  /*4d50*/  FADD.FTZ R46, R46, R45 ;  /* 0x0000002d2e2e7221 */ /* 0x000fc80000010000 */
[----:B------:R-:W-:Y:S01]  /*4d60*/  F2FP.PACK_AB R6, R37, R40 ;  /* 0x000000282506723e */ /* 0x000fe200000000ff */
[----:B------:R-:W-:Y:S01]  /*4d70*/  FADD.FTZ R41, R41, R46 ;  /* 0x0000002e29297221 */ /* 0x000fe20000010000 */
[----:B-1----:R-:W-:Y:S01]  /*4d80*/  F2FP.PACK_AB R7, R2, R3 ;  /* 0x000000030207723e */ /* 0x002fe200000000ff */
[----:B------:R-:W-:Y:S02]  /*4d90*/  MUFU.EX2 R146, R146 ;  /* 0x0000009200927308 */ /* 0x000fe40000000800 */
[----:B------:R-:W-:-:S04]  /*4da0*/  FADD.FTZ R40, R40, R41 ;  /* 0x0000002928287221 */ /* 0x000fc80000010000 */
[C---:B------:R-:W-:Y:S01]  /*4db0*/  HMMA.16816.F32 R88, R4.reuse, R12, R88 ;  /* 0x0000000c0458723c */ /* 0x040fe20000001858 */
[----:B------:R-:W-:Y:S01]  /*4dc0*/  FADD.FTZ R37, R37, R40 ;  /* 0x0000002825257221 */ /* 0x000fe20000010000 */
[----:B------:R-:W1:Y:S06]  /*4dd0*/  MUFU.EX2 R139, R139 ;  /* 0x0000008b008b7308 */ /* 0x000e6c0000000800 */
[C---:B------:R-:W-:Y:S01]  /*4de0*/  HMMA.16816.F32 R84, R4.reuse, R14, R84 ;  /* 0x0000000e0454723c */ /* 0x040fe20000001854 */
[----:B------:R-:W3:Y:S01]  /*4df0*/  LDSM.16.MT88.4 R12, [R208+0x3900] ;  /* 0x00390000d00c783b */ /* 0x000ee20000004200 */
        /* <DEDUP_REMOVED lines=16> */
[C---:B-----5:R-:W-:Y:S02]  /*4f00*/  HMMA.16816.F32 R96, R4.reuse, R16, R96 ;  /* 0x000000100460723c */ /* 0x060fe40000001860 */
[----:B------:R-:W5:Y:S06]  /*4f10*/  MUFU.EX2 R147, R147 ;  /* 0x0000009300937308 */ /* 0x000f6c0000000800 */
        /* <DEDUP_REMOVED lines=8> */
[C---:B----4-:R-:W-:Y:S02]  /*4fa0*/  HMMA.16816.F32 R52, R4.reuse, R28, R52 ;  /* 0x0000001c0434723c */ /* 0x050fe40000001834 */
[----:B------:R-:W4:Y:S06]  /*4fb0*/  MUFU.EX2 R157, R157 ;  /* 0x0000009d009d7308 */ /* 0x000f2c0000000800 */
[C---:B------:R-:W-:Y:S01]  /*4fc0*/  HMMA.16816.F32 R56, R4.reuse, R30, R56 ;  /* 0x0000001e0438723c */ /* 0x040fe20000001838 */
[----:B------:R-:W-:Y:S01]  /*4fd0*/  LDSM.16.MT88.4 R28, [R209+0x4100] ;  /* 0x00410000d11c783b */ /* 0x000fe20000004200 */
[----:B------:R-:W-:Y:S06]  /*4fe0*/  MUFU.EX2 R135, R135 ;  /* 0x0000008700877308 */ /* 0x000fec0000000800 */
[C---:B---3--:R-:W-:Y:S02]  /*4ff0*/  HMMA.16816.F32 R60, R4.reuse, R12, R60 ;  /* 0x0000000c043c723c */ /* 0x048fe4000000183c */
[----:B------:R-:W3:Y:S06]  /*5000*/  MUFU.EX2 R150, R150 ;  /* 0x0000009600967308 */ /* 0x000eec0000000800 */
        /* <DEDUP_REMOVED lines=9> */
[----:B------:R-:W-:-:S03]  /*50a0*/  F2FP.PACK_AB R7, R132, R127 ;  /* 0x0000007f8407723e */ /* 0x000fc600000000ff */
[----:B------:R-:W-:Y:S02]  /*50b0*/  FADD.FTZ R124, R124, R51 ;  /* 0x000000337c7c7221 */ /* 0x000fe40000010000 */
[----:B------:R-:W-:Y:S02]  /*50c0*/  MUFU.EX2 R129, R129 ;  /* 0x0000008100817308 */ /* 0x000fe40000000800 */
[----:B-1----:R-:W-:Y:S01]  /*50d0*/  HMMA.16816.F32 R88, R4, R8, R88 ;  /* 0x000000080458723c */ /* 0x002fe20000001858 */
[----:B------:R-:W-:-:S05]  /*50e0*/  FADD.FTZ R124, R117, R124 ;  /* 0x0000007c757c7221 */ /* 0x000fca0000010000 */
[----:B------:R-:W1:Y:S02]  /*50f0*/  MUFU.EX2 R134, R134 ;  /* 0x0000008600867308 */ /* 0x000e640000000800 */
[C---:B------:R-:W-:Y:S01]  /*5100*/  HMMA.16816.F32 R84, R4.reuse, R10, R84 ;  /* 0x0000000a0454723c */ /* 0x040fe20000001854 */
[----:B------:R-:W1:Y:S05]  /*5110*/  LDSM.16.MT88.4 R8, [R208+0x4100] ;  /* 0x00410000d008783b */ /* 0x000e6a0000004200 */
[----:B------:R-:W-:Y:S02]  /*5120*/  MUFU.EX2 R225, R225 ;  /* 0x000000e100e17308 */ /* 0x000fe40000000800 */
[C---:B------:R-:W-:Y:S08]  /*5130*/  HMMA.16816.F32 R104, R4.reuse, R20, R104 ;  /* 0x000000140468723c */ /* 0x040ff00000001868 */
[C---:B--2---:R-:W-:Y:S08]  /*5140*/  HMMA.16816.F32 R80, R4.reuse, R12, R80 ;  /* 0x0000000c0450723c */ /* 0x044ff00000001850 */
[C---:B------:R-:W-:Y:S01]  /*5150*/  HMMA.16816.F32 R76, R4.reuse, R14, R76 ;  /* 0x0000000e044c723c */ /* 0x040fe2000000184c */
[----:B------:R-:W2:Y:S07]  /*5160*/  LDSM.16.MT88.4 R12, [R208+0x1900] ;  /* 0x00190000d00c783b */ /* 0x000eae0000004200 */
[C---:B------:R-:W-:Y:S01]  /*5170*/  HMMA.16816.F32 R100, R4.reuse, R22, R100 ;  /* 0x000000160464723c */ /* 0x040fe20000001864 */
[----:B------:R-:W-:Y:S07]  /*5180*/  LDSM.16.MT88.4 R20, [R210+0x1900] ;  /* 0x00190000d214783b */ /* 0x000fee0000004200 */
[C---:B------:R-:W-:Y:S08]  /*5190*/  HMMA.16816.F32 R72, R4.reuse, R32, R72 ;  /* 0x000000200448723c */ /* 0x040ff00000001848 */
[C---:B-1----:R-:W-:Y:S08]  /*51a0*/  HMMA.16816.F32 R60, R4.reuse, R8, R60 ;  /* 0x00000008043c723c */ /* 0x042ff0000000183c */
[C---:B------:R-:W-:Y:S01]  /*51b0*/  HMMA.16816.F32 R64, R4.reuse, R10, R64 ;  /* 0x0000000a0440723c */ /* 0x040fe20000001840 */
[----:B------:R-:W1:Y:S07]  /*51c0*/  LDSM.16.MT88.4 R8, [R212+0x4900] ;  /* 0x00490000d408783b */ /* 0x000e6e0000004200 */
[C---:B------:R-:W-:Y:S01]  /*51d0*/  HMMA.16816.F32 R68, R4.reuse, R34, R68 ;  /* 0x000000220444723c */ /* 0x040fe20000001844 */
[----:B------:R-:W1:Y:S07]  /*51e0*/  LDSM.16.MT88.4 R32, [R210+0x4900] ;  /* 0x00490000d220783b */ /* 0x000e6e0000004200 */
[C---:B------:R-:W-:Y:S08]  /*51f0*/  HMMA.16816.F32 R112, R4.reuse, R24, R112 ;  /* 0x000000180470723c */ /* 0x040ff00000001870 */
[C---:B------:R-:W-:Y:S01]  /*5200*/  HMMA.16816.F32 R108, R4.reuse, R26, R108 ;  /* 0x0000001a046c723c */ /* 0x040fe2000000186c */
[----:B------:R-:W1:Y:S07]  /*5210*/  LDSM.16.MT88.4 R24, [R212+0x1900] ;  /* 0x00190000d418783b */ /* 0x000e6e0000004200 */
[C---:B------:R-:W-:Y:S08]  /*5220*/  HMMA.16816.F32 R96, R4.reuse, R16, R96 ;  /* 0x000000100460723c */ /* 0x040ff00000001860 */
[C---:B------:R-:W-:Y:S01]  /*5230*/  HMMA.16816.F32 R92, R4.reuse, R18, R92 ;  /* 0x00000012045c723c */ /* 0x040fe2000000185c */
[----:B------:R-:W1:Y:S07]  /*5240*/  LDSM.16.MT88.4 R16, [R209+0x1900] ;  /* 0x00190000d110783b */ /* 0x000e6e0000004200 */
[C---:B------:R-:W-:Y:S08]  /*5250*/  HMMA.16816.F32 R52, R4.reuse, R28, R52 ;  /* 0x0000001c0434723c */ /* 0x040ff00000001834 */
[----:B------:R-:W-:Y:S01]  /*5260*/  HMMA.16816.F32 R56, R4, R30, R56 ;  /* 0x0000001e0438723c */ /* 0x000fe20000001838 */
[----:B------:R-:W3:Y:S06]  /*5270*/  LDSM.16.MT88.4 R28, [R209+0x4900] ;  /* 0x00490000d11c783b */ /* 0x000eec0000004200 */
[----:B------:R-:W-:Y:S01]  /*5280*/  F2FP.PACK_AB R4, R144, R137 ;  /* 0x000000899004723e */ /* 0x000fe200000000ff */
[----:B------:R-:W-:Y:S01]  /*5290*/  FADD.FTZ R137, R137, R124 ;  /* 0x0000007c89897221 */ /* 0x000fe20000010000 */
[----:B------:R-:W-:-:S02]  /*52a0*/  F2FP.PACK_AB R6, R139, R146 ;  /* 0x000000928b06723e */ /* 0x000fc400000000ff */
[----:B------:R-:W-:Y:S01]  /*52b0*/  F2FP.PACK_AB R5, R148, R145 ;  /* 0x000000919405723e */ /* 0x000fe200000000ff */
[----:B------:R-:W-:Y:S01]  /*52c0*/  FADD.FTZ R137, R144, R137 ;  /* 0x0000008990897221 */ /* 0x000fe20000010000 */
[----:B------:R-:W-:-:S03]  /*52d0*/  F2FP.PACK_AB R7, R158, R149 ;  /* 0x000000959e07723e */ /* 0x000fc600000000ff */
[----:B------:R-:W-:-:S04]  /*52e0*/  FADD.FTZ R146, R146, R137 ;  /* 0x0000008992927221 */ /* 0x000fc80000010000 */
[----:B--2---:R-:W-:Y:S01]  /*52f0*/  HMMA.16816.F32 R88, R4, R12, R88 ;  /* 0x0000000c0458723c */ /* 0x004fe20000001858 */
[----:B------:R-:W-:-:S07]  /*5300*/  FADD.FTZ R146, R139, R146 ;  /* 0x000000928b927221 */ /* 0x000fce0000010000 */
[C---:B------:R-:W-:Y:S01]  /*5310*/  HMMA.16816.F32 R84, R4.reuse, R14, R84 ;  /* 0x0000000e0454723c */ /* 0x040fe20000001854 */
[----:B------:R-:W2:Y:S07]  /*5320*/  LDSM.16.MT88.4 R12, [R208+0x4900] ;  /* 0x00490000d00c783b */ /* 0x000eae0000004200 */
[C---:B-1----:R-:W-:Y:S08]  /*5330*/  HMMA.16816.F32 R80, R4.reuse, R8, R80 ;  /* 0x000000080450723c */ /* 0x042ff00000001850 */
        /* <DEDUP_REMOVED lines=14> */
[C---:B---3--:R-:W-:Y:S08]  /*5420*/  HMMA.16816.F32 R52, R4.reuse, R28, R52 ;  /* 0x0000001c0434723c */ /* 0x048ff00000001834 */
[C---:B------:R-:W-:Y:S01]  /*5430*/  HMMA.16816.F32 R56, R4.reuse, R30, R56 ;  /* 0x0000001e0438723c */ /* 0x040fe20000001838 */
[----:B------:R-:W-:Y:S07]  /*5440*/  LDSM.16.MT88.4 R28, [R209+0x5100] ;  /* 0x00510000d11c783b */ /* 0x000fee0000004200 */
[C---:B--2---:R-:W-:Y:S08]  /*5450*/  HMMA.16816.F32 R60, R4.reuse, R12, R60 ;  /* 0x0000000c043c723c */ /* 0x044ff0000000183c */
[----:B------:R-:W-:Y:S01]  /*5460*/  HMMA.16816.F32 R64, R4, R14, R64 ;  /* 0x0000000e0440723c */ /* 0x000fe20000001840 */
[----:B------:R-:W2:Y:S06]  /*5470*/  LDSM.16.MT88.4 R12, [R212+0x5100] ;  /* 0x00510000d40c783b */ /* 0x000eac0000004200 */
[----:B------:R-:W-:Y:S01]  /*5480*/  F2FP.PACK_AB R4, R164, R159 ;  /* 0x0000009fa404723e */ /* 0x000fe200000000ff */
[----:B------:R-:W-:Y:S01]  /*5490*/  FADD.FTZ R159, R159, R146 ;  /* 0x000000929f9f7221 */ /* 0x000fe20000010000 */
[----:B-----5:R-:W-:-:S02]  /*54a0*/  F2FP.PACK_AB R6, R147, R166 ;  /* 0x000000a69306723e */ /* 0x020fc400000000ff */
[----:B------:R-:W-:Y:S01]  /*54b0*/  F2FP.PACK_AB R5, R160, R151 ;  /* 0x00000097a005723e */ /* 0x000fe200000000ff */
[----:B------:R-:W-:Y:S01]  /*54c0*/  FADD.FTZ R159, R164, R159 ;  /* 0x0000009fa49f7221 */ /* 0x000fe20000010000 */
[----:B----4-:R-:W-:-:S03]  /*54d0*/  F2FP.PACK_AB R7, R157, R156 ;  /* 0x0000009c9d07723e */ /* 0x010fc600000000ff */
[----:B------:R-:W-:-:S04]  /*54e0*/  FADD.FTZ R166, R166, R159 ;  /* 0x0000009fa6a67221 */ /* 0x000fc80000010000 */
[----:B-1----:R-:W-:Y:S01]  /*54f0*/  HMMA.16816.F32 R88, R4, R8, R88 ;  /* 0x000000080458723c */ /* 0x002fe20000001858 */
[----:B------:R-:W-:-:S07]  /*5500*/  FADD.FTZ R166, R147, R166 ;  /* 0x000000a693a67221 */ /* 0x000fce0000010000 */
[C---:B------:R-:W-:Y:S01]  /*5510*/  HMMA.16816.F32 R84, R4.reuse, R10, R84 ;  /* 0x0000000a0454723c */ /* 0x040fe20000001854 */
[----:B------:R-:W1:Y:S07]  /*5520*/  LDSM.16.MT88.4 R8, [R208+0x5100] ;  /* 0x00510000d008783b */ /* 0x000e6e0000004200 */
[C---:B------:R-:W-:Y:S08]  /*5530*/  HMMA.16816.F32 R104, R4.reuse, R20, R104 ;  /* 0x000000140468723c */ /* 0x040ff00000001868 */
[C---:B------:R-:W-:Y:S01]  /*5540*/  HMMA.16816.F32 R100, R4.reuse, R22, R100 ;  /* 0x000000160464723c */ /* 0x040fe20000001864 */
[----:B------:R-:W3:Y:S07]  /*5550*/  LDSM.16.MT88.4 R20, [R210+0x2900] ;  /* 0x00290000d214783b */ /* 0x000eee0000004200 */
[C---:B------:R-:W-:Y:S07]  /*5560*/  HMMA.16816.F32 R72, R4.reuse, R32, R72 ;  /* 0x000000200448723c */ /* 0x040fee0000001848 */
[----:B------:R-:W-:Y:S01]  /*5570*/  FFMA.FTZ R32, R130, c[0x0][0x2d0], -R125 ;  /* 0x0000b40082207a23 */ /* 0x000fe2000001087d */
[C---:B------:R-:W-:Y:S05]  /*5580*/  HMMA.16816.F32 R112, R4.reuse, R24, R112 ;  /* 0x000000180470723c */ /* 0x040fea0000001870 */
[----:B------:R-:W4:Y:S03]  /*5590*/  MUFU.EX2 R32, R32 ;  /* 0x0000002000207308 */ /* 0x000f260000000800 */
[C---:B------:R-:W-:Y:S01]  /*55a0*/  HMMA.16816.F32 R108, R4.reuse, R26, R108 ;  /* 0x0000001a046c723c */ /* 0x040fe2000000186c */
[----:B------:R-:W-:Y:S07]  /*55b0*/  LDSM.16.MT88.4 R24, [R212+0x2900] ;  /* 0x00290000d418783b */ /* 0x000fee0000004200 */
[C---:B------:R-:W-:Y:S08]  /*55c0*/  HMMA.16816.F32 R96, R4.reuse, R16, R96 ;  /* 0x000000100460723c */ /* 0x040ff00000001860 */
[C---:B------:R-:W-:Y:S01]  /*55d0*/  HMMA.16816.F32 R92, R4.reuse, R18, R92 ;  /* 0x00000012045c723c */ /* 0x040fe2000000185c */
[----:B------:R-:W5:Y:S07]  /*55e0*/  LDSM.16.MT88.4 R16, [R209+0x2900] ;  /* 0x00290000d110783b */ /* 0x000f6e0000004200 */
[C---:B--2---:R-:W-:Y:S08]  /*55f0*/  HMMA.16816.F32 R80, R4.reuse, R12, R80 ;  /* 0x0000000c0450723c */ /* 0x044ff00000001850 */
[C---:B------:R-:W-:Y:S01]  /*5600*/  HMMA.16816.F32 R76, R4.reuse, R14, R76 ;  /* 0x0000000e044c723c */ /* 0x040fe2000000184c */
[----:B------:R-:W2:Y:S07]  /*5610*/  LDSM.16.MT88.4 R12, [R208+0x2900] ;  /* 0x00290000d00c783b */ /* 0x000eae0000004200 */
[C---:B------:R-:W-:Y:S08]  /*5620*/  HMMA.16816.F32 R68, R4.reuse, R34, R68 ;  /* 0x000000220444723c */ /* 0x040ff00000001844 */
[C---:B------:R-:W-:Y:S08]  /*5630*/  HMMA.16816.F32 R52, R4.reuse, R28, R52 ;  /* 0x0000001c0434723c */ /* 0x040ff00000001834 */
[C---:B------:R-:W-:Y:S08]  /*5640*/  HMMA.16816.F32 R56, R4.reuse, R30, R56 ;  /* 0x0000001e0438723c */ /* 0x040ff00000001838 */
[C---:B-1----:R-:W-:Y:S08]  /*5650*/  HMMA.16816.F32 R60, R4.reuse, R8, R60 ;  /* 0x00000008043c723c */ /* 0x042ff0000000183c */
[----:B------:R-:W-:Y:S01]  /*5660*/  HMMA.16816.F32 R64, R4, R10, R64 ;  /* 0x0000000a0440723c */ /* 0x000fe20000001840 */
[----:B------:R-:W1:Y:S06]  /*5670*/  LDSM.16.MT88.4 R8, [R212+0x5900] ;  /* 0x00590000d408783b */ /* 0x000e6c0000004200 */
[----:B------:R-:W-:Y:S01]  /*5680*/  F2FP.PACK_AB R4, R150, R135 ;  /* 0x000000879604723e */ /* 0x000fe200000000ff */
[----:B------:R-:W-:Y:S01]  /*5690*/  FADD.FTZ R135, R135, R166 ;  /* 0x000000a687877221 */ /* 0x000fe20000010000 */
[----:B------:R-:W-:-:S02]  /*56a0*/  F2FP.PACK_AB R6, R224, R131 ;  /* 0x00000083e006723e */ /* 0x000fc400000000ff */
[----:B------:R-:W-:Y:S01]  /*56b0*/  F2FP.PACK_AB R5, R134, R129 ;  /* 0x000000818605723e */ /* 0x000fe200000000ff */
[----:B------:R-:W-:Y:S01]  /*56c0*/  FADD.FTZ R150, R150, R135 ;  /* 0x0000008796967221 */ /* 0x000fe20000010000 */
[----:B----4-:R-:W-:-:S03]  /*56d0*/  F2FP.PACK_AB R7, R225, R32 ;  /* 0x00000020e107723e */ /* 0x010fc600000000ff */
[----:B------:R-:W-:-:S04]  /*56e0*/  FADD.FTZ R131, R131, R150 ;  /* 0x0000009683837221 */ /* 0x000fc80000010000 */
[----:B---3--:R-:W-:Y:S01]  /*56f0*/  HMMA.16816.F32 R104, R4, R20, R104 ;  /* 0x000000140468723c */ /* 0x008fe20000001868 */
[----:B------:R-:W-:-:S06]  /*5700*/  FADD.FTZ R224, R224, R131 ;  /* 0x00000083e0e07221 */ /* 0x000fcc0000010000 */
[----:B------:R-:W-:Y:S01]  /*5710*/  FADD.FTZ R20, R44, R49 ;  /* 0x000000312c147221 */ /* 0x000fe20000010000 */
[----:B-----5:R-:W-:Y:S03]  /*5720*/  HMMA.16816.F32 R96, R4, R16, R96 ;  /* 0x000000100460723c */ /* 0x020fe60000001860 */
[----:B------:R-:W-:-:S04]  /*5730*/  FADD.FTZ R20, R43, R20 ;  /* 0x000000142b147221 */ /* 0x000fc80000010000 */
[----:B------:R-:W-:Y:S01]  /*5740*/  FADD.FTZ R39, R39, R20 ;  /* 0x0000001427277221 */ /* 0x000fe20000010000 */
[----:B------:R-:W-:Y:S01]  /*5750*/  HMMA.16816.F32 R92, R4, R18, R92 ;  /* 0x00000012045c723c */ /* 0x000fe2000000185c */
[----:B------:R-:W3:Y:S02]  /*5760*/  LDSM.16.MT88.4 R16, [R210+0x5900] ;  /* 0x00590000d210783b */ /* 0x000ee40000004200 */
[----:B------:R-:W-:-:S04]  /*5770*/  FADD.FTZ R38, R38, R39 ;  /* 0x0000002726267221 */ /* 0x000fc80000010000 */
[----:B------:R-:W-:Y:S01]  /*5780*/  FADD.FTZ R3, R3, R38 ;  /* 0x0000002603037221 */ /* 0x000fe20000010000 */
[----:B--2---:R-:W-:Y:S03]  /*5790*/  HMMA.16816.F32 R88, R4, R12, R88 ;  /* 0x0000000c0458723c */ /* 0x004fe60000001858 */
[----:B------:R-:W-:-:S04]  /*57a0*/  FADD.FTZ R2, R2, R3 ;  /* 0x0000000302027221 */ /* 0x000fc80000010000 */
[----:B------:R-:W-:Y:S01]  /*57b0*/  FADD.FTZ R119, R119, R2 ;  /* 0x0000000277777221 */ /* 0x000fe20000010000 */
[----:B------:R-:W-:Y:S01]  /*57c0*/  HMMA.16816.F32 R84, R4, R14, R84 ;  /* 0x0000000e0454723c */ /* 0x000fe20000001854 */
[----:B------:R-:W2:Y:S02]  /*57d0*/  LDSM.16.MT88.4 R12, [R209+0x5900] ;  /* 0x00590000d10c783b */ /* 0x000ea40000004200 */
[----:B------:R-:W-:-:S04]  /*57e0*/  FADD.FTZ R126, R126, R119 ;  /* 0x000000777e7e7221 */ /* 0x000fc80000010000 */
[----:B------:R-:W-:Y:S01]  /*57f0*/  FADD.FTZ R127, R127, R126 ;  /* 0x0000007e7f7f7221 */ /* 0x000fe20000010000 */
[----:B-1----:R-:W-:Y:S03]  /*5800*/  HMMA.16816.F32 R80, R4, R8, R80 ;  /* 0x000000080450723c */ /* 0x002fe60000001850 */
[----:B------:R-:W-:-:S04]  /*5810*/  FADD.FTZ R132, R132, R127 ;  /* 0x0000007f84847221 */ /* 0x000fc80000010000 */
[----:B------:R-:W-:Y:S01]  /*5820*/  FADD.FTZ R145, R145, R132 ;  /* 0x0000008491917221 */ /* 0x000fe20000010000 */
[----:B------:R-:W-:Y:S01]  /*5830*/  HMMA.16816.F32 R76, R4, R10, R76 ;  /* 0x0000000a044c723c */ /* 0x000fe2000000184c */
[----:B------:R-:W1:Y:S02]  /*5840*/  LDSM.16.MT88.4 R8, [R208+0x5900] ;  /* 0x00590000d008783b */ /* 0x000e640000004200 */
[----:B------:R-:W-:-:S04]  /*5850*/  FADD.FTZ R148, R148, R145 ;  /* 0x0000009194947221 */ /* 0x000fc80000010000 */
[----:B------:R-:W-:Y:S01]  /*5860*/  FADD.FTZ R149, R149, R148 ;  /* 0x0000009495957221 */ /* 0x000fe20000010000 */
[----:B------:R-:W-:Y:S03]  /*5870*/  HMMA.16816.F32 R112, R4, R24, R112 ;  /* 0x000000180470723c */ /* 0x000fe60000001870 */
        /* <DEDUP_REMOVED lines=8> */
[----:B---3--:R-:W-:Y:S03]  /*5900*/  HMMA.16816.F32 R72, R4, R16, R72 ;  /* 0x000000100448723c */ /* 0x008fe60000001848 */
[----:B------:R-:W-:-:S04]  /*5910*/  FADD.FTZ R129, R134, R129 ;  /* 0x0000008186817221 */ /* 0x000fc80000010000 */
[----:B------:R-:W-:Y:S01]  /*5920*/  FADD.FTZ R32, R32, R129 ;  /* 0x0000008120207221 */ /* 0x000fe20000010000 */
[----:B------:R-:W-:Y:S03]  /*5930*/  HMMA.16816.F32 R68, R4, R18, R68 ;  /* 0x000000120444723c */ /* 0x000fe60000001844 */
[----:B------:R-:W-:-:S05]  /*5940*/  FADD.FTZ R225, R225, R32 ;  /* 0x00000020e1e17221 */ /* 0x000fca0000010000 */
[C---:B--2---:R-:W-:Y:S08]  /*5950*/  HMMA.16816.F32 R52, R4.reuse, R12, R52 ;  /* 0x0000000c0434723c */ /* 0x044ff00000001834 */
[C---:B------:R-:W-:Y:S08]  /*5960*/  HMMA.16816.F32 R56, R4.reuse, R14, R56 ;  /* 0x0000000e0438723c */ /* 0x040ff00000001838 */
[C---:B-1----:R-:W-:Y:S08]  /*5970*/  HMMA.16816.F32 R60, R4.reuse, R8, R60 ;  /* 0x00000008043c723c */ /* 0x042ff0000000183c */
[----:B------:R-:W-:Y:S07]  /*5980*/  HMMA.16816.F32 R64, R4, R10, R64 ;  /* 0x0000000a0440723c */ /* 0x000fee0000001840 */
[----:B------:R-:W-:Y:S01]  /*5990*/  IMAD.U32 R5, RZ, RZ, UR4 ;  /* 0x00000004ff057e24 */ /* 0x000fe2000f8e00ff */
[----:B------:R-:W-:Y:S05]  /*59a0*/  @P0 BRA `(.L_x_30) ;  /* 0x0000010000000947 */ /* 0x000fea0003800000 */
[----:B------:R-:W-:Y:S01]  /*59b0*/  ISETP.LT.AND P0, PT, RZ, UR13, PT ;  /* 0x0000000dff007c0c */ /* 0x000fe2000bf01270 */
[----:B------:R-:W-:Y:S01]  /*59c0*/  UIADD3 UR4, UR13, -0x1, URZ ;  /* 0xffffffff0d047890 */ /* 0x000fe2000fffe03f */
[----:B------:R-:W-:-:S05]  /*59d0*/  IMAD.MOV.U32 R2, RZ, RZ, c[0x0][0x32c] ;  /* 0x0000cb00ff027624 */ /* 0x000fca00078e00ff */
[----:B------:R-:W-:-:S06]  /*59e0*/  MOV R7, UR4 ;  /* 0x0000000400077c02 */ /* 0x000fcc0008000f00 */
[----:B------:R-:W-:Y:S05]  /*59f0*/  @P0 BRA `(.L_x_31) ;  /* 0x0000006000000947 */ /* 0x000fea0003800000 */
[----:B------:R-:W-:Y:S01]  /*5a00*/  ISETP.NE.AND P0, PT, R2, 0x1, PT ;  /* 0x000000010200780c */ /* 0x000fe20003f05270 */
[----:B------:R-:W-:-:S12]  /*5a10*/  IMAD R4, RZ, RZ, -UR13 ;  /* 0x8000000dff047e24 */ /* 0x000fd8000f8e02ff */
[----:B------:R-:W-:-:S05]  /*5a20*/  @P0 IMAD.HI.U32 R3, R4, c[0x0][0x330], RZ ;  /* 0x0000cc0004030a27 */ /* 0x000fca00078e00ff */
[----:B------:R-:W-:-:S04]  /*5a30*/  @P0 SHF.R.U32.HI R4, RZ, c[0x0][0x334], R3 ;  /* 0x0000cd00ff040a19 */ /* 0x000fc80000011603 */
[----:B------:R-:W-:Y:S01]  /*5a40*/  LOP3.LUT R7, RZ, R4, RZ, 0x33, !PT ;  /* 0x00000004ff077212 */ /* 0x000fe200078e33ff */
[----:B------:R-:W-:Y:S05]  /*5a50*/  BRA `(.L_x_32) ;  /* 0x0000003000007947 */ /* 0x000fea0003800000 */
.L_x_31:
[----:B------:R-:W-:-:S13]  /*5a60*/  ISETP.NE.AND P0, PT, R2, 0x1, PT ;  /* 0x000000010200780c */ /* 0x000fda0003f05270 */
[----:B------:R-:W-:-:S05]  /*5a70*/  @P0 IMAD.HI.U32 R3, R7, c[0x0][0x330], RZ ;  /* 0x0000cc0007030a27 */ /* 0x000fca00078e00ff */
[----:B------:R-:W-:-:S05]  /*5a80*/  @P0 SHF.R.U32.HI R7, RZ, c[0x0][0x334], R3 ;  /* 0x0000cd00ff070a19 */ /* 0x000fca0000011603 */
.L_x_32:
[----:B------:R-:W-:-:S05]  /*5a90*/  IMAD R2, R7, R2, c[0x0][0x32c] ;  /* 0x0000cb0007027624 */ /* 0x000fca00078e0202 */
[----:B------:R-:W-:-:S05]  /*5aa0*/  IMNMX R5, R5, R2, PT ;  /* 0x0000000205057217 */ /* 0x000fca0003800200 */
.L_x_30:
[----:B------:R-:W-:-:S05]  /*5ab0*/  IMAD.HI R5, R5, 0x2aaaaaab, RZ ;  /* 0x2aaaaaab05057827 */ /* 0x000fca00078e02ff */
[----:B------:R-:W-:-:S04]  /*5ac0*/  SHF.R.U32.HI R2, RZ, 0x1f, R5 ;  /* 0x0000001fff027819 */ /* 0x000fc80000011605 */
[----:B------:R-:W-:-:S04]  /*5ad0*/  LEA.HI.SX32 R2, R5, R2, 0x1c ;  /* 0x0000000205027211 */ /* 0x000fc800078fe2ff */
[----:B------:R-:W-:-:S04]  /*5ae0*/  IMNMX R231, R215, R2, !PT ;  /* 0x00000002d7e77217 */ /* 0x000fc80007800200 */
[----:B------:R-:W-:-:S13]  /*5af0*/  ISETP.GE.AND P0, PT, R192, R231, PT ;  /* 0x000000e7c000720c */ /* 0x000fda0003f06270 */
[----:B------:R-:W-:Y:S05]  /*5b00*/  @!P0 BRA `(.L_x_33) ;  /* 0x000042f000008947 */ /* 0x000fea0003800000 */
[----:B------:R-:W-:Y:S01]  /*5b10*/  PLOP3.LUT P1, PT, PT, PT, UP3, 0x80, 0x0 ;  /* 0x000000000000781c */ /* 0x000fe20003f2f038 */
[----:B------:R-:W-:Y:S01]  /*5b20*/  IMAD.MOV.U32 R2, RZ, RZ, R116 ;  /* 0x000000ffff027224 */ /* 0x000fe200078e0074 */
[----:B------:R-:W-:Y:S01]  /*5b30*/  PLOP3.LUT P0, PT, PT, PT, UP3, 0x80, 0x0 ;  /* 0x000000000000781c */ /* 0x000fe20003f0f038 */
[----:B------:R-:W-:Y:S01]  /*5b40*/  IMAD.MOV.U32 R230, RZ, RZ, R192 ;  /* 0x000000ffffe67224 */ /* 0x000fe200078e00c0 */
[----:B------:R-:W-:Y:S01]  /*5b50*/  MOV R3, R0 ;  /* 0x0000000000037202 */ /* 0x000fe20000000f00 */
[----:B------:R-:W-:Y:S01]  /*5b60*/  IMAD.MOV.U32 R194, RZ, RZ, c[0x0][0x1e4] ;  /* 0x00007900ffc27624 */ /* 0x000fe200078e00ff */
[----:B------:R-:W-:-:S07]  /*5b70*/  MOV R195, c[0x0][0x1e0] ;  /* 0x0000780000c37a02 */ /* 0x000fce0000000f00 */
[----:B------:R-:W-:-:S05]  /*5b80*/  @P1 IMAD.HI.U32 R193, R217, c[0x0][0x2c8], RZ ;  /* 0x0000b200d9c11a27 */ /* 0x000fca00078e00ff */
[----:B------:R-:W-:Y:S02]  /*5b90*/  @P0 SHF.R.U32.HI R193, RZ, c[0x0][0x2cc], R193 ;  /* 0x0000b300ffc10a19 */ /* 0x000fe400000116c1 */
.L_x_42:
[----:B------:R-:W-:Y:S04]  /*5ba0*/  DEPBAR.LE SB0, 0x0 ;  /* 0x000080000000791a */ /* 0x000fe80000000000 */
[----:B------:R-:W-:Y:S01]  /*5bb0*/  BAR.SYNC.DEFER_BLOCKING 0x0 ;  /* 0x0000000000007b1d */ /* 0x000fe20000010000 */
[----:B------:R-:W-:Y:S11]  /*5bc0*/  ISETP.GT.AND P6, PT, R215, R230, PT ;  /* 0x000000e6d700720c */ /* 0x000ff60003fc4270 */
[----:B------:R-:W-:Y:S02]  /*5bd0*/  @!UPT UIADD3 URZ, URZ, URZ, URZ ;  /* 0x0000003f3f3ff290 */ /* 0x000fe4000fffe03f */
[----:B------:R-:W-:Y:S01]  /*5be0*/  @!P6 SHF.R.S32.HI R157, RZ, 0x1f, R230 ;  /* 0x0000001fff9de819 */ /* 0x000fe200000114e6 */
[C---:B------:R-:W-:Y:S01]  /*5bf0*/  @!P6 IMAD.WIDE.U32 R158, R230.reuse, c[0x0][0x208], RZ ;  /* 0x00008200e69eea25 */ /* 0x040fe200078e00ff */
[----:B------:R-:W-:Y:S03]  /*5c00*/  @!P6 MOV R156, R226 ;  /* 0x000000e2009ce202 */ /* 0x000fe60000000f00 */
[----:B------:R-:W-:Y:S04]  /*5c10*/  @!P6 IMAD R157, R157, c[0x0][0x208], RZ ;  /* 0x000082009d9dea24 */ /* 0x000fe800078e02ff */
[----:B------:R-:W-:Y:S01]  /*5c20*/  @!P6 IMAD R157, R230, c[0x0][0x20c], R157 ;  /* 0x00008300e69dea24 */ /* 0x000fe200078e029d */
[----:B------:R-:W1:Y:S04]  /*5c30*/  LDSM.16.M88.4 R116, [R214+0x8100] ;  /* 0x00810000d674783b */ /* 0x000e680000000200 */
[----:B------:R-:W-:Y:S02]  /*5c40*/  @!P6 IADD3 R0, R159, R157, RZ ;  /* 0x0000009d9f00e210 */ /* 0x000fe40007ffe0ff */
[----:B------:R-:W-:Y:S02]  /*5c50*/  @!P6 MOV R157, R229 ;  /* 0x000000e5009de202 */ /* 0x000fe40000000f00 */
[----:B------:R-:W2:Y:S01]  /*5c60*/  LDSM.16.M88.4 R124, [R214+0x8900] ;  /* 0x00890000d67c783b */ /* 0x000ea20000000200 */
[----:B------:R-:W-:Y:S02]  /*5c70*/  @!P6 IMAD R0, R0, 0x60, RZ ;  /* 0x000000600000e824 */ /* 0x000fe400078e02ff */
[----:B------:R-:W-:Y:S05]  /*5c80*/  @!P6 IMAD.WIDE.U32 R156, R158, 0x60, R156 ;  /* 0x000000609e9ce825 */ /* 0x000fea00078e009c */
[----:B------:R-:W3:Y:S01]  /*5c90*/  LDSM.16.M88.4 R128, [R214+0x9100] ;  /* 0x00910000d680783b */ /* 0x000ee20000000200 */
[----:B------:R-:W-:Y:S02]  /*5ca0*/  @!P6 IADD3 R0, R157, R0, RZ ;  /* 0x000000009d00e210 */ /* 0x000fe40007ffe0ff */
[C---:B------:R-:W-:Y:S02]  /*5cb0*/  @!P6 SHF.L.U32 R158, R156.reuse, 0x1, RZ ;  /* 0x000000019c9ee819 */ /* 0x040fe400000006ff */
[----:B------:R-:W-:Y:S02]  /*5cc0*/  @!P6 SHF.L.U64.HI R0, R156, 0x1, R0 ;  /* 0x000000019c00e819 */ /* 0x000fe40000010200 */
[C---:B------:R-:W-:Y:S01]  /*5cd0*/  @!P6 IADD3 R156, P5, R158.reuse, 0x80, RZ ;  /* 0x000000809e9ce810 */ /* 0x040fe20007fbe0ff */
[----:B------:R-:W4:Y:S01]  /*5ce0*/  LDSM.16.M88.4 R132, [R214+0x9900] ;  /* 0x00990000d684783b */ /* 0x000f220000000200 */
[----:B------:R-:W-:Y:S02]  /*5cf0*/  @!P6 IADD3 R158, P0, R158, c[0x0][0x1f8], RZ ;  /* 0x00007e009e9eea10 */ /* 0x000fe40007f1e0ff */
[----:B------:R-:W-:Y:S02]  /*5d00*/  @!P6 IADD3 R156, P2, R156, c[0x0][0x1f8], RZ ;  /* 0x00007e009c9cea10 */ /* 0x000fe40007f5e0ff */
[----:B------:R-:W-:Y:S02]  /*5d10*/  @!P6 IADD3.X R159, R0, c[0x0][0x1fc], RZ, P0, !PT ;  /* 0x00007f00009fea10 */ /* 0x000fe400007fe4ff */
[----:B------:R-:W-:Y:S01]  /*5d20*/  @!P6 IADD3.X R157, RZ, c[0x0][0x1fc], R0, P2, P5 ;  /* 0x00007f00ff9dea10 */ /* 0x000fe200017ea400 */
[----:B------:R-:W5:Y:S01]  /*5d30*/  LDSM.16.M88.4 R136, [R214+0xa100] ;  /* 0x00a10000d688783b */ /* 0x000f620000000200 */
[----:B------:R-:W-:Y:S04]  /*5d40*/  @!P6 IADD3 R160, P1, R158, UR12, RZ ;  /* 0x0000000c9ea0ec10 */ /* 0x000fe8000ff3e0ff */
[----:B------:R-:W-:Y:S02]  /*5d50*/  @!P6 IADD3.X R161, R159, UR17, RZ, P1, !PT ;  /* 0x000000119fa1ec10 */ /* 0x000fe40008ffe4ff */
[----:B------:R-:W-:Y:S01]  /*5d60*/  @!P6 IADD3 R184, P0, R160, UR12, RZ ;  /* 0x0000000ca0b8ec10 */ /* 0x000fe2000ff1e0ff */
[C---:B-1----:R-:W-:Y:S01]  /*5d70*/  HMMA.16816.F32 R4, R120.reuse, R116, RZ ;  /* 0x000000747804723c */ /* 0x042fe200000018ff */
[----:B------:R-:W-:Y:S02]  /*5d80*/  LDSM.16.M88.4 R144, [R204] ;  /* 0x00000000cc90783b */ /* 0x000fe40000000200 */
[----:B------:R-:W-:Y:S05]  /*5d90*/  @!P6 IADD3.X R185, R161, UR17, RZ, P0, !PT ;  /* 0x00000011a1b9ec10 */ /* 0x000fea00087fe4ff */
[C---:B------:R-:W-:Y:S01]  /*5da0*/  HMMA.16816.F32 R8, R120.reuse, R118, RZ ;  /* 0x000000767808723c */ /* 0x040fe200000018ff */
[----:B------:R-:W1:Y:S07]  /*5db0*/  LDSM.16.M88.4 R116, [R214+0xa900] ;  /* 0x00a90000d674783b */ /* 0x000e6e0000000200 */
[C---:B--2---:R-:W-:Y:S01]  /*5dc0*/  HMMA.16816.F32 R12, R120.reuse, R124, RZ ;  /* 0x0000007c780c723c */ /* 0x044fe200000018ff */
[----:B------:R-:W-:Y:S07]  /*5dd0*/  LDSM.16.M88.4 R148, [R203] ;  /* 0x00000000cb94783b */ /* 0x000fee0000000200 */
[C---:B------:R-:W-:Y:S01]  /*5de0*/  HMMA.16816.F32 R16, R120.reuse, R126, RZ ;  /* 0x0000007e7810723c */ /* 0x040fe200000018ff */
[----:B------:R-:W2:Y:S07]  /*5df0*/  LDSM.16.M88.4 R124, [R213] ;  /* 0x00000000d57c783b */ /* 0x000eae0000000200 */
[C---:B---3--:R-:W-:Y:S08]  /*5e00*/  HMMA.16816.F32 R20, R120.reuse, R128, RZ ;  /* 0x000000807814723c */ /* 0x048ff000000018ff */
[C---:B------:R-:W-:Y:S01]  /*5e10*/  HMMA.16816.F32 R24, R120.reuse, R130, RZ ;  /* 0x000000827818723c */ /* 0x040fe200000018ff */
[----:B------:R-:W3:Y:S07]  /*5e20*/  LDSM.16.M88.4 R128, [R207] ;  /* 0x00000000cf80783b */ /* 0x000eee0000000200 */
[C---:B----4-:R-:W-:Y:S08]  /*5e30*/  HMMA.16816.F32 R28, R120.reuse, R132, RZ ;  /* 0x00000084781c723c */ /* 0x050ff000000018ff */
[C---:B------:R-:W-:Y:S01]  /*5e40*/  HMMA.16816.F32 R32, R120.reuse, R134, RZ ;  /* 0x000000867820723c */ /* 0x040fe200000018ff */
[----:B------:R-:W4:Y:S07]  /*5e50*/  LDSM.16.M88.4 R132, [R206] ;  /* 0x00000000ce84783b */ /* 0x000f2e0000000200 */
[C---:B-----5:R-:W-:Y:S08]  /*5e60*/  HMMA.16816.F32 R36, R120.reuse, R136, RZ ;  /* 0x000000887824723c */ /* 0x060ff000000018ff */
[C---:B------:R-:W-:Y:S01]  /*5e70*/  HMMA.16816.F32 R40, R120.reuse, R138, RZ ;  /* 0x0000008a7828723c */ /* 0x040fe200000018ff */
[----:B------:R-:W5:Y:S07]  /*5e80*/  LDSM.16.M88.4 R136, [R205] ;  /* 0x00000000cd88783b */ /* 0x000f6e0000000200 */
[C---:B-1----:R-:W-:Y:S01]  /*5e90*/  HMMA.16816.F32 R44, R120.reuse, R116, RZ ;  /* 0x00000074782c723c */ /* 0x042fe200000018ff */
[----:B------:R-:W-:Y:S01]  /*5ea0*/  @!PT LDS RZ, [RZ] ;  /* 0x00000000fffff984 */ /* 0x000fe20000000800 */
[----:B------:R-:W-:Y:S01]  /*5eb0*/  @!PT LDS RZ, [RZ] ;  /* 0x00000000fffff984 */ /* 0x000fe20000000800 */
[----:B------:R-:W-:Y:S01]  /*5ec0*/  @!PT LDS RZ, [RZ] ;  /* 0x00000000fffff984 */ /* 0x000fe20000000800 */
[----:B------:R1:W-:Y:S07]  /*5ed0*/  @!P6 LDGSTS.E.BYPASS.LTC128B.128 [R216+0x100], [R158.64], !P4 ;  /* 0x001000009ed8efae */ /* 0x0003ee000e101d4e */
[----:B------:R-:W-:Y:S01]  /*5ee0*/  HMMA.16816.F32 R48, R120, R118, RZ ;  /* 0x000000767830723c */ /* 0x000fe200000018ff */
[----:B------:R1:W-:Y:S07]  /*5ef0*/  @!P6 LDGSTS.E.BYPASS.LTC128B.128 [R216+0x3100], [R156.64], !P3 ;  /* 0x031000009cd8efae */ /* 0x0003ee000d901d4e */
[C---:B--2---:R-:W-:Y:S01]  /*5f00*/  HMMA.16816.F32 R4, R140.reuse, R124, R4 ;  /* 0x0000007c8c04723c */ /* 0x044fe20000001804 */
[----:B------:R2:W-:Y:S07]  /*5f10*/  @!P6 LDGSTS.E.BYPASS.LTC128B.128 [R216+0x1100], [R160.64], !P4 ;  /* 0x01100000a0d8efae */ /* 0x0005ee000e101d4e */
[C---:B------:R-:W-:Y:S01]  /*5f20*/  HMMA.16816.F32 R8, R140.reuse, R126, R8 ;  /* 0x0000007e8c08723c */ /* 0x040fe20000001808 */
[----:B------:R2:W-:Y:S07]  /*5f30*/  @!P6 LDGSTS.E.BYPASS.LTC128B.128 [R216+0x4100], [R160.64+0x80], !P3 ;  /* 0x04100080a0d8efae */ /* 0x0005ee000d901d4e */
[C---:B---3--:R-:W-:Y:S01]  /*5f40*/  HMMA.16816.F32 R12, R140.reuse, R128, R12 ;  /* 0x000000808c0c723c */ /* 0x048fe2000000180c */
[----:B------:R3:W-:Y:S07]  /*5f50*/  @!P6 LDGSTS.E.BYPASS.LTC128B.128 [R216+0x2100], [R184.64], !P4 ;  /* 0x02100000b8d8efae */ /* 0x0007ee000e101d4e */
[C---:B------:R-:W-:Y:S01]  /*5f60*/  HMMA.16816.F32 R16, R140.reuse, R130, R16 ;  /* 0x000000828c10723c */ /* 0x040fe20000001810 */
[----:B------:R3:W-:Y:S02]  /*5f70*/  @!P6 LDGSTS.E.BYPASS.LTC128B.128 [R216+0x5100], [R184.64+0x80], !P3 ;  /* 0x05100080b8d8efae */ /* 0x0007e4000d901d4e */
[C---:B------:R-:W-:Y:S05]  /*5f80*/  ISETP.GT.AND P6, PT, R230.reuse, R215, PT ;  /* 0x000000d7e600720c */ /* 0x040fea0003fc4270 */
[C---:B----4-:R-:W-:Y:S01]  /*5f90*/  HMMA.16816.F32 R20, R140.reuse, R132, R20 ;  /* 0x000000848c14723c */ /* 0x050fe20000001814 */
[----:B------:R-:W4:Y:S07]  /*5fa0*/  LDSM.16.M88.4 R116, [R211+0x8100] ;  /* 0x00810000d374783b */ /* 0x000f2e0000000200 */
[C---:B------:R-:W-:Y:S01]  /*5fb0*/  HMMA.16816.F32 R24, R140.reuse, R134, R24 ;  /* 0x000000868c18723c */ /* 0x040fe20000001818 */
[----:B------:R-:W0:Y:S03]  /*5fc0*/  LDGDEPBAR ;  /* 0x00000000000079af */ /* 0x000e260000000000 */
[----:B------:R-:W-:Y:S04]  /*5fd0*/  @P6 IADD3 R251, R230, -0x1, RZ ;  /* 0xffffffffe6fb6810 */ /* 0x000fe80007ffe0ff */
[C---:B-----5:R-:W-:Y:S01]  /*5fe0*/  HMMA.16816.F32 R28, R140.reuse, R136, R28 ;  /* 0x000000888c1c723c */ /* 0x060fe2000000181c */
[----:B------:R-:W5:Y:S03]  /*5ff0*/  LDSM.16.M88.4 R124, [R211+0x8900] ;  /* 0x00890000d37c783b */ /* 0x000f660000000200 */
[----:B------:R-:W-:Y:S04]  /*6000*/  @P6 SHF.R.S32.HI R250, RZ, 0x1f, R251 ;  /* 0x0000001ffffa6819 */ /* 0x000fe800000114fb */
[C---:B------:R-:W-:Y:S01]  /*6010*/  HMMA.16816.F32 R32, R140.reuse, R138, R32 ;  /* 0x0000008a8c20723c */ /* 0x040fe20000001820 */
[----:B------:R-:W3:Y:S03]  /*6020*/  LDSM.16.M88.4 R128, [R211+0x9100] ;  /* 0x00910000d380783b */ /* 0x000ee60000000200 */
[----:B------:R-:W-:Y:S04]  /*6030*/  @P6 IMAD R250, R250, c[0x0][0x1e0], RZ ;  /* 0x00007800fafa6a24 */ /* 0x000fe800078e02ff */
[C---:B------:R-:W-:Y:S01]  /*6040*/  HMMA.16816.F32 R36, R140.reuse, R144, R36 ;  /* 0x000000908c24723c */ /* 0x040fe20000001824 */
[----:B-1----:R-:W1:Y:S03]  /*6050*/  LDSM.16.M88.4 R156, [R211+0x9900] ;  /* 0x00990000d39c783b */ /* 0x002e660000000200 */
[----:B------:R-:W-:Y:S04]  /*6060*/  @P6 IMAD R250, R251, c[0x0][0x1e4], R250 ;  /* 0x00007900fbfa6a24 */ /* 0x000fe800078e02fa */
[C---:B------:R-:W-:Y:S01]  /*6070*/  HMMA.16816.F32 R40, R140.reuse, R146, R40 ;  /* 0x000000928c28723c */ /* 0x040fe20000001828 */
[----:B--2---:R-:W2:Y:S07]  /*6080*/  LDSM.16.M88.4 R160, [R211+0xa100] ;  /* 0x00a10000d3a0783b */ /* 0x004eae0000000200 */
[C---:B------:R-:W-:Y:S01]  /*6090*/  HMMA.16816.F32 R44, R140.reuse, R148, R44 ;  /* 0x000000948c2c723c */ /* 0x040fe2000000182c */
[----:B------:R-:W1:Y:S07]  /*60a0*/  LDSM.16.M88.4 R164, [R211+0xa900] ;  /* 0x00a90000d3a4783b */ /* 0x000e6e0000000200 */
[----:B------:R-:W-:Y:S01]  /*60b0*/  HMMA.16816.F32 R48, R140, R150, R48 ;  /* 0x000000968c30723c */ /* 0x000fe20000001830 */
[----:B------:R-:W-:Y:S07]  /*60c0*/  LDSM.16.M88.4 R132, [R202+0x800] ;  /* 0x00080000ca84783b */ /* 0x000fee0000000200 */
[C---:B----4-:R-:W-:Y:S01]  /*60d0*/  HMMA.16816.F32 R4, R152.reuse, R116, R4 ;  /* 0x000000749804723c */ /* 0x050fe20000001804 */
[----:B------:R-:W-:Y:S07]  /*60e0*/  LDSM.16.M88.4 R136, [R202+0x1000] ;  /* 0x00100000ca88783b */ /* 0x000fee0000000200 */
[C---:B------:R-:W-:Y:S01]  /*60f0*/  HMMA.16816.F32 R8, R152.reuse, R118, R8 ;  /* 0x000000769808723c */ /* 0x040fe20000001808 */
[----:B------:R-:W4:Y:S07]  /*6100*/  LDSM.16.M88.4 R116, [R202] ;  /* 0x00000000ca74783b */ /* 0x000f2e0000000200 */
[C---:B-----5:R-:W-:Y:S01]  /*6110*/  HMMA.16816.F32 R12, R152.reuse, R124, R12 ;  /* 0x0000007c980c723c */ /* 0x060fe2000000180c */
[----:B------:R-:W5:Y:S07]  /*6120*/  LDSM.16.M88.4 R144, [R202+0x1800] ;  /* 0x00180000ca90783b */ /* 0x000f6e0000000200 */
[C---:B------:R-:W-:Y:S01]  /*6130*/  HMMA.16816.F32 R16, R152.reuse, R126, R16 ;  /* 0x0000007e9810723c */ /* 0x040fe20000001810 */
[----:B------:R-:W4:Y:S07]  /*6140*/  LDSM.16.M88.4 R148, [R202+0x2000] ;  /* 0x00200000ca94783b */ /* 0x000f2e0000000200 */
[C---:B---3--:R-:W-:Y:S01]  /*6150*/  HMMA.16816.F32 R20, R152.reuse, R128, R20 ;  /* 0x000000809814723c */ /* 0x048fe20000001814 */
[----:B------:R-:W3:Y:S07]  /*6160*/  LDSM.16.M88.4 R124, [R202+0x2800] ;  /* 0x00280000ca7c783b */ /* 0x000eee0000000200 */
[C---:B------:R-:W-:Y:S01]  /*6170*/  HMMA.16816.F32 R24, R152.reuse, R130, R24 ;  /* 0x000000829818723c */ /* 0x040fe20000001818 */
[----:B------:R-:W3:Y:S07]  /*6180*/  LDSM.16.M88.4 R128, [R214+0xb100] ;  /* 0x00b10000d680783b */ /* 0x000eee0000000200 */
[C---:B-1----:R-:W-:Y:S01]  /*6190*/  HMMA.16816.F32 R28, R152.reuse, R156, R28 ;  /* 0x0000009c981c723c */ /* 0x042fe2000000181c */
[----:B------:R-:W-:Y:S07]  /*61a0*/  LDSM.16.M88.4 R184, [R211+0xd900] ;  /* 0x00d90000d3b8783b */ /* 0x000fee0000000200 */
[C---:B------:R-:W-:Y:S01]  /*61b0*/  HMMA.16816.F32 R32, R152.reuse, R158, R32 ;  /* 0x0000009e9820723c */ /* 0x040fe20000001820 */
[----:B------:R-:W1:Y:S07]  /*61c0*/  LDSM.16.M88.4 R156, [R214+0xb900] ;  /* 0x00b90000d69c783b */ /* 0x000e6e0000000200 */
[C---:B--2---:R-:W-:Y:S08]  /*61d0*/  HMMA.16816.F32 R36, R152.reuse, R160, R36 ;  /* 0x000000a09824723c */ /* 0x044ff00000001824 */
[C---:B------:R-:W-:Y:S01]  /*61e0*/  HMMA.16816.F32 R40, R152.reuse, R162, R40 ;  /* 0x000000a29828723c */ /* 0x040fe20000001828 */
[----:B------:R-:W2:Y:S07]  /*61f0*/  LDSM.16.M88.4 R160, [R214+0xc100] ;  /* 0x00c10000d6a0783b */ /* 0x000eae0000000200 */
[C---:B------:R-:W-:Y:S08]  /*6200*/  HMMA.16816.F32 R44, R152.reuse, R164, R44 ;  /* 0x000000a4982c723c */ /* 0x040ff0000000182c */
[----:B------:R-:W-:Y:S01]  /*6210*/  HMMA.16816.F32 R48, R152, R166, R48 ;  /* 0x000000a69830723c */ /* 0x000fe20000001830 */
[----:B------:R-:W1:Y:S07]  /*6220*/  LDSM.16.M88.4 R164, [R214+0xc900] ;  /* 0x00c90000d6a4783b */ /* 0x000e6e0000000200 */
[C---:B----4-:R-:W-:Y:S08]  /*6230*/  HMMA.16816.F32 R4, R168.reuse, R116, R4 ;  /* 0x00000074a804723c */ /* 0x050ff00000001804 */
[C---:B------:R-:W-:Y:S01]  /*6240*/  HMMA.16816.F32 R8, R168.reuse, R118, R8 ;  /* 0x00000076a808723c */ /* 0x040fe20000001808 */
[----:B------:R-:W4:Y:S07]  /*6250*/  LDSM.16.M88.4 R116, [R214+0xd100] ;  /* 0x00d10000d674783b */ /* 0x000f2e0000000200 */
[C---:B------:R-:W-:Y:S08]  /*6260*/  HMMA.16816.F32 R12, R168.reuse, R132, R12 ;  /* 0x00000084a80c723c */ /* 0x040ff0000000180c */
[C---:B------:R-:W-:Y:S01]  /*6270*/  HMMA.16816.F32 R16, R168.reuse, R134, R16 ;  /* 0x00000086a810723c */ /* 0x040fe20000001810 */
[----:B------:R-:W1:Y:S07]  /*6280*/  LDSM.16.M88.4 R132, [R214+0xd900] ;  /* 0x00d90000d684783b */ /* 0x000e6e0000000200 */
[C---:B------:R-:W-:Y:S08]  /*6290*/  HMMA.16816.F32 R20, R168.reuse, R136, R20 ;  /* 0x00000088a814723c */ /* 0x040ff00000001814 */
[C---:B------:R-:W-:Y:S01]  /*62a0*/  HMMA.16816.F32 R24, R168.reuse, R138, R24 ;  /* 0x0000008aa818723c */ /* 0x040fe20000001818 */
[----:B------:R-:W1:Y:S07]  /*62b0*/  LDSM.16.M88.4 R136, [R201] ;  /* 0x00000000c988783b */ /* 0x000e6e0000000200 */
[C---:B-----5:R-:W-:Y:S08]  /*62c0*/  HMMA.16816.F32 R28, R168.reuse, R144, R28 ;  /* 0x00000090a81c723c */ /* 0x060ff0000000181c */
[C---:B------:R-:W-:Y:S01]  /*62d0*/  HMMA.16816.F32 R32, R168.reuse, R146, R32 ;  /* 0x00000092a820723c */ /* 0x040fe20000001820 */
[----:B------:R-:W5:Y:S07]  /*62e0*/  LDSM.16.M88.4 R144, [R200] ;  /* 0x00000000c890783b */ /* 0x000f6e0000000200 */
[C---:B------:R-:W-:Y:S08]  /*62f0*/  HMMA.16816.F32 R36, R168.reuse, R148, R36 ;  /* 0x00000094a824723c */ /* 0x040ff00000001824 */
[C---:B------:R-:W-:Y:S01]  /*6300*/  HMMA.16816.F32 R40, R168.reuse, R150, R40 ;  /* 0x00000096a828723c */ /* 0x040fe20000001828 */
[----:B------:R-:W-:Y:S07]  /*6310*/  LDSM.16.M88.4 R148, [R197] ;  /* 0x00000000c594783b */ /* 0x000fee0000000200 */
[C---:B---3--:R-:W-:Y:S08]  /*6320*/  HMMA.16816.F32 R44, R168.reuse, R124, R44 ;  /* 0x0000007ca82c723c */ /* 0x048ff0000000182c */
[----:B------:R-:W-:Y:S01]  /*6330*/  HMMA.16816.F32 R48, R168, R126, R48 ;  /* 0x0000007ea830723c */ /* 0x000fe20000001830 */
[----:B------:R-:W3:Y:S07]  /*6340*/  LDSM.16.M88.4 R124, [R199] ;  /* 0x00000000c77c783b */ /* 0x000eee0000000200 */
[C---:B------:R-:W-:Y:S08]  /*6350*/  HMMA.16816.F32 R4, R172.reuse, R128, R4 ;  /* 0x00000080ac04723c */ /* 0x040ff00000001804 */
[C---:B------:R-:W-:Y:S01]  /*6360*/  HMMA.16816.F32 R8, R172.reuse, R130, R8 ;  /* 0x00000082ac08723c */ /* 0x040fe20000001808 */
[----:B------:R-:W3:Y:S07]  /*6370*/  LDSM.16.M88.4 R128, [R198] ;  /* 0x00000000c680783b */ /* 0x000eee0000000200 */
[C---:B-1----:R-:W-:Y:S08]  /*6380*/  HMMA.16816.F32 R12, R172.reuse, R156, R12 ;  /* 0x0000009cac0c723c */ /* 0x042ff0000000180c */
[C---:B------:R-:W-:Y:S01]  /*6390*/  HMMA.16816.F32 R16, R172.reuse, R158, R16 ;  /* 0x0000009eac10723c */ /* 0x040fe20000001810 */
[----:B------:R-:W1:Y:S07]  /*63a0*/  LDSM.16.M88.4 R156, [R196] ;  /* 0x00000000c49c783b */ /* 0x000e6e0000000200 */
[C---:B--2---:R-:W-:Y:S08]  /*63b0*/  HMMA.16816.F32 R20, R172.reuse, R160, R20 ;  /* 0x000000a0ac14723c */ /* 0x044ff00000001814 */
[C---:B------:R-:W-:Y:S01]  /*63c0*/  HMMA.16816.F32 R24, R172.reuse, R162, R24 ;  /* 0x000000a2ac18723c */ /* 0x040fe20000001818 */
[----:B------:R-:W2:Y:S07]  /*63d0*/  LDSM.16.M88.4 R160, [R211+0xb100] ;  /* 0x00b10000d3a0783b */ /* 0x000eae0000000200 */
[C---:B------:R-:W-:Y:S08]  /*63e0*/  HMMA.16816.F32 R28, R172.reuse, R164, R28 ;  /* 0x000000a4ac1c723c */ /* 0x040ff0000000181c */
[C---:B------:R-:W-:Y:S01]  /*63f0*/  HMMA.16816.F32 R32, R172.reuse, R166, R32 ;  /* 0x000000a6ac20723c */ /* 0x040fe20000001820 */
[----:B------:R-:W-:Y:S07]  /*6400*/  LDSM.16.M88.4 R164, [R211+0xd100] ;  /* 0x00d10000d3a4783b */ /* 0x000fee0000000200 */
[C---:B----4-:R-:W-:Y:S08]  /*6410*/  HMMA.16816.F32 R36, R172.reuse, R116, R36 ;  /* 0x00000074ac24723c */ /* 0x050ff00000001824 */
[C---:B------:R-:W-:Y:S01]  /*6420*/  HMMA.16816.F32 R40, R172.reuse, R118, R40 ;  /* 0x00000076ac28723c */ /* 0x040fe20000001828 */
[----:B------:R-:W4:Y:S07]  /*6430*/  LDSM.16.M88.4 R116, [R211+0xb900] ;  /* 0x00b90000d374783b */ /* 0x000f2e0000000200 */
[C---:B------:R-:W-:Y:S08]  /*6440*/  HMMA.16816.F32 R44, R172.reuse, R132, R44 ;  /* 0x00000084ac2c723c */ /* 0x040ff0000000182c */
[----:B------:R-:W-:Y:S01]  /*6450*/  HMMA.16816.F32 R48, R172, R134, R48 ;  /* 0x00000086ac30723c */ /* 0x000fe20000001830 */
[----:B------:R-:W1:Y:S07]  /*6460*/  LDSM.16.M88.4 R132, [R211+0xc100] ;  /* 0x00c10000d384783b */ /* 0x000e6e0000000200 */
[C---:B------:R-:W-:Y:S08]  /*6470*/  HMMA.16816.F32 R4, R176.reuse, R136, R4 ;  /* 0x00000088b004723c */ /* 0x040ff00000001804 */
[C---:B------:R-:W-:Y:S01]  /*6480*/  HMMA.16816.F32 R8, R176.reuse, R138, R8 ;  /* 0x0000008ab008723c */ /* 0x040fe20000001808 */
[----:B------:R-:W1:Y:S07]  /*6490*/  LDSM.16.M88.4 R136, [R211+0xc900] ;  /* 0x00c90000d388783b */ /* 0x000e6e0000000200 */
[C---:B-----5:R-:W-:Y:S08]  /*64a0*/  HMMA.16816.F32 R12, R176.reuse, R144, R12 ;  /* 0x00000090b00c723c */ /* 0x060ff0000000180c */
[C---:B------:R-:W-:Y:S01]  /*64b0*/  HMMA.16816.F32 R16, R176.reuse, R146, R16 ;  /* 0x00000092b010723c */ /* 0x040fe20000001810 */
[----:B------:R-:W5:Y:S07]  /*64c0*/  LDSM.16.M88.4 R144, [R202+0x3000] ;  /* 0x00300000ca90783b */ /* 0x000f6e0000000200 */
[C---:B---3--:R-:W-:Y:S08]  /*64d0*/  HMMA.16816.F32 R20, R176.reuse, R124, R20 ;  /* 0x0000007cb014723c */ /* 0x048ff00000001814 */
[C---:B------:R-:W-:Y:S01]  /*64e0*/  HMMA.16816.F32 R24, R176.reuse, R126, R24 ;  /* 0x0000007eb018723c */ /* 0x040fe20000001818 */
[----:B------:R-:W-:Y:S07]  /*64f0*/  LDSM.16.M88.4 R124, [R202+0x4000] ;  /* 0x00400000ca7c783b */ /* 0x000fee0000000200 */
[C---:B------:R-:W-:Y:S08]  /*6500*/  HMMA.16816.F32 R28, R176.reuse, R128, R28 ;  /* 0x00000080b01c723c */ /* 0x040ff0000000181c */
[C---:B------:R-:W-:Y:S08]  /*6510*/  HMMA.16816.F32 R32, R176.reuse, R130, R32 ;  /* 0x00000082b020723c */ /* 0x040ff00000001820 */
[C---:B------:R-:W-:Y:S08]  /*6520*/  HMMA.16816.F32 R36, R176.reuse, R148, R36 ;  /* 0x00000094b024723c */ /* 0x040ff00000001824 */
[C---:B------:R-:W-:Y:S08]  /*6530*/  HMMA.16816.F32 R40, R176.reuse, R150, R40 ;  /* 0x00000096b028723c */ /* 0x040ff00000001828 */
[C---:B-1----:R-:W-:Y:S08]  /*6540*/  HMMA.16816.F32 R44, R176.reuse, R156, R44 ;  /* 0x0000009cb02c723c */ /* 0x042ff0000000182c */
[----:B------:R-:W-:Y:S08]  /*6550*/  HMMA.16816.F32 R48, R176, R158, R48 ;  /* 0x0000009eb030723c */ /* 0x000ff00000001830 */
[C---:B--2---:R-:W-:Y:S08]  /*6560*/  HMMA.16816.F32 R4, R180.reuse, R160, R4 ;  /* 0x000000a0b404723c */ /* 0x044ff00000001804 */
[C---:B------:R-:W-:Y:S08]  /*6570*/  HMMA.16816.F32 R8, R180.reuse, R162, R8 ;  /* 0x000000a2b408723c */ /* 0x040ff00000001808 */
[C---:B----4-:R-:W-:Y:S08]  /*6580*/  HMMA.16816.F32 R12, R180.reuse, R116, R12 ;  /* 0x00000074b40c723c */ /* 0x050ff0000000180c */
[C---:B------:R-:W-:Y:S01]  /*6590*/  HMMA.16816.F32 R16, R180.reuse, R118, R16 ;  /* 0x00000076b410723c */ /* 0x040fe20000001810 */
[----:B------:R-:W1:Y:S07]  /*65a0*/  LDSM.16.M88.4 R116, [R202+0x3800] ;  /* 0x00380000ca74783b */ /* 0x000e6e0000000200 */
[C---:B------:R-:W-:Y:S08]  /*65b0*/  HMMA.16816.F32 R20, R180.reuse, R132, R20 ;  /* 0x00000084b414723c */ /* 0x040ff00000001814 */
[C---:B------:R-:W-:Y:S08]  /*65c0*/  HMMA.16816.F32 R24, R180.reuse, R134, R24 ;  /* 0x00000086b418723c */ /* 0x040ff00000001818 */
[C---:B------:R-:W-:Y:S08]  /*65d0*/  HMMA.16816.F32 R28, R180.reuse, R136, R28 ;  /* 0x00000088b41c723c */ /* 0x040ff0000000181c */
[C---:B------:R-:W-:Y:S08]  /*65e0*/  HMMA.16816.F32 R32, R180.reuse, R138, R32 ;  /* 0x0000008ab420723c */ /* 0x040ff00000001820 */
[C---:B------:R-:W-:Y:S08]  /*65f0*/  HMMA.16816.F32 R36, R180.reuse, R164, R36 ;  /* 0x000000a4b424723c */ /* 0x040ff00000001824 */
[C---:B------:R-:W-:Y:S08]  /*6600*/  HMMA.16816.F32 R40, R180.reuse, R166, R40 ;  /* 0x000000a6b428723c */ /* 0x040ff00000001828 */
[C---:B------:R-:W-:Y:S08]  /*6610*/  HMMA.16816.F32 R44, R180.reuse, R184, R44 ;  /* 0x000000b8b42c723c */ /* 0x040ff0000000182c */
[----:B------:R-:W-:Y:S08]  /*6620*/  HMMA.16816.F32 R48, R180, R186, R48 ;  /* 0x000000bab430723c */ /* 0x000ff00000001830 */
[C---:B-----5:R-:W-:Y:S08]  /*6630*/  HMMA.16816.F32 R4, R188.reuse, R144, R4 ;  /* 0x00000090bc04723c */ /* 0x060ff00000001804 */
[C---:B------:R-:W-:Y:S08]  /*6640*/  HMMA.16816.F32 R8, R188.reuse, R146, R8 ;  /* 0x00000092bc08723c */ /* 0x040ff00000001808 */
[C---:B-1----:R-:W-:Y:S08]  /*6650*/  HMMA.16816.F32 R12, R188.reuse, R116, R12 ;  /* 0x00000074bc0c723c */ /* 0x042ff0000000180c */
[C---:B------:R-:W-:Y:S01]  /*6660*/  HMMA.16816.F32 R16, R188.reuse, R118, R16 ;  /* 0x00000076bc10723c */ /* 0x040fe20000001810 */
[----:B------:R-:W1:Y:S03]  /*6670*/  LDSM.16.M88.4 R116, [R202+0x4800] ;  /* 0x00480000ca74783b */ /* 0x000e660000000200 */
[----:B------:R-:W-:Y:S02]  /*6680*/  FMUL.FTZ R156, R4, c[0x0][0x320] ;  /* 0x0000c800049c7a20 */ /* 0x000fe40000410000 */
[----:B------:R-:W-:Y:S02]  /*6690*/  FMUL.FTZ R160, R5, c[0x0][0x320] ;  /* 0x0000c80005a07a20 */ /* 0x000fe40000410000 */
[C---:B------:R-:W-:Y:S02]  /*66a0*/  HMMA.16816.F32 R20, R188.reuse, R124, R20 ;  /* 0x0000007cbc14723c */ /* 0x040fe40000001814 */
[----:B------:R-:W2:Y:S02]  /*66b0*/  MUFU.TANH R156, R156 ;  /* 0x0000009c009c7308 */ /* 0x000ea40000002400 */
[----:B------:R-:W-:Y:S02]  /*66c0*/  FMUL.FTZ R158, R10, c[0x0][0x320] ;  /* 0x0000c8000a9e7a20 */ /* 0x000fe40000410000 */
[----:B------:R-:W-:Y:S02]  /*66d0*/  FMUL.FTZ R164, R9, c[0x0][0x320] ;  /* 0x0000c80009a47a20 */ /* 0x000fe40000410000 */
[C---:B------:R-:W-:Y:S01]  /*66e0*/  HMMA.16816.F32 R24, R188.reuse, R126, R24 ;  /* 0x0000007ebc18723c */ /* 0x040fe20000001818 */
[----:B------:R-:W3:Y:S03]  /*66f0*/  LDSM.16.M88.4 R124, [R202+0x5000] ;  /* 0x00500000ca7c783b */ /* 0x000ee60000000200 */
[----:B------:R-:W4:Y:S01]  /*6700*/  MUFU.TANH R160, R160 ;  /* 0x000000a000a07308 */ /* 0x000f220000002400 */
[----:B------:R-:W-:Y:S02]  /*6710*/  FMUL.FTZ R167, R14, c[0x0][0x320] ;  /* 0x0000c8000ea77a20 */ /* 0x000fe40000410000 */
[----:B------:R-:W-:Y:S02]  /*6720*/  FMUL.FTZ R166, R13, c[0x0][0x320] ;  /* 0x0000c8000da67a20 */ /* 0x000fe40000410000 */
[----:B------:R-:W-:Y:S03]  /*6730*/  FMUL.FTZ R165, R18, c[0x0][0x320] ;  /* 0x0000c80012a57a20 */ /* 0x000fe60000410000 */
[----:B------:R-:W-:Y:S02]  /*6740*/  FMUL.FTZ R163, R19, c[0x0][0x320] ;  /* 0x0000c80013a37a20 */ /* 0x000fe40000410000 */
[----:B------:R-:W2:Y:S01]  /*6750*/  MUFU.TANH R164, R164 ;  /* 0x000000a400a47308 */ /* 0x000ea20000002400 */
[----:B------:R-:W-:Y:S04]  /*6760*/  @P6 IMAD.WIDE.U32 R18, R251, c[0x0][0x1e0], RZ ;  /* 0x00007800fb126a25 */ /* 0x000fe800078e00ff */
[----:B------:R-:W-:Y:S01]  /*6770*/  FMUL.FTZ R237, R22, c[0x0][0x320] ;  /* 0x0000c80016ed7a20 */ /* 0x000fe20000410000 */
[----:B------:R-:W-:Y:S01]  /*6780*/  @P6 MOV R22, R218 ;  /* 0x000000da00166202 */ /* 0x000fe20000000f00 */
[----:B------:R-:W-:Y:S01]  /*6790*/  FMUL.FTZ R187, R23, c[0x0][0x320] ;  /* 0x0000c80017bb7a20 */ /* 0x000fe20000410000 */
[----:B------:R-:W-:Y:S01]  /*67a0*/  @P6 MOV R23, R221 ;  /* 0x000000dd00176202 */ /* 0x000fe20000000f00 */
[----:B------:R-:W-:Y:S01]  /*67b0*/  FMUL.FTZ R159, R11, c[0x0][0x320] ;  /* 0x0000c8000b9f7a20 */ /* 0x000fe20000410000 */
[----:B------:R-:W2:Y:S01]  /*67c0*/  MUFU.TANH R158, R158 ;  /* 0x0000009e009e7308 */ /* 0x000ea20000002400 */
[C---:B-1----:R-:W-:Y:S03]  /*67d0*/  HMMA.16816.F32 R28, R188.reuse, R116, R28 ;  /* 0x00000074bc1c723c */ /* 0x042fe6000000181c */
[----:B------:R-:W-:Y:S01]  /*67e0*/  FMUL.FTZ R235, R26, c[0x0][0x320] ;  /* 0x0000c8001aeb7a20 */ /* 0x000fe20000410000 */
[----:B------:R-:W-:Y:S01]  /*67f0*/  @P6 IADD3 R250, R19, R250, RZ ;  /* 0x000000fa13fa6210 */ /* 0x000fe20007ffe0ff */
[----:B------:R-:W-:Y:S03]  /*6800*/  @P6 IMAD.WIDE.U32 R18, R18, 0x60, R22 ;  /* 0x0000006012126825 */ /* 0x000fe600078e0016 */
[C---:B------:R-:W-:Y:S01]  /*6810*/  HMMA.16816.F32 R32, R188.reuse, R118, R32 ;  /* 0x00000076bc20723c */ /* 0x040fe20000001820 */
[----:B------:R-:W1:Y:S01]  /*6820*/  MUFU.TANH R159, R159 ;  /* 0x0000009f009f7308 */ /* 0x000e620000002400 */
[----:B------:R-:W5:Y:S01]  /*6830*/  LDSM.16.M88.4 R116, [R202+0x5800] ;  /* 0x00580000ca74783b */ /* 0x000f620000000200 */
[----:B------:R-:W-:Y:S04]  /*6840*/  DEPBAR.LE SB0, 0x0 ;  /* 0x000080000000791a */ /* 0x000fe80000000000 */
[----:B------:R-:W-:Y:S01]  /*6850*/  FMUL.FTZ R233, R27, c[0x0][0x320] ;  /* 0x0000c8001be97a20 */ /* 0x000fe20000410000 */
[C---:B---3--:R-:W-:Y:S03]  /*6860*/  HMMA.16816.F32 R36, R188.reuse, R124, R36 ;  /* 0x0000007cbc24723c */ /* 0x048fe60000001824 */
[----:B------:R-:W3:Y:S01]  /*6870*/  MUFU.TANH R166, R166 ;  /* 0x000000a600a67308 */ /* 0x000ee20000002400 */
[----:B------:R-:W-:Y:S01]  /*6880*/  BAR.SYNC.DEFER_BLOCKING 0x0 ;  /* 0x0000000000007b1d */ /* 0x000fe20000010000 */
[----:B------:R-:W-:Y:S02]  /*6890*/  @P6 IMAD R10, R250, 0x60, RZ ;  /* 0x00000060fa0a6824 */ /* 0x000fe400078e02ff */
[----:B------:R-:W-:Y:S01]  /*68a0*/  FMUL.FTZ R0, R6, c[0x0][0x320] ;  /* 0x0000c80006007a20 */ /* 0x000fe20000410000 */
[C---:B------:R-:W-:Y:S04]  /*68b0*/  HMMA.16816.F32 R40, R188.reuse, R126, R40 ;  /* 0x0000007ebc28723c */ /* 0x040fe80000001828 */
[----:B------:R-:W-:Y:S01]  /*68c0*/  FMUL.FTZ R245, R30, c[0x0][0x320] ;  /* 0x0000c8001ef57a20 */ /* 0x000fe20000410000 */
[----:B------:R-:W1:Y:S01]  /*68d0*/  MUFU.TANH R0, R0 ;  /* 0x0000000000007308 */ /* 0x000e620000002400 */
[----:B------:R-:W-:Y:S01]  /*68e0*/  FMUL.FTZ R243, R31, c[0x0][0x320] ;  /* 0x0000c8001ff37a20 */ /* 0x000fe20000410000 */
[----:B------:R-:W-:Y:S01]  /*68f0*/  @P6 IADD3 R10, R19, R10, RZ ;  /* 0x0000000a130a6210 */ /* 0x000fe20007ffe0ff */
[----:B------:R-:W-:Y:S04]  /*6900*/  FMUL.FTZ R241, R34, c[0x0][0x320] ;  /* 0x0000c80022f17a20 */ /* 0x000fe80000410000 */
[----:B------:R-:W-:Y:S01]  /*6910*/  @P6 SHF.L.U64.HI R10, R18, 0x1, R10 ;  /* 0x00000001120a6819 */ /* 0x000fe2000001020a */
[----:B------:R-:W-:Y:S02]  /*6920*/  FMUL.FTZ R239, R35, c[0x0][0x320] ;  /* 0x0000c80023ef7a20 */ /* 0x000fe40000410000 */
[----:B------:R-:W1:Y:S01]  /*6930*/  MUFU.TANH R167, R167 ;  /* 0x000000a700a77308 */ /* 0x000e620000002400 */
[----:B------:R-:W-:Y:S02]  /*6940*/  FMUL.FTZ R248, R36, c[0x0][0x320] ;  /* 0x0000c80024f87a20 */ /* 0x000fe40000410000 */
[----:B------:R-:W-:Y:S02]  /*6950*/  FMUL.FTZ R247, R37, c[0x0][0x320] ;  /* 0x0000c80025f77a20 */ /* 0x000fe40000410000 */
[----:B------:R-:W-:Y:S02]  /*6960*/  FMUL.FTZ R157, R7, c[0x0][0x320] ;  /* 0x0000c800079d7a20 */ /* 0x000fe40000410000 */
[----:B------:R-:W-:Y:S02]  /*6970*/  FMUL.FTZ R162, R8, c[0x0][0x320] ;  /* 0x0000c80008a27a20 */ /* 0x000fe40000410000 */
[----:B------:R-:W-:Y:S01]  /*6980*/  FMUL.FTZ R252, R40, c[0x0][0x320] ;  /* 0x0000c80028fc7a20 */ /* 0x000fe20000410000 */
[----:B------:R-:W1:Y:S01]  /*6990*/  MUFU.TANH R11, R248 ;  /* 0x000000f8000b7308 */ /* 0x000e620000002400 */
[C---:B-----5:R-:W-:Y:S03]  /*69a0*/  HMMA.16816.F32 R44, R188.reuse, R116, R44 ;  /* 0x00000074bc2c723c */ /* 0x060fe6000000182c */
[----:B------:R-:W-:Y:S02]  /*69b0*/  FMUL.FTZ R184, R12, c[0x0][0x320] ;  /* 0x0000c8000cb87a20 */ /* 0x000fe40000410000 */
[----:B------:R-:W-:Y:S02]  /*69c0*/  FMUL.FTZ R161, R15, c[0x0][0x320] ;  /* 0x0000c8000fa17a20 */ /* 0x000fe40000410000 */
[----:B------:R-:W-:Y:S01]  /*69d0*/  FMUL.FTZ R185, R16, c[0x0][0x320] ;  /* 0x0000c80010b97a20 */ /* 0x000fe20000410000 */
[----:B------:R-:W-:Y:S01]  /*69e0*/  HMMA.16816.F32 R48, R188, R118, R48 ;  /* 0x00000076bc30723c */ /* 0x000fe20000001830 */
[----:B------:R5:W1:Y:S03]  /*69f0*/  MUFU.TANH R13, R252 ;  /* 0x000000fc000d7308 */ /* 0x000a660000002400 */
[----:B------:R-:W-:Y:S02]  /*6a00*/  FMUL.FTZ R186, R17, c[0x0][0x320] ;  /* 0x0000c80011ba7a20 */ /* 0x000fe40000410000 */
[----:B------:R-:W-:Y:S02]  /*6a10*/  FMUL.FTZ R232, R20, c[0x0][0x320] ;  /* 0x0000c80014e87a20 */ /* 0x000fe40000410000 */
[----:B------:R-:W-:Y:S03]  /*6a20*/  FMUL.FTZ R192, R21, c[0x0][0x320] ;  /* 0x0000c80015c07a20 */ /* 0x000fe60000410000 */
[----:B------:R1:W1:Y:S01]  /*6a30*/  MUFU.TANH R9, R247 ;  /* 0x000000f700097308 */ /* 0x0002620000002400 */
[----:B------:R-:W-:Y:S02]  /*6a40*/  FMUL.FTZ R234, R24, c[0x0][0x320] ;  /* 0x0000c80018ea7a20 */ /* 0x000fe40000410000 */
[----:B------:R-:W-:Y:S02]  /*6a50*/  FMUL.FTZ R236, R25, c[0x0][0x320] ;  /* 0x0000c80019ec7a20 */ /* 0x000fe40000410000 */
[----:B------:R-:W-:Y:S02]  /*6a60*/  FMUL.FTZ R238, R28, c[0x0][0x320] ;  /* 0x0000c8001cee7a20 */ /* 0x000fe40000410000 */
[----:B------:R-:W-:Y:S02]  /*6a70*/  FMUL.FTZ R240, R29, c[0x0][0x320] ;  /* 0x0000c8001df07a20 */ /* 0x000fe40000410000 */
[----:B------:R-:W-:Y:S01]  /*6a80*/  FMUL.FTZ R246, R32, c[0x0][0x320] ;  /* 0x0000c80020f67a20 */ /* 0x000fe20000410000 */
[----:B------:R-:W2:Y:S01]  /*6a90*/  MUFU.TANH R157, R157 ;  /* 0x0000009d009d7308 */ /* 0x000ea20000002400 */
[----:B------:R-:W-:Y:S02]  /*6aa0*/  FMUL.FTZ R249, R33, c[0x0][0x320] ;  /* 0x0000c80021f97a20 */ /* 0x000fe40000410000 */
[----:B------:R-:W-:Y:S02]  /*6ab0*/  FMUL.FTZ R244, R38, c[0x0][0x320] ;  /* 0x0000c80026f47a20 */ /* 0x000fe40000410000 */
[----:B-----5:R-:W-:Y:S02]  /*6ac0*/  FMUL.FTZ R252, R45, c[0x0][0x320] ;  /* 0x0000c8002dfc7a20 */ /* 0x020fe40000410000 */
[----:B------:R-:W-:Y:S02]  /*6ad0*/  FMUL.FTZ R242, R39, c[0x0][0x320] ;  /* 0x0000c80027f27a20 */ /* 0x000fe40000410000 */
[----:B------:R-:W-:Y:S01]  /*6ae0*/  FMUL.FTZ R15, R41, c[0x0][0x320] ;  /* 0x0000c800290f7a20 */ /* 0x000fe20000410000 */
[----:B------:R5:W2:Y:S01]  /*6af0*/  MUFU.TANH R150, R252 ;  /* 0x000000fc00967308 */ /* 0x000aa20000002400 */
[----:B------:R-:W-:Y:S02]  /*6b00*/  FMUL.FTZ R248, R42, c[0x0][0x320] ;  /* 0x0000c8002af87a20 */ /* 0x000fe40000410000 */
[----:B------:R-:W-:Y:S02]  /*6b10*/  FMUL.FTZ R17, R44, c[0x0][0x320] ;  /* 0x0000c8002c117a20 */ /* 0x000fe40000410000 */
[----:B-1----:R-:W-:Y:S02]  /*6b20*/  FMUL.FTZ R247, R43, c[0x0][0x320] ;  /* 0x0000c8002bf77a20 */ /* 0x002fe40000410000 */
[----:B------:R-:W-:Y:S02]  /*6b30*/  FMUL.FTZ R251, R46, c[0x0][0x320] ;  /* 0x0000c8002efb7a20 */ /* 0x000fe40000410000 */
[----:B------:R-:W-:Y:S01]  /*6b40*/  FMUL.FTZ R250, R47, c[0x0][0x320] ;  /* 0x0000c8002ffa7a20 */ /* 0x000fe20000410000 */
[----:B------:R-:W1:Y:S01]  /*6b50*/  MUFU.TANH R162, R162 ;  /* 0x000000a200a27308 */ /* 0x000e620000002400 */
[----:B------:R-:W-:Y:S02]  /*6b60*/  FMUL.FTZ R146, R48, c[0x0][0x320] ;  /* 0x0000c80030927a20 */ /* 0x000fe40000410000 */
[----:B------:R-:W-:Y:S02]  /*6b70*/  FMUL.FTZ R21, R49, c[0x0][0x320] ;  /* 0x0000c80031157a20 */ /* 0x000fe40000410000 */
[----:B------:R-:W-:Y:S05]  /*6b80*/  IMAD R19, R230, -0x60, RZ ;  /* 0xffffffa0e6137824 */ /* 0x000fea00078e02ff */
[----:B------:R-:W1:Y:S01]  /*6b90*/  MUFU.TANH R184, R184 ;  /* 0x000000b800b87308 */ /* 0x000e620000002400 */
[----:B-----5:R-:W-:Y:S02]  /*6ba0*/  @P6 SHF.L.U32 R252, R18, 0x1, RZ ;  /* 0x0000000112fc6819 */ /* 0x020fe400000006ff */
[----:B------:R-:W-:Y:S02]  /*6bb0*/  MOV R18, R217 ;  /* 0x000000d900127202 */ /* 0x000fe40000000f00 */
[C---:B------:R-:W-:Y:S05]  /*6bc0*/  @P6 IADD3 R22, P0, R252.reuse, c[0x0][0x1c8], RZ ;  /* 0x00007200fc166a10 */ /* 0x040fea0007f1e0ff */
[----:B------:R-:W1:Y:S01]  /*6bd0*/  MUFU.TANH R161, R161 ;  /* 0x000000a100a17308 */ /* 0x000e620000002400 */
[----:B------:R-:W-:Y:S02]  /*6be0*/  @P6 IADD3 R14, P5, R252, 0x80, RZ ;  /* 0x00000080fc0e6810 */ /* 0x000fe40007fbe0ff */
[----:B------:R-:W-:Y:S02]  /*6bf0*/  @P6 IADD3.X R23, R10, c[0x0][0x1cc], RZ, P0, !PT ;  /* 0x000073000a176a10 */ /* 0x000fe400007fe4ff */
[----:B------:R-:W-:Y:S01]  /*6c00*/  @P6 IADD3 R26, P2, R14, c[0x0][0x1c8], RZ ;  /* 0x000072000e1a6a10 */ /* 0x000fe20007f5e0ff */
[----:B------:R-:W-:Y:S01]  /*6c10*/  FMUL.FTZ R14, R50, c[0x0][0x320] ;  /* 0x0000c800320e7a20 */ /* 0x000fe20000410000 */
[C---:B------:R-:W-:Y:S01]  /*6c20*/  @P6 SHF.L.U32 R252, R195.reuse, 0x6, RZ ;  /* 0x00000006c3fc6819 */ /* 0x040fe200000006ff */
[----:B------:R-:W-:Y:S01]  /*6c30*/  @!PT LDS RZ, [RZ] ;  /* 0x00000000fffff984 */ /* 0x000fe20000000800 */
[----:B------:R-:W-:Y:S01]  /*6c40*/  @!PT LDS RZ, [RZ] ;  /* 0x00000000fffff984 */ /* 0x000fe20000000800 */
[----:B------:R-:W-:Y:S01]  /*6c50*/  @!PT LDS RZ, [RZ] ;  /* 0x00000000fffff984 */ /* 0x000fe20000000800 */
[----:B------:R5:W-:Y:S01]  /*6c60*/  @P6 LDGSTS.E.BYPASS.LTC128B.128 [R216+0x8100], [R22.64], !P4 ;  /* 0x0810000016d86fae */ /* 0x000be2000e101d4e */
[----:B------:R-:W-:Y:S01]  /*6c70*/  @P6 IADD3.X R27, RZ, c[0x0][0x1cc], R10, P2, P5 ;  /* 0x00007300ff1b6a10 */ /* 0x000fe200017ea40a */
[----:B------:R-:W1:Y:S01]  /*6c80*/  MUFU.TANH R185, R185 ;  /* 0x000000b900b97308 */ /* 0x000e620000002400 */
[-C--:B------:R-:W-:Y:S02]  /*6c90*/  @P6 IADD3 R30, P1, R22, R252.reuse, RZ ;  /* 0x000000fc161e6210 */ /* 0x080fe40007f3e0ff */
[----:B------:R-:W-:Y:S02]  /*6ca0*/  @P6 SHF.L.U64.HI R10, R195, 0x6, R194 ;  /* 0x00000006c30a6819 */ /* 0x000fe400000102c2 */
[----:B------:R-:W-:Y:S01]  /*6cb0*/  @P6 IADD3 R34, P2, R30, R252, RZ ;  /* 0x000000fc1e226210 */ /* 0x000fe20007f5e0ff */
[----:B------:R1:W-:Y:S01]  /*6cc0*/  @P6 LDGSTS.E.BYPASS.LTC128B.128 [R216+0xb100], [R26.64], !P3 ;  /* 0x0b1000001ad86fae */ /* 0x0003e2000d901d4e */
[-C--:B------:R-:W-:Y:S01]  /*6cd0*/  @P6 IADD3.X R31, R23, R10.reuse, RZ, P1, !PT ;  /* 0x0000000a171f6210 */ /* 0x080fe20000ffe4ff */
[----:B------:R-:W-:Y:S01]  /*6ce0*/  FMUL.FTZ R252, R51, c[0x0][0x320] ;  /* 0x0000c80033fc7a20 */ /* 0x000fe20000410000 */
[----:B------:R-:W-:Y:S01]  /*6cf0*/  PLOP3.LUT P0, PT, PT, PT, UP3, 0x80, 0x0 ;  /* 0x000000000000781c */ /* 0x000fe20003f0f038 */
[----:B------:R-:W1:Y:S01]  /*6d00*/  MUFU.TANH R186, R186 ;  /* 0x000000ba00ba7308 */ /* 0x000e620000002400 */
[----:B------:R-:W-:Y:S03]  /*6d10*/  @P6 IADD3.X R35, R31, R10, RZ, P2, !PT ;  /* 0x0000000a1f236210 */ /* 0x000fe600017fe4ff */
[----:B------:R1:W-:Y:S06]  /*6d20*/  @P6 LDGSTS.E.BYPASS.LTC128B.128 [R216+0x9100], [R30.64], !P4 ;  /* 0x091000001ed86fae */ /* 0x0003ec000e101d4e */
[----:B------:R-:W1:Y:S02]  /*6d30*/  MUFU.TANH R165, R165 ;  /* 0x000000a500a57308 */ /* 0x000e640000002400 */
[----:B------:R1:W-:Y:S01]  /*6d40*/  @P6 LDGSTS.E.BYPASS.LTC128B.128 [R216+0xc100], [R30.64+0x80], !P3 ;  /* 0x0c1000801ed86fae */ /* 0x0003e2000d901d4e */
[----:B------:R-:W-:Y:S02]  /*6d50*/  @P0 MOV R18, R193 ;  /* 0x000000c100120202 */ /* 0x000fe40000000f00 */
[----:B-----5:R-:W-:Y:S02]  /*6d60*/  IADD3 R22, -R222, 0x1, R19 ;  /* 0x00000001de167810 */ /* 0x020fe40007ffe113 */
[----:B------:R-:W-:Y:S02]  /*6d70*/  PLOP3.LUT P0, PT, PT, PT, UP2, 0x40, 0x0 ;  /* 0x000000000000781c */ /* 0x000fe40003f0e828 */
[----:B------:R-:W-:Y:S01]  /*6d80*/  IADD3 R22, R22, c[0x0][0x1d0], RZ ;  /* 0x0000740016167a10 */ /* 0x000fe20007ffe0ff */
[----:B------:R-:W1:Y:S01]  /*6d90*/  MUFU.TANH R163, R163 ;  /* 0x000000a300a37308 */ /* 0x000e620000002400 */
[----:B------:R1:W-:Y:S02]  /*6da0*/  @P6 LDGSTS.E.BYPASS.LTC128B.128 [R216+0xa100], [R34.64], !P4 ;  /* 0x0a10000022d86fae */ /* 0x0003e4000e101d4e */
[----:B------:R-:W-:Y:S04]  /*6db0*/  IADD3 R22, R22, -c[0x0][0x168], RZ ;  /* 0x80005a0016167a10 */ /* 0x000fe80007ffe0ff */
[C---:B------:R-:W-:Y:S02]  /*6dc0*/  IADD3 R23, R22.reuse, c[0x0][0x328], RZ ;  /* 0x0000ca0016177a10 */ /* 0x040fe40007ffe0ff */
[----:B------:R1:W-:Y:S01]  /*6dd0*/  @P6 LDGSTS.E.BYPASS.LTC128B.128 [R216+0xd100], [R34.64+0x80], !P3 ;  /* 0x0d10008022d86fae */ /* 0x0003e2000d901d4e */
[----:B------:R-:W1:Y:S01]  /*6de0*/  MUFU.TANH R232, R232 ;  /* 0x000000e800e87308 */ /* 0x000e620000002400 */
[----:B------:R-:W-:Y:S06]  /*6df0*/  IADD3 R22, R22, UR6, RZ ;  /* 0x0000000616167c10 */ /* 0x000fec000fffe0ff */
[----:B------:R-:W0:Y:S03]  /*6e00*/  LDGDEPBAR ;  /* 0x00000000000079af */ /* 0x000e260000000000 */
[----:B------:R-:W1:Y:S05]  /*6e10*/  MUFU.TANH R192, R192 ;  /* 0x000000c000c07308 */ /* 0x000e6a0000002400 */
[----:B------:R-:W1:Y:S05]  /*6e20*/  SHFL.IDX PT, R10, R18, RZ, 0x1c1f ;  /* 0x001c1fff120a7589 */ /* 0x000e6a00000e0000 */
[----:B------:R-:W2:Y:S10]  /*6e30*/  MUFU.TANH R237, R237 ;  /* 0x000000ed00ed7308 */ /* 0x000eb40000002400 */
[----:B------:R-:W2:Y:S01]  /*6e40*/  MUFU.TANH R187, R187 ;  /* 0x000000bb00bb7308 */ /* 0x000ea20000002400 */
[----:B-1----:R-:W-:Y:S09]  /*6e50*/  IADD3 R26, R23, R10, RZ ;  /* 0x0000000a171a7210 */ /* 0x002ff20007ffe0ff */
[----:B------:R-:W1:Y:S01]  /*6e60*/  MUFU.TANH R234, R234 ;  /* 0x000000ea00ea7308 */ /* 0x000e620000002400 */
[----:B------:R-:W-:Y:S09]  /*6e70*/  IADD3 R25, R10, R22, RZ ;  /* 0x000000160a197210 */ /* 0x000ff20007ffe0ff */
[----:B------:R-:W1:Y:S10]  /*6e80*/  MUFU.TANH R236, R236 ;  /* 0x000000ec00ec7308 */ /* 0x000e740000002400 */
        /* <DEDUP_REMOVED lines=21> */
[----:B------:R-:W1:Y:S01]  /*6fe0*/  MUFU.TANH R252, R252 ;  /* 0x000000fc00fc7308 */ /* 0x000e620000002400 */
[----:B------:R-:W-:-:S05]  /*6ff0*/  @P0 BRA `(.L_x_34) ;  /* 0x0000019000000947 */ /* 0x000fca0003800000 */
[----:B--234-:R-:W-:Y:S01]  /*7000*/  IADD3 R5, R10, c[0x0][0x1d0], RZ ;  /* 0x000074000a057a10 */ /* 0x01cfe20007ffe0ff */
[----:B------:R-:W-:Y:S03]  /*7010*/  BSSY B0, `(.L_x_35) ;  /* 0x0000012000007945 */ /* 0x000fe60003800000 */
[----:B------:R-:W-:Y:S04]  /*7020*/  IADD3 R5, R5, -c[0x0][0x168], RZ ;  /* 0x80005a0005057a10 */ /* 0x000fe80007ffe0ff */
[----:B------:R-:W-:Y:S11]  /*7030*/  ISETP.GT.AND P0, PT, R5, -0x1, PT ;  /* 0xffffffff0500780c */ /* 0x000ff60003f04270 */
[----:B------:R-:W-:Y:S02]  /*7040*/  @!UPT UIADD3 URZ, URZ, URZ, URZ ;  /* 0x0000003f3f3ff290 */ /* 0x000fe4000fffe03f */
[----:B------:R-:W-:-:S05]  /*7050*/  @P0 BRA `(.L_x_36) ;  /* 0x0000008000000947 */ /* 0x000fca0003800000 */
[----:B------:R-:W-:Y:S01]  /*7060*/  LOP3.LUT R5, RZ, R5, RZ, 0x33, !PT ;  /* 0x00000005ff057212 */ /* 0x000fe200078e33ff */
[----:B------:R-:W-:Y:S05]  /*7070*/  IMAD.MOV.U32 R4, RZ, RZ, c[0x0][0x32c] ;  /* 0x0000cb00ff047624 */ /* 0x000fea00078e00ff */
[----:B------:R-:W-:Y:S11]  /*7080*/  ISETP.NE.AND P0, PT, R4, 0x1, PT ;  /* 0x000000010400780c */ /* 0x000ff60003f05270 */
[----:B------:R-:W-:Y:S02]  /*7090*/  @!UPT UIADD3 URZ, URZ, URZ, URZ ;  /* 0x0000003f3f3ff290 */ /* 0x000fe4000fffe03f */
[----:B------:R-:W-:Y:S05]  /*70a0*/  @P0 IMAD.HI.U32 R4, R5, c[0x0][0x330], RZ ;  /* 0x0000cc0005040a27 */ /* 0x000fea00078e00ff */
[----:B------:R-:W-:Y:S04]  /*70b0*/  @P0 SHF.R.U32.HI R5, RZ, c[0x0][0x334], R4 ;  /* 0x0000cd00ff050a19 */ /* 0x000fe80000011604 */
[----:B------:R-:W-:Y:S01]  /*70c0*/  LOP3.LUT R5, RZ, R5, RZ, 0x33, !PT ;  /* 0x00000005ff057212 */ /* 0x000fe200078e33ff */
[----:B------:R-:W-:-:S05]  /*70d0*/  BRA `(.L_x_37) ;  /* 0x0000005000007947 */ /* 0x000fca0003800000 */
.L_x_36:
[----:B------:R-:W-:Y:S04]  /*70e0*/  MOV R4, c[0x0][0x32c] ;  /* 0x0000cb0000047a02 */ /* 0x000fe80000000f00 */
[----:B------:R-:W-:Y:S11]  /*70f0*/  ISETP.NE.AND P0, PT, R4, 0x1, PT ;  /* 0x000000010400780c */ /* 0x000ff60003f05270 */
[----:B------:R-:W-:Y:S02]  /*7100*/  @!UPT UIADD3 URZ, URZ, URZ, URZ ;  /* 0x0000003f3f3ff290 */ /* 0x000fe4000fffe03f */
[----:B------:R-:W-:Y:S05]  /*7110*/  @P0 IMAD.HI.U32 R4, R5, c[0x0][0x330], RZ ;  /* 0x0000cc0005040a27 */ /* 0x000fea00078e00ff */
[----:B------:R-:W-:Y:S02]  /*7120*/  @P0 SHF.R.U32.HI R5, RZ, c[0x0][0x334], R4 ;  /* 0x0000cd00ff050a19 */ /* 0x000fe40000011604 */
.L_x_37:
[----:B------:R-:W-:Y:S05]  /*7130*/  BSYNC B0 ;  /* 0x0000000000007941 */ /* 0x000fea0003800000 */
.L_x_35:
[----:B------:R-:W-:Y:S04]  /*7140*/  IMAD.IADD R4, R19, 0x1, -R222 ;  /* 0x0000000113047824 */ /* 0x000fe800078e0ade */
[----:B------:R-:W-:Y:S05]  /*7150*/  IMAD R4, R5, c[0x0][0x32c], R4 ;  /* 0x0000cb0005047a24 */ /* 0x000fea00078e0204 */
[----:B------:R-:W-:Y:S02]  /*7160*/  IADD3 R5, R4, c[0x0][0x32c], RZ ;  /* 0x0000cb0004057a10 */ /* 0x000fe40007ffe0ff */
[----:B------:R-:W-:Y:S02]  /*7170*/  IMNMX R25, R25, R4, !PT ;  /* 0x0000000419197217 */ /* 0x000fe40007800200 */
[----:B------:R-:W-:Y:S02]  /*7180*/  IMNMX R26, R26, R5, PT ;  /* 0x000000051a1a7217 */ /* 0x000fe40003800200 */
.L_x_34:
[C---:B--234-:R-:W-:Y:S01]  /*7190*/  ISETP.GE.AND P0, PT, R19.reuse, 0x1, PT ;  /* 0x000000011300780c */ /* 0x05cfe20003f06270 */
[----:B------:R-:W2:Y:S01]  /*71a0*/  SHFL.IDX PT, R4, R18, 0x1, 0x1c1f ;  /* 0x003c1f0012047f89 */ /* 0x000ea200000e0000 */
[----:B------:R-:W-:Y:S02]  /*71b0*/  ISETP.GE.AND P1, PT, R19, 0x2, PT ;  /* 0x000000021300780c */ /* 0x000fe40003f26270 */
[----:B------:R-:W-:Y:S02]  /*71c0*/  LOP3.LUT R223, R223, 0xfff7ffff, RZ, 0xc0, !PT ;  /* 0xfff7ffffdfdf7812 */ /* 0x000fe400078ec0ff */
[C---:B------:R-:W-:Y:S02]  /*71d0*/  ISETP.GE.AND P2, PT, R19.reuse, 0x9, PT ;  /* 0x000000091300780c */ /* 0x040fe40003f46270 */
[C---:B------:R-:W-:Y:S02]  /*71e0*/  ISETP.GE.AND P6, PT, R19.reuse, 0x51, PT ;  /* 0x000000511300780c */ /* 0x040fe40003fc6270 */
[----:B------:R-:W-:Y:S03]  /*71f0*/  ISETP.GE.AND P5, PT, R19, 0x52, PT ;  /* 0x000000521300780c */ /* 0x000fe60003fa6270 */
[----:B------:R-:W-:Y:S02]  /*7200*/  @P0 LOP3.LUT R223, R223, 0x80000, RZ, 0xfc, !PT ;  /* 0x00080000dfdf0812 */ /* 0x000fe400078efcff */
[----:B------:R-:W-:Y:S02]  /*7210*/  ISETP.GT.AND P0, PT, R25, RZ, !P0 ;  /* 0x000000ff1900720c */ /* 0x000fe40004704270 */
[----:B------:R-:W-:Y:S02]  /*7220*/  LOP3.LUT R223, R223, 0xfffbffff, RZ, 0xc0, !PT ;  /* 0xfffbffffdfdf7812 */ /* 0x000fe400078ec0ff */
[----:B------:R-:W-:Y:S02]  /*7230*/  ISETP.LT.OR P0, PT, R26, 0x1, P0 ;  /* 0x000000011a00780c */ /* 0x000fe40000701670 */
[----:B------:R-:W-:Y:S02]  /*7240*/  @P1 LOP3.LUT R223, R223, 0x40000, RZ, 0xfc, !PT ;  /* 0x00040000dfdf1812 */ /* 0x000fe400078efcff */
[----:B------:R-:W-:Y:S02]  /*7250*/  ISETP.GT.AND P1, PT, R25, 0x1, !P1 ;  /* 0x000000011900780c */ /* 0x000fe40004f24270 */
[----:B------:R-:W-:Y:S01]  /*7260*/  LOP3.LUT R223, R223, 0xfffdffff, RZ, 0xc0, !PT ;  /* 0xfffdffffdfdf7812 */ /* 0x000fe200078ec0ff */
[--C-:B--2---:R-:W-:Y:S01]  /*7270*/  IMAD.IADD R23, R23, 0x1, R4.reuse ;  /* 0x0000000117177824 */ /* 0x104fe200078e0204 */
[----:B------:R-:W-:Y:S01]  /*7280*/  FSEL R12, R156, -INF , !P0 ;  /* 0xff8000009c0c7808 */ /* 0x000fe20004000000 */
[----:B------:R-:W-:Y:S01]  /*7290*/  IMAD.IADD R22, R22, 0x1, R4 ;  /* 0x0000000116167824 */ /* 0x000fe200078e0204 */
[----:B------:R-:W-:Y:S02]  /*72a0*/  @P2 LOP3.LUT R223, R223, 0x20000, RZ, 0xfc, !PT ;  /* 0x00020000dfdf2812 */ /* 0x000fe400078efcff */
[----:B------:R-:W-:Y:S02]  /*72b0*/  ISETP.GT.AND P0, PT, R25, 0x8, !P2 ;  /* 0x000000081900780c */ /* 0x000fe40005704270 */
[C---:B------:R-:W-:Y:S02]  /*72c0*/  ISETP.GE.AND P2, PT, R19.reuse, 0xa, PT ;  /* 0x0000000a1300780c */ /* 0x040fe40003f46270 */
[C---:B------:R-:W-:Y:S02]  /*72d0*/  ISETP.LT.OR P1, PT, R26.reuse, 0x2, P1 ;  /* 0x000000021a00780c */ /* 0x040fe40000f21670 */
[----:B------:R-:W-:Y:S02]  /*72e0*/  ISETP.LT.OR P0, PT, R26, 0x9, P0 ;  /* 0x000000091a00780c */ /* 0x000fe40000701670 */
[----:B------:R-:W-:Y:S02]  /*72f0*/  FSEL R10, R160, -INF , !P1 ;  /* 0xff800000a00a7808 */ /* 0x000fe40004800000 */
[----:B------:R-:W-:Y:S02]  /*7300*/  ISETP.GE.AND P1, PT, R19, 0x11, PT ;  /* 0x000000111300780c */ /* 0x000fe40003f26270 */
[----:B------:R-:W-:Y:S02]  /*7310*/  LOP3.LUT R223, R223, 0xfffeffff, RZ, 0xc0, !PT ;  /* 0xfffeffffdfdf7812 */ /* 0x000fe400078ec0ff */
[----:B------:R-:W-:Y:S02]  /*7320*/  FSEL R6, R162, -INF , !P0 ;  /* 0xff800000a2067808 */ /* 0x000fe40004000000 */
[----:B------:R-:W-:Y:S02]  /*7330*/  @P2 LOP3.LUT R223, R223, 0x10000, RZ, 0xfc, !PT ;  /* 0x00010000dfdf2812 */ /* 0x000fe400078efcff */
[----:B------:R-:W-:Y:S02]  /*7340*/  ISETP.GT.AND P0, PT, R25, 0x9, !P2 ;  /* 0x000000091900780c */ /* 0x000fe40005704270 */
[----:B------:R-:W-:Y:S02]  /*7350*/  LOP3.LUT R223, R223, 0xffff7fff, RZ, 0xc0, !PT ;  /* 0xffff7fffdfdf7812 */ /* 0x000fe400078ec0ff */
[----:B------:R-:W-:Y:S02]  /*7360*/  ISETP.LT.OR P0, PT, R26, 0xa, P0 ;  /* 0x0000000a1a00780c */ /* 0x000fe40000701670 */
[----:B------:R-:W-:Y:S02]  /*7370*/  @P1 LOP3.LUT R223, R223, 0x8000, RZ, 0xfc, !PT ;  /* 0x00008000dfdf1812 */ /* 0x000fe400078efcff */
[----:B------:R-:W-:Y:S02]  /*7380*/  FSEL R8, R164, -INF , !P0 ;  /* 0xff800000a4087808 */ /* 0x000fe40004000000 */
[----:B------:R-:W-:Y:S02]  /*7390*/  ISETP.GT.AND P0, PT, R25, 0x10, !P1 ;  /* 0x000000101900780c */ /* 0x000fe40004f04270 */
[----:B------:R-:W-:Y:S02]  /*73a0*/  ISETP.GE.AND P1, PT, R19, 0x12, PT ;  /* 0x000000121300780c */ /* 0x000fe40003f26270 */
[----:B------:R-:W-:Y:S02]  /*73b0*/  ISETP.LT.OR P0, PT, R26, 0x11, P0 ;  /* 0x000000111a00780c */ /* 0x000fe40000701670 */
[----:B------:R-:W-:Y:S02]  /*73c0*/  LOP3.LUT R223, R223, 0xffffbfff, RZ, 0xc0, !PT ;  /* 0xffffbfffdfdf7812 */ /* 0x000fe400078ec0ff */
[----:B------:R-:W-:Y:S02]  /*73d0*/  FSEL R42, R184, -INF , !P0 ;  /* 0xff800000b82a7808 */ /* 0x000fe40004000000 */
[----:B------:R-:W-:Y:S02]  /*73e0*/  ISETP.GT.AND P0, PT, R25, 0x11, !P1 ;  /* 0x000000111900780c */ /* 0x000fe40004f04270 */
[----:B------:R-:W-:Y:S02]  /*73f0*/  ISETP.GE.AND P2, PT, R19, 0x59, PT ;  /* 0x000000591300780c */ /* 0x000fe40003f46270 */
[----:B------:R-:W-:Y:S02]  /*7400*/  ISETP.LT.OR P0, PT, R26, 0x12, P0 ;  /* 0x000000121a00780c */ /* 0x000fe40000701670 */
[----:B------:R-:W-:Y:S02]  /*7410*/  @P1 LOP3.LUT R223, R223, 0x4000, RZ, 0xfc, !PT ;  /* 0x00004000dfdf1812 */ /* 0x000fe400078efcff */
[----:B------:R-:W-:Y:S02]  /*7420*/  ISETP.GE.AND P1, PT, R19, 0x19, PT ;  /* 0x000000191300780c */ /* 0x000fe40003f26270 */
[----:B------:R-:W-:Y:S02]  /*7430*/  LOP3.LUT R223, R223, 0xffffdfff, RZ, 0xc0, !PT ;  /* 0xffffdfffdfdf7812 */ /* 0x000fe400078ec0ff */
[----:B------:R-:W-:Y:S02]  /*7440*/  FSEL R40, R166, -INF , !P0 ;  /* 0xff800000a6287808 */ /* 0x000fe40004000000 */
[----:B------:R-:W-:Y:S04]  /*7450*/  ISETP.GT.AND P0, PT, R25, 0x18, !P1 ;  /* 0x000000181900780c */ /* 0x000fe80004f04270 */
[C---:B------:R-:W-:Y:S03]  /*7460*/  ISETP.LT.OR P0, PT, R26.reuse, 0x19, P0 ;  /* 0x000000191a00780c */ /* 0x040fe60000701670 */
[----:B------:R-:W-:Y:S02]  /*7470*/  @P1 LOP3.LUT R223, R223, 0x2000, RZ, 0xfc, !PT ;  /* 0x00002000dfdf1812 */ /* 0x000fe400078efcff */
[----:B------:R-:W-:Y:S02]  /*7480*/  ISETP.GE.AND P1, PT, R19, 0x1a, PT ;  /* 0x0000001a1300780c */ /* 0x000fe40003f26270 */
[----:B------:R-:W-:Y:S02]  /*7490*/  LOP3.LUT R223, R223, 0xffffefff, RZ, 0xc0, !PT ;  /* 0xffffefffdfdf7812 */ /* 0x000fe400078ec0ff */
[----:B------:R-:W-:Y:S02]  /*74a0*/  FSEL R50, R185, -INF , !P0 ;  /* 0xff800000b9327808 */ /* 0x000fe40004000000 */
[----:B------:R-:W-:Y:S04]  /*74b0*/  ISETP.GT.AND P0, PT, R25, 0x19, !P1 ;  /* 0x000000191900780c */ /* 0x000fe80004f04270 */
[----:B------:R-:W-:Y:S03]  /*74c0*/  ISETP.LT.OR P0, PT, R26, 0x1a, P0 ;  /* 0x0000001a1a00780c */ /* 0x000fe60000701670 */
        /* <DEDUP_REMOVED lines=21> */
[----:B-1----:R-:W-:Y:S02]  /*7620*/  FSEL R162, R234, -INF , !P0 ;  /* 0xff800000eaa27808 */ /* 0x002fe40004000000 */
        /* <DEDUP_REMOVED lines=40> */
[----:B------:R-:W-:Y:S02]  /*78b0*/  FSEL R192, R9, -INF , !P0 ;  /* 0xff80000009c07808 */ /* 0x000fe40004000000 */
[----:B------:R-:W-:Y:S02]  /*78c0*/  LOP3.LUT R223, R223, 0xfffffffd, RZ, 0xc0, !PT ;  /* 0xfffffffddfdf7812 */ /* 0x000fe400078ec0ff */
[----:B------:R-:W-:Y:S04]  /*78d0*/  ISETP.GT.AND P0, PT, R25, 0x48, !P1 ;  /* 0x000000481900780c */ /* 0x000fe80004f04270 */
[C---:B------:R-:W-:Y:S03]  /*78e0*/  ISETP.LT.OR P0, PT, R26.reuse, 0x49, P0 ;  /* 0x000000491a00780c */ /* 0x040fe60000701670 */
[----:B------:R-:W-:Y:S02]  /*78f0*/  @P1 LOP3.LUT R223, R223, 0x2, RZ, 0xfc, !PT ;  /* 0x00000002dfdf1812 */ /* 0x000fe400078efcff */
[----:B------:R-:W-:Y:S02]  /*7900*/  ISETP.GE.AND P1, PT, R19, 0x4a, PT ;  /* 0x0000004a1300780c */ /* 0x000fe40003f26270 */
[----:B------:R-:W-:Y:S02]  /*7910*/  FSEL R184, R13, -INF , !P0 ;  /* 0xff8000000db87808 */ /* 0x000fe40004000000 */
[----:B------:R-:W-:Y:S02]  /*7920*/  ISETP.GT.AND P0, PT, R25, 0x49, !P1 ;  /* 0x000000491900780c */ /* 0x000fe40004f04270 */
[----:B------:R-:W-:Y:S02]  /*7930*/  LOP3.LUT R223, R223, 0xfffffffe, RZ, 0xc0, !PT ;  /* 0xfffffffedfdf7812 */ /* 0x000fe400078ec0ff */
[C---:B------:R-:W-:Y:S04]  /*7940*/  ISETP.LT.OR P0, PT, R26.reuse, 0x4a, P0 ;  /* 0x0000004a1a00780c */ /* 0x040fe80000701670 */
[----:B------:R-:W-:Y:S02]  /*7950*/  FSEL R166, R15, -INF , !P0 ;  /* 0xff8000000fa67808 */ /* 0x000fe40004000000 */
[----:B------:R-:W-:Y:S02]  /*7960*/  ISETP.GT.AND P0, PT, R25, 0x50, !P6 ;  /* 0x000000501900780c */ /* 0x000fe40007704270 */
[----:B------:R-:W-:Y:S02]  /*7970*/  @P1 LOP3.LUT R223, R223, 0x1, RZ, 0xfc, !PT ;  /* 0x00000001dfdf1812 */ /* 0x000fe400078efcff */
[C---:B------:R-:W-:Y:S02]  /*7980*/  ISETP.LT.OR P0, PT, R26.reuse, 0x51, P0 ;  /* 0x000000511a00780c */ /* 0x040fe40000701670 */
[----:B------:R-:W-:Y:S02]  /*7990*/  ISETP.GE.AND P1, PT, R19, 0x5a, PT ;  /* 0x0000005a1300780c */ /* 0x000fe40003f26270 */
[----:B------:R-:W-:Y:S02]  /*79a0*/  FSEL R156, R17, -INF , !P0 ;  /* 0xff800000119c7808 */ /* 0x000fe40004000000 */
[C---:B------:R-:W-:Y:S04]  /*79b0*/  ISETP.GT.AND P0, PT, R25.reuse, 0x51, !P5 ;  /* 0x000000511900780c */ /* 0x040fe80006f04270 */
[----:B------:R-:W-:Y:S04]  /*79c0*/  ISETP.LT.OR P0, PT, R26, 0x52, P0 ;  /* 0x000000521a00780c */ /* 0x000fe80000701670 */
[----:B------:R-:W-:Y:S02]  /*79d0*/  FSEL R150, R150, -INF , !P0 ;  /* 0xff80000096967808 */ /* 0x000fe40004000000 */
[C---:B------:R-:W-:Y:S04]  /*79e0*/  ISETP.GT.AND P0, PT, R25.reuse, 0x58, !P2 ;  /* 0x000000581900780c */ /* 0x040fe80005704270 */
[----:B------:R-:W-:Y:S04]  /*79f0*/  ISETP.LT.OR P0, PT, R26, 0x59, P0 ;  /* 0x000000591a00780c */ /* 0x000fe80000701670 */
[----:B------:R-:W-:Y:S02]  /*7a00*/  FSEL R146, R146, -INF , !P0 ;  /* 0xff80000092927808 */ /* 0x000fe40004000000 */
[----:B------:R-:W-:Y:S04]  /*7a10*/  ISETP.GT.AND P0, PT, R25, 0x59, !P1 ;  /* 0x000000591900780c */ /* 0x000fe80004f04270 */
[----:B------:R-:W-:Y:S04]  /*7a20*/  ISETP.LT.OR P0, PT, R26, 0x5a, P0 ;  /* 0x0000005a1a00780c */ /* 0x000fe80000701670 */
[----:B------:R-:W-:Y:S02]  /*7a30*/  FSEL R144, R21, -INF , !P0 ;  /* 0xff80000015907808 */ /* 0x000fe40004000000 */
[----:B------:R-:W-:Y:S11]  /*7a40*/  PLOP3.LUT P0, PT, PT, PT, UP2, 0x40, 0x0 ;  /* 0x000000000000781c */ /* 0x000ff60003f0e828 */
[----:B------:R-:W-:Y:S02]  /*7a50*/  @!UPT UIADD3 URZ, URZ, URZ, URZ ;  /* 0x0000003f3f3ff290 */ /* 0x000fe4000fffe03f */
[----:B------:R-:W-:-:S05]  /*7a60*/  @P0 BRA `(.L_x_38) ;  /* 0x0000019000000947 */ /* 0x000fca0003800000 */
[----:B------:R-:W-:Y:S01]  /*7a70*/  IADD3 R4, R4, c[0x0][0x1d0], RZ ;  /* 0x0000740004047a10 */ /* 0x000fe20007ffe0ff */
        /* <DEDUP_REMOVED lines=13> */
.L_x_40:
[----:B------:R-:W-:Y:S04]  /*7b50*/  MOV R4, c[0x0][0x32c] ;  /* 0x0000cb0000047a02 */ /* 0x000fe80000000f00 */
[----:B------:R-:W-:Y:S11]  /*7b60*/  ISETP.NE.AND P0, PT, R4, 0x1, PT ;  /* 0x000000010400780c */ /* 0x000ff60003f05270 */
[----:B------:R-:W-:Y:S02]  /*7b70*/  @!UPT UIADD3 URZ, URZ, URZ, URZ ;  /* 0x0000003f3f3ff290 */ /* 0x000fe4000fffe03f */
[----:B------:R-:W-:Y:S05]  /*7b80*/  @P0 IMAD.HI.U32 R4, R5, c[0x0][0x330], RZ ;  /* 0x0000cc0005040a27 */ /* 0x000fea00078e00ff */
[----:B------:R-:W-:Y:S02]  /*7b90*/  @P0 SHF.R.U32.HI R5, RZ, c[0x0][0x334], R4 ;  /* 0x0000cd00ff050a19 */ /* 0x000fe40000011604 */
.L_x_41:
[----:B------:R-:W-:Y:S05]  /*7ba0*/  BSYNC B0 ;  /* 0x0000000000007941 */ /* 0x000fea0003800000 */
.L_x_39:
[----:B------:R-:W-:Y:S04]  /*7bb0*/  IMAD.IADD R4, R19, 0x1, -R222 ;  /* 0x0000000113047824 */ /* 0x000fe800078e0ade */
[----:B------:R-:W-:Y:S05]  /*7bc0*/  IMAD R4, R5, c[0x0][0x32c], R4 ;  /* 0x0000cb0005047a24 */ /* 0x000fea00078e0204 */
[----:B------:R-:W-:Y:S02]  /*7bd0*/  IADD3 R16, R4, c[0x0][0x32c], RZ ;  /* 0x0000cb0004107a10 */ /* 0x000fe40007ffe0ff */
[----:B------:R-:W-:Y:S02]  /*7be0*/  IMNMX R22, R22, R4, !PT ;  /* 0x0000000416167217 */ /* 0x000fe40007800200 */
[----:B------:R-:W-:Y:S02]  /*7bf0*/  IMNMX R23, R23, R16, PT ;  /* 0x0000001017177217 */ /* 0x000fe40003800200 */
.L_x_38:
[----:B------:R-:W-:Y:S01]  /*7c00*/  LOP3.LUT P0, RZ, R223, 0x80000, RZ, 0xc0, !PT ;  /* 0x00080000dfff7812 */ /* 0x000fe2000780c0ff */
[----:B------:R-:W-:Y:S01]  /*7c10*/  LDSM.16.MT88.4 R28, [R209+0x100] ;  /* 0x00010000d11c783b */ /* 0x000fe20000004200 */
[----:B------:R-:W-:Y:S02]  /*7c20*/  FMNMX.FTZ R7, R12, R3, !PT ;  /* 0x000000030c077209 */ /* 0x000fe40007810000 */
[----:B------:R-:W-:Y:S02]  /*7c30*/  ISETP.GT.AND P0, PT, R22, RZ, !P0 ;  /* 0x000000ff1600720c */ /* 0x000fe40004704270 */
[----:B------:R-:W-:Y:S02]  /*7c40*/  FMNMX.FTZ R7, R10, R7, !PT ;  /* 0x000000070a077209 */ /* 0x000fe40007810000 */
[----:B------:R-:W-:Y:S01]  /*7c50*/  ISETP.LT.OR P0, PT, R23, 0x1, P0 ;  /* 0x000000011700780c */ /* 0x000fe20000701670 */
[----:B------:R-:W-:Y:S01]  /*7c60*/  LDSM.16.MT88.4 R36, [R208+0x100] ;  /* 0x00010000d024783b */ /* 0x000fe20000004200 */
[----:B------:R-:W-:Y:S02]  /*7c70*/  FMNMX.FTZ R7, R6, R7, !PT ;  /* 0x0000000706077209 */ /* 0x000fe40007810000 */
[----:B------:R-:W-:Y:S02]  /*7c80*/  FSEL R15, R0, -INF , !P0 ;  /* 0xff800000000f7808 */ /* 0x000fe40004000000 */
[----:B------:R-:W-:Y:S02]  /*7c90*/  LOP3.LUT P0, RZ, R223, 0x40000, RZ, 0xc0, !PT ;  /* 0x00040000dfff7812 */ /* 0x000fe4000780c0ff */
[----:B------:R-:W-:Y:S01]  /*7ca0*/  FMNMX.FTZ R7, R8, R7, !PT ;  /* 0x0000000708077209 */ /* 0x000fe20007810000 */
[----:B------:R-:W-:Y:S01]  /*7cb0*/  LDSM.16.MT88.4 R44, [R212+0x3100] ;  /* 0x00310000d42c783b */ /* 0x000fe20000004200 */
[----:B------:R-:W-:Y:S02]  /*7cc0*/  ISETP.GT.AND P0, PT, R22, 0x1, !P0 ;  /* 0x000000011600780c */ /* 0x000fe40004704270 */
[----:B------:R-:W-:Y:S02]  /*7cd0*/  FMNMX.FTZ R7, R42, R7, !PT ;  /* 0x000000072a077209 */ /* 0x000fe40007810000 */
[----:B------:R-:W-:Y:S02]  /*7ce0*/  ISETP.LT.OR P0, PT, R23, 0x2, P0 ;  /* 0x000000021700780c */ /* 0x000fe40000701670 */
[----:B------:R-:W-:Y:S02]  /*7cf0*/  FMNMX.FTZ R7, R40, R7, !PT ;  /* 0x0000000728077209 */ /* 0x000fe40007810000 */
[----:B------:R-:W-:Y:S02]  /*7d00*/  FSEL R13, R157, -INF , !P0 ;  /* 0xff8000009d0d7808 */ /* 0x000fe40004000000 */
[----:B------:R-:W-:Y:S02]  /*7d10*/  LOP3.LUT P0, RZ, R223, 0x20000, RZ, 0xc0, !PT ;  /* 0x00020000dfff7812 */ /* 0x000fe4000780c0ff */
[----:B------:R-:W-:Y:S02]  /*7d20*/  FMNMX.FTZ R7, R50, R7, !PT ;  /* 0x0000000732077209 */ /* 0x000fe40007810000 */
        /* <DEDUP_REMOVED lines=66> */
[C---:B------:R-:W-:Y:S01]  /*8150*/  ISETP.GT.AND P6, PT, R22.reuse, 0x50, !P6 ;  /* 0x000000501600780c */ /* 0x040fe200077c4270 */
[----:B------:R-:W1:Y:S01]  /*8160*/  SHFL.BFLY PT, R0, R5, 0x2, 0x1f ;  /* 0x0c401f0005007f89 */ /* 0x000e6200000e0000 */
[----:B------:R-:W-:Y:S02]  /*8170*/  FSEL R233, R233, -INF , !P0 ;  /* 0xff800000e9e97808 */ /* 0x000fe40004000000 */
[----:B------:R-:W-:Y:S02]  /*8180*/  LOP3.LUT P0, RZ, R223, 0x80, RZ, 0xc0, !PT ;  /* 0x00000080dfff7812 */ /* 0x000fe4000780c0ff */
[----:B------:R-:W-:Y:S02]  /*8190*/  FMNMX.FTZ R4, R233, R4, !PT ;  /* 0x00000004e9047209 */ /* 0x000fe40007810000 */
[C---:B------:R-:W-:Y:S02]  /*81a0*/  ISETP.GT.AND P0, PT, R22.reuse, 0x30, !P0 ;  /* 0x000000301600780c */ /* 0x040fe40004704270 */
[C---:B------:R-:W-:Y:S02]  /*81b0*/  ISETP.GT.AND P5, PT, R22.reuse, 0x51, !P5 ;  /* 0x000000511600780c */ /* 0x040fe40006fa4270 */
[C---:B------:R-:W-:Y:S02]  /*81c0*/  ISETP.LT.OR P0, PT, R23.reuse, 0x31, P0 ;  /* 0x000000311700780c */ /* 0x040fe40000701670 */
[----:B------:R-:W-:Y:S02]  /*81d0*/  ISETP.LT.OR P6, PT, R23, 0x51, P6 ;  /* 0x000000511700780c */ /* 0x000fe400037c1670 */
        /* <DEDUP_REMOVED lines=11> */
[----:B------:R-:W-:Y:S02]  /*8290*/  FSEL R147, R251, -INF , !P6 ;  /* 0xff800000fb937808 */ /* 0x000fe40007000000 */
[----:B------:R-:W-:Y:S02]  /*82a0*/  ISETP.LT.OR P0, PT, R23, 0x39, P0 ;  /* 0x000000391700780c */ /* 0x000fe40000701670 */
[C---:B------:R-:W-:Y:S02]  /*82b0*/  ISETP.GT.AND P1, PT, R22.reuse, 0x59, !P1 ;  /* 0x000000591600780c */ /* 0x040fe40004f24270 */
[----:B------:R-:W-:Y:S02]  /*82c0*/  FSEL R241, R241, -INF , !P0 ;  /* 0xff800000f1f17808 */ /* 0x000fe40004000000 */
[----:B------:R-:W-:Y:S02]  /*82d0*/  LOP3.LUT P0, RZ, R223, 0x10, RZ, 0xc0, !PT ;  /* 0x00000010dfff7812 */ /* 0x000fe4000780c0ff */
[----:B------:R-:W-:Y:S02]  /*82e0*/  FMNMX.FTZ R4, R241, R4, !PT ;  /* 0x00000004f1047209 */ /* 0x000fe40007810000 */
[----:B------:R-:W-:Y:S02]  /*82f0*/  ISETP.GT.AND P0, PT, R22, 0x39, !P0 ;  /* 0x000000391600780c */ /* 0x000fe40004704270 */
[C---:B------:R-:W-:Y:S02]  /*8300*/  ISETP.LT.OR P2, PT, R23.reuse, 0x59, P2 ;  /* 0x000000591700780c */ /* 0x040fe40001741670 */
[----:B------:R-:W-:Y:S02]  /*8310*/  ISETP.LT.OR P0, PT, R23, 0x3a, P0 ;  /* 0x0000003a1700780c */ /* 0x000fe40000701670 */
[----:B------:R-:W-:Y:S02]  /*8320*/  FSEL R139, R250, -INF , !P5 ;  /* 0xff800000fa8b7808 */ /* 0x000fe40006800000 */
        /* <DEDUP_REMOVED lines=11> */
[----:B-1----:R-:W-:Y:S02]  /*83e0*/  FMNMX.FTZ R16, R5, R0, !PT ;  /* 0x0000000005107209 */ /* 0x002fe40007810000 */
[----:B------:R-:W-:Y:S02]  /*83f0*/  ISETP.LT.OR P0, PT, R23, 0x42, P0 ;  /* 0x000000421700780c */ /* 0x000fe40000701670 */
[----:B------:R-:W-:Y:S01]  /*8400*/  FSEL R117, R252, -INF , !P1 ;  /* 0xff800000fc757808 */ /* 0x000fe20004800000 */
[----:B------:R-:W1:Y:S01]  /*8410*/  SHFL.BFLY PT, R17, R16, 0x1, 0x1f ;  /* 0x0c201f0010117f89 */ /* 0x000e6200000e0000 */
[----:B------:R-:W-:Y:S02]  /*8420*/  FSEL R165, R242, -INF , !P0 ;  /* 0xff800000f2a57808 */ /* 0x000fe40004000000 */
[----:B------:R-:W-:Y:S02]  /*8430*/  LOP3.LUT P0, RZ, R223, 0x2, RZ, 0xc0, !PT ;  /* 0x00000002dfff7812 */ /* 0x000fe4000780c0ff */
[----:B------:R-:W-:Y:S02]  /*8440*/  FMNMX.FTZ R4, R165, R4, !PT ;  /* 0x00000004a5047209 */ /* 0x000fe40007810000 */
[----:B------:R-:W-:Y:S04]  /*8450*/  ISETP.GT.AND P0, PT, R22, 0x48, !P0 ;  /* 0x000000481600780c */ /* 0x000fe80004704270 */
[----:B------:R-:W-:Y:S04]  /*8460*/  ISETP.LT.OR P0, PT, R23, 0x49, P0 ;  /* 0x000000491700780c */ /* 0x000fe80000701670 */
[----:B------:R-:W-:Y:S02]  /*8470*/  FSEL R161, R248, -INF , !P0 ;  /* 0xff800000f8a17808 */ /* 0x000fe40004000000 */
[----:B------:R-:W-:Y:S02]  /*8480*/  LOP3.LUT P0, RZ, R223, 0x1, RZ, 0xc0, !PT ;  /* 0x00000001dfff7812 */ /* 0x000fe4000780c0ff */
[----:B------:R-:W-:Y:S02]  /*8490*/  FMNMX.FTZ R4, R161, R4, !PT ;  /* 0x00000004a1047209 */ /* 0x000fe40007810000 */
[----:B------:R-:W-:Y:S04]  /*84a0*/  ISETP.GT.AND P0, PT, R22, 0x49, !P0 ;  /* 0x000000491600780c */ /* 0x000fe80004704270 */
[----:B------:R-:W-:Y:S02]  /*84b0*/  ISETP.LT.OR P0, PT, R23, 0x4a, P0 ;  /* 0x0000004a1700780c */ /* 0x000fe40000701670 */
[----:B------:R-:W-:Y:S02]  /*84c0*/  LDSM.16.MT88.4 R20, [R210+0x100] ;  /* 0x00010000d214783b */ /* 0x000fe40000004200 */
[----:B------:R-:W-:Y:S04]  /*84d0*/  FSEL R159, R247, -INF , !P0 ;  /* 0xff800000f79f7808 */ /* 0x000fe80004000000 */
[----:B------:R-:W-:Y:S04]  /*84e0*/  FMNMX.FTZ R4, R159, R4, !PT ;  /* 0x000000049f047209 */ /* 0x000fe80007810000 */
[----:B------:R-:W-:Y:S04]  /*84f0*/  FMNMX.FTZ R4, R147, R4, !PT ;  /* 0x0000000493047209 */ /* 0x000fe80007810000 */
[----:B------:R-:W-:Y:S04]  /*8500*/  FMNMX.FTZ R0, R139, R4, !PT ;  /* 0x000000048b007209 */ /* 0x000fe80007810000 */
[----:B------:R-:W-:Y:S04]  /*8510*/  FMNMX.FTZ R0, R135, R0, !PT ;  /* 0x0000000087007209 */ /* 0x000fe80007810000 */
[----:B------:R-:W-:Y:S02]  /*8520*/  FMNMX.FTZ R7, R117, R0, !PT ;  /* 0x0000000075077209 */ /* 0x000fe40007810000 */
[----:B-1----:R-:W-:Y:S03]  /*8530*/  FMNMX.FTZ R0, R16, R17, !PT ;  /* 0x0000001110007209 */ /* 0x002fe60007810000 */
[----:B------:R-:W1:Y:S01]  /*8540*/  SHFL.BFLY PT, R4, R7, 0x2, 0x1f ;  /* 0x0c401f0007047f89 */ /* 0x000e6200000e0000 */
[C---:B------:R-:W-:Y:S01]  /*8550*/  FSETP.NEU.FTZ.AND P0, PT, R0.reuse, -INF , PT ;  /* 0xff8000000000780b */ /* 0x040fe20003f1d000 */
[----:B------:R-:W-:Y:S05]  /*8560*/  FMUL.FTZ R149, R0, c[0x0][0x2d0] ;  /* 0x0000b40000957a20 */ /* 0x000fea0000410000 */
[----:B------:R-:W-:Y:S05]  /*8570*/  FSEL R149, R149, RZ, P0 ;  /* 0x000000ff95957208 */ /* 0x000fea0000000000 */
[--C-:B------:R-:W-:Y:S01]  /*8580*/  FFMA.FTZ R118, R6, c[0x0][0x2d0], -R149.reuse ;  /* 0x0000b40006767a23 */ /* 0x100fe20000010895 */
[----:B------:R-:W-:Y:S01]  /*8590*/  FSEL R6, R0, RZ, P0 ;  /* 0x000000ff00067208 */ /* 0x000fe20000000000 */
[--C-:B------:R-:W-:Y:S02]  /*85a0*/  FFMA.FTZ R128, R12, c[0x0][0x2d0], -R149.reuse ;  /* 0x0000b4000c807a23 */ /* 0x100fe40000010895 */
[----:B------:R-:W-:Y:S02]  /*85b0*/  FFMA.FTZ R119, R10, c[0x0][0x2d0], -R149 ;  /* 0x0000b4000a777a23 */ /* 0x000fe40000010895 */
[----:B------:R-:W-:Y:S01]  /*85c0*/  FADD.FTZ R3, -R6, R3 ;  /* 0x0000000306037221 */ /* 0x000fe20000010100 */
[----:B------:R-:W-:Y:S01]  /*85d0*/  MUFU.EX2 R118, R118 ;  /* 0x0000007600767308 */ /* 0x000fe20000000800 */
[--C-:B------:R-:W-:Y:S02]  /*85e0*/  FFMA.FTZ R129, R8, c[0x0][0x2d0], -R149.reuse ;  /* 0x0000b40008817a23 */ /* 0x100fe40000010895 */
[--C-:B------:R-:W-:Y:S01]  /*85f0*/  FFMA.FTZ R136, R42, c[0x0][0x2d0], -R149.reuse ;  /* 0x0000b4002a887a23 */ /* 0x100fe20000010895 */
[----:B-1----:R-:W-:Y:S01]  /*8600*/  FMNMX.FTZ R5, R7, R4, !PT ;  /* 0x0000000407057209 */ /* 0x002fe20007810000 */
[--C-:B------:R-:W-:Y:S02]  /*8610*/  FFMA.FTZ R137, R40, c[0x0][0x2d0], -R149.reuse ;  /* 0x0000b40028897a23 */ /* 0x100fe40000010895 */
[--C-:B------:R-:W-:Y:S02]  /*8620*/  FFMA.FTZ R138, R50, c[0x0][0x2d0], -R149.reuse ;  /* 0x0000b400328a7a23 */ /* 0x100fe40000010895 */
[----:B------:R-:W1:Y:S01]  /*8630*/  SHFL.BFLY PT, R4, R5, 0x1, 0x1f ;  /* 0x0c201f0005047f89 */ /* 0x000e6200000e0000 */
[----:B------:R-:W-:Y:S01]  /*8640*/  MUFU.EX2 R128, R128 ;  /* 0x0000008000807308 */ /* 0x000fe20000000800 */
[--C-:B------:R-:W-:Y:S02]  /*8650*/  FFMA.FTZ R145, R48, c[0x0][0x2d0], -R149.reuse ;  /* 0x0000b40030917a23 */ /* 0x100fe40000010895 */
[--C-:B------:R-:W-:Y:S02]  /*8660*/  FFMA.FTZ R232, R232, c[0x0][0x2d0], -R149.reuse ;  /* 0x0000b400e8e87a23 */ /* 0x100fe40000010895 */
[--C-:B------:R-:W-:Y:S02]  /*8670*/  FFMA.FTZ R184, R184, c[0x0][0x2d0], -R149.reuse ;  /* 0x0000b400b8b87a23 */ /* 0x100fe40000010895 */
[--C-:B------:R-:W-:Y:S02]  /*8680*/  FFMA.FTZ R160, R160, c[0x0][0x2d0], -R149.reuse ;  /* 0x0000b400a0a07a23 */ /* 0x100fe40000010895 */
[--C-:B------:R-:W-:Y:S01]  /*8690*/  FFMA.FTZ R162, R162, c[0x0][0x2d0], -R149.reuse ;  /* 0x0000b400a2a27a23 */ /* 0x100fe20000010895 */
[----:B------:R-:W2:Y:S01]  /*86a0*/  MUFU.EX2 R119, R119 ;  /* 0x0000007700777308 */ /* 0x000ea20000000800 */
[--C-:B------:R-:W-:Y:S02]  /*86b0*/  FFMA.FTZ R234, R234, c[0x0][0x2d0], -R149.reuse ;  /* 0x0000b400eaea7a23 */ /* 0x100fe40000010895 */
[--C-:B------:R-:W-:Y:S02]  /*86c0*/  FFMA.FTZ R236, R236, c[0x0][0x2d0], -R149.reuse ;  /* 0x0000b400ecec7a23 */ /* 0x100fe40000010895 */
[--C-:B------:R-:W-:Y:S02]  /*86d0*/  FFMA.FTZ R156, R156, c[0x0][0x2d0], -R149.reuse ;  /* 0x0000b4009c9c7a23 */ /* 0x100fe40000010895 */
[--C-:B------:R-:W-:Y:S03]  /*86e0*/  FFMA.FTZ R146, R146, c[0x0][0x2d0], -R149.reuse ;  /* 0x0000b40092927a23 */ /* 0x100fe60000010895 */
[----:B------:R-:W3:Y:S01]  /*86f0*/  MUFU.EX2 R129, R129 ;  /* 0x0000008100817308 */ /* 0x000ee20000000800 */
[----:B-1----:R-:W-:Y:S01]  /*8700*/  FMNMX.FTZ R116, R5, R4, !PT ;  /* 0x0000000405747209 */ /* 0x002fe20007810000 */
[----:B------:R-:W-:Y:S03]  /*8710*/  FMUL.FTZ R4, R3, c[0x0][0x2d0] ;  /* 0x0000b40003047a20 */ /* 0x000fe60000410000 */
[C---:B------:R-:W-:Y:S01]  /*8720*/  FSETP.NEU.FTZ.AND P0, PT, R116.reuse, -INF , PT ;  /* 0xff8000007400780b */ /* 0x040fe20003f1d000 */
[C---:B------:R-:W-:Y:S04]  /*8730*/  FMUL.FTZ R134, R116.reuse, c[0x0][0x2d0] ;  /* 0x0000b40074867a20 */ /* 0x040fe80000410000 */
[----:B------:R-:W1:Y:S01]  /*8740*/  MUFU.EX2 R3, R4 ;  /* 0x0000000400037308 */ /* 0x000e620000000800 */
[----:B------:R-:W-:Y:S02]  /*8750*/  FSEL R5, R116, RZ, P0 ;  /* 0x000000ff74057208 */ /* 0x000fe40000000000 */
[----:B------:R-:W-:Y:S02]  /*8760*/  FSEL R134, R134, RZ, P0 ;  /* 0x000000ff86867208 */ /* 0x000fe40000000000 */
[----:B--2---:R-:W-:Y:S01]  /*8770*/  F2FP.PACK_AB R124, R119, R128 ;  /* 0x00000080777c723e */ /* 0x004fe200000000ff */
[----:B------:R-:W-:Y:S01]  /*8780*/  FADD.FTZ R5, -R5, R2 ;  /* 0x0000000205057221 */ /* 0x000fe20000010100 */
[----:B------:R-:W-:Y:S01]  /*8790*/  ISETP.GT.AND P0, PT, R230, R231, PT ;  /* 0x000000e7e600720c */ /* 0x000fe20003f04270 */
[--C-:B------:R-:W-:Y:S02]  /*87a0*/  FFMA.FTZ R133, R15, c[0x0][0x2d0], -R134.reuse ;  /* 0x0000b4000f857a23 */ /* 0x100fe40000010886 */
[--C-:B------:R-:W-:Y:S01]  /*87b0*/  FFMA.FTZ R132, R13, c[0x0][0x2d0], -R134.reuse ;  /* 0x0000b4000d847a23 */ /* 0x100fe20000010886 */
[----:B------:R-:W-:Y:S01]  /*87c0*/  MUFU.EX2 R232, R232 ;  /* 0x000000e800e87308 */ /* 0x000fe20000000800 */
[----:B------:R-:W2:Y:S01]  /*87d0*/  LDSM.16.MT88.4 R12, [R212+0x100] ;  /* 0x00010000d40c783b */ /* 0x000ea20000004200 */
[--C-:B------:R-:W-:Y:S01]  /*87e0*/  FFMA.FTZ R131, R11, c[0x0][0x2d0], -R134.reuse ;  /* 0x0000b4000b837a23 */ /* 0x100fe20000010886 */
[----:B---3--:R-:W-:Y:S01]  /*87f0*/  F2FP.PACK_AB R126, R129, R118 ;  /* 0x00000076817e723e */ /* 0x008fe200000000ff */
[--C-:B------:R-:W-:Y:S02]  /*8800*/  FFMA.FTZ R130, R9, c[0x0][0x2d0], -R134.reuse ;  /* 0x0000b40009827a23 */ /* 0x100fe40000010886 */
[----:B------:R-:W-:Y:S02]  /*8810*/  FMUL.FTZ R2, R5, c[0x0][0x2d0] ;  /* 0x0000b40005027a20 */ /* 0x000fe40000410000 */
[--C-:B------:R-:W-:Y:S02]  /*8820*/  FFMA.FTZ R165, R165, c[0x0][0x2d0], -R134.reuse ;  /* 0x0000b400a5a57a23 */ /* 0x100fe40000010886 */
[----:B------:R-:W-:Y:S01]  /*8830*/  MUFU.EX2 R133, R133 ;  /* 0x0000008500857308 */ /* 0x000fe20000000800 */
[--C-:B------:R-:W-:Y:S02]  /*8840*/  FFMA.FTZ R161, R161, c[0x0][0x2d0], -R134.reuse ;  /* 0x0000b400a1a17a23 */ /* 0x100fe40000010886 */
[C---:B-1----:R-:W-:Y:S02]  /*8850*/  FMUL.FTZ R4, R3.reuse, R112 ;  /* 0x0000007003047220 */ /* 0x042fe40000410000 */
[C---:B------:R-:W-:Y:S02]  /*8860*/  FMUL.FTZ R5, R3.reuse, R113 ;  /* 0x0000007103057220 */ /* 0x040fe40000410000 */
[C---:B------:R-:W-:Y:S02]  /*8870*/  FMUL.FTZ R8, R3.reuse, R108 ;  /* 0x0000006c03087220 */ /* 0x040fe40000410000 */
[C---:B------:R-:W-:Y:S01]  /*8880*/  FMUL.FTZ R9, R3.reuse, R109 ;  /* 0x0000006d03097220 */ /* 0x040fe20000410000 */
[----:B------:R-:W1:Y:S01]  /*8890*/  MUFU.EX2 R2, R2 ;  /* 0x0000000200027308 */ /* 0x000e620000000800 */
[C---:B------:R-:W-:Y:S02]  /*88a0*/  FMUL.FTZ R16, R3.reuse, R100 ;  /* 0x0000006403107220 */ /* 0x040fe40000410000 */
[C---:B------:R-:W-:Y:S02]  /*88b0*/  FMUL.FTZ R17, R3.reuse, R101 ;  /* 0x0000006503117220 */ /* 0x040fe40000410000 */
[C---:B------:R-:W-:Y:S02]  /*88c0*/  FMUL.FTZ R24, R3.reuse, R92 ;  /* 0x0000005c03187220 */ /* 0x040fe40000410000 */
[C---:B------:R-:W-:Y:S02]  /*88d0*/  FMUL.FTZ R25, R3.reuse, R93 ;  /* 0x0000005d03197220 */ /* 0x040fe40000410000 */
[C---:B------:R-:W-:Y:S01]  /*88e0*/  FMUL.FTZ R32, R3.reuse, R84 ;  /* 0x0000005403207220 */ /* 0x040fe20000410000 */
[----:B------:R-:W3:Y:S01]  /*88f0*/  MUFU.EX2 R132, R132 ;  /* 0x0000008400847308 */ /* 0x000ee20000000800 */
[C---:B------:R-:W-:Y:S02]  /*8900*/  FMUL.FTZ R33, R3.reuse, R85 ;  /* 0x0000005503217220 */ /* 0x040fe40000410000 */
[C---:B------:R-:W-:Y:S02]  /*8910*/  FMUL.FTZ R40, R3.reuse, R76 ;  /* 0x0000004c03287220 */ /* 0x040fe40000410000 */
[C---:B------:R-:W-:Y:S02]  /*8920*/  FMUL.FTZ R41, R3.reuse, R77 ;  /* 0x0000004d03297220 */ /* 0x040fe40000410000 */
[C---:B------:R-:W-:Y:S02]  /*8930*/  FMUL.FTZ R48, R3.reuse, R68 ;  /* 0x0000004403307220 */ /* 0x040fe40000410000 */
[C---:B------:R-:W-:Y:S01]  /*8940*/  FMUL.FTZ R49, R3.reuse, R69 ;  /* 0x0000004503317220 */ /* 0x040fe20000410000 */
[----:B------:R-:W-:Y:S01]  /*8950*/  MUFU.EX2 R131, R131 ;  /* 0x0000008300837308 */ /* 0x000fe20000000800 */
[C---:B------:R-:W-:Y:S02]  /*8960*/  FMUL.FTZ R52, R3.reuse, R52 ;  /* 0x0000003403347220 */ /* 0x040fe40000410000 */
[C---:B------:R-:W-:Y:S02]  /*8970*/  FMUL.FTZ R53, R3.reuse, R53 ;  /* 0x0000003503357220 */ /* 0x040fe40000410000 */
[C---:B-1----:R-:W-:Y:S02]  /*8980*/  FMUL.FTZ R6, R2.reuse, R114 ;  /* 0x0000007202067220 */ /* 0x042fe40000410000 */
[C---:B------:R-:W-:Y:S02]  /*8990*/  FMUL.FTZ R7, R2.reuse, R115 ;  /* 0x0000007302077220 */ /* 0x040fe40000410000 */
[C---:B------:R-:W-:Y:S01]  /*89a0*/  FMUL.FTZ R10, R2.reuse, R110 ;  /* 0x0000006e020a7220 */ /* 0x040fe20000410000 */
[----:B------:R-:W1:Y:S01]  /*89b0*/  MUFU.EX2 R130, R130 ;  /* 0x0000008200827308 */ /* 0x000e620000000800 */
[C---:B------:R-:W-:Y:S02]  /*89c0*/  FMUL.FTZ R11, R2.reuse, R111 ;  /* 0x0000006f020b7220 */ /* 0x040fe40000410000 */
[----:B------:R-:W-:Y:S01]  /*89d0*/  FMUL.FTZ R18, R2, R102 ;  /* 0x0000006602127220 */ /* 0x000fe20000410000 */
[----:B---3--:R-:W-:Y:S01]  /*89e0*/  F2FP.PACK_AB R125, R132, R133 ;  /* 0x00000085847d723e */ /* 0x008fe200000000ff */
[C---:B------:R-:W-:Y:S01]  /*89f0*/  FMUL.FTZ R19, R2.reuse, R103 ;  /* 0x0000006702137220 */ /* 0x040fe20000410000 */
[----:B------:R-:W-:Y:S01]  /*8a00*/  LDSM.16.MT88.4 R108, [R212+0x2900] ;  /* 0x00290000d46c783b */ /* 0x000fe20000004200 */
[C---:B------:R-:W-:Y:S02]  /*8a10*/  FMUL.FTZ R26, R2.reuse, R94 ;  /* 0x0000005e021a7220 */ /* 0x040fe40000410000 */
[C---:B------:R-:W-:Y:S01]  /*8a20*/  FMUL.FTZ R27, R2.reuse, R95 ;  /* 0x0000005f021b7220 */ /* 0x040fe20000410000 */
[----:B------:R-:W-:Y:S01]  /*8a30*/  MUFU.EX2 R184, R184 ;  /* 0x000000b800b87308 */ /* 0x000fe20000000800 */
[C---:B------:R-:W-:Y:S02]  /*8a40*/  FMUL.FTZ R34, R2.reuse, R86 ;  /* 0x0000005602227220 */ /* 0x040fe40000410000 */
[C---:B------:R-:W-:Y:S01]  /*8a50*/  FMUL.FTZ R35, R2.reuse, R87 ;  /* 0x0000005702237220 */ /* 0x040fe20000410000 */
[----:B------:R-:W-:Y:S01]  /*8a60*/  LDSM.16.MT88.4 R92, [R208+0x4900] ;  /* 0x00490000d05c783b */ /* 0x000fe20000004200 */
[C---:B------:R-:W-:Y:S02]  /*8a70*/  FMUL.FTZ R42, R2.reuse, R78 ;  /* 0x0000004e022a7220 */ /* 0x040fe40000410000 */
[C---:B------:R-:W-:Y:S02]  /*8a80*/  FMUL.FTZ R43, R2.reuse, R79 ;  /* 0x0000004f022b7220 */ /* 0x040fe40000410000 */
[C---:B------:R-:W-:Y:S01]  /*8a90*/  FMUL.FTZ R50, R2.reuse, R70 ;  /* 0x0000004602327220 */ /* 0x040fe20000410000 */
[----:B------:R-:W-:Y:S01]  /*8aa0*/  MUFU.EX2 R165, R165 ;  /* 0x000000a500a57308 */ /* 0x000fe20000000800 */
[C---:B------:R-:W-:Y:S01]  /*8ab0*/  FMUL.FTZ R51, R2.reuse, R71 ;  /* 0x0000004702337220 */ /* 0x040fe20000410000 */
[----:B------:R-:W3:Y:S01]  /*8ac0*/  LDSM.16.MT88.4 R84, [R210+0x3100] ;  /* 0x00310000d254783b */ /* 0x000ee20000004200 */
[----:B------:R-:W-:Y:S01]  /*8ad0*/  FMUL.FTZ R54, R2, R54 ;  /* 0x0000003602367220 */ /* 0x000fe20000410000 */
[----:B-1----:R-:W-:Y:S01]  /*8ae0*/  F2FP.PACK_AB R127, R130, R131 ;  /* 0x00000083827f723e */ /* 0x002fe200000000ff */
[C---:B------:R-:W-:Y:S02]  /*8af0*/  FMUL.FTZ R55, R2.reuse, R55 ;  /* 0x0000003702377220 */ /* 0x040fe40000410000 */
[C---:B------:R-:W-:Y:S02]  /*8b00*/  FMUL.FTZ R56, R3.reuse, R56 ;  /* 0x0000003803387220 */ /* 0x040fe40000410000 */
[C---:B------:R-:W-:Y:S01]  /*8b10*/  FMUL.FTZ R57, R3.reuse, R57 ;  /* 0x0000003903397220 */ /* 0x040fe20000410000 */
[----:B------:R-:W1:Y:S01]  /*8b20*/  LDSM.16.MT88.4 R76, [R209+0x3100] ;  /* 0x00310000d14c783b */ /* 0x000e620000004200 */
[C---:B--2---:R-:W-:Y:S01]  /*8b30*/  HMMA.16816.F32 R4, R124.reuse, R12, R4 ;  /* 0x0000000c7c04723c */ /* 0x044fe20000001804 */
[----:B------:R-:W-:Y:S04]  /*8b40*/  MUFU.EX2 R161, R161 ;  /* 0x000000a100a17308 */ /* 0x000fe80000000800 */
[C---:B------:R-:W-:Y:S02]  /*8b50*/  FMUL.FTZ R58, R2.reuse, R58 ;  /* 0x0000003a023a7220 */ /* 0x040fe40000410000 */
[----:B------:R-:W2:Y:S01]  /*8b60*/  LDSM.16.MT88.4 R68, [R208+0x3100] ;  /* 0x00310000d044783b */ /* 0x000ea20000004200 */
[C---:B------:R-:W-:Y:S03]  /*8b70*/  HMMA.16816.F32 R8, R124.reuse, R14, R8 ;  /* 0x0000000e7c08723c */ /* 0x040fe60000001808 */
[----:B------:R-:W-:Y:S01]  /*8b80*/  MUFU.EX2 R136, R136 ;  /* 0x0000008800887308 */ /* 0x000fe20000000800 */
[C---:B------:R-:W-:Y:S02]  /*8b90*/  FMUL.FTZ R12, R3.reuse, R104 ;  /* 0x00000068030c7220 */ /* 0x040fe40000410000 */
[C---:B------:R-:W-:Y:S01]  /*8ba0*/  FMUL.FTZ R13, R3.reuse, R105 ;  /* 0x00000069030d7220 */ /* 0x040fe20000410000 */
[----:B------:R-:W-:Y:S01]  /*8bb0*/  LDSM.16.MT88.4 R100, [R210+0x2900] ;  /* 0x00290000d264783b */ /* 0x000fe20000004200 */
[C---:B------:R-:W-:Y:S04]  /*8bc0*/  FMUL.FTZ R14, R2.reuse, R106 ;  /* 0x0000006a020e7220 */ /* 0x040fe80000410000 */
[C---:B------:R-:W-:Y:S01]  /*8bd0*/  FMUL.FTZ R15, R2.reuse, R107 ;  /* 0x0000006b020f7220 */ /* 0x040fe20000410000 */
[----:B------:R-:W4:Y:S01]  /*8be0*/  MUFU.EX2 R137, R137 ;  /* 0x0000008900897308 */ /* 0x000f220000000800 */
[C---:B------:R-:W-:Y:S02]  /*8bf0*/  FMUL.FTZ R59, R2.reuse, R59 ;  /* 0x0000003b023b7220 */ /* 0x040fe40000410000 */
[C---:B------:R-:W-:Y:S02]  /*8c00*/  FMUL.FTZ R60, R3.reuse, R60 ;  /* 0x0000003c033c7220 */ /* 0x040fe40000410000 */
[C---:B------:R-:W-:Y:S01]  /*8c10*/  FMUL.FTZ R61, R3.reuse, R61 ;  /* 0x0000003d033d7220 */ /* 0x040fe20000410000 */
[C---:B------:R-:W-:Y:S03]  /*8c20*/  HMMA.16816.F32 R12, R124.reuse, R20, R12 ;  /* 0x000000147c0c723c */ /* 0x040fe6000000180c */
[C---:B------:R-:W-:Y:S01]  /*8c30*/  FMUL.FTZ R62, R2.reuse, R62 ;  /* 0x0000003e023e7220 */ /* 0x040fe20000410000 */
[----:B------:R-:W-:Y:S01]  /*8c40*/  MUFU.EX2 R138, R138 ;  /* 0x0000008a008a7308 */ /* 0x000fe20000000800 */
[C---:B------:R-:W-:Y:S02]  /*8c50*/  FMUL.FTZ R63, R2.reuse, R63 ;  /* 0x0000003f023f7220 */ /* 0x040fe40000410000 */
[C---:B------:R-:W-:Y:S01]  /*8c60*/  FMUL.FTZ R20, R3.reuse, R96 ;  /* 0x0000006003147220 */ /* 0x040fe20000410000 */
[C---:B------:R-:W-:Y:S04]  /*8c70*/  HMMA.16816.F32 R16, R124.reuse, R22, R16 ;  /* 0x000000167c10723c */ /* 0x040fe80000001810 */
[C---:B------:R-:W-:Y:S02]  /*8c80*/  FMUL.FTZ R21, R3.reuse, R97 ;  /* 0x0000006103157220 */ /* 0x040fe40000410000 */
[----:B------:R-:W-:Y:S01]  /*8c90*/  MUFU.EX2 R145, R145 ;  /* 0x0000009100917308 */ /* 0x000fe20000000800 */
[C---:B------:R-:W-:Y:S02]  /*8ca0*/  FMUL.FTZ R22, R2.reuse, R98 ;  /* 0x0000006202167220 */ /* 0x040fe40000410000 */
[C---:B------:R-:W-:Y:S03]  /*8cb0*/  FMUL.FTZ R23, R2.reuse, R99 ;  /* 0x0000006302177220 */ /* 0x040fe60000410000 */
[C---:B------:R-:W-:Y:S02]  /*8cc0*/  FMUL.FTZ R64, R3.reuse, R64 ;  /* 0x0000004003407220 */ /* 0x040fe40000410000 */
[C---:B------:R-:W-:Y:S02]  /*8cd0*/  FMUL.FTZ R65, R3.reuse, R65 ;  /* 0x0000004103417220 */ /* 0x040fe40000410000 */
[C---:B------:R-:W-:Y:S01]  /*8ce0*/  HMMA.16816.F32 R20, R124.reuse, R28, R20 ;  /* 0x0000001c7c14723c */ /* 0x040fe20000001814 */
[----:B------:R-:W-:Y:S02]  /*8cf0*/  MUFU.EX2 R160, R160 ;  /* 0x000000a000a07308 */ /* 0x000fe40000000800 */
[C---:B------:R-:W-:Y:S02]  /*8d00*/  FMUL.FTZ R66, R2.reuse, R66 ;  /* 0x0000004202427220 */ /* 0x040fe40000410000 */
[C---:B------:R-:W-:Y:S02]  /*8d10*/  FMUL.FTZ R67, R2.reuse, R67 ;  /* 0x0000004302437220 */ /* 0x040fe40000410000 */
[C---:B------:R-:W-:Y:S01]  /*8d20*/  FMUL.FTZ R28, R3.reuse, R88 ;  /* 0x00000058031c7220 */ /* 0x040fe20000410000 */
[C---:B------:R-:W-:Y:S03]  /*8d30*/  HMMA.16816.F32 R24, R124.reuse, R30, R24 ;  /* 0x0000001e7c18723c */ /* 0x040fe60000001818 */
[----:B------:R-:W-:Y:S01]  /*8d40*/  MUFU.EX2 R162, R162 ;  /* 0x000000a200a27308 */ /* 0x000fe20000000800 */
[----:B------:R-:W-:Y:S02]  /*8d50*/  FMUL.FTZ R29, R3, R89 ;  /* 0x00000059031d7220 */ /* 0x000fe40000410000 */
[--C-:B------:R-:W-:Y:S02]  /*8d60*/  FFMA.FTZ R148, R167, c[0x0][0x2d0], -R134.reuse ;  /* 0x0000b400a7947a23 */ /* 0x100fe40000010886 */
[C---:B------:R-:W-:Y:S04]  /*8d70*/  FMUL.FTZ R30, R2.reuse, R90 ;  /* 0x0000005a021e7220 */ /* 0x040fe80000410000 */
[----:B------:R-:W-:Y:S01]  /*8d80*/  FMUL.FTZ R31, R2, R91 ;  /* 0x0000005b021f7220 */ /* 0x000fe20000410000 */
[----:B------:R-:W-:Y:S01]  /*8d90*/  MUFU.EX2 R148, R148 ;  /* 0x0000009400947308 */ /* 0x000fe20000000800 */
[----:B------:R-:W-:Y:S01]  /*8da0*/  LDSM.16.MT88.4 R88, [R212+0x3900] ;  /* 0x00390000d458783b */ /* 0x000fe20000004200 */
[--C-:B------:R-:W-:Y:S02]  /*8db0*/  FFMA.FTZ R151, R151, c[0x0][0x2d0], -R134.reuse ;  /* 0x0000b40097977a23 */ /* 0x100fe40000010886 */
[--C-:B------:R-:W-:Y:S02]  /*8dc0*/  FFMA.FTZ R157, R157, c[0x0][0x2d0], -R134.reuse ;  /* 0x0000b4009d9d7a23 */ /* 0x100fe40000010886 */
[C---:B------:R-:W-:Y:S03]  /*8dd0*/  HMMA.16816.F32 R28, R124.reuse, R36, R28 ;  /* 0x000000247c1c723c */ /* 0x040fe6000000181c */
[--C-:B------:R-:W-:Y:S01]  /*8de0*/  FFMA.FTZ R158, R163, c[0x0][0x2d0], -R134.reuse ;  /* 0x0000b400a39e7a23 */ /* 0x100fe20000010886 */
[----:B------:R-:W5:Y:S01]  /*8df0*/  MUFU.EX2 R151, R151 ;  /* 0x0000009700977308 */ /* 0x000f620000000800 */
[--C-:B------:R-:W-:Y:S02]  /*8e00*/  FFMA.FTZ R163, R186, c[0x0][0x2d0], -R149.reuse ;  /* 0x0000b400baa37a23 */ /* 0x100fe40000010895 */
[C---:B------:R-:W-:Y:S01]  /*8e10*/  FMUL.FTZ R36, R3.reuse, R80 ;  /* 0x0000005003247220 */ /* 0x040fe20000410000 */
[C---:B------:R-:W-:Y:S04]  /*8e20*/  HMMA.16816.F32 R32, R124.reuse, R38, R32 ;  /* 0x000000267c20723c */ /* 0x040fe80000001820 */
[----:B------:R-:W-:Y:S02]  /*8e30*/  FMUL.FTZ R37, R3, R81 ;  /* 0x0000005103257220 */ /* 0x000fe40000410000 */
[----:B------:R-:W-:Y:S01]  /*8e40*/  MUFU.EX2 R157, R157 ;  /* 0x0000009d009d7308 */ /* 0x000fe20000000800 */
[C---:B------:R-:W-:Y:S02]  /*8e50*/  FMUL.FTZ R38, R2.reuse, R82 ;  /* 0x0000005202267220 */ /* 0x040fe40000410000 */
[----:B------:R-:W-:Y:S02]  /*8e60*/  FMUL.FTZ R39, R2, R83 ;  /* 0x0000005302277220 */ /* 0x000fe40000410000 */
[----:B------:R-:W-:Y:S01]  /*8e70*/  LDSM.16.MT88.4 R80, [R209+0x900] ;  /* 0x00090000d150783b */ /* 0x000fe20000004200 */
[--C-:B------:R-:W-:Y:S02]  /*8e80*/  FFMA.FTZ R167, R164, c[0x0][0x2d0], -R149.reuse ;  /* 0x0000b400a4a77a23 */ /* 0x100fe40000010895 */
[--C-:B------:R-:W-:Y:S02]  /*8e90*/  FFMA.FTZ R164, R237, c[0x0][0x2d0], -R134.reuse ;  /* 0x0000b400eda47a23 */ /* 0x100fe40000010886 */
[C---:B------:R-:W-:Y:S01]  /*8ea0*/  HMMA.16816.F32 R36, R124.reuse, R44, R36 ;  /* 0x0000002c7c24723c */ /* 0x040fe20000001824 */
[----:B------:R-:W1:Y:S02]  /*8eb0*/  MUFU.EX2 R158, R158 ;  /* 0x0000009e009e7308 */ /* 0x000e640000000800 */
[--C-:B------:R-:W-:Y:S02]  /*8ec0*/  FFMA.FTZ R187, R187, c[0x0][0x2d0], -R134.reuse ;  /* 0x0000b400bbbb7a23 */ /* 0x100fe40000010886 */
[--C-:B------:R-:W-:Y:S02]  /*8ed0*/  FFMA.FTZ R186, R235, c[0x0][0x2d0], -R134.reuse ;  /* 0x0000b400ebba7a23 */ /* 0x100fe40000010886 */
[C---:B------:R-:W-:Y:S01]  /*8ee0*/  FMUL.FTZ R44, R3.reuse, R72 ;  /* 0x00000048032c7220 */ /* 0x040fe20000410000 */
[C---:B------:R-:W-:Y:S03]  /*8ef0*/  HMMA.16816.F32 R40, R124.reuse, R46, R40 ;  /* 0x0000002e7c28723c */ /* 0x040fe60000001828 */
[----:B------:R-:W1:Y:S01]  /*8f00*/  MUFU.EX2 R163, R163 ;  /* 0x000000a300a37308 */ /* 0x000e620000000800 */
[----:B------:R-:W-:Y:S02]  /*8f10*/  FMUL.FTZ R45, R3, R73 ;  /* 0x00000049032d7220 */ /* 0x000fe40000410000 */
[--C-:B------:R-:W-:Y:S02]  /*8f20*/  FFMA.FTZ R233, R233, c[0x0][0x2d0], -R134.reuse ;  /* 0x0000b400e9e97a23 */ /* 0x100fe40000010886 */
[C---:B------:R-:W-:Y:S04]  /*8f30*/  FMUL.FTZ R46, R2.reuse, R74 ;  /* 0x0000004a022e7220 */ /* 0x040fe80000410000 */
[----:B------:R-:W-:Y:S01]  /*8f40*/  FMUL.FTZ R47, R2, R75 ;  /* 0x0000004b022f7220 */ /* 0x000fe20000410000 */
[----:B------:R-:W2:Y:S01]  /*8f50*/  MUFU.EX2 R167, R167 ;  /* 0x000000a700a77308 */ /* 0x000ea20000000800 */
[----:B------:R-:W4:Y:S01]  /*8f60*/  LDSM.16.MT88.4 R72, [R212+0x900] ;  /* 0x00090000d448783b */ /* 0x000f220000004200 */
[--C-:B------:R-:W-:Y:S02]  /*8f70*/  FFMA.FTZ R235, R240, c[0x0][0x2d0], -R149.reuse ;  /* 0x0000b400f0eb7a23 */ /* 0x100fe40000010895 */
[--C-:B------:R-:W-:Y:S02]  /*8f80*/  FFMA.FTZ R237, R238, c[0x0][0x2d0], -R149.reuse ;  /* 0x0000b400eeed7a23 */ /* 0x100fe40000010895 */
[C---:B---3--:R-:W-:Y:S03]  /*8f90*/  HMMA.16816.F32 R44, R124.reuse, R84, R44 ;  /* 0x000000547c2c723c */ /* 0x048fe6000000182c */
[--C-:B------:R-:W-:Y:S01]  /*8fa0*/  FFMA.FTZ R238, R245, c[0x0][0x2d0], -R134.reuse ;  /* 0x0000b400f5ee7a23 */ /* 0x100fe20000010886 */
[----:B------:R-:W-:Y:S01]  /*8fb0*/  MUFU.EX2 R164, R164 ;  /* 0x000000a400a47308 */ /* 0x000fe20000000800 */
[--C-:B------:R-:W-:Y:S02]  /*8fc0*/  FFMA.FTZ R245, R166, c[0x0][0x2d0], -R149.reuse ;  /* 0x0000b400a6f57a23 */ /* 0x100fe40000010895 */
[--C-:B------:R-:W-:Y:S01]  /*8fd0*/  FFMA.FTZ R166, R185, c[0x0][0x2d0], -R134.reuse ;  /* 0x0000b400b9a67a23 */ /* 0x100fe20000010886 */
[C---:B------:R-:W-:Y:S01]  /*8fe0*/  HMMA.16816.F32 R48, R124.reuse, R86, R48 ;  /* 0x000000567c30723c */ /* 0x040fe20000001830 */
[----:B------:R-:W-:Y:S03]  /*8ff0*/  LDSM.16.MT88.4 R84, [R208+0x900] ;  /* 0x00090000d054783b */ /* 0x000fe60000004200 */
[--C-:B------:R-:W-:Y:S02]  /*9000*/  FFMA.FTZ R243, R243, c[0x0][0x2d0], -R134.reuse ;  /* 0x0000b400f3f37a23 */ /* 0x100fe40000010886 */
[----:B------:R-:W-:Y:S01]  /*9010*/  MUFU.EX2 R245, R245 ;  /* 0x000000f500f57308 */ /* 0x000fe20000000800 */
[--C-:B------:R-:W-:Y:S01]  /*9020*/  FFMA.FTZ R240, R241, c[0x0][0x2d0], -R134.reuse ;  /* 0x0000b400f1f07a23 */ /* 0x100fe20000010886 */
[C---:B-1----:R-:W-:Y:S04]  /*9030*/  HMMA.16816.F32 R52, R124.reuse, R76, R52 ;  /* 0x0000004c7c34723c */ /* 0x042fe80000001834 */
[--C-:B------:R-:W-:Y:S02]  /*9040*/  FFMA.FTZ R241, R192, c[0x0][0x2d0], -R149.reuse ;  /* 0x0000b400c0f17a23 */ /* 0x100fe40000010895 */
[--C-:B------:R-:W-:Y:S02]  /*9050*/  FFMA.FTZ R192, R159, c[0x0][0x2d0], -R134.reuse ;  /* 0x0000b4009fc07a23 */ /* 0x100fe40000010886 */
[C---:B------:R-:W-:Y:S01]  /*9060*/  HMMA.16816.F32 R56, R124.reuse, R78, R56 ;  /* 0x0000004e7c38723c */ /* 0x040fe20000001838 */
[----:B------:R-:W1:Y:S01]  /*9070*/  LDSM.16.MT88.4 R76, [R210+0x900] ;  /* 0x00090000d24c783b */ /* 0x000e620000004200 */
[----:B------:R-:W-:Y:S02]  /*9080*/  MUFU.EX2 R241, R241 ;  /* 0x000000f100f17308 */ /* 0x000fe40000000800 */
[--C-:B------:R-:W-:Y:S02]  /*9090*/  FFMA.FTZ R239, R239, c[0x0][0x2d0], -R134.reuse ;  /* 0x0000b400efef7a23 */ /* 0x100fe40000010886 */
[--C-:B------:R-:W-:Y:S02]  /*90a0*/  FFMA.FTZ R159, R150, c[0x0][0x2d0], -R149.reuse ;  /* 0x0000b400969f7a23 */ /* 0x100fe40000010895 */
[C---:B--2---:R-:W-:Y:S04]  /*90b0*/  HMMA.16816.F32 R60, R124.reuse, R68, R60 ;  /* 0x000000447c3c723c */ /* 0x044fe8000000183c */
[----:B------:R-:W-:Y:S01]  /*90c0*/  MUFU.EX2 R166, R166 ;  /* 0x000000a600a67308 */ /* 0x000fe20000000800 */
[----:B------:R-:W-:Y:S02]  /*90d0*/  FFMA.FTZ R149, R144, c[0x0][0x2d0], -R149 ;  /* 0x0000b40090957a23 */ /* 0x000fe40000010895 */
[----:B----4-:R-:W-:Y:S01]  /*90e0*/  F2FP.PACK_AB R68, R137, R136 ;  /* 0x000000888944723e */ /* 0x010fe200000000ff */
[----:B------:R-:W-:Y:S04]  /*90f0*/  HMMA.16816.F32 R64, R124, R70, R64 ;  /* 0x000000467c40723c */ /* 0x000fe80000001840 */
[----:B-----5:R-:W-:Y:S01]  /*9100*/  F2FP.PACK_AB R69, R151, R148 ;  /* 0x000000949745723e */ /* 0x020fe200000000ff */
[--C-:B------:R-:W-:Y:S01]  /*9110*/  FFMA.FTZ R144, R147, c[0x0][0x2d0], -R134.reuse ;  /* 0x0000b40093907a23 */ /* 0x100fe20000010886 */
[----:B------:R-:W-:Y:S01]  /*9120*/  MUFU.EX2 R192, R192 ;  /* 0x000000c000c07308 */ /* 0x000fe20000000800 */
[----:B------:R-:W-:Y:S01]  /*9130*/  F2FP.PACK_AB R70, R145, R138 ;  /* 0x0000008a9146723e */ /* 0x000fe200000000ff */
[--C-:B------:R-:W-:Y:S01]  /*9140*/  FFMA.FTZ R139, R139, c[0x0][0x2d0], -R134.reuse ;  /* 0x0000b4008b8b7a23 */ /* 0x100fe20000010886 */
[----:B------:R-:W-:Y:S03]  /*9150*/  F2FP.PACK_AB R71, R158, R157 ;  /* 0x0000009d9e47723e */ /* 0x000fe600000000ff */
[--C-:B------:R-:W-:Y:S02]  /*9160*/  FFMA.FTZ R135, R135, c[0x0][0x2d0], -R134.reuse ;  /* 0x0000b40087877a23 */ /* 0x100fe40000010886 */
[----:B------:R-:W-:Y:S02]  /*9170*/  FFMA.FTZ R134, R117, c[0x0][0x2d0], -R134 ;  /* 0x0000b40075867a23 */ /* 0x000fe40000010886 */
[C---:B------:R-:W-:Y:S01]  /*9180*/  HMMA.16816.F32 R4, R68.reuse, R72, R4 ;  /* 0x000000484404723c */ /* 0x040fe20000001804 */
[----:B------:R-:W2:Y:S04]  /*9190*/  MUFU.EX2 R187, R187 ;  /* 0x000000bb00bb7308 */ /* 0x000ea80000000800 */
[----:B------:R-:W-:Y:S02]  /*91a0*/  FFMA.FTZ R128, R3, R224, R128 ;  /* 0x000000e003807223 */ /* 0x000fe40000010080 */
[----:B------:R-:W-:Y:S01]  /*91b0*/  FFMA.FTZ R133, R2, R225, R133 ;  /* 0x000000e102857223 */ /* 0x000fe20000010085 */
[C---:B------:R-:W-:Y:S01]  /*91c0*/  HMMA.16816.F32 R8, R68.reuse, R74, R8 ;  /* 0x0000004a4408723c */ /* 0x040fe20000001808 */
[----:B------:R-:W3:Y:S02]  /*91d0*/  LDSM.16.MT88.4 R72, [R210+0x3900] ;  /* 0x00390000d248783b */ /* 0x000ee40000004200 */
[----:B------:R-:W-:Y:S01]  /*91e0*/  MUFU.EX2 R186, R186 ;  /* 0x000000ba00ba7308 */ /* 0x000fe20000000800 */
[----:B------:R-:W-:Y:S02]  /*91f0*/  FADD.FTZ R119, R119, R128 ;  /* 0x0000008077777221 */ /* 0x000fe40000010000 */
[----:B------:R-:W-:Y:S02]  /*9200*/  FADD.FTZ R132, R132, R133 ;  /* 0x0000008584847221 */ /* 0x000fe40000010000 */
[C---:B-1----:R-:W-:Y:S04]  /*9210*/  HMMA.16816.F32 R12, R68.reuse, R76, R12 ;  /* 0x0000004c440c723c */ /* 0x042fe8000000180c */
[----:B------:R-:W-:Y:S01]  /*9220*/  FADD.FTZ R118, R118, R119 ;  /* 0x0000007776767221 */ /* 0x000fe20000010000 */
[----:B------:R-:W1:Y:S01]  /*9230*/  MUFU.EX2 R233, R233 ;  /* 0x000000e900e97308 */ /* 0x000e620000000800 */
[----:B------:R-:W-:Y:S02]  /*9240*/  FADD.FTZ R3, R131, R132 ;  /* 0x0000008483037221 */ /* 0x000fe40000010000 */
[C---:B------:R-:W-:Y:S01]  /*9250*/  HMMA.16816.F32 R16, R68.reuse, R78, R16 ;  /* 0x0000004e4410723c */ /* 0x040fe20000001810 */
[----:B------:R-:W4:Y:S03]  /*9260*/  LDSM.16.MT88.4 R76, [R209+0x3900] ;  /* 0x00390000d14c783b */ /* 0x000f260000004200 */
[----:B------:R-:W-:Y:S02]  /*9270*/  FADD.FTZ R129, R129, R118 ;  /* 0x0000007681817221 */ /* 0x000fe40000010000 */
[----:B------:R-:W-:Y:S01]  /*9280*/  FADD.FTZ R3, R130, R3 ;  /* 0x0000000382037221 */ /* 0x000fe20000010000 */
[----:B------:R-:W-:Y:S01]  /*9290*/  MUFU.EX2 R234, R234 ;  /* 0x000000ea00ea7308 */ /* 0x000fe20000000800 */
[C---:B------:R-:W-:Y:S04]  /*92a0*/  HMMA.16816.F32 R20, R68.reuse, R80, R20 ;  /* 0x000000504414723c */ /* 0x040fe80000001814 */
[----:B------:R-:W-:Y:S02]  /*92b0*/  FADD.FTZ R136, R136, R129 ;  /* 0x0000008188887221 */ /* 0x000fe40000010000 */
[----:B------:R-:W-:Y:S02]  /*92c0*/  FADD.FTZ R2, R148, R3 ;  /* 0x0000000394027221 */ /* 0x000fe40000010000 */
[C---:B------:R-:W-:Y:S01]  /*92d0*/  HMMA.16816.F32 R24, R68.reuse, R82, R24 ;  /* 0x000000524418723c */ /* 0x040fe20000001818 */
[----:B------:R-:W5:Y:S01]  /*92e0*/  LDSM.16.MT88.4 R80, [R208+0x3900] ;  /* 0x00390000d050783b */ /* 0x000f620000004200 */
[----:B------:R-:W-:Y:S02]  /*92f0*/  MUFU.EX2 R235, R235 ;  /* 0x000000eb00eb7308 */ /* 0x000fe40000000800 */
[----:B------:R-:W-:Y:S02]  /*9300*/  FADD.FTZ R137, R137, R136 ;  /* 0x0000008889897221 */ /* 0x000fe40000010000 */
[----:B------:R-:W-:Y:S02]  /*9310*/  FADD.FTZ R2, R151, R2 ;  /* 0x0000000297027221 */ /* 0x000fe40000010000 */
[C---:B------:R-:W-:Y:S04]  /*9320*/  HMMA.16816.F32 R28, R68.reuse, R84, R28 ;  /* 0x00000054441c723c */ /* 0x040fe8000000181c */
[----:B------:R-:W-:Y:S01]  /*9330*/  MUFU.EX2 R236, R236 ;  /* 0x000000ec00ec7308 */ /* 0x000fe20000000800 */
[----:B------:R-:W-:Y:S02]  /*9340*/  FADD.FTZ R138, R138, R137 ;  /* 0x000000898a8a7221 */ /* 0x000fe40000010000 */
[----:B------:R-:W-:Y:S01]  /*9350*/  FADD.FTZ R3, R157, R2 ;  /* 0x000000029d037221 */ /* 0x000fe20000010000 */
[C---:B------:R-:W-:Y:S01]  /*9360*/  HMMA.16816.F32 R32, R68.reuse, R86, R32 ;  /* 0x000000564420723c */ /* 0x040fe20000001820 */
[----:B------:R-:W-:Y:S03]  /*9370*/  LDSM.16.MT88.4 R84, [R210+0x1100] ;  /* 0x00110000d254783b */ /* 0x000fe60000004200 */
[----:B------:R-:W-:Y:S02]  /*9380*/  FADD.FTZ R138, R145, R138 ;  /* 0x0000008a918a7221 */ /* 0x000fe40000010000 */
[----:B------:R-:W-:Y:S01]  /*9390*/  MUFU.EX2 R237, R237 ;  /* 0x000000ed00ed7308 */ /* 0x000fe20000000800 */
[----:B------:R-:W-:Y:S01]  /*93a0*/  FADD.FTZ R3, R158, R3 ;  /* 0x000000039e037221 */ /* 0x000fe20000010000 */
[C---:B------:R-:W-:Y:S08]  /*93b0*/  HMMA.16816.F32 R36, R68.reuse, R88, R36 ;  /* 0x000000584424723c */ /* 0x040ff00000001824 */
[C---:B------:R-:W-:Y:S01]  /*93c0*/  HMMA.16816.F32 R40, R68.reuse, R90, R40 ;  /* 0x0000005a4428723c */ /* 0x040fe20000001828 */
[----:B------:R-:W-:Y:S01]  /*93d0*/  LDSM.16.MT88.4 R88, [R208+0x4100] ;  /* 0x00410000d058783b */ /* 0x000fe20000004200 */
[----:B------:R-:W-:Y:S06]  /*93e0*/  MUFU.EX2 R238, R238 ;  /* 0x000000ee00ee7308 */ /* 0x000fec0000000800 */
[C---:B---3--:R-:W-:Y:S04]  /*93f0*/  HMMA.16816.F32 R44, R68.reuse, R72, R44 ;  /* 0x00000048442c723c */ /* 0x048fe8000000182c */
[----:B------:R-:W-:Y:S04]  /*9400*/  MUFU.EX2 R243, R243 ;  /* 0x000000f300f37308 */ /* 0x000fe80000000800 */
[C---:B------:R-:W-:Y:S01]  /*9410*/  HMMA.16816.F32 R48, R68.reuse, R74, R48 ;  /* 0x0000004a4430723c */ /* 0x040fe20000001830 */
[----:B------:R-:W3:Y:S05]  /*9420*/  LDSM.16.MT88.4 R72, [R212+0x1100] ;  /* 0x00110000d448783b */ /* 0x000eea0000004200 */
[----:B------:R-:W-:Y:S02]  /*9430*/  MUFU.EX2 R240, R240 ;  /* 0x000000f000f07308 */ /* 0x000fe40000000800 */
[C---:B----4-:R-:W-:Y:S08]  /*9440*/  HMMA.16816.F32 R52, R68.reuse, R76, R52 ;  /* 0x0000004c4434723c */ /* 0x050ff00000001834 */
[C---:B------:R-:W-:Y:S01]  /*9450*/  HMMA.16816.F32 R56, R68.reuse, R78, R56 ;  /* 0x0000004e4438723c */ /* 0x040fe20000001838 */
[----:B------:R-:W4:Y:S01]  /*9460*/  LDSM.16.MT88.4 R76, [R209+0x1100] ;  /* 0x00110000d14c783b */ /* 0x000f220000004200 */
[----:B------:R-:W-:Y:S06]  /*9470*/  MUFU.EX2 R239, R239 ;  /* 0x000000ef00ef7308 */ /* 0x000fec0000000800 */
[C---:B-----5:R-:W-:Y:S04]  /*9480*/  HMMA.16816.F32 R60, R68.reuse, R80, R60 ;  /* 0x00000050443c723c */ /* 0x060fe8000000183c */
[----:B------:R-:W-:Y:S04]  /*9490*/  MUFU.EX2 R156, R156 ;  /* 0x0000009c009c7308 */ /* 0x000fe80000000800 */
[----:B------:R-:W-:Y:S01]  /*94a0*/  HMMA.16816.F32 R64, R68, R82, R64 ;  /* 0x000000524440723c */ /* 0x000fe20000001840 */
[----:B------:R-:W5:Y:S05]  /*94b0*/  LDSM.16.MT88.4 R80, [R208+0x1100] ;  /* 0x00110000d050783b */ /* 0x000f6a0000004200 */
[----:B------:R-:W4:Y:S01]  /*94c0*/  MUFU.EX2 R159, R159 ;  /* 0x0000009f009f7308 */ /* 0x000f220000000800 */
[----:B------:R-:W-:Y:S01]  /*94d0*/  F2FP.PACK_AB R68, R160, R163 ;  /* 0x000000a3a044723e */ /* 0x000fe200000000ff */
[----:B------:R-:W-:Y:S01]  /*94e0*/  FADD.FTZ R163, R163, R138 ;  /* 0x0000008aa3a37221 */ /* 0x000fe20000010000 */
[----:B------:R-:W-:Y:S03]  /*94f0*/  F2FP.PACK_AB R70, R167, R162 ;  /* 0x000000a2a746723e */ /* 0x000fe600000000ff */
[----:B--2---:R-:W-:Y:S01]  /*9500*/  F2FP.PACK_AB R69, R187, R164 ;  /* 0x000000a4bb45723e */ /* 0x004fe200000000ff */
[----:B------:R-:W-:Y:S01]  /*9510*/  FADD.FTZ R164, R164, R3 ;  /* 0x00000003a4a47221 */ /* 0x000fe20000010000 */
[----:B-1----:R-:W-:Y:S01]  /*9520*/  F2FP.PACK_AB R71, R233, R186 ;  /* 0x000000bae947723e */ /* 0x002fe200000000ff */
[----:B------:R-:W-:Y:S01]  /*9530*/  FADD.FTZ R163, R160, R163 ;  /* 0x000000a3a0a37221 */ /* 0x000fe20000010000 */
[----:B------:R-:W-:Y:S01]  /*9540*/  MUFU.EX2 R146, R146 ;  /* 0x0000009200927308 */ /* 0x000fe20000000800 */
[----:B------:R-:W-:Y:S02]  /*9550*/  FADD.FTZ R187, R187, R164 ;  /* 0x000000a4bbbb7221 */ /* 0x000fe40000010000 */
[----:B------:R-:W-:Y:S02]  /*9560*/  FADD.FTZ R162, R162, R163 ;  /* 0x000000a3a2a27221 */ /* 0x000fe40000010000 */
[C---:B---3--:R-:W-:Y:S03]  /*9570*/  HMMA.16816.F32 R4, R68.reuse, R72, R4 ;  /* 0x000000484404723c */ /* 0x048fe60000001804 */
[----:B------:R-:W-:Y:S02]  /*9580*/  FADD.FTZ R186, R186, R187 ;  /* 0x000000bbbaba7221 */ /* 0x000fe40000010000 */
[----:B------:R-:W1:Y:S01]  /*9590*/  MUFU.EX2 R149, R149 ;  /* 0x0000009500957308 */ /* 0x000e620000000800 */
[----:B------:R-:W-:Y:S02]  /*95a0*/  FADD.FTZ R167, R167, R162 ;  /* 0x000000a2a7a77221 */ /* 0x000fe40000010000 */
[C---:B------:R-:W-:Y:S01]  /*95b0*/  HMMA.16816.F32 R8, R68.reuse, R74, R8 ;  /* 0x0000004a4408723c */ /* 0x040fe20000001808 */
[----:B------:R-:W2:Y:S03]  /*95c0*/  LDSM.16.MT88.4 R72, [R212+0x4100] ;  /* 0x00410000d448783b */ /* 0x000ea60000004200 */
[----:B----4-:R-:W-:Y:S01]  /*95d0*/  F2FP.PACK_AB R124, R159, R156 ;  /* 0x0000009c9f7c723e */ /* 0x010fe200000000ff */
[----:B------:R-:W-:Y:S02]  /*95e0*/  FADD.FTZ R233, R233, R186 ;  /* 0x000000bae9e97221 */ /* 0x000fe40000010000 */
[----:B------:R-:W-:Y:S01]  /*95f0*/  MUFU.EX2 R144, R144 ;  /* 0x0000009000907308 */ /* 0x000fe20000000800 */
[C---:B------:R-:W-:Y:S08]  /*9600*/  HMMA.16816.F32 R12, R68.reuse, R84, R12 ;  /* 0x00000054440c723c */ /* 0x040ff0000000180c */
[C---:B------:R-:W-:Y:S01]  /*9610*/  HMMA.16816.F32 R16, R68.reuse, R86, R16 ;  /* 0x000000564410723c */ /* 0x040fe20000001810 */
[----:B------:R-:W3:Y:S01]  /*9620*/  LDSM.16.MT88.4 R84, [R210+0x4100] ;  /* 0x00410000d254783b */ /* 0x000ee20000004200 */
[----:B------:R-:W4:Y:S02]  /*9630*/  MUFU.EX2 R139, R139 ;  /* 0x0000008b008b7308 */ /* 0x000f240000000800 */
[----:B-1----:R-:W-:Y:S04]  /*9640*/  F2FP.PACK_AB R126, R149, R146 ;  /* 0x00000092957e723e */ /* 0x002fe800000000ff */
[C---:B------:R-:W-:Y:S04]  /*9650*/  HMMA.16816.F32 R20, R68.reuse, R76, R20 ;  /* 0x0000004c4414723c */ /* 0x040fe80000001814 */
[----:B------:R-:W-:Y:S04]  /*9660*/  MUFU.EX2 R135, R135 ;  /* 0x0000008700877308 */ /* 0x000fe80000000800 */
[C---:B------:R-:W-:Y:S01]  /*9670*/  HMMA.16816.F32 R24, R68.reuse, R78, R24 ;  /* 0x0000004e4418723c */ /* 0x040fe20000001818 */
[----:B------:R-:W1:Y:S05]  /*9680*/  LDSM.16.MT88.4 R76, [R209+0x4100] ;  /* 0x00410000d14c783b */ /* 0x000e6a0000004200 */
[----:B------:R-:W3:Y:S02]  /*9690*/  MUFU.EX2 R134, R134 ;  /* 0x0000008600867308 */ /* 0x000ee40000000800 */
[C---:B-----5:R-:W-:Y:S04]  /*96a0*/  HMMA.16816.F32 R28, R68.reuse, R80, R28 ;  /* 0x00000050441c723c */ /* 0x060fe8000000181c */
[----:B----4-:R-:W-:Y:S04]  /*96b0*/  F2FP.PACK_AB R125, R139, R144 ;  /* 0x000000908b7d723e */ /* 0x010fe800000000ff */
[C---:B------:R-:W-:Y:S01]  /*96c0*/  HMMA.16816.F32 R32, R68.reuse, R82, R32 ;  /* 0x000000524420723c */ /* 0x040fe20000001820 */
[----:B------:R-:W4:Y:S07]  /*96d0*/  LDSM.16.MT88.4 R80, [R212+0x1900] ;  /* 0x00190000d450783b */ /* 0x000f2e0000004200 */
[C---:B--2---:R-:W-:Y:S04]  /*96e0*/  HMMA.16816.F32 R36, R68.reuse, R72, R36 ;  /* 0x000000484424723c */ /* 0x044fe80000001824 */
[----:B---3--:R-:W-:Y:S04]  /*96f0*/  F2FP.PACK_AB R127, R134, R135 ;  /* 0x00000087867f723e */ /* 0x008fe800000000ff */
[C---:B------:R-:W-:Y:S01]  /*9700*/  HMMA.16816.F32 R40, R68.reuse, R74, R40 ;  /* 0x0000004a4428723c */ /* 0x040fe20000001828 */
[----:B------:R-:W2:Y:S07]  /*9710*/  LDSM.16.MT88.4 R72, [R210+0x1900] ;  /* 0x00190000d248783b */ /* 0x000eae0000004200 */
[C---:B------:R-:W-:Y:S08]  /*9720*/  HMMA.16816.F32 R44, R68.reuse, R84, R44 ;  /* 0x00000054442c723c */ /* 0x040ff0000000182c */
[C---:B------:R-:W-:Y:S01]  /*9730*/  HMMA.16816.F32 R48, R68.reuse, R86, R48 ;  /* 0x000000564430723c */ /* 0x040fe20000001830 */
[----:B------:R-:W-:Y:S07]  /*9740*/  LDSM.16.MT88.4 R84, [R208+0x1900] ;  /* 0x00190000d054783b */ /* 0x000fee0000004200 */
[C---:B-1----:R-:W-:Y:S08]  /*9750*/  HMMA.16816.F32 R52, R68.reuse, R76, R52 ;  /* 0x0000004c4434723c */ /* 0x042ff00000001834 */
[C---:B------:R-:W-:Y:S01]  /*9760*/  HMMA.16816.F32 R56, R68.reuse, R78, R56 ;  /* 0x0000004e4438723c */ /* 0x040fe20000001838 */
[----:B------:R-:W1:Y:S07]  /*9770*/  LDSM.16.MT88.4 R76, [R209+0x1900] ;  /* 0x00190000d14c783b */ /* 0x000e6e0000004200 */
[C---:B------:R-:W-:Y:S08]  /*9780*/  HMMA.16816.F32 R60, R68.reuse, R88, R60 ;  /* 0x00000058443c723c */ /* 0x040ff0000000183c */
[----:B------:R-:W-:Y:S01]  /*9790*/  HMMA.16816.F32 R64, R68, R90, R64 ;  /* 0x0000005a4440723c */ /* 0x000fe20000001840 */
[----:B------:R-:W-:Y:S06]  /*97a0*/  LDSM.16.MT88.4 R88, [R209+0x4900] ;  /* 0x00490000d158783b */ /* 0x000fec0000004200 */
[----:B------:R-:W-:Y:S01]  /*97b0*/  F2FP.PACK_AB R68, R235, R234 ;  /* 0x000000eaeb44723e */ /* 0x000fe200000000ff */
[----:B------:R-:W-:Y:S01]  /*97c0*/  FADD.FTZ R234, R234, R167 ;  /* 0x000000a7eaea7221 */ /* 0x000fe20000010000 */
[----:B------:R-:W-:Y:S03]  /*97d0*/  F2FP.PACK_AB R70, R237, R236 ;  /* 0x000000eced46723e */ /* 0x000fe600000000ff */
[----:B------:R-:W-:Y:S01]  /*97e0*/  F2FP.PACK_AB R69, R243, R238 ;  /* 0x000000eef345723e */ /* 0x000fe200000000ff */
[----:B------:R-:W-:Y:S01]  /*97f0*/  FADD.FTZ R238, R238, R233 ;  /* 0x000000e9eeee7221 */ /* 0x000fe20000010000 */
[----:B------:R-:W-:Y:S01]  /*9800*/  F2FP.PACK_AB R71, R239, R240 ;  /* 0x000000f0ef47723e */ /* 0x000fe200000000ff */
[----:B------:R-:W-:Y:S02]  /*9810*/  FADD.FTZ R235, R235, R234 ;  /* 0x000000eaebeb7221 */ /* 0x000fe40000010000 */
[----:B------:R-:W-:Y:S02]  /*9820*/  FADD.FTZ R243, R243, R238 ;  /* 0x000000eef3f37221 */ /* 0x000fe40000010000 */
[----:B------:R-:W-:Y:S02]  /*9830*/  FADD.FTZ R236, R236, R235 ;  /* 0x000000ebecec7221 */ /* 0x000fe40000010000 */
[C---:B----4-:R-:W-:Y:S03]  /*9840*/  HMMA.16816.F32 R4, R68.reuse, R80, R4 ;  /* 0x000000504404723c */ /* 0x050fe60000001804 */
[----:B------:R-:W-:Y:S02]  /*9850*/  FADD.FTZ R240, R240, R243 ;  /* 0x000000f3f0f07221 */ /* 0x000fe40000010000 */
[----:B------:R-:W-:Y:S02]  /*9860*/  FADD.FTZ R237, R237, R236 ;  /* 0x000000eceded7221 */ /* 0x000fe40000010000 */
[----:B------:R-:W-:Y:S01]  /*9870*/  FADD.FTZ R239, R239, R240 ;  /* 0x000000f0efef7221 */ /* 0x000fe20000010000 */
[C---:B------:R-:W-:Y:S01]  /*9880*/  HMMA.16816.F32 R8, R68.reuse, R82, R8 ;  /* 0x000000524408723c */ /* 0x040fe20000001808 */
[----:B------:R-:W3:Y:S03]  /*9890*/  LDSM.16.MT88.4 R80, [R212+0x4900] ;  /* 0x00490000d450783b */ /* 0x000ee60000004200 */
[----:B------:R-:W-:Y:S04]  /*98a0*/  FADD.FTZ R2, R166, R239 ;  /* 0x000000efa6027221 */ /* 0x000fe80000010000 */
[C---:B--2---:R-:W-:Y:S04]  /*98b0*/  HMMA.16816.F32 R12, R68.reuse, R72, R12 ;  /* 0x00000048440c723c */ /* 0x044fe8000000180c */
[----:B------:R-:W-:Y:S04]  /*98c0*/  FADD.FTZ R2, R165, R2 ;  /* 0x00000002a5027221 */ /* 0x000fe80000010000 */
[C---:B------:R-:W-:Y:S01]  /*98d0*/  HMMA.16816.F32 R16, R68.reuse, R74, R16 ;  /* 0x0000004a4410723c */ /* 0x040fe20000001810 */
[----:B------:R-:W2:Y:S03]  /*98e0*/  LDSM.16.MT88.4 R72, [R210+0x4900] ;  /* 0x00490000d248783b */ /* 0x000ea60000004200 */
[----:B------:R-:W-:Y:S02]  /*98f0*/  FADD.FTZ R3, R161, R2 ;  /* 0x00000002a1037221 */ /* 0x000fe40000010000 */
[----:B------:R-:W-:Y:S02]  /*9900*/  IMAD.MOV.U32 R2, RZ, RZ, R116 ;  /* 0x000000ffff027224 */ /* 0x000fe400078e0074 */
[C---:B-1----:R-:W-:Y:S04]  /*9910*/  HMMA.16816.F32 R20, R68.reuse, R76, R20 ;  /* 0x0000004c4414723c */ /* 0x042fe80000001814 */
[----:B------:R-:W-:Y:S04]  /*9920*/  FADD.FTZ R3, R192, R3 ;  /* 0x00000003c0037221 */ /* 0x000fe80000010000 */
[C---:B------:R-:W-:Y:S01]  /*9930*/  HMMA.16816.F32 R24, R68.reuse, R78, R24 ;  /* 0x0000004e4418723c */ /* 0x040fe20000001818 */
[----:B------:R-:W1:Y:S03]  /*9940*/  LDSM.16.MT88.4 R76, [R212+0x2100] ;  /* 0x00210000d44c783b */ /* 0x000e660000004200 */
[----:B------:R-:W-:Y:S02]  /*9950*/  FADD.FTZ R144, R144, R3 ;  /* 0x0000000390907221 */ /* 0x000fe40000010000 */
[----:B------:R-:W-:Y:S02]  /*9960*/  IMAD.MOV.U32 R3, RZ, RZ, R0 ;  /* 0x000000ffff037224 */ /* 0x000fe400078e0000 */
[C---:B------:R-:W-:Y:S04]  /*9970*/  HMMA.16816.F32 R28, R68.reuse, R84, R28 ;  /* 0x00000054441c723c */ /* 0x040fe8000000181c */
[----:B------:R-:W-:Y:S04]  /*9980*/  FADD.FTZ R144, R139, R144 ;  /* 0x000000908b907221 */ /* 0x000fe80000010000 */
[C---:B------:R-:W-:Y:S01]  /*9990*/  HMMA.16816.F32 R32, R68.reuse, R86, R32 ;  /* 0x000000564420723c */ /* 0x040fe20000001820 */
[----:B------:R-:W-:Y:S03]  /*99a0*/  LDSM.16.MT88.4 R84, [R208+0x2100] ;  /* 0x00210000d054783b */ /* 0x000fe60000004200 */
[----:B------:R-:W-:Y:S04]  /*99b0*/  FADD.FTZ R135, R135, R144 ;  /* 0x0000009087877221 */ /* 0x000fe80000010000 */
[C---:B---3--:R-:W-:Y:S04]  /*99c0*/  HMMA.16816.F32 R36, R68.reuse, R80, R36 ;  /* 0x000000504424723c */ /* 0x048fe80000001824 */
[----:B------:R-:W-:Y:S04]  /*99d0*/  FADD.FTZ R225, R134, R135 ;  /* 0x0000008786e17221 */ /* 0x000fe80000010000 */
[C---:B------:R-:W-:Y:S01]  /*99e0*/  HMMA.16816.F32 R40, R68.reuse, R82, R40 ;  /* 0x000000524428723c */ /* 0x040fe20000001828 */
[----:B------:R-:W3:Y:S07]  /*99f0*/  LDSM.16.MT88.4 R80, [R210+0x2100] ;  /* 0x00210000d250783b */ /* 0x000eee0000004200 */
[C---:B--2---:R-:W-:Y:S08]  /*9a00*/  HMMA.16816.F32 R44, R68.reuse, R72, R44 ;  /* 0x00000048442c723c */ /* 0x044ff0000000182c */
[C---:B------:R-:W-:Y:S01]  /*9a10*/  HMMA.16816.F32 R48, R68.reuse, R74, R48 ;  /* 0x0000004a4430723c */ /* 0x040fe20000001830 */
[----:B------:R-:W2:Y:S07]  /*9a20*/  LDSM.16.MT88.4 R72, [R209+0x2100] ;  /* 0x00210000d148783b */ /* 0x000eae0000004200 */
        /* <DEDUP_REMOVED lines=11> */
[----:B------:R-:W-:Y:S02]  /*9ae0*/  F2FP.PACK_AB R71, R192, R161 ;  /* 0x000000a1c047723e */ /* 0x000fe400000000ff */
[----:B------:R-:W-:Y:S01]  /*9af0*/  IADD3 R192, R230, -0x1, RZ ;  /* 0xffffffffe6c07810 */ /* 0x000fe20007ffe0ff */
[----:B------:R-:W-:Y:S04]  /*9b00*/  FADD.FTZ R184, R184, R241 ;  /* 0x000000f1b8b87221 */ /* 0x000fe80000010000 */
[C---:B-1----:R-:W-:Y:S03]  /*9b10*/  HMMA.16816.F32 R4, R68.reuse, R76, R4 ;  /* 0x0000004c4404723c */ /* 0x042fe60000001804 */
[----:B------:R-:W-:Y:S02]  /*9b20*/  FADD.FTZ R245, R245, R184 ;  /* 0x000000b8f5f57221 */ /* 0x000fe40000010000 */
[----:B------:R-:W-:Y:S02]  /*9b30*/  IMAD.MOV.U32 R230, RZ, RZ, R192 ;  /* 0x000000ffffe67224 */ /* 0x000fe400078e00c0 */
[----:B------:R-:W-:Y:S01]  /*9b40*/  FADD.FTZ R156, R156, R245 ;  /* 0x000000f59c9c7221 */ /* 0x000fe20000010000 */
[C---:B------:R-:W-:Y:S01]  /*9b50*/  HMMA.16816.F32 R8, R68.reuse, R78, R8 ;  /* 0x0000004e4408723c */ /* 0x040fe20000001808 */
[----:B------:R-:W1:Y:S03]  /*9b60*/  LDSM.16.MT88.4 R76, [R212+0x5100] ;  /* 0x00510000d44c783b */ /* 0x000e660000004200 */
[----:B------:R-:W-:Y:S04]  /*9b70*/  FADD.FTZ R159, R159, R156 ;  /* 0x0000009c9f9f7221 */ /* 0x000fe80000010000 */
[C---:B---3--:R-:W-:Y:S04]  /*9b80*/  HMMA.16816.F32 R12, R68.reuse, R80, R12 ;  /* 0x00000050440c723c */ /* 0x048fe8000000180c */
[----:B------:R-:W-:Y:S04]  /*9b90*/  FADD.FTZ R146, R146, R159 ;  /* 0x0000009f92927221 */ /* 0x000fe80000010000 */
[C---:B------:R-:W-:Y:S01]  /*9ba0*/  HMMA.16816.F32 R16, R68.reuse, R82, R16 ;  /* 0x000000524410723c */ /* 0x040fe20000001810 */
[----:B------:R-:W3:Y:S03]  /*9bb0*/  LDSM.16.MT88.4 R80, [R210+0x5100] ;  /* 0x00510000d250783b */ /* 0x000ee60000004200 */
[----:B------:R-:W-:Y:S04]  /*9bc0*/  FADD.FTZ R224, R149, R146 ;  /* 0x0000009295e07221 */ /* 0x000fe80000010000 */
[C---:B--2---:R-:W-:Y:S08]  /*9bd0*/  HMMA.16816.F32 R20, R68.reuse, R72, R20 ;  /* 0x000000484414723c */ /* 0x044ff00000001814 */
[C---:B------:R-:W-:Y:S01]  /*9be0*/  HMMA.16816.F32 R24, R68.reuse, R74, R24 ;  /* 0x0000004a4418723c */ /* 0x040fe20000001818 */
[----:B------:R-:W2:Y:S07]  /*9bf0*/  LDSM.16.MT88.4 R72, [R208+0x5100] ;  /* 0x00510000d048783b */ /* 0x000eae0000004200 */
[C---:B------:R-:W-:Y:S08]  /*9c00*/  HMMA.16816.F32 R28, R68.reuse, R84, R28 ;  /* 0x00000054441c723c */ /* 0x040ff0000000181c */
[C---:B------:R-:W-:Y:S01]  /*9c10*/  HMMA.16816.F32 R32, R68.reuse, R86, R32 ;  /* 0x000000564420723c */ /* 0x040fe20000001820 */
[----:B------:R-:W4:Y:S07]  /*9c20*/  LDSM.16.MT88.4 R84, [R208+0x2900] ;  /* 0x00290000d054783b */ /* 0x000f2e0000004200 */
[C---:B-1----:R-:W-:Y:S08]  /*9c30*/  HMMA.16816.F32 R36, R68.reuse, R76, R36 ;  /* 0x0000004c4424723c */ /* 0x042ff00000001824 */
[C---:B------:R-:W-:Y:S01]  /*9c40*/  HMMA.16816.F32 R40, R68.reuse, R78, R40 ;  /* 0x0000004e4428723c */ /* 0x040fe20000001828 */
[----:B------:R-:W1:Y:S07]  /*9c50*/  LDSM.16.MT88.4 R76, [R212+0x5900] ;  /* 0x00590000d44c783b */ /* 0x000e6e0000004200 */
[C---:B---3--:R-:W-:Y:S08]  /*9c60*/  HMMA.16816.F32 R44, R68.reuse, R80, R44 ;  /* 0x00000050442c723c */ /* 0x048ff0000000182c */
[C---:B------:R-:W-:Y:S08]  /*9c70*/  HMMA.16816.F32 R48, R68.reuse, R82, R48 ;  /* 0x000000524430723c */ /* 0x040ff00000001830 */
[C---:B------:R-:W-:Y:S08]  /*9c80*/  HMMA.16816.F32 R52, R68.reuse, R88, R52 ;  /* 0x000000584434723c */ /* 0x040ff00000001834 */
[C---:B------:R-:W-:Y:S08]  /*9c90*/  HMMA.16816.F32 R56, R68.reuse, R90, R56 ;  /* 0x0000005a4438723c */ /* 0x040ff00000001838 */
[C---:B--2---:R-:W-:Y:S08]  /*9ca0*/  HMMA.16816.F32 R60, R68.reuse, R72, R60 ;  /* 0x00000048443c723c */ /* 0x044ff0000000183c */
[----:B------:R-:W-:Y:S01]  /*9cb0*/  HMMA.16816.F32 R64, R68, R74, R64 ;  /* 0x0000004a4440723c */ /* 0x000fe20000001840 */
[----:B------:R-:W2:Y:S07]  /*9cc0*/  LDSM.16.MT88.4 R68, [R210+0x5900] ;  /* 0x00590000d244783b */ /* 0x000eae0000004200 */
[C---:B------:R-:W-:Y:S01]  /*9cd0*/  HMMA.16816.F32 R112, R124.reuse, R108, R4 ;  /* 0x0000006c7c70723c */ /* 0x040fe20000001804 */
[----:B------:R-:W3:Y:S07]  /*9ce0*/  LDSM.16.MT88.4 R4, [R209+0x5900] ;  /* 0x00590000d104783b */ /* 0x000eee0000004200 */
[C---:B------:R-:W-:Y:S01]  /*9cf0*/  HMMA.16816.F32 R108, R124.reuse, R110, R8 ;  /* 0x0000006e7c6c723c */ /* 0x040fe20000001808 */
[----:B------:R-:W5:Y:S07]  /*9d00*/  LDSM.16.MT88.4 R8, [R208+0x5900] ;  /* 0x00590000d008783b */ /* 0x000f6e0000004200 */
[C---:B------:R-:W-:Y:S08]  /*9d10*/  HMMA.16816.F32 R104, R124.reuse, R100, R12 ;  /* 0x000000647c68723c */ /* 0x040ff0000000180c */
[C---:B------:R-:W-:Y:S08]  /*9d20*/  HMMA.16816.F32 R100, R124.reuse, R102, R16 ;  /* 0x000000667c64723c */ /* 0x040ff00000001810 */
[C---:B------:R-:W-:Y:S08]  /*9d30*/  HMMA.16816.F32 R96, R124.reuse, R92, R20 ;  /* 0x0000005c7c60723c */ /* 0x040ff00000001814 */
[C---:B------:R-:W-:Y:S08]  /*9d40*/  HMMA.16816.F32 R92, R124.reuse, R94, R24 ;  /* 0x0000005e7c5c723c */ /* 0x040ff00000001818 */
[C---:B----4-:R-:W-:Y:S08]  /*9d50*/  HMMA.16816.F32 R88, R124.reuse, R84, R28 ;  /* 0x000000547c58723c */ /* 0x050ff0000000181c */
[C---:B------:R-:W-:Y:S08]  /*9d60*/  HMMA.16816.F32 R84, R124.reuse, R86, R32 ;  /* 0x000000567c54723c */ /* 0x040ff00000001820 */
[C---:B-1----:R-:W-:Y:S08]  /*9d70*/  HMMA.16816.F32 R80, R124.reuse, R76, R36 ;  /* 0x0000004c7c50723c */ /* 0x042ff00000001824 */
[C---:B------:R-:W-:Y:S08]  /*9d80*/  HMMA.16816.F32 R76, R124.reuse, R78, R40 ;  /* 0x0000004e7c4c723c */ /* 0x040ff00000001828 */
[C---:B--2---:R-:W-:Y:S08]  /*9d90*/  HMMA.16816.F32 R72, R124.reuse, R68, R44 ;  /* 0x000000447c48723c */ /* 0x044ff0000000182c */
[C---:B------:R-:W-:Y:S08]  /*9da0*/  HMMA.16816.F32 R68, R124.reuse, R70, R48 ;  /* 0x000000467c44723c */ /* 0x040ff00000001830 */
[C---:B---3--:R-:W-:Y:S08]  /*9db0*/  HMMA.16816.F32 R52, R124.reuse, R4, R52 ;  /* 0x000000047c34723c */ /* 0x048ff00000001834 */
[C---:B------:R-:W-:Y:S08]  /*9dc0*/  HMMA.16816.F32 R56, R124.reuse, R6, R56 ;  /* 0x000000067c38723c */ /* 0x040ff00000001838 */
[C---:B-----5:R-:W-:Y:S08]  /*9dd0*/  HMMA.16816.F32 R60, R124.reuse, R8, R60 ;  /* 0x000000087c3c723c */ /* 0x060ff0000000183c */
[----:B------:R-:W-:Y:S01]  /*9de0*/  HMMA.16816.F32 R64, R124, R10, R64 ;  /* 0x0000000a7c40723c */ /* 0x000fe20000001840 */
[----:B------:R-:W-:-:S07]  /*9df0*/  @P0 BRA `(.L_x_42) ;  /* 0xffffbda000000947 */ /* 0x000fce000383ffff */
.L_x_33:
[----:B------:R-:W1:Y:S01]  /*9e00*/  S2UR UR7, SR_CTAID.X ;  /* 0x00000000000779c3 */ /* 0x000e620000002500 */
[----:B------:R-:W-:Y:S01]  /*9e10*/  ULDC.64 UR4, c[0x0][0x2c8] ;  /* 0x0000b20000047ab9 */ /* 0x000fe20000000a00 */
[----:B------:R-:W-:Y:S01]  /*9e20*/  PLOP3.LUT P0, PT, PT, PT, UP2, 0x40, 0x0 ;  /* 0x000000000000781c */ /* 0x000fe20003f0e828 */
[----:B-1----:R-:W-:-:S04]  /*9e30*/  ULEA UR7, UR7, 0x7f, 0x7 ;  /* 0x0000007f07077891 */ /* 0x002fc8000f8e383f */
[----:B------:R-:W-:-:S03]  /*9e40*/  UIMAD.WIDE.U32 UR18, UR7, UR4, URZ ;  /* 0x00000004071272a5 */ /* 0x000fc6000f8e003f */
[----:B------:R-:W-:Y:S02]  /*9e50*/  ULDC UR4, c[0x0][0x168] ;  /* 0x00005a0000047ab9 */ /* 0x000fe40000000800 */
[----:B------:R-:W-:Y:S02]  /*9e60*/  UIADD3 UR4, -UR4, 0x1, URZ ;  /* 0x0000000104047890 */ /* 0x000fe4000fffe13f */
[----:B------:R-:W-:-:S03]  /*9e70*/  @UP3 USHF.R.U32.HI UR7, URZ, UR5, UR19 ;  /* 0x000000053f073299 */ /* 0x000fc60008011613 */
[----:B------:R-:W-:Y:S02]  /*9e80*/  ULDC UR5, c[0x0][0x1d0] ;  /* 0x0000740000057ab9 */ /* 0x000fe40000000800 */
[----:B------:R-:W-:-:S03]  /*9e90*/  UIADD3 UR5, UR7, UR5, UR4 ;  /* 0x0000000507057290 */ /* 0x000fc6000fffe004 */
[----:B------:R-:W-:Y:S02]  /*9ea0*/  ULDC UR4, c[0x0][0x324] ;  /* 0x0000c90000047ab9 */ /* 0x000fe40000000800 */
[----:B------:R-:W-:-:S06]  /*9eb0*/  UIADD3 UR4, UR5, -UR4, URZ ;  /* 0x8000000405047290 */ /* 0x000fcc000fffe03f */
        /* <DEDUP_REMOVED lines=12> */
.L_x_44:
[----:B------:R-:W-:-:S04]  /*9f80*/  MOV R2, c[0x0][0x32c] ;  /* 0x0000cb0000027a02 */ /* 0x000fc80000000f00 */
[----:B------:R-:W-:-:S13]  /*9f90*/  ISETP.NE.AND P0, PT, R2, 0x1, PT ;  /* 0x000000010200780c */ /* 0x000fda0003f05270 */
[----:B------:R-:W-:-:S05]  /*9fa0*/  @P0 IMAD.HI.U32 R2, R4, c[0x0][0x330], RZ ;  /* 0x0000cc0004020a27 */ /* 0x000fca00078e00ff */
[----:B------:R-:W-:-:S05]  /*9fb0*/  @P0 SHF.R.U32.HI R4, RZ, c[0x0][0x334], R2 ;  /* 0x0000cd00ff040a19 */ /* 0x000fca0000011602 */
.L_x_45:
[----:B------:R-:W-:-:S05]  /*9fc0*/  IMAD R4, R4, c[0x0][0x32c], RZ ;  /* 0x0000cb0004047a24 */ /* 0x000fca00078e02ff */
[----:B------:R-:W-:-:S04]  /*9fd0*/  IMNMX R3, R3, R4, !PT ;  /* 0x0000000403037217 */ /* 0x000fc80007800200 */
.L_x_43:
[----:B------:R-:W-:-:S05]  /*9fe0*/  IADD3 R3, R3, 0x5f, RZ ;  /* 0x0000005f03037810 */ /* 0x000fca0007ffe0ff */
[----:B------:R-:W-:-:S05]  /*9ff0*/  IMAD.HI R3, R3, 0x2aaaaaab, RZ ;  /* 0x2aaaaaab03037827 */ /* 0x000fca00078e02ff */
[----:B------:R-:W-:-:S04]  /*a000*/  SHF.R.U32.HI R2, RZ, 0x1f, R3 ;  /* 0x0000001fff027819 */ /* 0x000fc80000011603 */
[----:B------:R-:W-:-:S04]  /*a010*/  LEA.HI.SX32 R2, R3, R2, 0x1c ;  /* 0x0000000203027211 */ /* 0x000fc800078fe2ff */
[----:B------:R-:W-:-:S04]  /*a020*/  IMNMX R233, R215, R2, !PT ;  /* 0x00000002d7e97217 */ /* 0x000fc80007800200 */
[----:B------:R-:W-:-:S13]  /*a030*/  ISETP.GE.AND P0, PT, R192, R233, PT ;  /* 0x000000e9c000720c */ /* 0x000fda0003f06270 */
[----:B------:R-:W-:Y:S05]  /*a040*/  @!P0 BRA `(.L_x_46) ;  /* 0x00002f7000008947 */ /* 0x000fea0003800000 */
[----:B------:R-:W-:Y:S01]  /*a050*/  MOV R119, R116 ;  /* 0x0000007400777202 */ /* 0x000fe20000000f00 */
[----:B------:R-:W-:Y:S01]  /*a060*/  IMAD.MOV.U32 R232, RZ, RZ, R192 ;  /* 0x000000ffffe87224 */ /* 0x000fe200078e00c0 */
[----:B------:R-:W-:Y:S01]  /*a070*/  MOV R3, R0 ;  /* 0x0000000000037202 */ /* 0x000fe20000000f00 */
[----:B------:R-:W-:Y:S01]  /*a080*/  IMAD.MOV.U32 R230, RZ, RZ, c[0x0][0x1e4] ;  /* 0x00007900ffe67624 */ /* 0x000fe200078e00ff */
[----:B------:R-:W-:Y:S02]  /*a090*/  MOV R231, c[0x0][0x1e0] ;  /* 0x0000780000e77a02 */ /* 0x000fe40000000f00 */
.L_x_47:
[----:B------:R-:W-:Y:S04]  /*a0a0*/  DEPBAR.LE SB0, 0x0 ;  /* 0x000080000000791a */ /* 0x000fe80000000000 */
[----:B------:R-:W-:Y:S01]  /*a0b0*/  BAR.SYNC.DEFER_BLOCKING 0x0 ;  /* 0x0000000000007b1d */ /* 0x000fe20000010000 */
[----:B------:R-:W-:Y:S11]  /*a0c0*/  ISETP.GT.AND P6, PT, R215, R232, PT ;  /* 0x000000e8d700720c */ /* 0x000ff60003fc4270 */
[----:B------:R-:W-:Y:S02]  /*a0d0*/  @!UPT UIADD3 URZ, URZ, URZ, URZ ;  /* 0x0000003f3f3ff290 */ /* 0x000fe4000fffe03f */
[----:B------:R-:W-:Y:S01]  /*a0e0*/  @!P6 SHF.R.S32.HI R39, RZ, 0x1f, R232 ;  /* 0x0000001fff27e819 */ /* 0x000fe200000114e8 */
[C---:B------:R-:W-:Y:S01]  /*a0f0*/  @!P6 IMAD.WIDE.U32 R36, R232.reuse, c[0x0][0x208], RZ ;  /* 0x00008200e824ea25 */ /* 0x040fe200078e00ff */
[----:B------:R-:W-:Y:S02]  /*a100*/  @!P6 MOV R44, R226 ;  /* 0x000000e2002ce202 */ /* 0x000fe40000000f00 */
[----:B------:R-:W-:Y:S01]  /*a110*/  @!P6 MOV R45, R229 ;  /* 0x000000e5002de202 */ /* 0x000fe20000000f00 */
[----:B------:R-:W-:Y:S04]  /*a120*/  @!P6 IMAD R39, R39, c[0x0][0x208], RZ ;  /* 0x000082002727ea24 */ /* 0x000fe800078e02ff */
[----:B------:R-:W-:Y:S01]  /*a130*/  @!P6 IMAD R39, R232, c[0x0][0x20c], R39 ;  /* 0x00008300e827ea24 */ /* 0x000fe200078e0227 */
[----:B------:R-:W1:Y:S01]  /*a140*/  LDSM.16.M88.4 R8, [R214+0x8100] ;  /* 0x00810000d608783b */ /* 0x000e620000000200 */
[----:B------:R-:W-:Y:S03]  /*a150*/  @!P6 IMAD.WIDE.U32 R44, R36, 0x60, R44 ;  /* 0x00000060242ce825 */ /* 0x000fe600078e002c */
[----:B------:R-:W-:Y:S02]  /*a160*/  @!P6 IADD3 R0, R37, R39, RZ ;  /* 0x000000272500e210 */ /* 0x000fe40007ffe0ff */
[----:B------:R-:W-:Y:S02]  /*a170*/  @!P6 SHF.L.U32 R162, R44, 0x1, RZ ;  /* 0x000000012ca2e819 */ /* 0x000fe400000006ff */
[----:B------:R-:W2:Y:S01]  /*a180*/  LDSM.16.M88.4 R16, [R214+0x8900] ;  /* 0x00890000d610783b */ /* 0x000ea20000000200 */
[----:B------:R-:W-:Y:S01]  /*a190*/  @!P6 IMAD R0, R0, 0x60, RZ ;  /* 0x000000600000e824 */ /* 0x000fe200078e02ff */
[C---:B------:R-:W-:Y:S02]  /*a1a0*/  @!P6 IADD3 R160, P5, R162.reuse, 0x80, RZ ;  /* 0x00000080a2a0e810 */ /* 0x040fe40007fbe0ff */
[----:B------:R-:W-:Y:S02]  /*a1b0*/  @!P6 IADD3 R162, P0, R162, c[0x0][0x1f8], RZ ;  /* 0x00007e00a2a2ea10 */ /* 0x000fe40007f1e0ff */
[----:B------:R-:W-:Y:S02]  /*a1c0*/  @!P6 IADD3 R160, P2, R160, c[0x0][0x1f8], RZ ;  /* 0x00007e00a0a0ea10 */ /* 0x000fe40007f5e0ff */
[----:B------:R-:W3:Y:S01]  /*a1d0*/  LDSM.16.M88.4 R24, [R214+0x9100] ;  /* 0x00910000d618783b */ /* 0x000ee20000000200 */
[----:B------:R-:W-:Y:S02]  /*a1e0*/  @!P6 IADD3 R164, P1, R162, UR12, RZ ;  /* 0x0000000ca2a4ec10 */ /* 0x000fe4000ff3e0ff */
[----:B------:R-:W-:Y:S04]  /*a1f0*/  @!P6 IADD3 R0, R45, R0, RZ ;  /* 0x000000002d00e210 */ /* 0x000fe80007ffe0ff */
[----:B------:R-:W-:Y:S01]  /*a200*/  @!P6 SHF.L.U64.HI R0, R44, 0x1, R0 ;  /* 0x000000012c00e819 */ /* 0x000fe20000010200 */
[----:B------:R-:W4:Y:S03]  /*a210*/  LDSM.16.M88.4 R32, [R214+0x9900] ;  /* 0x00990000d620783b */ /* 0x000f260000000200 */
[----:B------:R-:W-:Y:S02]  /*a220*/  @!P6 IADD3.X R163, R0, c[0x0][0x1fc], RZ, P0, !PT ;  /* 0x00007f0000a3ea10 */ /* 0x000fe400007fe4ff */
[----:B------:R-:W-:Y:S02]  /*a230*/  @!P6 IADD3.X R161, RZ, c[0x0][0x1fc], R0, P2, P5 ;  /* 0x00007f00ffa1ea10 */ /* 0x000fe400017ea400 */
[----:B------:R-:W-:Y:S01]  /*a240*/  @!P6 IADD3.X R165, R163, UR17, RZ, P1, !PT ;  /* 0x00000011a3a5ec10 */ /* 0x000fe20008ffe4ff */
[----:B------:R-:W5:Y:S01]  /*a250*/  LDSM.16.M88.4 R40, [R214+0xa100] ;  /* 0x00a10000d628783b */ /* 0x000f620000000200 */
[----:B------:R-:W-:Y:S02]  /*a260*/  @!P6 IADD3 R116, P0, R164, UR12, RZ ;  /* 0x0000000ca474ec10 */ /* 0x000fe4000ff1e0ff */
[C---:B------:R-:W-:Y:S02]  /*a270*/  ISETP.GT.AND P5, PT, R232.reuse, R215, PT ;  /* 0x000000d7e800720c */ /* 0x040fe40003fa4270 */
[----:B------:R-:W-:Y:S01]  /*a280*/  @!P6 IADD3.X R117, R165, UR17, RZ, P0, !PT ;  /* 0x00000011a575ec10 */ /* 0x000fe200087fe4ff */
[C---:B-1----:R-:W-:Y:S02]  /*a290*/  HMMA.16816.F32 R4, R120.reuse, R8, RZ ;  /* 0x000000087804723c */ /* 0x042fe400000018ff */
[----:B------:R-:W1:Y:S06]  /*a2a0*/  LDSM.16.M88.4 R48, [R214+0xa900] ;  /* 0x00a90000d630783b */ /* 0x000e6c0000000200 */
[C---:B------:R-:W-:Y:S02]  /*a2b0*/  HMMA.16816.F32 R8, R120.reuse, R10, RZ ;  /* 0x0000000a7808723c */ /* 0x040fe400000018ff */
[----:B------:R-:W1:Y:S06]  /*a2c0*/  LDSM.16.M88.4 R124, [R213] ;  /* 0x00000000d57c783b */ /* 0x000e6c0000000200 */
[C---:B--2---:R-:W-:Y:S02]  /*a2d0*/  HMMA.16816.F32 R12, R120.reuse, R16, RZ ;  /* 0x00000010780c723c */ /* 0x044fe400000018ff */
[----:B------:R-:W2:Y:S06]  /*a2e0*/  LDSM.16.M88.4 R128, [R207] ;  /* 0x00000000cf80783b */ /* 0x000eac0000000200 */
[C---:B------:R-:W-:Y:S02]  /*a2f0*/  HMMA.16816.F32 R16, R120.reuse, R18, RZ ;  /* 0x000000127810723c */ /* 0x040fe400000018ff */
[----:B------:R-:W1:Y:S06]  /*a300*/  LDSM.16.M88.4 R132, [R206] ;  /* 0x00000000ce84783b */ /* 0x000e6c0000000200 */
[C---:B---3--:R-:W-:Y:S02]  /*a310*/  HMMA.16816.F32 R20, R120.reuse, R24, RZ ;  /* 0x000000187814723c */ /* 0x048fe400000018ff */
[----:B------:R-:W3:Y:S06]  /*a320*/  LDSM.16.M88.4 R136, [R205] ;  /* 0x00000000cd88783b */ /* 0x000eec0000000200 */
[C---:B------:R-:W-:Y:S02]  /*a330*/  HMMA.16816.F32 R24, R120.reuse, R26, RZ ;  /* 0x0000001a7818723c */ /* 0x040fe400000018ff */
[----:B------:R-:W2:Y:S06]  /*a340*/  LDSM.16.M88.4 R144, [R204] ;  /* 0x00000000cc90783b */ /* 0x000eac0000000200 */
[C---:B----4-:R-:W-:Y:S02]  /*a350*/  HMMA.16816.F32 R28, R120.reuse, R32, RZ ;  /* 0x00000020781c723c */ /* 0x050fe400000018ff */
[----:B------:R-:W4:Y:S06]  /*a360*/  LDSM.16.M88.4 R148, [R203] ;  /* 0x00000000cb94783b */ /* 0x000f2c0000000200 */
[C---:B------:R-:W-:Y:S02]  /*a370*/  HMMA.16816.F32 R32, R120.reuse, R34, RZ ;  /* 0x000000227820723c */ /* 0x040fe400000018ff */
[----:B------:R-:W-:Y:S01]  /*a380*/  @!PT LDS RZ, [RZ] ;  /* 0x00000000fffff984 */ /* 0x000fe20000000800 */
[----:B------:R-:W-:Y:S01]  /*a390*/  @!PT LDS RZ, [RZ] ;  /* 0x00000000fffff984 */ /* 0x000fe20000000800 */
[----:B------:R-:W-:Y:S01]  /*a3a0*/  @!PT LDS RZ, [RZ] ;  /* 0x00000000fffff984 */ /* 0x000fe20000000800 */
[----:B------:R2:W-:Y:S06]  /*a3b0*/  @!P6 LDGSTS.E.BYPASS.LTC128B.128 [R216+0x100], [R162.64], !P4 ;  /* 0x00100000a2d8efae */ /* 0x0005ec000e101d4e */
[C---:B-----5:R-:W-:Y:S02]  /*a3c0*/  HMMA.16816.F32 R36, R120.reuse, R40, RZ ;  /* 0x000000287824723c */ /* 0x060fe400000018ff */
[----:B------:R5:W-:Y:S06]  /*a3d0*/  @!P6 LDGSTS.E.BYPASS.LTC128B.128 [R216+0x3100], [R160.64], !P3 ;  /* 0x03100000a0d8efae */ /* 0x000bec000d901d4e */
[C---:B------:R-:W-:Y:S02]  /*a3e0*/  HMMA.16816.F32 R40, R120.reuse, R42, RZ ;  /* 0x0000002a7828723c */ /* 0x040fe400000018ff */
[----:B------:R2:W-:Y:S06]  /*a3f0*/  @!P6 LDGSTS.E.BYPASS.LTC128B.128 [R216+0x1100], [R164.64], !P4 ;  /* 0x01100000a4d8efae */ /* 0x0005ec000e101d4e */
[C---:B-1----:R-:W-:Y:S02]  /*a400*/  HMMA.16816.F32 R44, R120.reuse, R48, RZ ;  /* 0x00000030782c723c */ /* 0x042fe400000018ff */
[----:B------:R1:W-:Y:S06]  /*a410*/  @!P6 LDGSTS.E.BYPASS.LTC128B.128 [R216+0x4100], [R164.64+0x80], !P3 ;  /* 0x04100080a4d8efae */ /* 0x0003ec000d901d4e */
[----:B------:R-:W-:Y:S02]  /*a420*/  HMMA.16816.F32 R48, R120, R50, RZ ;  /* 0x000000327830723c */ /* 0x000fe400000018ff */
[----:B------:R1:W-:Y:S06]  /*a430*/  @!P6 LDGSTS.E.BYPASS.LTC128B.128 [R216+0x2100], [R116.64], !P4 ;  /* 0x0210000074d8efae */ /* 0x0003ec000e101d4e */
[C---:B------:R-:W-:Y:S02]  /*a440*/  HMMA.16816.F32 R4, R140.reuse, R124, R4 ;  /* 0x0000007c8c04723c */ /* 0x040fe40000001804 */
[----:B------:R1:W-:Y:S06]  /*a450*/  @!P6 LDGSTS.E.BYPASS.LTC128B.128 [R216+0x5100], [R116.64+0x80], !P3 ;  /* 0x0510008074d8efae */ /* 0x0003ec000d901d4e */
[C---:B------:R-:W-:Y:S02]  /*a460*/  HMMA.16816.F32 R8, R140.reuse, R126, R8 ;  /* 0x0000007e8c08723c */ /* 0x040fe40000001808 */
[----:B------:R-:W1:Y:S06]  /*a470*/  LDSM.16.M88.4 R156, [R211+0x8100] ;  /* 0x00810000d39c783b */ /* 0x000e6c0000000200 */
[C---:B--2---:R-:W-:Y:S02]  /*a480*/  HMMA.16816.F32 R12, R140.reuse, R128, R12 ;  /* 0x000000808c0c723c */ /* 0x044fe4000000180c */
[----:B------:R-:W0:Y:S06]  /*a490*/  LDGDEPBAR ;  /* 0x00000000000079af */ /* 0x000e2c0000000000 */
[C---:B------:R-:W-:Y:S02]  /*a4a0*/  HMMA.16816.F32 R16, R140.reuse, R130, R16 ;  /* 0x000000828c10723c */ /* 0x040fe40000001810 */
[----:B------:R-:W2:Y:S06]  /*a4b0*/  LDSM.16.M88.4 R124, [R211+0x8900] ;  /* 0x00890000d37c783b */ /* 0x000eac0000000200 */
[C---:B------:R-:W-:Y:S02]  /*a4c0*/  HMMA.16816.F32 R20, R140.reuse, R132, R20 ;  /* 0x000000848c14723c */ /* 0x040fe40000001814 */
[----:B------:R-:W2:Y:S06]  /*a4d0*/  LDSM.16.M88.4 R128, [R211+0x9100] ;  /* 0x00910000d380783b */ /* 0x000eac0000000200 */
[C---:B------:R-:W-:Y:S02]  /*a4e0*/  HMMA.16816.F32 R24, R140.reuse, R134, R24 ;  /* 0x000000868c18723c */ /* 0x040fe40000001818 */
[----:B-----5:R-:W5:Y:S06]  /*a4f0*/  LDSM.16.M88.4 R160, [R211+0x9900] ;  /* 0x00990000d3a0783b */ /* 0x020f6c0000000200 */
[C---:B---3--:R-:W-:Y:S02]  /*a500*/  HMMA.16816.F32 R28, R140.reuse, R136, R28 ;  /* 0x000000888c1c723c */ /* 0x048fe4000000181c */
[----:B-1----:R-:W1:Y:S06]  /*a510*/  LDSM.16.M88.4 R164, [R211+0xa100] ;  /* 0x00a10000d3a4783b */ /* 0x002e6c0000000200 */
[C---:B------:R-:W-:Y:S02]  /*a520*/  HMMA.16816.F32 R32, R140.reuse, R138, R32 ;  /* 0x0000008a8c20723c */ /* 0x040fe40000001820 */
[----:B------:R-:W3:Y:S06]  /*a530*/  LDSM.16.M88.4 R184, [R211+0xa900] ;  /* 0x00a90000d3b8783b */ /* 0x000eec0000000200 */
[C---:B------:R-:W-:Y:S02]  /*a540*/  HMMA.16816.F32 R36, R140.reuse, R144, R36 ;  /* 0x000000908c24723c */ /* 0x040fe40000001824 */
[----:B------:R-:W1:Y:S06]  /*a550*/  LDSM.16.M88.4 R132, [R202] ;  /* 0x00000000ca84783b */ /* 0x000e6c0000000200 */
[C---:B------:R-:W-:Y:S02]  /*a560*/  HMMA.16816.F32 R40, R140.reuse, R146, R40 ;  /* 0x000000928c28723c */ /* 0x040fe40000001828 */
[----:B------:R-:W1:Y:S06]  /*a570*/  LDSM.16.M88.4 R136, [R202+0x800] ;  /* 0x00080000ca88783b */ /* 0x000e6c0000000200 */
[C---:B----4-:R-:W-:Y:S02]  /*a580*/  HMMA.16816.F32 R44, R140.reuse, R148, R44 ;  /* 0x000000948c2c723c */ /* 0x050fe4000000182c */
[----:B------:R-:W4:Y:S06]  /*a590*/  LDSM.16.M88.4 R144, [R202+0x1000] ;  /* 0x00100000ca90783b */ /* 0x000f2c0000000200 */
[----:B------:R-:W-:Y:S02]  /*a5a0*/  HMMA.16816.F32 R48, R140, R150, R48 ;  /* 0x000000968c30723c */ /* 0x000fe40000001830 */
[----:B------:R-:W1:Y:S06]  /*a5b0*/  LDSM.16.M88.4 R148, [R202+0x1800] ;  /* 0x00180000ca94783b */ /* 0x000e6c0000000200 */
[C---:B------:R-:W-:Y:S02]  /*a5c0*/  HMMA.16816.F32 R4, R152.reuse, R156, R4 ;  /* 0x0000009c9804723c */ /* 0x040fe40000001804 */
[----:B------:R-:W-:Y:S06]  /*a5d0*/  LDSM.16.M88.4 R192, [R211+0xd900] ;  /* 0x00d90000d3c0783b */ /* 0x000fec0000000200 */
[C---:B------:R-:W-:Y:S02]  /*a5e0*/  HMMA.16816.F32 R8, R152.reuse, R158, R8 ;  /* 0x0000009e9808723c */ /* 0x040fe40000001808 */
[----:B------:R-:W1:Y:S06]  /*a5f0*/  LDSM.16.M88.4 R156, [R202+0x2000] ;  /* 0x00200000ca9c783b */ /* 0x000e6c0000000200 */
[C---:B--2---:R-:W-:Y:S08]  /*a600*/  HMMA.16816.F32 R12, R152.reuse, R124, R12 ;  /* 0x0000007c980c723c */ /* 0x044ff0000000180c */
[C---:B------:R-:W-:Y:S01]  /*a610*/  HMMA.16816.F32 R16, R152.reuse, R126, R16 ;  /* 0x0000007e9810723c */ /* 0x040fe20000001810 */
[----:B------:R-:W2:Y:S07]  /*a620*/  LDSM.16.M88.4 R124, [R202+0x2800] ;  /* 0x00280000ca7c783b */ /* 0x000eae0000000200 */
[C---:B------:R-:W-:Y:S08]  /*a630*/  HMMA.16816.F32 R20, R152.reuse, R128, R20 ;  /* 0x000000809814723c */ /* 0x040ff00000001814 */
[C---:B------:R-:W-:Y:S01]  /*a640*/  HMMA.16816.F32 R24, R152.reuse, R130, R24 ;  /* 0x000000829818723c */ /* 0x040fe20000001818 */
[----:B------:R-:W2:Y:S07]  /*a650*/  LDSM.16.M88.4 R128, [R214+0xb100] ;  /* 0x00b10000d680783b */ /* 0x000eae0000000200 */
[C---:B-----5:R-:W-:Y:S08]  /*a660*/  HMMA.16816.F32 R28, R152.reuse, R160, R28 ;  /* 0x000000a0981c723c */ /* 0x060ff0000000181c */
[C---:B------:R-:W-:Y:S01]  /*a670*/  HMMA.16816.F32 R32, R152.reuse, R162, R32 ;  /* 0x000000a29820723c */ /* 0x040fe20000001820 */
[----:B------:R-:W5:Y:S07]  /*a680*/  LDSM.16.M88.4 R160, [R214+0xb900] ;  /* 0x00b90000d6a0783b */ /* 0x000f6e0000000200 */
[C---:B-1----:R-:W-:Y:S08]  /*a690*/  HMMA.16816.F32 R36, R152.reuse, R164, R36 ;  /* 0x000000a49824723c */ /* 0x042ff00000001824 */
[C---:B------:R-:W-:Y:S01]  /*a6a0*/  HMMA.16816.F32 R40, R152.reuse, R166, R40 ;  /* 0x000000a69828723c */ /* 0x040fe20000001828 */
[----:B------:R-:W1:Y:S07]  /*a6b0*/  LDSM.16.M88.4 R164, [R214+0xc100] ;  /* 0x00c10000d6a4783b */ /* 0x000e6e0000000200 */
[C---:B---3--:R-:W-:Y:S08]  /*a6c0*/  HMMA.16816.F32 R44, R152.reuse, R184, R44 ;  /* 0x000000b8982c723c */ /* 0x048ff0000000182c */
[----:B------:R-:W-:Y:S01]  /*a6d0*/  HMMA.16816.F32 R48, R152, R186, R48 ;  /* 0x000000ba9830723c */ /* 0x000fe20000001830 */
[----:B------:R-:W3:Y:S07]  /*a6e0*/  LDSM.16.M88.4 R184, [R214+0xc900] ;  /* 0x00c90000d6b8783b */ /* 0x000eee0000000200 */
[C---:B------:R-:W-:Y:S08]  /*a6f0*/  HMMA.16816.F32 R4, R168.reuse, R132, R4 ;  /* 0x00000084a804723c */ /* 0x040ff00000001804 */
[C---:B------:R-:W-:Y:S01]  /*a700*/  HMMA.16816.F32 R8, R168.reuse, R134, R8 ;  /* 0x00000086a808723c */ /* 0x040fe20000001808 */
[----:B------:R-:W1:Y:S07]  /*a710*/  LDSM.16.M88.4 R132, [R214+0xd100] ;  /* 0x00d10000d684783b */ /* 0x000e6e0000000200 */
[C---:B------:R-:W-:Y:S08]  /*a720*/  HMMA.16816.F32 R12, R168.reuse, R136, R12 ;  /* 0x00000088a80c723c */ /* 0x040ff0000000180c */
[C---:B------:R-:W-:Y:S01]  /*a730*/  HMMA.16816.F32 R16, R168.reuse, R138, R16 ;  /* 0x0000008aa810723c */ /* 0x040fe20000001810 */
[----:B------:R-:W1:Y:S07]  /*a740*/  LDSM.16.M88.4 R136, [R214+0xd900] ;  /* 0x00d90000d688783b */ /* 0x000e6e0000000200 */
[C---:B----4-:R-:W-:Y:S08]  /*a750*/  HMMA.16816.F32 R20, R168.reuse, R144, R20 ;  /* 0x00000090a814723c */ /* 0x050ff00000001814 */
[C---:B------:R-:W-:Y:S01]  /*a760*/  HMMA.16816.F32 R24, R168.reuse, R146, R24 ;  /* 0x00000092a818723c */ /* 0x040fe20000001818 */
[----:B------:R-:W4:Y:S07]  /*a770*/  LDSM.16.M88.4 R144, [R201] ;  /* 0x00000000c990783b */ /* 0x000f2e0000000200 */
[C---:B------:R-:W-:Y:S08]  /*a780*/  HMMA.16816.F32 R28, R168.reuse, R148, R28 ;  /* 0x00000094a81c723c */ /* 0x040ff0000000181c */
[C---:B------:R-:W-:Y:S01]  /*a790*/  HMMA.16816.F32 R32, R168.reuse, R150, R32 ;  /* 0x00000096a820723c */ /* 0x040fe20000001820 */
[----:B------:R-:W1:Y:S07]  /*a7a0*/  LDSM.16.M88.4 R148, [R200] ;  /* 0x00000000c894783b */ /* 0x000e6e0000000200 */
[C---:B------:R-:W-:Y:S08]  /*a7b0*/  HMMA.16816.F32 R36, R168.reuse, R156, R36 ;  /* 0x0000009ca824723c */ /* 0x040ff00000001824 */
[C---:B------:R-:W-:Y:S01]  /*a7c0*/  HMMA.16816.F32 R40, R168.reuse, R158, R40 ;  /* 0x0000009ea828723c */ /* 0x040fe20000001828 */
[----:B------:R-:W-:Y:S07]  /*a7d0*/  LDSM.16.M88.4 R156, [R197] ;  /* 0x00000000c59c783b */ /* 0x000fee0000000200 */
[C---:B--2---:R-:W-:Y:S08]  /*a7e0*/  HMMA.16816.F32 R44, R168.reuse, R124, R44 ;  /* 0x0000007ca82c723c */ /* 0x044ff0000000182c */
[----:B------:R-:W-:Y:S01]  /*a7f0*/  HMMA.16816.F32 R48, R168, R126, R48 ;  /* 0x0000007ea830723c */ /* 0x000fe20000001830 */
[----:B------:R-:W2:Y:S07]  /*a800*/  LDSM.16.M88.4 R124, [R199] ;  /* 0x00000000c77c783b */ /* 0x000eae0000000200 */
[C---:B------:R-:W-:Y:S08]  /*a810*/  HMMA.16816.F32 R4, R172.reuse, R128, R4 ;  /* 0x00000080ac04723c */ /* 0x040ff00000001804 */
[C---:B------:R-:W-:Y:S01]  /*a820*/  HMMA.16816.F32 R8, R172.reuse, R130, R8 ;  /* 0x00000082ac08723c */ /* 0x040fe20000001808 */
[----:B------:R-:W2:Y:S07]  /*a830*/  LDSM.16.M88.4 R128, [R198] ;  /* 0x00000000c680783b */ /* 0x000eae0000000200 */
[C---:B-----5:R-:W-:Y:S08]  /*a840*/  HMMA.16816.F32 R12, R172.reuse, R160, R12 ;  /* 0x000000a0ac0c723c */ /* 0x060ff0000000180c */
[C---:B------:R-:W-:Y:S01]  /*a850*/  HMMA.16816.F32 R16, R172.reuse, R162, R16 ;  /* 0x000000a2ac10723c */ /* 0x040fe20000001810 */
[----:B------:R-:W5:Y:S07]  /*a860*/  LDSM.16.M88.4 R160, [R196] ;  /* 0x00000000c4a0783b */ /* 0x000f6e0000000200 */
[C---:B-1----:R-:W-:Y:S08]  /*a870*/  HMMA.16816.F32 R20, R172.reuse, R164, R20 ;  /* 0x000000a4ac14723c */ /* 0x042ff00000001814 */
[C---:B------:R-:W-:Y:S01]  /*a880*/  HMMA.16816.F32 R24, R172.reuse, R166, R24 ;  /* 0x000000a6ac18723c */ /* 0x040fe20000001818 */
[----:B------:R-:W1:Y:S07]  /*a890*/  LDSM.16.M88.4 R164, [R211+0xb100] ;  /* 0x00b10000d3a4783b */ /* 0x000e6e0000000200 */
[C---:B---3--:R-:W-:Y:S08]  /*a8a0*/  HMMA.16816.F32 R28, R172.reuse, R184, R28 ;  /* 0x000000b8ac1c723c */ /* 0x048ff0000000181c */
[C---:B------:R-:W-:Y:S01]  /*a8b0*/  HMMA.16816.F32 R32, R172.reuse, R186, R32 ;  /* 0x000000baac20723c */ /* 0x040fe20000001820 */
[----:B------:R-:W-:Y:S07]  /*a8c0*/  LDSM.16.M88.4 R184, [R211+0xd100] ;  /* 0x00d10000d3b8783b */ /* 0x000fee0000000200 */
[C---:B------:R-:W-:Y:S08]  /*a8d0*/  HMMA.16816.F32 R36, R172.reuse, R132, R36 ;  /* 0x00000084ac24723c */ /* 0x040ff00000001824 */
[C---:B------:R-:W-:Y:S01]  /*a8e0*/  HMMA.16816.F32 R40, R172.reuse, R134, R40 ;  /* 0x00000086ac28723c */ /* 0x040fe20000001828 */
[----:B------:R-:W3:Y:S07]  /*a8f0*/  LDSM.16.M88.4 R132, [R211+0xb900] ;  /* 0x00b90000d384783b */ /* 0x000eee0000000200 */
        /* <DEDUP_REMOVED lines=9> */
[C---:B--2---:R-:W-:Y:S08]  /*a990*/  HMMA.16816.F32 R20, R176.reuse, R124, R20 ;  /* 0x0000007cb014723c */ /* 0x044ff00000001814 */
[C---:B------:R-:W-:Y:S01]  /*a9a0*/  HMMA.16816.F32 R24, R176.reuse, R126, R24 ;  /* 0x0000007eb018723c */ /* 0x040fe20000001818 */
[----:B------:R-:W2:Y:S07]  /*a9b0*/  LDSM.16.M88.4 R124, [R202+0x3800] ;  /* 0x00380000ca7c783b */ /* 0x000eae0000000200 */
[C---:B------:R-:W-:Y:S08]  /*a9c0*/  HMMA.16816.F32 R28, R176.reuse, R128, R28 ;  /* 0x00000080b01c723c */ /* 0x040ff0000000181c */
[C---:B------:R-:W-:Y:S08]  /*a9d0*/  HMMA.16816.F32 R32, R176.reuse, R130, R32 ;  /* 0x00000082b020723c */ /* 0x040ff00000001820 */
[C---:B------:R-:W-:Y:S08]  /*a9e0*/  HMMA.16816.F32 R36, R176.reuse, R156, R36 ;  /* 0x0000009cb024723c */ /* 0x040ff00000001824 */
[C---:B------:R-:W-:Y:S08]  /*a9f0*/  HMMA.16816.F32 R40, R176.reuse, R158, R40 ;  /* 0x0000009eb028723c */ /* 0x040ff00000001828 */
[C---:B-----5:R-:W-:Y:S08]  /*aa00*/  HMMA.16816.F32 R44, R176.reuse, R160, R44 ;  /* 0x000000a0b02c723c */ /* 0x060ff0000000182c */
[----:B------:R-:W-:Y:S08]  /*aa10*/  HMMA.16816.F32 R48, R176, R162, R48 ;  /* 0x000000a2b030723c */ /* 0x000ff00000001830 */
[C---:B-1----:R-:W-:Y:S08]  /*aa20*/  HMMA.16816.F32 R4, R180.reuse, R164, R4 ;  /* 0x000000a4b404723c */ /* 0x042ff00000001804 */
[C---:B------:R-:W-:Y:S08]  /*aa30*/  HMMA.16816.F32 R8, R180.reuse, R166, R8 ;  /* 0x000000a6b408723c */ /* 0x040ff00000001808 */
[C---:B---3--:R-:W-:Y:S08]  /*aa40*/  HMMA.16816.F32 R12, R180.reuse, R132, R12 ;  /* 0x00000084b40c723c */ /* 0x048ff0000000180c */
[C---:B------:R-:W-:Y:S08]  /*aa50*/  HMMA.16816.F32 R16, R180.reuse, R134, R16 ;  /* 0x00000086b410723c */ /* 0x040ff00000001810 */
[C---:B------:R-:W-:Y:S08]  /*aa60*/  HMMA.16816.F32 R20, R180.reuse, R136, R20 ;  /* 0x00000088b414723c */ /* 0x040ff00000001814 */
[C---:B------:R-:W-:Y:S08]  /*aa70*/  HMMA.16816.F32 R24, R180.reuse, R138, R24 ;  /* 0x0000008ab418723c */ /* 0x040ff00000001818 */
[C---:B----4-:R-:W-:Y:S08]  /*aa80*/  HMMA.16816.F32 R28, R180.reuse, R144, R28 ;  /* 0x00000090b41c723c */ /* 0x050ff0000000181c */
[C---:B------:R-:W-:Y:S08]  /*aa90*/  HMMA.16816.F32 R32, R180.reuse, R146, R32 ;  /* 0x00000092b420723c */ /* 0x040ff00000001820 */
[C---:B------:R-:W-:Y:S08]  /*aaa0*/  HMMA.16816.F32 R36, R180.reuse, R184, R36 ;  /* 0x000000b8b424723c */ /* 0x040ff00000001824 */
[C---:B------:R-:W-:Y:S08]  /*aab0*/  HMMA.16816.F32 R40, R180.reuse, R186, R40 ;  /* 0x000000bab428723c */ /* 0x040ff00000001828 */
[C---:B------:R-:W-:Y:S07]  /*aac0*/  HMMA.16816.F32 R44, R180.reuse, R192, R44 ;  /* 0x000000c0b42c723c */ /* 0x040fee000000182c */
[----:B------:R-:W-:Y:S01]  /*aad0*/  IADD3 R192, R232, -0x1, RZ ;  /* 0xffffffffe8c07810 */ /* 0x000fe20007ffe0ff */
[----:B------:R-:W-:Y:S08]  /*aae0*/  HMMA.16816.F32 R48, R180, R194, R48 ;  /* 0x000000c2b430723c */ /* 0x000ff00000001830 */
[C---:B------:R-:W-:Y:S08]  /*aaf0*/  HMMA.16816.F32 R4, R188.reuse, R148, R4 ;  /* 0x00000094bc04723c */ /* 0x040ff00000001804 */
[C---:B------:R-:W-:Y:S08]  /*ab00*/  HMMA.16816.F32 R8, R188.reuse, R150, R8 ;  /* 0x00000096bc08723c */ /* 0x040ff00000001808 */
[C---:B--2---:R-:W-:Y:S08]  /*ab10*/  HMMA.16816.F32 R12, R188.reuse, R124, R12 ;  /* 0x0000007cbc0c723c */ /* 0x044ff0000000180c */
[----:B------:R-:W-:Y:S01]  /*ab20*/  FMUL.FTZ R130, R4, c[0x0][0x320] ;  /* 0x0000c80004827a20 */ /* 0x000fe20000410000 */
[C---:B------:R-:W-:Y:S03]  /*ab30*/  HMMA.16816.F32 R16, R188.reuse, R126, R16 ;  /* 0x0000007ebc10723c */ /* 0x040fe60000001810 */
[----:B------:R-:W-:Y:S02]  /*ab40*/  FMUL.FTZ R131, R5, c[0x0][0x320] ;  /* 0x0000c80005837a20 */ /* 0x000fe40000410000 */
[----:B------:R-:W1:Y:S01]  /*ab50*/  MUFU.TANH R130, R130 ;  /* 0x0000008200827308 */ /* 0x000e620000002400 */
[----:B------:R-:W-:Y:S02]  /*ab60*/  FMUL.FTZ R128, R6, c[0x0][0x320] ;  /* 0x0000c80006807a20 */ /* 0x000fe40000410000 */
[----:B------:R-:W-:Y:S02]  /*ab70*/  FMUL.FTZ R129, R7, c[0x0][0x320] ;  /* 0x0000c80007817a20 */ /* 0x000fe40000410000 */
[----:B------:R-:W2:Y:S02]  /*ab80*/  LDSM.16.M88.4 R4, [R202+0x4000] ;  /* 0x00400000ca04783b */ /* 0x000ea40000000200 */
[----:B------:R-:W-:Y:S02]  /*ab90*/  FMUL.FTZ R9, R9, c[0x0][0x320] ;  /* 0x0000c80009097a20 */ /* 0x000fe40000410000 */
[----:B------:R-:W-:Y:S01]  /*aba0*/  FMUL.FTZ R10, R10, c[0x0][0x320] ;  /* 0x0000c8000a0a7a20 */ /* 0x000fe20000410000 */
[----:B------:R-:W3:Y:S01]  /*abb0*/  MUFU.TANH R131, R131 ;  /* 0x0000008300837308 */ /* 0x000ee20000002400 */
[----:B------:R-:W-:Y:S02]  /*abc0*/  FMUL.FTZ R11, R11, c[0x0][0x320] ;  /* 0x0000c8000b0b7a20 */ /* 0x000fe40000410000 */
[----:B------:R-:W-:Y:S02]  /*abd0*/  FMUL.FTZ R134, R8, c[0x0][0x320] ;  /* 0x0000c80008867a20 */ /* 0x000fe40000410000 */
[----:B------:R-:W-:Y:S02]  /*abe0*/  FMUL.FTZ R14, R14, c[0x0][0x320] ;  /* 0x0000c8000e0e7a20 */ /* 0x000fe40000410000 */
[----:B------:R-:W-:Y:S02]  /*abf0*/  FMUL.FTZ R15, R15, c[0x0][0x320] ;  /* 0x0000c8000f0f7a20 */ /* 0x000fe40000410000 */
[----:B------:R-:W-:Y:S01]  /*ac00*/  FMUL.FTZ R137, R16, c[0x0][0x320] ;  /* 0x0000c80010897a20 */ /* 0x000fe20000410000 */
[----:B------:R-:W-:Y:S01]  /*ac10*/  MUFU.TANH R124, R9 ;  /* 0x00000009007c7308 */ /* 0x000fe20000002400 */
[----:B------:R-:W-:Y:S02]  /*ac20*/  FMUL.FTZ R18, R18, c[0x0][0x320] ;  /* 0x0000c80012127a20 */ /* 0x000fe40000410000 */
[----:B------:R-:W-:Y:S01]  /*ac30*/  FMUL.FTZ R17, R17, c[0x0][0x320] ;  /* 0x0000c80011117a20 */ /* 0x000fe20000410000 */
[----:B-1----:R-:W-:Y:S01]  /*ac40*/  FMNMX.FTZ R0, R130, R3, !PT ;  /* 0x0000000382007209 */ /* 0x002fe20007810000 */
[----:B------:R-:W-:Y:S02]  /*ac50*/  FMUL.FTZ R19, R19, c[0x0][0x320] ;  /* 0x0000c80013137a20 */ /* 0x000fe40000410000 */
[----:B------:R-:W-:Y:S02]  /*ac60*/  FMUL.FTZ R135, R12, c[0x0][0x320] ;  /* 0x0000c8000c877a20 */ /* 0x000fe40000410000 */
[----:B------:R-:W-:Y:S01]  /*ac70*/  FMUL.FTZ R13, R13, c[0x0][0x320] ;  /* 0x0000c8000d0d7a20 */ /* 0x000fe20000410000 */
[----:B------:R-:W-:Y:S10]  /*ac80*/  MUFU.TANH R138, R17 ;  /* 0x00000011008a7308 */ /* 0x000ff40000002400 */
[----:B------:R-:W-:Y:S01]  /*ac90*/  MUFU.TANH R166, R10 ;  /* 0x0000000a00a67308 */ /* 0x000fe20000002400 */
[C---:B--2---:R-:W-:Y:S09]  /*aca0*/  HMMA.16816.F32 R20, R188.reuse, R4, R20 ;  /* 0x00000004bc14723c */ /* 0x044ff20000001814 */
[----:B------:R-:W-:Y:S01]  /*acb0*/  MUFU.TANH R136, R13 ;  /* 0x0000000d00887308 */ /* 0x000fe20000002400 */
[C---:B------:R-:W-:Y:S01]  /*acc0*/  HMMA.16816.F32 R24, R188.reuse, R6, R24 ;  /* 0x00000006bc18723c */ /* 0x040fe20000001818 */
[----:B------:R-:W-:Y:S08]  /*acd0*/  LDSM.16.M88.4 R4, [R202+0x5000] ;  /* 0x00500000ca04783b */ /* 0x000ff00000000200 */
[----:B------:R1:W-:Y:S05]  /*ace0*/  MUFU.TANH R158, R11 ;  /* 0x0000000b009e7308 */ /* 0x0003ea0000002400 */
[----:B------:R-:W-:Y:S05]  /*acf0*/  FMUL.FTZ R187, R20, c[0x0][0x320] ;  /* 0x0000c80014bb7a20 */ /* 0x000fea0000410000 */
[----:B------:R-:W2:Y:S01]  /*ad00*/  MUFU.TANH R128, R128 ;  /* 0x0000008000807308 */ /* 0x000ea20000002400 */
        /* <DEDUP_REMOVED lines=8> */
[----:B-1----:R-:W1:Y:S06]  /*ad90*/  LDSM.16.M88.4 R8, [R202+0x4800] ;  /* 0x00480000ca08783b */ /* 0x002e6c0000000200 */
[----:B------:R-:W4:Y:S10]  /*ada0*/  MUFU.TANH R134, R134 ;  /* 0x0000008600867308 */ /* 0x000f340000002400 */
[----:B------:R-:W5:Y:S10]  /*adb0*/  MUFU.TANH R135, R135 ;  /* 0x0000008700877308 */ /* 0x000f740000002400 */
[----:B------:R-:W2:Y:S10]  /*adc0*/  MUFU.TANH R146, R14 ;  /* 0x0000000e00927308 */ /* 0x000eb40000002400 */
[----:B------:R-:W-:Y:S01]  /*add0*/  MUFU.TANH R147, R15 ;  /* 0x0000000f00937308 */ /* 0x000fe20000002400 */
[C---:B-1----:R-:W-:Y:S09]  /*ade0*/  HMMA.16816.F32 R28, R188.reuse, R8, R28 ;  /* 0x00000008bc1c723c */ /* 0x042ff2000000181c */
[----:B------:R-:W1:Y:S01]  /*adf0*/  MUFU.TANH R137, R137 ;  /* 0x0000008900897308 */ /* 0x000e620000002400 */
[C---:B------:R-:W-:Y:S01]  /*ae00*/  HMMA.16816.F32 R32, R188.reuse, R10, R32 ;  /* 0x0000000abc20723c */ /* 0x040fe20000001820 */
[----:B------:R-:W1:Y:S01]  /*ae10*/  LDSM.16.M88.4 R8, [R202+0x5800] ;  /* 0x00580000ca08783b */ /* 0x000e620000000200 */
[----:B------:R-:W-:Y:S07]  /*ae20*/  DEPBAR.LE SB0, 0x0 ;  /* 0x000080000000791a */ /* 0x000fee0000000000 */
[----:B------:R-:W1:Y:S01]  /*ae30*/  MUFU.TANH R149, R18 ;  /* 0x0000001200957308 */ /* 0x000e620000002400 */
[C---:B------:R-:W-:Y:S01]  /*ae40*/  HMMA.16816.F32 R36, R188.reuse, R4, R36 ;  /* 0x00000004bc24723c */ /* 0x040fe20000001824 */
[----:B------:R-:W-:Y:S04]  /*ae50*/  BAR.SYNC.DEFER_BLOCKING 0x0 ;  /* 0x0000000000007b1d */ /* 0x000fe80000010000 */
[----:B------:R-:W-:Y:S03]  /*ae60*/  FMUL.FTZ R251, R28, c[0x0][0x320] ;  /* 0x0000c8001cfb7a20 */ /* 0x000fe60000410000 */
[C---:B------:R-:W-:Y:S01]  /*ae70*/  HMMA.16816.F32 R40, R188.reuse, R6, R40 ;  /* 0x00000006bc28723c */ /* 0x040fe20000001828 */
[----:B------:R-:W-:Y:S03]  /*ae80*/  MUFU.TANH R150, R19 ;  /* 0x0000001300967308 */ /* 0x000fe60000002400 */
[----:B------:R-:W-:Y:S02]  /*ae90*/  FMUL.FTZ R29, R29, c[0x0][0x320] ;  /* 0x0000c8001d1d7a20 */ /* 0x000fe40000410000 */
[----:B------:R-:W-:Y:S01]  /*aea0*/  FMUL.FTZ R30, R30, c[0x0][0x320] ;  /* 0x0000c8001e1e7a20 */ /* 0x000fe20000410000 */
[----:B---3--:R-:W-:Y:S01]  /*aeb0*/  FMNMX.FTZ R7, R131, R0, !PT ;  /* 0x0000000083077209 */ /* 0x008fe20007810000 */
[----:B------:R-:W-:Y:S01]  /*aec0*/  FMUL.FTZ R31, R31, c[0x0][0x320] ;  /* 0x0000c8001f1f7a20 */ /* 0x000fe20000410000 */
[----:B--2---:R-:W-:Y:S02]  /*aed0*/  FMNMX.FTZ R0, R128, R119, !PT ;  /* 0x0000007780007209 */ /* 0x004fe40007810000 */
[----:B------:R-:W2:Y:S01]  /*aee0*/  MUFU.TANH R187, R187 ;  /* 0x000000bb00bb7308 */ /* 0x000ea20000002400 */
[----:B----4-:R-:W-:Y:S01]  /*aef0*/  FMNMX.FTZ R7, R134, R7, !PT ;  /* 0x0000000786077209 */ /* 0x010fe20007810000 */
[----:B------:R-:W-:Y:S01]  /*af00*/  FMUL.FTZ R32, R32, c[0x0][0x320] ;  /* 0x0000c80020207a20 */ /* 0x000fe20000410000 */
[----:B------:R-:W-:Y:S01]  /*af10*/  FMNMX.FTZ R5, R129, R0, !PT ;  /* 0x0000000081057209 */ /* 0x000fe20007810000 */
[----:B------:R-:W-:Y:S01]  /*af20*/  FMUL.FTZ R33, R33, c[0x0][0x320] ;  /* 0x0000c80021217a20 */ /* 0x000fe20000410000 */
[----:B------:R-:W-:Y:S01]  /*af30*/  FMNMX.FTZ R0, R124, R7, !PT ;  /* 0x000000077c007209 */ /* 0x000fe20007810000 */
[----:B------:R-:W-:Y:S01]  /*af40*/  FMUL.FTZ R36, R36, c[0x0][0x320] ;  /* 0x0000c80024247a20 */ /* 0x000fe20000410000 */
[----:B------:R-:W-:Y:S01]  /*af50*/  FMNMX.FTZ R5, R166, R5, !PT ;  /* 0x00000005a6057209 */ /* 0x000fe20007810000 */
[----:B------:R-:W-:Y:S01]  /*af60*/  FMUL.FTZ R37, R37, c[0x0][0x320] ;  /* 0x0000c80025257a20 */ /* 0x000fe20000410000 */
[----:B-----5:R-:W-:Y:S01]  /*af70*/  FMNMX.FTZ R7, R135, R0, !PT ;  /* 0x0000000087077209 */ /* 0x020fe20007810000 */
[----:B------:R-:W3:Y:S01]  /*af80*/  MUFU.TANH R156, R21 ;  /* 0x00000015009c7308 */ /* 0x000ee20000002400 */
[----:B------:R-:W-:Y:S01]  /*af90*/  FMUL.FTZ R38, R38, c[0x0][0x320] ;  /* 0x0000c80026267a20 */ /* 0x000fe20000410000 */
[----:B------:R-:W-:Y:S01]  /*afa0*/  FMNMX.FTZ R5, R158, R5, !PT ;  /* 0x000000059e057209 */ /* 0x000fe20007810000 */
[----:B------:R-:W-:Y:S01]  /*afb0*/  FMUL.FTZ R39, R39, c[0x0][0x320] ;  /* 0x0000c80027277a20 */ /* 0x000fe20000410000 */
[C---:B-1----:R-:W-:Y:S03]  /*afc0*/  HMMA.16816.F32 R44, R188.reuse, R8, R44 ;  /* 0x00000008bc2c723c */ /* 0x042fe6000000182c */
[----:B------:R-:W-:Y:S01]  /*afd0*/  FMUL.FTZ R34, R34, c[0x0][0x320] ;  /* 0x0000c80022227a20 */ /* 0x000fe20000410000 */
[----:B------:R-:W-:Y:S01]  /*afe0*/  FMNMX.FTZ R0, R136, R7, !PT ;  /* 0x0000000788007209 */ /* 0x000fe20007810000 */
[----:B------:R-:W-:Y:S01]  /*aff0*/  FMUL.FTZ R35, R35, c[0x0][0x320] ;  /* 0x0000c80023237a20 */ /* 0x000fe20000410000 */
[----:B------:R-:W1:Y:S01]  /*b000*/  MUFU.TANH R195, R22 ;  /* 0x0000001600c37308 */ /* 0x000e620000002400 */
[----:B------:R-:W-:Y:S01]  /*b010*/  FMUL.FTZ R40, R40, c[0x0][0x320] ;  /* 0x0000c80028287a20 */ /* 0x000fe20000410000 */
[----:B------:R-:W-:Y:S04]  /*b020*/  HMMA.16816.F32 R48, R188, R10, R48 ;  /* 0x0000000abc30723c */ /* 0x000fe80000001830 */
[----:B------:R-:W-:Y:S01]  /*b030*/  FMUL.FTZ R41, R41, c[0x0][0x320] ;  /* 0x0000c80029297a20 */ /* 0x000fe20000410000 */
[----:B------:R-:W-:Y:S01]  /*b040*/  FMNMX.FTZ R2, R146, R5, !PT ;  /* 0x0000000592027209 */ /* 0x000fe20007810000 */
[----:B------:R-:W-:Y:S01]  /*b050*/  FMUL.FTZ R42, R42, c[0x0][0x320] ;  /* 0x0000c8002a2a7a20 */ /* 0x000fe20000410000 */
[----:B------:R-:W-:Y:S01]  /*b060*/  FMNMX.FTZ R5, R137, R0, !PT ;  /* 0x0000000089057209 */ /* 0x000fe20007810000 */
[----:B------:R-:W4:Y:S01]  /*b070*/  MUFU.TANH R160, R23 ;  /* 0x0000001700a07308 */ /* 0x000f220000002400 */
[----:B------:R-:W-:Y:S03]  /*b080*/  FMUL.FTZ R43, R43, c[0x0][0x320] ;  /* 0x0000c8002b2b7a20 */ /* 0x000fe60000410000 */
[----:B------:R-:W-:Y:S02]  /*b090*/  FMNMX.FTZ R2, R147, R2, !PT ;  /* 0x0000000293027209 */ /* 0x000fe40007810000 */
[----:B------:R-:W-:Y:S02]  /*b0a0*/  FMNMX.FTZ R0, R138, R5, !PT ;  /* 0x000000058a007209 */ /* 0x000fe40007810000 */
[----:B------:R-:W-:Y:S01]  /*b0b0*/  FMUL.FTZ R44, R44, c[0x0][0x320] ;  /* 0x0000c8002c2c7a20 */ /* 0x000fe20000410000 */
[----:B------:R-:W-:Y:S01]  /*b0c0*/  FMNMX.FTZ R5, R149, R2, !PT ;  /* 0x0000000295057209 */ /* 0x000fe20007810000 */
[----:B------:R-:W5:Y:S01]  /*b0d0*/  MUFU.TANH R193, R193 ;  /* 0x000000c100c17308 */ /* 0x000f620000002400 */
[----:B------:R-:W-:Y:S01]  /*b0e0*/  FMUL.FTZ R45, R45, c[0x0][0x320] ;  /* 0x0000c8002d2d7a20 */ /* 0x000fe20000410000 */
[----:B--2---:R-:W-:Y:S01]  /*b0f0*/  FMNMX.FTZ R7, R187, R0, !PT ;  /* 0x00000000bb077209 */ /* 0x004fe20007810000 */
[----:B------:R-:W-:Y:S01]  /*b100*/  FMUL.FTZ R46, R46, c[0x0][0x320] ;  /* 0x0000c8002e2e7a20 */ /* 0x000fe20000410000 */
[----:B------:R-:W-:Y:S01]  /*b110*/  FMNMX.FTZ R0, R150, R5, !PT ;  /* 0x0000000596007209 */ /* 0x000fe20007810000 */
[----:B------:R-:W-:Y:S01]  /*b120*/  FMUL.FTZ R47, R47, c[0x0][0x320] ;  /* 0x0000c8002f2f7a20 */ /* 0x000fe20000410000 */
[----:B---3--:R-:W-:Y:S01]  /*b130*/  FMNMX.FTZ R2, R156, R7, !PT ;  /* 0x000000079c027209 */ /* 0x008fe20007810000 */
[----:B------:R-:W-:Y:S01]  /*b140*/  FMUL.FTZ R48, R48, c[0x0][0x320] ;  /* 0x0000c80030307a20 */ /* 0x000fe20000410000 */
[----:B-1----:R-:W-:Y:S01]  /*b150*/  FMNMX.FTZ R5, R195, R0, !PT ;  /* 0x00000000c3057209 */ /* 0x002fe20007810000 */
[----:B------:R-:W-:Y:S01]  /*b160*/  FMUL.FTZ R49, R49, c[0x0][0x320] ;  /* 0x0000c80031317a20 */ /* 0x000fe20000410000 */
[----:B------:R-:W1:Y:S01]  /*b170*/  MUFU.TANH R164, R25 ;  /* 0x0000001900a47308 */ /* 0x000e620000002400 */
[----:B------:R-:W-:Y:S01]  /*b180*/  FMUL.FTZ R50, R50, c[0x0][0x320] ;  /* 0x0000c80032327a20 */ /* 0x000fe20000410000 */
[----:B----4-:R-:W-:Y:S08]  /*b190*/  FMNMX.FTZ R5, R160, R5, !PT ;  /* 0x00000005a0057209 */ /* 0x010ff00007810000 */
[----:B------:R-:W2:Y:S01]  /*b1a0*/  MUFU.TANH R162, R26 ;  /* 0x0000001a00a27308 */ /* 0x000ea20000002400 */
[----:B-----5:R-:W-:Y:S09]  /*b1b0*/  FMNMX.FTZ R7, R193, R2, !PT ;  /* 0x00000002c1077209 */ /* 0x020ff20007810000 */
[----:B------:R-:W3:Y:S01]  /*b1c0*/  MUFU.TANH R235, R27 ;  /* 0x0000001b00eb7308 */ /* 0x000ee20000002400 */
[----:B-1----:R-:W-:Y:S09]  /*b1d0*/  FMNMX.FTZ R0, R164, R7, !PT ;  /* 0x00000007a4007209 */ /* 0x002ff20007810000 */
[----:B------:R-:W1:Y:S01]  /*b1e0*/  MUFU.TANH R251, R251 ;  /* 0x000000fb00fb7308 */ /* 0x000e620000002400 */
[----:B--2---:R-:W-:Y:S09]  /*b1f0*/  FMNMX.FTZ R2, R162, R5, !PT ;  /* 0x00000005a2027209 */ /* 0x004ff20007810000 */
[----:B------:R-:W2:Y:S01]  /*b200*/  MUFU.TANH R237, R29 ;  /* 0x0000001d00ed7308 */ /* 0x000ea20000002400 */
[----:B---3--:R-:W-:Y:S09]  /*b210*/  FMNMX.FTZ R2, R235, R2, !PT ;  /* 0x00000002eb027209 */ /* 0x008ff20007810000 */
        /* <DEDUP_REMOVED lines=9> */
[----:B--2---:R-:W-:Y:S01]  /*b2b0*/  FMNMX.FTZ R4, R249, R0, !PT ;  /* 0x00000000f9047209 */ /* 0x004fe20007810000 */
[----:B------:R-:W-:Y:S08]  /*b2c0*/  FMUL.FTZ R0, R51, c[0x0][0x320] ;  /* 0x0000c80033007a20 */ /* 0x000ff00000410000 */
        /* <DEDUP_REMOVED lines=38> */
[----:B-1----:R-:W-:Y:S01]  /*b530*/  FMNMX.FTZ R11, R6, R9, !PT ;  /* 0x00000009060b7209 */ /* 0x002fe20007810000 */
[C---:B------:R-:W-:Y:S06]  /*b540*/  @P5 IMAD.WIDE.U32 R8, R192.reuse, c[0x0][0x1e0], RZ ;  /* 0x00007800c0085a25 */ /* 0x040fec00078e00ff */
[----:B------:R-:W1:Y:S01]  /*b550*/  SHFL.BFLY PT, R2, R11, 0x1, 0x1f ;  /* 0x0c201f000b027f89 */ /* 0x000e6200000e0000 */
[----:B--2---:R-:W-:Y:S02]  /*b560*/  FMNMX.FTZ R5, R7, R0, !PT ;  /* 0x0000000007057209 */ /* 0x004fe40007810000 */
[----:B------:R-:W-:Y:S05]  /*b570*/  @P5 SHF.R.S32.HI R7, RZ, 0x1f, R192 ;  /* 0x0000001fff075819 */ /* 0x000fea00000114c0 */
[----:B------:R-:W2:Y:S01]  /*b580*/  SHFL.BFLY PT, R4, R5, 0x1, 0x1f ;  /* 0x0c201f0005047f89 */ /* 0x000ea200000e0000 */
[----:B------:R-:W-:Y:S04]  /*b590*/  @P5 IMAD R7, R7, c[0x0][0x1e0], RZ ;  /* 0x0000780007075a24 */ /* 0x000fe800078e02ff */
[----:B------:R-:W-:Y:S05]  /*b5a0*/  @P5 IMAD R7, R192, c[0x0][0x1e4], R7 ;  /* 0x00007900c0075a24 */ /* 0x000fea00078e0207 */
[----:B------:R-:W-:Y:S02]  /*b5b0*/  @P5 IADD3 R7, R9, R7, RZ ;  /* 0x0000000709075210 */ /* 0x000fe40007ffe0ff */
[----:B-1----:R-:W-:Y:S05]  /*b5c0*/  FMNMX.FTZ R0, R11, R2, !PT ;  /* 0x000000020b007209 */ /* 0x002fea0007810000 */
[C---:B------:R-:W-:Y:S02]  /*b5d0*/  FADD.FTZ R2, -R0.reuse, R3 ;  /* 0x0000000300027221 */ /* 0x040fe40000010100 */
[----:B------:R-:W-:Y:S01]  /*b5e0*/  FMUL.FTZ R148, R0, c[0x0][0x2d0] ;  /* 0x0000b40000947a20 */ /* 0x000fe20000410000 */
[----:B--2---:R-:W-:Y:S01]  /*b5f0*/  FMNMX.FTZ R116, R5, R4, !PT ;  /* 0x0000000405747209 */ /* 0x004fe20007810000 */
[----:B------:R-:W-:Y:S01]  /*b600*/  FMUL.FTZ R3, R2, c[0x0][0x2d0] ;  /* 0x0000b40002037a20 */ /* 0x000fe20000410000 */
[----:B------:R-:W-:Y:S01]  /*b610*/  @P5 MOV R4, R218 ;  /* 0x000000da00045202 */ /* 0x000fe20000000f00 */
[--C-:B------:R-:W-:Y:S01]  /*b620*/  FFMA.FTZ R133, R130, c[0x0][0x2d0], -R148.reuse ;  /* 0x0000b40082857a23 */ /* 0x100fe20000010894 */
[----:B------:R-:W-:Y:S01]  /*b630*/  @P5 MOV R5, R221 ;  /* 0x000000dd00055202 */ /* 0x000fe20000000f00 */
[----:B------:R-:W-:Y:S02]  /*b640*/  FADD.FTZ R2, -R116, R119 ;  /* 0x0000007774027221 */ /* 0x000fe40000010100 */
[----:B------:R-:W-:Y:S01]  /*b650*/  FFMA.FTZ R130, R124, c[0x0][0x2d0], -R148 ;  /* 0x0000b4007c827a23 */ /* 0x000fe20000010894 */
[----:B------:R-:W1:Y:S01]  /*b660*/  MUFU.EX2 R3, R3 ;  /* 0x0000000300037308 */ /* 0x000e620000000800 */
[----:B------:R-:W-:Y:S02]  /*b670*/  FMUL.FTZ R6, R2, c[0x0][0x2d0] ;  /* 0x0000b40002067a20 */ /* 0x000fe40000410000 */
[----:B------:R-:W-:Y:S04]  /*b680*/  @P5 IMAD.WIDE.U32 R4, R8, 0x60, R4 ;  /* 0x0000006008045825 */ /* 0x000fe800078e0004 */
[----:B------:R-:W-:Y:S01]  /*b690*/  FMUL.FTZ R124, R116, c[0x0][0x2d0] ;  /* 0x0000b400747c7a20 */ /* 0x000fe20000410000 */
[----:B------:R-:W-:Y:S01]  /*b6a0*/  @P5 SHF.L.U32 R12, R4, 0x1, RZ ;  /* 0x00000001040c5819 */ /* 0x000fe200000006ff */
[--C-:B------:R-:W-:Y:S01]  /*b6b0*/  FFMA.FTZ R132, R131, c[0x0][0x2d0], -R148.reuse ;  /* 0x0000b40083847a23 */ /* 0x100fe20000010894 */
[----:B------:R2:W3:Y:S01]  /*b6c0*/  MUFU.EX2 R2, R6 ;  /* 0x0000000600027308 */ /* 0x0004e20000000800 */
[----:B------:R-:W-:Y:S01]  /*b6d0*/  FFMA.FTZ R131, R134, c[0x0][0x2d0], -R148 ;  /* 0x0000b40086837a23 */ /* 0x000fe20000010894 */
[----:B------:R-:W-:Y:S01]  /*b6e0*/  @P5 IADD3 R8, P2, R12, 0x80, RZ ;  /* 0x000000800c085810 */ /* 0x000fe20007f5e0ff */
[--C-:B------:R-:W-:Y:S01]  /*b6f0*/  FFMA.FTZ R134, R128, c[0x0][0x2d0], -R124.reuse ;  /* 0x0000b40080867a23 */ /* 0x100fe2000001087c */
[----:B------:R-:W-:Y:S01]  /*b700*/  @P5 IADD3 R12, P0, R12, c[0x0][0x1c8], RZ ;  /* 0x000072000c0c5a10 */ /* 0x000fe20007f1e0ff */
[--C-:B------:R-:W-:Y:S01]  /*b710*/  FFMA.FTZ R129, R129, c[0x0][0x2d0], -R124.reuse ;  /* 0x0000b40081817a23 */ /* 0x100fe2000001087c */
[----:B------:R-:W-:Y:S01]  /*b720*/  @P5 IADD3 R8, P1, R8, c[0x0][0x1c8], RZ ;  /* 0x0000720008085a10 */ /* 0x000fe20007f3e0ff */
[--C-:B------:R-:W-:Y:S02]  /*b730*/  FFMA.FTZ R128, R166, c[0x0][0x2d0], -R124.reuse ;  /* 0x0000b400a6807a23 */ /* 0x100fe4000001087c */
[----:B------:R-:W-:Y:S01]  /*b740*/  FFMA.FTZ R119, R158, c[0x0][0x2d0], -R124 ;  /* 0x0000b4009e777a23 */ /* 0x000fe2000001087c */
[----:B------:R-:W-:Y:S01]  /*b750*/  MUFU.EX2 R133, R133 ;  /* 0x0000008500857308 */ /* 0x000fe20000000800 */
[--C-:B------:R-:W-:Y:S02]  /*b760*/  FFMA.FTZ R185, R185, c[0x0][0x2d0], -R148.reuse ;  /* 0x0000b400b9b97a23 */ /* 0x100fe40000010894 */
[----:B------:R-:W-:Y:S02]  /*b770*/  FFMA.FTZ R194, R165, c[0x0][0x2d0], -R148 ;  /* 0x0000b400a5c27a23 */ /* 0x000fe40000010894 */
[C---:B-1----:R-:W-:Y:S02]  /*b780*/  FMUL.FTZ R24, R3.reuse, R92 ;  /* 0x0000005c03187220 */ /* 0x042fe40000410000 */
[C---:B------:R-:W-:Y:S02]  /*b790*/  FMUL.FTZ R25, R3.reuse, R93 ;  /* 0x0000005d03197220 */ /* 0x040fe40000410000 */
[C---:B------:R-:W-:Y:S01]  /*b7a0*/  FMUL.FTZ R32, R3.reuse, R84 ;  /* 0x0000005403207220 */ /* 0x040fe20000410000 */
[----:B------:R-:W1:Y:S01]  /*b7b0*/  MUFU.EX2 R132, R132 ;  /* 0x0000008400847308 */ /* 0x000e620000000800 */
[C---:B------:R-:W-:Y:S02]  /*b7c0*/  FMUL.FTZ R33, R3.reuse, R85 ;  /* 0x0000005503217220 */ /* 0x040fe40000410000 */
[----:B------:R-:W-:Y:S02]  /*b7d0*/  FMUL.FTZ R40, R3, R76 ;  /* 0x0000004c03287220 */ /* 0x000fe40000410000 */
[----:B--2---:R-:W-:Y:S02]  /*b7e0*/  @P5 IMAD R6, R7, 0x60, RZ ;  /* 0x0000006007065824 */ /* 0x004fe400078e02ff */
[C---:B---3--:R-:W-:Y:S02]  /*b7f0*/  FMUL.FTZ R7, R2.reuse, R115 ;  /* 0x0000007302077220 */ /* 0x048fe40000410000 */
[C---:B------:R-:W-:Y:S01]  /*b800*/  FMUL.FTZ R18, R2.reuse, R102 ;  /* 0x0000006602127220 */ /* 0x040fe20000410000 */
[----:B------:R-:W-:Y:S01]  /*b810*/  @P5 IADD3 R6, R5, R6, RZ ;  /* 0x0000000605065210 */ /* 0x000fe20007ffe0ff */
[----:B------:R-:W-:Y:S01]  /*b820*/  MUFU.EX2 R131, R131 ;  /* 0x0000008300837308 */ /* 0x000fe20000000800 */
[C---:B------:R-:W-:Y:S01]  /*b830*/  @P5 SHF.L.U32 R5, R231.reuse, 0x6, RZ ;  /* 0x00000006e7055819 */ /* 0x040fe200000006ff */
[----:B------:R-:W-:Y:S01]  /*b840*/  FMUL.FTZ R19, R2, R103 ;  /* 0x0000006702137220 */ /* 0x000fe20000410000 */
[----:B------:R-:W-:Y:S01]  /*b850*/  @P5 SHF.L.U64.HI R6, R4, 0x1, R6 ;  /* 0x0000000104065819 */ /* 0x000fe20000010206 */
[C---:B------:R-:W-:Y:S01]  /*b860*/  FMUL.FTZ R26, R2.reuse, R94 ;  /* 0x0000005e021a7220 */ /* 0x040fe20000410000 */
[----:B------:R-:W-:Y:S01]  /*b870*/  @P5 SHF.L.U64.HI R4, R231, 0x6, R230 ;  /* 0x00000006e7045819 */ /* 0x000fe200000102e6 */
[----:B------:R-:W-:Y:S01]  /*b880*/  FMUL.FTZ R27, R2, R95 ;  /* 0x0000005f021b7220 */ /* 0x000fe20000410000 */
[----:B------:R-:W-:Y:S01]  /*b890*/  @P5 IADD3.X R13, R6, c[0x0][0x1cc], RZ, P0, !PT ;  /* 0x00007300060d5a10 */ /* 0x000fe200007fe4ff */
[----:B------:R-:W-:Y:S01]  /*b8a0*/  FMUL.FTZ R34, R2, R86 ;  /* 0x0000005602227220 */ /* 0x000fe20000410000 */
[----:B------:R-:W-:Y:S01]  /*b8b0*/  @P5 IADD3.X R9, RZ, c[0x0][0x1cc], R6, P1, P2 ;  /* 0x00007300ff095a10 */ /* 0x000fe20000fe4406 */
[----:B------:R-:W2:Y:S01]  /*b8c0*/  MUFU.EX2 R130, R130 ;  /* 0x0000008200827308 */ /* 0x000ea20000000800 */
[----:B------:R-:W-:Y:S01]  /*b8d0*/  @P5 IADD3 R10, P0, R12, R5, RZ ;  /* 0x000000050c0a5210 */ /* 0x000fe20007f1e0ff */
[----:B------:R3:W-:Y:S01]  /*b8e0*/  @P5 LDGSTS.E.BYPASS.LTC128B.128 [R216+0x8100], [R12.64], !P4 ;  /* 0x081000000cd85fae */ /* 0x0007e2000e101d4e */
[C---:B------:R-:W-:Y:S02]  /*b8f0*/  FMUL.FTZ R6, R2.reuse, R114 ;  /* 0x0000007202067220 */ /* 0x040fe40000410000 */
[-C--:B------:R-:W-:Y:S01]  /*b900*/  @P5 IADD3.X R11, R13, R4.reuse, RZ, P0, !PT ;  /* 0x000000040d0b5210 */ /* 0x080fe200007fe4ff */
[----:B------:R-:W-:Y:S01]  /*b910*/  FMUL.FTZ R35, R2, R87 ;  /* 0x0000005702237220 */ /* 0x000fe20000410000 */
[----:B------:R-:W-:Y:S01]  /*b920*/  @P5 IADD3 R16, P1, R10, R5, RZ ;  /* 0x000000050a105210 */ /* 0x000fe20007f3e0ff */
[----:B------:R-:W-:Y:S01]  /*b930*/  FMUL.FTZ R5, R3, R113 ;  /* 0x0000007103057220 */ /* 0x000fe20000410000 */
[----:B------:R-:W-:Y:S01]  /*b940*/  ISETP.GT.AND P0, PT, R232, R233, PT ;  /* 0x000000e9e800720c */ /* 0x000fe20003f04270 */
[----:B------:R4:W-:Y:S01]  /*b950*/  @P5 LDGSTS.E.BYPASS.LTC128B.128 [R216+0xb100], [R8.64], !P3 ;  /* 0x0b10000008d85fae */ /* 0x0009e2000d901d4e */
[----:B------:R-:W-:Y:S01]  /*b960*/  @P5 IADD3.X R17, R11, R4, RZ, P1, !PT ;  /* 0x000000040b115210 */ /* 0x000fe20000ffe4ff */
[----:B------:R-:W-:Y:S01]  /*b970*/  MUFU.EX2 R134, R134 ;  /* 0x0000008600867308 */ /* 0x000fe20000000800 */
[C---:B------:R-:W-:Y:S01]  /*b980*/  FMUL.FTZ R4, R3.reuse, R112 ;  /* 0x0000007003047220 */ /* 0x040fe20000410000 */
[----:B-1----:R-:W-:Y:S01]  /*b990*/  F2FP.PACK_AB R112, R132, R133 ;  /* 0x000000858470723e */ /* 0x002fe200000000ff */
[C---:B------:R-:W-:Y:S01]  /*b9a0*/  FMUL.FTZ R41, R3.reuse, R77 ;  /* 0x0000004d03297220 */ /* 0x040fe20000410000 */
[----:B------:R-:W-:Y:S01]  /*b9b0*/  MOV R232, R192 ;  /* 0x000000c000e87202 */ /* 0x000fe20000000f00 */
[C---:B------:R-:W-:Y:S01]  /*b9c0*/  FMUL.FTZ R42, R2.reuse, R78 ;  /* 0x0000004e022a7220 */ /* 0x040fe20000410000 */
[----:B------:R1:W-:Y:S01]  /*b9d0*/  @P5 LDGSTS.E.BYPASS.LTC128B.128 [R216+0x9100], [R10.64], !P4 ;  /* 0x091000000ad85fae */ /* 0x0003e2000e101d4e */
[----:B------:R-:W-:Y:S02]  /*b9e0*/  FMUL.FTZ R43, R2, R79 ;  /* 0x0000004f022b7220 */ /* 0x000fe40000410000 */
[C---:B------:R-:W-:Y:S01]  /*b9f0*/  FMUL.FTZ R48, R3.reuse, R68 ;  /* 0x0000004403307220 */ /* 0x040fe20000410000 */
[----:B------:R-:W5:Y:S01]  /*ba00*/  MUFU.EX2 R129, R129 ;  /* 0x0000008100817308 */ /* 0x000f620000000800 */
[C---:B------:R-:W-:Y:S01]  /*ba10*/  FMUL.FTZ R49, R3.reuse, R69 ;  /* 0x0000004503317220 */ /* 0x040fe20000410000 */
[----:B--2---:R-:W-:Y:S01]  /*ba20*/  F2FP.PACK_AB R114, R130, R131 ;  /* 0x000000838272723e */ /* 0x004fe200000000ff */
[C---:B------:R-:W-:Y:S01]  /*ba30*/  FMUL.FTZ R50, R2.reuse, R70 ;  /* 0x0000004602327220 */ /* 0x040fe20000410000 */
[----:B------:R1:W-:Y:S01]  /*ba40*/  @P5 LDGSTS.E.BYPASS.LTC128B.128 [R216+0xc100], [R10.64+0x80], !P3 ;  /* 0x0c1000800ad85fae */ /* 0x0003e2000d901d4e */
[C---:B------:R-:W-:Y:S02]  /*ba50*/  FMUL.FTZ R51, R2.reuse, R71 ;  /* 0x0000004702337220 */ /* 0x040fe40000410000 */
[C---:B------:R-:W-:Y:S02]  /*ba60*/  FMUL.FTZ R52, R3.reuse, R52 ;  /* 0x0000003403347220 */ /* 0x040fe40000410000 */
[C---:B------:R-:W-:Y:S01]  /*ba70*/  FMUL.FTZ R53, R3.reuse, R53 ;  /* 0x0000003503357220 */ /* 0x040fe20000410000 */
[----:B------:R-:W-:Y:S01]  /*ba80*/  MUFU.EX2 R128, R128 ;  /* 0x0000008000807308 */ /* 0x000fe20000000800 */
[C---:B------:R-:W-:Y:S01]  /*ba90*/  FMUL.FTZ R54, R2.reuse, R54 ;  /* 0x0000003602367220 */ /* 0x040fe20000410000 */
[----:B------:R2:W-:Y:S01]  /*baa0*/  @P5 LDGSTS.E.BYPASS.LTC128B.128 [R216+0xa100], [R16.64], !P4 ;  /* 0x0a10000010d85fae */ /* 0x0005e2000e101d4e */
[C---:B------:R-:W-:Y:S02]  /*bab0*/  FMUL.FTZ R55, R2.reuse, R55 ;  /* 0x0000003702377220 */ /* 0x040fe40000410000 */
[C---:B----4-:R-:W-:Y:S02]  /*bac0*/  FMUL.FTZ R8, R3.reuse, R108 ;  /* 0x0000006c03087220 */ /* 0x050fe40000410000 */
[C---:B------:R-:W-:Y:S02]  /*bad0*/  FMUL.FTZ R9, R3.reuse, R109 ;  /* 0x0000006d03097220 */ /* 0x040fe40000410000 */
[C---:B------:R-:W-:Y:S01]  /*bae0*/  FMUL.FTZ R56, R3.reuse, R56 ;  /* 0x0000003803387220 */ /* 0x040fe20000410000 */
[----:B------:R2:W-:Y:S01]  /*baf0*/  @P5 LDGSTS.E.BYPASS.LTC128B.128 [R216+0xd100], [R16.64+0x80], !P3 ;  /* 0x0d10008010d85fae */ /* 0x0005e2000d901d4e */
[----:B------:R-:W4:Y:S01]  /*bb00*/  MUFU.EX2 R119, R119 ;  /* 0x0000007700777308 */ /* 0x000f220000000800 */
[----:B------:R-:W-:Y:S01]  /*bb10*/  FMUL.FTZ R57, R3, R57 ;  /* 0x0000003903397220 */ /* 0x000fe20000410000 */
[----:B-----5:R-:W-:Y:S01]  /*bb20*/  F2FP.PACK_AB R113, R129, R134 ;  /* 0x000000868171723e */ /* 0x020fe200000000ff */
[C---:B------:R-:W-:Y:S02]  /*bb30*/  FMUL.FTZ R58, R2.reuse, R58 ;  /* 0x0000003a023a7220 */ /* 0x040fe40000410000 */
[C---:B------:R-:W-:Y:S02]  /*bb40*/  FMUL.FTZ R59, R2.reuse, R59 ;  /* 0x0000003b023b7220 */ /* 0x040fe40000410000 */
[----:B---3--:R-:W3:Y:S01]  /*bb50*/  LDSM.16.MT88.4 R12, [R212+0x100] ;  /* 0x00010000d40c783b */ /* 0x008ee20000004200 */
[C---:B------:R-:W-:Y:S02]  /*bb60*/  FMUL.FTZ R60, R3.reuse, R60 ;  /* 0x0000003c033c7220 */ /* 0x040fe40000410000 */
[C---:B-1----:R-:W-:Y:S01]  /*bb70*/  FMUL.FTZ R10, R2.reuse, R110 ;  /* 0x0000006e020a7220 */ /* 0x042fe20000410000 */
[----:B------:R-:W-:Y:S01]  /*bb80*/  MUFU.EX2 R185, R185 ;  /* 0x000000b900b97308 */ /* 0x000fe20000000800 */
[C---:B------:R-:W-:Y:S02]  /*bb90*/  FMUL.FTZ R11, R2.reuse, R111 ;  /* 0x0000006f020b7220 */ /* 0x040fe40000410000 */
[C---:B------:R-:W-:Y:S01]  /*bba0*/  FMUL.FTZ R61, R3.reuse, R61 ;  /* 0x0000003d033d7220 */ /* 0x040fe20000410000 */
[----:B------:R-:W1:Y:S01]  /*bbb0*/  LDSM.16.MT88.4 R20, [R210+0x100] ;  /* 0x00010000d214783b */ /* 0x000e620000004200 */
[C---:B------:R-:W-:Y:S02]  /*bbc0*/  FMUL.FTZ R62, R2.reuse, R62 ;  /* 0x0000003e023e7220 */ /* 0x040fe40000410000 */
[C---:B------:R-:W-:Y:S02]  /*bbd0*/  FMUL.FTZ R63, R2.reuse, R63 ;  /* 0x0000003f023f7220 */ /* 0x040fe40000410000 */
[C---:B------:R-:W-:Y:S01]  /*bbe0*/  FMUL.FTZ R64, R3.reuse, R64 ;  /* 0x0000004003407220 */ /* 0x040fe20000410000 */
[----:B------:R-:W-:Y:S01]  /*bbf0*/  MUFU.EX2 R194, R194 ;  /* 0x000000c200c27308 */ /* 0x000fe20000000800 */
[----:B------:R-:W-:Y:S01]  /*bc00*/  FMUL.FTZ R65, R3, R65 ;  /* 0x0000004103417220 */ /* 0x000fe20000410000 */
[----:B------:R-:W5:Y:S01]  /*bc10*/  LDSM.16.MT88.4 R28, [R209+0x100] ;  /* 0x00010000d11c783b */ /* 0x000f620000004200 */
[----:B----4-:R-:W-:Y:S01]  /*bc20*/  F2FP.PACK_AB R115, R119, R128 ;  /* 0x000000807773723e */ /* 0x010fe200000000ff */
[C---:B------:R-:W-:Y:S02]  /*bc30*/  FMUL.FTZ R66, R2.reuse, R66 ;  /* 0x0000004202427220 */ /* 0x040fe40000410000 */
[C---:B--2---:R-:W-:Y:S02]  /*bc40*/  FMUL.FTZ R16, R3.reuse, R100 ;  /* 0x0000006403107220 */ /* 0x044fe40000410000 */
[----:B------:R-:W-:Y:S02]  /*bc50*/  FMUL.FTZ R17, R3, R101 ;  /* 0x0000006503117220 */ /* 0x000fe40000410000 */
[----:B------:R-:W2:Y:S01]  /*bc60*/  LDSM.16.MT88.4 R36, [R208+0x100] ;  /* 0x00010000d024783b */ /* 0x000ea20000004200 */
[C---:B------:R-:W-:Y:S02]  /*bc70*/  FMUL.FTZ R67, R2.reuse, R67 ;  /* 0x0000004302437220 */ /* 0x040fe40000410000 */
[--C-:B------:R-:W-:Y:S02]  /*bc80*/  FFMA.FTZ R165, R167, c[0x0][0x2d0], -R148.reuse ;  /* 0x0000b400a7a57a23 */ /* 0x100fe40000010894 */
[----:B------:R-:W-:Y:S02]  /*bc90*/  FFMA.FTZ R234, R163, c[0x0][0x2d0], -R148 ;  /* 0x0000b400a3ea7a23 */ /* 0x000fe40000010894 */
[--C-:B------:R-:W-:Y:S01]  /*bca0*/  FFMA.FTZ R159, R159, c[0x0][0x2d0], -R124.reuse ;  /* 0x0000b4009f9f7a23 */ /* 0x100fe2000001087c */
[----:B------:R-:W4:Y:S01]  /*bcb0*/  LDSM.16.MT88.4 R44, [R212+0x3100] ;  /* 0x00310000d42c783b */ /* 0x000f220000004200 */
[----:B------:R-:W-:Y:S01]  /*bcc0*/  MUFU.EX2 R165, R165 ;  /* 0x000000a500a57308 */ /* 0x000fe20000000800 */
[--C-:B------:R-:W-:Y:S02]  /*bcd0*/  FFMA.FTZ R236, R157, c[0x0][0x2d0], -R124.reuse ;  /* 0x0000b4009dec7a23 */ /* 0x100fe4000001087c */
[--C-:B------:R-:W-:Y:S02]  /*bce0*/  FFMA.FTZ R157, R161, c[0x0][0x2d0], -R124.reuse ;  /* 0x0000b400a19d7a23 */ /* 0x100fe4000001087c */
[--C-:B------:R-:W-:Y:S01]  /*bcf0*/  FFMA.FTZ R238, R151, c[0x0][0x2d0], -R124.reuse ;  /* 0x0000b40097ee7a23 */ /* 0x100fe2000001087c */
[C---:B---3--:R-:W-:Y:S01]  /*bd00*/  HMMA.16816.F32 R4, R112.reuse, R12, R4 ;  /* 0x0000000c7004723c */ /* 0x048fe20000001804 */
[----:B------:R-:W3:Y:S03]  /*bd10*/  LDSM.16.MT88.4 R84, [R210+0x3100] ;  /* 0x00310000d254783b */ /* 0x000ee60000004200 */
[----:B------:R-:W-:Y:S01]  /*bd20*/  MUFU.EX2 R234, R234 ;  /* 0x000000ea00ea7308 */ /* 0x000fe20000000800 */
[--C-:B------:R-:W-:Y:S02]  /*bd30*/  FFMA.FTZ R151, R127, c[0x0][0x2d0], -R124.reuse ;  /* 0x0000b4007f977a23 */ /* 0x100fe4000001087c */
[C---:B------:R-:W-:Y:S01]  /*bd40*/  FMUL.FTZ R12, R3.reuse, R104 ;  /* 0x00000068030c7220 */ /* 0x040fe20000410000 */
[C---:B------:R-:W-:Y:S01]  /*bd50*/  HMMA.16816.F32 R8, R112.reuse, R14, R8 ;  /* 0x0000000e7008723c */ /* 0x040fe20000001808 */
[----:B------:R-:W2:Y:S03]  /*bd60*/  LDSM.16.MT88.4 R76, [R209+0x3100] ;  /* 0x00310000d14c783b */ /* 0x000ea60000004200 */
[----:B------:R-:W-:Y:S02]  /*bd70*/  FMUL.FTZ R13, R3, R105 ;  /* 0x00000069030d7220 */ /* 0x000fe40000410000 */
[----:B------:R-:W-:Y:S01]  /*bd80*/  MUFU.EX2 R159, R159 ;  /* 0x0000009f009f7308 */ /* 0x000fe20000000800 */
[----:B------:R-:W-:Y:S02]  /*bd90*/  FFMA.FTZ R240, R125, c[0x0][0x2d0], -R124 ;  /* 0x0000b4007df07a23 */ /* 0x000fe4000001087c */
[C---:B------:R-:W-:Y:S01]  /*bda0*/  FMUL.FTZ R14, R2.reuse, R106 ;  /* 0x0000006a020e7220 */ /* 0x040fe20000410000 */
[----:B------:R-:W2:Y:S02]  /*bdb0*/  LDSM.16.MT88.4 R68, [R208+0x3100] ;  /* 0x00310000d044783b */ /* 0x000ea40000004200 */
[----:B------:R-:W-:Y:S02]  /*bdc0*/  FMUL.FTZ R15, R2, R107 ;  /* 0x0000006b020f7220 */ /* 0x000fe40000410000 */
[--C-:B------:R-:W-:Y:S02]  /*bdd0*/  FFMA.FTZ R135, R135, c[0x0][0x2d0], -R148.reuse ;  /* 0x0000b40087877a23 */ /* 0x100fe40000010894 */
[----:B------:R-:W-:Y:S01]  /*bde0*/  MUFU.EX2 R236, R236 ;  /* 0x000000ec00ec7308 */ /* 0x000fe20000000800 */
[--C-:B------:R-:W-:Y:S01]  /*bdf0*/  FFMA.FTZ R136, R136, c[0x0][0x2d0], -R148.reuse ;  /* 0x0000b40088887a23 */ /* 0x100fe20000010894 */
[----:B------:R-:W-:Y:S01]  /*be00*/  LDSM.16.MT88.4 R92, [R209+0x4100] ;  /* 0x00410000d15c783b */ /* 0x000fe20000004200 */
[--C-:B------:R-:W-:Y:S01]  /*be10*/  FFMA.FTZ R137, R137, c[0x0][0x2d0], -R148.reuse ;  /* 0x0000b40089897a23 */ /* 0x100fe20000010894 */
[C---:B-1----:R-:W-:Y:S03]  /*be20*/  HMMA.16816.F32 R12, R112.reuse, R20, R12 ;  /* 0x00000014700c723c */ /* 0x042fe6000000180c */
[----:B------:R-:W-:Y:S02]  /*be30*/  FFMA.FTZ R138, R138, c[0x0][0x2d0], -R148 ;  /* 0x0000b4008a8a7a23 */ /* 0x000fe40000010894 */
[--C-:B------:R-:W-:Y:S01]  /*be40*/  FFMA.FTZ R146, R146, c[0x0][0x2d0], -R124.reuse ;  /* 0x0000b40092927a23 */ /* 0x100fe2000001087c */
[----:B------:R-:W-:Y:S01]  /*be50*/  LDSM.16.MT88.4 R100, [R210+0x1900] ;  /* 0x00190000d264783b */ /* 0x000fe20000004200 */
[C---:B------:R-:W-:Y:S01]  /*be60*/  FMUL.FTZ R20, R3.reuse, R96 ;  /* 0x0000006003147220 */ /* 0x040fe20000410000 */
[C---:B------:R-:W-:Y:S01]  /*be70*/  HMMA.16816.F32 R16, R112.reuse, R22, R16 ;  /* 0x000000167010723c */ /* 0x040fe20000001810 */
[----:B------:R-:W-:Y:S03]  /*be80*/  MUFU.EX2 R157, R157 ;  /* 0x0000009d009d7308 */ /* 0x000fe60000000800 */
[----:B------:R-:W-:Y:S02]  /*be90*/  FMUL.FTZ R21, R3, R97 ;  /* 0x0000006103157220 */ /* 0x000fe40000410000 */
[----:B------:R-:W-:Y:S01]  /*bea0*/  LDSM.16.MT88.4 R108, [R212+0x2900] ;  /* 0x00290000d46c783b */ /* 0x000fe20000004200 */
[C---:B------:R-:W-:Y:S02]  /*beb0*/  FMUL.FTZ R22, R2.reuse, R98 ;  /* 0x0000006202167220 */ /* 0x040fe40000410000 */
[----:B------:R-:W-:Y:S02]  /*bec0*/  FMUL.FTZ R23, R2, R99 ;  /* 0x0000006302177220 */ /* 0x000fe40000410000 */
[----:B------:R-:W-:Y:S01]  /*bed0*/  MUFU.EX2 R238, R238 ;  /* 0x000000ee00ee7308 */ /* 0x000fe20000000800 */
[--C-:B------:R-:W-:Y:S02]  /*bee0*/  FFMA.FTZ R147, R147, c[0x0][0x2d0], -R124.reuse ;  /* 0x0000b40093937a23 */ /* 0x100fe4000001087c */
[----:B------:R-:W-:Y:S01]  /*bef0*/  LDSM.16.MT88.4 R96, [R208+0x4100] ;  /* 0x00410000d060783b */ /* 0x000fe20000004200 */
[--C-:B------:R-:W-:Y:S01]  /*bf00*/  FFMA.FTZ R149, R149, c[0x0][0x2d0], -R124.reuse ;  /* 0x0000b40095957a23 */ /* 0x100fe2000001087c */
[C---:B-----5:R-:W-:Y:S03]  /*bf10*/  HMMA.16816.F32 R20, R112.reuse, R28, R20 ;  /* 0x0000001c7014723c */ /* 0x060fe60000001814 */
[----:B------:R-:W-:Y:S02]  /*bf20*/  FFMA.FTZ R150, R150, c[0x0][0x2d0], -R124 ;  /* 0x0000b40096967a23 */ /* 0x000fe4000001087c */
[----:B------:R-:W-:Y:S01]  /*bf30*/  MUFU.EX2 R135, R135 ;  /* 0x0000008700877308 */ /* 0x000fe20000000800 */
[----:B------:R-:W0:Y:S01]  /*bf40*/  LDGDEPBAR ;  /* 0x00000000000079af */ /* 0x000e220000000000 */
[C---:B------:R-:W-:Y:S01]  /*bf50*/  FMUL.FTZ R28, R3.reuse, R88 ;  /* 0x00000058031c7220 */ /* 0x040fe20000410000 */
[C---:B------:R-:W-:Y:S04]  /*bf60*/  HMMA.16816.F32 R24, R112.reuse, R30, R24 ;  /* 0x0000001e7018723c */ /* 0x040fe80000001818 */
[----:B------:R-:W-:Y:S02]  /*bf70*/  FMUL.FTZ R29, R3, R89 ;  /* 0x00000059031d7220 */ /* 0x000fe40000410000 */
[--C-:B------:R-:W-:Y:S01]  /*bf80*/  FFMA.FTZ R187, R187, c[0x0][0x2d0], -R148.reuse ;  /* 0x0000b400bbbb7a23 */ /* 0x100fe20000010894 */
[----:B------:R-:W1:Y:S01]  /*bf90*/  MUFU.EX2 R136, R136 ;  /* 0x0000008800887308 */ /* 0x000e620000000800 */
[C---:B------:R-:W-:Y:S04]  /*bfa0*/  FMUL.FTZ R30, R2.reuse, R90 ;  /* 0x0000005a021e7220 */ /* 0x040fe80000410000 */
[----:B------:R-:W-:Y:S02]  /*bfb0*/  FMUL.FTZ R31, R2, R91 ;  /* 0x0000005b021f7220 */ /* 0x000fe40000410000 */
[----:B------:R-:W-:Y:S01]  /*bfc0*/  LDSM.16.MT88.4 R88, [R212+0x3900] ;  /* 0x00390000d458783b */ /* 0x000fe20000004200 */
[--C-:B------:R-:W-:Y:S02]  /*bfd0*/  FFMA.FTZ R156, R156, c[0x0][0x2d0], -R148.reuse ;  /* 0x0000b4009c9c7a23 */ /* 0x100fe40000010894 */
[----:B------:R-:W-:Y:S01]  /*bfe0*/  MUFU.EX2 R137, R137 ;  /* 0x0000008900897308 */ /* 0x000fe20000000800 */
[--C-:B------:R-:W-:Y:S01]  /*bff0*/  FFMA.FTZ R158, R193, c[0x0][0x2d0], -R148.reuse ;  /* 0x0000b400c19e7a23 */ /* 0x100fe20000010894 */
[C---:B--2---:R-:W-:Y:S03]  /*c000*/  HMMA.16816.F32 R28, R112.reuse, R36, R28 ;  /* 0x00000024701c723c */ /* 0x044fe6000000181c */
[----:B------:R-:W-:Y:S02]  /*c010*/  FFMA.FTZ R193, R164, c[0x0][0x2d0], -R148 ;  /* 0x0000b400a4c17a23 */ /* 0x000fe40000010894 */
[--C-:B------:R-:W-:Y:S02]  /*c020*/  FFMA.FTZ R195, R195, c[0x0][0x2d0], -R124.reuse ;  /* 0x0000b400c3c37a23 */ /* 0x100fe4000001087c */
[C---:B------:R-:W-:Y:S01]  /*c030*/  FMUL.FTZ R36, R3.reuse, R80 ;  /* 0x0000005003247220 */ /* 0x040fe20000410000 */
[C---:B------:R-:W-:Y:S01]  /*c040*/  HMMA.16816.F32 R32, R112.reuse, R38, R32 ;  /* 0x000000267020723c */ /* 0x040fe20000001820 */
[----:B------:R-:W-:Y:S03]  /*c050*/  MUFU.EX2 R138, R138 ;  /* 0x0000008a008a7308 */ /* 0x000fe60000000800 */
[----:B------:R-:W-:Y:S02]  /*c060*/  FMUL.FTZ R37, R3, R81 ;  /* 0x0000005103257220 */ /* 0x000fe40000410000 */
[--C-:B------:R-:W-:Y:S02]  /*c070*/  FFMA.FTZ R160, R160, c[0x0][0x2d0], -R124.reuse ;  /* 0x0000b400a0a07a23 */ /* 0x100fe4000001087c */
[C---:B------:R-:W-:Y:S03]  /*c080*/  FMUL.FTZ R38, R2.reuse, R82 ;  /* 0x0000005202267220 */ /* 0x040fe60000410000 */
[----:B------:R-:W-:Y:S01]  /*c090*/  MUFU.EX2 R146, R146 ;  /* 0x0000009200927308 */ /* 0x000fe20000000800 */
[----:B------:R-:W-:Y:S02]  /*c0a0*/  FMUL.FTZ R39, R2, R83 ;  /* 0x0000005302277220 */ /* 0x000fe40000410000 */
[----:B------:R-:W-:Y:S01]  /*c0b0*/  LDSM.16.MT88.4 R80, [R209+0x900] ;  /* 0x00090000d150783b */ /* 0x000fe20000004200 */
[--C-:B------:R-:W-:Y:S02]  /*c0c0*/  FFMA.FTZ R162, R162, c[0x0][0x2d0], -R124.reuse ;  /* 0x0000b400a2a27a23 */ /* 0x100fe4000001087c */
[----:B------:R-:W-:Y:S02]  /*c0d0*/  FFMA.FTZ R235, R235, c[0x0][0x2d0], -R124 ;  /* 0x0000b400ebeb7a23 */ /* 0x000fe4000001087c */
[C---:B----4-:R-:W-:Y:S02]  /*c0e0*/  HMMA.16816.F32 R36, R112.reuse, R44, R36 ;  /* 0x0000002c7024723c */ /* 0x050fe40000001824 */
[----:B------:R-:W2:Y:S01]  /*c0f0*/  MUFU.EX2 R147, R147 ;  /* 0x0000009300937308 */ /* 0x000ea20000000800 */
[--C-:B------:R-:W-:Y:S02]  /*c100*/  FFMA.FTZ R164, R251, c[0x0][0x2d0], -R148.reuse ;  /* 0x0000b400fba47a23 */ /* 0x100fe40000010894 */
[--C-:B------:R-:W-:Y:S02]  /*c110*/  FFMA.FTZ R237, R237, c[0x0][0x2d0], -R148.reuse ;  /* 0x0000b400eded7a23 */ /* 0x100fe40000010894 */
[C---:B------:R-:W-:Y:S01]  /*c120*/  FMUL.FTZ R44, R3.reuse, R72 ;  /* 0x00000048032c7220 */ /* 0x040fe20000410000 */
[C---:B------:R-:W-:Y:S04]  /*c130*/  HMMA.16816.F32 R40, R112.reuse, R46, R40 ;  /* 0x0000002e7028723c */ /* 0x040fe80000001828 */
[----:B------:R-:W-:Y:S01]  /*c140*/  FMUL.FTZ R45, R3, R73 ;  /* 0x00000049032d7220 */ /* 0x000fe20000410000 */
[----:B------:R-:W-:Y:S01]  /*c150*/  MUFU.EX2 R149, R149 ;  /* 0x0000009500957308 */ /* 0x000fe20000000800 */
[--C-:B------:R-:W-:Y:S02]  /*c160*/  FFMA.FTZ R166, R249, c[0x0][0x2d0], -R148.reuse ;  /* 0x0000b400f9a67a23 */ /* 0x100fe40000010894 */
[C---:B------:R-:W-:Y:S04]  /*c170*/  FMUL.FTZ R46, R2.reuse, R74 ;  /* 0x0000004a022e7220 */ /* 0x040fe80000410000 */
[----:B------:R-:W-:Y:S02]  /*c180*/  FMUL.FTZ R47, R2, R75 ;  /* 0x0000004b022f7220 */ /* 0x000fe40000410000 */
[----:B------:R-:W4:Y:S01]  /*c190*/  LDSM.16.MT88.4 R72, [R212+0x900] ;  /* 0x00090000d448783b */ /* 0x000f220000004200 */
[----:B------:R-:W5:Y:S01]  /*c1a0*/  MUFU.EX2 R150, R150 ;  /* 0x0000009600967308 */ /* 0x000f620000000800 */
[----:B------:R-:W-:Y:S02]  /*c1b0*/  FFMA.FTZ R239, R239, c[0x0][0x2d0], -R148 ;  /* 0x0000b400efef7a23 */ /* 0x000fe40000010894 */
[--C-:B------:R-:W-:Y:S01]  /*c1c0*/  FFMA.FTZ R184, R247, c[0x0][0x2d0], -R124.reuse ;  /* 0x0000b400f7b87a23 */ /* 0x100fe2000001087c */
[C---:B---3--:R-:W-:Y:S03]  /*c1d0*/  HMMA.16816.F32 R44, R112.reuse, R84, R44 ;  /* 0x00000054702c723c */ /* 0x048fe6000000182c */
[--C-:B------:R-:W-:Y:S02]  /*c1e0*/  FFMA.FTZ R243, R243, c[0x0][0x2d0], -R124.reuse ;  /* 0x0000b400f3f37a23 */ /* 0x100fe4000001087c */
[--C-:B------:R-:W-:Y:S01]  /*c1f0*/  FFMA.FTZ R186, R245, c[0x0][0x2d0], -R124.reuse ;  /* 0x0000b400f5ba7a23 */ /* 0x100fe2000001087c */
[----:B------:R-:W-:Y:S01]  /*c200*/  MUFU.EX2 R187, R187 ;  /* 0x000000bb00bb7308 */ /* 0x000fe20000000800 */
[----:B------:R-:W-:Y:S01]  /*c210*/  FFMA.FTZ R241, R241, c[0x0][0x2d0], -R124 ;  /* 0x0000b400f1f17a23 */ /* 0x000fe2000001087c */
[C---:B------:R-:W-:Y:S01]  /*c220*/  HMMA.16816.F32 R48, R112.reuse, R86, R48 ;  /* 0x000000567030723c */ /* 0x040fe20000001830 */
[----:B------:R-:W-:Y:S03]  /*c230*/  LDSM.16.MT88.4 R84, [R208+0x900] ;  /* 0x00090000d054783b */ /* 0x000fe60000004200 */
[--C-:B------:R-:W-:Y:S02]  /*c240*/  FFMA.FTZ R145, R145, c[0x0][0x2d0], -R148.reuse ;  /* 0x0000b40091917a23 */ /* 0x100fe40000010894 */
[--C-:B------:R-:W-:Y:S02]  /*c250*/  FFMA.FTZ R144, R144, c[0x0][0x2d0], -R148.reuse ;  /* 0x0000b40090907a23 */ /* 0x100fe40000010894 */
[C---:B------:R-:W-:Y:S01]  /*c260*/  HMMA.16816.F32 R52, R112.reuse, R76, R52 ;  /* 0x0000004c7034723c */ /* 0x040fe20000001834 */
[----:B------:R-:W3:Y:S03]  /*c270*/  MUFU.EX2 R156, R156 ;  /* 0x0000009c009c7308 */ /* 0x000ee60000000800 */
[--C-:B------:R-:W-:Y:S02]  /*c280*/  FFMA.FTZ R139, R139, c[0x0][0x2d0], -R148.reuse ;  /* 0x0000b4008b8b7a23 */ /* 0x100fe40000010894 */
[----:B------:R-:W-:Y:S02]  /*c290*/  FFMA.FTZ R148, R126, c[0x0][0x2d0], -R148 ;  /* 0x0000b4007e947a23 */ /* 0x000fe40000010894 */
[C---:B------:R-:W-:Y:S01]  /*c2a0*/  HMMA.16816.F32 R56, R112.reuse, R78, R56 ;  /* 0x0000004e7038723c */ /* 0x040fe20000001838 */
[----:B------:R-:W3:Y:S02]  /*c2b0*/  LDSM.16.MT88.4 R76, [R210+0x900] ;  /* 0x00090000d24c783b */ /* 0x000ee40000004200 */
[----:B------:R-:W-:Y:S01]  /*c2c0*/  MUFU.EX2 R158, R158 ;  /* 0x0000009e009e7308 */ /* 0x000fe20000000800 */
[--C-:B------:R-:W-:Y:S02]  /*c2d0*/  FFMA.FTZ R118, R118, c[0x0][0x2d0], -R124.reuse ;  /* 0x0000b40076767a23 */ /* 0x100fe4000001087c */
[----:B------:R-:W-:Y:S02]  /*c2e0*/  FFMA.FTZ R124, R117, c[0x0][0x2d0], -R124 ;  /* 0x0000b400757c7a23 */ /* 0x000fe4000001087c */
[C---:B------:R-:W-:Y:S04]  /*c2f0*/  HMMA.16816.F32 R60, R112.reuse, R68, R60 ;  /* 0x00000044703c723c */ /* 0x040fe8000000183c */
[----:B------:R-:W-:Y:S01]  /*c300*/  FFMA.FTZ R133, R3, R224, R133 ;  /* 0x000000e003857223 */ /* 0x000fe20000010085 */
[----:B------:R-:W3:Y:S01]  /*c310*/  MUFU.EX2 R193, R193 ;  /* 0x000000c100c17308 */ /* 0x000ee20000000800 */
[----:B------:R-:W-:Y:S01]  /*c320*/  MOV R3, R0 ;  /* 0x0000000000037202 */ /* 0x000fe20000000f00 */
[----:B------:R-:W-:Y:S01]  /*c330*/  FFMA.FTZ R134, R2, R225, R134 ;  /* 0x000000e102867223 */ /* 0x000fe20000010086 */
[----:B------:R-:W-:Y:S04]  /*c340*/  HMMA.16816.F32 R64, R112, R70, R64 ;  /* 0x000000467040723c */ /* 0x000fe80000001840 */
[----:B-1----:R-:W-:Y:S01]  /*c350*/  F2FP.PACK_AB R68, R136, R135 ;  /* 0x000000878844723e */ /* 0x002fe200000000ff */
[----:B------:R-:W-:Y:S01]  /*c360*/  FADD.FTZ R132, R132, R133 ;  /* 0x0000008584847221 */ /* 0x000fe20000010000 */
[----:B--2---:R-:W-:Y:S01]  /*c370*/  F2FP.PACK_AB R69, R147, R146 ;  /* 0x000000929345723e */ /* 0x004fe200000000ff */
[----:B------:R-:W-:Y:S01]  /*c380*/  MUFU.EX2 R195, R195 ;  /* 0x000000c300c37308 */ /* 0x000fe20000000800 */
[----:B------:R-:W-:Y:S01]  /*c390*/  F2FP.PACK_AB R70, R138, R137 ;  /* 0x000000898a46723e */ /* 0x000fe200000000ff */
[----:B------:R-:W-:Y:S03]  /*c3a0*/  FADD.FTZ R129, R129, R134 ;  /* 0x0000008681817221 */ /* 0x000fe60000010000 */
[----:B-----5:R-:W-:Y:S01]  /*c3b0*/  F2FP.PACK_AB R71, R150, R149 ;  /* 0x000000959647723e */ /* 0x020fe200000000ff */
[----:B------:R-:W-:Y:S02]  /*c3c0*/  FADD.FTZ R131, R131, R132 ;  /* 0x0000008483837221 */ /* 0x000fe40000010000 */
[----:B------:R-:W-:Y:S02]  /*c3d0*/  FADD.FTZ R128, R128, R129 ;  /* 0x0000008180807221 */ /* 0x000fe40000010000 */
[----:B------:R-:W1:Y:S01]  /*c3e0*/  MUFU.EX2 R160, R160 ;  /* 0x000000a000a07308 */ /* 0x000e620000000800 */
[----:B------:R-:W-:Y:S01]  /*c3f0*/  FADD.FTZ R130, R130, R131 ;  /* 0x0000008382827221 */ /* 0x000fe20000010000 */
[C---:B----4-:R-:W-:Y:S05]  /*c400*/  HMMA.16816.F32 R4, R68.reuse, R72, R4 ;  /* 0x000000484404723c */ /* 0x050fea0000001804 */
[----:B------:R-:W-:Y:S02]  /*c410*/  FADD.FTZ R119, R119, R128 ;  /* 0x0000008077777221 */ /* 0x000fe40000010000 */
[----:B------:R-:W-:Y:S01]  /*c420*/  FADD.FTZ R135, R135, R130 ;  /* 0x0000008287877221 */ /* 0x000fe20000010000 */
[C---:B------:R-:W-:Y:S01]  /*c430*/  HMMA.16816.F32 R8, R68.reuse, R74, R8 ;  /* 0x0000004a4408723c */ /* 0x040fe20000001808 */
[----:B------:R-:W2:Y:S01]  /*c440*/  LDSM.16.MT88.4 R72, [R210+0x3900] ;  /* 0x00390000d248783b */ /* 0x000ea20000004200 */
[----:B------:R-:W-:Y:S02]  /*c450*/  MUFU.EX2 R162, R162 ;  /* 0x000000a200a27308 */ /* 0x000fe40000000800 */
[----:B------:R-:W-:Y:S01]  /*c460*/  FADD.FTZ R146, R146, R119 ;  /* 0x0000007792927221 */ /* 0x000fe20000010000 */
[----:B------:R-:W-:Y:S01]  /*c470*/  MOV R119, R116 ;  /* 0x0000007400777202 */ /* 0x000fe20000000f00 */
[----:B------:R-:W-:Y:S02]  /*c480*/  FADD.FTZ R136, R136, R135 ;  /* 0x0000008788887221 */ /* 0x000fe40000010000 */
[C---:B---3--:R-:W-:Y:S04]  /*c490*/  HMMA.16816.F32 R12, R68.reuse, R76, R12 ;  /* 0x0000004c440c723c */ /* 0x048fe8000000180c */
[----:B------:R-:W3:Y:S01]  /*c4a0*/  MUFU.EX2 R235, R235 ;  /* 0x000000eb00eb7308 */ /* 0x000ee20000000800 */
[----:B------:R-:W-:Y:S02]  /*c4b0*/  FADD.FTZ R146, R147, R146 ;  /* 0x0000009293927221 */ /* 0x000fe40000010000 */
[----:B------:R-:W-:Y:S01]  /*c4c0*/  FADD.FTZ R137, R137, R136 ;  /* 0x0000008889897221 */ /* 0x000fe20000010000 */
[C---:B------:R-:W-:Y:S01]  /*c4d0*/  HMMA.16816.F32 R16, R68.reuse, R78, R16 ;  /* 0x0000004e4410723c */ /* 0x040fe20000001810 */
[----:B------:R-:W4:Y:S03]  /*c4e0*/  LDSM.16.MT88.4 R76, [R209+0x3900] ;  /* 0x00390000d14c783b */ /* 0x000f260000004200 */
[----:B------:R-:W-:Y:S02]  /*c4f0*/  FADD.FTZ R149, R149, R146 ;  /* 0x0000009295957221 */ /* 0x000fe40000010000 */
[----:B------:R-:W-:Y:S01]  /*c500*/  MUFU.EX2 R164, R164 ;  /* 0x000000a400a47308 */ /* 0x000fe20000000800 */
[----:B------:R-:W-:Y:S01]  /*c510*/  FADD.FTZ R138, R138, R137 ;  /* 0x000000898a8a7221 */ /* 0x000fe20000010000 */
[C---:B------:R-:W-:Y:S04]  /*c520*/  HMMA.16816.F32 R20, R68.reuse, R80, R20 ;  /* 0x000000504414723c */ /* 0x040fe80000001814 */
[----:B------:R-:W-:Y:S04]  /*c530*/  FADD.FTZ R150, R150, R149 ;  /* 0x0000009596967221 */ /* 0x000fe80000010000 */
[C---:B------:R-:W-:Y:S01]  /*c540*/  HMMA.16816.F32 R24, R68.reuse, R82, R24 ;  /* 0x000000524418723c */ /* 0x040fe20000001818 */
[----:B------:R-:W5:Y:S01]  /*c550*/  LDSM.16.MT88.4 R80, [R208+0x3900] ;  /* 0x00390000d050783b */ /* 0x000f620000004200 */
[----:B------:R-:W-:Y:S06]  /*c560*/  MUFU.EX2 R237, R237 ;  /* 0x000000ed00ed7308 */ /* 0x000fec0000000800 */
[C---:B------:R-:W-:Y:S04]  /*c570*/  HMMA.16816.F32 R28, R68.reuse, R84, R28 ;  /* 0x00000054441c723c */ /* 0x040fe8000000181c */
[----:B------:R-:W-:Y:S04]  /*c580*/  MUFU.EX2 R166, R166 ;  /* 0x000000a600a67308 */ /* 0x000fe80000000800 */
[C---:B------:R-:W-:Y:S01]  /*c590*/  HMMA.16816.F32 R32, R68.reuse, R86, R32 ;  /* 0x000000564420723c */ /* 0x040fe20000001820 */
[----:B------:R-:W-:Y:S05]  /*c5a0*/  LDSM.16.MT88.4 R84, [R208+0x1100] ;  /* 0x00110000d054783b */ /* 0x000fea0000004200 */
[----:B------:R-:W-:Y:S02]  /*c5b0*/  MUFU.EX2 R239, R239 ;  /* 0x000000ef00ef7308 */ /* 0x000fe40000000800 */
[C---:B------:R-:W-:Y:S08]  /*c5c0*/  HMMA.16816.F32 R36, R68.reuse, R88, R36 ;  /* 0x000000584424723c */ /* 0x040ff00000001824 */
[C---:B------:R-:W-:Y:S01]  /*c5d0*/  HMMA.16816.F32 R40, R68.reuse, R90, R40 ;  /* 0x0000005a4428723c */ /* 0x040fe20000001828 */
[----:B------:R-:W-:Y:S01]  /*c5e0*/  LDSM.16.MT88.4 R88, [R210+0x4100] ;  /* 0x00410000d258783b */ /* 0x000fe20000004200 */
[----:B------:R-:W-:Y:S06]  /*c5f0*/  MUFU.EX2 R184, R184 ;  /* 0x000000b800b87308 */ /* 0x000fec0000000800 */
[C---:B--2---:R-:W-:Y:S04]  /*c600*/  HMMA.16816.F32 R44, R68.reuse, R72, R44 ;  /* 0x00000048442c723c */ /* 0x044fe8000000182c */
[----:B------:R-:W-:Y:S04]  /*c610*/  MUFU.EX2 R243, R243 ;  /* 0x000000f300f37308 */ /* 0x000fe80000000800 */
[C---:B------:R-:W-:Y:S01]  /*c620*/  HMMA.16816.F32 R48, R68.reuse, R74, R48 ;  /* 0x0000004a4430723c */ /* 0x040fe20000001830 */
[----:B------:R-:W2:Y:S05]  /*c630*/  LDSM.16.MT88.4 R72, [R212+0x1100] ;  /* 0x00110000d448783b */ /* 0x000eaa0000004200 */
        /* <DEDUP_REMOVED lines=9> */
[----:B------:R-:W-:Y:S01]  /*c6d0*/  MUFU.EX2 R144, R144 ;  /* 0x0000009000907308 */ /* 0x000fe20000000800 */
[----:B------:R-:W-:Y:S01]  /*c6e0*/  F2FP.PACK_AB R68, R156, R187 ;  /* 0x000000bb9c44723e */ /* 0x000fe200000000ff */
[----:B------:R-:W-:Y:S01]  /*c6f0*/  FADD.FTZ R187, R187, R138 ;  /* 0x0000008abbbb7221 */ /* 0x000fe20000010000 */
[----:B------:R-:W-:Y:S03]  /*c700*/  F2FP.PACK_AB R70, R193, R158 ;  /* 0x0000009ec146723e */ /* 0x000fe600000000ff */
[----:B-1----:R-:W-:Y:S01]  /*c710*/  F2FP.PACK_AB R69, R160, R195 ;  /* 0x000000c3a045723e */ /* 0x002fe200000000ff */
[----:B------:R-:W-:Y:S01]  /*c720*/  FADD.FTZ R195, R195, R150 ;  /* 0x00000096c3c37221 */ /* 0x000fe20000010000 */
[----:B---3--:R-:W-:Y:S01]  /*c730*/  F2FP.PACK_AB R71, R235, R162 ;  /* 0x000000a2eb47723e */ /* 0x008fe200000000ff */
[----:B------:R-:W-:Y:S01]  /*c740*/  FADD.FTZ R187, R156, R187 ;  /* 0x000000bb9cbb7221 */ /* 0x000fe20000010000 */
[----:B------:R-:W-:Y:S01]  /*c750*/  MUFU.EX2 R139, R139 ;  /* 0x0000008b008b7308 */ /* 0x000fe20000000800 */
[----:B------:R-:W-:Y:S02]  /*c760*/  FADD.FTZ R195, R160, R195 ;  /* 0x000000c3a0c37221 */ /* 0x000fe40000010000 */
[----:B------:R-:W-:Y:S02]  /*c770*/  FADD.FTZ R158, R158, R187 ;  /* 0x000000bb9e9e7221 */ /* 0x000fe40000010000 */
[C---:B--2---:R-:W-:Y:S03]  /*c780*/  HMMA.16816.F32 R4, R68.reuse, R72, R4 ;  /* 0x000000484404723c */ /* 0x044fe60000001804 */
[----:B------:R-:W-:Y:S02]  /*c790*/  FADD.FTZ R162, R162, R195 ;  /* 0x000000c3a2a27221 */ /* 0x000fe40000010000 */
[----:B------:R-:W1:Y:S01]  /*c7a0*/  MUFU.EX2 R148, R148 ;  /* 0x0000009400947308 */ /* 0x000e620000000800 */
[----:B------:R-:W-:Y:S02]  /*c7b0*/  FADD.FTZ R193, R193, R158 ;  /* 0x0000009ec1c17221 */ /* 0x000fe40000010000 */
[C---:B------:R-:W-:Y:S01]  /*c7c0*/  HMMA.16816.F32 R8, R68.reuse, R74, R8 ;  /* 0x0000004a4408723c */ /* 0x040fe20000001808 */
[----:B------:R-:W2:Y:S03]  /*c7d0*/  LDSM.16.MT88.4 R72, [R212+0x4100] ;  /* 0x00410000d448783b */ /* 0x000ea60000004200 */
[----:B------:R-:W-:Y:S03]  /*c7e0*/  FADD.FTZ R235, R235, R162 ;  /* 0x000000a2ebeb7221 */ /* 0x000fe60000010000 */
[----:B------:R-:W-:Y:S01]  /*c7f0*/  MUFU.EX2 R151, R151 ;  /* 0x0000009700977308 */ /* 0x000fe20000000800 */
[C---:B----4-:R-:W-:Y:S08]  /*c800*/  HMMA.16816.F32 R12, R68.reuse, R76, R12 ;  /* 0x0000004c440c723c */ /* 0x050ff0000000180c */
[C---:B------:R-:W-:Y:S01]  /*c810*/  HMMA.16816.F32 R16, R68.reuse, R78, R16 ;  /* 0x0000004e4410723c */ /* 0x040fe20000001810 */
[----:B------:R-:W3:Y:S01]  /*c820*/  LDSM.16.MT88.4 R76, [R212+0x1900] ;  /* 0x00190000d44c783b */ /* 0x000ee20000004200 */
[----:B------:R-:W4:Y:S02]  /*c830*/  MUFU.EX2 R240, R240 ;  /* 0x000000f000f07308 */ /* 0x000f240000000800 */
[----:B-1----:R-:W-:Y:S04]  /*c840*/  F2FP.PACK_AB R126, R148, R139 ;  /* 0x0000008b947e723e */ /* 0x002fe800000000ff */
[C---:B-----5:R-:W-:Y:S04]  /*c850*/  HMMA.16816.F32 R20, R68.reuse, R80, R20 ;  /* 0x000000504414723c */ /* 0x060fe80000001814 */
[----:B------:R-:W-:Y:S04]  /*c860*/  MUFU.EX2 R118, R118 ;  /* 0x0000007600767308 */ /* 0x000fe80000000800 */
[C---:B------:R-:W-:Y:S01]  /*c870*/  HMMA.16816.F32 R24, R68.reuse, R82, R24 ;  /* 0x000000524418723c */ /* 0x040fe20000001818 */
[----:B------:R-:W1:Y:S05]  /*c880*/  LDSM.16.MT88.4 R80, [R209+0x1900] ;  /* 0x00190000d150783b */ /* 0x000e6a0000004200 */
[----:B------:R5:W3:Y:S02]  /*c890*/  MUFU.EX2 R117, R124 ;  /* 0x0000007c00757308 */ /* 0x000ae40000000800 */
[C---:B------:R-:W-:Y:S04]  /*c8a0*/  HMMA.16816.F32 R28, R68.reuse, R84, R28 ;  /* 0x00000054441c723c */ /* 0x040fe8000000181c */
[----:B----4-:R-:W-:Y:S04]  /*c8b0*/  F2FP.PACK_AB R125, R240, R151 ;  /* 0x00000097f07d723e */ /* 0x010fe800000000ff */
[C---:B------:R-:W-:Y:S01]  /*c8c0*/  HMMA.16816.F32 R32, R68.reuse, R86, R32 ;  /* 0x000000564420723c */ /* 0x040fe20000001820 */
[----:B------:R-:W-:Y:S07]  /*c8d0*/  LDSM.16.MT88.4 R84, [R210+0x4900] ;  /* 0x00490000d254783b */ /* 0x000fee0000004200 */
[C---:B--2---:R-:W-:Y:S04]  /*c8e0*/  HMMA.16816.F32 R36, R68.reuse, R72, R36 ;  /* 0x000000484424723c */ /* 0x044fe80000001824 */
[----:B-----5:R-:W-:Y:S04]  /*c8f0*/  F2FP.PACK_AB R124, R144, R145 ;  /* 0x00000091907c723e */ /* 0x020fe800000000ff */
[C---:B------:R-:W-:Y:S01]  /*c900*/  HMMA.16816.F32 R40, R68.reuse, R74, R40 ;  /* 0x0000004a4428723c */ /* 0x040fe20000001828 */
[----:B------:R-:W2:Y:S03]  /*c910*/  LDSM.16.MT88.4 R72, [R208+0x1900] ;  /* 0x00190000d048783b */ /* 0x000ea60000004200 */
[----:B---3--:R-:W-:Y:S04]  /*c920*/  F2FP.PACK_AB R127, R117, R118 ;  /* 0x00000076757f723e */ /* 0x008fe800000000ff */
[C---:B------:R-:W-:Y:S08]  /*c930*/  HMMA.16816.F32 R44, R68.reuse, R88, R44 ;  /* 0x00000058442c723c */ /* 0x040ff0000000182c */
[C---:B------:R-:W-:Y:S01]  /*c940*/  HMMA.16816.F32 R48, R68.reuse, R90, R48 ;  /* 0x0000005a4430723c */ /* 0x040fe20000001830 */
[----:B------:R-:W-:Y:S07]  /*c950*/  LDSM.16.MT88.4 R88, [R208+0x5100] ;  /* 0x00510000d058783b */ /* 0x000fee0000004200 */
[C---:B------:R-:W-:Y:S08]  /*c960*/  HMMA.16816.F32 R52, R68.reuse, R92, R52 ;  /* 0x0000005c4434723c */ /* 0x040ff00000001834 */
[C---:B------:R-:W-:Y:S01]  /*c970*/  HMMA.16816.F32 R56, R68.reuse, R94, R56 ;  /* 0x0000005e4438723c */ /* 0x040fe20000001838 */
[----:B------:R-:W-:Y:S07]  /*c980*/  LDSM.16.MT88.4 R92, [R209+0x2900] ;  /* 0x00290000d15c783b */ /* 0x000fee0000004200 */
[C---:B------:R-:W-:Y:S08]  /*c990*/  HMMA.16816.F32 R60, R68.reuse, R96, R60 ;  /* 0x00000060443c723c */ /* 0x040ff0000000183c */
[----:B------:R-:W-:Y:S07]  /*c9a0*/  HMMA.16816.F32 R64, R68, R98, R64 ;  /* 0x000000624440723c */ /* 0x000fee0000001840 */
        /* <DEDUP_REMOVED lines=9> */
[C---:B------:R-:W-:Y:S03]  /*ca40*/  HMMA.16816.F32 R4, R68.reuse, R76, R4 ;  /* 0x0000004c4404723c */ /* 0x040fe60000001804 */
[----:B------:R-:W-:Y:S02]  /*ca50*/  FADD.FTZ R186, R186, R243 ;  /* 0x000000f3baba7221 */ /* 0x000fe40000010000 */
[----:B------:R-:W-:Y:S02]  /*ca60*/  FADD.FTZ R166, R239, R166 ;  /* 0x000000a6efa67221 */ /* 0x000fe40000010000 */
[----:B------:R-:W-:Y:S01]  /*ca70*/  FADD.FTZ R186, R241, R186 ;  /* 0x000000baf1ba7221 */ /* 0x000fe20000010000 */
[C---:B------:R-:W-:Y:S01]  /*ca80*/  HMMA.16816.F32 R8, R68.reuse, R78, R8 ;  /* 0x0000004e4408723c */ /* 0x040fe20000001808 */
[----:B------:R-:W3:Y:S07]  /*ca90*/  LDSM.16.MT88.4 R76, [R212+0x4900] ;  /* 0x00490000d44c783b */ /* 0x000eee0000004200 */
[C---:B------:R-:W-:Y:S08]  /*caa0*/  HMMA.16816.F32 R12, R68.reuse, R100, R12 ;  /* 0x00000064440c723c */ /* 0x040ff0000000180c */
[C---:B------:R-:W-:Y:S01]  /*cab0*/  HMMA.16816.F32 R16, R68.reuse, R102, R16 ;  /* 0x000000664410723c */ /* 0x040fe20000001810 */
[----:B------:R-:W-:Y:S07]  /*cac0*/  LDSM.16.MT88.4 R100, [R210+0x2900] ;  /* 0x00290000d264783b */ /* 0x000fee0000004200 */
[C---:B-1----:R-:W-:Y:S08]  /*cad0*/  HMMA.16816.F32 R20, R68.reuse, R80, R20 ;  /* 0x000000504414723c */ /* 0x042ff00000001814 */
        /* <DEDUP_REMOVED lines=14> */
[C---:B--2---:R-:W-:Y:S08]  /*cbc0*/  HMMA.16816.F32 R60, R68.reuse, R72, R60 ;  /* 0x00000048443c723c */ /* 0x044ff0000000183c */
[----:B------:R-:W-:Y:S01]  /*cbd0*/  HMMA.16816.F32 R64, R68, R74, R64 ;  /* 0x0000004a4440723c */ /* 0x000fe20000001840 */
[----:B------:R-:W2:Y:S06]  /*cbe0*/  LDSM.16.MT88.4 R72, [R208+0x2100] ;  /* 0x00210000d048783b */ /* 0x000eac0000004200 */
        /* <DEDUP_REMOVED lines=9> */
[C---:B---3--:R-:W-:Y:S03]  /*cc80*/  HMMA.16816.F32 R4, R68.reuse, R76, R4 ;  /* 0x0000004c4404723c */ /* 0x048fe60000001804 */
[----:B------:R-:W-:Y:S02]  /*cc90*/  FADD.FTZ R157, R157, R236 ;  /* 0x000000ec9d9d7221 */ /* 0x000fe40000010000 */
[----:B------:R-:W-:Y:S02]  /*cca0*/  FADD.FTZ R234, R234, R165 ;  /* 0x000000a5eaea7221 */ /* 0x000fe40000010000 */
[----:B------:R-:W-:Y:S01]  /*ccb0*/  FADD.FTZ R238, R238, R157 ;  /* 0x0000009deeee7221 */ /* 0x000fe20000010000 */
[C---:B------:R-:W-:Y:S01]  /*ccc0*/  HMMA.16816.F32 R8, R68.reuse, R78, R8 ;  /* 0x0000004e4408723c */ /* 0x040fe20000001808 */
[----:B------:R-:W3:Y:S03]  /*ccd0*/  LDSM.16.MT88.4 R76, [R212+0x5100] ;  /* 0x00510000d44c783b */ /* 0x000ee60000004200 */
[----:B------:R-:W-:Y:S02]  /*cce0*/  FADD.FTZ R145, R145, R234 ;  /* 0x000000ea91917221 */ /* 0x000fe40000010000 */
[----:B------:R-:W-:Y:S02]  /*ccf0*/  FADD.FTZ R151, R151, R238 ;  /* 0x000000ee97977221 */ /* 0x000fe40000010000 */
[C---:B----4-:R-:W-:Y:S04]  /*cd00*/  HMMA.16816.F32 R12, R68.reuse, R84, R12 ;  /* 0x00000054440c723c */ /* 0x050fe8000000180c */
[----:B------:R-:W-:Y:S02]  /*cd10*/  FADD.FTZ R144, R144, R145 ;  /* 0x0000009190907221 */ /* 0x000fe40000010000 */
[----:B------:R-:W-:Y:S02]  /*cd20*/  FADD.FTZ R151, R240, R151 ;  /* 0x00000097f0977221 */ /* 0x000fe40000010000 */
[C---:B------:R-:W-:Y:S01]  /*cd30*/  HMMA.16816.F32 R16, R68.reuse, R86, R16 ;  /* 0x000000564410723c */ /* 0x040fe20000001810 */
[----:B------:R-:W4:Y:S03]  /*cd40*/  LDSM.16.MT88.4 R84, [R210+0x5100] ;  /* 0x00510000d254783b */ /* 0x000f260000004200 */
[----:B------:R-:W-:Y:S02]  /*cd50*/  FADD.FTZ R139, R139, R144 ;  /* 0x000000908b8b7221 */ /* 0x000fe40000010000 */
[----:B------:R-:W-:Y:S02]  /*cd60*/  FADD.FTZ R118, R118, R151 ;  /* 0x0000009776767221 */ /* 0x000fe40000010000 */
[C---:B-1----:R-:W-:Y:S04]  /*cd70*/  HMMA.16816.F32 R20, R68.reuse, R80, R20 ;  /* 0x000000504414723c */ /* 0x042fe80000001814 */
[----:B------:R-:W-:Y:S02]  /*cd80*/  FADD.FTZ R224, R148, R139 ;  /* 0x0000008b94e07221 */ /* 0x000fe40000010000 */
[----:B------:R-:W-:Y:S02]  /*cd90*/  FADD.FTZ R225, R117, R118 ;  /* 0x0000007675e17221 */ /* 0x000fe40000010000 */
        /* <DEDUP_REMOVED lines=8> */
[C---:B----4-:R-:W-:Y:S08]  /*ce20*/  HMMA.16816.F32 R44, R68.reuse, R84, R44 ;  /* 0x00000054442c723c */ /* 0x050ff0000000182c */
[C---:B------:R-:W-:Y:S08]  /*ce30*/  HMMA.16816.F32 R48, R68.reuse, R86, R48 ;  /* 0x000000564430723c */ /* 0x040ff00000001830 */
[C---:B-1----:R-:W-:Y:S08]  /*ce40*/  HMMA.16816.F32 R52, R68.reuse, R80, R52 ;  /* 0x000000504434723c */ /* 0x042ff00000001834 */
[C---:B------:R-:W-:Y:S08]  /*ce50*/  HMMA.16816.F32 R56, R68.reuse, R82, R56 ;  /* 0x000000524438723c */ /* 0x040ff00000001838 */
[C---:B------:R-:W-:Y:S08]  /*ce60*/  HMMA.16816.F32 R60, R68.reuse, R88, R60 ;  /* 0x00000058443c723c */ /* 0x040ff0000000183c */
[----:B------:R-:W-:Y:S01]  /*ce70*/  HMMA.16816.F32 R64, R68, R90, R64 ;  /* 0x0000005a4440723c */ /* 0x000fe20000001840 */
[----:B------:R-:W1:Y:S07]  /*ce80*/  LDSM.16.MT88.4 R68, [R210+0x5900] ;  /* 0x00590000d244783b */ /* 0x000e6e0000004200 */
[C---:B------:R-:W-:Y:S01]  /*ce90*/  HMMA.16816.F32 R112, R124.reuse, R108, R4 ;  /* 0x0000006c7c70723c */ /* 0x040fe20000001804 */
[----:B------:R-:W4:Y:S07]  /*cea0*/  LDSM.16.MT88.4 R4, [R209+0x5900] ;  /* 0x00590000d104783b */ /* 0x000f2e0000004200 */
[C---:B------:R-:W-:Y:S01]  /*ceb0*/  HMMA.16816.F32 R108, R124.reuse, R110, R8 ;  /* 0x0000006e7c6c723c */ /* 0x040fe20000001808 */
[----:B------:R-:W5:Y:S07]  /*cec0*/  LDSM.16.MT88.4 R8, [R208+0x5900] ;  /* 0x00590000d008783b */ /* 0x000f6e0000004200 */
[C---:B------:R-:W-:Y:S08]  /*ced0*/  HMMA.16816.F32 R104, R124.reuse, R100, R12 ;  /* 0x000000647c68723c */ /* 0x040ff0000000180c */
[C---:B------:R-:W-:Y:S08]  /*cee0*/  HMMA.16816.F32 R100, R124.reuse, R102, R16 ;  /* 0x000000667c64723c */ /* 0x040ff00000001810 */
[C---:B------:R-:W-:Y:S08]  /*cef0*/  HMMA.16816.F32 R96, R124.reuse, R92, R20 ;  /* 0x0000005c7c60723c */ /* 0x040ff00000001814 */
[C---:B------:R-:W-:Y:S08]  /*cf00*/  HMMA.16816.F32 R92, R124.reuse, R94, R24 ;  /* 0x0000005e7c5c723c */ /* 0x040ff00000001818 */
[C---:B--2---:R-:W-:Y:S08]  /*cf10*/  HMMA.16816.F32 R88, R124.reuse, R72, R28 ;  /* 0x000000487c58723c */ /* 0x044ff0000000181c */
[C---:B------:R-:W-:Y:S08]  /*cf20*/  HMMA.16816.F32 R84, R124.reuse, R74, R32 ;  /* 0x0000004a7c54723c */ /* 0x040ff00000001820 */
[C---:B---3--:R-:W-:Y:S08]  /*cf30*/  HMMA.16816.F32 R80, R124.reuse, R76, R36 ;  /* 0x0000004c7c50723c */ /* 0x048ff00000001824 */
[C---:B------:R-:W-:Y:S08]  /*cf40*/  HMMA.16816.F32 R76, R124.reuse, R78, R40 ;  /* 0x0000004e7c4c723c */ /* 0x040ff00000001828 */
[C---:B-1----:R-:W-:Y:S08]  /*cf50*/  HMMA.16816.F32 R72, R124.reuse, R68, R44 ;  /* 0x000000447c48723c */ /* 0x042ff0000000182c */
[C---:B------:R-:W-:Y:S08]  /*cf60*/  HMMA.16816.F32 R68, R124.reuse, R70, R48 ;  /* 0x000000467c44723c */ /* 0x040ff00000001830 */
[C---:B----4-:R-:W-:Y:S08]  /*cf70*/  HMMA.16816.F32 R52, R124.reuse, R4, R52 ;  /* 0x000000047c34723c */ /* 0x050ff00000001834 */
[C---:B------:R-:W-:Y:S08]  /*cf80*/  HMMA.16816.F32 R56, R124.reuse, R6, R56 ;  /* 0x000000067c38723c */ /* 0x040ff00000001838 */
[C---:B-----5:R-:W-:Y:S08]  /*cf90*/  HMMA.16816.F32 R60, R124.reuse, R8, R60 ;  /* 0x000000087c3c723c */ /* 0x060ff0000000183c */
[----:B------:R-:W-:Y:S01]  /*cfa0*/  HMMA.16816.F32 R64, R124, R10, R64 ;  /* 0x0000000a7c40723c */ /* 0x000fe20000001840 */
[----:B------:R-:W-:-:S07]  /*cfb0*/  @P0 BRA `(.L_x_47) ;  /* 0xffffd0e000000947 */ /* 0x000fce000383ffff */
.L_x_46:
[----:B------:R-:W-:-:S13]  /*cfc0*/  ISETP.GE.AND P0, PT, R192, R215, PT ;  /* 0x000000d7c000720c */ /* 0x000fda0003f06270 */
[----:B------:R-:W-:Y:S05]  /*cfd0*/  @!P0 BRA `(.L_x_48) ;  /* 0x0000432000008947 */ /* 0x000fea0003800000 */
[----:B------:R-:W-:Y:S01]  /*cfe0*/  ULDC.64 UR4, c[0x0][0x1e0] ;  /* 0x0000780000047ab9 */ /* 0x000fe20000000a00 */
[----:B------:R-:W-:Y:S01]  /*cff0*/  IADD3 R194, P0, R226, 0x40, RZ ;  /* 0x00000040e2c27810 */ /* 0x000fe20007f1e0ff */
[----:B------:R-:W-:Y:S01]  /*d000*/  USHF.L.U64.HI UR7, UR4, 0x6, UR5 ;  /* 0x0000000604077899 */ /* 0x000fe20008010205 */
[----:B------:R-:W-:Y:S01]  /*d010*/  IMAD.MOV.U32 R2, RZ, RZ, R116 ;  /* 0x000000ffff027224 */ /* 0x000fe200078e0074 */
[----:B------:R-:W-:Y:S01]  /*d020*/  USHF.L.U32 UR13, UR4, 0x6, URZ ;  /* 0x00000006040d7899 */ /* 0x000fe2000800063f */
[----:B------:R-:W-:Y:S01]  /*d030*/  IMAD.MOV.U32 R3, RZ, RZ, R0 ;  /* 0x000000ffff037224 */ /* 0x000fe200078e0000 */
[----:B------:R-:W-:Y:S01]  /*d040*/  UMOV UR11, 0x60 ;  /* 0x00000060000b7882 */ /* 0x000fe20000000000 */
[-C--:B------:R-:W-:Y:S01]  /*d050*/  IADD3.X R195, RZ, R229.reuse, RZ, P0, !PT ;  /* 0x000000e5ffc37210 */ /* 0x080fe200007fe4ff */
[----:B------:R-:W-:Y:S01]  /*d060*/  ULDC.64 UR4, c[0x0][0x208] ;  /* 0x0000820000047ab9 */ /* 0x000fe20000000a00 */
[----:B------:R-:W-:Y:S01]  /*d070*/  MOV R227, R229 ;  /* 0x000000e500e37202 */ /* 0x000fe20000000f00 */
[----:B------:R-:W-:-:S02]  /*d080*/  UIADD3 UR10, UP1, UR10, 0x80, URZ ;  /* 0x000000800a0a7890 */ /* 0x000fc4000ff3e03f */
[----:B------:R-:W-:Y:S02]  /*d090*/  UIADD3 UR16, UP0, UR12, 0x80, URZ ;  /* 0x000000800c107890 */ /* 0x000fe4000ff1e03f */
[----:B------:R-:W-:Y:S02]  /*d0a0*/  UIMAD.WIDE.U32 UR18, UR11, UR4, URZ ;  /* 0x000000040b1272a5 */ /* 0x000fe4000f8e003f */
[----:B------:R-:W-:Y:S02]  /*d0b0*/  UIMAD UR5, UR11, UR5, URZ ;  /* 0x000000050b0572a4 */ /* 0x000fe4000f8e023f */
[----:B------:R-:W-:Y:S02]  /*d0c0*/  UIADD3.X UR8, URZ, UR8, URZ, UP1, !UPT ;  /* 0x000000083f087290 */ /* 0x000fe40008ffe43f */
[----:B------:R-:W-:Y:S02]  /*d0d0*/  UIADD3.X UR4, URZ, UR17, URZ, UP0, !UPT ;  /* 0x000000113f047290 */ /* 0x000fe400087fe43f */
[----:B------:R-:W-:-:S02]  /*d0e0*/  UIADD3 UR5, UR19, UR5, URZ ;  /* 0x0000000513057290 */ /* 0x000fc4000fffe03f */
.L_x_57:
[----:B------:R-:W-:Y:S04]  /*d0f0*/  DEPBAR.LE SB0, 0x0 ;  /* 0x000080000000791a */ /* 0x000fe80000000000 */
[----:B------:R-:W-:Y:S01]  /*d100*/  BAR.SYNC.DEFER_BLOCKING 0x0 ;  /* 0x0000000000007b1d */ /* 0x000fe20000010000 */
[----:B------:R-:W-:Y:S01]  /*d110*/  SHF.R.S32.HI R29, RZ, 0x1f, R192 ;  /* 0x0000001fff1d7819 */ /* 0x000fe200000114c0 */
[C---:B------:R-:W-:Y:S01]  /*d120*/  IMAD R0, R192.reuse, UR5, RZ ;  /* 0x00000005c0007c24 */ /* 0x040fe2000f8e02ff */
[C---:B------:R-:W-:Y:S01]  /*d130*/  ISETP.GT.AND P6, PT, R192.reuse, R215, PT ;  /* 0x000000d7c000720c */ /* 0x040fe20003fc4270 */
[----:B------:R-:W-:Y:S04]  /*d140*/  IMAD.WIDE.U32 R38, R192, UR18, R226 ;  /* 0x00000012c0267c25 */ /* 0x000fe8000f8e00e2 */
[----:B------:R-:W-:Y:S01]  /*d150*/  IMAD R0, R29, UR18, R0 ;  /* 0x000000121d007c24 */ /* 0x000fe2000f8e0200 */
[----:B------:R-:W-:Y:S01]  /*d160*/  LEA R44, P1, R38, c[0x0][0x1f8], 0x1 ;  /* 0x00007e00262c7a11 */ /* 0x000fe200078208ff */
[----:B------:R-:W-:Y:S03]  /*d170*/  IMAD.WIDE.U32 R46, R192, UR18, R194 ;  /* 0x00000012c02e7c25 */ /* 0x000fe6000f8e00c2 */
[----:B------:R-:W-:Y:S02]  /*d180*/  IADD3 R36, R39, R0, RZ ;  /* 0x0000000027247210 */ /* 0x000fe40007ffe0ff */
[----:B------:R-:W-:Y:S02]  /*d190*/  LEA R156, P0, R46, c[0x0][0x1f8], 0x1 ;  /* 0x00007e002e9c7a11 */ /* 0x000fe400078008ff */
[----:B------:R-:W-:Y:S02]  /*d1a0*/  LEA.HI.X R45, R38, c[0x0][0x1fc], R36, 0x1, P1 ;  /* 0x00007f00262d7a11 */ /* 0x000fe400008f0c24 */
[----:B------:R-:W-:Y:S04]  /*d1b0*/  IADD3 R0, R0, R47, RZ ;  /* 0x0000002f00007210 */ /* 0x000fe80007ffe0ff */
[----:B------:R-:W-:Y:S01]  /*d1c0*/  LEA.HI.X R157, R46, c[0x0][0x1fc], R0, 0x1, P0 ;  /* 0x00007f002e9d7a11 */ /* 0x000fe200000f0c00 */
[----:B------:R-:W1:Y:S01]  /*d1d0*/  LDSM.16.M88.4 R8, [R214+0x8100] ;  /* 0x00810000d608783b */ /* 0x000e620000000200 */
[----:B------:R-:W-:Y:S04]  /*d1e0*/  IADD3 R160, P0, R44, UR12, RZ ;  /* 0x0000000c2ca07c10 */ /* 0x000fe8000ff1e0ff */
[----:B------:R-:W-:Y:S02]  /*d1f0*/  IADD3.X R161, R45, UR17, RZ, P0, !PT ;  /* 0x000000112da17c10 */ /* 0x000fe400087fe4ff */
[C---:B------:R-:W-:Y:S01]  /*d200*/  IADD3 R164, P1, R160.reuse, UR12, RZ ;  /* 0x0000000ca0a47c10 */ /* 0x040fe2000ff3e0ff */
[----:B------:R-:W2:Y:S01]  /*d210*/  LDSM.16.M88.4 R16, [R214+0x8900] ;  /* 0x00890000d610783b */ /* 0x000ea20000000200 */
[----:B------:R-:W-:Y:S02]  /*d220*/  IADD3 R162, P0, R160, UR16, RZ ;  /* 0x00000010a0a27c10 */ /* 0x000fe4000ff1e0ff */
[C---:B------:R-:W-:Y:S02]  /*d230*/  IADD3.X R165, R161.reuse, UR17, RZ, P1, !PT ;  /* 0x00000011a1a57c10 */ /* 0x040fe40008ffe4ff */
[----:B------:R-:W-:Y:S02]  /*d240*/  IADD3.X R163, R161, UR4, RZ, P0, !PT ;  /* 0x00000004a1a37c10 */ /* 0x000fe400087fe4ff */
[----:B------:R-:W-:Y:S01]  /*d250*/  PLOP3.LUT P1, PT, PT, PT, UP3, 0x80, 0x0 ;  /* 0x000000000000781c */ /* 0x000fe20003f2f038 */
[----:B------:R-:W3:Y:S01]  /*d260*/  LDSM.16.M88.4 R24, [R214+0x9100] ;  /* 0x00910000d618783b */ /* 0x000ee20000000200 */
[----:B------:R-:W-:Y:S07]  /*d270*/  PLOP3.LUT P0, PT, PT, PT, UP3, 0x80, 0x0 ;  /* 0x000000000000781c */ /* 0x000fee0003f0f038 */
[----:B------:R-:W4:Y:S08]  /*d280*/  LDSM.16.M88.4 R32, [R214+0x9900] ;  /* 0x00990000d620783b */ /* 0x000f300000000200 */
[----:B------:R-:W5:Y:S01]  /*d290*/  LDSM.16.M88.4 R40, [R214+0xa100] ;  /* 0x00a10000d628783b */ /* 0x000f620000000200 */
[C---:B-1----:R-:W-:Y:S07]  /*d2a0*/  HMMA.16816.F32 R4, R120.reuse, R8, RZ ;  /* 0x000000087804723c */ /* 0x042fee00000018ff */
[----:B------:R-:W1:Y:S01]  /*d2b0*/  LDSM.16.M88.4 R48, [R214+0xa900] ;  /* 0x00a90000d630783b */ /* 0x000e620000000200 */
[C---:B------:R-:W-:Y:S07]  /*d2c0*/  HMMA.16816.F32 R8, R120.reuse, R10, RZ ;  /* 0x0000000a7808723c */ /* 0x040fee00000018ff */
[----:B------:R-:W1:Y:S01]  /*d2d0*/  LDSM.16.M88.4 R116, [R213] ;  /* 0x00000000d574783b */ /* 0x000e620000000200 */
[C---:B--2---:R-:W-:Y:S07]  /*d2e0*/  HMMA.16816.F32 R12, R120.reuse, R16, RZ ;  /* 0x00000010780c723c */ /* 0x044fee00000018ff */
[----:B------:R-:W2:Y:S01]  /*d2f0*/  LDSM.16.M88.4 R124, [R207] ;  /* 0x00000000cf7c783b */ /* 0x000ea20000000200 */
[C---:B------:R-:W-:Y:S07]  /*d300*/  HMMA.16816.F32 R16, R120.reuse, R18, RZ ;  /* 0x000000127810723c */ /* 0x040fee00000018ff */
[----:B------:R-:W1:Y:S01]  /*d310*/  LDSM.16.M88.4 R128, [R206] ;  /* 0x00000000ce80783b */ /* 0x000e620000000200 */
[C---:B---3--:R-:W-:Y:S07]  /*d320*/  HMMA.16816.F32 R20, R120.reuse, R24, RZ ;  /* 0x000000187814723c */ /* 0x048fee00000018ff */
[----:B------:R-:W3:Y:S01]  /*d330*/  LDSM.16.M88.4 R132, [R205] ;  /* 0x00000000cd84783b */ /* 0x000ee20000000200 */
[C---:B------:R-:W-:Y:S07]  /*d340*/  HMMA.16816.F32 R24, R120.reuse, R26, RZ ;  /* 0x0000001a7818723c */ /* 0x040fee00000018ff */
[----:B------:R-:W1:Y:S01]  /*d350*/  LDSM.16.M88.4 R136, [R204] ;  /* 0x00000000cc88783b */ /* 0x000e620000000200 */
[C---:B----4-:R-:W-:Y:S07]  /*d360*/  HMMA.16816.F32 R28, R120.reuse, R32, RZ ;  /* 0x00000020781c723c */ /* 0x050fee00000018ff */
[----:B------:R-:W4:Y:S01]  /*d370*/  LDSM.16.M88.4 R144, [R203] ;  /* 0x00000000cb90783b */ /* 0x000f220000000200 */
[C---:B------:R-:W-:Y:S07]  /*d380*/  HMMA.16816.F32 R32, R120.reuse, R34, RZ ;  /* 0x000000227820723c */ /* 0x040fee00000018ff */
[----:B------:R-:W-:Y:S01]  /*d390*/  @!PT LDS RZ, [RZ] ;  /* 0x00000000fffff984 */ /* 0x000fe20000000800 */
[----:B------:R-:W-:Y:S01]  /*d3a0*/  @!PT LDS RZ, [RZ] ;  /* 0x00000000fffff984 */ /* 0x000fe20000000800 */
[----:B------:R-:W-:Y:S01]  /*d3b0*/  @!PT LDS RZ, [RZ] ;  /* 0x00000000fffff984 */ /* 0x000fe20000000800 */
[----:B------:R1:W-:Y:S01]  /*d3c0*/  LDGSTS.E.BYPASS.LTC128B.128 [R216+0x100], [R44.64], !P4 ;  /* 0x001000002cd87fae */ /* 0x0003e2000e101d4e */
[C---:B-----5:R-:W-:Y:S07]  /*d3d0*/  HMMA.16816.F32 R36, R120.reuse, R40, RZ ;  /* 0x000000287824723c */ /* 0x060fee00000018ff */
[----:B------:R5:W-:Y:S01]  /*d3e0*/  LDGSTS.E.BYPASS.LTC128B.128 [R216+0x3100], [R156.64], !P3 ;  /* 0x031000009cd87fae */ /* 0x000be2000d901d4e */
[C---:B------:R-:W-:Y:S07]  /*d3f0*/  HMMA.16816.F32 R40, R120.reuse, R42, RZ ;  /* 0x0000002a7828723c */ /* 0x040fee00000018ff */
[----:B------:R2:W-:Y:S08]  /*d400*/  LDGSTS.E.BYPASS.LTC128B.128 [R216+0x1100], [R160.64], !P4 ;  /* 0x01100000a0d87fae */ /* 0x0005f0000e101d4e */
[----:B------:R2:W-:Y:S01]  /*d410*/  LDGSTS.E.BYPASS.LTC128B.128 [R216+0x4100], [R160.64+0x80], !P3 ;  /* 0x04100080a0d87fae */ /* 0x0005e2000d901d4e */
[C---:B-1----:R-:W-:Y:S07]  /*d420*/  HMMA.16816.F32 R44, R120.reuse, R48, RZ ;  /* 0x00000030782c723c */ /* 0x042fee00000018ff */
[----:B------:R1:W-:Y:S01]  /*d430*/  LDGSTS.E.BYPASS.LTC128B.128 [R216+0x2100], [R164.64], !P4 ;  /* 0x02100000a4d87fae */ /* 0x0003e2000e101d4e */
[----:B------:R-:W-:Y:S07]  /*d440*/  HMMA.16816.F32 R48, R120, R50, RZ ;  /* 0x000000327830723c */ /* 0x000fee00000018ff */
[----:B------:R1:W-:Y:S01]  /*d450*/  LDGSTS.E.BYPASS.LTC128B.128 [R216+0x5100], [R162.64], !P3 ;  /* 0x05100000a2d87fae */ /* 0x0003e2000d901d4e */
[C---:B------:R-:W-:Y:S07]  /*d460*/  HMMA.16816.F32 R4, R140.reuse, R116, R4 ;  /* 0x000000748c04723c */ /* 0x040fee0000001804 */
[----:B------:R-:W1:Y:S01]  /*d470*/  LDSM.16.M88.4 R148, [R211+0x8100] ;  /* 0x00810000d394783b */ /* 0x000e620000000200 */
[C---:B------:R-:W-:Y:S07]  /*d480*/  HMMA.16816.F32 R8, R140.reuse, R118, R8 ;  /* 0x000000768c08723c */ /* 0x040fee0000001808 */
[----:B------:R-:W0:Y:S01]  /*d490*/  LDGDEPBAR ;  /* 0x00000000000079af */ /* 0x000e220000000000 */
[C---:B--2---:R-:W-:Y:S07]  /*d4a0*/  HMMA.16816.F32 R12, R140.reuse, R124, R12 ;  /* 0x0000007c8c0c723c */ /* 0x044fee000000180c */
[----:B-----5:R-:W2:Y:S01]  /*d4b0*/  LDSM.16.M88.4 R156, [R211+0x8900] ;  /* 0x00890000d39c783b */ /* 0x020ea20000000200 */
[C---:B------:R-:W-:Y:S07]  /*d4c0*/  HMMA.16816.F32 R16, R140.reuse, R126, R16 ;  /* 0x0000007e8c10723c */ /* 0x040fee0000001810 */
[----:B------:R-:W5:Y:S01]  /*d4d0*/  LDSM.16.M88.4 R116, [R211+0x9100] ;  /* 0x00910000d374783b */ /* 0x000f620000000200 */
[C---:B------:R-:W-:Y:S07]  /*d4e0*/  HMMA.16816.F32 R20, R140.reuse, R128, R20 ;  /* 0x000000808c14723c */ /* 0x040fee0000001814 */
[----:B------:R-:W2:Y:S01]  /*d4f0*/  LDSM.16.M88.4 R124, [R211+0x9900] ;  /* 0x00990000d37c783b */ /* 0x000ea20000000200 */
[C---:B------:R-:W-:Y:S07]  /*d500*/  HMMA.16816.F32 R24, R140.reuse, R130, R24 ;  /* 0x000000828c18723c */ /* 0x040fee0000001818 */
[----:B-1----:R-:W1:Y:S01]  /*d510*/  LDSM.16.M88.4 R160, [R211+0xa100] ;  /* 0x00a10000d3a0783b */ /* 0x002e620000000200 */
[C---:B---3--:R-:W-:Y:S07]  /*d520*/  HMMA.16816.F32 R28, R140.reuse, R132, R28 ;  /* 0x000000848c1c723c */ /* 0x048fee000000181c */
[----:B------:R-:W3:Y:S01]  /*d530*/  LDSM.16.M88.4 R164, [R211+0xa900] ;  /* 0x00a90000d3a4783b */ /* 0x000ee20000000200 */
[C---:B------:R-:W-:Y:S07]  /*d540*/  HMMA.16816.F32 R32, R140.reuse, R134, R32 ;  /* 0x000000868c20723c */ /* 0x040fee0000001820 */
[----:B------:R-:W1:Y:S01]  /*d550*/  LDSM.16.M88.4 R128, [R202] ;  /* 0x00000000ca80783b */ /* 0x000e620000000200 */
[C---:B------:R-:W-:Y:S07]  /*d560*/  HMMA.16816.F32 R36, R140.reuse, R136, R36 ;  /* 0x000000888c24723c */ /* 0x040fee0000001824 */
[----:B------:R-:W1:Y:S01]  /*d570*/  LDSM.16.M88.4 R132, [R202+0x800] ;  /* 0x00080000ca84783b */ /* 0x000e620000000200 */
[C---:B------:R-:W-:Y:S07]  /*d580*/  HMMA.16816.F32 R40, R140.reuse, R138, R40 ;  /* 0x0000008a8c28723c */ /* 0x040fee0000001828 */
[----:B------:R-:W1:Y:S01]  /*d590*/  LDSM.16.M88.4 R136, [R202+0x1000] ;  /* 0x00100000ca88783b */ /* 0x000e620000000200 */
[C---:B----4-:R-:W-:Y:S07]  /*d5a0*/  HMMA.16816.F32 R44, R140.reuse, R144, R44 ;  /* 0x000000908c2c723c */ /* 0x050fee000000182c */
[----:B------:R-:W-:Y:S01]  /*d5b0*/  LDSM.16.M88.4 R184, [R211+0xd900] ;  /* 0x00d90000d3b8783b */ /* 0x000fe20000000200 */
[----:B------:R-:W-:Y:S07]  /*d5c0*/  HMMA.16816.F32 R48, R140, R146, R48 ;  /* 0x000000928c30723c */ /* 0x000fee0000001830 */
[----:B------:R-:W4:Y:S01]  /*d5d0*/  LDSM.16.M88.4 R144, [R202+0x1800] ;  /* 0x00180000ca90783b */ /* 0x000f220000000200 */
[C---:B------:R-:W-:Y:S08]  /*d5e0*/  HMMA.16816.F32 R4, R152.reuse, R148, R4 ;  /* 0x000000949804723c */ /* 0x040ff00000001804 */
[C---:B------:R-:W-:Y:S01]  /*d5f0*/  HMMA.16816.F32 R8, R152.reuse, R150, R8 ;  /* 0x000000969808723c */ /* 0x040fe20000001808 */
[----:B------:R-:W1:Y:S07]  /*d600*/  LDSM.16.M88.4 R148, [R202+0x2000] ;  /* 0x00200000ca94783b */ /* 0x000e6e0000000200 */
[C---:B--2---:R-:W-:Y:S08]  /*d610*/  HMMA.16816.F32 R12, R152.reuse, R156, R12 ;  /* 0x0000009c980c723c */ /* 0x044ff0000000180c */
[C---:B------:R-:W-:Y:S01]  /*d620*/  HMMA.16816.F32 R16, R152.reuse, R158, R16 ;  /* 0x0000009e9810723c */ /* 0x040fe20000001810 */
[----:B------:R-:W-:Y:S07]  /*d630*/  LDSM.16.M88.4 R156, [R214+0xb900] ;  /* 0x00b90000d69c783b */ /* 0x000fee0000000200 */
[C---:B-----5:R-:W-:Y:S08]  /*d640*/  HMMA.16816.F32 R20, R152.reuse, R116, R20 ;  /* 0x000000749814723c */ /* 0x060ff00000001814 */
[C---:B------:R-:W-:Y:S01]  /*d650*/  HMMA.16816.F32 R24, R152.reuse, R118, R24 ;  /* 0x000000769818723c */ /* 0x040fe20000001818 */
[----:B------:R-:W2:Y:S07]  /*d660*/  LDSM.16.M88.4 R116, [R202+0x2800] ;  /* 0x00280000ca74783b */ /* 0x000eae0000000200 */
[C---:B------:R-:W-:Y:S08]  /*d670*/  HMMA.16816.F32 R28, R152.reuse, R124, R28 ;  /* 0x0000007c981c723c */ /* 0x040ff0000000181c */
        /* <DEDUP_REMOVED lines=15> */
[C---:B------:R-:W-:Y:S01]  /*d770*/  HMMA.16816.F32 R24, R168.reuse, R138, R24 ;  /* 0x0000008aa818723c */ /* 0x040fe20000001818 */
[----:B------:R-:W1:Y:S07]  /*d780*/  LDSM.16.M88.4 R136, [R201] ;  /* 0x00000000c988783b */ /* 0x000e6e0000000200 */
[C---:B----4-:R-:W-:Y:S08]  /*d790*/  HMMA.16816.F32 R28, R168.reuse, R144, R28 ;  /* 0x00000090a81c723c */ /* 0x050ff0000000181c */
[C---:B------:R-:W-:Y:S01]  /*d7a0*/  HMMA.16816.F32 R32, R168.reuse, R146, R32 ;  /* 0x00000092a820723c */ /* 0x040fe20000001820 */
[----:B------:R-:W4:Y:S07]  /*d7b0*/  LDSM.16.M88.4 R144, [R200] ;  /* 0x00000000c890783b */ /* 0x000f2e0000000200 */
[C---:B------:R-:W-:Y:S08]  /*d7c0*/  HMMA.16816.F32 R36, R168.reuse, R148, R36 ;  /* 0x00000094a824723c */ /* 0x040ff00000001824 */
[C---:B------:R-:W-:Y:S01]  /*d7d0*/  HMMA.16816.F32 R40, R168.reuse, R150, R40 ;  /* 0x00000096a828723c */ /* 0x040fe20000001828 */
[----:B------:R-:W-:Y:S07]  /*d7e0*/  LDSM.16.M88.4 R148, [R197] ;  /* 0x00000000c594783b */ /* 0x000fee0000000200 */
[C---:B--2---:R-:W-:Y:S08]  /*d7f0*/  HMMA.16816.F32 R44, R168.reuse, R116, R44 ;  /* 0x00000074a82c723c */ /* 0x044ff0000000182c */
[----:B------:R-:W-:Y:S01]  /*d800*/  HMMA.16816.F32 R48, R168, R118, R48 ;  /* 0x00000076a830723c */ /* 0x000fe20000001830 */
[----:B------:R-:W2:Y:S07]  /*d810*/  LDSM.16.M88.4 R116, [R199] ;  /* 0x00000000c774783b */ /* 0x000eae0000000200 */
[C---:B-----5:R-:W-:Y:S08]  /*d820*/  HMMA.16816.F32 R4, R172.reuse, R124, R4 ;  /* 0x0000007cac04723c */ /* 0x060ff00000001804 */
[C---:B------:R-:W-:Y:S01]  /*d830*/  HMMA.16816.F32 R8, R172.reuse, R126, R8 ;  /* 0x0000007eac08723c */ /* 0x040fe20000001808 */
[----:B------:R-:W5:Y:S07]  /*d840*/  LDSM.16.M88.4 R124, [R198] ;  /* 0x00000000c67c783b */ /* 0x000f6e0000000200 */
[C---:B------:R-:W-:Y:S08]  /*d850*/  HMMA.16816.F32 R12, R172.reuse, R156, R12 ;  /* 0x0000009cac0c723c */ /* 0x040ff0000000180c */
[C---:B------:R-:W-:Y:S01]  /*d860*/  HMMA.16816.F32 R16, R172.reuse, R158, R16 ;  /* 0x0000009eac10723c */ /* 0x040fe20000001810 */
[----:B------:R-:W2:Y:S07]  /*d870*/  LDSM.16.M88.4 R156, [R196] ;  /* 0x00000000c49c783b */ /* 0x000eae0000000200 */
        /* <DEDUP_REMOVED lines=15> */
[C---:B----4-:R-:W-:Y:S08]  /*d970*/  HMMA.16816.F32 R12, R176.reuse, R144, R12 ;  /* 0x00000090b00c723c */ /* 0x050ff0000000180c */
[C---:B------:R-:W-:Y:S01]  /*d980*/  HMMA.16816.F32 R16, R176.reuse, R146, R16 ;  /* 0x00000092b010723c */ /* 0x040fe20000001810 */
[----:B------:R-:W4:Y:S07]  /*d990*/  LDSM.16.M88.4 R144, [R202+0x3000] ;  /* 0x00300000ca90783b */ /* 0x000f2e0000000200 */
[C---:B--2---:R-:W-:Y:S08]  /*d9a0*/  HMMA.16816.F32 R20, R176.reuse, R116, R20 ;  /* 0x00000074b014723c */ /* 0x044ff00000001814 */
[C---:B------:R-:W-:Y:S01]  /*d9b0*/  HMMA.16816.F32 R24, R176.reuse, R118, R24 ;  /* 0x00000076b018723c */ /* 0x040fe20000001818 */
[----:B------:R-:W2:Y:S07]  /*d9c0*/  LDSM.16.M88.4 R116, [R202+0x3800] ;  /* 0x00380000ca74783b */ /* 0x000eae0000000200 */
[C---:B-----5:R-:W-:Y:S08]  /*d9d0*/  HMMA.16816.F32 R28, R176.reuse, R124, R28 ;  /* 0x0000007cb01c723c */ /* 0x060ff0000000181c */
[C---:B------:R-:W-:Y:S08]  /*d9e0*/  HMMA.16816.F32 R32, R176.reuse, R126, R32 ;  /* 0x0000007eb020723c */ /* 0x040ff00000001820 */
[C---:B------:R-:W-:Y:S08]  /*d9f0*/  HMMA.16816.F32 R36, R176.reuse, R148, R36 ;  /* 0x00000094b024723c */ /* 0x040ff00000001824 */
[C---:B------:R-:W-:Y:S08]  /*da00*/  HMMA.16816.F32 R40, R176.reuse, R150, R40 ;  /* 0x00000096b028723c */ /* 0x040ff00000001828 */
[C---:B------:R-:W-:Y:S08]  /*da10*/  HMMA.16816.F32 R44, R176.reuse, R156, R44 ;  /* 0x0000009cb02c723c */ /* 0x040ff0000000182c */
[----:B------:R-:W-:Y:S08]  /*da20*/  HMMA.16816.F32 R48, R176, R158, R48 ;  /* 0x0000009eb030723c */ /* 0x000ff00000001830 */
[C---:B-1----:R-:W-:Y:S08]  /*da30*/  HMMA.16816.F32 R4, R180.reuse, R160, R4 ;  /* 0x000000a0b404723c */ /* 0x042ff00000001804 */
[C---:B------:R-:W-:Y:S08]  /*da40*/  HMMA.16816.F32 R8, R180.reuse, R162, R8 ;  /* 0x000000a2b408723c */ /* 0x040ff00000001808 */
[C---:B---3--:R-:W-:Y:S08]  /*da50*/  HMMA.16816.F32 R12, R180.reuse, R128, R12 ;  /* 0x00000080b40c723c */ /* 0x048ff0000000180c */
        /* <DEDUP_REMOVED lines=9> */
[C---:B----4-:R-:W-:Y:S08]  /*daf0*/  HMMA.16816.F32 R4, R188.reuse, R144, R4 ;  /* 0x00000090bc04723c */ /* 0x050ff00000001804 */
        /* <DEDUP_REMOVED lines=17> */
[----:B------:R-:W4:Y:S01]  /*dc10*/  MUFU.TANH R128, R9 ;  /* 0x0000000900807308 */ /* 0x000f220000002400 */
[----:B------:R-:W-:Y:S02]  /*dc20*/  FMUL.FTZ R18, R18, c[0x0][0x320] ;  /* 0x0000c80012127a20 */ /* 0x000fe40000410000 */
[----:B------:R-:W-:Y:S02]  /*dc30*/  FMUL.FTZ R19, R19, c[0x0][0x320] ;  /* 0x0000c80013137a20 */ /* 0x000fe40000410000 */
[----:B------:R-:W-:Y:S02]  /*dc40*/  FMUL.FTZ R12, R13, c[0x0][0x320] ;  /* 0x0000c8000d0c7a20 */ /* 0x000fe40000410000 */
[----:B------:R-:W-:Y:S02]  /*dc50*/  FMUL.FTZ R13, R16, c[0x0][0x320] ;  /* 0x0000c800100d7a20 */ /* 0x000fe40000410000 */
[----:B------:R-:W-:Y:S01]  /*dc60*/  FMUL.FTZ R15, R15, c[0x0][0x320] ;  /* 0x0000c8000f0f7a20 */ /* 0x000fe20000410000 */
[----:B------:R-:W1:Y:S10]  /*dc70*/  MUFU.TANH R116, R10 ;  /* 0x0000000a00747308 */ /* 0x000e740000002400 */
[----:B------:R5:W1:Y:S01]  /*dc80*/  MUFU.TANH R117, R11 ;  /* 0x0000000b00757308 */ /* 0x000a620000002400 */
[C---:B--2---:R-:W-:Y:S09]  /*dc90*/  HMMA.16816.F32 R20, R188.reuse, R4, R20 ;  /* 0x00000004bc14723c */ /* 0x044ff20000001814 */
[----:B------:R-:W2:Y:S01]  /*dca0*/  MUFU.TANH R157, R18 ;  /* 0x00000012009d7308 */ /* 0x000ea20000002400 */
[C---:B------:R-:W-:Y:S01]  /*dcb0*/  HMMA.16816.F32 R24, R188.reuse, R6, R24 ;  /* 0x00000006bc18723c */ /* 0x040fe20000001818 */
[----:B------:R-:W-:Y:S08]  /*dcc0*/  LDSM.16.M88.4 R4, [R202+0x5000] ;  /* 0x00500000ca04783b */ /* 0x000ff00000000200 */
[----:B------:R-:W1:Y:S01]  /*dcd0*/  MUFU.TANH R163, R19 ;  /* 0x0000001300a37308 */ /* 0x000e620000002400 */
[----:B-----5:R-:W5:Y:S04]  /*dce0*/  LDSM.16.M88.4 R8, [R202+0x4800] ;  /* 0x00480000ca08783b */ /* 0x020f680000000200 */
[----:B------:R-:W-:Y:S05]  /*dcf0*/  FMUL.FTZ R21, R21, c[0x0][0x320] ;  /* 0x0000c80015157a20 */ /* 0x000fea0000410000 */
[----:B------:R1:W1:Y:S01]  /*dd00*/  MUFU.TANH R151, R15 ;  /* 0x0000000f00977308 */ /* 0x0002620000002400 */
[----:B------:R-:W-:Y:S02]  /*dd10*/  FMUL.FTZ R186, R20, c[0x0][0x320] ;  /* 0x0000c80014ba7a20 */ /* 0x000fe40000410000 */
[----:B------:R-:W-:Y:S02]  /*dd20*/  FMUL.FTZ R22, R22, c[0x0][0x320] ;  /* 0x0000c80016167a20 */ /* 0x000fe40000410000 */
[----:B------:R-:W-:Y:S02]  /*dd30*/  FMUL.FTZ R23, R23, c[0x0][0x320] ;  /* 0x0000c80017177a20 */ /* 0x000fe40000410000 */
[----:B------:R-:W-:Y:S02]  /*dd40*/  FMUL.FTZ R162, R24, c[0x0][0x320] ;  /* 0x0000c80018a27a20 */ /* 0x000fe40000410000 */
[----:B------:R-:W-:Y:S01]  /*dd50*/  FMUL.FTZ R25, R25, c[0x0][0x320] ;  /* 0x0000c80019197a20 */ /* 0x000fe20000410000 */
[----:B------:R2:W2:Y:S01]  /*dd60*/  MUFU.TANH R160, R21 ;  /* 0x0000001500a07308 */ /* 0x0004a20000002400 */
[----:B------:R-:W-:Y:S02]  /*dd70*/  FMUL.FTZ R26, R26, c[0x0][0x320] ;  /* 0x0000c8001a1a7a20 */ /* 0x000fe40000410000 */
[----:B------:R-:W-:Y:S07]  /*dd80*/  FMUL.FTZ R27, R27, c[0x0][0x320] ;  /* 0x0000c8001b1b7a20 */ /* 0x000fee0000410000 */
[----:B------:R-:W2:Y:S01]  /*dd90*/  MUFU.TANH R124, R124 ;  /* 0x0000007c007c7308 */ /* 0x000ea20000002400 */
[----:B-1----:R-:W-:Y:S09]  /*dda0*/  IMAD R15, R192, -0x60, RZ ;  /* 0xffffffa0c00f7824 */ /* 0x002ff200078e02ff */
[----:B------:R-:W1:Y:S01]  /*ddb0*/  MUFU.TANH R125, R125 ;  /* 0x0000007d007d7308 */ /* 0x000e620000002400 */
[C---:B-----5:R-:W-:Y:S09]  /*ddc0*/  HMMA.16816.F32 R28, R188.reuse, R8, R28 ;  /* 0x00000008bc1c723c */ /* 0x060ff2000000181c */
[----:B------:R-:W1:Y:S01]  /*ddd0*/  MUFU.TANH R127, R127 ;  /* 0x0000007f007f7308 */ /* 0x000e620000002400 */
[C---:B------:R-:W-:Y:S01]  /*dde0*/  HMMA.16816.F32 R32, R188.reuse, R10, R32 ;  /* 0x0000000abc20723c */ /* 0x040fe20000001820 */
[----:B------:R-:W5:Y:S01]  /*ddf0*/  LDSM.16.M88.4 R8, [R202+0x5800] ;  /* 0x00580000ca08783b */ /* 0x000f620000000200 */
[----:B------:R-:W-:Y:S07]  /*de00*/  DEPBAR.LE SB0, 0x0 ;  /* 0x000080000000791a */ /* 0x000fee0000000000 */
[----:B------:R-:W1:Y:S01]  /*de10*/  MUFU.TANH R118, R118 ;  /* 0x0000007600767308 */ /* 0x000e620000002400 */
[----:B------:R-:W-:Y:S01]  /*de20*/  BAR.SYNC.DEFER_BLOCKING 0x0 ;  /* 0x0000000000007b1d */ /* 0x000fe20000010000 */
[C---:B------:R-:W-:Y:S05]  /*de30*/  HMMA.16816.F32 R36, R188.reuse, R4, R36 ;  /* 0x00000004bc24723c */ /* 0x040fea0000001824 */
[----:B------:R-:W-:Y:S03]  /*de40*/  FMUL.FTZ R238, R28, c[0x0][0x320] ;  /* 0x0000c8001cee7a20 */ /* 0x000fe60000410000 */
[----:B------:R-:W1:Y:S01]  /*de50*/  MUFU.TANH R12, R12 ;  /* 0x0000000c000c7308 */ /* 0x000e620000002400 */
[C---:B------:R-:W-:Y:S03]  /*de60*/  HMMA.16816.F32 R40, R188.reuse, R6, R40 ;  /* 0x00000006bc28723c */ /* 0x040fe60000001828 */
[----:B------:R-:W-:Y:S02]  /*de70*/  FMUL.FTZ R29, R29, c[0x0][0x320] ;  /* 0x0000c8001d1d7a20 */ /* 0x000fe40000410000 */
[----:B------:R-:W-:Y:S02]  /*de80*/  FMUL.FTZ R236, R32, c[0x0][0x320] ;  /* 0x0000c80020ec7a20 */ /* 0x000fe40000410000 */
[----:B------:R-:W-:Y:S01]  /*de90*/  @P6 IADD3 R6, R192, -0x1, RZ ;  /* 0xffffffffc0066810 */ /* 0x000fe20007ffe0ff */
[----:B------:R-:W-:Y:S01]  /*dea0*/  FMUL.FTZ R30, R30, c[0x0][0x320] ;  /* 0x0000c8001e1e7a20 */ /* 0x000fe20000410000 */
[----:B------:R-:W1:Y:S03]  /*deb0*/  MUFU.TANH R167, R167 ;  /* 0x000000a700a77308 */ /* 0x000e660000002400 */
[----:B------:R-:W-:Y:S01]  /*dec0*/  @P6 SHF.R.S32.HI R5, RZ, 0x1f, R6 ;  /* 0x0000001fff056819 */ /* 0x000fe20000011406 */
[----:B------:R-:W-:Y:S02]  /*ded0*/  FMUL.FTZ R31, R31, c[0x0][0x320] ;  /* 0x0000c8001f1f7a20 */ /* 0x000fe40000410000 */
[----:B------:R-:W-:Y:S02]  /*dee0*/  FMUL.FTZ R230, R36, c[0x0][0x320] ;  /* 0x0000c80024e67a20 */ /* 0x000fe40000410000 */
[----:B------:R-:W-:Y:S02]  /*def0*/  @P6 IMAD R5, R5, c[0x0][0x1e0], RZ ;  /* 0x0000780005056a24 */ /* 0x000fe400078e02ff */
[----:B------:R-:W1:Y:S01]  /*df00*/  MUFU.TANH R13, R13 ;  /* 0x0000000d000d7308 */ /* 0x000e620000002400 */
[----:B------:R-:W-:Y:S01]  /*df10*/  FMUL.FTZ R33, R33, c[0x0][0x320] ;  /* 0x0000c80021217a20 */ /* 0x000fe20000410000 */
[C---:B-----5:R-:W-:Y:S03]  /*df20*/  HMMA.16816.F32 R44, R188.reuse, R8, R44 ;  /* 0x00000008bc2c723c */ /* 0x060fe6000000182c */
[C---:B------:R-:W-:Y:S02]  /*df30*/  @P6 IMAD R5, R6.reuse, c[0x0][0x1e4], R5 ;  /* 0x0000790006056a24 */ /* 0x040fe400078e0205 */
[----:B------:R-:W-:Y:S03]  /*df40*/  @P6 IMAD.WIDE.U32 R6, R6, c[0x0][0x1e0], RZ ;  /* 0x0000780006066a25 */ /* 0x000fe600078e00ff */
[----:B------:R-:W1:Y:S01]  /*df50*/  MUFU.TANH R14, R14 ;  /* 0x0000000e000e7308 */ /* 0x000e620000002400 */
[----:B------:R-:W-:Y:S01]  /*df60*/  @P6 MOV R8, R218 ;  /* 0x000000da00086202 */ /* 0x000fe20000000f00 */
[----:B------:R-:W-:Y:S03]  /*df70*/  HMMA.16816.F32 R48, R188, R10, R48 ;  /* 0x0000000abc30723c */ /* 0x000fe60000001830 */
[----:B------:R-:W-:Y:S01]  /*df80*/  @P6 MOV R9, R221 ;  /* 0x000000dd00096202 */ /* 0x000fe20000000f00 */
[----:B------:R-:W-:Y:S01]  /*df90*/  FMUL.FTZ R184, R40, c[0x0][0x320] ;  /* 0x0000c80028b87a20 */ /* 0x000fe20000410000 */
[----:B------:R-:W-:Y:S01]  /*dfa0*/  @P6 IADD3 R4, R7, R5, RZ ;  /* 0x0000000507046210 */ /* 0x000fe20007ffe0ff */
[----:B------:R-:W-:Y:S01]  /*dfb0*/  FMUL.FTZ R34, R34, c[0x0][0x320] ;  /* 0x0000c80022227a20 */ /* 0x000fe20000410000 */
[----:B------:R-:W-:Y:S01]  /*dfc0*/  MOV R5, R217 ;  /* 0x000000d900057202 */ /* 0x000fe20000000f00 */
[----:B------:R-:W1:Y:S01]  /*dfd0*/  MUFU.TANH R186, R186 ;  /* 0x000000ba00ba7308 */ /* 0x000e620000002400 */
[----:B------:R-:W-:Y:S04]  /*dfe0*/  @P6 IMAD.WIDE.U32 R6, R6, 0x60, R8 ;  /* 0x0000006006066825 */ /* 0x000fe800078e0008 */
[----:B------:R-:W-:Y:S01]  /*dff0*/  @P6 IMAD R4, R4, 0x60, RZ ;  /* 0x0000006004046824 */ /* 0x000fe200078e02ff */
[----:B------:R-:W-:Y:S01]  /*e000*/  @P6 SHF.L.U32 R16, R6, 0x1, RZ ;  /* 0x0000000106106819 */ /* 0x000fe200000006ff */
[----:B------:R-:W-:Y:S02]  /*e010*/  FMUL.FTZ R35, R35, c[0x0][0x320] ;  /* 0x0000c80023237a20 */ /* 0x000fe40000410000 */
[----:B------:R-:W-:Y:S01]  /*e020*/  FMUL.FTZ R37, R37, c[0x0][0x320] ;  /* 0x0000c80025257a20 */ /* 0x000fe20000410000 */
[----:B------:R1:W1:Y:S01]  /*e030*/  MUFU.TANH R231, R22 ;  /* 0x0000001600e77308 */ /* 0x0002620000002400 */
[----:B------:R-:W-:Y:S01]  /*e040*/  @P6 IADD3 R10, P2, R16, 0x80, RZ ;  /* 0x00000080100a6810 */ /* 0x000fe20007f5e0ff */
[----:B------:R-:W-:Y:S01]  /*e050*/  FMUL.FTZ R38, R38, c[0x0][0x320] ;  /* 0x0000c80026267a20 */ /* 0x000fe20000410000 */
[----:B------:R-:W-:Y:S01]  /*e060*/  @P6 IADD3 R16, P5, R16, c[0x0][0x1c8], RZ ;  /* 0x0000720010106a10 */ /* 0x000fe20007fbe0ff */
[----:B------:R-:W-:Y:S01]  /*e070*/  FMUL.FTZ R39, R39, c[0x0][0x320] ;  /* 0x0000c80027277a20 */ /* 0x000fe20000410000 */
[----:B------:R-:W-:Y:S01]  /*e080*/  @P6 IADD3 R4, R7, R4, RZ ;  /* 0x0000000407046210 */ /* 0x000fe20007ffe0ff */
[----:B------:R-:W-:Y:S01]  /*e090*/  FMUL.FTZ R41, R41, c[0x0][0x320] ;  /* 0x0000c80029297a20 */ /* 0x000fe20000410000 */
[----:B------:R-:W-:Y:S01]  /*e0a0*/  IADD3 R7, -R222, R15, RZ ;  /* 0x0000000fde077210 */ /* 0x000fe20007ffe1ff */
[----:B------:R-:W-:Y:S01]  /*e0b0*/  FMUL.FTZ R42, R42, c[0x0][0x320] ;  /* 0x0000c8002a2a7a20 */ /* 0x000fe20000410000 */
[----:B------:R-:W-:Y:S01]  /*e0c0*/  @P6 SHF.L.U64.HI R4, R6, 0x1, R4 ;  /* 0x0000000106046819 */ /* 0x000fe20000010204 */
[----:B------:R1:W1:Y:S01]  /*e0d0*/  MUFU.TANH R187, R23 ;  /* 0x0000001700bb7308 */ /* 0x0002620000002400 */
[----:B------:R-:W-:Y:S01]  /*e0e0*/  @P1 IMAD.HI.U32 R6, R217, c[0x0][0x2c8], RZ ;  /* 0x0000b200d9061a27 */ /* 0x000fe200078e00ff */
[----:B------:R-:W-:Y:S02]  /*e0f0*/  @P6 IADD3 R10, P1, R10, c[0x0][0x1c8], RZ ;  /* 0x000072000a0a6a10 */ /* 0x000fe40007f3e0ff */
[----:B------:R-:W-:Y:S01]  /*e100*/  @P6 IADD3.X R17, R4, c[0x0][0x1cc], RZ, P5, !PT ;  /* 0x0000730004116a10 */ /* 0x000fe20002ffe4ff */
[----:B------:R-:W-:Y:S01]  /*e110*/  FMUL.FTZ R43, R43, c[0x0][0x320] ;  /* 0x0000c8002b2b7a20 */ /* 0x000fe20000410000 */
[----:B------:R-:W-:Y:S01]  /*e120*/  @P6 IADD3.X R11, RZ, c[0x0][0x1cc], R4, P1, P2 ;  /* 0x00007300ff0b6a10 */ /* 0x000fe20000fe4404 */
[----:B------:R-:W-:Y:S01]  /*e130*/  FMUL.FTZ R4, R51, c[0x0][0x320] ;  /* 0x0000c80033047a20 */ /* 0x000fe20000410000 */
[----:B------:R-:W-:Y:S01]  /*e140*/  @P0 SHF.R.U32.HI R5, RZ, c[0x0][0x2cc], R6 ;  /* 0x0000b300ff050a19 */ /* 0x000fe20000011606 */
[----:B------:R-:W-:Y:S01]  /*e150*/  @!PT LDS RZ, [RZ] ;  /* 0x00000000fffff984 */ /* 0x000fe20000000800 */
[----:B------:R-:W-:Y:S01]  /*e160*/  @!PT LDS RZ, [RZ] ;  /* 0x00000000fffff984 */ /* 0x000fe20000000800 */
[----:B------:R-:W-:Y:S01]  /*e170*/  @!PT LDS RZ, [RZ] ;  /* 0x00000000fffff984 */ /* 0x000fe20000000800 */
[----:B------:R5:W-:Y:S01]  /*e180*/  @P6 LDGSTS.E.BYPASS.LTC128B.128 [R216+0x8100], [R16.64], !P4 ;  /* 0x0810000010d86fae */ /* 0x000be2000e101d4e */
[----:B------:R-:W1:Y:S01]  /*e190*/  MUFU.TANH R162, R162 ;  /* 0x000000a200a27308 */ /* 0x000e620000002400 */
[----:B------:R-:W-:Y:S01]  /*e1a0*/  @P6 IADD3 R8, P0, R16, UR13, RZ ;  /* 0x0000000d10086c10 */ /* 0x000fe2000ff1e0ff */
[----:B------:R-:W-:Y:S02]  /*e1b0*/  FMUL.FTZ R44, R44, c[0x0][0x320] ;  /* 0x0000c8002c2c7a20 */ /* 0x000fe40000410000 */
[----:B------:R-:W-:Y:S01]  /*e1c0*/  FMUL.FTZ R45, R45, c[0x0][0x320] ;  /* 0x0000c8002d2d7a20 */ /* 0x000fe20000410000 */
[----:B------:R-:W-:Y:S01]  /*e1d0*/  @P6 IADD3.X R9, R17, UR7, RZ, P0, !PT ;  /* 0x0000000711096c10 */ /* 0x000fe200087fe4ff */
[----:B------:R-:W-:Y:S01]  /*e1e0*/  FMUL.FTZ R46, R46, c[0x0][0x320] ;  /* 0x0000c8002e2e7a20 */ /* 0x000fe20000410000 */
[----:B------:R1:W-:Y:S01]  /*e1f0*/  @P6 LDGSTS.E.BYPASS.LTC128B.128 [R216+0xb100], [R10.64], !P3 ;  /* 0x0b1000000ad86fae */ /* 0x0003e2000d901d4e */
[C---:B------:R-:W-:Y:S01]  /*e200*/  @P6 IADD3 R18, P1, R8.reuse, UR13, RZ ;  /* 0x0000000d08126c10 */ /* 0x040fe2000ff3e0ff */
[----:B------:R-:W-:Y:S01]  /*e210*/  FMUL.FTZ R47, R47, c[0x0][0x320] ;  /* 0x0000c8002f2f7a20 */ /* 0x000fe20000410000 */
[----:B------:R1:W1:Y:S01]  /*e220*/  MUFU.TANH R164, R25 ;  /* 0x0000001900a47308 */ /* 0x0002620000002400 */
[----:B------:R-:W-:Y:S01]  /*e230*/  @P6 IADD3 R20, P0, R8, UR10, RZ ;  /* 0x0000000a08146c10 */ /* 0x000fe2000ff1e0ff */
[----:B------:R-:W-:Y:S01]  /*e240*/  FMUL.FTZ R48, R48, c[0x0][0x320] ;  /* 0x0000c80030307a20 */ /* 0x000fe20000410000 */
[----:B------:R-:W-:Y:S01]  /*e250*/  @P6 IADD3.X R19, R9, UR7, RZ, P1, !PT ;  /* 0x0000000709136c10 */ /* 0x000fe20008ffe4ff */
[----:B------:R-:W-:Y:S01]  /*e260*/  FMUL.FTZ R49, R49, c[0x0][0x320] ;  /* 0x0000c80031317a20 */ /* 0x000fe20000410000 */
[----:B------:R1:W-:Y:S01]  /*e270*/  @P6 LDGSTS.E.BYPASS.LTC128B.128 [R216+0x9100], [R8.64], !P4 ;  /* 0x0910000008d86fae */ /* 0x0003e2000e101d4e */
[----:B--2---:R-:W-:Y:S01]  /*e280*/  @P6 IADD3.X R21, R9, UR8, RZ, P0, !PT ;  /* 0x0000000809156c10 */ /* 0x004fe200087fe4ff */
[----:B------:R-:W-:Y:S01]  /*e290*/  FMUL.FTZ R50, R50, c[0x0][0x320] ;  /* 0x0000c80032327a20 */ /* 0x000fe20000410000 */
[----:B------:R-:W-:Y:S02]  /*e2a0*/  PLOP3.LUT P0, PT, PT, PT, UP2, 0x40, 0x0 ;  /* 0x000000000000781c */ /* 0x000fe40003f0e828 */
[----:B------:R2:W1:Y:S03]  /*e2b0*/  MUFU.TANH R229, R26 ;  /* 0x0000001a00e57308 */ /* 0x0004660000002400 */
[----:B------:R1:W-:Y:S07]  /*e2c0*/  @P6 LDGSTS.E.BYPASS.LTC128B.128 [R216+0xc100], [R8.64+0x80], !P3 ;  /* 0x0c10008008d86fae */ /* 0x0003ee000d901d4e */
[----:B------:R2:W2:Y:S01]  /*e2d0*/  MUFU.TANH R193, R27 ;  /* 0x0000001b00c17308 */ /* 0x0004a20000002400 */
[----:B------:R2:W-:Y:S08]  /*e2e0*/  @P6 LDGSTS.E.BYPASS.LTC128B.128 [R216+0xa100], [R18.64], !P4 ;  /* 0x0a10000012d86fae */ /* 0x0005f0000e101d4e */
[----:B------:R2:W-:Y:S01]  /*e2f0*/  @P6 LDGSTS.E.BYPASS.LTC128B.128 [R216+0xd100], [R20.64], !P3 ;  /* 0x0d10000014d86fae */ /* 0x0005e2000d901d4e */
[----:B------:R-:W2:Y:S07]  /*e300*/  MUFU.TANH R238, R238 ;  /* 0x000000ee00ee7308 */ /* 0x000eae0000002400 */
[----:B------:R-:W0:Y:S03]  /*e310*/  LDGDEPBAR ;  /* 0x00000000000079af */ /* 0x000e260000000000 */
[----:B------:R2:W2:Y:S01]  /*e320*/  MUFU.TANH R232, R29 ;  /* 0x0000001d00e87308 */ /* 0x0004a20000002400 */
[----:B-1----:R-:W-:Y:S04]  /*e330*/  IADD3 R9, -R222, 0x1, R15 ;  /* 0x00000001de097810 */ /* 0x002fe80007ffe10f */
[----:B------:R-:W5:Y:S01]  /*e340*/  SHFL.IDX PT, R6, R5, RZ, 0x1c1f ;  /* 0x001c1fff05067589 */ /* 0x000f6200000e0000 */
[----:B------:R-:W-:Y:S04]  /*e350*/  IADD3 R9, R9, c[0x0][0x1d0], RZ ;  /* 0x0000740009097a10 */ /* 0x000fe80007ffe0ff */
[----:B------:R1:W1:Y:S01]  /*e360*/  MUFU.TANH R235, R30 ;  /* 0x0000001e00eb7308 */ /* 0x0002620000002400 */
[----:B------:R-:W-:Y:S04]  /*e370*/  IADD3 R9, R9, -c[0x0][0x168], RZ ;  /* 0x80005a0009097a10 */ /* 0x000fe80007ffe0ff */
[C---:B------:R-:W-:Y:S02]  /*e380*/  IADD3 R11, R9.reuse, c[0x0][0x328], RZ ;  /* 0x0000ca00090b7a10 */ /* 0x040fe40007ffe0ff */
[----:B------:R-:W-:Y:S03]  /*e390*/  IADD3 R9, R9, UR6, RZ ;  /* 0x0000000609097c10 */ /* 0x000fe6000fffe0ff */
[----:B------:R1:W1:Y:S01]  /*e3a0*/  MUFU.TANH R239, R31 ;  /* 0x0000001f00ef7308 */ /* 0x0002620000002400 */
[-C--:B-----5:R-:W-:Y:S09]  /*e3b0*/  IADD3 R17, R11, R6.reuse, RZ ;  /* 0x000000060b117210 */ /* 0x0a0ff20007ffe0ff */
[----:B------:R-:W1:Y:S01]  /*e3c0*/  MUFU.TANH R236, R236 ;  /* 0x000000ec00ec7308 */ /* 0x000e620000002400 */
[----:B------:R-:W-:Y:S09]  /*e3d0*/  IADD3 R16, R9, R6, RZ ;  /* 0x0000000609107210 */ /* 0x000ff20007ffe0ff */
[----:B------:R1:W1:Y:S10]  /*e3e0*/  MUFU.TANH R234, R33 ;  /* 0x0000002100ea7308 */ /* 0x0002740000002400 */
[----:B------:R1:W1:Y:S10]  /*e3f0*/  MUFU.TANH R237, R34 ;  /* 0x0000002200ed7308 */ /* 0x0002740000002400 */
[----:B------:R1:W1:Y:S10]  /*e400*/  MUFU.TANH R233, R35 ;  /* 0x0000002300e97308 */ /* 0x0002740000002400 */
[----:B------:R-:W1:Y:S10]  /*e410*/  MUFU.TANH R230, R230 ;  /* 0x000000e600e67308 */ /* 0x000e740000002400 */
[----:B------:R1:W1:Y:S10]  /*e420*/  MUFU.TANH R228, R37 ;  /* 0x0000002500e47308 */ /* 0x0002740000002400 */
[----:B------:R1:W1:Y:S10]  /*e430*/  MUFU.TANH R185, R38 ;  /* 0x0000002600b97308 */ /* 0x0002740000002400 */
[----:B------:R1:W1:Y:S10]  /*e440*/  MUFU.TANH R165, R39 ;  /* 0x0000002700a57308 */ /* 0x0002740000002400 */
[----:B------:R-:W1:Y:S10]  /*e450*/  MUFU.TANH R184, R184 ;  /* 0x000000b800b87308 */ /* 0x000e740000002400 */
[----:B------:R1:W1:Y:S10]  /*e460*/  MUFU.TANH R166, R41 ;  /* 0x0000002900a67308 */ /* 0x0002740000002400 */
        /* <DEDUP_REMOVED lines=25> */
.L_x_51:
[----:B------:R-:W-:Y:S04]  /*e600*/  MOV R6, c[0x0][0x32c] ;  /* 0x0000cb0000067a02 */ /* 0x000fe80000000f00 */
[----:B------:R-:W-:Y:S11]  /*e610*/  ISETP.NE.AND P0, PT, R6, 0x1, PT ;  /* 0x000000010600780c */ /* 0x000ff60003f05270 */
[----:B------:R-:W-:Y:S02]  /*e620*/  @!UPT UIADD3 URZ, URZ, URZ, URZ ;  /* 0x0000003f3f3ff290 */ /* 0x000fe4000fffe03f */
[----:B------:R-:W-:Y:S05]  /*e630*/  @P0 IMAD.HI.U32 R6, R8, c[0x0][0x330], RZ ;  /* 0x0000cc0008060a27 */ /* 0x000fea00078e00ff */
[----:B------:R-:W-:Y:S02]  /*e640*/  @P0 SHF.R.U32.HI R8, RZ, c[0x0][0x334], R6 ;  /* 0x0000cd00ff080a19 */ /* 0x000fe40000011606 */
.L_x_52:
[----:B------:R-:W-:Y:S05]  /*e650*/  BSYNC B0 ;  /* 0x0000000000007941 */ /* 0x000fea0003800000 */
.L_x_50:
[----:B------:R-:W-:Y:S05]  /*e660*/  IMAD R19, R8, c[0x0][0x32c], R7 ;  /* 0x0000cb0008137a24 */ /* 0x000fea00078e0207 */
[----:B------:R-:W-:Y:S02]  /*e670*/  IADD3 R6, R19, c[0x0][0x32c], RZ ;  /* 0x0000cb0013067a10 */ /* 0x000fe40007ffe0ff */
[----:B------:R-:W-:Y:S02]  /*e680*/  IMNMX R16, R16, R19, !PT ;  /* 0x0000001310107217 */ /* 0x000fe40007800200 */
[----:B------:R-:W-:Y:S02]  /*e690*/  IMNMX R17, R17, R6, PT ;  /* 0x0000000611117217 */ /* 0x000fe40003800200 */
.L_x_49:
[C---:B--234-:R-:W-:Y:S02]  /*e6a0*/  ISETP.GE.AND P0, PT, R15.reuse, 0x2, PT ;  /* 0x000000020f00780c */ /* 0x05cfe40003f06270 */
[----:B------:R-:W-:Y:S02]  /*e6b0*/  ISETP.GE.AND P1, PT, R15, 0x9, PT ;  /* 0x000000090f00780c */ /* 0x000fe40003f26270 */
[----:B------:R-:W-:Y:S02]  /*e6c0*/  LOP3.LUT R223, R223, 0xfffbffff, RZ, 0xc0, !PT ;  /* 0xfffbffffdfdf7812 */ /* 0x000fe400078ec0ff */
[C---:B------:R-:W-:Y:S02]  /*e6d0*/  ISETP.GE.AND P2, PT, R15.reuse, 0xa, PT ;  /* 0x0000000a0f00780c */ /* 0x040fe40003f46270 */
[C---:B------:R-:W-:Y:S02]  /*e6e0*/  ISETP.GE.AND P6, PT, R15.reuse, 0x51, PT ;  /* 0x000000510f00780c */ /* 0x040fe40003fc6270 */
[----:B------:R-:W-:Y:S03]  /*e6f0*/  ISETP.GE.AND P5, PT, R15, 0x52, PT ;  /* 0x000000520f00780c */ /* 0x000fe60003fa6270 */
[----:B------:R-:W-:Y:S02]  /*e700*/  @P0 LOP3.LUT R223, R223, 0x40000, RZ, 0xfc, !PT ;  /* 0x00040000dfdf0812 */ /* 0x000fe400078efcff */
[C---:B------:R-:W-:Y:S02]  /*e710*/  ISETP.GT.AND P0, PT, R16.reuse, 0x1, !P0 ;  /* 0x000000011000780c */ /* 0x040fe40004704270 */
[----:B------:R-:W-:Y:S02]  /*e720*/  LOP3.LUT R223, R223, 0xfffdffff, RZ, 0xc0, !PT ;  /* 0xfffdffffdfdf7812 */ /* 0x000fe400078ec0ff */
[----:B------:R-:W-:Y:S02]  /*e730*/  ISETP.LT.OR P0, PT, R17, 0x2, P0 ;  /* 0x000000021100780c */ /* 0x000fe40000701670 */
[----:B------:R-:W-:Y:S02]  /*e740*/  @P1 LOP3.LUT R223, R223, 0x20000, RZ, 0xfc, !PT ;  /* 0x00020000dfdf1812 */ /* 0x000fe400078efcff */
[----:B------:R-:W-:Y:S02]  /*e750*/  ISETP.GT.AND P1, PT, R16, 0x8, !P1 ;  /* 0x000000081000780c */ /* 0x000fe40004f24270 */
[----:B------:R-:W-:Y:S02]  /*e760*/  LOP3.LUT R223, R223, 0xfffeffff, RZ, 0xc0, !PT ;  /* 0xfffeffffdfdf7812 */ /* 0x000fe400078ec0ff */
[----:B------:R-:W-:Y:S02]  /*e770*/  FSEL R126, R126, -INF , !P0 ;  /* 0xff8000007e7e7808 */ /* 0x000fe40004000000 */
[----:B------:R-:W-:Y:S02]  /*e780*/  @P2 LOP3.LUT R223, R223, 0x10000, RZ, 0xfc, !PT ;  /* 0x00010000dfdf2812 */ /* 0x000fe400078efcff */
[----:B------:R-:W-:Y:S02]  /*e790*/  ISETP.GT.AND P0, PT, R16, 0x9, !P2 ;  /* 0x000000091000780c */ /* 0x000fe40005704270 */
[----:B------:R-:W-:Y:S02]  /*e7a0*/  ISETP.GE.AND P2, PT, R15, 0x11, PT ;  /* 0x000000110f00780c */ /* 0x000fe40003f46270 */
        /* <DEDUP_REMOVED lines=11> */
[----:B-1----:R-:W-:Y:S02]  /*e860*/  FSEL R42, R118, -INF , !P0 ;  /* 0xff800000762a7808 */ /* 0x002fe40004000000 */
[----:B------:R-:W-:Y:S02]  /*e870*/  ISETP.GT.AND P0, PT, R16, 0x11, !P1 ;  /* 0x000000111000780c */ /* 0x000fe40004f04270 */
[----:B------:R-:W-:Y:S02]  /*e880*/  ISETP.GE.AND P1, PT, R15, 0x19, PT ;  /* 0x000000190f00780c */ /* 0x000fe40003f26270 */
[----:B------:R-:W-:Y:S02]  /*e890*/  ISETP.LT.OR P0, PT, R17, 0x12, P0 ;  /* 0x000000121100780c */ /* 0x000fe40000701670 */
[----:B------:R-:W-:Y:S02]  /*e8a0*/  LOP3.LUT R223, R223, 0xffffdfff, RZ, 0xc0, !PT ;  /* 0xffffdfffdfdf7812 */ /* 0x000fe400078ec0ff */
[----:B------:R-:W-:Y:S02]  /*e8b0*/  FSEL R40, R12, -INF , !P0 ;  /* 0xff8000000c287808 */ /* 0x000fe40004000000 */
[C---:B------:R-:W-:Y:S02]  /*e8c0*/  ISETP.GT.AND P0, PT, R16.reuse, 0x18, !P1 ;  /* 0x000000181000780c */ /* 0x040fe40004f04270 */
[----:B------:R-:W-:Y:S02]  /*e8d0*/  ISETP.GE.AND P2, PT, R15, 0x59, PT ;  /* 0x000000590f00780c */ /* 0x000fe40003f46270 */
[----:B------:R-:W-:Y:S02]  /*e8e0*/  ISETP.LT.OR P0, PT, R17, 0x19, P0 ;  /* 0x000000191100780c */ /* 0x000fe40000701670 */
        /* <DEDUP_REMOVED lines=10> */
[----:B------:R-:W-:Y:S01]  /*e990*/  ISETP.GT.AND P0, PT, R16, 0x20, !P1 ;  /* 0x000000201000780c */ /* 0x000fe20004f04270 */
[----:B------:R-:W1:Y:S03]  /*e9a0*/  SHFL.IDX PT, R14, R5, 0x1, 0x1c1f ;  /* 0x003c1f00050e7f89 */ /* 0x000e6600000e0000 */
        /* <DEDUP_REMOVED lines=8> */
[----:B------:R-:W-:Y:S01]  /*ea30*/  ISETP.GE.AND P1, PT, R15, 0x29, PT ;  /* 0x000000290f00780c */ /* 0x000fe20003f26270 */
[--C-:B-1----:R-:W-:Y:S01]  /*ea40*/  IMAD.IADD R12, R9, 0x1, R14.reuse ;  /* 0x00000001090c7824 */ /* 0x102fe200078e020e */
        /* <DEDUP_REMOVED lines=48> */
[----:B------:R-:W-:Y:S02]  /*ed50*/  FSEL R228, R228, -INF , !P0 ;  /* 0xff800000e4e47808 */ /* 0x000fe40004000000 */
[----:B------:R-:W-:Y:S02]  /*ed60*/  LOP3.LUT R223, R223, 0xfffffffd, RZ, 0xc0, !PT ;  /* 0xfffffffddfdf7812 */ /* 0x000fe400078ec0ff */
[----:B------:R-:W-:Y:S04]  /*ed70*/  ISETP.GT.AND P0, PT, R16, 0x48, !P1 ;  /* 0x000000481000780c */ /* 0x000fe80004f04270 */
[----:B------:R-:W-:Y:S03]  /*ed80*/  ISETP.LT.OR P0, PT, R17, 0x49, P0 ;  /* 0x000000491100780c */ /* 0x000fe60000701670 */
[----:B------:R-:W-:Y:S02]  /*ed90*/  @P1 LOP3.LUT R223, R223, 0x2, RZ, 0xfc, !PT ;  /* 0x00000002dfdf1812 */ /* 0x000fe400078efcff */
[----:B------:R-:W-:Y:S02]  /*eda0*/  ISETP.GE.AND P1, PT, R15, 0x4a, PT ;  /* 0x0000004a0f00780c */ /* 0x000fe40003f26270 */
[----:B------:R-:W-:Y:S02]  /*edb0*/  FSEL R184, R184, -INF , !P0 ;  /* 0xff800000b8b87808 */ /* 0x000fe40004000000 */
[----:B------:R-:W-:Y:S02]  /*edc0*/  ISETP.GT.AND P0, PT, R16, 0x49, !P1 ;  /* 0x000000491000780c */ /* 0x000fe40004f04270 */
[----:B------:R-:W-:Y:S02]  /*edd0*/  LOP3.LUT R223, R223, 0xfffffffe, RZ, 0xc0, !PT ;  /* 0xfffffffedfdf7812 */ /* 0x000fe400078ec0ff */
[----:B------:R-:W-:Y:S04]  /*ede0*/  ISETP.LT.OR P0, PT, R17, 0x4a, P0 ;  /* 0x0000004a1100780c */ /* 0x000fe80000701670 */
[----:B------:R-:W-:Y:S02]  /*edf0*/  FSEL R166, R166, -INF , !P0 ;  /* 0xff800000a6a67808 */ /* 0x000fe40004000000 */
[----:B------:R-:W-:Y:S02]  /*ee00*/  ISETP.GT.AND P0, PT, R16, 0x50, !P6 ;  /* 0x000000501000780c */ /* 0x000fe40007704270 */
[----:B------:R-:W-:Y:S02]  /*ee10*/  @P1 LOP3.LUT R223, R223, 0x1, RZ, 0xfc, !PT ;  /* 0x00000001dfdf1812 */ /* 0x000fe400078efcff */
[----:B------:R-:W-:Y:S02]  /*ee20*/  ISETP.LT.OR P0, PT, R17, 0x51, P0 ;  /* 0x000000511100780c */ /* 0x000fe40000701670 */
        /* <DEDUP_REMOVED lines=8> */
[----:B------:R-:W-:Y:S04]  /*eeb0*/  ISETP.LT.OR P0, PT, R17, 0x59, P0 ;  /* 0x000000591100780c */ /* 0x000fe80000701670 */
[----:B------:R-:W-:Y:S02]  /*eec0*/  FSEL R146, R146, -INF , !P0 ;  /* 0xff80000092927808 */ /* 0x000fe40004000000 */
[----:B------:R-:W-:Y:S02]  /*eed0*/  ISETP.GT.AND P0, PT, R16, RZ, !P1 ;  /* 0x000000ff1000720c */ /* 0x000fe40004f04270 */
[----:B------:R-:W-:Y:S02]  /*eee0*/  ISETP.GE.AND P1, PT, R15, 0x5a, PT ;  /* 0x0000005a0f00780c */ /* 0x000fe40003f26270 */
[----:B------:R-:W-:Y:S04]  /*eef0*/  ISETP.LT.OR P0, PT, R17, 0x1, P0 ;  /* 0x000000011100780c */ /* 0x000fe80000701670 */
[----:B------:R-:W-:Y:S01]  /*ef00*/  FSEL R10, R0, -INF , !P0 ;  /* 0xff800000000a7808 */ /* 0x000fe20004000000 */
[----:B------:R-:W-:Y:S01]  /*ef10*/  IMAD.IADD R0, R11, 0x1, R14 ;  /* 0x000000010b007824 */ /* 0x000fe200078e020e */
        /* <DEDUP_REMOVED lines=20> */
.L_x_55:
[----:B------:R-:W-:Y:S04]  /*f060*/  MOV R5, c[0x0][0x32c] ;  /* 0x0000cb0000057a02 */ /* 0x000fe80000000f00 */
[----:B------:R-:W-:Y:S11]  /*f070*/  ISETP.NE.AND P0, PT, R5, 0x1, PT ;  /* 0x000000010500780c */ /* 0x000ff60003f05270 */
[----:B------:R-:W-:Y:S02]  /*f080*/  @!UPT UIADD3 URZ, URZ, URZ, URZ ;  /* 0x0000003f3f3ff290 */ /* 0x000fe4000fffe03f */
[----:B------:R-:W-:Y:S05]  /*f090*/  @P0 IMAD.HI.U32 R5, R14, c[0x0][0x330], RZ ;  /* 0x0000cc000e050a27 */ /* 0x000fea00078e00ff */
[----:B------:R-:W-:Y:S02]  /*f0a0*/  @P0 SHF.R.U32.HI R14, RZ, c[0x0][0x334], R5 ;  /* 0x0000cd00ff0e0a19 */ /* 0x000fe40000011605 */
.L_x_56:
[----:B------:R-:W-:Y:S05]  /*f0b0*/  BSYNC B0 ;  /* 0x0000000000007941 */ /* 0x000fea0003800000 */
.L_x_54:
[----:B------:R-:W-:Y:S05]  /*f0c0*/  IMAD R7, R14, c[0x0][0x32c], R7 ;  /* 0x0000cb000e077a24 */ /* 0x000fea00078e0207 */
[----:B------:R-:W-:Y:S02]  /*f0d0*/  IADD3 R5, R7, c[0x0][0x32c], RZ ;  /* 0x0000cb0007057a10 */ /* 0x000fe40007ffe0ff */
[----:B------:R-:W-:Y:S02]  /*f0e0*/  IMNMX R12, R12, R7, !PT ;  /* 0x000000070c0c7217 */ /* 0x000fe40007800200 */
[----:B------:R-:W-:Y:S02]  /*f0f0*/  IMNMX R0, R0, R5, PT ;  /* 0x0000000500007217 */ /* 0x000fe40003800200 */
.L_x_53:
[C---:B------:R-:W-:Y:S01]  /*f100*/  LOP3.LUT P0, RZ, R223.reuse, 0x80000, RZ, 0xc0, !PT ;  /* 0x00080000dfff7812 */ /* 0x040fe2000780c0ff */
        /* <DEDUP_REMOVED lines=14> */
[----:B------:R-:W-:Y:S01]  /*f1f0*/  FMNMX.FTZ R5, R42, R5, !PT ;  /* 0x000000052a057209 */ /* 0x000fe20007810000 */
[----:B------:R-:W-:Y:S01]  /*f200*/  LDSM.16.MT88.4 R44, [R212+0x3100] ;  /* 0x00310000d42c783b */ /* 0x000fe20000004200 */
        /* <DEDUP_REMOVED lines=55> */
[C---:B------:R-:W-:Y:S02]  /*f580*/  ISETP.GT.AND P6, PT, R12.reuse, 0x50, !P6 ;  /* 0x000000500c00780c */ /* 0x040fe400077c4270 */
        /* <DEDUP_REMOVED lines=13> */
[----:B------:R-:W-:Y:S02]  /*f660*/  FMNMX.FTZ R5, R150, R5, !PT ;  /* 0x0000000596057209 */ /* 0x000fe40007810000 */
[----:B------:R-:W-:Y:S02]  /*f670*/  FSEL R193, R193, -INF , !P0 ;  /* 0xff800000c1c17808 */ /* 0x000fe40004000000 */
[----:B------:R-:W-:Y:S02]  /*f680*/  LOP3.LUT P0, RZ, R223, 0x80, RZ, 0xc0, !PT ;  /* 0x00000080dfff7812 */ /* 0x000fe4000780c0ff */
[----:B------:R-:W-:Y:S02]  /*f690*/  FMNMX.FTZ R16, R193, R16, !PT ;  /* 0x00000010c1107209 */ /* 0x000fe40007810000 */
[C---:B------:R-:W-:Y:S02]  /*f6a0*/  ISETP.GT.AND P0, PT, R12.reuse, 0x30, !P0 ;  /* 0x000000300c00780c */ /* 0x040fe40004704270 */
[----:B------:R-:W-:Y:S02]  /*f6b0*/  ISETP.GT.AND P2, PT, R12, 0x58, !P2 ;  /* 0x000000580c00780c */ /* 0x000fe40005744270 */
[C---:B------:R-:W-:Y:S02]  /*f6c0*/  ISETP.LT.OR P0, PT, R0.reuse, 0x31, P0 ;  /* 0x000000310000780c */ /* 0x040fe40000701670 */
[----:B------:R-:W-:Y:S02]  /*f6d0*/  ISETP.LT.OR P5, PT, R0, 0x52, P5 ;  /* 0x000000520000780c */ /* 0x000fe40002fa1670 */
[----:B------:R-:W-:Y:S02]  /*f6e0*/  FSEL R235, R235, -INF , !P0 ;  /* 0xff800000ebeb7808 */ /* 0x000fe40004000000 */
[----:B------:R-:W-:Y:S02]  /*f6f0*/  LOP3.LUT P0, RZ, R223, 0x40, RZ, 0xc0, !PT ;  /* 0x00000040dfff7812 */ /* 0x000fe4000780c0ff */
[----:B------:R-:W-:Y:S02]  /*f700*/  FMNMX.FTZ R16, R235, R16, !PT ;  /* 0x00000010eb107209 */ /* 0x000fe40007810000 */
[----:B------:R-:W-:Y:S02]  /*f710*/  ISETP.GT.AND P0, PT, R12, 0x31, !P0 ;  /* 0x000000310c00780c */ /* 0x000fe40004704270 */
[----:B------:R-:W-:Y:S02]  /*f720*/  FSEL R147, R147, -INF , !P6 ;  /* 0xff80000093937808 */ /* 0x000fe40007000000 */
        /* <DEDUP_REMOVED lines=17> */
[----:B------:R-:W-:Y:S01]  /*f840*/  LOP3.LUT P0, RZ, R223, 0x8, RZ, 0xc0, !PT ;  /* 0x00000008dfff7812 */ /* 0x000fe2000780c0ff */
[----:B------:R-:W1:Y:S01]  /*f850*/  SHFL.BFLY PT, R5, R14, 0x2, 0x1f ;  /* 0x0c401f000e057f89 */ /* 0x000e6200000e0000 */
        /* <DEDUP_REMOVED lines=9> */
[----:B------:R-:W-:Y:S02]  /*f8f0*/  FSEL R117, R4, -INF , !P1 ;  /* 0xff80000004757808 */ /* 0x000fe40004800000 */
[----:B------:R-:W-:Y:S02]  /*f900*/  ISETP.LT.OR P0, PT, R0, 0x42, P0 ;  /* 0x000000420000780c */ /* 0x000fe40000701670 */
[----:B-1----:R-:W-:Y:S02]  /*f910*/  FMNMX.FTZ R14, R14, R5, !PT ;  /* 0x000000050e0e7209 */ /* 0x002fe40007810000 */
[----:B------:R-:W-:Y:S02]  /*f920*/  FSEL R165, R165, -INF , !P0 ;  /* 0xff800000a5a57808 */ /* 0x000fe40004000000 */
[----:B------:R-:W-:Y:S01]  /*f930*/  LOP3.LUT P0, RZ, R223, 0x2, RZ, 0xc0, !PT ;  /* 0x00000002dfff7812 */ /* 0x000fe2000780c0ff */
[----:B------:R-:W1:Y:S01]  /*f940*/  SHFL.BFLY PT, R15, R14, 0x1, 0x1f ;  /* 0x0c201f000e0f7f89 */ /* 0x000e6200000e0000 */
[----:B------:R-:W-:Y:S02]  /*f950*/  FMNMX.FTZ R16, R165, R16, !PT ;  /* 0x00000010a5107209 */ /* 0x000fe40007810000 */
[----:B------:R-:W-:Y:S04]  /*f960*/  ISETP.GT.AND P0, PT, R12, 0x48, !P0 ;  /* 0x000000480c00780c */ /* 0x000fe80004704270 */
[----:B------:R-:W-:Y:S04]  /*f970*/  ISETP.LT.OR P0, PT, R0, 0x49, P0 ;  /* 0x000000490000780c */ /* 0x000fe80000701670 */
[----:B------:R-:W-:Y:S02]  /*f980*/  FSEL R161, R161, -INF , !P0 ;  /* 0xff800000a1a17808 */ /* 0x000fe40004000000 */
[----:B------:R-:W-:Y:S02]  /*f990*/  LOP3.LUT P0, RZ, R223, 0x1, RZ, 0xc0, !PT ;  /* 0x00000001dfff7812 */ /* 0x000fe4000780c0ff */
[----:B------:R-:W-:Y:S02]  /*f9a0*/  FMNMX.FTZ R16, R161, R16, !PT ;  /* 0x00000010a1107209 */ /* 0x000fe40007810000 */
[----:B------:R-:W-:Y:S04]  /*f9b0*/  ISETP.GT.AND P0, PT, R12, 0x49, !P0 ;  /* 0x000000490c00780c */ /* 0x000fe80004704270 */
[----:B------:R-:W-:Y:S04]  /*f9c0*/  ISETP.LT.OR P0, PT, R0, 0x4a, P0 ;  /* 0x0000004a0000780c */ /* 0x000fe80000701670 */
        /* <DEDUP_REMOVED lines=46> */
[----:B------:R-:W2:Y:S01]  /*fcb0*/  LDSM.16.MT88.4 R12, [R212+0x100] ;  /* 0x00010000d40c783b */ /* 0x000ea20000004200 */
[--C-:B------:R-:W-:Y:S01]  /*fcc0*/  FFMA.FTZ R131, R11, c[0x0][0x2d0], -R134.reuse ;  /* 0x0000b4000b837a23 */ /* 0x100fe20000010886 */
[----:B------:R-:W-:Y:S01]  /*fcd0*/  MUFU.EX2 R230, R230 ;  /* 0x000000e600e67308 */ /* 0x000fe20000000800 */
[--C-:B------:R-:W-:Y:S01]  /*fce0*/  FFMA.FTZ R130, R9, c[0x0][0x2d0], -R134.reuse ;  /* 0x0000b40009827a23 */ /* 0x100fe20000010886 */
[----:B---3--:R-:W-:Y:S01]  /*fcf0*/  F2FP.PACK_AB R126, R129, R118 ;  /* 0x00000076817e723e */ /* 0x008fe200000000ff */
[--C-:B------:R-:W-:Y:S02]  /*fd00*/  FFMA.FTZ R132, R125, c[0x0][0x2d0], -R134.reuse ;  /* 0x0000b4007d847a23 */ /* 0x100fe40000010886 */
[----:B------:R-:W-:Y:S02]  /*fd10*/  FMUL.FTZ R2, R5, c[0x0][0x2d0] ;  /* 0x0000b40005027a20 */ /* 0x000fe40000410000 */
[--C-:B------:R-:W-:Y:S02]  /*fd20*/  FFMA.FTZ R165, R165, c[0x0][0x2d0], -R134.reuse ;  /* 0x0000b400a5a57a23 */ /* 0x100fe40000010886 */
[--C-:B------:R-:W-:Y:S01]  /*fd30*/  FFMA.FTZ R161, R161, c[0x0][0x2d0], -R134.reuse ;  /* 0x0000b400a1a17a23 */ /* 0x100fe20000010886 */
        /* <DEDUP_REMOVED lines=86> */
[----:B------:R-:W5:Y:S01]  /*102a0*/  MUFU.EX2 R151, R151 ;  /* 0x0000009700977308 */ /* 0x000f620000000800 */
[----:B------:R-:W-:Y:S01]  /*102b0*/  LDSM.16.MT88.4 R88, [R212+0x3900] ;  /* 0x00390000d458783b */ /* 0x000fe20000004200 */
[--C-:B------:R-:W-:Y:S02]  /*102c0*/  FFMA.FTZ R157, R157, c[0x0][0x2d0], -R134.reuse ;  /* 0x0000b4009d9d7a23 */ /* 0x100fe40000010886 */
[--C-:B------:R-:W-:Y:S02]  /*102d0*/  FFMA.FTZ R158, R163, c[0x0][0x2d0], -R134.reuse ;  /* 0x0000b400a39e7a23 */ /* 0x100fe40000010886 */
[C---:B------:R-:W-:Y:S03]  /*102e0*/  HMMA.16816.F32 R28, R124.reuse, R36, R28 ;  /* 0x000000247c1c723c */ /* 0x040fe6000000181c */
[--C-:B------:R-:W-:Y:S01]  /*102f0*/  FFMA.FTZ R163, R186, c[0x0][0x2d0], -R149.reuse ;  /* 0x0000b400baa37a23 */ /* 0x100fe20000010895 */
[----:B------:R-:W-:Y:S01]  /*10300*/  MUFU.EX2 R157, R157 ;  /* 0x0000009d009d7308 */ /* 0x000fe20000000800 */
[--C-:B------:R-:W-:Y:S02]  /*10310*/  FFMA.FTZ R167, R164, c[0x0][0x2d0], -R149.reuse ;  /* 0x0000b400a4a77a23 */ /* 0x100fe40000010895 */
[C---:B------:R-:W-:Y:S01]  /*10320*/  FMUL.FTZ R36, R3.reuse, R80 ;  /* 0x0000005003247220 */ /* 0x040fe20000410000 */
[C---:B------:R-:W-:Y:S04]  /*10330*/  HMMA.16816.F32 R32, R124.reuse, R38, R32 ;  /* 0x000000267c20723c */ /* 0x040fe80000001820 */
[----:B------:R-:W-:Y:S02]  /*10340*/  FMUL.FTZ R37, R3, R81 ;  /* 0x0000005103257220 */ /* 0x000fe40000410000 */
[----:B------:R-:W1:Y:S01]  /*10350*/  MUFU.EX2 R158, R158 ;  /* 0x0000009e009e7308 */ /* 0x000e620000000800 */
        /* <DEDUP_REMOVED lines=11> */
[----:B------:R-:W-:Y:S01]  /*10410*/  MUFU.EX2 R162, R162 ;  /* 0x000000a200a27308 */ /* 0x000fe20000000800 */
        /* <DEDUP_REMOVED lines=25> */
[----:B------:R-:W-:Y:S02]  /*105b0*/  FFMA.FTZ R149, R144, c[0x0][0x2d0], -R149 ;  /* 0x0000b40090957a23 */ /* 0x000fe40000010895 */
[C---:B--2---:R-:W-:Y:S04]  /*105c0*/  HMMA.16816.F32 R60, R124.reuse, R68, R60 ;  /* 0x000000447c3c723c */ /* 0x044fe8000000183c */
[----:B------:R-:W-:Y:S01]  /*105d0*/  MUFU.EX2 R166, R166 ;  /* 0x000000a600a67308 */ /* 0x000fe20000000800 */
[--C-:B------:R-:W-:Y:S02]  /*105e0*/  FFMA.FTZ R144, R147, c[0x0][0x2d0], -R134.reuse ;  /* 0x0000b40093907a23 */ /* 0x100fe40000010886 */
        /* <DEDUP_REMOVED lines=8> */
[----:B------:R-:W-:Y:S02]  /*10670*/  FFMA.FTZ R134, R117, c[0x0][0x2d0], -R134 ;  /* 0x0000b40075867a23 */ /* 0x000fe40000010886 */
[----:B------:R-:W-:Y:S02]  /*10680*/  FFMA.FTZ R128, R3, R224, R128 ;  /* 0x000000e003807223 */ /* 0x000fe40000010080 */
[C---:B------:R-:W-:Y:S01]  /*10690*/  HMMA.16816.F32 R4, R68.reuse, R72, R4 ;  /* 0x000000484404723c */ /* 0x040fe20000001804 */
[----:B------:R-:W2:Y:S04]  /*106a0*/  MUFU.EX2 R187, R187 ;  /* 0x000000bb00bb7308 */ /* 0x000ea80000000800 */
[----:B------:R-:W-:Y:S02]  /*106b0*/  FFMA.FTZ R133, R2, R225, R133 ;  /* 0x000000e102857223 */ /* 0x000fe40000010085 */
[----:B------:R-:W-:Y:S01]  /*106c0*/  FADD.FTZ R119, R119, R128 ;  /* 0x0000008077777221 */ /* 0x000fe20000010000 */
        /* <DEDUP_REMOVED lines=29> */
[----:B------:R-:W-:Y:S02]  /*108a0*/  MUFU.EX2 R234, R234 ;  /* 0x000000ea00ea7308 */ /* 0x000fe40000000800 */
        /* <DEDUP_REMOVED lines=84> */
[----:B------:R-:W-:Y:S01]  /*10df0*/  FADD.FTZ R3, R161, R2 ;  /* 0x00000002a1037221 */ /* 0x000fe20000010000 */
[----:B------:R-:W-:Y:S03]  /*10e00*/  IADD3 R2, R192, -0x1, RZ ;  /* 0xffffffffc0027810 */ /* 0x000fe60007ffe0ff */
[C---:B-1----:R-:W-:Y:S04]  /*10e10*/  HMMA.16816.F32 R20, R68.reuse, R76, R20 ;  /* 0x0000004c4414723c */ /* 0x042fe80000001814 */
[----:B------:R-:W-:Y:S02]  /*10e20*/  FADD.FTZ R3, R228, R3 ;  /* 0x00000003e4037221 */ /* 0x000fe40000010000 */
[----:B------:R-:W-:Y:S02]  /*10e30*/  IMAD.MOV.U32 R192, RZ, RZ, R2 ;  /* 0x000000ffffc07224 */ /* 0x000fe400078e0002 */
[C---:B------:R-:W-:Y:S01]  /*10e40*/  HMMA.16816.F32 R24, R68.reuse, R78, R24 ;  /* 0x0000004e4418723c */ /* 0x040fe20000001818 */
[----:B------:R-:W1:Y:S03]  /*10e50*/  LDSM.16.MT88.4 R76, [R212+0x2100] ;  /* 0x00210000d44c783b */ /* 0x000e660000004200 */
[----:B------:R-:W-:Y:S02]  /*10e60*/  FADD.FTZ R144, R144, R3 ;  /* 0x0000000390907221 */ /* 0x000fe40000010000 */
[----:B------:R-:W-:Y:S02]  /*10e70*/  IMAD.MOV.U32 R3, RZ, RZ, R0 ;  /* 0x000000ffff037224 */ /* 0x000fe400078e0000 */
[C---:B------:R-:W-:Y:S04]  /*10e80*/  HMMA.16816.F32 R28, R68.reuse, R84, R28 ;  /* 0x00000054441c723c */ /* 0x040fe8000000181c */
[----:B------:R-:W-:Y:S02]  /*10e90*/  FADD.FTZ R144, R139, R144 ;  /* 0x000000908b907221 */ /* 0x000fe40000010000 */
[----:B------:R-:W-:Y:S02]  /*10ea0*/  IMAD.MOV.U32 R2, RZ, RZ, R116 ;  /* 0x000000ffff027224 */ /* 0x000fe400078e0074 */
        /* <DEDUP_REMOVED lines=21> */
[----:B------:R-:W-:Y:S03]  /*11000*/  F2FP.PACK_AB R71, R228, R161 ;  /* 0x000000a1e447723e */ /* 0x000fe600000000ff */
[----:B------:R-:W-:Y:S04]  /*11010*/  FADD.FTZ R184, R184, R233 ;  /* 0x000000e9b8b87221 */ /* 0x000fe80000010000 */
[C---:B-1----:R-:W-:Y:S03]  /*11020*/  HMMA.16816.F32 R4, R68.reuse, R76, R4 ;  /* 0x0000004c4404723c */ /* 0x042fe60000001804 */
[----:B------:R-:W-:Y:S04]  /*11030*/  FADD.FTZ R239, R239, R184 ;  /* 0x000000b8efef7221 */ /* 0x000fe80000010000 */
        /* <DEDUP_REMOVED lines=44> */
.L_x_48:
[----:B------:R-:W1:Y:S01]  /*11300*/  SHFL.BFLY PT, R7, R224, 0x2, 0x1f ;  /* 0x0c401f00e0077f89 */ /* 0x000e6200000e0000 */
[----:B------:R-:W-:-:S02]  /*11310*/  MOV R5, RZ ;  /* 0x000000ff00057202 */ /* 0x000fc40000000f00 */
[----:B------:R-:W-:Y:S01]  /*11320*/  MOV R2, RZ ;  /* 0x000000ff00027202 */ /* 0x000fe20000000f00 */
[----:B------:R-:W2:Y:S01]  /*11330*/  SHFL.BFLY PT, R6, R225, 0x2, 0x1f ;  /* 0x0c401f00e1067f89 */ /* 0x000ea200000e0000 */
[----:B------:R-:W-:Y:S01]  /*11340*/  PLOP3.LUT P2, PT, PT, PT, PT, 0x8, 0x0 ;  /* 0x000000000000781c */ /* 0x000fe20003f4e170 */
        /* <DEDUP_REMOVED lines=11> */
[----:B------:R-:W2:Y:S01]  /*11400*/  @P1 MUFU.LG2 R4, R4 ;  /* 0x0000000400041308 */ /* 0x000ea20000000c00 */
[----:B------:R-:W-:-:S07]  /*11410*/  @P0 FMUL.FTZ R9, R9, c[0x0][0x2d0] ;  /* 0x0000b40009090a20 */ /* 0x000fce0000410000 */
[----:B------:R-:W3:Y:S01]  /*11420*/  @P0 MUFU.LG2 R6, R3 ;  /* 0x0000000300060308 */ /* 0x000ee20000000c00 */
[C---:B-1----:R-:W-:Y:S02]  /*11430*/  FMUL.FTZ R112, R5.reuse, R112 ;  /* 0x0000007005707220 */ /* 0x042fe40000410000 */
[C---:B------:R-:W-:Y:S02]  /*11440*/  FMUL.FTZ R113, R5.reuse, R113 ;  /* 0x0000007105717220 */ /* 0x040fe40000410000 */
[C---:B------:R-:W-:Y:S02]  /*11450*/  FMUL.FTZ R108, R5.reuse, R108 ;  /* 0x0000006c056c7220 */ /* 0x040fe40000410000 */
[----:B------:R-:W-:Y:S01]  /*11460*/  FMUL.FTZ R109, R5, R109 ;  /* 0x0000006d056d7220 */ /* 0x000fe20000410000 */
[----:B------:R1:W4:Y:S01]  /*11470*/  @P0 MUFU.RCP R2, R3 ;  /* 0x0000000300020308 */ /* 0x0003220000001000 */
[----:B--2---:R-:W-:Y:S02]  /*11480*/  @P1 FMUL.FTZ R7, R4, 0.69314718246459960938 ;  /* 0x3f31721804071820 */ /* 0x004fe40000410000 */
[----:B------:R-:W-:-:S02]  /*11490*/  @P1 FMUL.FTZ R4, R8, c[0x0][0x2d0] ;  /* 0x0000b40008041a20 */ /* 0x000fc40000410000 */
[C---:B------:R-:W-:Y:S02]  /*114a0*/  FMUL.FTZ R104, R5.reuse, R104 ;  /* 0x0000006805687220 */ /* 0x040fe40000410000 */
[C---:B------:R-:W-:Y:S02]  /*114b0*/  FMUL.FTZ R105, R5.reuse, R105 ;  /* 0x0000006905697220 */ /* 0x040fe40000410000 */
[----:B---3--:R-:W-:Y:S02]  /*114c0*/  @P0 FMUL.FTZ R6, R6, 0.69314718246459960938 ;  /* 0x3f31721806060820 */ /* 0x008fe40000410000 */
[C---:B------:R-:W-:Y:S02]  /*114d0*/  FMUL.FTZ R100, R5.reuse, R100 ;  /* 0x0000006405647220 */ /* 0x040fe40000410000 */
[C---:B------:R-:W-:Y:S02]  /*114e0*/  FMUL.FTZ R101, R5.reuse, R101 ;  /* 0x0000006505657220 */ /* 0x040fe40000410000 */
[C---:B------:R-:W-:Y:S01]  /*114f0*/  FMUL.FTZ R96, R5.reuse, R96 ;  /* 0x0000006005607220 */ /* 0x040fe20000410000 */
[----:B-1----:R-:W-:Y:S01]  /*11500*/  MOV R3, 0xff800000 ;  /* 0xff80000000037802 */ /* 0x002fe20000000f00 */
        /* <DEDUP_REMOVED lines=58> */
.L_x_20:
[----:B------:R-:W-:Y:S05]  /*118b0*/  @P2 BRA `(.L_x_58) ;  /* 0x0000137000002947 */ /* 0x000fea0003800000 */
[----:B------:R-:W1:Y:S01]  /*118c0*/  S2R R7, SR_CTAID.Y ;  /* 0x0000000000077919 */ /* 0x000e620000002600 */
[----:B------:R-:W-:Y:S01]  /*118d0*/  IMAD R6, RZ, RZ, -UR9 ;  /* 0x80000009ff067e24 */ /* 0x000fe2000f8e02ff */
[----:B------:R-:W-:Y:S01]  /*118e0*/  USHF.R.S32.HI UR6, URZ, 0x1f, UR9 ;  /* 0x0000001f3f067899 */ /* 0x000fe20008011409 */
[----:B------:R-:W-:Y:S01]  /*118f0*/  BSSY B0, `(.L_x_59) ;  /* 0x00000d1000007945 */ /* 0x000fe20003800000 */
[----:B------:R-:W2:Y:S01]  /*11900*/  S2R R2, SR_TID.X ;  /* 0x0000000000027919 */ /* 0x000ea20000002100 */
[----:B------:R-:W-:Y:S02]  /*11910*/  ULDC.64 UR4, c[0x0][0x4d0] ;  /* 0x0001340000047ab9 */ /* 0x000fe40000000a00 */
[----:B------:R-:W-:Y:S01]  /*11920*/  UIMAD UR7, UR6, UR4, URZ ;  /* 0x00000004060772a4 */ /* 0x000fe2000f8e023f */
[----:B------:R-:W3:Y:S01]  /*11930*/  S2R R9, SR_CTAID.Z ;  /* 0x0000000000097919 */ /* 0x000ee20000002700 */
[----:B------:R-:W-:-:S02]  /*11940*/  UIMAD.WIDE.U32 UR10, UR9, UR4, URZ ;  /* 0x00000004090a72a5 */ /* 0x000fc4000f8e003f */
[----:B------:R-:W-:Y:S01]  /*11950*/  UIMAD UR7, UR9, UR5, UR7 ;  /* 0x00000005090772a4 */ /* 0x000fe2000f8e0207 */
[----:B------:R-:W4:Y:S02]  /*11960*/  S2R R10, SR_CTAID.X ;  /* 0x00000000000a7919 */ /* 0x000f240000002500 */
[----:B------:R-:W-:Y:S01]  /*11970*/  ULDC.64 UR4, c[0x0][0x438] ;  /* 0x00010e0000047ab9 */ /* 0x000fe20000000a00 */
[----:B------:R-:W-:Y:S01]  /*11980*/  MOV R17, UR11 ;  /* 0x0000000b00117c02 */ /* 0x000fe20008000f00 */
[----:B------:R-:W-:Y:S01]  /*11990*/  UIMAD.WIDE.U32 UR12, UR9, UR4, URZ ;  /* 0x00000004090c72a5 */ /* 0x000fe2000f8e003f */
[----:B------:R-:W-:Y:S01]  /*119a0*/  IMAD.U32 R16, RZ, RZ, UR10 ;  /* 0x0000000aff107e24 */ /* 0x000fe2000f8e00ff */
[----:B------:R-:W-:Y:S02]  /*119b0*/  UIMAD UR4, UR6, UR4, URZ ;  /* 0x00000004060472a4 */ /* 0x000fe4000f8e023f */
[----:B------:R-:W-:Y:S02]  /*119c0*/  UIADD3 UR7, UR11, UR7, URZ ;  /* 0x000000070b077290 */ /* 0x000fe4000fffe03f */
[----:B------:R-:W-:Y:S01]  /*119d0*/  UIMAD UR4, UR9, UR5, UR4 ;  /* 0x00000005090472a4 */ /* 0x000fe2000f8e0204 */
[----:B------:R-:W-:Y:S01]  /*119e0*/  MOV R14, UR12 ;  /* 0x0000000c000e7c02 */ /* 0x000fe20008000f00 */
[----:B-1----:R-:W-:-:S02]  /*119f0*/  IMAD R6, R6, c[0x0][0x550], R7 ;  /* 0x0001540006067a24 */ /* 0x002fc400078e0207 */
[----:B------:R-:W-:Y:S01]  /*11a00*/  UIADD3 UR4, UR13, UR4, URZ ;  /* 0x000000040d047290 */ /* 0x000fe2000fffe03f */
[----:B------:R-:W-:Y:S01]  /*11a10*/  IMAD.U32 R15, RZ, RZ, UR13 ;  /* 0x0000000dff0f7e24 */ /* 0x000fe2000f8e00ff */
[----:B--2---:R-:W-:Y:S01]  /*11a20*/  SHF.R.S32.HI R7, RZ, 0x1f, R2 ;  /* 0x0000001fff077819 */ /* 0x004fe20000011402 */
[----:B------:R-:W-:-:S03]  /*11a30*/  IMAD.U32 R17, RZ, RZ, UR7 ;  /* 0x00000007ff117e24 */ /* 0x000fc6000f8e00ff */
[CC--:B------:R-:W-:Y:S01]  /*11a40*/  LEA.HI R0, R7.reuse, R2.reuse, RZ, 0x5 ;  /* 0x0000000207007211 */ /* 0x0c0fe200078f28ff */
[----:B------:R-:W-:Y:S01]  /*11a50*/  IMAD.U32 R15, RZ, RZ, UR4 ;  /* 0x00000004ff0f7e24 */ /* 0x000fe2000f8e00ff */
[-C--:B------:R-:W-:Y:S01]  /*11a60*/  LEA.HI R7, R7, R2.reuse, RZ, 0x2 ;  /* 0x0000000207077211 */ /* 0x080fe200078f10ff */
[C---:B---3--:R-:W-:Y:S01]  /*11a70*/  IMAD.WIDE.U32 R16, R9.reuse, c[0x0][0x4d8], R16 ;  /* 0x0001360009107a25 */ /* 0x048fe200078e0010 */
[----:B------:R-:W-:Y:S02]  /*11a80*/  LOP3.LUT R11, R0, 0xffffffe0, RZ, 0xc0, !PT ;  /* 0xffffffe0000b7812 */ /* 0x000fe400078ec0ff */
[----:B------:R-:W-:Y:S01]  /*11a90*/  SHF.R.S32.HI R13, RZ, 0x5, R0 ;  /* 0x00000005ff0d7819 */ /* 0x000fe20000011400 */
[----:B------:R-:W-:Y:S01]  /*11aa0*/  IMAD.WIDE.U32 R14, R9, c[0x0][0x440], R14 ;  /* 0x00011000090e7a25 */ /* 0x000fe200078e000e */
[----:B------:R-:W-:Y:S02]  /*11ab0*/  SHF.R.S32.HI R0, RZ, 0x1f, R0 ;  /* 0x0000001fff007819 */ /* 0x000fe40000011400 */
[----:B------:R-:W-:Y:S01]  /*11ac0*/  LOP3.LUT R7, R7, 0xfffffffc, RZ, 0xc0, !PT ;  /* 0xfffffffc07077812 */ /* 0x000fe200078ec0ff */
[----:B------:R-:W-:Y:S01]  /*11ad0*/  IMAD.IADD R4, R2, 0x1, -R11 ;  /* 0x0000000102047824 */ /* 0x000fe200078e0a0b */
[----:B------:R-:W-:Y:S01]  /*11ae0*/  LEA.HI R0, R0, R13, RZ, 0x3 ;  /* 0x0000000d00007211 */ /* 0x000fe200078f18ff */
[----:B------:R-:W-:Y:S01]  /*11af0*/  IMAD.MOV.U32 R18, RZ, RZ, R16 ;  /* 0x000000ffff127224 */ /* 0x000fe200078e0010 */
[----:B------:R-:W-:-:S02]  /*11b00*/  IADD3 R7, -R7, R2, RZ ;  /* 0x0000000207077210 */ /* 0x000fc40007ffe1ff */
[----:B------:R-:W-:Y:S02]  /*11b10*/  LOP3.LUT R0, R0, 0xffffff8, RZ, 0xc0, !PT ;  /* 0x0ffffff800007812 */ /* 0x000fe400078ec0ff */
[----:B------:R-:W-:Y:S02]  /*11b20*/  SHF.R.S32.HI R11, RZ, 0x1f, R4 ;  /* 0x0000001fff0b7819 */ /* 0x000fe40000011404 */
[----:B------:R-:W-:Y:S01]  /*11b30*/  SHF.R.S32.HI R8, RZ, 0x1f, R9 ;  /* 0x0000001fff087819 */ /* 0x000fe20000011409 */
[----:B------:R-:W-:Y:S01]  /*11b40*/  IMAD.IADD R13, R13, 0x1, -R0 ;  /* 0x000000010d0d7824 */ /* 0x000fe200078e0a00 */
[----:B------:R-:W-:Y:S02]  /*11b50*/  LEA.HI R0, R7, R7, RZ, 0x1 ;  /* 0x0000000707007211 */ /* 0x000fe400078f08ff */
[----:B------:R-:W-:Y:S01]  /*11b60*/  LEA.HI R2, R11, R4, RZ, 0x2 ;  /* 0x000000040b027211 */ /* 0x000fe200078f10ff */
[----:B------:R-:W-:Y:S01]  /*11b70*/  IMAD.MOV.U32 R11, RZ, RZ, c[0x0][0x4e8] ;  /* 0x00013a00ff0b7624 */ /* 0x000fe200078e00ff */
[----:B------:R-:W-:-:S02]  /*11b80*/  LOP3.LUT R0, R0, 0x1ffffffe, RZ, 0xc0, !PT ;  /* 0x1ffffffe00007812 */ /* 0x000fc400078ec0ff */
[----:B------:R-:W-:Y:S02]  /*11b90*/  SHF.R.S32.HI R12, RZ, 0x2, R2 ;  /* 0x00000002ff0c7819 */ /* 0x000fe40000011402 */
[----:B------:R-:W-:Y:S01]  /*11ba0*/  IADD3 R0, R7, -R0, RZ ;  /* 0x8000000007007210 */ /* 0x000fe20007ffe0ff */
[----:B------:R-:W-:Y:S01]  /*11bb0*/  BAR.SYNC.DEFER_BLOCKING 0x1, 0x100 ;  /* 0x0044000000007b1d */ /* 0x000fe20000010000 */
[----:B------:R-:W-:Y:S01]  /*11bc0*/  ISETP.NE.AND P1, PT, R11, 0x1, PT ;  /* 0x000000010b00780c */ /* 0x000fe20003f25270 */
[----:B------:R-:W-:Y:S01]  /*11bd0*/  IMAD R13, R13, 0x10, R12 ;  /* 0x000000100d0d7824 */ /* 0x000fe200078e020c */
[----:B------:R-:W-:Y:S01]  /*11be0*/  MOV R20, R14 ;  /* 0x0000000e00147202 */ /* 0x000fe20000000f00 */
[----:B------:R-:W-:Y:S02]  /*11bf0*/  IMAD R12, R8, c[0x0][0x4d8], RZ ;  /* 0x00013600080c7a24 */ /* 0x000fe400078e02ff */
[----:B------:R-:W-:Y:S01]  /*11c00*/  IMAD R7, R0, 0x8, R13 ;  /* 0x0000000800077824 */ /* 0x000fe200078e020d */
[----:B------:R-:W-:Y:S01]  /*11c10*/  SHF.R.S32.HI R0, RZ, 0x1f, R6 ;  /* 0x0000001fff007819 */ /* 0x000fe20000011406 */
[----:B------:R-:W-:-:S02]  /*11c20*/  IMAD R8, R8, c[0x0][0x440], RZ ;  /* 0x0001100008087a24 */ /* 0x000fc400078e02ff */
[C---:B------:R-:W-:Y:S01]  /*11c30*/  IMAD R12, R9.reuse, c[0x0][0x4dc], R12 ;  /* 0x00013700090c7a24 */ /* 0x040fe200078e020c */
[C---:B----4-:R-:W-:Y:S01]  /*11c40*/  LEA R7, R10.reuse, R7, 0x7 ;  /* 0x000000070a077211 */ /* 0x050fe200078e38ff */
[----:B------:R-:W-:Y:S01]  /*11c50*/  IMAD R8, R9, c[0x0][0x444], R8 ;  /* 0x0001110009087a24 */ /* 0x000fe200078e0208 */
[----:B------:R-:W-:Y:S01]  /*11c60*/  LEA R10, R10, R13, 0x7 ;  /* 0x0000000d0a0a7211 */ /* 0x000fe200078e38ff */
[----:B------:R-:W-:Y:S01]  /*11c70*/  IMAD.IADD R19, R17, 0x1, R12 ;  /* 0x0000000111137824 */ /* 0x000fe200078e020c */
[----:B------:R-:W-:Y:S01]  /*11c80*/  MOV R9, R7 ;  /* 0x0000000700097202 */ /* 0x000fe20000000f00 */
[----:B------:R-:W-:Y:S02]  /*11c90*/  IMAD.IADD R21, R15, 0x1, R8 ;  /* 0x000000010f157824 */ /* 0x000fe400078e0208 */
[----:B------:R-:W-:-:S04]  /*11ca0*/  @P1 IMAD.HI.U32 R8, R7, c[0x0][0x4ec], RZ ;  /* 0x00013b0007081a27 */ /* 0x000fc800078e00ff */
        /* <DEDUP_REMOVED lines=11> */
[----:B------:R-:W-:-:S03]  /*11d60*/  IADD3 R14, P0, R9, R18, RZ ;  /* 0x00000012090e7210 */ /* 0x000fc60007f1e0ff */
[----:B------:R-:W-:Y:S01]  /*11d70*/  IMAD R0, R0, c[0x0][0x4e8], R7 ;  /* 0x00013a0000007a24 */ /* 0x000fe200078e0207 */
[----:B------:R-:W-:Y:S01]  /*11d80*/  @P1 SHF.R.U32.HI R8, RZ, c[0x0][0x4f0], R6 ;  /* 0x00013c00ff081a19 */ /* 0x000fe20000011606 */
[----:B------:R-:W-:Y:S01]  /*11d90*/  IMAD.IADD R21, R21, 0x1, R17 ;  /* 0x0000000115157824 */ /* 0x000fe200078e0211 */
[----:B------:R-:W-:Y:S01]  /*11da0*/  IADD3.X R15, R12, R19, R15, P0, !PT ;  /* 0x000000130c0f7210 */ /* 0x000fe200007fe40f */
[----:B------:R-:W-:Y:S01]  /*11db0*/  IMAD R11, R11, c[0x0][0x388], RZ ;  /* 0x0000e2000b0b7a24 */ /* 0x000fe200078e02ff */
[----:B------:R-:W-:Y:S01]  /*11dc0*/  SHF.R.S32.HI R6, RZ, 0x1f, R0 ;  /* 0x0000001fff067819 */ /* 0x000fe20000011400 */
[C---:B------:R-:W-:Y:S01]  /*11dd0*/  IMAD.WIDE.U32 R20, R8.reuse, c[0x0][0x430], R20 ;  /* 0x00010c0008147a25 */ /* 0x040fe200078e0014 */
[----:B------:R-:W-:Y:S02]  /*11de0*/  IADD3 R12, -R8, RZ, RZ ;  /* 0x000000ff080c7210 */ /* 0x000fe40007ffe1ff */
        /* <DEDUP_REMOVED lines=10> */
[----:B------:R-:W-:Y:S01]  /*11e90*/  SHFL.IDX PT, R16, R0, 0x1, 0x1c1f ;  /* 0x003c1f0000107f89 */ /* 0x000fe200000e0000 */
[----:B------:R-:W-:Y:S02]  /*11ea0*/  SHF.R.S32.HI R6, RZ, 0x1f, R12 ;  /* 0x0000001fff067819 */ /* 0x000fe4000001140c */
[----:B------:R-:W-:Y:S01]  /*11eb0*/  LEA.HI.X R9, R14, c[0x0][0x4ac], R9, 0x2, P0 ;  /* 0x00012b000e097a11 */ /* 0x000fe200000f1409 */
[----:B------:R-:W-:Y:S01]  /*11ec0*/  IMAD R7, R8, c[0x0][0x434], R7 ;  /* 0x00010d0008077a24 */ /* 0x000fe200078e0207 */
[----:B------:R-:W-:Y:S03]  /*11ed0*/  SHFL.IDX PT, R14, R0, RZ, 0x1c1f ;  /* 0x001c1fff000e7589 */ /* 0x000fe600000e0000 */
[----:B------:R-:W-:Y:S01]  /*11ee0*/  IMAD.IADD R21, R21, 0x1, R7 ;  /* 0x0000000115157824 */ /* 0x000fe200078e0207 */
[----:B------:R-:W1:Y:S01]  /*11ef0*/  SHFL.IDX PT, R15, R9, RZ, 0x1c1f ;  /* 0x001c1fff090f7589 */ /* 0x000e6200000e0000 */
[----:B------:R-:W-:Y:S01]  /*11f00*/  IMAD R7, R6, c[0x0][0x428], RZ ;  /* 0x00010a0006077a24 */ /* 0x000fe200078e02ff */
[----:B------:R-:W-:-:S02]  /*11f10*/  IADD3 R6, R10, 0x8, RZ ;  /* 0x000000080a067810 */ /* 0x000fc40007ffe0ff */
[----:B------:R2:W3:Y:S01]  /*11f20*/  SHFL.IDX PT, R17, R9, 0x1, 0x1c1f ;  /* 0x003c1f0009117f89 */ /* 0x0004e200000e0000 */
[----:B------:R-:W-:Y:S01]  /*11f30*/  IMAD R7, R12, c[0x0][0x42c], R7 ;  /* 0x00010b000c077a24 */ /* 0x000fe200078e0207 */
[----:B------:R-:W-:Y:S01]  /*11f40*/  ISETP.GE.OR P1, PT, R6, R11, P1 ;  /* 0x0000000b0600720c */ /* 0x000fe20000f26670 */
[----:B------:R-:W-:-:S05]  /*11f50*/  IMAD.WIDE.U32 R12, R12, c[0x0][0x428], R20 ;  /* 0x00010a000c0c7a25 */ /* 0x000fca00078e0014 */
[----:B------:R-:W-:Y:S02]  /*11f60*/  IADD3 R8, R13, R7, RZ ;  /* 0x000000070d087210 */ /* 0x000fe40007ffe0ff */
[----:B------:R-:W-:-:S04]  /*11f70*/  LEA R7, P0, R12, c[0x0][0x400], 0x2 ;  /* 0x000100000c077a11 */ /* 0x000fc800078010ff */
[----:B------:R-:W-:Y:S02]  /*11f80*/  LEA.HI.X R8, R12, c[0x0][0x404], R8, 0x2, P0 ;  /* 0x000101000c087a11 */ /* 0x000fe400000f1408 */
[----:B------:R4:W4:Y:S01]  /*11f90*/  SHFL.IDX PT, R12, R7, RZ, 0x1c1f ;  /* 0x001c1fff070c7589 */ /* 0x00092200000e0000 */
[----:B------:R-:W-:-:S03]  /*11fa0*/  ISETP.GE.AND P0, PT, R6, R11, PT ;  /* 0x0000000b0600720c */ /* 0x000fc60003f06270 */
[----:B-1----:R1:W-:Y:S01]  /*11fb0*/  @!P2 ST.E [R14.64], R3 ;  /* 0x000000030e00a985 */ /* 0x0023e2000c10190e */
[----:B--2---:R-:W-:-:S03]  /*11fc0*/  LOP3.LUT R9, R2, 0x7ffffffc, RZ, 0xc0, !PT ;  /* 0x7ffffffc02097812 */ /* 0x004fc600078ec0ff */
[----:B---3--:R1:W-:Y:S01]  /*11fd0*/  @!P1 ST.E [R16.64], R5 ;  /* 0x0000000510009985 */ /* 0x0083e2000c10190e */
[----:B------:R-:W-:Y:S01]  /*11fe0*/  ISETP.GE.AND P1, PT, R10, R11, PT ;  /* 0x0000000b0a00720c */ /* 0x000fe20003f26270 */
[----:B------:R-:W-:Y:S02]  /*11ff0*/  IMAD.IADD R9, R4, 0x1, -R9 ;  /* 0x0000000104097824 */ /* 0x000fe400078e0a09 */
[----:B------:R1:W2:Y:S03]  /*12000*/  SHFL.IDX PT, R13, R8, RZ, 0x1c1f ;  /* 0x001c1fff080d7589 */ /* 0x0002a600000e0000 */
[----:B------:R-:W-:-:S07]  /*12010*/  SHF.L.U32 R9, R9, 0x1, RZ ;  /* 0x0000000109097819 */ /* 0x000fce00000006ff */
[----:B------:R-:W-:Y:S05]  /*12020*/  @P1 BRA `(.L_x_60) ;  /* 0x000005d000001947 */ /* 0x000fea0003800000 */
[C---:B-1----:R-:W-:Y:S02]  /*12030*/  IADD3 R5, R9.reuse, 0x8, RZ ;  /* 0x0000000809057810 */ /* 0x042fe40007ffe0ff */
[C---:B------:R-:W-:Y:S02]  /*12040*/  IADD3 R3, R9.reuse, 0x10, RZ ;  /* 0x0000001009037810 */ /* 0x040fe40007ffe0ff */
[----:B------:R-:W-:Y:S02]  /*12050*/  IADD3 R2, R9, 0x18, RZ ;  /* 0x0000001809027810 */ /* 0x000fe40007ffe0ff */
[----:B------:R-:W-:Y:S02]  /*12060*/  ISETP.GE.AND P3, PT, R5, c[0x0][0x3c8], PT ;  /* 0x0000f20005007a0c */ /* 0x000fe40003f66270 */
[----:B------:R-:W-:Y:S02]  /*12070*/  ISETP.GE.AND P2, PT, R3, c[0x0][0x3c8], PT ;  /* 0x0000f20003007a0c */ /* 0x000fe40003f46270 */
[----:B------:R-:W-:-:S02]  /*12080*/  ISETP.GE.AND P1, PT, R2, c[0x0][0x3c8], PT ;  /* 0x0000f20002007a0c */ /* 0x000fc40003f26270 */
[C---:B------:R-:W-:Y:S02]  /*12090*/  ISETP.GE.AND P4, PT, R9.reuse, c[0x0][0x3c8], PT ;  /* 0x0000f20009007a0c */ /* 0x040fe40003f86270 */
[C---:B------:R-:W-:Y:S02]  /*120a0*/  IADD3 R0, R9.reuse, 0x20, RZ ;  /* 0x0000002009007810 */ /* 0x040fe40007ffe0ff */
[----:B------:R-:W-:Y:S02]  /*120b0*/  IADD3 R16, R9, 0x28, RZ ;  /* 0x0000002809107810 */ /* 0x000fe40007ffe0ff */
[----:B------:R-:W-:Y:S02]  /*120c0*/  ISETP.GE.AND P6, PT, R0, c[0x0][0x3c8], PT ;  /* 0x0000f20000007a0c */ /* 0x000fe40003fc6270 */
[----:B------:R-:W-:Y:S02]  /*120d0*/  @!P3 LEA.HI R5, R5, R5, RZ, 0x1 ;  /* 0x000000050505b211 */ /* 0x000fe400078f08ff */
[----:B------:R-:W-:-:S02]  /*120e0*/  @!P2 LEA.HI R3, R3, R3, RZ, 0x1 ;  /* 0x000000030303a211 */ /* 0x000fc400078f08ff */
[----:B------:R-:W-:Y:S01]  /*120f0*/  @!P1 LEA.HI R2, R2, R2, RZ, 0x1 ;  /* 0x0000000202029211 */ /* 0x000fe200078f08ff */
[--C-:B--2-4-:R-:W-:Y:S01]  /*12100*/  @!P4 IMAD.WIDE R10, R9, 0x4, R12.reuse ;  /* 0x00000004090ac825 */ /* 0x114fe200078e020c */
[----:B------:R-:W-:Y:S02]  /*12110*/  @!P3 LOP3.LUT R5, R5, 0xfffffffe, RZ, 0xc0, !PT ;  /* 0xfffffffe0505b812 */ /* 0x000fe400078ec0ff */
        /* <DEDUP_REMOVED lines=28> */
[--C-:B------:R-:W-:Y:S01]  /*122e0*/  @!P6 IMAD.WIDE R4, R5, 0x4, R12.reuse ;  /* 0x000000040504e825 */ /* 0x100fe200078e020c */
[----:B------:R-:W-:Y:S02]  /*122f0*/  @!P2 LOP3.LUT R17, R17, 0xfffffffe, RZ, 0xc0, !PT ;  /* 0xfffffffe1111a812 */ /* 0x000fe400078ec0ff */
[----:B------:R-:W-:Y:S02]  /*12300*/  IADD3 R0, R9, 0x50, RZ ;  /* 0x0000005009007810 */ /* 0x000fe40007ffe0ff */
[----:B------:R2:W-:Y:S01]  /*12310*/  @!P6 ST.E.64 [R4.64], R96 ;  /* 0x000000600400e985 */ /* 0x0005e2000c101b0e */
[----:B------:R-:W-:Y:S01]  /*12320*/  @!P1 LEA.HI R2, R2, R2, RZ, 0x1 ;  /* 0x0000000202029211 */ /* 0x000fe200078f08ff */
[----:B------:R-:W-:Y:S01]  /*12330*/  @!P2 IMAD.WIDE R16, R17, 0x4, R12 ;  /* 0x000000041110a825 */ /* 0x000fe200078e020c */
[----:B------:R-:W-:-:S02]  /*12340*/  IADD3 R6, R9, 0x58, RZ ;  /* 0x0000005809067810 */ /* 0x000fc40007ffe0ff */
[----:B------:R-:W-:Y:S01]  /*12350*/  ISETP.GE.AND P6, PT, R0, c[0x0][0x3c8], PT ;  /* 0x0000f20000007a0c */ /* 0x000fe20003fc6270 */
[----:B-1----:R-:W-:-:S12]  /*12360*/  @!P5 IMAD.WIDE R10, R15, 0x4, R12 ;  /* 0x000000040f0ad825 */ /* 0x002fd800078e020c */
[----:B------:R-:W-:Y:S01]  /*12370*/  @!P6 LEA.HI R0, R0, R0, RZ, 0x1 ;  /* 0x000000000000e211 */ /* 0x000fe200078f08ff */
[----:B------:R-:W-:Y:S01]  /*12380*/  @!P4 IMAD.WIDE R14, R19, 0x4, R12 ;  /* 0x00000004130ec825 */ /* 0x000fe200078e020c */
[----:B------:R-:W-:Y:S01]  /*12390*/  IADD3 R19, R9, 0x60, RZ ;  /* 0x0000006009137810 */ /* 0x000fe20007ffe0ff */
[----:B------:R1:W-:Y:S01]  /*123a0*/  @!P5 ST.E.64 [R10.64], R92 ;  /* 0x0000005c0a00d985 */ /* 0x0003e2000c101b0e */
[----:B------:R-:W-:-:S03]  /*123b0*/  ISETP.GE.AND P5, PT, R6, c[0x0][0x3c8], PT ;  /* 0x0000f20006007a0c */ /* 0x000fc60003fa6270 */
[----:B------:R3:W-:Y:S01]  /*123c0*/  @!P4 ST.E.64 [R14.64], R88 ;  /* 0x000000580e00c985 */ /* 0x0007e2000c101b0e */
[----:B------:R-:W-:Y:S02]  /*123d0*/  ISETP.GE.AND P4, PT, R19, c[0x0][0x3c8], PT ;  /* 0x0000f20013007a0c */ /* 0x000fe40003f86270 */
[----:B--2---:R-:W-:Y:S01]  /*123e0*/  @!P1 LOP3.LUT R5, R2, 0xfffffffe, RZ, 0xc0, !PT ;  /* 0xfffffffe02059812 */ /* 0x004fe200078ec0ff */
[----:B------:R-:W-:-:S04]  /*123f0*/  @!P3 IMAD.WIDE R2, R3, 0x4, R12 ;  /* 0x000000040302b825 */ /* 0x000fc800078e020c */
[----:B------:R-:W-:Y:S01]  /*12400*/  @!P1 IMAD.WIDE R4, R5, 0x4, R12 ;  /* 0x0000000405049825 */ /* 0x000fe200078e020c */
[----:B------:R2:W-:Y:S01]  /*12410*/  @!P3 ST.E.64 [R2.64], R84 ;  /* 0x000000540200b985 */ /* 0x0005e2000c101b0e */
[----:B------:R-:W-:Y:S02]  /*12420*/  ISETP.GE.AND P3, PT, R18, c[0x0][0x3c8], PT ;  /* 0x0000f20012007a0c */ /* 0x000fe40003f66270 */
[----:B------:R-:W-:Y:S01]  /*12430*/  @!P5 LEA.HI R6, R6, R6, RZ, 0x1 ;  /* 0x000000060606d211 */ /* 0x000fe200078f08ff */
[----:B------:R-:W-:Y:S01]  /*12440*/  @!P2 ST.E.64 [R16.64], R80 ;  /* 0x000000501000a985 */ /* 0x000fe2000c101b0e */
[----:B------:R-:W-:-:S03]  /*12450*/  @!P4 LEA.HI R19, R19, R19, RZ, 0x1 ;  /* 0x000000131313c211 */ /* 0x000fc600078f08ff */
[----:B------:R4:W-:Y:S01]  /*12460*/  @!P1 ST.E.64 [R4.64], R76 ;  /* 0x0000004c04009985 */ /* 0x0009e2000c101b0e */
[----:B------:R-:W-:-:S05]  /*12470*/  @!P4 LOP3.LUT R19, R19, 0xfffffffe, RZ, 0xc0, !PT ;  /* 0xfffffffe1313c812 */ /* 0x000fca00078ec0ff */
[----:B------:R-:W-:Y:S02]  /*12480*/  @!P3 LEA.HI R18, R18, R18, RZ, 0x1 ;  /* 0x000000121212b211 */ /* 0x000fe400078f08ff */
[C---:B-1----:R-:W-:Y:S02]  /*12490*/  IADD3 R11, R9.reuse, 0x70, RZ ;  /* 0x00000070090b7810 */ /* 0x042fe40007ffe0ff */
[----:B------:R-:W-:Y:S02]  /*124a0*/  IADD3 R10, R9, 0x78, RZ ;  /* 0x00000078090a7810 */ /* 0x000fe40007ffe0ff */
[----:B------:R-:W-:Y:S02]  /*124b0*/  ISETP.GE.AND P2, PT, R11, c[0x0][0x3c8], PT ;  /* 0x0000f2000b007a0c */ /* 0x000fe40003f46270 */
[----:B------:R-:W-:Y:S02]  /*124c0*/  ISETP.GE.AND P1, PT, R10, c[0x0][0x3c8], PT ;  /* 0x0000f2000a007a0c */ /* 0x000fe40003f26270 */
[----:B---3--:R-:W-:Y:S01]  /*124d0*/  @!P3 LOP3.LUT R15, R18, 0xfffffffe, RZ, 0xc0, !PT ;  /* 0xfffffffe120fb812 */ /* 0x008fe200078ec0ff */
[----:B------:R-:W-:Y:S01]  /*124e0*/  @!P4 IMAD.WIDE R18, R19, 0x4, R12 ;  /* 0x000000041312c825 */ /* 0x000fe200078e020c */
[----:B--2---:R-:W-:-:S03]  /*124f0*/  @!P6 LOP3.LUT R3, R0, 0xfffffffe, RZ, 0xc0, !PT ;  /* 0xfffffffe0003e812 */ /* 0x004fc600078ec0ff */
[----:B------:R-:W-:-:S04]  /*12500*/  @!P3 IMAD.WIDE R14, R15, 0x4, R12 ;  /* 0x000000040f0eb825 */ /* 0x000fc800078e020c */
[----:B------:R-:W-:Y:S01]  /*12510*/  @!P2 LEA.HI R11, R11, R11, RZ, 0x1 ;  /* 0x0000000b0b0ba211 */ /* 0x000fe200078f08ff */
[--C-:B------:R-:W-:Y:S01]  /*12520*/  @!P6 IMAD.WIDE R2, R3, 0x4, R12.reuse ;  /* 0x000000040302e825 */ /* 0x100fe200078e020c */
[----:B------:R-:W-:Y:S02]  /*12530*/  @!P1 LEA.HI R10, R10, R10, RZ, 0x1 ;  /* 0x0000000a0a0a9211 */ /* 0x000fe400078f08ff */
[----:B----4-:R-:W-:Y:S02]  /*12540*/  @!P5 LOP3.LUT R5, R6, 0xfffffffe, RZ, 0xc0, !PT ;  /* 0xfffffffe0605d812 */ /* 0x010fe400078ec0ff */
[----:B------:R-:W-:Y:S01]  /*12550*/  @!P2 LOP3.LUT R11, R11, 0xfffffffe, RZ, 0xc0, !PT ;  /* 0xfffffffe0b0ba812 */ /* 0x000fe200078ec0ff */
[----:B------:R1:W-:Y:S01]  /*12560*/  @!P6 ST.E.64 [R2.64], R72 ;  /* 0x000000480200e985 */ /* 0x0003e2000c101b0e */
[----:B------:R-:W-:Y:S01]  /*12570*/  @!P1 LOP3.LUT R17, R10, 0xfffffffe, RZ, 0xc0, !PT ;  /* 0xfffffffe0a119812 */ /* 0x000fe200078ec0ff */
[----:B------:R-:W-:-:S04]  /*12580*/  @!P5 IMAD.WIDE R4, R5, 0x4, R12 ;  /* 0x000000040504d825 */ /* 0x000fc800078e020c */
[--C-:B------:R-:W-:Y:S01]  /*12590*/  @!P2 IMAD.WIDE R10, R11, 0x4, R12.reuse ;  /* 0x000000040b0aa825 */ /* 0x100fe200078e020c */
[----:B------:R1:W-:Y:S03]  /*125a0*/  @!P5 ST.E.64 [R4.64], R68 ;  /* 0x000000440400d985 */ /* 0x0003e6000c101b0e */
[----:B------:R-:W-:Y:S01]  /*125b0*/  @!P1 IMAD.WIDE R12, R17, 0x4, R12 ;  /* 0x00000004110c9825 */ /* 0x000fe200078e020c */
[----:B------:R1:W-:Y:S04]  /*125c0*/  @!P4 ST.E.64 [R18.64], R52 ;  /* 0x000000341200c985 */ /* 0x0003e8000c101b0e */
[----:B------:R1:W-:Y:S04]  /*125d0*/  @!P3 ST.E.64 [R14.64], R56 ;  /* 0x000000380e00b985 */ /* 0x0003e8000c101b0e */
[----:B------:R1:W-:Y:S04]  /*125e0*/  @!P2 ST.E.64 [R10.64], R60 ;  /* 0x0000003c0a00a985 */ /* 0x0003e8000c101b0e */
[----:B------:R1:W-:Y:S02]  /*125f0*/  @!P1 ST.E.64 [R12.64], R64 ;  /* 0x000000400c009985 */ /* 0x0003e4000c101b0e */
.L_x_60:
[----:B------:R-:W-:Y:S05]  /*12600*/  BSYNC B0 ;  /* 0x0000000000007941 */ /* 0x000fea0003800000 */
.L_x_59:
[----:B-1----:R1:W3:Y:S04]  /*12610*/  SHFL.IDX PT, R5, R8, 0x1, 0x1c1f ;  /* 0x003c1f0008057f89 */ /* 0x0022e800000e0000 */
[----:B------:R1:W4:Y:S01]  /*12620*/  SHFL.IDX PT, R4, R7, 0x1, 0x1c1f ;  /* 0x003c1f0007047f89 */ /* 0x00032200000e0000 */
[----:B------:R-:W-:Y:S05]  /*12630*/  @P0 EXIT ;  /* 0x000000000000094d */ /* 0x000fea0003800000 */
[C---:B------:R-:W-:Y:S02]  /*12640*/  ISETP.GE.AND P0, PT, R9.reuse, c[0x0][0x3c8], PT ;  /* 0x0000f20009007a0c */ /* 0x040fe40003f06270 */
[----:B------:R-:W-:-:S02]  /*12650*/  IADD3 R2, R9, 0x8, RZ ;  /* 0x0000000809027810 */ /* 0x000fc40007ffe0ff */
[C---:B------:R-:W-:Y:S02]  /*12660*/  IADD3 R0, R9.reuse, 0x10, RZ ;  /* 0x0000001009007810 */ /* 0x040fe40007ffe0ff */
[----:B------:R-:W-:Y:S02]  /*12670*/  ISETP.GE.AND P6, PT, R2, c[0x0][0x3c8], PT ;  /* 0x0000f20002007a0c */ /* 0x000fe40003fc6270 */
[----:B------:R-:W-:Y:S02]  /*12680*/  ISETP.GE.AND P5, PT, R0, c[0x0][0x3c8], PT ;  /* 0x0000f20000007a0c */ /* 0x000fe40003fa6270 */
[C---:B------:R-:W-:Y:S02]  /*12690*/  IADD3 R10, R9.reuse, 0x18, RZ ;  /* 0x00000018090a7810 */ /* 0x040fe40007ffe0ff */
[C---:B-1----:R-:W-:Y:S01]  /*126a0*/  IADD3 R8, R9.reuse, 0x20, RZ ;  /* 0x0000002009087810 */ /* 0x042fe20007ffe0ff */
[C---:B--234-:R-:W-:Y:S01]  /*126b0*/  @!P0 IMAD.WIDE R12, R9.reuse, 0x4, R4 ;  /* 0x00000004090c8825 */ /* 0x05cfe200078e0204 */
        /* <DEDUP_REMOVED lines=8> */
[----:B------:R-:W-:Y:S02]  /*12740*/  @!P6 LEA.HI R2, R2, R2, RZ, 0x1 ;  /* 0x000000020202e211 */ /* 0x000fe400078f08ff */
[----:B------:R-:W-:Y:S02]  /*12750*/  ISETP.GE.AND P0, PT, R3, c[0x0][0x3c8], PT ;  /* 0x0000f20003007a0c */ /* 0x000fe40003f06270 */
        /* <DEDUP_REMOVED lines=11> */
[----:B------:R-:W-:Y:S01]  /*12810*/  IADD3 R2, R9, 0x40, RZ ;  /* 0x0000004009027810 */ /* 0x000fe20007ffe0ff */
[----:B------:R-:W-:Y:S01]  /*12820*/  @!P4 IMAD.WIDE R10, R11, 0x4, R4 ;  /* 0x000000040b0ac825 */ /* 0x000fe200078e0204 */
[----:B------:R-:W-:-:S02]  /*12830*/  @!P3 LOP3.LUT R17, R8, 0xfffffffe, RZ, 0xc0, !PT ;  /* 0xfffffffe0811b812 */ /* 0x000fc400078ec0ff */
[----:B------:R-:W-:Y:S01]  /*12840*/  IADD3 R0, R9, 0x48, RZ ;  /* 0x0000004809007810 */ /* 0x000fe20007ffe0ff */
[----:B------:R-:W-:Y:S01]  /*12850*/  @!P5 IMAD.WIDE R12, R13, 0x4, R4 ;  /* 0x000000040d0cd825 */ /* 0x000fe200078e0204 */
[----:B------:R-:W-:Y:S02]  /*12860*/  @!P2 LOP3.LUT R7, R7, 0xfffffffe, RZ, 0xc0, !PT ;  /* 0xfffffffe0707a812 */ /* 0x000fe400078ec0ff */
[----:B------:R-:W-:Y:S02]  /*12870*/  @!P0 LOP3.LUT R3, R3, 0xfffffffe, RZ, 0xc0, !PT ;  /* 0xfffffffe03038812 */ /* 0x000fe400078ec0ff */
[----:B------:R1:W-:Y:S01]  /*12880*/  @!P5 ST.E.64 [R12.64], R106 ;  /* 0x0000006a0c00d985 */ /* 0x0003e2000c101b0e */
[----:B------:R-:W-:Y:S02]  /*12890*/  ISETP.GE.AND P6, PT, R2, c[0x0][0x3c8], PT ;  /* 0x0000f20002007a0c */ /* 0x000fe40003fc6270 */
[----:B------:R-:W-:Y:S01]  /*128a0*/  ISETP.GE.AND P5, PT, R0, c[0x0][0x3c8], PT ;  /* 0x0000f20000007a0c */ /* 0x000fe20003fa6270 */
[----:B------:R3:W-:Y:S01]  /*128b0*/  @!P4 ST.E.64 [R10.64], R102 ;  /* 0x000000660a00c985 */ /* 0x0007e2000c101b0e */
[----:B------:R-:W-:-:S02]  /*128c0*/  IADD3 R20, R9, 0x50, RZ ;  /* 0x0000005009147810 */ /* 0x000fc40007ffe0ff */
[C---:B------:R-:W-:Y:S02]  /*128d0*/  IADD3 R19, R9.reuse, 0x58, RZ ;  /* 0x0000005809137810 */ /* 0x040fe40007ffe0ff */
[C---:B------:R-:W-:Y:S02]  /*128e0*/  IADD3 R18, R9.reuse, 0x60, RZ ;  /* 0x0000006009127810 */ /* 0x040fe40007ffe0ff */
[----:B------:R-:W-:Y:S02]  /*128f0*/  IADD3 R8, R9, 0x68, RZ ;  /* 0x0000006809087810 */ /* 0x000fe40007ffe0ff */
[----:B------:R-:W-:Y:S01]  /*12900*/  ISETP.GE.AND P4, PT, R20, c[0x0][0x3c8], PT ;  /* 0x0000f20014007a0c */ /* 0x000fe20003f86270 */
[--C-:B--2---:R-:W-:Y:S01]  /*12910*/  @!P3 IMAD.WIDE R14, R17, 0x4, R4.reuse ;  /* 0x00000004110eb825 */ /* 0x104fe200078e0204 */
[----:B------:R-:W-:Y:S02]  /*12920*/  @!P6 LEA.HI R2, R2, R2, RZ, 0x1 ;  /* 0x000000020202e211 */ /* 0x000fe400078f08ff */
[----:B------:R-:W-:Y:S01]  /*12930*/  @!P5 LEA.HI R0, R0, R0, RZ, 0x1 ;  /* 0x000000000000d211 */ /* 0x000fe200078f08ff */
[----:B------:R-:W-:Y:S01]  /*12940*/  @!P0 IMAD.WIDE R16, R3, 0x4, R4 ;  /* 0x0000000403108825 */ /* 0x000fe200078e0204 */
[----:B------:R2:W-:Y:S01]  /*12950*/  @!P3 ST.E.64 [R14.64], R98 ;  /* 0x000000620e00b985 */ /* 0x0005e2000c101b0e */
[----:B------:R-:W-:-:S02]  /*12960*/  IADD3 R3, R9, 0x70, RZ ;  /* 0x0000007009037810 */ /* 0x000fc40007ffe0ff */
[----:B------:R-:W-:Y:S02]  /*12970*/  ISETP.GE.AND P3, PT, R19, c[0x0][0x3c8], PT ;  /* 0x0000f20013007a0c */ /* 0x000fe40003f66270 */
[----:B------:R-:W-:Y:S02]  /*12980*/  IADD3 R9, R9, 0x78, RZ ;  /* 0x0000007809097810 */ /* 0x000fe40007ffe0ff */
[----:B------:R-:W-:Y:S02]  /*12990*/  @!P4 LEA.HI R20, R20, R20, RZ, 0x1 ;  /* 0x000000141414c211 */ /* 0x000fe400078f08ff */
[----:B-1----:R-:W-:Y:S01]  /*129a0*/  @!P1 LOP3.LUT R13, R6, 0xfffffffe, RZ, 0xc0, !PT ;  /* 0xfffffffe060d9812 */ /* 0x002fe200078ec0ff */
[----:B------:R-:W-:Y:S01]  /*129b0*/  @!P2 IMAD.WIDE R6, R7, 0x4, R4 ;  /* 0x000000040706a825 */ /* 0x000fe200078e0204 */
[----:B---3--:R-:W-:-:S03]  /*129c0*/  @!P5 LOP3.LUT R11, R0, 0xfffffffe, RZ, 0xc0, !PT ;  /* 0xfffffffe000bd812 */ /* 0x008fc600078ec0ff */
[--C-:B------:R-:W-:Y:S01]  /*129d0*/  @!P1 IMAD.WIDE R12, R13, 0x4, R4.reuse ;  /* 0x000000040d0c9825 */ /* 0x100fe200078e0204 */
[----:B------:R1:W-:Y:S01]  /*129e0*/  @!P2 ST.E.64 [R6.64], R94 ;  /* 0x0000005e0600a985 */ /* 0x0003e2000c101b0e */
[----:B------:R-:W-:Y:S02]  /*129f0*/  ISETP.GE.AND P2, PT, R18, c[0x0][0x3c8], PT ;  /* 0x0000f20012007a0c */ /* 0x000fe40003f46270 */
[----:B------:R-:W-:Y:S01]  /*12a00*/  @!P3 LEA.HI R19, R19, R19, RZ, 0x1 ;  /* 0x000000131313b211 */ /* 0x000fe200078f08ff */
[----:B------:R3:W-:Y:S01]  /*12a10*/  @!P1 ST.E.64 [R12.64], R90 ;  /* 0x0000005a0c009985 */ /* 0x0007e2000c101b0e */
[----:B------:R-:W-:Y:S01]  /*12a20*/  ISETP.GE.AND P1, PT, R8, c[0x0][0x3c8], PT ;  /* 0x0000f20008007a0c */ /* 0x000fe20003f26270 */
[----:B------:R-:W-:Y:S01]  /*12a30*/  @!P5 IMAD.WIDE R10, R11, 0x4, R4 ;  /* 0x000000040b0ad825 */ /* 0x000fe200078e0204 */
[----:B------:R-:W-:Y:S01]  /*12a40*/  @!P3 LOP3.LUT R19, R19, 0xfffffffe, RZ, 0xc0, !PT ;  /* 0xfffffffe1313b812 */ /* 0x000fe200078ec0ff */
[----:B------:R4:W-:Y:S01]  /*12a50*/  @!P0 ST.E.64 [R16.64], R86 ;  /* 0x0000005610008985 */ /* 0x0009e2000c101b0e */
[----:B------:R-:W-:-:S05]  /*12a60*/  ISETP.GE.AND P0, PT, R3, c[0x0][0x3c8], PT ;  /* 0x0000f20003007a0c */ /* 0x000fca0003f06270 */
[----:B------:R-:W-:-:S04]  /*12a70*/  @!P2 LEA.HI R18, R18, R18, RZ, 0x1 ;  /* 0x000000121212a211 */ /* 0x000fc800078f08ff */
[----:B------:R-:W-:Y:S02]  /*12a80*/  @!P1 LEA.HI R8, R8, R8, RZ, 0x1 ;  /* 0x0000000808089211 */ /* 0x000fe400078f08ff */
[----:B--2---:R-:W-:Y:S02]  /*12a90*/  @!P2 LOP3.LUT R15, R18, 0xfffffffe, RZ, 0xc0, !PT ;  /* 0xfffffffe120fa812 */ /* 0x004fe400078ec0ff */
[----:B------:R-:W-:-:S04]  /*12aa0*/  @!P0 LEA.HI R3, R3, R3, RZ, 0x1 ;  /* 0x0000000303038211 */ /* 0x000fc800078f08ff */
[----:B------:R-:W-:Y:S02]  /*12ab0*/  @!P0 LOP3.LUT R3, R3, 0xfffffffe, RZ, 0xc0, !PT ;  /* 0xfffffffe03038812 */ /* 0x000fe400078ec0ff */
[----:B-1----:R-:W-:-:S03]  /*12ac0*/  @!P6 LOP3.LUT R7, R2, 0xfffffffe, RZ, 0xc0, !PT ;  /* 0xfffffffe0207e812 */ /* 0x002fc600078ec0ff */
        /* <DEDUP_REMOVED lines=22> */
.L_x_58:
        /* <DEDUP_REMOVED lines=50> */
.L_x_61:
        /* <DEDUP_REMOVED lines=11> */
.L_x_2673:


//--------------------- .text._ZN7cutlass13device_kernelIN5flash19enable_sm80_to_sm89INS1_16FlashAttnFwdSm80INS1_25CollectiveMainloopFwdSm80ILi8ELi1ELb1EN4cute5tupleIJNS5_1CILi128EEES8_S8_EEELi128ENS_6half_tEfNS_4arch4Sm80ELb1ELb0ELb1ELb0ELb0ELb0ELb1ELb1EEENS1_21CollectiveEpilogueFwdIS9_NS6_IJNS7_ILi1EEESF_SF_EEESA_SC_Li256ELb0ELb1ELb1ELb0EEENS1_30DynamicPersistentTileSchedulerILi256ELi256ELb1ELb1ELb0EEEEEEEEEvNT_6ParamsE --------------------------
	.section	.text._ZN7cutlass13device_kernelIN5flash19enable_sm80_to_sm89INS1_16FlashAttnFwdSm80INS1_25CollectiveMainloopFwdSm80ILi8ELi1ELb1EN4cute5tupleIJNS5_1CILi128EEES8_S8_EEELi128ENS_6half_tEfNS_4arch4Sm80ELb1ELb0ELb1ELb0ELb0ELb0ELb1ELb1EEENS1_21CollectiveEpilogueFwdIS9_NS6_IJNS7_ILi1EEESF_SF_EEESA_SC_Li256ELb0ELb1ELb1ELb0EEENS1_30DynamicPersistentTileSchedulerILi256ELi256ELb1ELb1ELb0EEEEEEEEEvNT_6ParamsE,"ax",@progbits
	.sectioninfo	@"SHI_REGISTERS=255"
	.align	128
.text._ZN7cutlass13device_kernelIN5flash19enable_sm80_to_sm89INS1_16FlashAttnFwdSm80INS1_25CollectiveMainloopFwdSm80ILi8ELi1ELb1EN4cute5tupleIJNS5_1CILi128EEES8_S8_EEELi128ENS_6half_tEfNS_4arch4Sm80ELb1ELb0ELb1ELb0ELb0ELb0ELb1ELb1EEENS1_21CollectiveEpilogueFwdIS9_NS6_IJNS7_ILi1EEESF_SF_EEESA_SC_Li256ELb0ELb1ELb1ELb0EEENS1_30DynamicPersistentTileSchedulerILi256ELi256ELb1ELb1ELb0EEEEEEEEEvNT_6ParamsE:
        .type           _ZN7cutlass13device_kernelIN5flash19enable_sm80_to_sm89INS1_16FlashAttnFwdSm80INS1_25CollectiveMainloopFwdSm80ILi8ELi1ELb1EN4cute5tupleIJNS5_1CILi128EEES8_S8_EEELi128ENS_6half_tEfNS_4arch4Sm80ELb1ELb0ELb1ELb0ELb0ELb0ELb1ELb1EEENS1_21CollectiveEpilogueFwdIS9_NS6_IJNS7_ILi1EEESF_SF_EEESA_SC_Li256ELb0ELb1ELb1ELb0EEENS1_30DynamicPersistentTileSchedulerILi256ELi256ELb1ELb1ELb0EEEEEEEEEvNT_6ParamsE,@function
        .size           _ZN7cutlass13device_kernelIN5flash19enable_sm80_to_sm89INS1_16FlashAttnFwdSm80INS1_25CollectiveMainloopFwdSm80ILi8ELi1ELb1EN4cute5tupleIJNS5_1CILi128EEES8_S8_EEELi128ENS_6half_tEfNS_4arch4Sm80ELb1ELb0ELb1ELb0ELb0ELb0ELb1ELb1EEENS1_21CollectiveEpilogueFwdIS9_NS6_IJNS7_ILi1EEESF_SF_EEESA_SC_Li256ELb0ELb1ELb1ELb0EEENS1_30DynamicPersistentTileSchedulerILi256ELi256ELb1ELb1ELb0EEEEEEEEEvNT_6ParamsE,(.L_x_2674 - _ZN7cutlass13device_kernelIN5flash19enable_sm80_to_sm89INS1_16FlashAttnFwdSm80INS1_25CollectiveMainloopFwdSm80ILi8ELi1ELb1EN4cute5tupleIJNS5_1CILi128EEES8_S8_EEELi128ENS_6half_tEfNS_4arch4Sm80ELb1ELb0ELb1ELb0ELb0ELb0ELb1ELb1EEENS1_21CollectiveEpilogueFwdIS9_NS6_IJNS7_ILi1EEESF_SF_EEESA_SC_Li256ELb0ELb1ELb1ELb0EEENS1_30DynamicPersistentTileSchedulerILi256ELi256ELb1ELb1ELb0EEEEEEEEEvNT_6ParamsE)
        .other          _ZN7cutlass13device_kernelIN5flash19enable_sm80_to_sm89INS1_16FlashAttnFwdSm80INS1_25CollectiveMainloopFwdSm80ILi8ELi1ELb1EN4cute5tupleIJNS5_1CILi128EEES8_S8_EEELi128ENS_6half_tEfNS_4arch4Sm80ELb1ELb0ELb1ELb0ELb0ELb0ELb1ELb1EEENS1_21CollectiveEpilogueFwdIS9_NS6_IJNS7_ILi1EEESF_SF_EEESA_SC_Li256ELb0ELb1ELb1ELb0EEENS1_30DynamicPersistentTileSchedulerILi256ELi256ELb1ELb1ELb0EEEEEEEEEvNT_6ParamsE,@"STO_CUDA_ENTRY STV_DEFAULT"
_ZN7cutlass13device_kernelIN5flash19enable_sm80_to_sm89INS1_16FlashAttnFwdSm80INS1_25CollectiveMainloopFwdSm80ILi8ELi1ELb1EN4cute5tupleIJNS5_1CILi128EEES8_S8_EEELi128ENS_6half_tEfNS_4arch4Sm80ELb1ELb0ELb1ELb0ELb0ELb0ELb1ELb1EEENS1_21CollectiveEpilogueFwdIS9_NS6_IJNS7_ILi1EEESF_SF_EEESA_SC_Li256ELb0ELb1ELb1ELb0EEENS1_30DynamicPersistentTileSchedulerILi256ELi256ELb1ELb1ELb0EEEEEEEEEvNT_6ParamsE:
[----:B------:R-:W-:-:S03]  /*0000*/  MOV R1, c[0x0][0x28] ;  /* 0x00000a0000017a02 */ /* 0x000fc60000000f00 */
[----:B------:R-:W1:Y:S01]  /*0010*/  S2R R17, SR_TID.X ;  /* 0x0000000000117919 */ /* 0x000e620000002100 */
[----:B------:R-:W-:-:S03]  /*0020*/  IADD3 R1, R1, -0x68, RZ ;  /* 0xffffff9801017810 */ /* 0x000fc60007ffe0ff */
[----:B------:R-:W2:Y:S01]  /*0030*/  S2R R13, SR_CTAID.X ;  /* 0x00000000000d7919 */ /* 0x000ea20000002500 */
[----:B-1----:R-:W-:-:S05]  /*0040*/  SHF.R.U32.HI R2, RZ, 0x5, R17 ;  /* 0x00000005ff027819 */ /* 0x002fca0000011611 */
[----:B------:R-:W1:Y:S02]  /*0050*/  SHFL.IDX PT, R0, R2, RZ, 0x1f ;  /* 0x00001fff02007589 */ /* 0x000e6400000e0000 */
[----:B-1----:R-:W-:Y:S02]  /*0060*/  ISETP.GE.AND P0, PT, R0, 0x1, PT ;  /* 0x000000010000780c */ /* 0x002fe40003f06270 */
[----:B------:R1:W-:Y:S11]  /*0070*/  STL [R1+0x58], R0 ;  /* 0x0000580001007387 */ /* 0x0003f60000100800 */
[----:B------:R-:W-:Y:S06]  /*0080*/  @P0 BAR.ARV 0x4, 0x100 ;  /* 0x0104000000000b1d */ /* 0x000fec0000002000 */
[----:B--2---:R-:W-:-:S13]  /*0090*/  ISETP.GE.AND P0, PT, R13, c[0x0][0x538], PT ;  /* 0x00014e000d007a0c */ /* 0x004fda0003f06270 */
[----:B------:R-:W-:Y:S05]  /*00a0*/  @P0 EXIT ;  /* 0x000000000000094d */ /* 0x000fea0003800000 */
[----:B-1----:R-:W-:Y:S01]  /*00b0*/  SHF.R.S32.HI R11, RZ, 0x1f, R17 ;  /* 0x0000001fff0b7819 */ /* 0x002fe20000011411 */
[----:B------:R-:W-:Y:S01]  /*00c0*/  IMAD.MOV.U32 R206, RZ, RZ, 0x20 ;  /* 0x00000020ffce7424 */ /* 0x000fe200078e00ff */
[----:B------:R-:W-:Y:S01]  /*00d0*/  ULDC.64 UR6, c[0x0][0x118] ;  /* 0x0000460000067ab9 */ /* 0x000fe20000000a00 */
[----:B------:R-:W-:Y:S01]  /*00e0*/  IMAD.MOV.U32 R223, RZ, RZ, 0x10 ;  /* 0x00000010ffdf7424 */ /* 0x000fe200078e00ff */
[CC--:B------:R-:W-:Y:S02]  /*00f0*/  LEA.HI R2, R11.reuse, R17.reuse, RZ, 0x4 ;  /* 0x000000110b027211 */ /* 0x0c0fe400078f20ff */
[CC--:B------:R-:W-:Y:S02]  /*0100*/  LEA.HI R0, R11.reuse, R17.reuse, RZ, 0x2 ;  /* 0x000000110b007211 */ /* 0x0c0fe400078f10ff */
[----:B------:R-:W-:Y:S02]  /*0110*/  SHF.R.S32.HI R3, RZ, 0x4, R2 ;  /* 0x00000004ff037819 */ /* 0x000fe40000011402 */
[----:B------:R-:W-:-:S02]  /*0120*/  LEA.HI R10, R11, R17, RZ, 0x3 ;  /* 0x000000110b0a7211 */ /* 0x000fc400078f18ff */
[----:B------:R-:W-:Y:S02]  /*0130*/  LOP3.LUT R4, R0, 0xfffffffc, RZ, 0xc0, !PT ;  /* 0xfffffffc00047812 */ /* 0x000fe400078ec0ff */
[C---:B------:R-:W-:Y:S02]  /*0140*/  LOP3.LUT R0, R2.reuse, 0xfffffff0, RZ, 0xc0, !PT ;  /* 0xfffffff002007812 */ /* 0x040fe400078ec0ff */
[----:B------:R-:W-:Y:S01]  /*0150*/  LEA.HI R2, R2, R3, RZ, 0x1 ;  /* 0x0000000302027211 */ /* 0x000fe200078f08ff */
[C---:B------:R-:W-:Y:S01]  /*0160*/  IMAD.IADD R4, R17.reuse, 0x1, -R4 ;  /* 0x0000000111047824 */ /* 0x040fe200078e0a04 */
[----:B------:R-:W-:Y:S01]  /*0170*/  SHF.R.S32.HI R16, RZ, 0x3, R10 ;  /* 0x00000003ff107819 */ /* 0x000fe2000001140a */
[----:B------:R-:W-:Y:S01]  /*0180*/  IMAD.IADD R5, R17, 0x1, -R0 ;  /* 0x0000000111057824 */ /* 0x000fe200078e0a00 */
[----:B------:R-:W-:Y:S02]  /*0190*/  LOP3.LUT R6, R10, 0xfffffff8, RZ, 0xc0, !PT ;  /* 0xfffffff80a067812 */ /* 0x000fe400078ec0ff */
[----:B------:R-:W-:Y:S01]  /*01a0*/  LOP3.LUT R0, R2, 0xfffffffe, RZ, 0xc0, !PT ;  /* 0xfffffffe02007812 */ /* 0x000fe200078ec0ff */
[----:B------:R-:W-:-:S02]  /*01b0*/  IMAD.SHL.U32 R7, R16, 0x40, RZ ;  /* 0x0000004010077824 */ /* 0x000fc400078e00ff */
[----:B------:R-:W-:Y:S02]  /*01c0*/  IMAD.IADD R6, R17, 0x1, -R6 ;  /* 0x0000000111067824 */ /* 0x000fe400078e0a06 */
[----:B------:R-:W-:Y:S01]  /*01d0*/  IMAD.IADD R9, R3, 0x1, -R0 ;  /* 0x0000000103097824 */ /* 0x000fe200078e0a00 */
[----:B------:R-:W-:Y:S01]  /*01e0*/  LEA.HI R0, R4, R4, RZ, 0x1 ;  /* 0x0000000404007211 */ /* 0x000fe200078f08ff */
[C---:B------:R-:W-:Y:S01]  /*01f0*/  IMAD.SHL.U32 R14, R6.reuse, 0x8, RZ ;  /* 0x00000008060e7824 */ /* 0x040fe200078e00ff */
[----:B------:R-:W-:Y:S01]  /*0200*/  LOP3.LUT R2, R7, 0x1c0, RZ, 0xc0, !PT ;  /* 0x000001c007027812 */ /* 0x000fe200078ec0ff */
[----:B------:R-:W-:Y:S01]  /*0210*/  IMAD.SHL.U32 R8, R6, 0x40, RZ ;  /* 0x0000004006087824 */ /* 0x000fe200078e00ff */
[----:B------:R-:W-:Y:S02]  /*0220*/  SHF.R.S32.HI R7, RZ, 0x1f, R5 ;  /* 0x0000001fff077819 */ /* 0x000fe40000011405 */
[----:B------:R-:W-:Y:S01]  /*0230*/  LOP3.LUT R0, R0, 0x1ffffffe, RZ, 0xc0, !PT ;  /* 0x1ffffffe00007812 */ /* 0x000fe200078ec0ff */
[----:B------:R-:W-:Y:S01]  /*0240*/  STL [R1+0x40], R14 ;  /* 0x0000400e01007387 */ /* 0x000fe20000100800 */
[----:B------:R-:W-:-:S02]  /*0250*/  LOP3.LUT R3, R2, 0x38, R14, 0xf8, !PT ;  /* 0x0000003802037812 */ /* 0x000fc400078ef80e */
[----:B------:R-:W-:Y:S01]  /*0260*/  SHF.R.U32.HI R2, RZ, 0x3, R2 ;  /* 0x00000003ff027819 */ /* 0x000fe20000011602 */
[----:B------:R-:W-:Y:S01]  /*0270*/  IMAD.IADD R12, R4, 0x1, -R0 ;  /* 0x00000001040c7824 */ /* 0x000fe200078e0a00 */
[----:B------:R-:W-:Y:S02]  /*0280*/  LEA.HI R200, R7, R5, RZ, 0x3 ;  /* 0x0000000507c87211 */ /* 0x000fe400078f18ff */
[----:B------:R-:W-:Y:S02]  /*0290*/  LOP3.LUT R7, R3, R2, RZ, 0x3c, !PT ;  /* 0x0000000203077212 */ /* 0x000fe400078e3cff */
[C---:B------:R-:W-:Y:S01]  /*02a0*/  LOP3.LUT R0, R200.reuse, 0xfffffff8, RZ, 0xc0, !PT ;  /* 0xfffffff8c8007812 */ /* 0x040fe200078ec0ff */
[----:B------:R-:W-:Y:S01]  /*02b0*/  IMAD.SHL.U32 R200, R200, 0x40, RZ ;  /* 0x00000040c8c87824 */ /* 0x000fe200078e00ff */
[----:B------:R-:W-:Y:S02]  /*02c0*/  LOP3.LUT R2, R8, 0x1c0, RZ, 0xc0, !PT ;  /* 0x000001c008027812 */ /* 0x000fe400078ec0ff */
[----:B------:R-:W-:Y:S01]  /*02d0*/  LEA.HI R4, R11, R17, RZ, 0x6 ;  /* 0x000000110b047211 */ /* 0x000fe200078f30ff */
[----:B------:R-:W-:Y:S01]  /*02e0*/  IMAD.IADD R5, R5, 0x1, -R0 ;  /* 0x0000000105057824 */ /* 0x000fe200078e0a00 */
[----:B------:R-:W-:-:S02]  /*02f0*/  LOP3.LUT R3, R2, 0x8, R10, 0xf8, !PT ;  /* 0x0000000802037812 */ /* 0x000fc400078ef80a */
[----:B------:R-:W-:Y:S01]  /*0300*/  SHF.R.U32.HI R2, RZ, 0x3, R2 ;  /* 0x00000003ff027819 */ /* 0x000fe20000011602 */
[----:B------:R-:W-:Y:S01]  /*0310*/  IMAD.SHL.U32 R0, R4, 0x8, RZ ;  /* 0x0000000804007824 */ /* 0x000fe200078e00ff */
[----:B------:R-:W-:Y:S01]  /*0320*/  LEA.HI R8, R11, R17, RZ, 0x5 ;  /* 0x000000110b087211 */ /* 0x000fe200078f28ff */
[----:B------:R-:W-:Y:S01]  /*0330*/  IMAD.SHL.U32 R4, R5, 0x40, RZ ;  /* 0x0000004005047824 */ /* 0x000fe200078e00ff */
[----:B------:R-:W-:Y:S01]  /*0340*/  LOP3.LUT R201, R3, R2, RZ, 0x3c, !PT ;  /* 0x0000000203c97212 */ /* 0x000fe200078e3cff */
[----:B------:R-:W-:Y:S01]  /*0350*/  IMAD.SHL.U32 R3, R9, 0x8, RZ ;  /* 0x0000000809037824 */ /* 0x000fe200078e00ff */
[----:B------:R-:W-:Y:S02]  /*0360*/  LOP3.LUT R2, R8, 0xffffffe0, RZ, 0xc0, !PT ;  /* 0xffffffe008027812 */ /* 0x000fe400078ec0ff */
[----:B------:R-:W-:Y:S01]  /*0370*/  LOP3.LUT R228, R7, 0x7ffffe00, R0, 0xf8, !PT ;  /* 0x7ffffe0007e47812 */ /* 0x000fe200078ef800 */
[----:B------:R-:W-:Y:S01]  /*0380*/  IMAD R201, R9, 0x200, R201 ;  /* 0x0000020009c97824 */ /* 0x000fe200078e02c9 */
[----:B------:R-:W-:Y:S01]  /*0390*/  LOP3.LUT R0, R4, 0x1c0, RZ, 0xc0, !PT ;  /* 0x000001c004007812 */ /* 0x000fe200078ec0ff */
[----:B------:R-:W-:Y:S01]  /*03a0*/  IMAD.IADD R10, R17, 0x1, -R2 ;  /* 0x00000001110a7824 */ /* 0x000fe200078e0a02 */
[--C-:B------:R-:W-:Y:S01]  /*03b0*/  SHF.R.S32.HI R224, RZ, 0x5, R8.reuse ;  /* 0x00000005ffe07819 */ /* 0x100fe20000011408 */
[----:B------:R-:W-:Y:S01]  /*03c0*/  IMAD.SHL.U32 R228, R228, 0x2, RZ ;  /* 0x00000002e4e47824 */ /* 0x000fe200078e00ff */
[----:B------:R-:W-:-:S02]  /*03d0*/  SHF.R.S32.HI R4, RZ, 0x1f, R8 ;  /* 0x0000001fff047819 */ /* 0x000fc40000011408 */
[----:B------:R-:W-:Y:S02]  /*03e0*/  LOP3.LUT R3, R0, 0x8, R3, 0xf8, !PT ;  /* 0x0000000800037812 */ /* 0x000fe400078ef803 */
[----:B------:R-:W-:Y:S02]  /*03f0*/  SHF.R.U32.HI R2, RZ, 0x3, R0 ;  /* 0x00000003ff027819 */ /* 0x000fe40000011600 */
[----:B------:R-:W-:Y:S02]  /*0400*/  LEA.HI R0, R4, R224, RZ, 0x3 ;  /* 0x000000e004007211 */ /* 0x000fe400078f18ff */
[----:B------:R-:W-:Y:S02]  /*0410*/  SHF.R.S32.HI R7, RZ, 0x1f, R10 ;  /* 0x0000001fff077819 */ /* 0x000fe4000001140a */
[----:B------:R-:W-:Y:S02]  /*0420*/  LOP3.LUT R0, R0, 0xffffff8, RZ, 0xc0, !PT ;  /* 0x0ffffff800007812 */ /* 0x000fe400078ec0ff */
[----:B------:R-:W-:-:S02]  /*0430*/  LOP3.LUT R4, R3, R2, RZ, 0x3c, !PT ;  /* 0x0000000203047212 */ /* 0x000fc400078e3cff */
[----:B------:R-:W-:Y:S01]  /*0440*/  LEA.HI R3, R7, R10, RZ, 0x2 ;  /* 0x0000000a07037211 */ /* 0x000fe200078f10ff */
[----:B------:R-:W-:Y:S01]  /*0450*/  IMAD.IADD R2, R224, 0x1, -R0 ;  /* 0x00000001e0027824 */ /* 0x000fe200078e0a00 */
[----:B------:R-:W-:Y:S02]  /*0460*/  R2P PR, R5, 0x6 ;  /* 0x0000000605007804 */ /* 0x000fe40000000000 */
[----:B------:R-:W-:Y:S02]  /*0470*/  SHF.R.S32.HI R0, RZ, 0x2, R3 ;  /* 0x00000002ff007819 */ /* 0x000fe40000011403 */
[----:B------:R-:W-:Y:S02]  /*0480*/  LOP3.LUT R3, R3, 0x7ffffffc, RZ, 0xc0, !PT ;  /* 0x7ffffffc03037812 */ /* 0x000fe400078ec0ff */
[----:B------:R-:W-:Y:S01]  /*0490*/  LOP3.LUT R200, R4, 0x7ffffe00, R200, 0xf8, !PT ;  /* 0x7ffffe0004c87812 */ /* 0x000fe200078ef8c8 */
[----:B------:R-:W-:Y:S01]  /*04a0*/  IMAD R8, R2, 0x10, R0 ;  /* 0x0000001002087824 */ /* 0x000fe200078e0200 */
[----:B------:R-:W-:Y:S01]  /*04b0*/  IADD3 R0, R14, 0x40, RZ ;  /* 0x000000400e007810 */ /* 0x000fe20007ffe0ff */
[C---:B------:R-:W-:Y:S01]  /*04c0*/  IMAD R4, R6.reuse, 0x20, R16 ;  /* 0x0000002006047824 */ /* 0x040fe200078e0210 */
[----:B------:R-:W-:Y:S01]  /*04d0*/  LOP3.LUT P3, RZ, R6, 0x2, RZ, 0xc0, !PT ;  /* 0x0000000206ff7812 */ /* 0x000fe2000786c0ff */
[----:B------:R-:W-:Y:S01]  /*04e0*/  IMAD.IADD R3, R10, 0x1, -R3 ;  /* 0x000000010a037824 */ /* 0x000fe200078e0a03 */
[----:B------:R-:W-:Y:S01]  /*04f0*/  SHF.R.S32.HI R0, RZ, 0x1f, R0 ;  /* 0x0000001fff007819 */ /* 0x000fe20000011400 */
[----:B------:R-:W-:Y:S01]  /*0500*/  STL [R1+0x5c], R8 ;  /* 0x00005c0801007387 */ /* 0x000fe20000100800 */
[----:B------:R-:W-:Y:S01]  /*0510*/  LEA R200, R200, 0x100, 0x1 ;  /* 0x00000100c8c87811 */ /* 0x000fe200078e08ff */
[----:B------:R-:W-:Y:S01]  /*0520*/  IMAD.SHL.U32 R3, R3, 0x2, RZ ;  /* 0x0000000203037824 */ /* 0x000fe200078e00ff */
[----:B------:R-:W-:Y:S01]  /*0530*/  SEL R5, R206, 0xffffffe0, !P2 ;  /* 0xffffffe0ce057807 */ /* 0x000fe20005000000 */
[----:B------:R-:W-:Y:S01]  /*0540*/  STL [R1+0x4c], R13 ;  /* 0x00004c0d01007387 */ /* 0x000fe20000100800 */
[----:B------:R-:W-:Y:S01]  /*0550*/  IMAD.MOV.U32 R2, RZ, RZ, 0x40 ;  /* 0x00000040ff027424 */ /* 0x000fe200078e00ff */
[----:B------:R-:W-:Y:S01]  /*0560*/  LOP3.LUT P0, RZ, R6, 0x4, RZ, 0xc0, !PT ;  /* 0x0000000406ff7812 */ /* 0x000fe2000780c0ff */
[----:B------:R-:W-:Y:S01]  /*0570*/  IMAD R224, R224, 0x800, R200 ;  /* 0x00000800e0e07824 */ /* 0x000fe200078e02c8 */
[----:B------:R-:W-:Y:S01]  /*0580*/  STL [R1+0x60], R4 ;  /* 0x0000600401007387 */ /* 0x000fe20000100800 */
[----:B------:R-:W-:-:S02]  /*0590*/  LEA R201, R201, 0x8100, 0x1 ;  /* 0x00008100c9c97811 */ /* 0x000fc400078e08ff */
[----:B------:R-:W-:Y:S01]  /*05a0*/  SEL R223, R223, 0xfffffff0, !P1 ;  /* 0xfffffff0dfdf7807 */ /* 0x000fe20004800000 */
[----:B------:R1:W-:Y:S01]  /*05b0*/  STL [R1+0x50], R0 ;  /* 0x0000500001007387 */ /* 0x0003e20000100800 */
[----:B------:R-:W-:Y:S02]  /*05c0*/  SEL R206, R206, 0xffffffe0, !P1 ;  /* 0xffffffe0cece7807 */ /* 0x000fe40004800000 */
[----:B------:R-:W-:Y:S01]  /*05d0*/  SEL R202, R2, 0xffffffc0, !P0 ;  /* 0xffffffc002ca7807 */ /* 0x000fe20004000000 */
[----:B------:R-:W-:Y:S01]  /*05e0*/  STL [R1+0x30], R3 ;  /* 0x0000300301007387 */ /* 0x000fe20000100800 */
[----:B------:R-:W-:Y:S01]  /*05f0*/  IADD3 R207, R201, 0x20, RZ ;  /* 0x00000020c9cf7810 */ /* 0x000fe20007ffe0ff */
[----:B------:R-:W-:Y:S01]  /*0600*/  IMAD.IADD R223, R223, 0x1, R5 ;  /* 0x00000001dfdf7824 */ /* 0x000fe200078e0205 */
[C---:B------:R-:W-:Y:S01]  /*0610*/  @P3 IADD3 R207, R201.reuse, -0x20, RZ ;  /* 0xffffffe0c9cf3810 */ /* 0x040fe20007ffe0ff */
[----:B------:R-:W-:Y:S02]  /*0620*/  IMAD.IADD R225, R206, 0x1, R224 ;  /* 0x00000001cee17824 */ /* 0x000fe400078e02e0 */
[----:B------:R-:W-:Y:S01]  /*0630*/  IMAD.IADD R205, R201, 0x1, R202 ;  /* 0x00000001c9cd7824 */ /* 0x000fe200078e02ca */
[C---:B------:R-:W-:Y:S01]  /*0640*/  IADD3 R222, R207.reuse, 0x800, RZ ;  /* 0x00000800cfde7810 */ /* 0x040fe20007ffe0ff */
[----:B------:R-:W-:Y:S01]  /*0650*/  IMAD.IADD R204, R200, 0x1, R206 ;  /* 0x00000001c8cc7824 */ /* 0x000fe200078e02ce */
[C---:B------:R-:W-:Y:S01]  /*0660*/  IADD3 R221, R207.reuse, 0x1000, RZ ;  /* 0x00001000cfdd7810 */ /* 0x040fe20007ffe0ff */
[----:B------:R-:W-:Y:S01]  /*0670*/  IMAD.IADD R202, R202, 0x1, R207 ;  /* 0x00000001caca7824 */ /* 0x000fe200078e02cf */
[----:B------:R-:W-:Y:S01]  /*0680*/  IADD3 R220, R207, 0x1800, RZ ;  /* 0x00001800cfdc7810 */ /* 0x000fe20007ffe0ff */
[----:B------:R-:W-:Y:S01]  /*0690*/  IMAD R223, R223, 0x2, R200 ;  /* 0x00000002dfdf7824 */ /* 0x000fe200078e02c8 */
[----:B------:R-:W-:-:S02]  /*06a0*/  IADD3 R219, R207, 0x2000, RZ ;  /* 0x00002000cfdb7810 */ /* 0x000fc40007ffe0ff */
[C---:B------:R-:W-:Y:S02]  /*06b0*/  IADD3 R218, R207.reuse, 0x2800, RZ ;  /* 0x00002800cfda7810 */ /* 0x040fe40007ffe0ff */
[C---:B------:R-:W-:Y:S02]  /*06c0*/  IADD3 R217, R207.reuse, 0x3000, RZ ;  /* 0x00003000cfd97810 */ /* 0x040fe40007ffe0ff */
[C---:B------:R-:W-:Y:S01]  /*06d0*/  IADD3 R216, R207.reuse, 0x3800, RZ ;  /* 0x00003800cfd87810 */ /* 0x040fe20007ffe0ff */
[----:B-1----:R-:W-:Y:S01]  /*06e0*/  IMAD R0, R12, 0x8, R8 ;  /* 0x000000080c007824 */ /* 0x002fe200078e0208 */
[C---:B------:R-:W-:Y:S02]  /*06f0*/  IADD3 R215, R207.reuse, 0x4000, RZ ;  /* 0x00004000cfd77810 */ /* 0x040fe40007ffe0ff */
[C---:B------:R-:W-:Y:S02]  /*0700*/  IADD3 R214, R207.reuse, 0x4800, RZ ;  /* 0x00004800cfd67810 */ /* 0x040fe40007ffe0ff */
[----:B------:R1:W-:Y:S01]  /*0710*/  STL [R1+0x54], R0 ;  /* 0x0000540001007387 */ /* 0x0003e20000100800 */
[----:B------:R-:W-:-:S02]  /*0720*/  IADD3 R213, R207, 0x5000, RZ ;  /* 0x00005000cfd57810 */ /* 0x000fc40007ffe0ff */
[C---:B------:R-:W-:Y:S02]  /*0730*/  IADD3 R212, R207.reuse, 0x5800, RZ ;  /* 0x00005800cfd47810 */ /* 0x040fe40007ffe0ff */
[C---:B------:R-:W-:Y:S02]  /*0740*/  IADD3 R211, R207.reuse, 0x6000, RZ ;  /* 0x00006000cfd37810 */ /* 0x040fe40007ffe0ff */
[C---:B------:R-:W-:Y:S02]  /*0750*/  IADD3 R210, R207.reuse, 0x6800, RZ ;  /* 0x00006800cfd27810 */ /* 0x040fe40007ffe0ff */
[C---:B------:R-:W-:Y:S02]  /*0760*/  IADD3 R209, R207.reuse, 0x7000, RZ ;  /* 0x00007000cfd17810 */ /* 0x040fe40007ffe0ff */
[----:B------:R-:W-:Y:S02]  /*0770*/  IADD3 R208, R207, 0x7800, RZ ;  /* 0x00007800cfd07810 */ /* 0x000fe40007ffe0ff */
[----:B-1----:R-:W-:-:S04]  /*0780*/  SEL R0, R2, 0xffffffc0, !P2 ;  /* 0xffffffc002007807 */ /* 0x002fc80005000000 */
[----:B------:R-:W-:Y:S01]  /*0790*/  IADD3 R206, R0, R200, R206 ;  /* 0x000000c800ce7210 */ /* 0x000fe20007ffe0ce */
[----:B------:R-:W-:Y:S02]  /*07a0*/  IMAD.IADD R203, R200, 0x1, R0 ;  /* 0x00000001c8cb7824 */ /* 0x000fe400078e0200 */
[C---:B------:R-:W-:Y:S02]  /*07b0*/  IMAD.IADD R227, R0.reuse, 0x1, R224 ;  /* 0x0000000100e37824 */ /* 0x040fe400078e02e0 */
[----:B------:R-:W-:Y:S02]  /*07c0*/  IMAD.IADD R226, R0, 0x1, R225 ;  /* 0x0000000100e27824 */ /* 0x000fe400078e02e1 */
.L_x_87:
[----:B------:R-:W2:Y:S01]  /*07d0*/  LDL R4, [R1+0x4c] ;  /* 0x00004c0001047983 */ /* 0x000ea20000100800 */
[----:B------:R-:W-:Y:S01]  /*07e0*/  IMAD.MOV.U32 R0, RZ, RZ, c[0x0][0x560] ;  /* 0x00015800ff007624 */ /* 0x000fe200078e00ff */
[----:B------:R-:W-:Y:S01]  /*07f0*/  YIELD ;  /* 0x0000000000007946 */ /* 0x000fe20003800000 */
[----:B------:R-:W-:Y:S03]  /*0800*/  BSSY B0, `(.L_x_62) ;  /* 0x0000016000007945 */ /* 0x000fe60003800000 */
[----:B------:R-:W-:-:S13]  /*0810*/  ISETP.NE.AND P0, PT, R0, 0x1, PT ;  /* 0x000000010000780c */ /* 0x000fda0003f05270 */
[----:B--2---:R-:W-:Y:S01]  /*0820*/  @P0 IMAD.HI.U32 R0, R4, c[0x0][0x564], RZ ;  /* 0x0001590004000a27 */ /* 0x004fe200078e00ff */
[----:B------:R-:W-:-:S04]  /*0830*/  MOV R3, R4 ;  /* 0x0000000400037202 */ /* 0x000fc80000000f00 */
[----:B------:R-:W-:-:S04]  /*0840*/  @P0 SHF.R.U32.HI R3, RZ, c[0x0][0x568], R0 ;  /* 0x00015a00ff030a19 */ /* 0x000fc80000011600 */
[----:B------:R-:W-:Y:S01]  /*0850*/  ISETP.GE.AND P0, PT, R3, c[0x0][0x578], PT ;  /* 0x00015e0003007a0c */ /* 0x000fe20003f06270 */
[----:B------:R-:W-:-:S04]  /*0860*/  IMAD.MOV R2, RZ, RZ, -R3 ;  /* 0x000000ffff027224 */ /* 0x000fc800078e0a03 */
[----:B------:R-:W-:-:S08]  /*0870*/  IMAD R2, R2, c[0x0][0x560], R4 ;  /* 0x0001580002027a24 */ /* 0x000fd000078e0204 */
[----:B------:R-:W-:Y:S05]  /*0880*/  @!P0 BRA `(.L_x_63) ;  /* 0x0000007000008947 */ /* 0x000fea0003800000 */
[----:B------:R-:W-:-:S04]  /*0890*/  MOV R0, c[0x0][0x56c] ;  /* 0x00015b0000007a02 */ /* 0x000fc80000000f00 */
[----:B------:R-:W-:Y:S02]  /*08a0*/  ISETP.NE.AND P0, PT, R0, 0x1, PT ;  /* 0x000000010000780c */ /* 0x000fe40003f05270 */
[----:B------:R-:W-:-:S11]  /*08b0*/  MOV R0, R2 ;  /* 0x0000000200007202 */ /* 0x000fd60000000f00 */
[----:B------:R-:W-:-:S05]  /*08c0*/  @P0 IMAD.HI.U32 R4, R2, c[0x0][0x570], RZ ;  /* 0x00015c0002040a27 */ /* 0x000fca00078e00ff */
[----:B------:R-:W-:-:S05]  /*08d0*/  @P0 SHF.R.U32.HI R0, RZ, c[0x0][0x574], R4 ;  /* 0x00015d00ff000a19 */ /* 0x000fca0000011604 */
[----:B------:R-:W-:Y:S01]  /*08e0*/  IMAD R4, R0, c[0x0][0x56c], RZ ;  /* 0x00015b0000047a24 */ /* 0x000fe200078e02ff */
[----:B------:R-:W-:Y:S05]  /*08f0*/  BRA `(.L_x_64) ;  /* 0x0000006000007947 */ /* 0x000fea0003800000 */
.L_x_63:
[----:B------:R-:W-:-:S04]  /*0900*/  MOV R0, c[0x0][0x554] ;  /* 0x0001550000007a02 */ /* 0x000fc80000000f00 */
[----:B------:R-:W-:Y:S02]  /*0910*/  ISETP.NE.AND P0, PT, R0, 0x1, PT ;  /* 0x000000010000780c */ /* 0x000fe40003f05270 */
[----:B------:R-:W-:-:S11]  /*0920*/  MOV R0, R2 ;  /* 0x0000000200007202 */ /* 0x000fd60000000f00 */
[----:B------:R-:W-:-:S05]  /*0930*/  @P0 IMAD.HI.U32 R4, R2, c[0x0][0x558], RZ ;  /* 0x0001560002040a27 */ /* 0x000fca00078e00ff */
[----:B------:R-:W-:-:S05]  /*0940*/  @P0 SHF.R.U32.HI R0, RZ, c[0x0][0x55c], R4 ;  /* 0x00015700ff000a19 */ /* 0x000fca0000011604 */
[----:B------:R-:W-:Y:S02]  /*0950*/  IMAD R4, R0, c[0x0][0x554], RZ ;  /* 0x0001550000047a24 */ /* 0x000fe400078e02ff */
.L_x_64:
[----:B------:R-:W-:Y:S05]  /*0960*/  BSYNC B0 ;  /* 0x0000000000007941 */ /* 0x000fea0003800000 */
.L_x_62:
[----:B------:R-:W-:Y:S01]  /*0970*/  IMAD.MOV.U32 R5, RZ, RZ, c[0x0][0x53c] ;  /* 0x00014f00ff057624 */ /* 0x000fe200078e00ff */
[----:B------:R-:W-:Y:S01]  /*0980*/  ULDC UR5, c[0x0][0x1d0] ;  /* 0x0000740000057ab9 */ /* 0x000fe20000000800 */
[----:B------:R-:W-:Y:S01]  /*0990*/  IMAD.MOV.U32 R11, RZ, RZ, R0 ;  /* 0x000000ffff0b7224 */ /* 0x000fe200078e0000 */
[----:B------:R-:W-:Y:S01]  /*09a0*/  UIADD3 UR5, UR5, 0x7f, URZ ;  /* 0x0000007f05057890 */ /* 0x000fe2000fffe03f */
[----:B------:R-:W-:Y:S01]  /*09b0*/  IMAD.MOV.U32 R17, RZ, RZ, c[0x0][0x2c4] ;  /* 0x0000b100ff117624 */ /* 0x000fe200078e00ff */
[----:B------:R-:W-:Y:S01]  /*09c0*/  ISETP.NE.AND P0, PT, R5, 0x1, PT ;  /* 0x000000010500780c */ /* 0x000fe20003f05270 */
[----:B------:R-:W-:Y:S01]  /*09d0*/  IMAD.MOV.U32 R7, RZ, RZ, c[0x0][0x548] ;  /* 0x00015200ff077624 */ /* 0x000fe200078e00ff */
[----:B------:R-:W-:Y:S01]  /*09e0*/  LOP3.LUT R5, RZ, R0, RZ, 0x33, !PT ;  /* 0x00000000ff057212 */ /* 0x000fe200078e33ff */
[----:B------:R-:W-:Y:S01]  /*09f0*/  IMAD.IADD R4, R2, 0x1, -R4 ;  /* 0x0000000102047824 */ /* 0x000fe200078e0a04 */
[----:B------:R-:W-:Y:S01]  /*0a00*/  ISETP.NE.AND P3, PT, R17, 0x1, PT ;  /* 0x000000011100780c */ /* 0x000fe20003f65270 */
[----:B------:R-:W-:Y:S01]  /*0a10*/  USHF.R.S32.HI UR4, URZ, 0x1f, UR5 ;  /* 0x0000001f3f047899 */ /* 0x000fe20008011405 */
[----:B------:R-:W-:Y:S01]  /*0a20*/  BSSY B0, `(.L_x_65) ;  /* 0x000003f000007945 */ /* 0x000fe20003800000 */
[----:B------:R-:W-:-:S02]  /*0a30*/  IMAD R3, R3, c[0x0][0x554], R4 ;  /* 0x0001550003037a24 */ /* 0x000fc400078e0204 */
[----:B------:R-:W-:Y:S01]  /*0a40*/  ULEA.HI UR4, UR4, UR5, URZ, 0x7 ;  /* 0x0000000504047291 */ /* 0x000fe2000f8f383f */
[----:B------:R-:W-:Y:S02]  /*0a50*/  IMAD.MOV.U32 R2, RZ, RZ, RZ ;  /* 0x000000ffff027224 */ /* 0x000fe400078e00ff */
[----:B------:R-:W-:Y:S01]  /*0a60*/  IMAD.MOV.U32 R20, RZ, RZ, R3 ;  /* 0x000000ffff147224 */ /* 0x000fe200078e0003 */
[----:B------:R-:W-:Y:S01]  /*0a70*/  USHF.R.S32.HI UR4, URZ, 0x7, UR4 ;  /* 0x000000073f047899 */ /* 0x000fe20008011404 */
[----:B------:R-:W-:Y:S01]  /*0a80*/  @P0 IMAD.HI.U32 R6, R0, c[0x0][0x540], RZ ;  /* 0x0001500000060a27 */ /* 0x000fe200078e00ff */
[----:B------:R-:W-:-:S04]  /*0a90*/  IADD3 R0, R5, c[0x0][0x53c], RZ ;  /* 0x00014f0005007a10 */ /* 0x000fc80007ffe0ff */
[----:B------:R-:W-:Y:S01]  /*0aa0*/  @P0 SHF.R.U32.HI R11, RZ, c[0x0][0x544], R6 ;  /* 0x00015100ff0b0a19 */ /* 0x000fe20000011606 */
[----:B------:R-:W-:Y:S01]  /*0ab0*/  IMAD.MOV.U32 R6, RZ, RZ, 0x80 ;  /* 0x00000080ff067424 */ /* 0x000fe200078e00ff */
[----:B------:R-:W-:-:S03]  /*0ac0*/  ISETP.NE.AND P0, PT, R7, 0x1, PT ;  /* 0x000000010700780c */ /* 0x000fc60003f05270 */
[----:B------:R-:W-:Y:S01]  /*0ad0*/  IMAD R0, R11, c[0x0][0x53c], R0 ;  /* 0x00014f000b007a24 */ /* 0x000fe200078e0200 */
[----:B------:R1:W-:Y:S03]  /*0ae0*/  STL [R1+0x3c], R11 ;  /* 0x00003c0b01007387 */ /* 0x0003e60000100800 */
[----:B------:R-:W-:-:S05]  /*0af0*/  IMAD.SHL.U32 R155, R0, 0x80, RZ ;  /* 0x00000080009b7824 */ /* 0x000fca00078e00ff */
[----:B------:R-:W-:Y:S01]  /*0b00*/  IADD3 R0, R155, 0x7f, RZ ;  /* 0x0000007f9b007810 */ /* 0x000fe20007ffe0ff */
[----:B------:R1:W-:Y:S04]  /*0b10*/  STL [R1+0x48], R155 ;  /* 0x0000489b01007387 */ /* 0x0003e80000100800 */
[----:B------:R-:W-:-:S05]  /*0b20*/  @P3 IMAD.HI.U32 R5, R0, c[0x0][0x2c8], RZ ;  /* 0x0000b20000053a27 */ /* 0x000fca00078e00ff */
[----:B------:R-:W-:Y:S02]  /*0b30*/  @P3 SHF.R.U32.HI R0, RZ, c[0x0][0x2cc], R5 ;  /* 0x0000b300ff003a19 */ /* 0x000fe40000011605 */
[----:B------:R-:W-:-:S04]  /*0b40*/  IADD3 R5, R6, -c[0x0][0x168], RZ ;  /* 0x80005a0006057a10 */ /* 0x000fc80007ffe0ff */
[----:B------:R-:W-:-:S04]  /*0b50*/  IADD3 R0, R0, c[0x0][0x1d0], R5 ;  /* 0x0000740000007a10 */ /* 0x000fc80007ffe005 */
[----:B------:R-:W-:-:S04]  /*0b60*/  SHF.R.S32.HI R6, RZ, 0x1f, R0 ;  /* 0x0000001fff067819 */ /* 0x000fc80000011400 */
[----:B------:R-:W-:Y:S01]  /*0b70*/  LEA.HI R6, R6, R0, RZ, 0x7 ;  /* 0x0000000006067211 */ /* 0x000fe200078f38ff */
[----:B------:R-:W-:-:S03]  /*0b80*/  @P0 IMAD.HI.U32 R0, R3, c[0x0][0x54c], RZ ;  /* 0x0001530003000a27 */ /* 0x000fc600078e00ff */
[----:B------:R-:W-:Y:S02]  /*0b90*/  SHF.R.S32.HI R6, RZ, 0x7, R6 ;  /* 0x00000007ff067819 */ /* 0x000fe40000011406 */
[----:B------:R-:W-:Y:S02]  /*0ba0*/  @P0 SHF.R.U32.HI R20, RZ, c[0x0][0x550], R0 ;  /* 0x00015400ff140a19 */ /* 0x000fe40000011600 */
[----:B------:R-:W-:-:S03]  /*0bb0*/  IMNMX R6, R6, UR4, PT ;  /* 0x0000000406067c17 */ /* 0x000fc6000b800200 */
[----:B------:R-:W-:Y:S01]  /*0bc0*/  IMAD.MOV R0, RZ, RZ, -R20 ;  /* 0x000000ffff007224 */ /* 0x000fe200078e0a14 */
[----:B------:R1:W-:Y:S01]  /*0bd0*/  STL [R1+0x38], R20 ;  /* 0x0000381401007387 */ /* 0x0003e20000100800 */
[----:B------:R-:W-:Y:S02]  /*0be0*/  ISETP.GE.AND P0, PT, R6, 0x1, PT ;  /* 0x000000010600780c */ /* 0x000fe40003f06270 */
[----:B------:R-:W-:-:S05]  /*0bf0*/  IMAD R12, R0, c[0x0][0x548], R3 ;  /* 0x00015200000c7a24 */ /* 0x000fca00078e0203 */
[----:B------:R1:W-:Y:S06]  /*0c00*/  STL [R1+0x34], R12 ;  /* 0x0000340c01007387 */ /* 0x0003ec0000100800 */
[----:B------:R-:W-:Y:S05]  /*0c10*/  @!P0 BRA `(.L_x_66) ;  /* 0x000001f000008947 */ /* 0x000fea0003800000 */
[----:B------:R-:W-:-:S04]  /*0c20*/  SHF.R.U32.HI R0, RZ, 0x10, R11 ;  /* 0x00000010ff007819 */ /* 0x000fc8000001160b */
[----:B------:R-:W-:-:S04]  /*0c30*/  ISETP.NE.AND P0, PT, R0, RZ, PT ;  /* 0x000000ff0000720c */ /* 0x000fc80003f05270 */
[----:B------:R-:W-:-:S04]  /*0c40*/  SEL R0, R0, c[0x0][0x338], P0 ;  /* 0x0000ce0000007a07 */ /* 0x000fc80000000000 */
[-C--:B------:R-:W-:Y:S02]  /*0c50*/  IABS R3, R0.reuse ;  /* 0x0000000000037213 */ /* 0x080fe40000000000 */
[----:B------:R-:W-:Y:S02]  /*0c60*/  IADD3 R7, R0, -0x1, R6 ;  /* 0xffffffff00077810 */ /* 0x000fe40007ffe006 */
[----:B------:R-:W2:Y:S02]  /*0c70*/  I2F.RP R4, R3 ;  /* 0x0000000300047306 */ /* 0x000ea40000209400 */
[----:B------:R-:W-:Y:S02]  /*0c80*/  IABS R10, R7 ;  /* 0x00000007000a7213 */ /* 0x000fe40000000000 */
[----:B------:R-:W-:-:S04]  /*0c90*/  LOP3.LUT R7, R7, R0, RZ, 0x3c, !PT ;  /* 0x0000000007077212 */ /* 0x000fc800078e3cff */
[----:B------:R-:W-:Y:S01]  /*0ca0*/  ISETP.GE.AND P0, PT, R7, RZ, PT ;  /* 0x000000ff0700720c */ /* 0x000fe20003f06270 */
[----:B--2---:R-:W2:Y:S02]  /*0cb0*/  MUFU.RCP R4, R4 ;  /* 0x0000000400047308 */ /* 0x004ea40000001000 */
[----:B--2---:R-:W-:-:S06]  /*0cc0*/  IADD3 R4, R4, 0xffffffe, RZ ;  /* 0x0ffffffe04047810 */ /* 0x004fcc0007ffe0ff */
[----:B------:R-:W2:Y:S02]  /*0cd0*/  F2I.FTZ.U32.TRUNC.NTZ R5, R4 ;  /* 0x0000000400057305 */ /* 0x000ea4000021f000 */
[----:B--2---:R-:W-:Y:S02]  /*0ce0*/  IMAD.MOV R2, RZ, RZ, -R5 ;  /* 0x000000ffff027224 */ /* 0x004fe400078e0a05 */
[----:B------:R-:W-:Y:S02]  /*0cf0*/  IMAD.MOV.U32 R4, RZ, RZ, RZ ;  /* 0x000000ffff047224 */ /* 0x000fe400078e00ff */
[----:B------:R-:W-:Y:S01]  /*0d00*/  IMAD.MOV.U32 R8, RZ, RZ, R2 ;  /* 0x000000ffff087224 */ /* 0x000fe200078e0002 */
[----:B------:R-:W-:-:S03]  /*0d10*/  IABS R2, R0 ;  /* 0x0000000000027213 */ /* 0x000fc60000000000 */
[----:B------:R-:W-:Y:S02]  /*0d20*/  IMAD R8, R8, R3, RZ ;  /* 0x0000000308087224 */ /* 0x000fe400078e02ff */
[----:B------:R-:W-:Y:S02]  /*0d30*/  IMAD.MOV R9, RZ, RZ, -R2 ;  /* 0x000000ffff097224 */ /* 0x000fe400078e0a02 */
[----:B------:R-:W-:-:S04]  /*0d40*/  IMAD.HI.U32 R2, R5, R8, R4 ;  /* 0x0000000805027227 */ /* 0x000fc800078e0004 */
[----:B------:R-:W-:Y:S02]  /*0d50*/  IMAD.MOV.U32 R4, RZ, RZ, R10 ;  /* 0x000000ffff047224 */ /* 0x000fe400078e000a */
[----:B------:R-:W-:Y:S02]  /*0d60*/  IMAD.MOV.U32 R5, RZ, RZ, R9 ;  /* 0x000000ffff057224 */ /* 0x000fe400078e0009 */
[----:B------:R-:W-:-:S04]  /*0d70*/  IMAD.HI.U32 R2, R2, R4, RZ ;  /* 0x0000000402027227 */ /* 0x000fc800078e00ff */
[----:B------:R-:W-:-:S05]  /*0d80*/  IMAD R4, R2, R5, R4 ;  /* 0x0000000502047224 */ /* 0x000fca00078e0204 */
[----:B------:R-:W-:-:S13]  /*0d90*/  ISETP.GT.U32.AND P1, PT, R3, R4, PT ;  /* 0x000000040300720c */ /* 0x000fda0003f24070 */
[----:B------:R-:W-:Y:S01]  /*0da0*/  @!P1 IMAD.IADD R4, R4, 0x1, -R3 ;  /* 0x0000000104049824 */ /* 0x000fe200078e0a03 */
[----:B------:R-:W-:Y:S02]  /*0db0*/  @!P1 IADD3 R2, R2, 0x1, RZ ;  /* 0x0000000102029810 */ /* 0x000fe40007ffe0ff */
[----:B------:R-:W-:Y:S02]  /*0dc0*/  ISETP.NE.AND P1, PT, R0, RZ, PT ;  /* 0x000000ff0000720c */ /* 0x000fe40003f25270 */
[----:B------:R-:W-:-:S13]  /*0dd0*/  ISETP.GE.U32.AND P2, PT, R4, R3, PT ;  /* 0x000000030400720c */ /* 0x000fda0003f46070 */
[----:B------:R-:W-:-:S05]  /*0de0*/  @P2 IADD3 R2, R2, 0x1, RZ ;  /* 0x0000000102022810 */ /* 0x000fca0007ffe0ff */
[----:B------:R-:W-:Y:S01]  /*0df0*/  @!P0 IMAD.MOV R2, RZ, RZ, -R2 ;  /* 0x000000ffff028224 */ /* 0x000fe200078e0a02 */
[----:B------:R-:W-:Y:S02]  /*0e00*/  @!P1 LOP3.LUT R2, RZ, R0, RZ, 0x33, !PT ;  /* 0x00000000ff029212 */ /* 0x000fe400078e33ff */
.L_x_66:
[----:B------:R-:W-:Y:S05]  /*0e10*/  BSYNC B0 ;  /* 0x0000000000007941 */ /* 0x000fea0003800000 */
.L_x_65:
[----:B------:R-:W-:Y:S01]  /*0e20*/  LOP3.LUT R0, R11, 0xffff, RZ, 0xc0, !PT ;  /* 0x0000ffff0b007812 */ /* 0x000fe200078ec0ff */
[----:B------:R-:W-:Y:S01]  /*0e30*/  IMAD.MOV.U32 R15, RZ, RZ, RZ ;  /* 0x000000ffff0f7224 */ /* 0x000fe200078e00ff */
[----:B------:R-:W-:Y:S01]  /*0e40*/  CS2R R134, SRZ ;  /* 0x0000000000867805 */ /* 0x000fe2000001ff00 */
[----:B------:R-:W-:Y:S01]  /*0e50*/  IMAD.MOV.U32 R16, RZ, RZ, RZ ;  /* 0x000000ffff107224 */ /* 0x000fe200078e00ff */
[----:B------:R-:W-:Y:S01]  /*0e60*/  CS2R R132, SRZ ;  /* 0x0000000000847805 */ /* 0x000fe2000001ff00 */
[----:B------:R-:W-:Y:S01]  /*0e70*/  IMAD R161, R0, R2, RZ ;  /* 0x0000000200a17224 */ /* 0x000fe200078e02ff */
[----:B------:R-:W-:Y:S01]  /*0e80*/  PRMT R0, RZ, 0x7610, R0 ;  /* 0x00007610ff007816 */ /* 0x000fe20000000000 */
[----:B------:R-:W-:Y:S01]  /*0e90*/  CS2R R130, SRZ ;  /* 0x0000000000827805 */ /* 0x000fe2000001ff00 */
[----:B------:R-:W-:Y:S01]  /*0ea0*/  CS2R R128, SRZ ;  /* 0x0000000000807805 */ /* 0x000fe2000001ff00 */
[----:B------:R-:W-:Y:S01]  /*0eb0*/  IMAD.IADD R2, R161, 0x1, R2 ;  /* 0x00000001a1027824 */ /* 0x000fe200078e0202 */
[----:B------:R2:W-:Y:S01]  /*0ec0*/  STL [R1+0x8], R161 ;  /* 0x000008a101007387 */ /* 0x0005e20000100800 */
[----:B------:R-:W-:Y:S01]  /*0ed0*/  CS2R R126, SRZ ;  /* 0x00000000007e7805 */ /* 0x000fe2000001ff00 */
[----:B------:R-:W-:Y:S01]  /*0ee0*/  CS2R R124, SRZ ;  /* 0x00000000007c7805 */ /* 0x000fe2000001ff00 */
[----:B------:R-:W-:Y:S01]  /*0ef0*/  CS2R R122, SRZ ;  /* 0x00000000007a7805 */ /* 0x000fe2000001ff00 */
[----:B------:R-:W-:Y:S01]  /*0f00*/  IMNMX R160, R6, R2, PT ;  /* 0x0000000206a07217 */ /* 0x000fe20003800200 */
        /* <DEDUP_REMOVED lines=27> */
[----:B--2---:R-:W2:Y:S01]  /*10c0*/  S2R R3, SR_TID.X ;  /* 0x0000000000037919 */ /* 0x004ea20000002100 */
[----:B------:R-:W-:-:S03]  /*10d0*/  ISETP.NE.U32.AND P0, PT, RZ, c[0x0][0x340], PT ;  /* 0x0000d000ff007a0c */ /* 0x000fc60003f05070 */
[----:B------:R-:W3:Y:S01]  /*10e0*/  LDL.64 R4, [R1+0x40] ;  /* 0x0000400001047983 */ /* 0x000ee20000100a00 */
[----:B------:R-:W-:-:S03]  /*10f0*/  ISETP.NE.AND.EX P0, PT, RZ, c[0x0][0x344], PT, P0 ;  /* 0x0000d100ff007a0c */ /* 0x000fc60003f05300 */
[----:B------:R4:W3:Y:S10]  /*1100*/  LDL.64 R18, [R1+0x40] ;  /* 0x0000400001127983 */ /* 0x0008f40000100a00 */
[----:B------:R-:W-:-:S02]  /*1110*/  @P0 MOV R2, 0x4 ;  /* 0x0000000400020802 */ /* 0x000fc40000000f00 */
[----:B--2---:R-:W-:-:S04]  /*1120*/  SHF.R.S32.HI R41, RZ, 0x1f, R3 ;  /* 0x0000001fff297819 */ /* 0x004fc80000011403 */
[----:B------:R-:W-:Y:S01]  /*1130*/  LEA.HI R41, R41, R3, RZ, 0x3 ;  /* 0x0000000329297211 */ /* 0x000fe200078f18ff */
[----:B------:R-:W-:-:S03]  /*1140*/  @P0 IMAD.WIDE R2, R20, R2, c[0x0][0x340] ;  /* 0x0000d00014020625 */ /* 0x000fc600078e0202 */
[----:B------:R-:W-:Y:S02]  /*1150*/  SHF.R.S32.HI R41, RZ, 0x3, R41 ;  /* 0x00000003ff297819 */ /* 0x000fe40000011429 */
[----:B-1----:R1:W2:Y:S01]  /*1160*/  @P0 LDG.E R11, [R2.64] ;  /* 0x00000006020b0981 */ /* 0x0022a2000c1e1900 */
[----:B------:R-:W-:Y:S01]  /*1170*/  SHF.R.S32.HI R10, RZ, 0x1f, R20 ;  /* 0x0000001fff0a7819 */ /* 0x000fe20000011414 */
[----:B------:R-:W-:Y:S01]  /*1180*/  WARPSYNC 0xffffffff ;  /* 0xffffffff00007948 */ /* 0x000fe20003800000 */
[----:B------:R-:W-:Y:S02]  /*1190*/  SHF.R.S32.HI R0, RZ, 0x1f, R41 ;  /* 0x0000001fff007819 */ /* 0x000fe40000011429 */
[----:B------:R-:W-:-:S03]  /*11a0*/  IADD3 R64, R160, -0x1, RZ ;  /* 0xffffffffa0407810 */ /* 0x000fc60007ffe0ff */
[C---:B-1----:R-:W-:Y:S02]  /*11b0*/  IMAD R2, R0.reuse, c[0x0][0x1e0], RZ ;  /* 0x0000780000027a24 */ /* 0x042fe400078e02ff */
[----:B------:R-:W-:Y:S02]  /*11c0*/  IMAD R0, R0, c[0x0][0x208], RZ ;  /* 0x0000820000007a24 */ /* 0x000fe400078e02ff */
[C---:B------:R-:W-:Y:S02]  /*11d0*/  IMAD R6, R41.reuse, c[0x0][0x1e4], R2 ;  /* 0x0000790029067a24 */ /* 0x040fe400078e0202 */
[----:B------:R-:W-:Y:S01]  /*11e0*/  IMAD R7, R41, c[0x0][0x20c], R0 ;  /* 0x0000830029077a24 */ /* 0x000fe200078e0200 */
[----:B------:R-:W-:-:S05]  /*11f0*/  SHF.R.S32.HI R0, RZ, 0x1f, R12 ;  /* 0x0000001fff007819 */ /* 0x000fca000001140c */
[C---:B------:R-:W-:Y:S02]  /*1200*/  IMAD R8, R0.reuse, c[0x0][0x210], RZ ;  /* 0x0000840000087a24 */ /* 0x040fe400078e02ff */
[----:B------:R-:W-:Y:S02]  /*1210*/  IMAD R13, R0, c[0x0][0x1b8], RZ ;  /* 0x00006e00000d7a24 */ /* 0x000fe400078e02ff */
[C---:B------:R-:W-:Y:S02]  /*1220*/  IMAD R8, R12.reuse, c[0x0][0x214], R8 ;  /* 0x000085000c087a24 */ /* 0x040fe400078e0208 */
[----:B------:R-:W-:Y:S01]  /*1230*/  IMAD R13, R12, c[0x0][0x1bc], R13 ;  /* 0x00006f000c0d7a24 */ /* 0x000fe200078e020d */
[----:B---3--:R-:W-:-:S04]  /*1240*/  MOV R18, R4 ;  /* 0x0000000400127202 */ /* 0x008fc80000000f00 */
[--C-:B------:R-:W-:Y:S02]  /*1250*/  SHF.R.S32.HI R19, RZ, 0x1f, R18.reuse ;  /* 0x0000001fff137819 */ /* 0x100fe40000011412 */
[C---:B------:R-:W-:Y:S02]  /*1260*/  IADD3 R15, R18.reuse, 0x40, RZ ;  /* 0x00000040120f7810 */ /* 0x040fe40007ffe0ff */
[----:B------:R-:W-:Y:S01]  /*1270*/  ISETP.GE.AND P6, PT, R18, c[0x0][0x1d4], PT ;  /* 0x0000750012007a0c */ /* 0x000fe20003fc6270 */
[--C-:B------:R-:W-:Y:S01]  /*1280*/  IMAD.WIDE.U32 R2, R41, c[0x0][0x208], R18.reuse ;  /* 0x0000820029027a25 */ /* 0x100fe200078e0012 */
[----:B------:R-:W-:Y:S01]  /*1290*/  ISETP.GE.AND P5, PT, R15, c[0x0][0x1d4], PT ;  /* 0x000075000f007a0c */ /* 0x000fe20003fa6270 */
[----:B------:R4:W-:Y:S01]  /*12a0*/  STL [R1+0x44], R19 ;  /* 0x0000441301007387 */ /* 0x0009e20000100800 */
[----:B------:R-:W-:Y:S01]  /*12b0*/  SEL R14, RZ, 0x1, P6 ;  /* 0x00000001ff0e7807 */ /* 0x000fe20003000000 */
[----:B------:R-:W-:Y:S01]  /*12c0*/  IMAD.WIDE.U32 R4, R41, c[0x0][0x1e0], R18 ;  /* 0x0000780029047a25 */ /* 0x000fe200078e0012 */
[----:B------:R-:W-:-:S03]  /*12d0*/  IADD3 R3, R3, R7, RZ ;  /* 0x0000000703037210 */ /* 0x000fc60007ffe0ff */
[----:B------:R-:W-:Y:S02]  /*12e0*/  IMAD.IADD R5, R5, 0x1, R6 ;  /* 0x0000000105057824 */ /* 0x000fe400078e0206 */
[----:B------:R-:W-:Y:S01]  /*12f0*/  IMAD R6, R0, c[0x0][0x1e8], RZ ;  /* 0x00007a0000067a24 */ /* 0x000fe200078e02ff */
[----:B------:R-:W-:Y:S01]  /*1300*/  SEL R0, RZ, 0xffffffff, P5 ;  /* 0xffffffffff007807 */ /* 0x000fe20002800000 */
[----:B------:R-:W-:-:S04]  /*1310*/  IMAD.WIDE.U32 R4, R12, c[0x0][0x1e8], R4 ;  /* 0x00007a000c047a25 */ /* 0x000fc800078e0004 */
[C---:B------:R-:W-:Y:S02]  /*1320*/  IMAD R6, R12.reuse, c[0x0][0x1ec], R6 ;  /* 0x00007b000c067a24 */ /* 0x040fe400078e0206 */
[----:B------:R-:W-:-:S04]  /*1330*/  IMAD.WIDE.U32 R2, R12, c[0x0][0x210], R2 ;  /* 0x000084000c027a25 */ /* 0x000fc800078e0002 */
[----:B------:R-:W-:Y:S01]  /*1340*/  IMAD.IADD R7, R5, 0x1, R6 ;  /* 0x0000000105077824 */ /* 0x000fe200078e0206 */
[----:B------:R-:W-:Y:S01]  /*1350*/  IADD3 R5, R3, R8, RZ ;  /* 0x0000000803057210 */ /* 0x000fe20007ffe0ff */
[----:B------:R-:W-:Y:S01]  /*1360*/  IMAD.MOV.U32 R6, RZ, RZ, R4 ;  /* 0x000000ffff067224 */ /* 0x000fe200078e0004 */
[--C-:B--2---:R-:W-:Y:S01]  /*1370*/  @P0 SHF.R.S32.HI R3, RZ, 0x1f, R11.reuse ;  /* 0x0000001fff030819 */ /* 0x104fe2000001140b */
[----:B------:R-:W-:Y:S01]  /*1380*/  IMAD.WIDE.U32 R8, R12, c[0x0][0x1b8], RZ ;  /* 0x00006e000c087a25 */ /* 0x000fe200078e00ff */
[----:B------:R-:W-:Y:S02]  /*1390*/  @!P0 MOV R3, R10 ;  /* 0x0000000a00038202 */ /* 0x000fe40000000f00 */
[----:B------:R-:W-:Y:S01]  /*13a0*/  MOV R4, R2 ;  /* 0x0000000200047202 */ /* 0x000fe20000000f00 */
[----:B------:R-:W-:Y:S01]  /*13b0*/  @P0 IMAD.MOV.U32 R2, RZ, RZ, R11 ;  /* 0x000000ffff020224 */ /* 0x000fe200078e000b */
[----:B------:R-:W-:Y:S01]  /*13c0*/  SHF.L.U32 R12, R0, 0x1, RZ ;  /* 0x00000001000c7819 */ /* 0x000fe200000006ff */
[C---:B------:R-:W-:Y:S01]  /*13d0*/  IMAD R0, R3.reuse, c[0x0][0x1f0], RZ ;  /* 0x00007c0003007a24 */ /* 0x040fe200078e02ff */
[----:B------:R-:W-:Y:S01]  /*13e0*/  @!P0 MOV R2, R20 ;  /* 0x0000001400028202 */ /* 0x000fe20000000f00 */
[----:B------:R-:W-:Y:S01]  /*13f0*/  IMAD R3, R3, c[0x0][0x218], RZ ;  /* 0x0000860003037a24 */ /* 0x000fe200078e02ff */
[----:B------:R-:W-:-:S03]  /*1400*/  LOP3.LUT R40, R12, 0x2, R14, 0xe2, !PT ;  /* 0x000000020c287812 */ /* 0x000fc600078ee20e */
[----:B------:R-:W-:-:S04]  /*1410*/  IMAD.WIDE.U32 R136, R2, c[0x0][0x1f0], R6 ;  /* 0x00007c0002887a25 */ /* 0x000fc800078e0006 */
[C---:B------:R-:W-:Y:S01]  /*1420*/  IMAD.WIDE.U32 R30, R2.reuse, c[0x0][0x218], R4 ;  /* 0x00008600021e7a25 */ /* 0x040fe200078e0004 */
[----:B------:R4:W-:Y:S03]  /*1430*/  STL.64 [R1+0x18], R136 ;  /* 0x0000188801007387 */ /* 0x0009e60000100a00 */
[C---:B------:R-:W-:Y:S01]  /*1440*/  IMAD R0, R2.reuse, c[0x0][0x1f4], R0 ;  /* 0x00007d0002007a24 */ /* 0x040fe200078e0200 */
[----:B------:R4:W-:Y:S01]  /*1450*/  STL.64 [R1+0x20], R30 ;  /* 0x0000201e01007387 */ /* 0x0009e20000100a00 */
[----:B------:R-:W-:Y:S02]  /*1460*/  IMAD R2, R2, c[0x0][0x21c], R3 ;  /* 0x0000870002027a24 */ /* 0x000fe400078e0203 */
[----:B------:R-:W-:Y:S01]  /*1470*/  IMAD.IADD R6, R9, 0x1, R13 ;  /* 0x0000000109067824 */ /* 0x000fe200078e020d */
[----:B------:R-:W-:Y:S02]  /*1480*/  IADD3 R134, R137, R0, RZ ;  /* 0x0000000089867210 */ /* 0x000fe40007ffe0ff */
[----:B------:R-:W-:-:S03]  /*1490*/  IADD3 R28, R31, R2, RZ ;  /* 0x000000021f1c7210 */ /* 0x000fc60007ffe0ff */
[----:B------:R4:W-:Y:S04]  /*14a0*/  STL [R1+0x28], R134 ;  /* 0x0000288601007387 */ /* 0x0009e80000100800 */
[----:B------:R4:W-:Y:S02]  /*14b0*/  STL [R1+0x2c], R28 ;  /* 0x00002c1c01007387 */ /* 0x0009e40000100800 */
[----:B------:R-:W2:Y:S04]  /*14c0*/  LDL R16, [R1+0x60] ;  /* 0x0000600001107983 */ /* 0x000ea80000100800 */
[----:B------:R-:W3:Y:S01]  /*14d0*/  LDL R13, [R1+0x50] ;  /* 0x00005000010d7983 */ /* 0x000ee20000100800 */
[----:B------:R-:W-:Y:S01]  /*14e0*/  MOV R7, R6 ;  /* 0x0000000600077202 */ /* 0x000fe20000000f00 */
[----:B------:R-:W-:Y:S01]  /*14f0*/  IMAD R3, R10, c[0x0][0x1c0], RZ ;  /* 0x000070000a037a24 */ /* 0x000fe200078e02ff */
[----:B------:R-:W-:-:S03]  /*1500*/  MOV R6, R8 ;  /* 0x0000000800067202 */ /* 0x000fc60000000f00 */
[C---:B------:R-:W-:Y:S02]  /*1510*/  IMAD R3, R20.reuse, c[0x0][0x1c4], R3 ;  /* 0x0000710014037a24 */ /* 0x040fe400078e0203 */
[----:B------:R-:W-:-:S05]  /*1520*/  IMAD.WIDE.U32 R6, R20, c[0x0][0x1c0], R6 ;  /* 0x0000700014067a25 */ /* 0x000fca00078e0006 */
[----:B------:R-:W-:Y:S01]  /*1530*/  IADD3 R3, R7, R3, RZ ;  /* 0x0000000307037210 */ /* 0x000fe20007ffe0ff */
[----:B------:R-:W-:Y:S01]  /*1540*/  IMAD R12, R17, c[0x0][0x168], RZ ;  /* 0x00005a00110c7a24 */ /* 0x000fe200078e02ff */
[----:B------:R-:W-:-:S04]  /*1550*/  IADD3 R9, R41, R155, RZ ;  /* 0x0000009b29097210 */ /* 0x000fc80007ffe0ff */
[----:B------:R-:W-:Y:S01]  /*1560*/  ISETP.GE.AND P1, PT, R9, R12, PT ;  /* 0x0000000c0900720c */ /* 0x000fe20003f26270 */
[----:B------:R-:W-:Y:S01]  /*1570*/  BAR.SYNC.DEFER_BLOCKING 0x0 ;  /* 0x0000000000007b1d */ /* 0x000fe20000010000 */
[----:B------:R-:W-:Y:S02]  /*1580*/  ISETP.GE.AND P4, PT, R18, c[0x0][0x198], PT ;  /* 0x0000660012007a0c */ /* 0x000fe40003f86270 */
[----:B------:R-:W-:Y:S02]  /*1590*/  ISETP.GE.AND P2, PT, R15, c[0x0][0x198], PT ;  /* 0x000066000f007a0c */ /* 0x000fe40003f46270 */
[----:B------:R-:W-:Y:S02]  /*15a0*/  MOV R131, c[0x0][0x1e0] ;  /* 0x0000780000837a02 */ /* 0x000fe40000000f00 */
[----:B------:R-:W-:Y:S02]  /*15b0*/  MOV R132, c[0x0][0x1e4] ;  /* 0x0000790000847a02 */ /* 0x000fe40000000f00 */
[----:B--2---:R-:W-:-:S05]  /*15c0*/  IADD3 R2, R16, R155, RZ ;  /* 0x0000009b10027210 */ /* 0x004fca0007ffe0ff */
[----:B------:R-:W-:Y:S01]  /*15d0*/  @P3 IMAD.HI.U32 R4, R2, c[0x0][0x2c8], RZ ;  /* 0x0000b20002043a27 */ /* 0x000fe200078e00ff */
[----:B------:R-:W-:-:S04]  /*15e0*/  MOV R0, R2 ;  /* 0x0000000200007202 */ /* 0x000fc80000000f00 */
[----:B------:R-:W-:-:S04]  /*15f0*/  @P3 SHF.R.U32.HI R0, RZ, c[0x0][0x2cc], R4 ;  /* 0x0000b300ff003a19 */ /* 0x000fc80000011604 */
[----:B------:R-:W-:Y:S02]  /*1600*/  IADD3 R4, -R0, RZ, RZ ;  /* 0x000000ff00047210 */ /* 0x000fe40007ffe1ff */
[----:B------:R-:W-:-:S03]  /*1610*/  SHF.R.S32.HI R5, RZ, 0x1f, R0 ;  /* 0x0000001fff057819 */ /* 0x000fc60000011400 */
[----:B------:R-:W-:Y:S01]  /*1620*/  IMAD R4, R4, c[0x0][0x2c4], R2 ;  /* 0x0000b10004047a24 */ /* 0x000fe200078e0202 */
[----:B------:R-:W-:Y:S01]  /*1630*/  MOV R2, R6 ;  /* 0x0000000600027202 */ /* 0x000fe20000000f00 */
[----:B------:R-:W-:-:S04]  /*1640*/  IMAD R5, R5, c[0x0][0x1b0], RZ ;  /* 0x00006c0005057a24 */ /* 0x000fc800078e02ff */
[----:B------:R-:W-:-:S04]  /*1650*/  IMAD.WIDE.U32 R2, R0, c[0x0][0x1b0], R2 ;  /* 0x00006c0000027a25 */ /* 0x000fc800078e0002 */
[----:B------:R-:W-:Y:S01]  /*1660*/  IMAD R0, R0, c[0x0][0x1b4], R5 ;  /* 0x00006d0000007a24 */ /* 0x000fe200078e0205 */
[----:B------:R-:W-:-:S04]  /*1670*/  SHF.R.S32.HI R5, RZ, 0x1f, R4 ;  /* 0x0000001fff057819 */ /* 0x000fc80000011404 */
[----:B------:R-:W-:Y:S01]  /*1680*/  IADD3 R3, R3, R0, RZ ;  /* 0x0000000003037210 */ /* 0x000fe20007ffe0ff */
[----:B------:R-:W-:-:S04]  /*1690*/  IMAD R0, R5, c[0x0][0x1a8], RZ ;  /* 0x00006a0005007a24 */ /* 0x000fc800078e02ff */
[C---:B------:R-:W-:Y:S02]  /*16a0*/  IMAD R0, R4.reuse, c[0x0][0x1ac], R0 ;  /* 0x00006b0004007a24 */ /* 0x040fe400078e0200 */
[----:B------:R-:W-:-:S05]  /*16b0*/  IMAD.WIDE.U32 R2, R4, c[0x0][0x1a8], R2 ;  /* 0x00006a0004027a25 */ /* 0x000fca00078e0002 */
[----:B------:R-:W-:Y:S02]  /*16c0*/  IADD3 R0, R3, R0, RZ ;  /* 0x0000000003007210 */ /* 0x000fe40007ffe0ff */
[----:B------:R-:W-:-:S04]  /*16d0*/  LEA R8, P0, R2, c[0x0][0x160], 0x1 ;  /* 0x0000580002087a11 */ /* 0x000fc800078008ff */
[----:B------:R-:W-:Y:S02]  /*16e0*/  LEA.HI.X R0, R2, c[0x0][0x164], R0, 0x1, P0 ;  /* 0x0000590002007a11 */ /* 0x000fe400000f0c00 */
[----:B------:R-:W1:Y:S04]  /*16f0*/  SHFL.IDX PT, R2, R8, RZ, 0x181f ;  /* 0x00181fff08027589 */ /* 0x000e6800000e0000 */
[----:B------:R-:W3:Y:S04]  /*1700*/  SHFL.IDX PT, R3, R0, RZ, 0x181f ;  /* 0x00181fff00037589 */ /* 0x000ee800000e0000 */
[----:B------:R-:W2:Y:S01]  /*1710*/  SHFL.IDX PT, R6, R8, 0x1, 0x181f ;  /* 0x00381f0008067f89 */ /* 0x000ea200000e0000 */
[----:B------:R-:W-:-:S03]  /*1720*/  IADD3 R4, R9, 0x20, RZ ;  /* 0x0000002009047810 */ /* 0x000fc60007ffe0ff */
[----:B------:R-:W5:Y:S01]  /*1730*/  SHFL.IDX PT, R7, R0, 0x1, 0x181f ;  /* 0x00381f0000077f89 */ /* 0x000f6200000e0000 */
[----:B-1----:R-:W-:-:S04]  /*1740*/  @!P1 LEA R10, P0, R15, R2, 0x1 ;  /* 0x000000020f0a9211 */ /* 0x002fc800078008ff */
[----:B---3--:R-:W-:Y:S02]  /*1750*/  @!P1 LEA.HI.X R11, R15, R3, R13, 0x1, P0 ;  /* 0x000000030f0b9211 */ /* 0x008fe400000f0c0d */
[----:B------:R-:W-:Y:S01]  /*1760*/  ISETP.GE.AND P0, PT, R4, R12, PT ;  /* 0x0000000c0400720c */ /* 0x000fe20003f06270 */
[----:B------:R-:W-:Y:S01]  /*1770*/  @!P1 IMAD.WIDE R2, R18, 0x2, R2 ;  /* 0x0000000212029825 */ /* 0x000fe200078e0202 */
[----:B------:R-:W1:Y:S04]  /*1780*/  SHFL.IDX PT, R4, R8, 0x2, 0x181f ;  /* 0x00581f0008047f89 */ /* 0x000e6800000e0000 */
[----:B------:R3:W-:Y:S04]  /*1790*/  @!P1 LDGSTS.E.BYPASS.LTC128B.128 [R228+0x100], [R2.64], !P4 ;  /* 0x0010000002e49fae */ /* 0x0007e8000e101d46 */
[----:B------:R-:W4:Y:S04]  /*17a0*/  SHFL.IDX PT, R5, R0, 0x2, 0x181f ;  /* 0x00581f0000057f89 */ /* 0x000f2800000e0000 */
[----:B------:R2:W-:Y:S01]  /*17b0*/  @!P1 LDGSTS.E.BYPASS.LTC128B.128 [R228+0x4100], [R10.64], !P2 ;  /* 0x041000000ae49fae */ /* 0x0005e2000d101d46 */
[----:B---3--:R-:W-:-:S02]  /*17c0*/  IADD3 R2, R9, 0x40, RZ ;  /* 0x0000004009027810 */ /* 0x008fc40007ffe0ff */
[----:B--2---:R-:W-:-:S04]  /*17d0*/  @!P0 LEA R10, P1, R15, R6, 0x1 ;  /* 0x000000060f0a8211 */ /* 0x004fc800078208ff */
[----:B-----5:R-:W-:Y:S02]  /*17e0*/  @!P0 LEA.HI.X R11, R15, R7, R13, 0x1, P1 ;  /* 0x000000070f0b8211 */ /* 0x020fe400008f0c0d */
[----:B------:R-:W-:Y:S01]  /*17f0*/  ISETP.GE.AND P1, PT, R2, R12, PT ;  /* 0x0000000c0200720c */ /* 0x000fe20003f26270 */
[----:B------:R-:W-:Y:S01]  /*1800*/  @!P0 IMAD.WIDE R6, R18, 0x2, R6 ;  /* 0x0000000212068825 */ /* 0x000fe200078e0206 */
[----:B------:R-:W-:Y:S04]  /*1810*/  SHFL.IDX PT, R2, R8, 0x3, 0x181f ;  /* 0x00781f0008027f89 */ /* 0x000fe800000e0000 */
[----:B------:R2:W3:Y:S01]  /*1820*/  SHFL.IDX PT, R3, R0, 0x3, 0x181f ;  /* 0x00781f0000037f89 */ /* 0x0004e200000e0000 */
[----:B------:R-:W-:-:S03]  /*1830*/  IADD3 R9, R9, 0x60, RZ ;  /* 0x0000006009097810 */ /* 0x000fc60007ffe0ff */
[----:B------:R1:W-:Y:S04]  /*1840*/  @!P0 LDGSTS.E.BYPASS.LTC128B.128 [R228+0x1100], [R6.64], !P4 ;  /* 0x0110000006e48fae */ /* 0x0003e8000e101d46 */
[----:B------:R5:W-:Y:S01]  /*1850*/  @!P0 LDGSTS.E.BYPASS.LTC128B.128 [R228+0x5100], [R10.64], !P2 ;  /* 0x051000000ae48fae */ /* 0x000be2000d101d46 */
[----:B-1----:R-:W-:-:S04]  /*1860*/  @!P1 LEA R6, P0, R15, R4, 0x1 ;  /* 0x000000040f069211 */ /* 0x002fc800078008ff */
[----:B----4-:R-:W-:Y:S02]  /*1870*/  @!P1 LEA.HI.X R7, R15, R5, R13, 0x1, P0 ;  /* 0x000000050f079211 */ /* 0x010fe400000f0c0d */
[----:B------:R-:W-:Y:S01]  /*1880*/  ISETP.GE.AND P0, PT, R9, R12, PT ;  /* 0x0000000c0900720c */ /* 0x000fe20003f06270 */
[----:B------:R-:W-:Y:S01]  /*1890*/  @!P1 IMAD.WIDE R4, R18, 0x2, R4 ;  /* 0x0000000212049825 */ /* 0x000fe200078e0204 */
[----:B--2---:R-:W-:Y:S02]  /*18a0*/  IADD3 R0, -R41, c[0x0][0x1d0], RZ ;  /* 0x0000740029007a10 */ /* 0x004fe40007ffe1ff */
[----:B-----5:R-:W-:Y:S02]  /*18b0*/  SHF.R.S32.HI R10, RZ, 0x1f, R64 ;  /* 0x0000001fff0a7819 */ /* 0x020fe40000011440 */
[----:B------:R3:W-:Y:S01]  /*18c0*/  @!P1 LDGSTS.E.BYPASS.LTC128B.128 [R228+0x2100], [R4.64], !P4 ;  /* 0x0210000004e49fae */ /* 0x0007e2000e101d46 */
[----:B------:R-:W-:Y:S02]  /*18d0*/  IMAD R0, R64, -0x80, R0 ;  /* 0xffffff8040007824 */ /* 0x000fe400078e0200 */
[----:B------:R-:W-:Y:S01]  /*18e0*/  IMAD R8, R10, c[0x0][0x1e0], RZ ;  /* 0x000078000a087a24 */ /* 0x000fe200078e02ff */
[----:B------:R1:W-:Y:S02]  /*18f0*/  @!P1 LDGSTS.E.BYPASS.LTC128B.128 [R228+0x6100], [R6.64], !P2 ;  /* 0x0610000006e49fae */ /* 0x0003e4000d101d46 */
[----:B------:R-:W-:Y:S01]  /*1900*/  ISETP.GE.AND P1, PT, R0, 0x1, PT ;  /* 0x000000010000780c */ /* 0x000fe20003f26270 */
[----:B------:R-:W-:-:S02]  /*1910*/  IMAD R8, R64, c[0x0][0x1e4], R8 ;  /* 0x0000790040087a24 */ /* 0x000fc400078e0208 */
[----:B---3--:R-:W-:-:S05]  /*1920*/  @!P0 IMAD.WIDE R4, R18, 0x2, R2 ;  /* 0x0000000212048825 */ /* 0x008fca00078e0202 */
[----:B------:R2:W-:Y:S01]  /*1930*/  @!P0 LDGSTS.E.BYPASS.LTC128B.128 [R228+0x3100], [R4.64], !P4 ;  /* 0x0310000004e48fae */ /* 0x0005e2000e101d46 */
[----:B-1----:R-:W-:-:S04]  /*1940*/  @!P0 LEA R6, P4, R15, R2, 0x1 ;  /* 0x000000020f068211 */ /* 0x002fc800078808ff */
[----:B------:R-:W-:-:S05]  /*1950*/  @!P0 LEA.HI.X R7, R15, R3, R13, 0x1, P4 ;  /* 0x000000030f078211 */ /* 0x000fca00020f0c0d */
[----:B------:R1:W-:Y:S01]  /*1960*/  @!P0 LDGSTS.E.BYPASS.LTC128B.128 [R228+0x7100], [R6.64], !P2 ;  /* 0x0710000006e48fae */ /* 0x0003e2000d101d46 */
[----:B--2---:R-:W-:Y:S01]  /*1970*/  IMAD.WIDE.U32 R4, R64, c[0x0][0x1e0], RZ ;  /* 0x0000780040047a25 */ /* 0x004fe200078e00ff */
[----:B------:R-:W-:Y:S02]  /*1980*/  ISETP.GE.AND P2, PT, R0, 0x41, PT ;  /* 0x000000410000780c */ /* 0x000fe40003f46270 */
[----:B------:R-:W0:Y:S02]  /*1990*/  LDGDEPBAR ;  /* 0x00000000000079af */ /* 0x000e240000000000 */
[----:B------:R-:W-:Y:S02]  /*19a0*/  LEA R2, P4, R4, R136, 0x7 ;  /* 0x0000008804027211 */ /* 0x000fe400078838ff */
[----:B------:R-:W-:-:S04]  /*19b0*/  IADD3 R8, R5, R8, RZ ;  /* 0x0000000805087210 */ /* 0x000fc80007ffe0ff */
[----:B------:R-:W-:Y:S02]  /*19c0*/  LEA.HI.X R3, R4, R134, R8, 0x7, P4 ;  /* 0x0000008604037211 */ /* 0x000fe400020f3c08 */
[----:B------:R-:W-:-:S04]  /*19d0*/  @P1 LEA R4, P4, R2, c[0x0][0x1c8], 0x1 ;  /* 0x0000720002041a11 */ /* 0x000fc800078808ff */
[----:B------:R-:W-:Y:S02]  /*19e0*/  @P1 LEA.HI.X R5, R2, c[0x0][0x1cc], R3, 0x1, P4 ;  /* 0x0000730002051a11 */ /* 0x000fe400020f0c03 */
[----:B------:R-:W-:-:S03]  /*19f0*/  ISETP.GE.AND P4, PT, R0, 0x21, PT ;  /* 0x000000210000780c */ /* 0x000fc60003f86270 */
[----:B------:R2:W-:Y:S04]  /*1a00*/  @P1 LDGSTS.E.BYPASS.LTC128B.128 [R228+0x8100], [R4.64], !P6 ;  /* 0x0810000004e41fae */ /* 0x0005e8000f101d46 */
[----:B------:R2:W-:Y:S01]  /*1a10*/  @P1 LDGSTS.E.BYPASS.LTC128B.128 [R228+0xc100], [R4.64+0x80], !P5 ;  /* 0x0c10008004e41fae */ /* 0x0005e2000e901d46 */
[----:B------:R-:W-:-:S05]  /*1a20*/  ISETP.GE.AND P1, PT, R0, 0x61, PT ;  /* 0x000000610000780c */ /* 0x000fca0003f26270 */
[----:B-1----:R-:W-:-:S04]  /*1a30*/  @P4 LEA R6, P0, R131, R2, 0x5 ;  /* 0x0000000283064211 */ /* 0x002fc800078028ff */
[----:B------:R-:W-:Y:S02]  /*1a40*/  @P4 LEA.HI.X R0, R131, R3, R132, 0x5, P0 ;  /* 0x0000000383004211 */ /* 0x000fe400000f2c84 */
[----:B------:R-:W-:-:S04]  /*1a50*/  @P4 LEA R8, P0, R6, c[0x0][0x1c8], 0x1 ;  /* 0x0000720006084a11 */ /* 0x000fc800078008ff */
[----:B------:R-:W-:Y:S02]  /*1a60*/  @P4 LEA.HI.X R9, R6, c[0x0][0x1cc], R0, 0x1, P0 ;  /* 0x0000730006094a11 */ /* 0x000fe400000f0c00 */
[----:B------:R-:W-:-:S03]  /*1a70*/  SHF.L.U32 R6, R132, 0x6, RZ ;  /* 0x0000000684067819 */ /* 0x000fc600000006ff */
[----:B------:R1:W-:Y:S04]  /*1a80*/  @P4 LDGSTS.E.BYPASS.LTC128B.128 [R228+0x9100], [R8.64], !P6 ;  /* 0x0910000008e44fae */ /* 0x0003e8000f101d46 */
[----:B------:R1:W-:Y:S01]  /*1a90*/  @P4 LDGSTS.E.BYPASS.LTC128B.128 [R228+0xd100], [R8.64+0x80], !P5 ;  /* 0x0d10008008e44fae */ /* 0x0003e2000e901d46 */
[----:B--2---:R-:W-:-:S05]  /*1aa0*/  IMAD.WIDE.U32 R4, R131, 0x40, RZ ;  /* 0x0000004083047825 */ /* 0x004fca00078e00ff */
[----:B------:R-:W-:Y:S01]  /*1ab0*/  @P2 IADD3 R0, P0, R2, R4, RZ ;  /* 0x0000000402002210 */ /* 0x000fe20007f1e0ff */
[----:B------:R-:W-:-:S03]  /*1ac0*/  @P1 IMAD R4, R132, 0x60, RZ ;  /* 0x0000006084041824 */ /* 0x000fc600078e02ff */
[----:B------:R-:W-:Y:S01]  /*1ad0*/  @P2 IADD3.X R5, R3, R5, R6, P0, !PT ;  /* 0x0000000503052210 */ /* 0x000fe200007fe406 */
[----:B------:R-:W-:Y:S01]  /*1ae0*/  @P1 IMAD.WIDE.U32 R2, R131, 0x60, R2 ;  /* 0x0000006083021825 */ /* 0x000fe200078e0002 */
[----:B------:R-:W-:-:S04]  /*1af0*/  @P2 LEA R6, P0, R0, c[0x0][0x1c8], 0x1 ;  /* 0x0000720000062a11 */ /* 0x000fc800078008ff */
[----:B------:R-:W-:Y:S02]  /*1b00*/  @P2 LEA.HI.X R7, R0, c[0x0][0x1cc], R5, 0x1, P0 ;  /* 0x0000730000072a11 */ /* 0x000fe400000f0c05 */
[----:B------:R-:W-:Y:S02]  /*1b10*/  @P1 IADD3 R0, R3, R4, RZ ;  /* 0x0000000403001210 */ /* 0x000fe40007ffe0ff */
[C---:B------:R-:W-:Y:S01]  /*1b20*/  @P1 LEA R4, P0, R2.reuse, c[0x0][0x1c8], 0x1 ;  /* 0x0000720002041a11 */ /* 0x040fe200078008ff */
[----:B------:R2:W-:Y:S03]  /*1b30*/  @P2 LDGSTS.E.BYPASS.LTC128B.128 [R228+0xa100], [R6.64], !P6 ;  /* 0x0a10000006e42fae */ /* 0x0005e6000f101d46 */
[----:B------:R-:W-:Y:S01]  /*1b40*/  @P1 LEA.HI.X R5, R2, c[0x0][0x1cc], R0, 0x1, P0 ;  /* 0x0000730002051a11 */ /* 0x000fe200000f0c00 */
[----:B------:R2:W-:Y:S04]  /*1b50*/  @P2 LDGSTS.E.BYPASS.LTC128B.128 [R228+0xe100], [R6.64+0x80], !P5 ;  /* 0x0e10008006e42fae */ /* 0x0005e8000e901d46 */
[----:B------:R2:W-:Y:S04]  /*1b60*/  @P1 LDGSTS.E.BYPASS.LTC128B.128 [R228+0xb100], [R4.64], !P6 ;  /* 0x0b10000004e41fae */ /* 0x0005e8000f101d46 */
[----:B------:R2:W-:Y:S04]  /*1b70*/  @P1 LDGSTS.E.BYPASS.LTC128B.128 [R228+0xf100], [R4.64+0x80], !P5 ;  /* 0x0f10008004e41fae */ /* 0x0005e8000e901d46 */
[----:B------:R-:W0:Y:S01]  /*1b80*/  LDGDEPBAR ;  /* 0x00000000000079af */ /* 0x000e220000000000 */
[----:B------:R-:W-:-:S04]  /*1b90*/  DEPBAR.LE SB0, 0x1 ;  /* 0x000080400000791a */ /* 0x000fc80000000000 */
[----:B------:R-:W-:Y:S06]  /*1ba0*/  BAR.SYNC.DEFER_BLOCKING 0x0 ;  /* 0x0000000000007b1d */ /* 0x000fec0000010000 */
[----:B------:R-:W-:Y:S04]  /*1bb0*/  LDSM.16.M88.4 R140, [R224] ;  /* 0x00000000e08c783b */ /* 0x000fe80000000200 */
[----:B------:R-:W-:Y:S04]  /*1bc0*/  LDSM.16.M88.4 R144, [R225] ;  /* 0x00000000e190783b */ /* 0x000fe80000000200 */
[----:B------:R-:W-:Y:S04]  /*1bd0*/  LDSM.16.M88.4 R168, [R227] ;  /* 0x00000000e3a8783b */ /* 0x000fe80000000200 */
[----:B------:R-:W-:Y:S04]  /*1be0*/  LDSM.16.M88.4 R172, [R226] ;  /* 0x00000000e2ac783b */ /* 0x000fe80000000200 */
[----:B------:R-:W-:Y:S04]  /*1bf0*/  LDSM.16.M88.4 R176, [R224+0x4000] ;  /* 0x00400000e0b0783b */ /* 0x000fe80000000200 */
[----:B------:R-:W-:Y:S04]  /*1c00*/  LDSM.16.M88.4 R184, [R225+0x4000] ;  /* 0x00400000e1b8783b */ /* 0x000fe80000000200 */
[----:B------:R-:W-:Y:S04]  /*1c10*/  LDSM.16.M88.4 R192, [R227+0x4000] ;  /* 0x00400000e3c0783b */ /* 0x000fe80000000200 */
[----:B------:R-:W-:Y:S04]  /*1c20*/  LDSM.16.M88.4 R196, [R226+0x4000] ;  /* 0x00400000e2c4783b */ /* 0x000fe80000000200 */
[----:B------:R-:W-:Y:S06]  /*1c30*/  BAR.SYNC.DEFER_BLOCKING 0x0 ;  /* 0x0000000000007b1d */ /* 0x000fec0000010000 */
[----:B------:R-:W-:-:S04]  /*1c40*/  DEPBAR.LE SB0, 0x0 ;  /* 0x000080000000791a */ /* 0x000fc80000000000 */
[----:B------:R-:W-:Y:S06]  /*1c50*/  BAR.SYNC.DEFER_BLOCKING 0x0 ;  /* 0x0000000000007b1d */ /* 0x000fec0000010000 */
[----:B------:R-:W2:Y:S04]  /*1c60*/  LDSM.16.M88.4 R12, [R201] ;  /* 0x00000000c90c783b */ /* 0x000ea80000000200 */
[----:B------:R-:W3:Y:S04]  /*1c70*/  LDSM.16.M88.4 R16, [R207] ;  /* 0x00000000cf10783b */ /* 0x000ee80000000200 */
[----:B------:R-:W4:Y:S04]  /*1c80*/  LDSM.16.M88.4 R24, [R201+0x800] ;  /* 0x00080000c918783b */ /* 0x000f280000000200 */
[----:B------:R-:W5:Y:S01]  /*1c90*/  LDSM.16.M88.4 R32, [R201+0x1000] ;  /* 0x00100000c920783b */ /* 0x000f620000000200 */
[----:B------:R-:W-:-:S03]  /*1ca0*/  IMAD R0, R10, c[0x0][0x208], RZ ;  /* 0x000082000a007a24 */ /* 0x000fc600078e02ff */
[----:B------:R-:W1:Y:S01]  /*1cb0*/  LDSM.16.M88.4 R36, [R222] ;  /* 0x00000000de24783b */ /* 0x000e620000000200 */
[----:B------:R-:W-:Y:S01]  /*1cc0*/  IMAD.WIDE.U32 R2, R64, c[0x0][0x208], RZ ;  /* 0x0000820040027a25 */ /* 0x000fe200078e00ff */
[----:B------:R-:W-:Y:S02]  /*1cd0*/  MOV R11, c[0x0][0x208] ;  /* 0x00008200000b7a02 */ /* 0x000fe40000000f00 */
[----:B------:R-:W-:Y:S01]  /*1ce0*/  MOV R133, 0xffffff80 ;  /* 0xffffff8000857802 */ /* 0x000fe20000000f00 */
[----:B------:R-:W-:Y:S04]  /*1cf0*/  LDSM.16.M88.4 R52, [R201+0x3000] ;  /* 0x00300000c934783b */ /* 0x000fe80000000200 */
[----:B------:R-:W-:Y:S04]  /*1d00*/  LDSM.16.M88.4 R48, [R201+0x2800] ;  /* 0x00280000c930783b */ /* 0x000fe80000000200 */
[----:B------:R-:W-:Y:S04]  /*1d10*/  LDSM.16.M88.4 R56, [R201+0x3800] ;  /* 0x00380000c938783b */ /* 0x000fe80000000200 */
[----:B------:R-:W-:Y:S04]  /*1d20*/  LDSM.16.M88.4 R76, [R220] ;  /* 0x00000000dc4c783b */ /* 0x000fe80000000200 */
[----:B------:R-:W-:Y:S01]  /*1d30*/  LDSM.16.M88.4 R60, [R219] ;  /* 0x00000000db3c783b */ /* 0x000fe20000000200 */
[C---:B--2---:R-:W-:Y:S03]  /*1d40*/  HMMA.16816.F32 R4, R140.reuse, R12, RZ ;  /* 0x0000000c8c04723c */ /* 0x044fe600000018ff */
[----:B------:R-:W-:Y:S04]  /*1d50*/  LDSM.16.M88.4 R80, [R218] ;  /* 0x00000000da50783b */ /* 0x000fe80000000200 */
[----:B------:R-:W-:Y:S01]  /*1d60*/  LDSM.16.M88.4 R96, [R217] ;  /* 0x00000000d960783b */ /* 0x000fe20000000200 */
[----:B------:R-:W-:Y:S01]  /*1d70*/  HMMA.16816.F32 R12, R140, R14, RZ ;  /* 0x0000000e8c0c723c */ /* 0x000fe200000018ff */
[----:B------:R-:W-:-:S02]  /*1d80*/  MOV R10, 0x6 ;  /* 0x00000006000a7802 */ /* 0x000fc40000000f00 */
[----:B------:R-:W-:Y:S02]  /*1d90*/  LDSM.16.M88.4 R100, [R216] ;  /* 0x00000000d864783b */ /* 0x000fe40000000200 */
[----:B------:R-:W-:-:S11]  /*1da0*/  SHF.L.U64.HI R10, R11, R10, c[0x0][0x20c] ;  /* 0x000083000b0a7619 */ /* 0x000fd6000001020a */
[----:B---3--:R-:W-:Y:S07]  /*1db0*/  HMMA.16816.F32 R124, R144, R16, R4 ;  /* 0x00000010907c723c */ /* 0x008fee0000001804 */
[----:B------:R-:W-:Y:S01]  /*1dc0*/  IMAD R4, R64, c[0x0][0x20c], R0 ;  /* 0x0000830040047a24 */ /* 0x000fe200078e0200 */
[----:B------:R-:W-:-:S04]  /*1dd0*/  LEA R0, P0, R2, R30, 0x7 ;  /* 0x0000001e02007211 */ /* 0x000fc800078038ff */
[----:B------:R-:W-:Y:S01]  /*1de0*/  IADD3 R3, R3, R4, RZ ;  /* 0x0000000403037210 */ /* 0x000fe20007ffe0ff */
[----:B----4-:R-:W-:Y:S01]  /*1df0*/  HMMA.16816.F32 R20, R140, R24, RZ ;  /* 0x000000188c14723c */ /* 0x010fe200000018ff */
[----:B------:R-:W-:Y:S02]  /*1e00*/  SHF.L.U32 R11, R11, 0x6, RZ ;  /* 0x000000060b0b7819 */ /* 0x000fe400000006ff */
[----:B------:R-:W-:Y:S02]  /*1e10*/  LEA.HI.X R3, R2, R28, R3, 0x7, P0 ;  /* 0x0000001c02037211 */ /* 0x000fe400000f3c03 */
[----:B------:R-:W-:Y:S01]  /*1e20*/  LEA R2, P0, R0, c[0x0][0x1f8], 0x1 ;  /* 0x00007e0000027a11 */ /* 0x000fe200078008ff */
[----:B------:R-:W-:Y:S01]  /*1e30*/  IMAD R130, R64, R133, c[0x0][0x1d0] ;  /* 0x0000740040827624 */ /* 0x000fe200078e0285 */
[----:B------:R-:W2:Y:S01]  /*1e40*/  LDSM.16.M88.4 R28, [R221] ;  /* 0x00000000dd1c783b */ /* 0x000ea20000000200 */
[----:B------:R-:W-:Y:S01]  /*1e50*/  HMMA.16816.F32 R120, R144, R18, R12 ;  /* 0x000000129078723c */ /* 0x000fe2000000180c */
[----:B------:R-:W-:-:S02]  /*1e60*/  LEA.HI.X R3, R0, c[0x0][0x1fc], R3, 0x1, P0 ;  /* 0x00007f0000037a11 */ /* 0x000fc400000f0c03 */
[----:B-1----:R-:W-:Y:S02]  /*1e70*/  IADD3 R8, P1, P0, R11, 0x80, R2 ;  /* 0x000000800b087810 */ /* 0x002fe4000783e002 */
[----:B------:R-:W-:-:S03]  /*1e80*/  LOP3.LUT R4, R40, 0x1, RZ, 0xc0, !PT ;  /* 0x0000000128047812 */ /* 0x000fc600078ec0ff */
[----:B------:R-:W-:Y:S01]  /*1e90*/  HMMA.16816.F32 R16, R140, R26, RZ ;  /* 0x0000001a8c10723c */ /* 0x000fe200000018ff */
[----:B------:R-:W1:Y:S01]  /*1ea0*/  LDSM.16.M88.4 R24, [R201+0x1800] ;  /* 0x00180000c918783b */ /* 0x000e620000000200 */
[----:B------:R-:W-:Y:S02]  /*1eb0*/  IADD3 R6, P4, R11, R2, RZ ;  /* 0x000000020b067210 */ /* 0x000fe40007f9e0ff */
[----:B------:R-:W-:Y:S02]  /*1ec0*/  IADD3.X R9, R10, RZ, R3, P1, P0 ;  /* 0x000000ff0a097210 */ /* 0x000fe40000fe0403 */
[----:B------:R-:W-:Y:S02]  /*1ed0*/  IADD3 R0, -R41, R130, RZ ;  /* 0x0000008229007210 */ /* 0x000fe40007ffe1ff */
[----:B------:R-:W-:Y:S02]  /*1ee0*/  LOP3.LUT P1, RZ, R40, 0x2, RZ, 0xc0, !PT ;  /* 0x0000000228ff7812 */ /* 0x000fe4000782c0ff */
[----:B------:R-:W-:Y:S01]  /*1ef0*/  ISETP.NE.U32.AND P2, PT, R4, 0x1, PT ;  /* 0x000000010400780c */ /* 0x000fe20003f45070 */
[----:B------:R-:W3:Y:S01]  /*1f00*/  LDSM.16.M88.4 R40, [R201+0x2000] ;  /* 0x00200000c928783b */ /* 0x000ee20000000200 */
[----:B------:R-:W-:-:S02]  /*1f10*/  IADD3.X R7, R10, R3, RZ, P4, !PT ;  /* 0x000000030a077210 */ /* 0x000fc400027fe4ff */
[----:B------:R-:W-:Y:S02]  /*1f20*/  IADD3 R4, P4, R6, R11, RZ ;  /* 0x0000000b06047210 */ /* 0x000fe40007f9e0ff */
[C---:B------:R-:W-:Y:S02]  /*1f30*/  ISETP.LT.OR P0, PT, R0.reuse, 0x1, P2 ;  /* 0x000000010000780c */ /* 0x040fe40001701670 */
[----:B------:R-:W-:Y:S02]  /*1f40*/  IADD3.X R5, R7, R10, RZ, P4, !PT ;  /* 0x0000000a07057210 */ /* 0x000fe400027fe4ff */
[C---:B------:R-:W-:Y:S01]  /*1f50*/  ISETP.LT.OR P4, PT, R0.reuse, 0x1, !P1 ;  /* 0x000000010000780c */ /* 0x040fe20004f81670 */
[----:B-----5:R-:W-:Y:S08]  /*1f60*/  HMMA.16816.F32 R12, R140, R32, RZ ;  /* 0x000000208c0c723c */ /* 0x020ff000000018ff */
[----:B------:R-:W-:Y:S01]  /*1f70*/  HMMA.16816.F32 R116, R144, R36, R20 ;  /* 0x000000249074723c */ /* 0x000fe20000001814 */
[----:B------:R-:W-:Y:S01]  /*1f80*/  @!PT LDS RZ, [RZ] ;  /* 0x00000000fffff984 */ /* 0x000fe20000000800 */
[----:B------:R-:W-:Y:S01]  /*1f90*/  @!PT LDS RZ, [RZ] ;  /* 0x00000000fffff984 */ /* 0x000fe20000000800 */
[----:B------:R-:W-:Y:S01]  /*1fa0*/  @!PT LDS RZ, [RZ] ;  /* 0x00000000fffff984 */ /* 0x000fe20000000800 */
[----:B------:R4:W-:Y:S01]  /*1fb0*/  LDGSTS.E.BYPASS.LTC128B.128 [R228+0x100], [R2.64], !P0 ;  /* 0x0010000002e47fae */ /* 0x0009e2000c101d46 */
[----:B------:R-:W-:-:S03]  /*1fc0*/  ISETP.LT.OR P0, PT, R0, 0x21, P2 ;  /* 0x000000210000780c */ /* 0x000fc60001701670 */
[----:B------:R4:W-:Y:S03]  /*1fd0*/  LDGSTS.E.BYPASS.LTC128B.128 [R228+0x4100], [R2.64+0x80], !P4 ;  /* 0x0410008002e47fae */ /* 0x0009e6000e101d46 */
[----:B------:R-:W-:Y:S01]  /*1fe0*/  HMMA.16816.F32 R20, R140, R34, RZ ;  /* 0x000000228c14723c */ /* 0x000fe200000018ff */
[----:B------:R-:W-:-:S06]  /*1ff0*/  ISETP.LT.OR P4, PT, R0, 0x21, !P1 ;  /* 0x000000210000780c */ /* 0x000fcc0004f81670 */
[----:B------:R5:W-:Y:S01]  /*2000*/  LDGSTS.E.BYPASS.LTC128B.128 [R228+0x1100], [R6.64], !P0 ;  /* 0x0110000006e47fae */ /* 0x000be2000c101d46 */
[----:B--2---:R-:W-:Y:S06]  /*2010*/  HMMA.16816.F32 R108, R144, R28, R12 ;  /* 0x0000001c906c723c */ /* 0x004fec000000180c */
[----:B------:R2:W-:Y:S02]  /*2020*/  LDGSTS.E.BYPASS.LTC128B.128 [R228+0x5100], [R8.64], !P4 ;  /* 0x0510000008e47fae */ /* 0x0005e4000e101d46 */
[----:B-1----:R-:W-:Y:S01]  /*2030*/  HMMA.16816.F32 R44, R140, R24, RZ ;  /* 0x000000188c2c723c */ /* 0x002fe200000018ff */
[----:B------:R-:W-:-:S02]  /*2040*/  ISETP.LT.OR P4, PT, R0, 0x41, P2 ;  /* 0x000000410000780c */ /* 0x000fc40001781670 */
[----:B----4-:R-:W-:-:S05]  /*2050*/  IADD3 R2, P0, R4, R11, RZ ;  /* 0x0000000b04027210 */ /* 0x010fca0007f1e0ff */
[----:B------:R-:W-:Y:S01]  /*2060*/  HMMA.16816.F32 R12, R140, R54, RZ ;  /* 0x000000368c0c723c */ /* 0x000fe200000018ff */
[C---:B------:R-:W-:Y:S02]  /*2070*/  ISETP.LT.OR P2, PT, R0.reuse, 0x61, P2 ;  /* 0x000000610000780c */ /* 0x040fe40001741670 */
[----:B------:R-:W-:Y:S02]  /*2080*/  IADD3.X R3, R5, R10, RZ, P0, !PT ;  /* 0x0000000a05037210 */ /* 0x000fe400007fe4ff */
[C---:B------:R-:W-:Y:S01]  /*2090*/  ISETP.LT.OR P0, PT, R0.reuse, 0x41, !P1 ;  /* 0x000000410000780c */ /* 0x040fe20004f01670 */
[----:B------:R5:W-:Y:S01]  /*20a0*/  LDGSTS.E.BYPASS.LTC128B.128 [R228+0x2100], [R4.64], !P4 ;  /* 0x0210000004e47fae */ /* 0x000be2000e101d46 */
[----:B------:R-:W-:Y:S01]  /*20b0*/  ISETP.LT.OR P1, PT, R0, 0x61, !P1 ;  /* 0x000000610000780c */ /* 0x000fe20004f21670 */
[----:B------:R-:W-:Y:S08]  /*20c0*/  HMMA.16816.F32 R104, R144, R38, R16 ;  /* 0x000000269068723c */ /* 0x000ff00000001810 */
[----:B------:R-:W-:Y:S02]  /*20d0*/  HMMA.16816.F32 R36, R140, R26, RZ ;  /* 0x0000001a8c24723c */ /* 0x000fe400000018ff */
[----:B------:R5:W-:Y:S04]  /*20e0*/  LDGSTS.E.BYPASS.LTC128B.128 [R228+0x6100], [R4.64+0x80], !P0 ;  /* 0x0610008004e47fae */ /* 0x000be8000c101d46 */
[----:B------:R1:W-:Y:S02]  /*20f0*/  LDGSTS.E.BYPASS.LTC128B.128 [R228+0x3100], [R2.64], !P2 ;  /* 0x0310000002e47fae */ /* 0x0003e4000d101d46 */
[----:B------:R-:W-:Y:S02]  /*2100*/  HMMA.16816.F32 R112, R144, R30, R20 ;  /* 0x0000001e9070723c */ /* 0x000fe40000001814 */
[----:B------:R1:W-:Y:S04]  /*2110*/  LDGSTS.E.BYPASS.LTC128B.128 [R228+0x7100], [R2.64+0x80], !P1 ;  /* 0x0710008002e47fae */ /* 0x0003e8000c901d46 */
[----:B------:R-:W4:Y:S02]  /*2120*/  LDSM.16.M88.4 R72, [R205] ;  /* 0x00000000cd48783b */ /* 0x000f240000000200 */
[C---:B---3--:R-:W-:Y:S02]  /*2130*/  HMMA.16816.F32 R32, R140.reuse, R40, RZ ;  /* 0x000000288c20723c */ /* 0x048fe400000018ff */
[----:B------:R-:W-:Y:S04]  /*2140*/  LDSM.16.M88.4 R68, [R205+0x800] ;  /* 0x00080000cd44783b */ /* 0x000fe80000000200 */
[----:B------:R-:W-:Y:S02]  /*2150*/  LDSM.16.M88.4 R88, [R205+0x1000] ;  /* 0x00100000cd58783b */ /* 0x000fe40000000200 */
[C---:B------:R-:W-:Y:S02]  /*2160*/  HMMA.16816.F32 R28, R140.reuse, R42, RZ ;  /* 0x0000002a8c1c723c */ /* 0x040fe400000018ff */
[----:B------:R-:W0:Y:S06]  /*2170*/  LDGDEPBAR ;  /* 0x00000000000079af */ /* 0x000e2c0000000000 */
[C---:B------:R-:W-:Y:S08]  /*2180*/  HMMA.16816.F32 R24, R140.reuse, R48, RZ ;  /* 0x000000308c18723c */ /* 0x040ff000000018ff */
[C---:B------:R-:W-:Y:S08]  /*2190*/  HMMA.16816.F32 R16, R140.reuse, R52, RZ ;  /* 0x000000348c10723c */ /* 0x040ff000000018ff */
[C---:B--2---:R-:W-:Y:S08]  /*21a0*/  HMMA.16816.F32 R8, R140.reuse, R56, RZ ;  /* 0x000000388c08723c */ /* 0x044ff000000018ff */
[----:B-----5:R-:W-:Y:S08]  /*21b0*/  HMMA.16816.F32 R4, R140, R58, RZ ;  /* 0x0000003a8c04723c */ /* 0x020ff000000018ff */
[----:B------:R-:W-:Y:S08]  /*21c0*/  HMMA.16816.F32 R92, R144, R76, R44 ;  /* 0x0000004c905c723c */ /* 0x000ff0000000182c */
[----:B------:R-:W-:Y:S08]  /*21d0*/  HMMA.16816.F32 R20, R140, R50, RZ ;  /* 0x000000328c14723c */ /* 0x000ff000000018ff */
[C---:B------:R-:W-:Y:S01]  /*21e0*/  HMMA.16816.F32 R44, R144.reuse, R98, R12 ;  /* 0x00000062902c723c */ /* 0x040fe2000000180c */
[----:B------:R-:W2:Y:S07]  /*21f0*/  LDSM.16.M88.4 R12, [R205+0x3800] ;  /* 0x00380000cd0c783b */ /* 0x000eae0000000200 */
[C---:B------:R-:W-:Y:S08]  /*2200*/  HMMA.16816.F32 R84, R144.reuse, R78, R36 ;  /* 0x0000004e9054723c */ /* 0x040ff00000001824 */
[C---:B------:R-:W-:Y:S01]  /*2210*/  HMMA.16816.F32 R76, R144.reuse, R60, R32 ;  /* 0x0000003c904c723c */ /* 0x040fe20000001820 */
[----:B------:R-:W-:Y:S07]  /*2220*/  LDSM.16.M88.4 R32, [R202] ;  /* 0x00000000ca20783b */ /* 0x000fee0000000200 */
[C---:B------:R-:W-:Y:S01]  /*2230*/  HMMA.16816.F32 R60, R144.reuse, R62, R28 ;  /* 0x0000003e903c723c */ /* 0x040fe2000000181c */
[----:B------:R-:W3:Y:S07]  /*2240*/  LDSM.16.M88.4 R28, [R205+0x1800] ;  /* 0x00180000cd1c783b */ /* 0x000eee0000000200 */
[C---:B------:R-:W-:Y:S01]  /*2250*/  HMMA.16816.F32 R56, R144.reuse, R80, R24 ;  /* 0x000000509038723c */ /* 0x040fe20000001818 */
[----:B------:R-:W5:Y:S07]  /*2260*/  LDSM.16.M88.4 R24, [R205+0x2000] ;  /* 0x00200000cd18783b */ /* 0x000f6e0000000200 */
[C---:B------:R-:W-:Y:S01]  /*2270*/  HMMA.16816.F32 R48, R144.reuse, R96, R16 ;  /* 0x000000609030723c */ /* 0x040fe20000001810 */
[----:B------:R-:W1:Y:S07]  /*2280*/  LDSM.16.M88.4 R16, [R205+0x3000] ;  /* 0x00300000cd10783b */ /* 0x000e6e0000000200 */
[C---:B------:R-:W-:Y:S08]  /*2290*/  HMMA.16816.F32 R40, R144.reuse, R100, R8 ;  /* 0x000000649028723c */ /* 0x040ff00000001808 */
[C---:B------:R-:W-:Y:S08]  /*22a0*/  HMMA.16816.F32 R8, R144.reuse, R102, R4 ;  /* 0x000000669008723c */ /* 0x040ff00000001804 */
[----:B------:R-:W-:Y:S01]  /*22b0*/  HMMA.16816.F32 R52, R144, R82, R20 ;  /* 0x000000529034723c */ /* 0x000fe20000001814 */
[----:B------:R-:W1:Y:S04]  /*22c0*/  LDSM.16.M88.4 R20, [R205+0x2800] ;  /* 0x00280000cd14783b */ /* 0x000e680000000200 */
[----:B------:R-:W-:Y:S03]  /*22d0*/  LDSM.16.M88.4 R80, [R202+0x1000] ;  /* 0x00100000ca50783b */ /* 0x000fe60000000200 */
[C---:B----4-:R-:W-:Y:S08]  /*22e0*/  HMMA.16816.F32 R4, R168.reuse, R72, R124 ;  /* 0x00000048a804723c */ /* 0x050ff0000000187c */
[C---:B------:R-:W-:Y:S08]  /*22f0*/  HMMA.16816.F32 R36, R168.reuse, R74, R120 ;  /* 0x0000004aa824723c */ /* 0x040ff00000001878 */
[C---:B--2---:R-:W-:Y:S01]  /*2300*/  HMMA.16816.F32 R120, R168.reuse, R14, R8 ;  /* 0x0000000ea878723c */ /* 0x044fe20000001808 */
[----:B------:R-:W2:Y:S07]  /*2310*/  LDSM.16.M88.4 R8, [R201+0x4000] ;  /* 0x00400000c908783b */ /* 0x000eae0000000200 */
[C---:B------:R-:W-:Y:S08]  /*2320*/  HMMA.16816.F32 R100, R168.reuse, R70, R104 ;  /* 0x00000046a864723c */ /* 0x040ff00000001868 */
[C---:B---3--:R-:W-:Y:S01]  /*2330*/  HMMA.16816.F32 R104, R168.reuse, R28, R92 ;  /* 0x0000001ca868723c */ /* 0x048fe2000000185c */
[----:B------:R-:W3:Y:S07]  /*2340*/  LDSM.16.M88.4 R92, [R202+0x1800] ;  /* 0x00180000ca5c783b */ /* 0x000eee0000000200 */
[C---:B-----5:R-:W-:Y:S08]  /*2350*/  HMMA.16816.F32 R76, R168.reuse, R24, R76 ;  /* 0x00000018a84c723c */ /* 0x060ff0000000184c */
[C---:B------:R-:W-:Y:S08]  /*2360*/  HMMA.16816.F32 R60, R168.reuse, R26, R60 ;  /* 0x0000001aa83c723c */ /* 0x040ff0000000183c */
[C---:B-1----:R-:W-:Y:S08]  /*2370*/  HMMA.16816.F32 R48, R168.reuse, R16, R48 ;  /* 0x00000010a830723c */ /* 0x042ff00000001830 */
[----:B------:R-:W-:Y:S01]  /*2380*/  HMMA.16816.F32 R24, R168, R18, R44 ;  /* 0x00000012a818723c */ /* 0x000fe2000000182c */
[----:B------:R-:W1:Y:S07]  /*2390*/  LDSM.16.M88.4 R16, [R202+0x3000] ;  /* 0x00300000ca10783b */ /* 0x000e6e0000000200 */
[----:B------:R-:W-:Y:S08]  /*23a0*/  HMMA.16816.F32 R4, R172, R32, R4 ;  /* 0x00000020ac04723c */ /* 0x000ff00000001804 */
[C---:B------:R-:W-:Y:S08]  /*23b0*/  HMMA.16816.F32 R96, R168.reuse, R30, R84 ;  /* 0x0000001ea860723c */ /* 0x040ff00000001854 */
[C---:B------:R-:W-:Y:S08]  /*23c0*/  HMMA.16816.F32 R56, R168.reuse, R20, R56 ;  /* 0x00000014a838723c */ /* 0x040ff00000001838 */
[C---:B------:R-:W-:Y:S01]  /*23d0*/  HMMA.16816.F32 R28, R168.reuse, R22, R52 ;  /* 0x00000016a81c723c */ /* 0x040fe20000001834 */
[----:B------:R-:W4:Y:S07]  /*23e0*/  LDSM.16.M88.4 R20, [R215] ;  /* 0x00000000d714783b */ /* 0x000f2e0000000200 */
[C---:B------:R-:W-:Y:S01]  /*23f0*/  HMMA.16816.F32 R44, R168.reuse, R12, R40 ;  /* 0x0000000ca82c723c */ /* 0x040fe20000001828 */
[----:B------:R-:W-:Y:S07]  /*2400*/  LDSM.16.M88.4 R40, [R202+0x3800] ;  /* 0x00380000ca28783b */ /* 0x000fee0000000200 */
[----:B------:R-:W-:Y:S01]  /*2410*/  HMMA.16816.F32 R72, R168, R68, R116 ;  /* 0x00000044a848723c */ /* 0x000fe20000001874 */
[----:B------:R-:W5:Y:S04]  /*2420*/  LDSM.16.M88.4 R68, [R202+0x800] ;  /* 0x00080000ca44783b */ /* 0x000f680000000200 */
[----:B------:R-:W-:Y:S03]  /*2430*/  LDSM.16.M88.4 R116, [R202+0x2000] ;  /* 0x00200000ca74783b */ /* 0x000fe60000000200 */
[----:B------:R-:W-:Y:S01]  /*2440*/  HMMA.16816.F32 R12, R172, R34, R36 ;  /* 0x00000022ac0c723c */ /* 0x000fe20000001824 */
[----:B------:R-:W-:Y:S04]  /*2450*/  LDSM.16.M88.4 R36, [R214] ;  /* 0x00000000d624783b */ /* 0x000fe80000000200 */
[----:B------:R-:W-:Y:S03]  /*2460*/  LDSM.16.M88.4 R32, [R201+0x5800] ;  /* 0x00580000c920783b */ /* 0x000fe60000000200 */
[----:B--2---:R-:W-:Y:S08]  /*2470*/  HMMA.16816.F32 R4, R176, R8, R4 ;  /* 0x00000008b004723c */ /* 0x004ff00000001804 */
[C---:B------:R-:W-:Y:S08]  /*2480*/  HMMA.16816.F32 R108, R168.reuse, R88, R108 ;  /* 0x00000058a86c723c */ /* 0x040ff0000000186c */
[----:B------:R-:W-:Y:S01]  /*2490*/  HMMA.16816.F32 R112, R168, R90, R112 ;  /* 0x0000005aa870723c */ /* 0x000fe20000001870 */
[----:B------:R-:W2:Y:S07]  /*24a0*/  LDSM.16.M88.4 R88, [R202+0x2800] ;  /* 0x00280000ca58783b */ /* 0x000eae0000000200 */
[C---:B---3--:R-:W-:Y:S08]  /*24b0*/  HMMA.16816.F32 R84, R172.reuse, R92, R104 ;  /* 0x0000005cac54723c */ /* 0x048ff00000001868 */
[----:B-1----:R-:W-:Y:S01]  /*24c0*/  HMMA.16816.F32 R104, R172, R18, R24 ;  /* 0x00000012ac68723c */ /* 0x002fe20000001818 */
[----:B------:R-:W1:Y:S07]  /*24d0*/  LDSM.16.M88.4 R24, [R205+0x4000] ;  /* 0x00400000cd18783b */ /* 0x000e6e0000000200 */
[----:B------:R-:W-:Y:S01]  /*24e0*/  HMMA.16816.F32 R8, R176, R10, R12 ;  /* 0x0000000ab008723c */ /* 0x000fe2000000180c */
[----:B------:R-:W3:Y:S07]  /*24f0*/  LDSM.16.M88.4 R12, [R201+0x4800] ;  /* 0x00480000c90c783b */ /* 0x000eee0000000200 */
[----:B----4-:R-:W-:Y:S08]  /*2500*/  HMMA.16816.F32 R4, R184, R20, R4 ;  /* 0x00000014b804723c */ /* 0x010ff00000001804 */
[C---:B-----5:R-:W-:Y:S08]  /*2510*/  HMMA.16816.F32 R52, R172.reuse, R68, R72 ;  /* 0x00000044ac34723c */ /* 0x060ff00000001848 */
[C---:B------:R-:W-:Y:S08]  /*2520*/  HMMA.16816.F32 R72, R172.reuse, R80, R108 ;  /* 0x00000050ac48723c */ /* 0x040ff0000000186c */
[C---:B------:R-:W-:Y:S01]  /*2530*/  HMMA.16816.F32 R108, R172.reuse, R40, R44 ;  /* 0x00000028ac6c723c */ /* 0x040fe2000000182c */
[----:B------:R-:W4:Y:S07]  /*2540*/  LDSM.16.M88.4 R44, [R202+0x4000] ;  /* 0x00400000ca2c783b */ /* 0x000f2e0000000200 */
[----:B------:R-:W-:Y:S08]  /*2550*/  HMMA.16816.F32 R68, R172, R70, R100 ;  /* 0x00000046ac44723c */ /* 0x000ff00000001864 */
[----:B------:R-:W-:Y:S08]  /*2560*/  HMMA.16816.F32 R8, R184, R22, R8 ;  /* 0x00000016b808723c */ /* 0x000ff00000001808 */
[C---:B------:R-:W-:Y:S08]  /*2570*/  HMMA.16816.F32 R96, R172.reuse, R94, R96 ;  /* 0x0000005eac60723c */ /* 0x040ff00000001860 */
[C---:B--2---:R-:W-:Y:S01]  /*2580*/  HMMA.16816.F32 R92, R172.reuse, R88, R56 ;  /* 0x00000058ac5c723c */ /* 0x044fe20000001838 */
[----:B------:R-:W-:Y:S07]  /*2590*/  LDSM.16.M88.4 R56, [R201+0x6000] ;  /* 0x00600000c938783b */ /* 0x000fee0000000200 */
[C---:B------:R-:W-:Y:S01]  /*25a0*/  HMMA.16816.F32 R88, R172.reuse, R90, R28 ;  /* 0x0000005aac58723c */ /* 0x040fe2000000181c */
[----:B------:R-:W2:Y:S07]  /*25b0*/  LDSM.16.M88.4 R28, [R201+0x5000] ;  /* 0x00500000c91c783b */ /* 0x000eae0000000200 */
[----:B------:R-:W-:Y:S01]  /*25c0*/  HMMA.16816.F32 R100, R172, R16, R48 ;  /* 0x00000010ac64723c */ /* 0x000fe20000001830 */
[----:B------:R-:W-:Y:S07]  /*25d0*/  LDSM.16.M88.4 R48, [R205+0x5000] ;  /* 0x00500000cd30783b */ /* 0x000fee0000000200 */
[----:B-1----:R-:W-:Y:S08]  /*25e0*/  HMMA.16816.F32 R4, R192, R24, R4 ;  /* 0x00000018c004723c */ /* 0x002ff00000001804 */
[C---:B---3--:R-:W-:Y:S08]  /*25f0*/  HMMA.16816.F32 R16, R176.reuse, R12, R52 ;  /* 0x0000000cb010723c */ /* 0x048ff00000001834 */
[----:B------:R-:W-:Y:S08]  /*2600*/  HMMA.16816.F32 R20, R176, R14, R68 ;  /* 0x0000000eb014723c */ /* 0x000ff00000001844 */
[----:B------:R-:W-:Y:S01]  /*2610*/  HMMA.16816.F32 R8, R192, R26, R8 ;  /* 0x0000001ac008723c */ /* 0x000fe20000001808 */
[----:B------:R-:W1:Y:S07]  /*2620*/  LDSM.16.M88.4 R24, [R205+0x4800] ;  /* 0x00480000cd18783b */ /* 0x000e6e0000000200 */
[----:B------:R-:W-:Y:S01]  /*2630*/  HMMA.16816.F32 R120, R172, R42, R120 ;  /* 0x0000002aac78723c */ /* 0x000fe20000001878 */
[----:B------:R-:W3:Y:S07]  /*2640*/  LDSM.16.M88.4 R40, [R213] ;  /* 0x00000000d528783b */ /* 0x000eee0000000200 */
[----:B----4-:R-:W-:Y:S08]  /*2650*/  HMMA.16816.F32 R12, R196, R44, R4 ;  /* 0x0000002cc40c723c */ /* 0x010ff00000001804 */
[----:B------:R-:W-:Y:S08]  /*2660*/  HMMA.16816.F32 R4, R184, R36, R16 ;  /* 0x00000024b804723c */ /* 0x000ff00000001810 */
[----:B------:R-:W-:Y:S08]  /*2670*/  HMMA.16816.F32 R80, R172, R82, R112 ;  /* 0x00000052ac50723c */ /* 0x000ff00000001870 */
[----:B------:R-:W-:Y:S01]  /*2680*/  HMMA.16816.F32 R16, R184, R38, R20 ;  /* 0x00000026b810723c */ /* 0x000fe20000001814 */
[----:B------:R-:W4:Y:S07]  /*2690*/  LDSM.16.M88.4 R36, [R202+0x4800] ;  /* 0x00480000ca24783b */ /* 0x000f2e0000000200 */
[----:B--2---:R-:W-:Y:S01]  /*26a0*/  HMMA.16816.F32 R52, R176, R28, R72 ;  /* 0x0000001cb034723c */ /* 0x004fe20000001848 */
[----:B------:R-:W-:Y:S01]  /*26b0*/  FMUL.FTZ R0, R12, c[0x0][0x320] ;  /* 0x0000c8000c007a20 */ /* 0x000fe20000410000 */
[----:B------:R-:W2:Y:S06]  /*26c0*/  LDSM.16.M88.4 R20, [R212] ;  /* 0x00000000d414783b */ /* 0x000eac0000000200 */
[----:B-1----:R-:W-:Y:S08]  /*26d0*/  HMMA.16816.F32 R4, R192, R24, R4 ;  /* 0x00000018c004723c */ /* 0x002ff00000001804 */
[C---:B------:R-:W-:Y:S01]  /*26e0*/  HMMA.16816.F32 R76, R172.reuse, R116, R76 ;  /* 0x00000074ac4c723c */ /* 0x040fe2000000184c */
[----:B------:R1:W1:Y:S07]  /*26f0*/  MUFU.TANH R127, R0 ;  /* 0x00000000007f7308 */ /* 0x00026e0000002400 */
[----:B------:R-:W-:Y:S08]  /*2700*/  HMMA.16816.F32 R116, R172, R118, R60 ;  /* 0x00000076ac74723c */ /* 0x000ff0000000183c */
[----:B------:R-:W-:Y:S01]  /*2710*/  HMMA.16816.F32 R60, R176, R30, R80 ;  /* 0x0000001eb03c723c */ /* 0x000fe20000001850 */
[----:B-1----:R-:W-:-:S07]  /*2720*/  FMUL.FTZ R0, R13, c[0x0][0x320] ;  /* 0x0000c8000d007a20 */ /* 0x002fce0000410000 */
[----:B------:R-:W-:Y:S01]  /*2730*/  HMMA.16816.F32 R28, R196, R46, R8 ;  /* 0x0000002ec41c723c */ /* 0x000fe20000001808 */
[----:B------:R1:W1:Y:S01]  /*2740*/  MUFU.TANH R126, R0 ;  /* 0x00000000007e7308 */ /* 0x0002620000002400 */
[----:B------:R-:W-:Y:S06]  /*2750*/  LDSM.16.M88.4 R44, [R201+0x6800] ;  /* 0x00680000c92c783b */ /* 0x000fec0000000200 */
[----:B---3--:R-:W-:Y:S01]  /*2760*/  HMMA.16816.F32 R8, R184, R40, R52 ;  /* 0x00000028b808723c */ /* 0x008fe20000001834 */
[----:B------:R-:W-:Y:S01]  /*2770*/  LDSM.16.M88.4 R52, [R205+0x5800] ;  /* 0x00580000cd34783b */ /* 0x000fe20000000200 */
[----:B-1----:R-:W-:-:S04]  /*2780*/  FMUL.FTZ R0, R14, c[0x0][0x320] ;  /* 0x0000c8000e007a20 */ /* 0x002fc80000410000 */
[----:B------:R1:W3:Y:S02]  /*2790*/  MUFU.TANH R129, R0 ;  /* 0x0000000000817308 */ /* 0x0002e40000002400 */
[C---:B------:R-:W-:Y:S08]  /*27a0*/  HMMA.16816.F32 R84, R176.reuse, R32, R84 ;  /* 0x00000020b054723c */ /* 0x040ff00000001854 */
[----:B------:R-:W-:Y:S01]  /*27b0*/  HMMA.16816.F32 R68, R176, R34, R96 ;  /* 0x00000022b044723c */ /* 0x000fe20000001860 */
[----:B------:R-:W5:Y:S01]  /*27c0*/  LDSM.16.M88.4 R32, [R202+0x5000] ;  /* 0x00500000ca20783b */ /* 0x000f620000000200 */
[----:B-1----:R-:W-:-:S06]  /*27d0*/  FMUL.FTZ R0, R15, c[0x0][0x320] ;  /* 0x0000c8000f007a20 */ /* 0x002fcc0000410000 */
[----:B------:R-:W-:Y:S01]  /*27e0*/  HMMA.16816.F32 R12, R192, R26, R16 ;  /* 0x0000001ac00c723c */ /* 0x000fe20000001810 */
[----:B------:R1:W1:Y:S07]  /*27f0*/  MUFU.TANH R128, R0 ;  /* 0x0000000000807308 */ /* 0x00026e0000002400 */
[----:B----4-:R-:W-:Y:S01]  /*2800*/  HMMA.16816.F32 R16, R196, R36, R4 ;  /* 0x00000024c410723c */ /* 0x010fe20000001804 */
[----:B-1----:R-:W-:-:S04]  /*2810*/  FMUL.FTZ R0, R28, c[0x0][0x320] ;  /* 0x0000c8001c007a20 */ /* 0x002fc80000410000 */
[----:B------:R1:W4:Y:S03]  /*2820*/  MUFU.TANH R115, R0 ;  /* 0x0000000000737308 */ /* 0x0003260000002400 */
[----:B------:R-:W-:Y:S01]  /*2830*/  HMMA.16816.F32 R4, R192, R48, R8 ;  /* 0x00000030c004723c */ /* 0x000fe20000001808 */
[----:B-1----:R-:W-:-:S04]  /*2840*/  FMUL.FTZ R0, R29, c[0x0][0x320] ;  /* 0x0000c8001d007a20 */ /* 0x002fc80000410000 */
[----:B------:R1:W1:Y:S03]  /*2850*/  MUFU.TANH R114, R0 ;  /* 0x0000000000727308 */ /* 0x0002660000002400 */
[----:B------:R-:W-:Y:S01]  /*2860*/  HMMA.16816.F32 R24, R184, R42, R60 ;  /* 0x0000002ab818723c */ /* 0x000fe2000000183c */
[----:B------:R-:W-:Y:S07]  /*2870*/  LDSM.16.M88.4 R40, [R202+0x5800] ;  /* 0x00580000ca28783b */ /* 0x000fee0000000200 */
[----:B------:R-:W-:Y:S01]  /*2880*/  HMMA.16816.F32 R8, R196, R38, R12 ;  /* 0x00000026c408723c */ /* 0x000fe2000000180c */
[----:B------:R-:W-:Y:S01]  /*2890*/  LDSM.16.M88.4 R36, [R210] ;  /* 0x00000000d224783b */ /* 0x000fe20000000200 */
[----:B-1----:R-:W-:-:S04]  /*28a0*/  FMUL.FTZ R0, R30, c[0x0][0x320] ;  /* 0x0000c8001e007a20 */ /* 0x002fc80000410000 */
[----:B------:R1:W1:Y:S02]  /*28b0*/  MUFU.TANH R125, R0 ;  /* 0x00000000007d7308 */ /* 0x0002640000002400 */
[----:B-1----:R-:W-:Y:S01]  /*28c0*/  FMUL.FTZ R0, R31, c[0x0][0x320] ;  /* 0x0000c8001f007a20 */ /* 0x002fe20000410000 */
[----:B--2---:R-:W-:Y:S01]  /*28d0*/  HMMA.16816.F32 R12, R184, R20, R84 ;  /* 0x00000014b80c723c */ /* 0x004fe20000001854 */
[----:B------:R-:W1:Y:S04]  /*28e0*/  LDSM.16.M88.4 R28, [R211] ;  /* 0x00000000d31c783b */ /* 0x000e680000000200 */
[----:B------:R2:W1:Y:S02]  /*28f0*/  MUFU.TANH R124, R0 ;  /* 0x00000000007c7308 */ /* 0x0004640000002400 */
[----:B--2---:R-:W-:-:S06]  /*2900*/  FMUL.FTZ R0, R16, c[0x0][0x320] ;  /* 0x0000c80010007a20 */ /* 0x004fcc0000410000 */
[----:B------:R2:W1:Y:S02]  /*2910*/  MUFU.TANH R99, R0 ;  /* 0x0000000000637308 */ /* 0x0004640000002400 */
[----:B--2---:R-:W-:-:S06]  /*2920*/  FMUL.FTZ R0, R17, c[0x0][0x320] ;  /* 0x0000c80011007a20 */ /* 0x004fcc0000410000 */
[----:B------:R2:W1:Y:S02]  /*2930*/  MUFU.TANH R98, R0 ;  /* 0x0000000000627308 */ /* 0x0004640000002400 */
[----:B--2---:R-:W-:-:S06]  /*2940*/  FMUL.FTZ R0, R18, c[0x0][0x320] ;  /* 0x0000c80012007a20 */ /* 0x004fcc0000410000 */
[----:B------:R2:W1:Y:S02]  /*2950*/  MUFU.TANH R113, R0 ;  /* 0x0000000000717308 */ /* 0x0004640000002400 */
[----:B--2---:R-:W-:Y:S02]  /*2960*/  FMUL.FTZ R0, R19, c[0x0][0x320] ;  /* 0x0000c80013007a20 */ /* 0x004fe40000410000 */
[----:B-----5:R-:W-:Y:S04]  /*2970*/  HMMA.16816.F32 R16, R196, R32, R4 ;  /* 0x00000020c410723c */ /* 0x020fe80000001804 */
[----:B------:R2:W1:Y:S04]  /*2980*/  MUFU.TANH R112, R0 ;  /* 0x0000000000707308 */ /* 0x0004680000002400 */
[----:B------:R-:W-:Y:S01]  /*2990*/  HMMA.16816.F32 R4, R192, R50, R24 ;  /* 0x00000032c004723c */ /* 0x000fe20000001818 */
[----:B------:R-:W-:Y:S01]  /*29a0*/  LDSM.16.M88.4 R48, [R202+0x6000] ;  /* 0x00600000ca30783b */ /* 0x000fe20000000200 */
[----:B--2---:R-:W-:-:S04]  /*29b0*/  FMUL.FTZ R0, R8, c[0x0][0x320] ;  /* 0x0000c80008007a20 */ /* 0x004fc80000410000 */
[----:B------:R2:W1:Y:S02]  /*29c0*/  MUFU.TANH R97, R0 ;  /* 0x0000000000617308 */ /* 0x0004640000002400 */
[----:B------:R-:W-:Y:S01]  /*29d0*/  HMMA.16816.F32 R76, R176, R56, R76 ;  /* 0x00000038b04c723c */ /* 0x000fe2000000184c */
[----:B--2---:R-:W-:-:S05]  /*29e0*/  FMUL.FTZ R0, R9, c[0x0][0x320] ;  /* 0x0000c80009007a20 */ /* 0x004fca0000410000 */
[----:B------:R2:W1:Y:S02]  /*29f0*/  MUFU.TANH R96, R0 ;  /* 0x0000000000607308 */ /* 0x0004640000002400 */
[----:B------:R-:W-:Y:S08]  /*2a00*/  HMMA.16816.F32 R60, R176, R44, R92 ;  /* 0x0000002cb03c723c */ /* 0x000ff0000000185c */
[----:B------:R-:W-:Y:S01]  /*2a10*/  HMMA.16816.F32 R20, R184, R22, R68 ;  /* 0x00000016b814723c */ /* 0x000fe20000001844 */
[----:B--2---:R-:W-:-:S04]  /*2a20*/  FMUL.FTZ R0, R10, c[0x0][0x320] ;  /* 0x0000c8000a007a20 */ /* 0x004fc80000410000 */
[----:B------:R2:W1:Y:S03]  /*2a30*/  MUFU.TANH R93, R0 ;  /* 0x00000000005d7308 */ /* 0x0004660000002400 */
[----:B------:R-:W-:Y:S01]  /*2a40*/  HMMA.16816.F32 R4, R196, R34, R4 ;  /* 0x00000022c404723c */ /* 0x000fe20000001804 */
[----:B------:R-:W5:Y:S01]  /*2a50*/  LDSM.16.M88.4 R32, [R205+0x6000] ;  /* 0x00600000cd20783b */ /* 0x000f620000000200 */
[----:B--2---:R-:W-:-:S06]  /*2a60*/  FMUL.FTZ R0, R11, c[0x0][0x320] ;  /* 0x0000c8000b007a20 */ /* 0x004fcc0000410000 */
[----:B------:R-:W-:Y:S01]  /*2a70*/  HMMA.16816.F32 R8, R192, R52, R12 ;  /* 0x00000034c008723c */ /* 0x000fe2000000180c */
[----:B------:R2:W1:Y:S07]  /*2a80*/  MUFU.TANH R92, R0 ;  /* 0x00000000005c7308 */ /* 0x00046e0000002400 */
[----:B------:R-:W-:Y:S01]  /*2a90*/  HMMA.16816.F32 R72, R176, R58, R116 ;  /* 0x0000003ab048723c */ /* 0x000fe20000001874 */
[----:B------:R-:W3:Y:S01]  /*2aa0*/  LDSM.16.M88.4 R56, [R201+0x7000] ;  /* 0x00700000c938783b */ /* 0x000ee20000000200 */
[----:B--2---:R-:W-:-:S04]  /*2ab0*/  FMUL.FTZ R0, R16, c[0x0][0x320] ;  /* 0x0000c80010007a20 */ /* 0x004fc80000410000 */
[----:B------:R2:W2:Y:S02]  /*2ac0*/  MUFU.TANH R85, R0 ;  /* 0x0000000000557308 */ /* 0x0004a40000002400 */
[----:B-1----:R-:W-:Y:S08]  /*2ad0*/  HMMA.16816.F32 R12, R184, R28, R76 ;  /* 0x0000001cb80c723c */ /* 0x002ff0000000184c */
[----:B------:R-:W-:Y:S01]  /*2ae0*/  HMMA.16816.F32 R24, R196, R40, R8 ;  /* 0x00000028c418723c */ /* 0x000fe20000001808 */
[----:B--2---:R-:W-:-:S07]  /*2af0*/  FMUL.FTZ R0, R17, c[0x0][0x320] ;  /* 0x0000c80011007a20 */ /* 0x004fce0000410000 */
[----:B------:R-:W-:Y:S01]  /*2b00*/  HMMA.16816.F32 R8, R192, R54, R20 ;  /* 0x00000036c008723c */ /* 0x000fe20000001814 */
[----:B------:R1:W2:Y:S02]  /*2b10*/  MUFU.TANH R83, R0 ;  /* 0x0000000000537308 */ /* 0x0002a40000002400 */
[----:B-1----:R-:W-:-:S06]  /*2b20*/  FMUL.FTZ R0, R18, c[0x0][0x320] ;  /* 0x0000c80012007a20 */ /* 0x002fcc0000410000 */
[----:B------:R1:W1:Y:S01]  /*2b30*/  MUFU.TANH R87, R0 ;  /* 0x0000000000577308 */ /* 0x0002620000002400 */
[----:B------:R-:W-:Y:S01]  /*2b40*/  HMMA.16816.F32 R20, R184, R30, R72 ;  /* 0x0000001eb814723c */ /* 0x000fe20000001848 */
[----:B------:R-:W-:Y:S01]  /*2b50*/  LDSM.16.M88.4 R28, [R209] ;  /* 0x00000000d11c783b */ /* 0x000fe20000000200 */
[----:B-1----:R-:W-:-:S05]  /*2b60*/  FMUL.FTZ R0, R19, c[0x0][0x320] ;  /* 0x0000c80013007a20 */ /* 0x002fca0000410000 */
[----:B------:R1:W1:Y:S01]  /*2b70*/  MUFU.TANH R86, R0 ;  /* 0x0000000000567308 */ /* 0x0002620000002400 */
[----:B-----5:R-:W-:Y:S01]  /*2b80*/  HMMA.16816.F32 R16, R192, R32, R12 ;  /* 0x00000020c010723c */ /* 0x020fe2000000180c */
[----:B-1----:R-:W-:-:S06]  /*2b90*/  FMUL.FTZ R0, R4, c[0x0][0x320] ;  /* 0x0000c80004007a20 */ /* 0x002fcc0000410000 */
[----:B------:R1:W1:Y:S02]  /*2ba0*/  MUFU.TANH R81, R0 ;  /* 0x0000000000517308 */ /* 0x0002640000002400 */
[----:B-1----:R-:W-:-:S06]  /*2bb0*/  FMUL.FTZ R0, R5, c[0x0][0x320] ;  /* 0x0000c80005007a20 */ /* 0x002fcc0000410000 */
[----:B------:R1:W1:Y:S02]  /*2bc0*/  MUFU.TANH R80, R0 ;  /* 0x0000000000507308 */ /* 0x0002640000002400 */
[----:B-1----:R-:W-:-:S06]  /*2bd0*/  FMUL.FTZ R0, R6, c[0x0][0x320] ;  /* 0x0000c80006007a20 */ /* 0x002fcc0000410000 */
[----:B------:R1:W1:Y:S02]  /*2be0*/  MUFU.TANH R84, R0 ;  /* 0x0000000000547308 */ /* 0x0002640000002400 */
[----:B-1----:R-:W-:Y:S02]  /*2bf0*/  FMUL.FTZ R0, R7, c[0x0][0x320] ;  /* 0x0000c80007007a20 */ /* 0x002fe40000410000 */
[----:B------:R-:W-:Y:S04]  /*2c00*/  HMMA.16816.F32 R4, R196, R42, R8 ;  /* 0x0000002ac404723c */ /* 0x000fe80000001808 */
[----:B------:R1:W1:Y:S02]  /*2c10*/  MUFU.TANH R82, R0 ;  /* 0x0000000000527308 */ /* 0x0002640000002400 */
[----:B-1----:R-:W-:-:S06]  /*2c20*/  FMUL.FTZ R0, R24, c[0x0][0x320] ;  /* 0x0000c80018007a20 */ /* 0x002fcc0000410000 */
[----:B------:R1:W1:Y:S01]  /*2c30*/  MUFU.TANH R72, R0 ;  /* 0x0000000000487308 */ /* 0x0002620000002400 */
[----:B------:R-:W-:Y:S01]  /*2c40*/  HMMA.16816.F32 R68, R176, R46, R88 ;  /* 0x0000002eb044723c */ /* 0x000fe20000001858 */
[----:B------:R-:W-:Y:S07]  /*2c50*/  LDSM.16.M88.4 R44, [R205+0x6800] ;  /* 0x00680000cd2c783b */ /* 0x000fee0000000200 */
[----:B------:R-:W-:Y:S01]  /*2c60*/  HMMA.16816.F32 R12, R184, R36, R60 ;  /* 0x00000024b80c723c */ /* 0x000fe2000000183c */
[----:B------:R-:W5:Y:S01]  /*2c70*/  LDSM.16.M88.4 R60, [R201+0x7800] ;  /* 0x00780000c93c783b */ /* 0x000f620000000200 */
[----:B-1----:R-:W-:-:S06]  /*2c80*/  FMUL.FTZ R0, R25, c[0x0][0x320] ;  /* 0x0000c80019007a20 */ /* 0x002fcc0000410000 */
[----:B------:R-:W-:Y:S01]  /*2c90*/  HMMA.16816.F32 R8, R192, R34, R20 ;  /* 0x00000022c008723c */ /* 0x000fe20000001814 */
[----:B------:R-:W1:Y:S01]  /*2ca0*/  LDSM.16.M88.4 R32, [R202+0x6800] ;  /* 0x00680000ca20783b */ /* 0x000e620000000200 */
[----:B------:R2:W1:Y:S02]  /*2cb0*/  MUFU.TANH R67, R0 ;  /* 0x0000000000437308 */ /* 0x0004640000002400 */
[----:B--2---:R-:W-:-:S06]  /*2cc0*/  FMUL.FTZ R0, R26, c[0x0][0x320] ;  /* 0x0000c8001a007a20 */ /* 0x004fcc0000410000 */
[----:B------:R2:W1:Y:S02]  /*2cd0*/  MUFU.TANH R75, R0 ;  /* 0x00000000004b7308 */ /* 0x0004640000002400 */
[----:B--2---:R-:W-:Y:S02]  /*2ce0*/  FMUL.FTZ R0, R27, c[0x0][0x320] ;  /* 0x0000c8001b007a20 */ /* 0x004fe40000410000 */
[----:B------:R-:W-:Y:S04]  /*2cf0*/  HMMA.16816.F32 R24, R196, R48, R16 ;  /* 0x00000030c418723c */ /* 0x000fe80000001810 */
[----:B------:R2:W1:Y:S02]  /*2d00*/  MUFU.TANH R74, R0 ;  /* 0x00000000004a7308 */ /* 0x0004640000002400 */
[----:B--2---:R-:W-:-:S06]  /*2d10*/  FMUL.FTZ R0, R4, c[0x0][0x320] ;  /* 0x0000c80004007a20 */ /* 0x004fcc0000410000 */
[----:B------:R2:W1:Y:S01]  /*2d20*/  MUFU.TANH R66, R0 ;  /* 0x0000000000427308 */ /* 0x0004620000002400 */
[----:B------:R-:W-:Y:S01]  /*2d30*/  HMMA.16816.F32 R20, R184, R38, R68 ;  /* 0x00000026b814723c */ /* 0x000fe20000001844 */
[----:B------:R-:W-:Y:S01]  /*2d40*/  LDSM.16.M88.4 R36, [R202+0x7000] ;  /* 0x00700000ca24783b */ /* 0x000fe20000000200 */
[----:B--2---:R-:W-:-:S05]  /*2d50*/  FMUL.FTZ R0, R5, c[0x0][0x320] ;  /* 0x0000c80005007a20 */ /* 0x004fca0000410000 */
[----:B------:R2:W1:Y:S01]  /*2d60*/  MUFU.TANH R65, R0 ;  /* 0x0000000000417308 */ /* 0x0004620000002400 */
[----:B---3--:R-:W-:Y:S01]  /*2d70*/  HMMA.16816.F32 R40, R176, R58, R104 ;  /* 0x0000003ab028723c */ /* 0x008fe20000001868 */
[----:B--2---:R-:W-:-:S06]  /*2d80*/  FMUL.FTZ R0, R6, c[0x0][0x320] ;  /* 0x0000c80006007a20 */ /* 0x004fcc0000410000 */
[----:B------:R2:W3:Y:S01]  /*2d90*/  MUFU.TANH R73, R0 ;  /* 0x0000000000497308 */ /* 0x0004e20000002400 */
[----:B------:R-:W-:Y:S01]  /*2da0*/  HMMA.16816.F32 R76, R176, R56, R100 ;  /* 0x00000038b04c723c */ /* 0x000fe20000001864 */
[----:B--2---:R-:W-:-:S07]  /*2db0*/  FMUL.FTZ R0, R7, c[0x0][0x320] ;  /* 0x0000c80007007a20 */ /* 0x004fce0000410000 */
[----:B------:R-:W-:Y:S01]  /*2dc0*/  HMMA.16816.F32 R4, R196, R50, R8 ;  /* 0x00000032c404723c */ /* 0x000fe20000001808 */
[----:B------:R-:W2:Y:S01]  /*2dd0*/  LDSM.16.M88.4 R48, [R205+0x7000] ;  /* 0x00700000cd30783b */ /* 0x000ea20000000200 */
[----:B------:R1:W1:Y:S02]  /*2de0*/  MUFU.TANH R68, R0 ;  /* 0x0000000000447308 */ /* 0x0002640000002400 */
[----:B-1----:R-:W-:-:S06]  /*2df0*/  FMUL.FTZ R0, R24, c[0x0][0x320] ;  /* 0x0000c80018007a20 */ /* 0x002fcc0000410000 */
[----:B------:R1:W1:Y:S01]  /*2e00*/  MUFU.TANH R58, R0 ;  /* 0x00000000003a7308 */ /* 0x0002620000002400 */
[----:B-----5:R-:W-:Y:S01]  /*2e10*/  HMMA.16816.F32 R52, R176, R60, R108 ;  /* 0x0000003cb034723c */ /* 0x020fe2000000186c */
[----:B-1----:R-:W-:-:S06]  /*2e20*/  FMUL.FTZ R0, R25, c[0x0][0x320] ;  /* 0x0000c80019007a20 */ /* 0x002fcc0000410000 */
[----:B------:R1:W1:Y:S01]  /*2e30*/  MUFU.TANH R57, R0 ;  /* 0x0000000000397308 */ /* 0x0002620000002400 */
[----:B------:R-:W-:Y:S01]  /*2e40*/  HMMA.16816.F32 R16, R192, R44, R12 ;  /* 0x0000002cc010723c */ /* 0x000fe2000000180c */
[----:B-1----:R-:W-:-:S06]  /*2e50*/  FMUL.FTZ R0, R26, c[0x0][0x320] ;  /* 0x0000c8001a007a20 */ /* 0x002fcc0000410000 */
[----:B------:R1:W1:Y:S01]  /*2e60*/  MUFU.TANH R61, R0 ;  /* 0x00000000003d7308 */ /* 0x0002620000002400 */
[----:B------:R-:W-:Y:S01]  /*2e70*/  HMMA.16816.F32 R8, R192, R46, R20 ;  /* 0x0000002ec008723c */ /* 0x000fe20000001814 */
[----:B------:R-:W5:Y:S01]  /*2e80*/  LDSM.16.M88.4 R44, [R208] ;  /* 0x00000000d02c783b */ /* 0x000f620000000200 */
[----:B-1----:R-:W-:-:S05]  /*2e90*/  FMUL.FTZ R0, R27, c[0x0][0x320] ;  /* 0x0000c8001b007a20 */ /* 0x002fca0000410000 */
[----:B------:R1:W1:Y:S01]  /*2ea0*/  MUFU.TANH R60, R0 ;  /* 0x00000000003c7308 */ /* 0x0002620000002400 */
[----:B------:R-:W-:Y:S01]  /*2eb0*/  HMMA.16816.F32 R24, R184, R30, R40 ;  /* 0x0000001eb818723c */ /* 0x000fe20000001828 */
[----:B-1----:R-:W-:-:S06]  /*2ec0*/  FMUL.FTZ R0, R4, c[0x0][0x320] ;  /* 0x0000c80004007a20 */ /* 0x002fcc0000410000 */
[----:B------:R1:W1:Y:S01]  /*2ed0*/  MUFU.TANH R56, R0 ;  /* 0x0000000000387308 */ /* 0x0002620000002400 */
[----:B------:R-:W-:Y:S01]  /*2ee0*/  HMMA.16816.F32 R12, R184, R28, R76 ;  /* 0x0000001cb80c723c */ /* 0x000fe2000000184c */
[----:B------:R-:W-:Y:S01]  /*2ef0*/  LDSM.16.M88.4 R28, [R202+0x7800] ;  /* 0x00780000ca1c783b */ /* 0x000fe20000000200 */
[----:B-1----:R-:W-:-:S05]  /*2f00*/  FMUL.FTZ R0, R5, c[0x0][0x320] ;  /* 0x0000c80005007a20 */ /* 0x002fca0000410000 */
[----:B------:R1:W1:Y:S01]  /*2f10*/  MUFU.TANH R43, R0 ;  /* 0x00000000002b7308 */ /* 0x0002620000002400 */
[----:B------:R-:W-:Y:S01]  /*2f20*/  HMMA.16816.F32 R20, R196, R32, R16 ;  /* 0x00000020c414723c */ /* 0x000fe20000001810 */
[----:B-1----:R-:W-:-:S06]  /*2f30*/  FMUL.FTZ R0, R6, c[0x0][0x320] ;  /* 0x0000c80006007a20 */ /* 0x002fcc0000410000 */
[----:B------:R1:W1:Y:S01]  /*2f40*/  MUFU.TANH R59, R0 ;  /* 0x00000000003b7308 */ /* 0x0002620000002400 */
[----:B------:R-:W-:Y:S01]  /*2f50*/  HMMA.16816.F32 R8, R196, R34, R8 ;  /* 0x00000022c408723c */ /* 0x000fe20000001808 */
[----:B------:R-:W3:Y:S01]  /*2f60*/  LDSM.16.M88.4 R32, [R205+0x7800] ;  /* 0x00780000cd20783b */ /* 0x000ee20000000200 */
[----:B------:R-:W-:Y:S01]  /*2f70*/  ISETP.GT.AND P0, PT, R64, R161, PT ;  /* 0x000000a14000720c */ /* 0x000fe20003f04270 */
[----:B------:R-:W-:-:S04]  /*2f80*/  DEPBAR.LE SB0, 0x0 ;  /* 0x000080000000791a */ /* 0x000fc80000000000 */
[----:B-1----:R-:W-:Y:S02]  /*2f90*/  FMUL.FTZ R0, R7, c[0x0][0x320] ;  /* 0x0000c80007007a20 */ /* 0x002fe40000410000 */
[----:B------:R-:W-:Y:S08]  /*2fa0*/  HMMA.16816.F32 R4, R176, R62, R120 ;  /* 0x0000003eb004723c */ /* 0x000ff00000001878 */
[----:B--2---:R-:W-:Y:S08]  /*2fb0*/  HMMA.16816.F32 R16, R192, R48, R12 ;  /* 0x00000030c010723c */ /* 0x004ff0000000180c */
[C---:B-----5:R-:W-:Y:S08]  /*2fc0*/  HMMA.16816.F32 R12, R184.reuse, R44, R52 ;  /* 0x0000002cb80c723c */ /* 0x060ff00000001834 */
[----:B------:R-:W-:Y:S08]  /*2fd0*/  HMMA.16816.F32 R4, R184, R46, R4 ;  /* 0x0000002eb804723c */ /* 0x000ff00000001804 */
[C---:B------:R-:W-:Y:S08]  /*2fe0*/  HMMA.16816.F32 R24, R192.reuse, R50, R24 ;  /* 0x00000032c018723c */ /* 0x040ff00000001818 */
[C---:B---3--:R-:W-:Y:S08]  /*2ff0*/  HMMA.16816.F32 R12, R192.reuse, R32, R12 ;  /* 0x00000020c00c723c */ /* 0x048ff0000000180c */
[----:B------:R-:W-:Y:S01]  /*3000*/  HMMA.16816.F32 R4, R192, R34, R4 ;  /* 0x00000022c004723c */ /* 0x000fe20000001804 */
[----:B------:R-:W-:-:S02]  /*3010*/  FMUL.FTZ R21, R21, c[0x0][0x320] ;  /* 0x0000c80015157a20 */ /* 0x000fc40000410000 */
[----:B------:R-:W-:Y:S02]  /*3020*/  FMUL.FTZ R22, R22, c[0x0][0x320] ;  /* 0x0000c80016167a20 */ /* 0x000fe40000410000 */
[----:B------:R-:W-:Y:S01]  /*3030*/  FMUL.FTZ R23, R23, c[0x0][0x320] ;  /* 0x0000c80017177a20 */ /* 0x000fe20000410000 */
[----:B------:R1:W2:Y:S01]  /*3040*/  MUFU.TANH R49, R0 ;  /* 0x0000000000317308 */ /* 0x0002a20000002400 */
[----:B------:R-:W-:Y:S02]  /*3050*/  FMUL.FTZ R8, R8, c[0x0][0x320] ;  /* 0x0000c80008087a20 */ /* 0x000fe40000410000 */
[----:B------:R-:W-:Y:S02]  /*3060*/  FMUL.FTZ R9, R9, c[0x0][0x320] ;  /* 0x0000c80009097a20 */ /* 0x000fe40000410000 */
[----:B------:R-:W-:Y:S02]  /*3070*/  FMUL.FTZ R10, R10, c[0x0][0x320] ;  /* 0x0000c8000a0a7a20 */ /* 0x000fe40000410000 */
[----:B------:R-:W-:Y:S01]  /*3080*/  FMUL.FTZ R11, R11, c[0x0][0x320] ;  /* 0x0000c8000b0b7a20 */ /* 0x000fe20000410000 */
[----:B------:R-:W3:Y:S01]  /*3090*/  MUFU.TANH R40, R21 ;  /* 0x0000001500287308 */ /* 0x000ee20000002400 */
[----:B-1----:R-:W-:-:S07]  /*30a0*/  FMUL.FTZ R0, R20, c[0x0][0x320] ;  /* 0x0000c80014007a20 */ /* 0x002fce0000410000 */
[----:B------:R-:W1:Y:S02]  /*30b0*/  MUFU.TANH R48, R22 ;  /* 0x0000001600307308 */ /* 0x000e640000002400 */
[C---:B------:R-:W-:Y:S06]  /*30c0*/  HMMA.16816.F32 R4, R196.reuse, R30, R4 ;  /* 0x0000001ec404723c */ /* 0x040fec0000001804 */
[----:B------:R5:W1:Y:S08]  /*30d0*/  MUFU.TANH R45, R23 ;  /* 0x00000017002d7308 */ /* 0x000a700000002400 */
[----:B------:R-:W1:Y:S01]  /*30e0*/  MUFU.TANH R44, R10 ;  /* 0x0000000a002c7308 */ /* 0x000e620000002400 */
[C---:B-----5:R-:W-:Y:S07]  /*30f0*/  HMMA.16816.F32 R20, R196.reuse, R36, R16 ;  /* 0x00000024c414723c */ /* 0x060fee0000001810 */
[----:B------:R-:W1:Y:S01]  /*3100*/  MUFU.TANH R37, R8 ;  /* 0x0000000800257308 */ /* 0x000e620000002400 */
[C---:B------:R-:W-:Y:S07]  /*3110*/  HMMA.16816.F32 R16, R196.reuse, R38, R24 ;  /* 0x00000026c410723c */ /* 0x040fee0000001818 */
[----:B------:R-:W1:Y:S08]  /*3120*/  MUFU.TANH R36, R9 ;  /* 0x0000000900247308 */ /* 0x000e700000002400 */
[----:B------:R5:W1:Y:S02]  /*3130*/  MUFU.TANH R42, R11 ;  /* 0x0000000b002a7308 */ /* 0x000a640000002400 */
[----:B-----5:R-:W-:Y:S01]  /*3140*/  HMMA.16816.F32 R8, R196, R28, R12 ;  /* 0x0000001cc408723c */ /* 0x020fe2000000180c */
[----:B------:R-:W-:-:S02]  /*3150*/  FMUL.FTZ R20, R20, c[0x0][0x320] ;  /* 0x0000c80014147a20 */ /* 0x000fc40000410000 */
[----:B------:R-:W-:Y:S02]  /*3160*/  FMUL.FTZ R21, R21, c[0x0][0x320] ;  /* 0x0000c80015157a20 */ /* 0x000fe40000410000 */
[----:B------:R-:W-:Y:S02]  /*3170*/  FMUL.FTZ R22, R22, c[0x0][0x320] ;  /* 0x0000c80016167a20 */ /* 0x000fe40000410000 */
[----:B------:R-:W-:Y:S02]  /*3180*/  FMUL.FTZ R23, R23, c[0x0][0x320] ;  /* 0x0000c80017177a20 */ /* 0x000fe40000410000 */
[----:B------:R-:W-:Y:S02]  /*3190*/  FMUL.FTZ R16, R16, c[0x0][0x320] ;  /* 0x0000c80010107a20 */ /* 0x000fe40000410000 */
[----:B------:R-:W-:Y:S02]  /*31a0*/  FMUL.FTZ R15, R17, c[0x0][0x320] ;  /* 0x0000c800110f7a20 */ /* 0x000fe40000410000 */
        /* <DEDUP_REMOVED lines=9> */
[----:B------:R-:W-:Y:S01]  /*3240*/  FMUL.FTZ R11, R11, c[0x0][0x320] ;  /* 0x0000c8000b0b7a20 */ /* 0x000fe20000410000 */
[----:B------:R1:W1:Y:S08]  /*3250*/  MUFU.TANH R27, R22 ;  /* 0x00000016001b7308 */ /* 0x0002700000002400 */
[----:B------:R1:W1:Y:S08]  /*3260*/  MUFU.TANH R26, R23 ;  /* 0x00000017001a7308 */ /* 0x0002700000002400 */
[----:B------:R1:W1:Y:S08]  /*3270*/  MUFU.TANH R25, R18 ;  /* 0x0000001200197308 */ /* 0x0002700000002400 */
[----:B------:R1:W1:Y:S08]  /*3280*/  MUFU.TANH R24, R19 ;  /* 0x0000001300187308 */ /* 0x0002700000002400 */
[----:B------:R1:W1:Y:S08]  /*3290*/  MUFU.TANH R41, R0 ;  /* 0x0000000000297308 */ /* 0x0002700000002400 */
[----:B------:R-:W1:Y:S08]  /*32a0*/  MUFU.TANH R20, R20 ;  /* 0x0000001400147308 */ /* 0x000e700000002400 */
[----:B------:R-:W1:Y:S08]  /*32b0*/  MUFU.TANH R21, R21 ;  /* 0x0000001500157308 */ /* 0x000e700000002400 */
[----:B------:R-:W1:Y:S08]  /*32c0*/  MUFU.TANH R16, R16 ;  /* 0x0000001000107308 */ /* 0x000e700000002400 */
[----:B------:R-:W1:Y:S08]  /*32d0*/  MUFU.TANH R15, R15 ;  /* 0x0000000f000f7308 */ /* 0x000e700000002400 */
[----:B------:R1:W1:Y:S08]  /*32e0*/  MUFU.TANH R14, R8 ;  /* 0x00000008000e7308 */ /* 0x0002700000002400 */
[----:B------:R1:W1:Y:S08]  /*32f0*/  MUFU.TANH R13, R9 ;  /* 0x00000009000d7308 */ /* 0x0002700000002400 */
[----:B------:R1:W1:Y:S08]  /*3300*/  MUFU.TANH R23, R10 ;  /* 0x0000000a00177308 */ /* 0x0002700000002400 */
[----:B------:R1:W1:Y:S08]  /*3310*/  MUFU.TANH R22, R11 ;  /* 0x0000000b00167308 */ /* 0x0002700000002400 */
[----:B------:R1:W1:Y:S08]  /*3320*/  MUFU.TANH R12, R4 ;  /* 0x00000004000c7308 */ /* 0x0002700000002400 */
[----:B------:R1:W1:Y:S08]  /*3330*/  MUFU.TANH R17, R5 ;  /* 0x0000000500117308 */ /* 0x0002700000002400 */
[----:B------:R1:W1:Y:S08]  /*3340*/  MUFU.TANH R19, R6 ;  /* 0x0000000600137308 */ /* 0x0002700000002400 */
[----:B------:R1:W1:Y:S01]  /*3350*/  MUFU.TANH R18, R7 ;  /* 0x0000000700127308 */ /* 0x0002620000002400 */
[----:B------:R-:W-:Y:S01]  /*3360*/  BSSY B0, `(.L_x_68) ;  /* 0x0000022000007945 */ /* 0x000fe20003800000 */
[----:B------:R-:W-:Y:S06]  /*3370*/  BAR.SYNC.DEFER_BLOCKING 0x0 ;  /* 0x0000000000007b1d */ /* 0x000fec0000010000 */
[----:B------:R-:W-:Y:S05]  /*3380*/  @!P0 BRA `(.L_x_69) ;  /* 0x000001f000008947 */ /* 0x000fea0003800000 */
[----:B-1234-:R-:W-:Y:S01]  /*3390*/  IADD3 R0, R160, -0x2, RZ ;  /* 0xfffffffea0007810 */ /* 0x01efe20007ffe0ff */
[C---:B------:R-:W-:Y:S01]  /*33a0*/  IMAD.SHL.U32 R8, R131.reuse, 0x40, RZ ;  /* 0x0000004083087824 */ /* 0x040fe200078e00ff */
[----:B------:R-:W-:-:S02]  /*33b0*/  SHF.L.U64.HI R9, R131, 0x6, R132 ;  /* 0x0000000683097819 */ /* 0x000fc40000010284 */
[----:B------:R-:W-:Y:S01]  /*33c0*/  SHF.R.S32.HI R2, RZ, 0x1f, R0 ;  /* 0x0000001fff027819 */ /* 0x000fe20000011400 */
[----:B------:R-:W-:-:S04]  /*33d0*/  IMAD.WIDE.U32 R4, R0, c[0x0][0x1e0], RZ ;  /* 0x0000780000047a25 */ /* 0x000fc800078e00ff */
[----:B------:R-:W-:-:S04]  /*33e0*/  IMAD R2, R2, c[0x0][0x1e0], RZ ;  /* 0x0000780002027a24 */ /* 0x000fc800078e02ff */
[----:B------:R-:W-:Y:S01]  /*33f0*/  IMAD R2, R0, c[0x0][0x1e4], R2 ;  /* 0x0000790000027a24 */ /* 0x000fe200078e0202 */
[----:B------:R-:W-:-:S03]  /*3400*/  LEA R0, P1, R4, R136, 0x7 ;  /* 0x0000008804007211 */ /* 0x000fc600078238ff */
[----:B------:R-:W-:Y:S01]  /*3410*/  IMAD.IADD R3, R5, 0x1, R2 ;  /* 0x0000000105037824 */ /* 0x000fe200078e0202 */
[----:B------:R-:W-:-:S04]  /*3420*/  LEA R2, P0, R0, c[0x0][0x1c8], 0x1 ;  /* 0x0000720000027a11 */ /* 0x000fc800078008ff */
[----:B------:R-:W-:Y:S02]  /*3430*/  LEA.HI.X R3, R4, R134, R3, 0x7, P1 ;  /* 0x0000008604037211 */ /* 0x000fe400008f3c03 */
[----:B------:R-:W-:Y:S02]  /*3440*/  IADD3 R6, P4, R8, R2, RZ ;  /* 0x0000000208067210 */ /* 0x000fe40007f9e0ff */
[----:B------:R-:W-:Y:S02]  /*3450*/  LEA.HI.X R3, R0, c[0x0][0x1cc], R3, 0x1, P0 ;  /* 0x0000730000037a11 */ /* 0x000fe400000f0c03 */
[----:B------:R-:W-:Y:S02]  /*3460*/  IADD3 R10, P2, P1, R8, 0x80, R2 ;  /* 0x00000080080a7810 */ /* 0x000fe4000795e002 */
[-C--:B------:R-:W-:Y:S01]  /*3470*/  IADD3 R4, P0, R6, R8.reuse, RZ ;  /* 0x0000000806047210 */ /* 0x080fe20007f1e0ff */
[C-C-:B------:R-:W-:Y:S01]  /*3480*/  IMAD.X R7, R9.reuse, 0x1, R3.reuse, P4 ;  /* 0x0000000109077824 */ /* 0x140fe200020e0603 */
[----:B------:R-:W-:Y:S01]  /*3490*/  IADD3.X R11, R9, RZ, R3, P2, P1 ;  /* 0x000000ff090b7210 */ /* 0x000fe200017e2403 */
[----:B------:R-:W-:Y:S01]  /*34a0*/  @!PT LDS RZ, [RZ] ;  /* 0x00000000fffff984 */ /* 0x000fe20000000800 */
[----:B------:R-:W-:Y:S01]  /*34b0*/  @!PT LDS RZ, [RZ] ;  /* 0x00000000fffff984 */ /* 0x000fe20000000800 */
[----:B------:R-:W-:Y:S01]  /*34c0*/  @!PT LDS RZ, [RZ] ;  /* 0x00000000fffff984 */ /* 0x000fe20000000800 */
[----:B------:R1:W-:Y:S01]  /*34d0*/  LDGSTS.E.BYPASS.LTC128B.128 [R228+0x8100], [R2.64], !P6 ;  /* 0x0810000002e47fae */ /* 0x0003e2000f101d46 */
[----:B------:R-:W-:Y:S01]  /*34e0*/  IADD3 R8, P1, R4, R8, RZ ;  /* 0x0000000804087210 */ /* 0x000fe20007f3e0ff */
[----:B------:R-:W-:-:S02]  /*34f0*/  IMAD.X R5, R7, 0x1, R9, P0 ;  /* 0x0000000107057824 */ /* 0x000fc400000e0609 */
[----:B------:R1:W-:Y:S02]  /*3500*/  LDGSTS.E.BYPASS.LTC128B.128 [R228+0xc100], [R2.64+0x80], !P5 ;  /* 0x0c10008002e47fae */ /* 0x0003e4000e901d46 */
[----:B------:R-:W-:Y:S02]  /*3510*/  IMAD.X R9, R5, 0x1, R9, P1 ;  /* 0x0000000105097824 */ /* 0x000fe400008e0609 */
[----:B------:R1:W-:Y:S04]  /*3520*/  LDGSTS.E.BYPASS.LTC128B.128 [R228+0x9100], [R6.64], !P6 ;  /* 0x0910000006e47fae */ /* 0x0003e8000f101d46 */
[----:B------:R1:W-:Y:S04]  /*3530*/  LDGSTS.E.BYPASS.LTC128B.128 [R228+0xd100], [R10.64], !P5 ;  /* 0x0d1000000ae47fae */ /* 0x0003e8000e901d46 */
[----:B------:R1:W-:Y:S04]  /*3540*/  LDGSTS.E.BYPASS.LTC128B.128 [R228+0xa100], [R4.64], !P6 ;  /* 0x0a10000004e47fae */ /* 0x0003e8000f101d46 */
[----:B------:R1:W-:Y:S04]  /*3550*/  LDGSTS.E.BYPASS.LTC128B.128 [R228+0xe100], [R4.64+0x80], !P5 ;  /* 0x0e10008004e47fae */ /* 0x0003e8000e901d46 */
[----:B------:R1:W-:Y:S04]  /*3560*/  LDGSTS.E.BYPASS.LTC128B.128 [R228+0xb100], [R8.64], !P6 ;  /* 0x0b10000008e47fae */ /* 0x0003e8000f101d46 */
[----:B------:R1:W-:Y:S02]  /*3570*/  LDGSTS.E.BYPASS.LTC128B.128 [R228+0xf100], [R8.64+0x80], !P5 ;  /* 0x0f10008008e47fae */ /* 0x0003e4000e901d46 */
.L_x_69:
[----:B--234-:R-:W-:Y:S05]  /*3580*/  BSYNC B0 ;  /* 0x0000000000007941 */ /* 0x01cfea0003800000 */
.L_x_68:
[----:B-1----:R-:W2:Y:S04]  /*3590*/  LDL R0, [R1+0x54] ;  /* 0x0000540001007983 */ /* 0x002ea80000100800 */
[----:B------:R-:W3:Y:S04]  /*35a0*/  LDL R3, [R1+0x30] ;  /* 0x0000300001037983 */ /* 0x000ee80000100800 */
[----:B------:R-:W0:Y:S01]  /*35b0*/  LDGDEPBAR ;  /* 0x00000000000079af */ /* 0x000e220000000000 */
[----:B--2---:R-:W-:-:S04]  /*35c0*/  IMAD.IADD R0, R0, 0x1, R155 ;  /* 0x0000000100007824 */ /* 0x004fc800078e029b */
[----:B------:R-:W-:Y:S01]  /*35d0*/  @P3 IMAD.HI.U32 R2, R0, c[0x0][0x2c8], RZ ;  /* 0x0000b20000023a27 */ /* 0x000fe200078e00ff */
[----:B------:R1:W-:Y:S04]  /*35e0*/  STL [R1], R0 ;  /* 0x0000000001007387 */ /* 0x0003e80000100800 */
[----:B-1----:R-:W-:-:S05]  /*35f0*/  @P3 SHF.R.U32.HI R0, RZ, c[0x0][0x2cc], R2 ;  /* 0x0000b300ff003a19 */ /* 0x002fca0000011602 */
[----:B------:R-:W1:Y:S04]  /*3600*/  SHFL.IDX PT, R2, R0, RZ, 0x1c1f ;  /* 0x001c1fff00027589 */ /* 0x000e6800000e0000 */
[----:B------:R2:W4:Y:S02]  /*3610*/  SHFL.IDX PT, R4, R0, 0x1, 0x1c1f ;  /* 0x003c1f0000047f89 */ /* 0x00052400000e0000 */
[----:B--2---:R-:W-:-:S05]  /*3620*/  IMAD R0, R64, R133, 0x1 ;  /* 0x0000000140007424 */ /* 0x004fca00078e0285 */
[----:B---3--:R-:W-:Y:S01]  /*3630*/  IADD3 R0, -R3, c[0x0][0x1d0], R0 ;  /* 0x0000740003007a10 */ /* 0x008fe20007ffe100 */
[----:B------:R-:W-:-:S03]  /*3640*/  IMAD.IADD R3, R130, 0x1, -R3 ;  /* 0x0000000182037824 */ /* 0x000fc600078e0a03 */
[----:B------:R-:W-:-:S05]  /*3650*/  IADD3 R0, R0, -c[0x0][0x168], RZ ;  /* 0x80005a0000007a10 */ /* 0x000fca0007ffe0ff */
[C---:B-1----:R-:W-:Y:S02]  /*3660*/  IMAD.IADD R2, R0.reuse, 0x1, R2 ;  /* 0x0000000100027824 */ /* 0x042fe400078e0202 */
[----:B----4-:R-:W-:-:S03]  /*3670*/  IMAD.IADD R0, R0, 0x1, R4 ;  /* 0x0000000100007824 */ /* 0x010fc600078e0204 */
[C---:B------:R-:W-:Y:S02]  /*3680*/  IMNMX R2, R3.reuse, R2, PT ;  /* 0x0000000203027217 */ /* 0x040fe40003800200 */
[----:B------:R-:W-:Y:S02]  /*3690*/  IMNMX R0, R3, R0, PT ;  /* 0x0000000003007217 */ /* 0x000fe40003800200 */
[C---:B------:R-:W-:Y:S02]  /*36a0*/  ISETP.GT.AND P0, PT, R2.reuse, RZ, PT ;  /* 0x000000ff0200720c */ /* 0x040fe40003f04270 */
[C---:B------:R-:W-:Y:S02]  /*36b0*/  ISETP.GT.AND P2, PT, R2.reuse, 0x1, PT ;  /* 0x000000010200780c */ /* 0x040fe40003f44270 */
[----:B------:R-:W-:Y:S02]  /*36c0*/  ISETP.GT.AND P1, PT, R2, 0x8, PT ;  /* 0x000000080200780c */ /* 0x000fe40003f24270 */
[----:B------:R-:W-:-:S02]  /*36d0*/  FSEL R4, R127, -INF , P0 ;  /* 0xff8000007f047808 */ /* 0x000fc40000000000 */
[----:B------:R-:W-:Y:S02]  /*36e0*/  FSEL R5, R126, -INF , P2 ;  /* 0xff8000007e057808 */ /* 0x000fe40001000000 */
[C---:B------:R-:W-:Y:S02]  /*36f0*/  ISETP.GT.AND P0, PT, R2.reuse, 0x10, PT ;  /* 0x000000100200780c */ /* 0x040fe40003f04270 */
[C---:B------:R-:W-:Y:S02]  /*3700*/  ISETP.GT.AND P2, PT, R2.reuse, 0x11, PT ;  /* 0x000000110200780c */ /* 0x040fe40003f44270 */
[----:B------:R-:W-:Y:S02]  /*3710*/  FSEL R7, R115, -INF , P1 ;  /* 0xff80000073077808 */ /* 0x000fe40000800000 */
[----:B------:R-:W-:Y:S02]  /*3720*/  ISETP.GT.AND P1, PT, R2, 0x18, PT ;  /* 0x000000180200780c */ /* 0x000fe40003f24270 */
[----:B------:R-:W-:-:S02]  /*3730*/  FSEL R28, R99, -INF , P0 ;  /* 0xff800000631c7808 */ /* 0x000fc40000000000 */
[----:B------:R-:W-:Y:S02]  /*3740*/  FSEL R33, R98, -INF , P2 ;  /* 0xff80000062217808 */ /* 0x000fe40001000000 */
[C---:B------:R-:W-:Y:S02]  /*3750*/  ISETP.GT.AND P0, PT, R2.reuse, 0x20, PT ;  /* 0x000000200200780c */ /* 0x040fe40003f04270 */
[C---:B------:R-:W-:Y:S02]  /*3760*/  ISETP.GT.AND P2, PT, R2.reuse, 0x21, PT ;  /* 0x000000210200780c */ /* 0x040fe40003f44270 */
[C---:B------:R-:W-:Y:S02]  /*3770*/  ISETP.GT.AND P4, PT, R2.reuse, 0x9, PT ;  /* 0x000000090200780c */ /* 0x040fe40003f84270 */
[----:B------:R-:W-:Y:S02]  /*3780*/  FSEL R34, R97, -INF , P1 ;  /* 0xff80000061227808 */ /* 0x000fe40000800000 */
[----:B------:R-:W-:-:S02]  /*3790*/  ISETP.GT.AND P1, PT, R2, 0x28, PT ;  /* 0x000000280200780c */ /* 0x000fc40003f24270 */
[----:B------:R-:W-:Y:S02]  /*37a0*/  FSEL R71, R85, -INF , P0 ;  /* 0xff80000055477808 */ /* 0x000fe40000000000 */
[----:B------:R-:W-:Y:S02]  /*37b0*/  FSEL R99, R83, -INF , P2 ;  /* 0xff80000053637808 */ /* 0x000fe40001000000 */
[C---:B------:R-:W-:Y:S02]  /*37c0*/  ISETP.GT.AND P0, PT, R2.reuse, 0x30, PT ;  /* 0x000000300200780c */ /* 0x040fe40003f04270 */
[----:B------:R-:W-:Y:S02]  /*37d0*/  ISETP.GT.AND P2, PT, R2, 0x31, PT ;  /* 0x000000310200780c */ /* 0x000fe40003f44270 */
[----:B------:R-:W-:Y:S02]  /*37e0*/  FSEL R8, R114, -INF , P4 ;  /* 0xff80000072087808 */ /* 0x000fe40002000000 */
[----:B------:R-:W-:-:S02]  /*37f0*/  ISETP.GT.AND P4, PT, R2, 0x19, PT ;  /* 0x000000190200780c */ /* 0x000fc40003f84270 */
[----:B------:R-:W-:Y:S02]  /*3800*/  FSEL R104, R81, -INF , P1 ;  /* 0xff80000051687808 */ /* 0x000fe40000800000 */
[----:B------:R-:W-:Y:S02]  /*3810*/  ISETP.GT.AND P1, PT, R2, 0x38, PT ;  /* 0x000000380200780c */ /* 0x000fe40003f24270 */
[----:B------:R-:W-:Y:S02]  /*3820*/  FSEL R132, R72, -INF , P0 ;  /* 0xff80000048847808 */ /* 0x000fe40000000000 */
[----:B------:R-:W-:Y:S02]  /*3830*/  FSEL R134, R67, -INF , P2 ;  /* 0xff80000043867808 */ /* 0x000fe40001000000 */
[C---:B------:R-:W-:Y:S02]  /*3840*/  ISETP.GT.AND P0, PT, R2.reuse, 0x40, PT ;  /* 0x000000400200780c */ /* 0x040fe40003f04270 */
[----:B------:R-:W-:-:S02]  /*3850*/  ISETP.GT.AND P2, PT, R2, 0x41, PT ;  /* 0x000000410200780c */ /* 0x000fc40003f44270 */
[----:B------:R-:W-:Y:S02]  /*3860*/  FSEL R35, R96, -INF , P4 ;  /* 0xff80000060237808 */ /* 0x000fe40002000000 */
[----:B------:R-:W-:Y:S02]  /*3870*/  ISETP.GT.AND P4, PT, R2, 0x29, PT ;  /* 0x000000290200780c */ /* 0x000fe40003f84270 */
[----:B------:R-:W-:Y:S02]  /*3880*/  FSEL R133, R66, -INF , P1 ;  /* 0xff80000042857808 */ /* 0x000fe40000800000 */
[----:B------:R-:W-:Y:S02]  /*3890*/  ISETP.GT.AND P1, PT, R2, 0x48, PT ;  /* 0x000000480200780c */ /* 0x000fe40003f24270 */
[----:B------:R-:W-:Y:S02]  /*38a0*/  FSEL R148, R58, -INF , P0 ;  /* 0xff8000003a947808 */ /* 0x000fe40000000000 */
[----:B------:R-:W-:-:S02]  /*38b0*/  FSEL R150, R57, -INF , P2 ;  /* 0xff80000039967808 */ /* 0x000fc40001000000 */
[C---:B------:R-:W-:Y:S02]  /*38c0*/  ISETP.GT.AND P0, PT, R2.reuse, 0x50, PT ;  /* 0x000000500200780c */ /* 0x040fe40003f04270 */
[----:B------:R-:W-:Y:S02]  /*38d0*/  ISETP.GT.AND P2, PT, R2, 0x51, PT ;  /* 0x000000510200780c */ /* 0x000fe40003f44270 */
[----:B------:R-:W-:Y:S02]  /*38e0*/  FSEL R105, R80, -INF , P4 ;  /* 0xff80000050697808 */ /* 0x000fe40002000000 */
[----:B------:R-:W-:Y:S02]  /*38f0*/  ISETP.GT.AND P4, PT, R2, 0x39, PT ;  /* 0x000000390200780c */ /* 0x000fe40003f84270 */
[----:B------:R-:W-:Y:S02]  /*3900*/  FSEL R149, R56, -INF , P1 ;  /* 0xff80000038957808 */ /* 0x000fe40000800000 */
[----:B------:R-:W-:-:S02]  /*3910*/  ISETP.GT.AND P1, PT, R2, 0x58, PT ;  /* 0x000000580200780c */ /* 0x000fc40003f24270 */
[----:B------:R-:W-:Y:S02]  /*3920*/  FSEL R162, R41, -INF , P0 ;  /* 0xff80000029a27808 */ /* 0x000fe40000000000 */
[----:B------:R-:W-:Y:S02]  /*3930*/  FSEL R164, R40, -INF , P2 ;  /* 0xff80000028a47808 */ /* 0x000fe40001000000 */
[C---:B------:R-:W-:Y:S02]  /*3940*/  ISETP.GT.AND P0, PT, R2.reuse, 0x60, PT ;  /* 0x000000600200780c */ /* 0x040fe40003f04270 */
[C---:B------:R-:W-:Y:S02]  /*3950*/  ISETP.GT.AND P2, PT, R2.reuse, 0x61, PT ;  /* 0x000000610200780c */ /* 0x040fe40003f44270 */
[----:B------:R-:W-:Y:S02]  /*3960*/  FSEL R135, R65, -INF , P4 ;  /* 0xff80000041877808 */ /* 0x000fe40002000000 */
[----:B------:R-:W-:-:S02]  /*3970*/  ISETP.GT.AND P4, PT, R2, 0x49, PT ;  /* 0x000000490200780c */ /* 0x000fc40003f84270 */
[----:B------:R-:W-:Y:S02]  /*3980*/  FSEL R165, R37, -INF , P1 ;  /* 0xff80000025a57808 */ /* 0x000fe40000800000 */
[----:B------:R-:W-:Y:S02]  /*3990*/  ISETP.GT.AND P1, PT, R2, 0x68, PT ;  /* 0x000000680200780c */ /* 0x000fe40003f24270 */
[----:B------:R-:W-:Y:S02]  /*39a0*/  FSEL R234, R20, -INF , P0 ;  /* 0xff80000014ea7808 */ /* 0x000fe40000000000 */
[----:B------:R-:W-:Y:S02]  /*39b0*/  FSEL R236, R21, -INF , P2 ;  /* 0xff80000015ec7808 */ /* 0x000fe40001000000 */
[----:B------:R-:W-:Y:S02]  /*39c0*/  FMNMX.FTZ R69, R4, R5, !PT ;  /* 0x0000000504457209 */ /* 0x000fe40007810000 */
[----:B------:R-:W-:-:S02]  /*39d0*/  ISETP.GT.AND P0, PT, R2, 0x70, PT ;  /* 0x000000700200780c */ /* 0x000fc40003f04270 */
[C---:B------:R-:W-:Y:S02]  /*39e0*/  ISETP.GT.AND P2, PT, R2.reuse, 0x71, PT ;  /* 0x000000710200780c */ /* 0x040fe40003f44270 */
[----:B------:R-:W-:Y:S02]  /*39f0*/  FSEL R151, R43, -INF , P4 ;  /* 0xff8000002b977808 */ /* 0x000fe40002000000 */
[----:B------:R-:W-:Y:S02]  /*3a00*/  ISETP.GT.AND P4, PT, R2, 0x59, PT ;  /* 0x000000590200780c */ /* 0x000fe40003f84270 */
[----:B------:R-:W-:Y:S02]  /*3a10*/  FSEL R239, R16, -INF , P1 ;  /* 0xff80000010ef7808 */ /* 0x000fe40000800000 */
[----:B------:R-:W-:Y:S02]  /*3a20*/  FMNMX.FTZ R69, R7, R69, !PT ;  /* 0x0000004507457209 */ /* 0x000fe40007810000 */
[----:B------:R-:W-:-:S02]  /*3a30*/  ISETP.GT.AND P1, PT, R2, 0x78, PT ;  /* 0x000000780200780c */ /* 0x000fc40003f24270 */
[----:B------:R-:W-:Y:S02]  /*3a40*/  FSEL R152, R14, -INF , P0 ;  /* 0xff8000000e987808 */ /* 0x000fe40000000000 */
[----:B------:R-:W-:Y:S02]  /*3a50*/  FSEL R153, R13, -INF , P2 ;  /* 0xff8000000d997808 */ /* 0x000fe40001000000 */
[C---:B------:R-:W-:Y:S02]  /*3a60*/  ISETP.GT.AND P0, PT, R0.reuse, RZ, PT ;  /* 0x000000ff0000720c */ /* 0x040fe40003f04270 */
[----:B------:R-:W-:Y:S02]  /*3a70*/  ISETP.GT.AND P2, PT, R0, 0x1, PT ;  /* 0x000000010000780c */ /* 0x000fe40003f44270 */
[----:B------:R-:W-:Y:S02]  /*3a80*/  FSEL R167, R36, -INF , P4 ;  /* 0xff80000024a77808 */ /* 0x000fe40002000000 */
[----:B------:R-:W-:-:S02]  /*3a90*/  ISETP.GT.AND P4, PT, R2, 0x69, PT ;  /* 0x000000690200780c */ /* 0x000fc40003f84270 */
[----:B------:R-:W-:Y:S02]  /*3aa0*/  FMNMX.FTZ R69, R8, R69, !PT ;  /* 0x0000004508457209 */ /* 0x000fe40007810000 */
[----:B------:R-:W-:Y:S02]  /*3ab0*/  FSEL R154, R12, -INF , P1 ;  /* 0xff8000000c9a7808 */ /* 0x000fe40000800000 */
[----:B------:R-:W-:Y:S02]  /*3ac0*/  ISETP.GT.AND P1, PT, R0, 0x8, PT ;  /* 0x000000080000780c */ /* 0x000fe40003f24270 */
[----:B------:R-:W-:Y:S02]  /*3ad0*/  FSEL R6, R129, -INF , P0 ;  /* 0xff80000081067808 */ /* 0x000fe40000000000 */
[----:B------:R-:W-:Y:S02]  /*3ae0*/  FSEL R9, R128, -INF , P2 ;  /* 0xff80000080097808 */ /* 0x000fe40001000000 */
[----:B------:R-:W-:-:S02]  /*3af0*/  FSEL R240, R15, -INF , P4 ;  /* 0xff8000000ff07808 */ /* 0x000fc40002000000 */
[----:B------:R-:W-:Y:S01]  /*3b00*/  FMNMX.FTZ R69, R28, R69, !PT ;  /* 0x000000451c457209 */ /* 0x000fe20007810000 */
[----:B------:R-:W-:Y:S01]  /*3b10*/  LDSM.16.MT88.4 R12, [R204] ;  /* 0x00000000cc0c783b */ /* 0x000fe20000004200 */
[----:B------:R-:W-:Y:S02]  /*3b20*/  ISETP.GT.AND P4, PT, R2, 0x79, PT ;  /* 0x000000790200780c */ /* 0x000fe40003f84270 */
[----:B------:R-:W-:Y:S02]  /*3b30*/  ISETP.GT.AND P0, PT, R0, 0x9, PT ;  /* 0x000000090000780c */ /* 0x000fe40003f04270 */
[----:B------:R-:W-:Y:S02]  /*3b40*/  FSEL R21, R125, -INF , P1 ;  /* 0xff8000007d157808 */ /* 0x000fe40000800000 */
[----:B------:R-:W-:Y:S02]  /*3b50*/  FMNMX.FTZ R2, R6, R9, !PT ;  /* 0x0000000906027209 */ /* 0x000fe40007810000 */
[----:B------:R-:W-:-:S02]  /*3b60*/  FMNMX.FTZ R69, R33, R69, !PT ;  /* 0x0000004521457209 */ /* 0x000fc40007810000 */
[----:B------:R-:W-:Y:S02]  /*3b70*/  ISETP.GT.AND P2, PT, R0, 0x10, PT ;  /* 0x000000100000780c */ /* 0x000fe40003f44270 */
[----:B------:R-:W-:Y:S02]  /*3b80*/  FSEL R20, R124, -INF , P0 ;  /* 0xff8000007c147808 */ /* 0x000fe40000000000 */
[----:B------:R-:W-:Y:S02]  /*3b90*/  FMNMX.FTZ R2, R21, R2, !PT ;  /* 0x0000000215027209 */ /* 0x000fe40007810000 */
[----:B------:R-:W-:Y:S02]  /*3ba0*/  FMNMX.FTZ R69, R34, R69, !PT ;  /* 0x0000004522457209 */ /* 0x000fe40007810000 */
[----:B------:R-:W-:Y:S02]  /*3bb0*/  ISETP.GT.AND P1, PT, R0, 0x11, PT ;  /* 0x000000110000780c */ /* 0x000fe40003f24270 */
[----:B------:R-:W-:-:S02]  /*3bc0*/  FSEL R29, R113, -INF , P2 ;  /* 0xff800000711d7808 */ /* 0x000fc40001000000 */
[----:B------:R-:W-:Y:S02]  /*3bd0*/  FMNMX.FTZ R2, R20, R2, !PT ;  /* 0x0000000214027209 */ /* 0x000fe40007810000 */
[----:B------:R-:W-:Y:S02]  /*3be0*/  FMNMX.FTZ R69, R35, R69, !PT ;  /* 0x0000004523457209 */ /* 0x000fe40007810000 */
        /* <DEDUP_REMOVED lines=28> */
[C---:B------:R-:W-:Y:S02]  /*3db0*/  ISETP.GT.AND P2, PT, R0.reuse, 0x31, PT ;  /* 0x000000310000780c */ /* 0x040fe40003f44270 */
        /* <DEDUP_REMOVED lines=61> */
[----:B------:R-:W-:Y:S01]  /*4190*/  FMNMX.FTZ R2, R191, R2, !PT ;  /* 0x00000002bf027209 */ /* 0x000fe20007810000 */
[----:B------:R-:W-:Y:S01]  /*41a0*/  LDSM.16.MT88.4 R24, [R200+0x4000] ;  /* 0x00400000c818783b */ /* 0x000fe20000004200 */
[----:B------:R-:W-:Y:S02]  /*41b0*/  FSEL R242, R17, -INF , P4 ;  /* 0xff80000011f27808 */ /* 0x000fe40002000000 */
[----:B------:R-:W-:Y:S02]  /*41c0*/  FMNMX.FTZ R69, R154, R69, !PT ;  /* 0x000000459a457209 */ /* 0x000fe40007810000 */
[----:B------:R-:W-:-:S02]  /*41d0*/  ISETP.GT.AND P0, PT, R0, 0x71, PT ;  /* 0x000000710000780c */ /* 0x000fc40003f04270 */
[----:B------:R-:W-:Y:S02]  /*41e0*/  FSEL R241, R23, -INF , P1 ;  /* 0xff80000017f17808 */ /* 0x000fe40000800000 */
[----:B------:R-:W-:Y:S02]  /*41f0*/  FMNMX.FTZ R2, R190, R2, !PT ;  /* 0x00000002be027209 */ /* 0x000fe40007810000 */
[----:B------:R-:W-:Y:S02]  /*4200*/  FMNMX.FTZ R69, R242, R69, !PT ;  /* 0x00000045f2457209 */ /* 0x000fe40007810000 */
[----:B------:R-:W-:Y:S02]  /*4210*/  ISETP.GT.AND P1, PT, R0, 0x78, PT ;  /* 0x000000780000780c */ /* 0x000fe40003f24270 */
[----:B------:R-:W-:Y:S01]  /*4220*/  FSEL R244, R22, -INF , P0 ;  /* 0xff80000016f47808 */ /* 0x000fe20000000000 */
[----:B------:R-:W1:Y:S01]  /*4230*/  SHFL.BFLY PT, R3, R69, 0x2, 0x1f ;  /* 0x0c401f0045037f89 */ /* 0x000e6200000e0000 */
[----:B------:R-:W-:-:S02]  /*4240*/  FMNMX.FTZ R2, R241, R2, !PT ;  /* 0x00000002f1027209 */ /* 0x000fc40007810000 */
[----:B------:R-:W-:Y:S02]  /*4250*/  ISETP.GT.AND P0, PT, R0, 0x79, PT ;  /* 0x000000790000780c */ /* 0x000fe40003f04270 */
[----:B------:R-:W-:Y:S02]  /*4260*/  FSEL R243, R19, -INF , P1 ;  /* 0xff80000013f37808 */ /* 0x000fe40000800000 */
[----:B------:R-:W-:Y:S02]  /*4270*/  FMNMX.FTZ R0, R244, R2, !PT ;  /* 0x00000002f4007209 */ /* 0x000fe40007810000 */
[----:B------:R-:W-:Y:S02]  /*4280*/  FSEL R248, R18, -INF , P0 ;  /* 0xff80000012f87808 */ /* 0x000fe40000000000 */
[----:B------:R-:W-:Y:S01]  /*4290*/  FMNMX.FTZ R0, R243, R0, !PT ;  /* 0x00000000f3007209 */ /* 0x000fe20007810000 */
[----:B------:R-:W-:Y:S03]  /*42a0*/  LDSM.16.MT88.4 R16, [R200] ;  /* 0x00000000c810783b */ /* 0x000fe60000004200 */
[----:B------:R-:W-:-:S05]  /*42b0*/  FMNMX.FTZ R0, R248, R0, !PT ;  /* 0x00000000f8007209 */ /* 0x000fca0007810000 */
[----:B------:R-:W2:Y:S01]  /*42c0*/  SHFL.BFLY PT, R2, R0, 0x2, 0x1f ;  /* 0x0c401f0000027f89 */ /* 0x000ea200000e0000 */
[----:B-1----:R-:W-:-:S05]  /*42d0*/  FMNMX.FTZ R69, R69, R3, !PT ;  /* 0x0000000345457209 */ /* 0x002fca0007810000 */
[----:B------:R-:W1:Y:S01]  /*42e0*/  SHFL.BFLY PT, R3, R69, 0x1, 0x1f ;  /* 0x0c201f0045037f89 */ /* 0x000e6200000e0000 */
[----:B--2---:R-:W-:-:S05]  /*42f0*/  FMNMX.FTZ R0, R0, R2, !PT ;  /* 0x0000000200007209 */ /* 0x004fca0007810000 */
[----:B------:R-:W2:Y:S01]  /*4300*/  SHFL.BFLY PT, R68, R0, 0x1, 0x1f ;  /* 0x0c201f0000447f89 */ /* 0x000ea200000e0000 */
[----:B-1----:R-:W-:-:S04]  /*4310*/  FMNMX.FTZ R69, R69, R3, !PT ;  /* 0x0000000345457209 */ /* 0x002fc80007810000 */
[C---:B------:R-:W-:Y:S01]  /*4320*/  FSETP.NEU.FTZ.AND P0, PT, R69.reuse, -INF , PT ;  /* 0xff8000004500780b */ /* 0x040fe20003f1d000 */
[----:B------:R-:W-:-:S05]  /*4330*/  FMUL.FTZ R2, R69, c[0x0][0x2d0] ;  /* 0x0000b40045027a20 */ /* 0x000fca0000410000 */
[----:B------:R-:W-:-:S05]  /*4340*/  FSEL R2, R2, RZ, P0 ;  /* 0x000000ff02027208 */ /* 0x000fca0000000000 */
[----:B------:R-:W-:-:S04]  /*4350*/  FFMA.FTZ R3, R4, c[0x0][0x2d0], -R2 ;  /* 0x0000b40004037a23 */ /* 0x000fc80000010802 */
[----:B------:R1:W-:Y:S01]  /*4360*/  MUFU.EX2 R183, R3 ;  /* 0x0000000300b77308 */ /* 0x0003e20000000800 */
[----:B--2---:R-:W-:Y:S01]  /*4370*/  FMNMX.FTZ R68, R0, R68, !PT ;  /* 0x0000004400447209 */ /* 0x004fe20007810000 */
[----:B------:R-:W-:-:S03]  /*4380*/  FFMA.FTZ R0, R5, c[0x0][0x2d0], -R2 ;  /* 0x0000b40005007a23 */ /* 0x000fc60000010802 */
[----:B------:R-:W-:-:S03]  /*4390*/  FSETP.NEU.FTZ.AND P0, PT, R68, -INF , PT ;  /* 0xff8000004400780b */ /* 0x000fc60003f1d000 */
[----:B------:R2:W3:Y:S01]  /*43a0*/  MUFU.EX2 R229, R0 ;  /* 0x0000000000e57308 */ /* 0x0004e20000000800 */
[----:B-1----:R-:W-:-:S07]  /*43b0*/  FFMA.FTZ R3, R7, c[0x0][0x2d0], -R2 ;  /* 0x0000b40007037a23 */ /* 0x002fce0000010802 */
[----:B------:R1:W-:Y:S01]  /*43c0*/  MUFU.EX2 R180, R3 ;  /* 0x0000000300b47308 */ /* 0x0003e20000000800 */
[----:B--2---:R-:W-:Y:S01]  /*43d0*/  FMUL.FTZ R0, R68, c[0x0][0x2d0] ;  /* 0x0000b40044007a20 */ /* 0x004fe20000410000 */
[----:B---3--:R-:W-:-:S04]  /*43e0*/  F2FP.PACK_AB R4, R229, R183 ;  /* 0x000000b7e504723e */ /* 0x008fc800000000ff */
[----:B------:R-:W-:Y:S01]  /*43f0*/  FSEL R0, R0, RZ, P0 ;  /* 0x000000ff00007208 */ /* 0x000fe20000000000 */
[----:B-1----:R-:W-:-:S04]  /*4400*/  FFMA.FTZ R3, R8, c[0x0][0x2d0], -R2 ;  /* 0x0000b40008037a23 */ /* 0x002fc80000010802 */
[----:B------:R1:W2:Y:S02]  /*4410*/  MUFU.EX2 R107, R3 ;  /* 0x00000003006b7308 */ /* 0x0002a40000000800 */
[----:B-1----:R-:W-:Y:S01]  /*4420*/  FFMA.FTZ R3, R6, c[0x0][0x2d0], -R0 ;  /* 0x0000b40006037a23 */ /* 0x002fe20000010800 */
[----:B--2---:R-:W-:-:S05]  /*4430*/  F2FP.PACK_AB R6, R107, R180 ;  /* 0x000000b46b06723e */ /* 0x004fca00000000ff */
[----:B------:R1:W-:Y:S02]  /*4440*/  MUFU.EX2 R181, R3 ;  /* 0x0000000300b57308 */ /* 0x0003e40000000800 */
[--C-:B-1----:R-:W-:Y:S02]  /*4450*/  FFMA.FTZ R3, R9, c[0x0][0x2d0], -R0.reuse ;  /* 0x0000b40009037a23 */ /* 0x102fe40000010800 */
[----:B------:R-:W1:Y:S04]  /*4460*/  LDSM.16.MT88.4 R8, [R203] ;  /* 0x00000000cb08783b */ /* 0x000e680000004200 */
[----:B------:R2:W3:Y:S02]  /*4470*/  MUFU.EX2 R182, R3 ;  /* 0x0000000300b67308 */ /* 0x0004e40000000800 */
[----:B--2---:R-:W-:Y:S01]  /*4480*/  FFMA.FTZ R3, R21, c[0x0][0x2d0], -R0 ;  /* 0x0000b40015037a23 */ /* 0x004fe20000010800 */
[----:B---3--:R-:W-:-:S05]  /*4490*/  F2FP.PACK_AB R5, R182, R181 ;  /* 0x000000b5b605723e */ /* 0x008fca00000000ff */
[----:B------:R2:W-:Y:S02]  /*44a0*/  MUFU.EX2 R166, R3 ;  /* 0x0000000300a67308 */ /* 0x0005e40000000800 */
[----:B--2---:R-:W-:Y:S02]  /*44b0*/  FFMA.FTZ R3, R20, c[0x0][0x2d0], -R0 ;  /* 0x0000b40014037a23 */ /* 0x004fe40000010800 */
[----:B------:R-:W2:Y:S04]  /*44c0*/  LDSM.16.MT88.4 R20, [R223] ;  /* 0x00000000df14783b */ /* 0x000ea80000004200 */
[----:B------:R-:W3:Y:S02]  /*44d0*/  MUFU.EX2 R106, R3 ;  /* 0x00000003006a7308 */ /* 0x000ee40000000800 */
[----:B---3--:R-:W-:Y:S01]  /*44e0*/  F2FP.PACK_AB R7, R106, R166 ;  /* 0x000000a66a07723e */ /* 0x008fe200000000ff */
[----:B------:R-:W-:-:S05]  /*44f0*/  FFMA.FTZ R3, R28, c[0x0][0x2d0], -R2 ;  /* 0x0000b4001c037a23 */ /* 0x000fca0000010802 */
[----:B------:R3:W-:Y:S01]  /*4500*/  MUFU.EX2 R251, R3 ;  /* 0x0000000300fb7308 */ /* 0x0007e20000000800 */
[C---:B-1----:R-:W-:Y:S08]  /*4510*/  HMMA.16816.F32 R36, R4.reuse, R8, RZ ;  /* 0x000000080424723c */ /* 0x042ff000000018ff */
[----:B------:R-:W-:Y:S01]  /*4520*/  HMMA.16816.F32 R64, R4, R10, RZ ;  /* 0x0000000a0440723c */ /* 0x000fe200000018ff */
[----:B------:R-:W1:Y:S01]  /*4530*/  LDSM.16.MT88.4 R8, [R206+0x4000] ;  /* 0x00400000ce08783b */ /* 0x000e620000004200 */
[----:B---3--:R-:W-:-:S06]  /*4540*/  FFMA.FTZ R3, R33, c[0x0][0x2d0], -R2 ;  /* 0x0000b40021037a23 */ /* 0x008fcc0000010802 */
[C---:B------:R-:W-:Y:S01]  /*4550*/  HMMA.16816.F32 R40, R4.reuse, R16, RZ ;  /* 0x000000100428723c */ /* 0x040fe200000018ff */
[----:B------:R3:W4:Y:S07]  /*4560*/  MUFU.EX2 R252, R3 ;  /* 0x0000000300fc7308 */ /* 0x00072e0000000800 */
[C---:B------:R-:W-:Y:S01]  /*4570*/  HMMA.16816.F32 R48, R4.reuse, R18, RZ ;  /* 0x000000120430723c */ /* 0x040fe200000018ff */
[----:B------:R-:W5:Y:S07]  /*4580*/  LDSM.16.MT88.4 R16, [R204+0x4000] ;  /* 0x00400000cc10783b */ /* 0x000f6e0000004200 */
[----:B------:R-:W-:Y:S01]  /*4590*/  HMMA.16816.F32 R52, R4, R12, RZ ;  /* 0x0000000c0434723c */ /* 0x000fe200000018ff */
[----:B---3--:R-:W-:-:S04]  /*45a0*/  FFMA.FTZ R3, R34, c[0x0][0x2d0], -R2 ;  /* 0x0000b40022037a23 */ /* 0x008fc80000010802 */
[----:B------:R3:W-:Y:S03]  /*45b0*/  MUFU.EX2 R250, R3 ;  /* 0x0000000300fa7308 */ /* 0x0007e60000000800 */
[C---:B------:R-:W-:Y:S01]  /*45c0*/  HMMA.16816.F32 R44, R4.reuse, R14, RZ ;  /* 0x0000000e042c723c */ /* 0x040fe200000018ff */
[----:B------:R-:W4:Y:S07]  /*45d0*/  LDSM.16.MT88.4 R12, [R203+0x4000] ;  /* 0x00400000cb0c783b */ /* 0x000f2e0000004200 */
[----:B--2---:R-:W-:Y:S01]  /*45e0*/  HMMA.16816.F32 R60, R4, R20, RZ ;  /* 0x00000014043c723c */ /* 0x004fe200000018ff */
[----:B---3--:R-:W-:-:S07]  /*45f0*/  FFMA.FTZ R3, R35, c[0x0][0x2d0], -R2 ;  /* 0x0000b40023037a23 */ /* 0x008fce0000010802 */
[C---:B------:R-:W-:Y:S01]  /*4600*/  HMMA.16816.F32 R56, R4.reuse, R22, RZ ;  /* 0x000000160438723c */ /* 0x040fe200000018ff */
[----:B------:R-:W2:Y:S01]  /*4610*/  LDSM.16.MT88.4 R20, [R204+0x800] ;  /* 0x00080000cc14783b */ /* 0x000ea20000004200 */
[----:B------:R3:W-:Y:S06]  /*4620*/  MUFU.EX2 R163, R3 ;  /* 0x0000000300a37308 */ /* 0x0007ec0000000800 */
[C---:B-1----:R-:W-:Y:S08]  /*4630*/  HMMA.16816.F32 R100, R4.reuse, R8, RZ ;  /* 0x000000080464723c */ /* 0x042ff000000018ff */
[----:B------:R-:W-:Y:S01]  /*4640*/  HMMA.16816.F32 R108, R4, R10, RZ ;  /* 0x0000000a046c723c */ /* 0x000fe200000018ff */
[----:B------:R-:W1:Y:S01]  /*4650*/  LDSM.16.MT88.4 R8, [R206+0x800] ;  /* 0x00080000ce08783b */ /* 0x000e620000004200 */
[----:B---3--:R-:W-:-:S04]  /*4660*/  FFMA.FTZ R3, R29, c[0x0][0x2d0], -R0 ;  /* 0x0000b4001d037a23 */ /* 0x008fc80000010800 */
[----:B------:R3:W-:Y:S02]  /*4670*/  MUFU.EX2 R247, R3 ;  /* 0x0000000300f77308 */ /* 0x0007e40000000800 */
[C---:B------:R-:W-:Y:S08]  /*4680*/  HMMA.16816.F32 R72, R4.reuse, R24, RZ ;  /* 0x000000180448723c */ /* 0x040ff000000018ff */
[----:B------:R-:W-:Y:S01]  /*4690*/  HMMA.16816.F32 R76, R4, R26, RZ ;  /* 0x0000001a044c723c */ /* 0x000fe200000018ff */
[----:B------:R-:W1:Y:S01]  /*46a0*/  LDSM.16.MT88.4 R24, [R200+0x800] ;  /* 0x00080000c818783b */ /* 0x000e620000004200 */
[----:B---3--:R-:W-:-:S06]  /*46b0*/  FFMA.FTZ R3, R32, c[0x0][0x2d0], -R0 ;  /* 0x0000b40020037a23 */ /* 0x008fcc0000010800 */
[C---:B-----5:R-:W-:Y:S01]  /*46c0*/  HMMA.16816.F32 R80, R4.reuse, R16, RZ ;  /* 0x000000100450723c */ /* 0x060fe200000018ff */
[----:B------:R3:W5:Y:S07]  /*46d0*/  MUFU.EX2 R245, R3 ;  /* 0x0000000300f57308 */ /* 0x00076e0000000800 */
[C---:B------:R-:W-:Y:S01]  /*46e0*/  HMMA.16816.F32 R84, R4.reuse, R18, RZ ;  /* 0x000000120454723c */ /* 0x040fe200000018ff */
[----:B------:R-:W1:Y:S07]  /*46f0*/  LDSM.16.MT88.4 R16, [R203+0x800] ;  /* 0x00080000cb10783b */ /* 0x000e6e0000004200 */
[----:B----4-:R-:W-:Y:S01]  /*4700*/  HMMA.16816.F32 R88, R4, R12, RZ ;  /* 0x0000000c0458723c */ /* 0x010fe200000018ff */
[----:B---3--:R-:W-:-:S04]  /*4710*/  FFMA.FTZ R3, R31, c[0x0][0x2d0], -R0 ;  /* 0x0000b4001f037a23 */ /* 0x008fc80000010800 */
[----:B------:R3:W-:Y:S03]  /*4720*/  MUFU.EX2 R246, R3 ;  /* 0x0000000300f67308 */ /* 0x0007e60000000800 */
[----:B------:R-:W-:Y:S01]  /*4730*/  HMMA.16816.F32 R92, R4, R14, RZ ;  /* 0x0000000e045c723c */ /* 0x000fe200000018ff */
[----:B------:R-:W-:Y:S06]  /*4740*/  LDSM.16.MT88.4 R12, [R200+0x4800] ;  /* 0x00480000c80c783b */ /* 0x000fec0000004200 */
[----:B------:R-:W-:-:S02]  /*4750*/  F2FP.PACK_AB R4, R252, R251 ;  /* 0x000000fbfc04723e */ /* 0x000fc400000000ff */
[----:B-----5:R-:W-:Y:S02]  /*4760*/  F2FP.PACK_AB R5, R245, R247 ;  /* 0x000000f7f505723e */ /* 0x020fe400000000ff */
[----:B------:R-:W-:Y:S01]  /*4770*/  F2FP.PACK_AB R6, R163, R250 ;  /* 0x000000faa306723e */ /* 0x000fe200000000ff */
[----:B---3--:R-:W-:-:S04]  /*4780*/  FFMA.FTZ R3, R30, c[0x0][0x2d0], -R0 ;  /* 0x0000b4001e037a23 */ /* 0x008fc80000010800 */
[----:B------:R-:W3:Y:S02]  /*4790*/  MUFU.EX2 R249, R3 ;  /* 0x0000000300f97308 */ /* 0x000ee40000000800 */
[----:B---3--:R-:W-:Y:S01]  /*47a0*/  F2FP.PACK_AB R7, R249, R246 ;  /* 0x000000f6f907723e */ /* 0x008fe200000000ff */
[----:B------:R-:W-:Y:S02]  /*47b0*/  FFMA.FTZ R3, R71, c[0x0][0x2d0], -R2 ;  /* 0x0000b40047037a23 */ /* 0x000fe40000010802 */
[----:B------:R-:W-:-:S03]  /*47c0*/  IMAD.MOV.U32 R71, RZ, RZ, R229 ;  /* 0x000000ffff477224 */ /* 0x000fc600078e00e5 */
[----:B------:R3:W-:Y:S01]  /*47d0*/  MUFU.EX2 R238, R3 ;  /* 0x0000000300ee7308 */ /* 0x0007e20000000800 */
[C---:B--2---:R-:W-:Y:S08]  /*47e0*/  HMMA.16816.F32 R124, R4.reuse, R20, R52 ;  /* 0x00000014047c723c */ /* 0x044ff00000001834 */
[----:B------:R-:W-:Y:S01]  /*47f0*/  HMMA.16816.F32 R112, R4, R22, R44 ;  /* 0x000000160470723c */ /* 0x000fe2000000182c */
[----:B------:R-:W2:Y:S01]  /*4800*/  LDSM.16.MT88.4 R20, [R204+0x4800] ;  /* 0x00480000cc14783b */ /* 0x000ea20000004200 */
[----:B---3--:R-:W-:-:S06]  /*4810*/  FFMA.FTZ R3, R99, c[0x0][0x2d0], -R2 ;  /* 0x0000b40063037a23 */ /* 0x008fcc0000010802 */
[C---:B-1----:R-:W-:Y:S01]  /*4820*/  HMMA.16816.F32 R32, R4.reuse, R8, R60 ;  /* 0x000000080420723c */ /* 0x042fe2000000183c */
[----:B------:R1:W3:Y:S07]  /*4830*/  MUFU.EX2 R235, R3 ;  /* 0x0000000300eb7308 */ /* 0x0002ee0000000800 */
[C---:B------:R-:W-:Y:S01]  /*4840*/  HMMA.16816.F32 R28, R4.reuse, R10, R56 ;  /* 0x0000000a041c723c */ /* 0x040fe20000001838 */
[----:B------:R-:W4:Y:S07]  /*4850*/  LDSM.16.MT88.4 R8, [R206+0x4800] ;  /* 0x00480000ce08783b */ /* 0x000f2e0000004200 */
[----:B------:R-:W-:Y:S01]  /*4860*/  HMMA.16816.F32 R116, R4, R24, R40 ;  /* 0x000000180474723c */ /* 0x000fe20000001828 */
[----:B-1----:R-:W-:-:S04]  /*4870*/  FFMA.FTZ R3, R104, c[0x0][0x2d0], -R2 ;  /* 0x0000b40068037a23 */ /* 0x002fc80000010802 */
[----:B------:R1:W-:Y:S03]  /*4880*/  MUFU.EX2 R233, R3 ;  /* 0x0000000300e97308 */ /* 0x0003e60000000800 */
[C---:B------:R-:W-:Y:S08]  /*4890*/  HMMA.16816.F32 R36, R4.reuse, R16, R36 ;  /* 0x000000100424723c */ /* 0x040ff00000001824 */
[----:B------:R-:W-:Y:S01]  /*48a0*/  HMMA.16816.F32 R40, R4, R18, R64 ;  /* 0x000000120428723c */ /* 0x000fe20000001840 */
[----:B------:R-:W5:Y:S01]  /*48b0*/  LDSM.16.MT88.4 R16, [R203+0x4800] ;  /* 0x00480000cb10783b */ /* 0x000f620000004200 */
[----:B-1----:R-:W-:-:S06]  /*48c0*/  FFMA.FTZ R3, R105, c[0x0][0x2d0], -R2 ;  /* 0x0000b40069037a23 */ /* 0x002fcc0000010802 */
[C---:B------:R-:W-:Y:S01]  /*48d0*/  HMMA.16816.F32 R120, R4.reuse, R26, R48 ;  /* 0x0000001a0478723c */ /* 0x040fe20000001830 */
[----:B------:R-:W1:Y:S01]  /*48e0*/  LDSM.16.MT88.4 R24, [R200+0x1000] ;  /* 0x00100000c818783b */ /* 0x000e620000004200 */
[----:B------:R3:W-:Y:S06]  /*48f0*/  MUFU.EX2 R237, R3 ;  /* 0x0000000300ed7308 */ /* 0x0007ec0000000800 */
[C---:B--2---:R-:W-:Y:S08]  /*4900*/  HMMA.16816.F32 R52, R4.reuse, R20, R80 ;  /* 0x000000140434723c */ /* 0x044ff00000001850 */
[----:B------:R-:W-:Y:S01]  /*4910*/  HMMA.16816.F32 R56, R4, R22, R84 ;  /* 0x000000160438723c */ /* 0x000fe20000001854 */
[----:B------:R-:W2:Y:S01]  /*4920*/  LDSM.16.MT88.4 R20, [R204+0x1000] ;  /* 0x00100000cc14783b */ /* 0x000ea20000004200 */
[----:B---3--:R-:W-:-:S04]  /*4930*/  FFMA.FTZ R3, R70, c[0x0][0x2d0], -R0 ;  /* 0x0000b40046037a23 */ /* 0x008fc80000010800 */
[----:B------:R3:W-:Y:S02]  /*4940*/  MUFU.EX2 R232, R3 ;  /* 0x0000000300e87308 */ /* 0x0007e40000000800 */
[C---:B------:R-:W-:Y:S08]  /*4950*/  HMMA.16816.F32 R44, R4.reuse, R12, R72 ;  /* 0x0000000c042c723c */ /* 0x040ff00000001848 */
[----:B------:R-:W-:Y:S01]  /*4960*/  HMMA.16816.F32 R48, R4, R14, R76 ;  /* 0x0000000e0430723c */ /* 0x000fe2000000184c */
[----:B------:R-:W1:Y:S01]  /*4970*/  LDSM.16.MT88.4 R12, [R203+0x1000] ;  /* 0x00100000cb0c783b */ /* 0x000e620000004200 */
[----:B---3--:R-:W-:-:S06]  /*4980*/  FFMA.FTZ R3, R96, c[0x0][0x2d0], -R0 ;  /* 0x0000b40060037a23 */ /* 0x008fcc0000010800 */
[C---:B----4-:R-:W-:Y:S01]  /*4990*/  HMMA.16816.F32 R76, R4.reuse, R8, R100 ;  /* 0x00000008044c723c */ /* 0x050fe20000001864 */
[----:B------:R3:W4:Y:S07]  /*49a0*/  MUFU.EX2 R231, R3 ;  /* 0x0000000300e77308 */ /* 0x00072e0000000800 */
[C---:B------:R-:W-:Y:S01]  /*49b0*/  HMMA.16816.F32 R80, R4.reuse, R10, R108 ;  /* 0x0000000a0450723c */ /* 0x040fe2000000186c */
[----:B------:R-:W1:Y:S06]  /*49c0*/  LDSM.16.MT88.4 R8, [R206+0x1000] ;  /* 0x00100000ce08783b */ /* 0x000e6c0000004200 */
[----:B------:R-:W-:Y:S01]  /*49d0*/  IMAD.MOV.U32 R108, RZ, RZ, R182 ;  /* 0x000000ffff6c7224 */ /* 0x000fe200078e00b6 */
[----:B-----5:R-:W-:Y:S01]  /*49e0*/  HMMA.16816.F32 R60, R4, R16, R88 ;  /* 0x00000010043c723c */ /* 0x020fe20000001858 */
[----:B------:R-:W-:-:S02]  /*49f0*/  IMAD.MOV.U32 R110, RZ, RZ, R180 ;  /* 0x000000ffff6e7224 */ /* 0x000fc400078e00b4 */
[----:B---3--:R-:W-:Y:S02]  /*4a00*/  FFMA.FTZ R3, R98, c[0x0][0x2d0], -R0 ;  /* 0x0000b40062037a23 */ /* 0x008fe40000010800 */
[----:B------:R-:W-:Y:S02]  /*4a10*/  IMAD.MOV.U32 R109, RZ, RZ, R181 ;  /* 0x000000ffff6d7224 */ /* 0x000fe400078e00b5 */
[----:B------:R3:W-:Y:S01]  /*4a20*/  MUFU.EX2 R230, R3 ;  /* 0x0000000300e67308 */ /* 0x0007e20000000800 */
[----:B------:R-:W-:Y:S01]  /*4a30*/  HMMA.16816.F32 R64, R4, R18, R92 ;  /* 0x000000120440723c */ /* 0x000fe2000000185c */
[----:B------:R-:W5:Y:S01]  /*4a40*/  LDSM.16.MT88.4 R16, [R200+0x5000] ;  /* 0x00500000c810783b */ /* 0x000f620000004200 */
[----:B------:R-:W-:-:S05]  /*4a50*/  IMAD.MOV.U32 R111, RZ, RZ, R166 ;  /* 0x000000ffff6f7224 */ /* 0x000fca00078e00a6 */
[----:B------:R-:W-:Y:S02]  /*4a60*/  F2FP.PACK_AB R4, R235, R238 ;  /* 0x000000eeeb04723e */ /* 0x000fe400000000ff */
[----:B----4-:R-:W-:Y:S02]  /*4a70*/  F2FP.PACK_AB R5, R231, R232 ;  /* 0x000000e8e705723e */ /* 0x010fe400000000ff */
[----:B------:R-:W-:Y:S01]  /*4a80*/  F2FP.PACK_AB R6, R237, R233 ;  /* 0x000000e9ed06723e */ /* 0x000fe200000000ff */
[----:B---3--:R-:W-:-:S04]  /*4a90*/  FFMA.FTZ R3, R97, c[0x0][0x2d0], -R0 ;  /* 0x0000b40061037a23 */ /* 0x008fc80000010800 */
[----:B------:R-:W3:Y:S02]  /*4aa0*/  MUFU.EX2 R229, R3 ;  /* 0x0000000300e57308 */ /* 0x000ee40000000800 */
[----:B---3--:R-:W-:Y:S01]  /*4ab0*/  F2FP.PACK_AB R7, R229, R230 ;  /* 0x000000e6e507723e */ /* 0x008fe200000000ff */
[----:B------:R-:W-:Y:S02]  /*4ac0*/  FFMA.FTZ R3, R132, c[0x0][0x2d0], -R2 ;  /* 0x0000b40084037a23 */ /* 0x000fe40000010802 */
[----:B------:R-:W-:-:S04]  /*4ad0*/  IMAD.MOV.U32 R132, RZ, RZ, R154 ;  /* 0x000000ffff847224 */ /* 0x000fc800078e009a */
[C---:B-1----:R-:W-:Y:S07]  /*4ae0*/  HMMA.16816.F32 R84, R4.reuse, R24, R116 ;  /* 0x000000180454723c */ /* 0x042fee0000001874 */
[----:B------:R-:W-:Y:S01]  /*4af0*/  IMAD.MOV.U32 R118, RZ, RZ, R107 ;  /* 0x000000ffff767224 */ /* 0x000fe200078e006b */
[----:B--2---:R-:W-:Y:S01]  /*4b00*/  HMMA.16816.F32 R100, R4, R22, R112 ;  /* 0x000000160464723c */ /* 0x004fe20000001870 */
[----:B------:R-:W-:Y:S02]  /*4b10*/  IMAD.MOV.U32 R119, RZ, RZ, R106 ;  /* 0x000000ffff777224 */ /* 0x000fe400078e006a */
[----:B------:R-:W-:-:S02]  /*4b20*/  IMAD.MOV.U32 R117, RZ, RZ, R183 ;  /* 0x000000ffff757224 */ /* 0x000fc400078e00b7 */
[----:B------:R1:W-:Y:S01]  /*4b30*/  MUFU.EX2 R183, R3 ;  /* 0x0000000300b77308 */ /* 0x0003e20000000800 */
[----:B------:R-:W-:Y:S02]  /*4b40*/  IMAD.MOV.U32 R116, RZ, RZ, R71 ;  /* 0x000000ffff747224 */ /* 0x000fe400078e0047 */
[----:B------:R-:W-:Y:S01]  /*4b50*/  HMMA.16816.F32 R104, R4, R20, R124 ;  /* 0x000000140468723c */ /* 0x000fe2000000187c */
[----:B------:R-:W2:Y:S01]  /*4b60*/  LDSM.16.MT88.4 R20, [R204+0x5000] ;  /* 0x00500000cc14783b */ /* 0x000ea20000004200 */
[----:B------:R-:W-:-:S05]  /*4b70*/  IMAD.MOV.U32 R115, RZ, RZ, R152 ;  /* 0x000000ffff737224 */ /* 0x000fca00078e0098 */
[----:B------:R-:W-:Y:S01]  /*4b80*/  IMAD.MOV.U32 R124, RZ, RZ, R163 ;  /* 0x000000ffff7c7224 */ /* 0x000fe200078e00a3 */
[C---:B------:R-:W-:Y:S01]  /*4b90*/  HMMA.16816.F32 R88, R4.reuse, R12, R36 ;  /* 0x0000000c0458723c */ /* 0x040fe20000001824 */
[----:B------:R-:W-:Y:S02]  /*4ba0*/  IMAD.MOV.U32 R125, RZ, RZ, R161 ;  /* 0x000000ffff7d7224 */ /* 0x000fe400078e00a1 */
[----:B------:R-:W-:Y:S02]  /*4bb0*/  IMAD.MOV.U32 R126, RZ, RZ, R160 ;  /* 0x000000ffff7e7224 */ /* 0x000fe400078e00a0 */
[----:B-1----:R-:W-:Y:S02]  /*4bc0*/  FFMA.FTZ R3, R134, c[0x0][0x2d0], -R2 ;  /* 0x0000b40086037a23 */ /* 0x002fe40000010802 */
[----:B------:R-:W-:Y:S01]  /*4bd0*/  IMAD.MOV.U32 R127, RZ, RZ, R155 ;  /* 0x000000ffff7f7224 */ /* 0x000fe200078e009b */
[----:B------:R-:W-:Y:S01]  /*4be0*/  HMMA.16816.F32 R92, R4, R14, R40 ;  /* 0x0000000e045c723c */ /* 0x000fe20000001828 */
[----:B------:R-:W1:Y:S01]  /*4bf0*/  LDSM.16.MT88.4 R12, [R203+0x5000] ;  /* 0x00500000cb0c783b */ /* 0x000e620000004200 */
[----:B------:R3:W4:Y:S01]  /*4c00*/  MUFU.EX2 R182, R3 ;  /* 0x0000000300b67308 */ /* 0x0007220000000800 */
[----:B------:R-:W-:-:S05]  /*4c10*/  IMAD.MOV.U32 R134, RZ, RZ, R153 ;  /* 0x000000ffff867224 */ /* 0x000fca00078e0099 */
[C---:B------:R-:W-:Y:S08]  /*4c20*/  HMMA.16816.F32 R72, R4.reuse, R8, R32 ;  /* 0x000000080448723c */ /* 0x040ff00000001820 */
[----:B------:R-:W-:Y:S01]  /*4c30*/  HMMA.16816.F32 R28, R4, R10, R28 ;  /* 0x0000000a041c723c */ /* 0x000fe2000000181c */
[----:B------:R-:W1:Y:S01]  /*4c40*/  LDSM.16.MT88.4 R8, [R206+0x5000] ;  /* 0x00500000ce08783b */ /* 0x000e620000004200 */
[----:B---3--:R-:W-:-:S04]  /*4c50*/  FFMA.FTZ R3, R133, c[0x0][0x2d0], -R2 ;  /* 0x0000b40085037a23 */ /* 0x008fc80000010802 */
[----:B------:R3:W-:Y:S02]  /*4c60*/  MUFU.EX2 R180, R3 ;  /* 0x0000000300b47308 */ /* 0x0007e40000000800 */
[C---:B-----5:R-:W-:Y:S08]  /*4c70*/  HMMA.16816.F32 R40, R4.reuse, R16, R44 ;  /* 0x000000100428723c */ /* 0x060ff0000000182c */
[----:B------:R-:W-:Y:S01]  /*4c80*/  HMMA.16816.F32 R32, R4, R18, R48 ;  /* 0x000000120420723c */ /* 0x000fe20000001830 */
[----:B------:R-:W5:Y:S01]  /*4c90*/  LDSM.16.MT88.4 R16, [R200+0x1800] ;  /* 0x00180000c810783b */ /* 0x000f620000004200 */
[----:B---3--:R-:W-:-:S06]  /*4ca0*/  FFMA.FTZ R3, R135, c[0x0][0x2d0], -R2 ;  /* 0x0000b40087037a23 */ /* 0x008fcc0000010802 */
[C---:B------:R-:W-:Y:S01]  /*4cb0*/  HMMA.16816.F32 R96, R4.reuse, R26, R120 ;  /* 0x0000001a0460723c */ /* 0x040fe20000001878 */
[----:B------:R3:W1:Y:S07]  /*4cc0*/  MUFU.EX2 R181, R3 ;  /* 0x0000000300b57308 */ /* 0x00066e0000000800 */
[C---:B--2---:R-:W-:Y:S08]  /*4cd0*/  HMMA.16816.F32 R36, R4.reuse, R20, R52 ;  /* 0x000000140424723c */ /* 0x044ff00000001834 */
[----:B------:R-:W-:Y:S01]  /*4ce0*/  HMMA.16816.F32 R24, R4, R22, R56 ;  /* 0x000000160418723c */ /* 0x000fe20000001838 */
[----:B------:R-:W2:Y:S01]  /*4cf0*/  LDSM.16.MT88.4 R20, [R204+0x1800] ;  /* 0x00180000cc14783b */ /* 0x000ea20000004200 */
[----:B---3--:R-:W-:-:S04]  /*4d00*/  FFMA.FTZ R3, R128, c[0x0][0x2d0], -R0 ;  /* 0x0000b40080037a23 */ /* 0x008fc80000010800 */
[----:B------:R3:W-:Y:S02]  /*4d10*/  MUFU.EX2 R166, R3 ;  /* 0x0000000300a67308 */ /* 0x0007e40000000800 */
[C---:B-1----:R-:W-:Y:S08]  /*4d20*/  HMMA.16816.F32 R48, R4.reuse, R12, R60 ;  /* 0x0000000c0430723c */ /* 0x042ff0000000183c */
[----:B------:R-:W-:Y:S01]  /*4d30*/  HMMA.16816.F32 R56, R4, R14, R64 ;  /* 0x0000000e0438723c */ /* 0x000fe20000001840 */
[----:B------:R-:W1:Y:S01]  /*4d40*/  LDSM.16.MT88.4 R12, [R203+0x1800] ;  /* 0x00180000cb0c783b */ /* 0x000e620000004200 */
[----:B---3--:R-:W-:-:S06]  /*4d50*/  FFMA.FTZ R3, R129, c[0x0][0x2d0], -R0 ;  /* 0x0000b40081037a23 */ /* 0x008fcc0000010800 */
[C---:B------:R-:W-:Y:S01]  /*4d60*/  HMMA.16816.F32 R60, R4.reuse, R8, R76 ;  /* 0x00000008043c723c */ /* 0x040fe2000000184c */
[----:B------:R3:W2:Y:S07]  /*4d70*/  MUFU.EX2 R163, R3 ;  /* 0x0000000300a37308 */ /* 0x0006ae0000000800 */
[----:B------:R-:W-:Y:S01]  /*4d80*/  HMMA.16816.F32 R64, R4, R10, R80 ;  /* 0x0000000a0440723c */ /* 0x000fe20000001850 */
[----:B------:R-:W1:Y:S06]  /*4d90*/  LDSM.16.MT88.4 R8, [R206+0x1800] ;  /* 0x00180000ce08783b */ /* 0x000e6c0000004200 */
[----:B----4-:R-:W-:-:S02]  /*4da0*/  F2FP.PACK_AB R4, R182, R183 ;  /* 0x000000b7b604723e */ /* 0x010fc400000000ff */
[----:B------:R-:W-:Y:S01]  /*4db0*/  F2FP.PACK_AB R6, R181, R180 ;  /* 0x000000b4b506723e */ /* 0x000fe200000000ff */
[----:B---3--:R-:W-:Y:S01]  /*4dc0*/  FFMA.FTZ R3, R131, c[0x0][0x2d0], -R0 ;  /* 0x0000b40083037a23 */ /* 0x008fe20000010800 */
[----:B--2---:R-:W-:-:S03]  /*4dd0*/  F2FP.PACK_AB R5, R163, R166 ;  /* 0x000000a6a305723e */ /* 0x004fc600000000ff */
[----:B------:R2:W-:Y:S02]  /*4de0*/  MUFU.EX2 R161, R3 ;  /* 0x0000000300a17308 */ /* 0x0005e40000000800 */
[----:B--2---:R-:W-:-:S06]  /*4df0*/  FFMA.FTZ R3, R130, c[0x0][0x2d0], -R0 ;  /* 0x0000b40082037a23 */ /* 0x004fcc0000010800 */
[----:B------:R-:W2:Y:S02]  /*4e00*/  MUFU.EX2 R160, R3 ;  /* 0x0000000300a07308 */ /* 0x000ea40000000800 */
[----:B--2---:R-:W-:Y:S01]  /*4e10*/  F2FP.PACK_AB R7, R160, R161 ;  /* 0x000000a1a007723e */ /* 0x004fe200000000ff */
[----:B------:R-:W-:-:S05]  /*4e20*/  FFMA.FTZ R3, R148, c[0x0][0x2d0], -R2 ;  /* 0x0000b40094037a23 */ /* 0x000fca0000010802 */
[----:B------:R2:W-:Y:S01]  /*4e30*/  MUFU.EX2 R155, R3 ;  /* 0x00000003009b7308 */ /* 0x0005e20000000800 */
[C---:B-----5:R-:W-:Y:S08]  /*4e40*/  HMMA.16816.F32 R84, R4.reuse, R16, R84 ;  /* 0x000000100454723c */ /* 0x060ff00000001854 */
[----:B------:R-:W-:Y:S01]  /*4e50*/  HMMA.16816.F32 R96, R4, R18, R96 ;  /* 0x000000120460723c */ /* 0x000fe20000001860 */
[----:B------:R-:W3:Y:S01]  /*4e60*/  LDSM.16.MT88.4 R16, [R200+0x5800] ;  /* 0x00580000c810783b */ /* 0x000ee20000004200 */
[----:B--2---:R-:W-:-:S06]  /*4e70*/  FFMA.FTZ R3, R150, c[0x0][0x2d0], -R2 ;  /* 0x0000b40096037a23 */ /* 0x004fcc0000010802 */
[C---:B------:R-:W-:Y:S01]  /*4e80*/  HMMA.16816.F32 R104, R4.reuse, R20, R104 ;  /* 0x000000140468723c */ /* 0x040fe20000001868 */
[----:B------:R2:W4:Y:S07]  /*4e90*/  MUFU.EX2 R154, R3 ;  /* 0x00000003009a7308 */ /* 0x00052e0000000800 */
[C---:B------:R-:W-:Y:S01]  /*4ea0*/  HMMA.16816.F32 R100, R4.reuse, R22, R100 ;  /* 0x000000160464723c */ /* 0x040fe20000001864 */
[----:B------:R-:W5:Y:S07]  /*4eb0*/  LDSM.16.MT88.4 R20, [R204+0x5800] ;  /* 0x00580000cc14783b */ /* 0x000f6e0000004200 */
[----:B-1----:R-:W-:Y:S01]  /*4ec0*/  HMMA.16816.F32 R88, R4, R12, R88 ;  /* 0x0000000c0458723c */ /* 0x002fe20000001858 */
[----:B--2---:R-:W-:-:S04]  /*4ed0*/  FFMA.FTZ R3, R149, c[0x0][0x2d0], -R2 ;  /* 0x0000b40095037a23 */ /* 0x004fc80000010802 */
[----:B------:R1:W-:Y:S03]  /*4ee0*/  MUFU.EX2 R152, R3 ;  /* 0x0000000300987308 */ /* 0x0003e60000000800 */
[C---:B------:R-:W-:Y:S01]  /*4ef0*/  HMMA.16816.F32 R92, R4.reuse, R14, R92 ;  /* 0x0000000e045c723c */ /* 0x040fe2000000185c */
[----:B------:R-:W2:Y:S07]  /*4f00*/  LDSM.16.MT88.4 R12, [R203+0x5800] ;  /* 0x00580000cb0c783b */ /* 0x000eae0000004200 */
[----:B------:R-:W-:Y:S01]  /*4f10*/  HMMA.16816.F32 R80, R4, R8, R72 ;  /* 0x000000080450723c */ /* 0x000fe20000001848 */
[----:B-1----:R-:W-:-:S07]  /*4f20*/  FFMA.FTZ R3, R151, c[0x0][0x2d0], -R2 ;  /* 0x0000b40097037a23 */ /* 0x002fce0000010802 */
[C---:B------:R-:W-:Y:S01]  /*4f30*/  HMMA.16816.F32 R76, R4.reuse, R10, R28 ;  /* 0x0000000a044c723c */ /* 0x040fe2000000181c */
[----:B------:R-:W1:Y:S01]  /*4f40*/  LDSM.16.MT88.4 R8, [R206+0x5800] ;  /* 0x00580000ce08783b */ /* 0x000e620000004200 */
[----:B------:R4:W-:Y:S06]  /*4f50*/  MUFU.EX2 R153, R3 ;  /* 0x0000000300997308 */ /* 0x0009ec0000000800 */
[C---:B---3--:R-:W-:Y:S08]  /*4f60*/  HMMA.16816.F32 R72, R4.reuse, R16, R40 ;  /* 0x000000100448723c */ /* 0x048ff00000001828 */
[----:B------:R-:W-:Y:S01]  /*4f70*/  HMMA.16816.F32 R52, R4, R18, R32 ;  /* 0x000000120434723c */ /* 0x000fe20000001820 */
[----:B------:R-:W3:Y:S01]  /*4f80*/  LDSM.16.MT88.4 R16, [R200+0x2000] ;  /* 0x00200000c810783b */ /* 0x000ee20000004200 */
[----:B----4-:R-:W-:-:S04]  /*4f90*/  FFMA.FTZ R3, R136, c[0x0][0x2d0], -R0 ;  /* 0x0000b40088037a23 */ /* 0x010fc80000010800 */
[----:B------:R4:W-:Y:S02]  /*4fa0*/  MUFU.EX2 R151, R3 ;  /* 0x0000000300977308 */ /* 0x0009e40000000800 */
[C---:B-----5:R-:W-:Y:S08]  /*4fb0*/  HMMA.16816.F32 R44, R4.reuse, R20, R36 ;  /* 0x00000014042c723c */ /* 0x060ff00000001824 */
[----:B------:R-:W-:Y:S01]  /*4fc0*/  HMMA.16816.F32 R32, R4, R22, R24 ;  /* 0x000000160420723c */ /* 0x000fe20000001818 */
[----:B------:R-:W5:Y:S01]  /*4fd0*/  LDSM.16.MT88.4 R20, [R204+0x2000] ;  /* 0x00200000cc14783b */ /* 0x000f620000004200 */
[----:B----4-:R-:W-:-:S06]  /*4fe0*/  FFMA.FTZ R3, R138, c[0x0][0x2d0], -R0 ;  /* 0x0000b4008a037a23 */ /* 0x010fcc0000010800 */
[C---:B--2---:R-:W-:Y:S01]  /*4ff0*/  HMMA.16816.F32 R40, R4.reuse, R12, R48 ;  /* 0x0000000c0428723c */ /* 0x044fe20000001830 */
[----:B------:R2:W4:Y:S07]  /*5000*/  MUFU.EX2 R123, R3 ;  /* 0x00000003007b7308 */ /* 0x00052e0000000800 */
[C---:B------:R-:W-:Y:S01]  /*5010*/  HMMA.16816.F32 R36, R4.reuse, R14, R56 ;  /* 0x0000000e0424723c */ /* 0x040fe20000001838 */
[----:B------:R-:W3:Y:S07]  /*5020*/  LDSM.16.MT88.4 R12, [R203+0x2000] ;  /* 0x00200000cb0c783b */ /* 0x000eee0000004200 */
[----:B-1----:R-:W-:Y:S01]  /*5030*/  HMMA.16816.F32 R28, R4, R8, R60 ;  /* 0x00000008041c723c */ /* 0x002fe2000000183c */
[----:B--2---:R-:W-:-:S04]  /*5040*/  FFMA.FTZ R3, R139, c[0x0][0x2d0], -R0 ;  /* 0x0000b4008b037a23 */ /* 0x004fc80000010800 */
[----:B------:R1:W-:Y:S03]  /*5050*/  MUFU.EX2 R122, R3 ;  /* 0x00000003007a7308 */ /* 0x0003e60000000800 */
[----:B------:R-:W-:Y:S01]  /*5060*/  HMMA.16816.F32 R24, R4, R10, R64 ;  /* 0x0000000a0418723c */ /* 0x000fe20000001840 */
[----:B------:R-:W2:Y:S06]  /*5070*/  LDSM.16.MT88.4 R8, [R206+0x2000] ;  /* 0x00200000ce08783b */ /* 0x000eac0000004200 */
[----:B------:R-:W-:-:S02]  /*5080*/  F2FP.PACK_AB R4, R154, R155 ;  /* 0x0000009b9a04723e */ /* 0x000fc400000000ff */
[----:B----4-:R-:W-:Y:S02]  /*5090*/  F2FP.PACK_AB R5, R123, R151 ;  /* 0x000000977b05723e */ /* 0x010fe400000000ff */
[----:B------:R-:W-:Y:S01]  /*50a0*/  F2FP.PACK_AB R6, R153, R152 ;  /* 0x000000989906723e */ /* 0x000fe200000000ff */
[----:B-1----:R-:W-:-:S04]  /*50b0*/  FFMA.FTZ R3, R137, c[0x0][0x2d0], -R0 ;  /* 0x0000b40089037a23 */ /* 0x002fc80000010800 */
[----:B------:R-:W1:Y:S02]  /*50c0*/  MUFU.EX2 R121, R3 ;  /* 0x0000000300797308 */ /* 0x000e640000000800 */
[----:B-1----:R-:W-:Y:S01]  /*50d0*/  F2FP.PACK_AB R7, R121, R122 ;  /* 0x0000007a7907723e */ /* 0x002fe200000000ff */
[----:B------:R-:W-:Y:S02]  /*50e0*/  FFMA.FTZ R3, R162, c[0x0][0x2d0], -R2 ;  /* 0x0000b400a2037a23 */ /* 0x000fe40000010802 */
[----:B------:R-:W-:-:S03]  /*50f0*/  IMAD.MOV.U32 R162, RZ, RZ, R125 ;  /* 0x000000ffffa27224 */ /* 0x000fc600078e007d */
[----:B------:R1:W-:Y:S01]  /*5100*/  MUFU.EX2 R120, R3 ;  /* 0x0000000300787308 */ /* 0x0003e20000000800 */
[C---:B---3--:R-:W-:Y:S08]  /*5110*/  HMMA.16816.F32 R56, R4.reuse, R16, R84 ;  /* 0x000000100438723c */ /* 0x048ff00000001854 */
[----:B------:R-:W-:Y:S01]  /*5120*/  HMMA.16816.F32 R64, R4, R18, R96 ;  /* 0x000000120440723c */ /* 0x000fe20000001860 */
[----:B------:R-:W3:Y:S01]  /*5130*/  LDSM.16.MT88.4 R16, [R200+0x6000] ;  /* 0x00600000c810783b */ /* 0x000ee20000004200 */
[----:B-1----:R-:W-:-:S06]  /*5140*/  FFMA.FTZ R3, R164, c[0x0][0x2d0], -R2 ;  /* 0x0000b400a4037a23 */ /* 0x002fcc0000010802 */
[C---:B-----5:R-:W-:Y:S01]  /*5150*/  HMMA.16816.F32 R104, R4.reuse, R20, R104 ;  /* 0x000000140468723c */ /* 0x060fe20000001868 */
[----:B------:R-:W-:Y:S01]  /*5160*/  IMAD.MOV.U32 R164, RZ, RZ, R126 ;  /* 0x000000ffffa47224 */ /* 0x000fe200078e007e */
[----:B------:R1:W4:Y:S06]  /*5170*/  MUFU.EX2 R149, R3 ;  /* 0x0000000300957308 */ /* 0x00032c0000000800 */
[C---:B------:R-:W-:Y:S01]  /*5180*/  HMMA.16816.F32 R84, R4.reuse, R22, R100 ;  /* 0x000000160454723c */ /* 0x040fe20000001864 */
[----:B------:R-:W5:Y:S07]  /*5190*/  LDSM.16.MT88.4 R20, [R204+0x6000] ;  /* 0x00600000cc14783b */ /* 0x000f6e0000004200 */
[----:B------:R-:W-:Y:S01]  /*51a0*/  HMMA.16816.F32 R88, R4, R12, R88 ;  /* 0x0000000c0458723c */ /* 0x000fe20000001858 */
[----:B-1----:R-:W-:-:S02]  /*51b0*/  FFMA.FTZ R3, R165, c[0x0][0x2d0], -R2 ;  /* 0x0000b400a5037a23 */ /* 0x002fc40000010802 */
[----:B------:R-:W-:Y:S02]  /*51c0*/  IMAD.MOV.U32 R165, RZ, RZ, R127 ;  /* 0x000000ffffa57224 */ /* 0x000fe400078e007f */
[----:B------:R1:W-:Y:S03]  /*51d0*/  MUFU.EX2 R148, R3 ;  /* 0x0000000300947308 */ /* 0x0003e60000000800 */
[C---:B------:R-:W-:Y:S01]  /*51e0*/  HMMA.16816.F32 R60, R4.reuse, R14, R92 ;  /* 0x0000000e043c723c */ /* 0x040fe2000000185c */
[----:B------:R-:W4:Y:S07]  /*51f0*/  LDSM.16.MT88.4 R12, [R203+0x6000] ;  /* 0x00600000cb0c783b */ /* 0x000f2e0000004200 */
[----:B--2---:R-:W-:Y:S01]  /*5200*/  HMMA.16816.F32 R80, R4, R8, R80 ;  /* 0x000000080450723c */ /* 0x004fe20000001850 */
[----:B-1----:R-:W-:-:S07]  /*5210*/  FFMA.FTZ R3, R167, c[0x0][0x2d0], -R2 ;  /* 0x0000b400a7037a23 */ /* 0x002fce0000010802 */
[C---:B------:R-:W-:Y:S01]  /*5220*/  HMMA.16816.F32 R76, R4.reuse, R10, R76 ;  /* 0x0000000a044c723c */ /* 0x040fe2000000184c */
[----:B------:R-:W1:Y:S01]  /*5230*/  LDSM.16.MT88.4 R8, [R206+0x6000] ;  /* 0x00600000ce08783b */ /* 0x000e620000004200 */
[----:B------:R2:W-:Y:S06]  /*5240*/  MUFU.EX2 R150, R3 ;  /* 0x0000000300967308 */ /* 0x0005ec0000000800 */
[C---:B---3--:R-:W-:Y:S08]  /*5250*/  HMMA.16816.F32 R48, R4.reuse, R16, R72 ;  /* 0x000000100430723c */ /* 0x048ff00000001848 */
[----:B------:R-:W-:Y:S01]  /*5260*/  HMMA.16816.F32 R52, R4, R18, R52 ;  /* 0x000000120434723c */ /* 0x000fe20000001834 */
[----:B------:R-:W3:Y:S01]  /*5270*/  LDSM.16.MT88.4 R16, [R200+0x2800] ;  /* 0x00280000c810783b */ /* 0x000ee20000004200 */
[----:B--2---:R-:W-:-:S04]  /*5280*/  FFMA.FTZ R3, R156, c[0x0][0x2d0], -R0 ;  /* 0x0000b4009c037a23 */ /* 0x004fc80000010800 */
[----:B------:R2:W-:Y:S02]  /*5290*/  MUFU.EX2 R139, R3 ;  /* 0x00000003008b7308 */ /* 0x0005e40000000800 */
[C---:B-----5:R-:W-:Y:S08]  /*52a0*/  HMMA.16816.F32 R44, R4.reuse, R20, R44 ;  /* 0x00000014042c723c */ /* 0x060ff0000000182c */
[----:B------:R-:W-:Y:S01]  /*52b0*/  HMMA.16816.F32 R32, R4, R22, R32 ;  /* 0x000000160420723c */ /* 0x000fe20000001820 */
[----:B------:R-:W5:Y:S01]  /*52c0*/  LDSM.16.MT88.4 R20, [R204+0x2800] ;  /* 0x00280000cc14783b */ /* 0x000f620000004200 */
[----:B--2---:R-:W-:-:S06]  /*52d0*/  FFMA.FTZ R3, R157, c[0x0][0x2d0], -R0 ;  /* 0x0000b4009d037a23 */ /* 0x004fcc0000010800 */
[C---:B----4-:R-:W-:Y:S01]  /*52e0*/  HMMA.16816.F32 R40, R4.reuse, R12, R40 ;  /* 0x0000000c0428723c */ /* 0x050fe20000001828 */
        /* <DEDUP_REMOVED lines=14> */
[----:B------:R-:W-:-:S05]  /*53d0*/  FFMA.FTZ R3, R234, c[0x0][0x2d0], -R2 ;  /* 0x0000b400ea037a23 */ /* 0x000fca0000010802 */
[----:B------:R1:W-:Y:S01]  /*53e0*/  MUFU.EX2 R128, R3 ;  /* 0x0000000300807308 */ /* 0x0003e20000000800 */
[C---:B---3--:R-:W-:Y:S08]  /*53f0*/  HMMA.16816.F32 R72, R4.reuse, R16, R56 ;  /* 0x000000100448723c */ /* 0x048ff00000001838 */
[----:B------:R-:W-:Y:S01]  /*5400*/  HMMA.16816.F32 R56, R4, R18, R64 ;  /* 0x000000120438723c */ /* 0x000fe20000001840 */
[----:B------:R-:W3:Y:S01]  /*5410*/  LDSM.16.MT88.4 R16, [R200+0x6800] ;  /* 0x00680000c810783b */ /* 0x000ee20000004200 */
[----:B-1----:R-:W-:-:S06]  /*5420*/  FFMA.FTZ R3, R236, c[0x0][0x2d0], -R2 ;  /* 0x0000b400ec037a23 */ /* 0x002fcc0000010802 */
[C---:B-----5:R-:W-:Y:S01]  /*5430*/  HMMA.16816.F32 R104, R4.reuse, R20, R104 ;  /* 0x000000140468723c */ /* 0x060fe20000001868 */
[----:B------:R1:W4:Y:S07]  /*5440*/  MUFU.EX2 R137, R3 ;  /* 0x0000000300897308 */ /* 0x00032e0000000800 */
[C---:B------:R-:W-:Y:S01]  /*5450*/  HMMA.16816.F32 R100, R4.reuse, R22, R84 ;  /* 0x000000160464723c */ /* 0x040fe20000001854 */
[----:B------:R-:W5:Y:S07]  /*5460*/  LDSM.16.MT88.4 R20, [R204+0x6800] ;  /* 0x00680000cc14783b */ /* 0x000f6e0000004200 */
[----:B------:R-:W-:Y:S01]  /*5470*/  HMMA.16816.F32 R88, R4, R12, R88 ;  /* 0x0000000c0458723c */ /* 0x000fe20000001858 */
[----:B-1----:R-:W-:-:S04]  /*5480*/  FFMA.FTZ R3, R239, c[0x0][0x2d0], -R2 ;  /* 0x0000b400ef037a23 */ /* 0x002fc80000010802 */
        /* <DEDUP_REMOVED lines=14> */
[----:B----4-:R-:W-:Y:S01]  /*5570*/  HMMA.16816.F32 R44, R4, R12, R40 ;  /* 0x0000000c042c723c */ /* 0x010fe20000001828 */
[----:B--2---:R-:W-:-:S07]  /*5580*/  FFMA.FTZ R3, R189, c[0x0][0x2d0], -R0 ;  /* 0x0000b400bd037a23 */ /* 0x004fce0000010800 */
[C---:B------:R-:W-:Y:S01]  /*5590*/  HMMA.16816.F32 R40, R4.reuse, R14, R36 ;  /* 0x0000000e0428723c */ /* 0x040fe20000001824 */
[----:B------:R-:W2:Y:S01]  /*55a0*/  LDSM.16.MT88.4 R12, [R203+0x3000] ;  /* 0x00300000cb0c783b */ /* 0x000ea20000004200 */
[----:B------:R4:W5:Y:S06]  /*55b0*/  MUFU.EX2 R70, R3 ;  /* 0x0000000300467308 */ /* 0x00096c0000000800 */
[C---:B------:R-:W-:Y:S01]  /*55c0*/  HMMA.16816.F32 R48, R4.reuse, R22, R32 ;  /* 0x000000160430723c */ /* 0x040fe20000001820 */
[----:B------:R-:W2:Y:S07]  /*55d0*/  LDSM.16.MT88.4 R20, [R204+0x3000] ;  /* 0x00300000cc14783b */ /* 0x000eae0000004200 */
[----:B-1----:R-:W-:Y:S01]  /*55e0*/  HMMA.16816.F32 R32, R4, R8, R28 ;  /* 0x000000080420723c */ /* 0x002fe2000000181c */
[----:B----4-:R-:W-:-:S04]  /*55f0*/  FFMA.FTZ R3, R191, c[0x0][0x2d0], -R0 ;  /* 0x0000b400bf037a23 */ /* 0x010fc80000010800 */
[----:B------:R1:W-:Y:S03]  /*5600*/  MUFU.EX2 R55, R3 ;  /* 0x0000000300377308 */ /* 0x0003e60000000800 */
[----:B------:R-:W-:Y:S01]  /*5610*/  HMMA.16816.F32 R24, R4, R10, R24 ;  /* 0x0000000a0418723c */ /* 0x000fe20000001818 */
[----:B------:R-:W4:Y:S06]  /*5620*/  LDSM.16.MT88.4 R8, [R206+0x3000] ;  /* 0x00300000ce08783b */ /* 0x000f2c0000004200 */
[----:B------:R-:W-:-:S02]  /*5630*/  F2FP.PACK_AB R4, R137, R128 ;  /* 0x000000808904723e */ /* 0x000fc400000000ff */
[----:B-----5:R-:W-:Y:S02]  /*5640*/  F2FP.PACK_AB R5, R70, R71 ;  /* 0x000000474605723e */ /* 0x020fe400000000ff */
        /* <DEDUP_REMOVED lines=10> */
[C---:B--2---:R-:W-:Y:S01]  /*56f0*/  HMMA.16816.F32 R88, R4.reuse, R12, R88 ;  /* 0x0000000c0458723c */ /* 0x044fe20000001858 */
[----:B------:R1:W2:Y:S07]  /*5700*/  MUFU.EX2 R52, R3 ;  /* 0x0000000300347308 */ /* 0x0002ae0000000800 */
[C---:B------:R-:W-:Y:S01]  /*5710*/  HMMA.16816.F32 R56, R4.reuse, R14, R96 ;  /* 0x0000000e0438723c */ /* 0x040fe20000001860 */
[----:B------:R-:W5:Y:S07]  /*5720*/  LDSM.16.MT88.4 R12, [R203+0x7000] ;  /* 0x00700000cb0c783b */ /* 0x000f6e0000004200 */
[----:B------:R-:W-:Y:S01]  /*5730*/  HMMA.16816.F32 R80, R4, R20, R104 ;  /* 0x000000140450723c */ /* 0x000fe20000001868 */
[--C-:B-1----:R-:W-:Y:S01]  /*5740*/  FFMA.FTZ R3, R132, c[0x0][0x2d0], -R2.reuse ;  /* 0x0000b40084037a23 */ /* 0x102fe20000010802 */
[----:B--2---:R-:W-:Y:S01]  /*5750*/  F2FP.PACK_AB R132, R52, R53 ;  /* 0x000000353484723e */ /* 0x004fe200000000ff */
[----:B------:R-:W-:-:S05]  /*5760*/  FFMA.FTZ R2, R242, c[0x0][0x2d0], -R2 ;  /* 0x0000b400f2027a23 */ /* 0x000fca0000010802 */
[C---:B------:R-:W-:Y:S01]  /*5770*/  HMMA.16816.F32 R36, R4.reuse, R22, R100 ;  /* 0x000000160424723c */ /* 0x040fe20000001864 */
[----:B------:R-:W1:Y:S04]  /*5780*/  LDSM.16.MT88.4 R20, [R204+0x7000] ;  /* 0x00700000cc14783b */ /* 0x000e680000004200 */
[----:B------:R-:W-:Y:S03]  /*5790*/  LDSM.16.MT88.4 R100, [R206+0x3800] ;  /* 0x00380000ce64783b */ /* 0x000fe60000004200 */
[C---:B----4-:R-:W-:Y:S01]  /*57a0*/  HMMA.16816.F32 R96, R4.reuse, R8, R92 ;  /* 0x000000080460723c */ /* 0x050fe2000000185c */
[----:B------:R-:W-:Y:S07]  /*57b0*/  LDSM.16.MT88.4 R92, [R203+0x3800] ;  /* 0x00380000cb5c783b */ /* 0x000fee0000004200 */
[C---:B---3--:R-:W-:Y:S01]  /*57c0*/  HMMA.16816.F32 R64, R4.reuse, R18, R64 ;  /* 0x000000120440723c */ /* 0x048fe20000001840 */
[----:B------:R2:W-:Y:S07]  /*57d0*/  MUFU.EX2 R18, R2 ;  /* 0x0000000200127308 */ /* 0x0005ee0000000800 */
[C---:B------:R-:W-:Y:S01]  /*57e0*/  HMMA.16816.F32 R112, R4.reuse, R16, R76 ;  /* 0x000000100470723c */ /* 0x040fe2000000184c */
[----:B------:R-:W3:Y:S01]  /*57f0*/  MUFU.EX2 R19, R3 ;  /* 0x0000000300137308 */ /* 0x000ee20000000800 */
[----:B------:R-:W-:Y:S06]  /*5800*/  LDSM.16.MT88.4 R76, [R200+0x3800] ;  /* 0x00380000c84c783b */ /* 0x000fec0000004200 */
[----:B-----5:R-:W-:Y:S01]  /*5810*/  HMMA.16816.F32 R44, R4, R12, R44 ;  /* 0x0000000c042c723c */ /* 0x020fe2000000182c */
[----:B--2---:R-:W-:-:S04]  /*5820*/  FFMA.FTZ R2, R241, c[0x0][0x2d0], -R0 ;  /* 0x0000b400f1027a23 */ /* 0x004fc80000010800 */
[----:B------:R2:W-:Y:S03]  /*5830*/  MUFU.EX2 R17, R2 ;  /* 0x0000000200117308 */ /* 0x0005e60000000800 */
[----:B------:R-:W-:Y:S01]  /*5840*/  HMMA.16816.F32 R104, R4, R10, R84 ;  /* 0x0000000a0468723c */ /* 0x000fe20000001854 */
[----:B------:R-:W4:Y:S01]  /*5850*/  LDSM.16.MT88.4 R8, [R206+0x7000] ;  /* 0x00700000ce08783b */ /* 0x000f220000004200 */
[----:B---3--:R-:W-:-:S03]  /*5860*/  F2FP.PACK_AB R134, R18, R19 ;  /* 0x000000131286723e */ /* 0x008fc600000000ff */
[----:B------:R-:W3:Y:S03]  /*5870*/  LDSM.16.MT88.4 R84, [R204+0x3800] ;  /* 0x00380000cc54783b */ /* 0x000ee60000004200 */
[----:B-1----:R-:W-:Y:S01]  /*5880*/  HMMA.16816.F32 R60, R4, R20, R60 ;  /* 0x00000014043c723c */ /* 0x002fe2000000183c */
[----:B--2---:R-:W-:-:S07]  /*5890*/  FFMA.FTZ R2, R244, c[0x0][0x2d0], -R0 ;  /* 0x0000b400f4027a23 */ /* 0x004fce0000010800 */
[C---:B------:R-:W-:Y:S01]  /*58a0*/  HMMA.16816.F32 R48, R4.reuse, R22, R48 ;  /* 0x000000160430723c */ /* 0x040fe20000001830 */
[----:B------:R1:W2:Y:S07]  /*58b0*/  MUFU.EX2 R16, R2 ;  /* 0x0000000200107308 */ /* 0x0002ae0000000800 */
[----:B------:R-:W-:Y:S01]  /*58c0*/  HMMA.16816.F32 R40, R4, R14, R40 ;  /* 0x0000000e0428723c */ /* 0x000fe20000001828 */
[--C-:B-1----:R-:W-:Y:S01]  /*58d0*/  FFMA.FTZ R2, R243, c[0x0][0x2d0], -R0.reuse ;  /* 0x0000b400f3027a23 */ /* 0x102fe20000010800 */
[----:B--2---:R-:W-:Y:S01]  /*58e0*/  F2FP.PACK_AB R133, R16, R17 ;  /* 0x000000111085723e */ /* 0x004fe200000000ff */
[----:B------:R-:W-:-:S02]  /*58f0*/  FFMA.FTZ R0, R248, c[0x0][0x2d0], -R0 ;  /* 0x0000b400f8007a23 */ /* 0x000fc40000010800 */
[----:B------:R1:W-:Y:S03]  /*5900*/  MUFU.EX2 R13, R2 ;  /* 0x00000002000d7308 */ /* 0x0003e60000000800 */
[C---:B----4-:R-:W-:Y:S05]  /*5910*/  HMMA.16816.F32 R32, R4.reuse, R8, R32 ;  /* 0x000000080420723c */ /* 0x050fea0000001820 */
[----:B------:R2:W4:Y:S03]  /*5920*/  MUFU.EX2 R12, R0 ;  /* 0x00000000000c7308 */ /* 0x0005260000000800 */
[----:B------:R-:W-:Y:S01]  /*5930*/  HMMA.16816.F32 R24, R4, R10, R24 ;  /* 0x0000000a0418723c */ /* 0x000fe20000001818 */
[----:B------:R-:W-:Y:S01]  /*5940*/  LDSM.16.MT88.4 R8, [R206+0x7800] ;  /* 0x00780000ce08783b */ /* 0x000fe20000004200 */
[----:B-1----:R-:W-:-:S05]  /*5950*/  FADD.FTZ R2, R117, R116 ;  /* 0x0000007475027221 */ /* 0x002fca0000010000 */
[----:B------:R-:W-:Y:S02]  /*5960*/  IMAD.MOV.U32 R5, RZ, RZ, c[0x0][0x168] ;  /* 0x00005a00ff057624 */ /* 0x000fe400078e00ff */
[----:B------:R-:W-:Y:S02]  /*5970*/  FADD.FTZ R3, R110, R2 ;  /* 0x000000026e037221 */ /* 0x000fe40000010000 */
[----:B--2---:R-:W-:Y:S01]  /*5980*/  FADD.FTZ R0, R109, R108 ;  /* 0x0000006c6d007221 */ /* 0x004fe20000010000 */
[----:B----4-:R-:W-:-:S03]  /*5990*/  F2FP.PACK_AB R135, R12, R13 ;  /* 0x0000000d0c87723e */ /* 0x010fc600000000ff */
[----:B------:R-:W-:Y:S02]  /*59a0*/  FADD.FTZ R2, R111, R0 ;  /* 0x000000006f027221 */ /* 0x000fe40000010000 */
[----:B------:R-:W-:Y:S01]  /*59b0*/  FADD.FTZ R0, R118, R3 ;  /* 0x0000000376007221 */ /* 0x000fe20000010000 */
[----:B------:R-:W1:Y:S01]  /*59c0*/  LDSM.16.MT88.4 R108, [R200+0x7800] ;  /* 0x00780000c86c783b */ /* 0x000e620000004200 */
[----:B------:R-:W-:Y:S01]  /*59d0*/  FADD.FTZ R2, R119, R2 ;  /* 0x0000000277027221 */ /* 0x000fe20000010000 */
[----:B------:R-:W-:Y:S01]  /*59e0*/  HMMA.16816.F32 R96, R132, R100, R96 ;  /* 0x000000648460723c */ /* 0x000fe20000001860 */
[----:B------:R-:W-:Y:S01]  /*59f0*/  FADD.FTZ R0, R251, R0 ;  /* 0x00000000fb007221 */ /* 0x000fe20000010000 */
[----:B------:R-:W2:Y:S01]  /*5a00*/  LDSM.16.MT88.4 R116, [R204+0x7800] ;  /* 0x00780000cc74783b */ /* 0x000ea20000004200 */
[----:B------:R-:W-:Y:S02]  /*5a10*/  FADD.FTZ R2, R247, R2 ;  /* 0x00000002f7027221 */ /* 0x000fe40000010000 */
[----:B------:R-:W-:-:S02]  /*5a20*/  FADD.FTZ R0, R252, R0 ;  /* 0x00000000fc007221 */ /* 0x000fc40000010000 */
[----:B------:R-:W-:Y:S01]  /*5a30*/  FADD.FTZ R2, R245, R2 ;  /* 0x00000002f5027221 */ /* 0x000fe20000010000 */
[C---:B------:R-:W-:Y:S01]  /*5a40*/  HMMA.16816.F32 R100, R132.reuse, R102, R104 ;  /* 0x000000668464723c */ /* 0x040fe20000001868 */
[----:B------:R-:W-:Y:S02]  /*5a50*/  FADD.FTZ R0, R250, R0 ;  /* 0x00000000fa007221 */ /* 0x000fe40000010000 */
[----:B------:R-:W-:Y:S02]  /*5a60*/  FADD.FTZ R2, R246, R2 ;  /* 0x00000002f6027221 */ /* 0x000fe40000010000 */
[----:B------:R-:W-:Y:S02]  /*5a70*/  FADD.FTZ R0, R124, R0 ;  /* 0x000000007c007221 */ /* 0x000fe40000010000 */
[----:B------:R-:W-:Y:S01]  /*5a80*/  FADD.FTZ R2, R249, R2 ;  /* 0x00000002f9027221 */ /* 0x000fe20000010000 */
[----:B------:R-:W4:Y:S01]  /*5a90*/  LDSM.16.MT88.4 R124, [R203+0x7800] ;  /* 0x00780000cb7c783b */ /* 0x000f220000004200 */
[----:B------:R-:W-:Y:S01]  /*5aa0*/  FADD.FTZ R0, R238, R0 ;  /* 0x00000000ee007221 */ /* 0x000fe20000010000 */
[----:B------:R-:W-:Y:S01]  /*5ab0*/  HMMA.16816.F32 R72, R132, R76, R72 ;  /* 0x0000004c8448723c */ /* 0x000fe20000001848 */
[----:B------:R-:W-:-:S02]  /*5ac0*/  FADD.FTZ R2, R232, R2 ;  /* 0x00000002e8027221 */ /* 0x000fc40000010000 */
[----:B------:R-:W-:Y:S02]  /*5ad0*/  FADD.FTZ R0, R235, R0 ;  /* 0x00000000eb007221 */ /* 0x000fe40000010000 */
[----:B------:R-:W-:Y:S02]  /*5ae0*/  FADD.FTZ R2, R231, R2 ;  /* 0x00000002e7027221 */ /* 0x000fe40000010000 */
[----:B------:R-:W-:Y:S01]  /*5af0*/  FADD.FTZ R0, R233, R0 ;  /* 0x00000000e9007221 */ /* 0x000fe20000010000 */
[----:B---3--:R-:W-:Y:S01]  /*5b00*/  HMMA.16816.F32 R80, R132, R84, R80 ;  /* 0x000000548450723c */ /* 0x008fe20000001850 */
[----:B------:R-:W-:Y:S01]  /*5b10*/  FADD.FTZ R2, R230, R2 ;  /* 0x00000002e6027221 */ /* 0x000fe20000010000 */
[----:B------:R-:W-:Y:S01]  /*5b20*/  IADD3 R230, R164, -0x2, RZ ;  /* 0xfffffffea4e67810 */ /* 0x000fe20007ffe0ff */
        /* <DEDUP_REMOVED lines=8> */
[----:B-1----:R-:W-:Y:S01]  /*5bb0*/  HMMA.16816.F32 R104, R132, R108, R112 ;  /* 0x0000006c8468723c */ /* 0x002fe20000001870 */
[----:B------:R-:W-:-:S02]  /*5bc0*/  FADD.FTZ R2, R161, R2 ;  /* 0x00000002a1027221 */ /* 0x000fc40000010000 */
[----:B------:R-:W-:Y:S02]  /*5bd0*/  FADD.FTZ R0, R181, R0 ;  /* 0x00000000b5007221 */ /* 0x000fe40000010000 */
[----:B------:R-:W-:Y:S02]  /*5be0*/  FADD.FTZ R2, R160, R2 ;  /* 0x00000002a0027221 */ /* 0x000fe40000010000 */
[----:B------:R-:W-:Y:S01]  /*5bf0*/  FADD.FTZ R0, R155, R0 ;  /* 0x000000009b007221 */ /* 0x000fe20000010000 */
[----:B--2---:R-:W-:Y:S01]  /*5c00*/  HMMA.16816.F32 R112, R132, R116, R60 ;  /* 0x000000748470723c */ /* 0x004fe2000000183c */
[----:B------:R-:W-:Y:S02]  /*5c10*/  FADD.FTZ R2, R151, R2 ;  /* 0x0000000297027221 */ /* 0x000fe40000010000 */
        /* <DEDUP_REMOVED lines=8> */
[----:B------:R-:W-:Y:S01]  /*5ca0*/  HMMA.16816.F32 R84, R132, R86, R36 ;  /* 0x000000568454723c */ /* 0x000fe20000001824 */
[----:B------:R-:W-:-:S02]  /*5cb0*/  FADD.FTZ R3, R139, R2 ;  /* 0x000000028b037221 */ /* 0x000fc40000010000 */
[----:B------:R-:W-:Y:S02]  /*5cc0*/  FADD.FTZ R4, R149, R0 ;  /* 0x0000000095047221 */ /* 0x000fe40000010000 */
[----:B------:R-:W-:-:S03]  /*5cd0*/  @P3 IMAD.HI.U32 R2, R165, c[0x0][0x2c8], RZ ;  /* 0x0000b200a5023a27 */ /* 0x000fc600078e00ff */
[C---:B----4-:R-:W-:Y:S01]  /*5ce0*/  HMMA.16816.F32 R120, R132.reuse, R124, R44 ;  /* 0x0000007c8478723c */ /* 0x050fe2000000182c */
[----:B------:R-:W-:Y:S02]  /*5cf0*/  FADD.FTZ R3, R131, R3 ;  /* 0x0000000383037221 */ /* 0x000fe40000010000 */
[----:B------:R-:W-:Y:S02]  /*5d00*/  FADD.FTZ R4, R148, R4 ;  /* 0x0000000494047221 */ /* 0x000fe40000010000 */
[----:B------:R-:W-:Y:S01]  /*5d10*/  IMAD.MOV.U32 R0, RZ, RZ, R165 ;  /* 0x000000ffff007224 */ /* 0x000fe200078e00a5 */
[----:B------:R-:W-:Y:S01]  /*5d20*/  @P3 SHF.R.U32.HI R0, RZ, c[0x0][0x2cc], R2 ;  /* 0x0000b300ff003a19 */ /* 0x000fe20000011602 */
[----:B------:R-:W-:Y:S01]  /*5d30*/  FADD.FTZ R3, R130, R3 ;  /* 0x0000000382037221 */ /* 0x000fe20000010000 */
[----:B------:R-:W-:Y:S01]  /*5d40*/  HMMA.16816.F32 R92, R132, R94, R56 ;  /* 0x0000005e845c723c */ /* 0x000fe20000001838 */
[----:B------:R-:W-:Y:S01]  /*5d50*/  FADD.FTZ R2, R150, R4 ;  /* 0x0000000496027221 */ /* 0x000fe20000010000 */
[----:B------:R-:W-:Y:S01]  /*5d60*/  IADD3 R0, R0, c[0x0][0x1d0], -R5 ;  /* 0x0000740000007a10 */ /* 0x000fe20007ffe805 */
[----:B------:R-:W-:-:S02]  /*5d70*/  FADD.FTZ R3, R129, R3 ;  /* 0x0000000381037221 */ /* 0x000fc40000010000 */
[----:B------:R-:W-:Y:S02]  /*5d80*/  FADD.FTZ R4, R128, R2 ;  /* 0x0000000280047221 */ /* 0x000fe40000010000 */
[----:B------:R-:W-:Y:S01]  /*5d90*/  FADD.FTZ R2, R71, R3 ;  /* 0x0000000347027221 */ /* 0x000fe20000010000 */
[C---:B------:R-:W-:Y:S01]  /*5da0*/  HMMA.16816.F32 R108, R132.reuse, R110, R64 ;  /* 0x0000006e846c723c */ /* 0x040fe20000001840 */
[----:B------:R-:W-:Y:S01]  /*5db0*/  FADD.FTZ R3, R137, R4 ;  /* 0x0000000489037221 */ /* 0x000fe20000010000 */
[----:B------:R-:W-:Y:S01]  /*5dc0*/  SHF.R.S32.HI R4, RZ, 0x1f, R0 ;  /* 0x0000001fff047819 */ /* 0x000fe20000011400 */
[----:B------:R-:W-:Y:S02]  /*5dd0*/  FADD.FTZ R2, R70, R2 ;  /* 0x0000000246027221 */ /* 0x000fe40000010000 */
[----:B------:R-:W-:Y:S01]  /*5de0*/  FADD.FTZ R3, R136, R3 ;  /* 0x0000000388037221 */ /* 0x000fe20000010000 */
[----:B------:R-:W-:Y:S01]  /*5df0*/  LEA.HI R4, R4, R0, RZ, 0x7 ;  /* 0x0000000004047211 */ /* 0x000fe200078f38ff */
[----:B------:R-:W-:Y:S01]  /*5e00*/  FADD.FTZ R0, R55, R2 ;  /* 0x0000000237007221 */ /* 0x000fe20000010000 */
[----:B------:R-:W-:Y:S01]  /*5e10*/  HMMA.16816.F32 R116, R132, R118, R48 ;  /* 0x000000768474723c */ /* 0x000fe20000001830 */
[----:B------:R-:W-:Y:S01]  /*5e20*/  FADD.FTZ R2, R138, R3 ;  /* 0x000000038a027221 */ /* 0x000fe20000010000 */
[----:B------:R-:W-:Y:S01]  /*5e30*/  SHF.R.S32.HI R3, RZ, 0x7, R4 ;  /* 0x00000007ff037819 */ /* 0x000fe20000011404 */
[----:B------:R-:W-:-:S02]  /*5e40*/  FADD.FTZ R0, R54, R0 ;  /* 0x0000000036007221 */ /* 0x000fc40000010000 */
[----:B------:R-:W-:Y:S01]  /*5e50*/  FADD.FTZ R2, R53, R2 ;  /* 0x0000000235027221 */ /* 0x000fe20000010000 */
[----:B------:R-:W-:Y:S01]  /*5e60*/  IMNMX R3, R162, R3, !PT ;  /* 0x00000003a2037217 */ /* 0x000fe20007800200 */
[----:B------:R-:W-:Y:S01]  /*5e70*/  FADD.FTZ R0, R17, R0 ;  /* 0x0000000011007221 */ /* 0x000fe20000010000 */
[C---:B------:R-:W-:Y:S01]  /*5e80*/  HMMA.16816.F32 R124, R132.reuse, R126, R40 ;  /* 0x0000007e847c723c */ /* 0x040fe20000001828 */
[----:B------:R-:W-:Y:S01]  /*5e90*/  FADD.FTZ R2, R52, R2 ;  /* 0x0000000234027221 */ /* 0x000fe20000010000 */
[----:B------:R-:W-:Y:S01]  /*5ea0*/  ISETP.GE.AND P0, PT, R230, R3, PT ;  /* 0x00000003e600720c */ /* 0x000fe20003f06270 */
[----:B------:R-:W-:Y:S01]  /*5eb0*/  FADD.FTZ R0, R16, R0 ;  /* 0x0000000010007221 */ /* 0x000fe20000010000 */
[----:B------:R1:W-:Y:S01]  /*5ec0*/  STL [R1+0x4], R3 ;  /* 0x0000040301007387 */ /* 0x0003e20000100800 */
[----:B------:R-:W-:Y:S02]  /*5ed0*/  FADD.FTZ R2, R19, R2 ;  /* 0x0000000213027221 */ /* 0x000fe40000010000 */
[----:B------:R-:W-:Y:S01]  /*5ee0*/  FADD.FTZ R0, R13, R0 ;  /* 0x000000000d007221 */ /* 0x000fe20000010000 */
[----:B------:R-:W-:Y:S01]  /*5ef0*/  HMMA.16816.F32 R128, R132, R8, R32 ;  /* 0x000000088480723c */ /* 0x000fe20000001820 */
[----:B------:R-:W-:-:S02]  /*5f00*/  FADD.FTZ R2, R18, R2 ;  /* 0x0000000212027221 */ /* 0x000fc40000010000 */
[----:B------:R-:W-:-:S05]  /*5f10*/  FADD.FTZ R0, R12, R0 ;  /* 0x000000000c007221 */ /* 0x000fca0000010000 */
[----:B------:R1:W-:Y:S01]  /*5f20*/  STL [R1+0x10], R0 ;  /* 0x0000100001007387 */ /* 0x0003e20000100800 */
[----:B------:R-:W-:Y:S03]  /*5f30*/  HMMA.16816.F32 R132, R132, R10, R24 ;  /* 0x0000000a8484723c */ /* 0x000fe60000001818 */
[----:B------:R1:W-:Y:S01]  /*5f40*/  STL [R1+0xc], R2 ;  /* 0x00000c0201007387 */ /* 0x0003e20000100800 */
[----:B------:R-:W-:Y:S09]  /*5f50*/  @!P0 BRA `(.L_x_70) ;  /* 0x000048c000008947 */ /* 0x000ff20003800000 */
[----:B------:R-:W-:Y:S02]  /*5f60*/  MOV R70, R68 ;  /* 0x0000004400467202 */ /* 0x000fe40000000f00 */
[----:B-1----:R-:W-:Y:S02]  /*5f70*/  MOV R3, R69 ;  /* 0x0000004500037202 */ /* 0x002fe40000000f00 */
[----:B------:R-:W-:-:S07]  /*5f80*/  MOV R229, R230 ;  /* 0x000000e600e57202 */ /* 0x000fce0000000f00 */
.L_x_71:
[----:B------:R-:W2:Y:S01]  /*5f90*/  LDL R230, [R1+0x8] ;  /* 0x0000080001e67983 */ /* 0x000ea20000100800 */
[----:B------:R-:W-:Y:S04]  /*5fa0*/  DEPBAR.LE SB0, 0x0 ;  /* 0x000080000000791a */ /* 0x000fe80000000000 */
[----:B------:R-:W3:Y:S01]  /*5fb0*/  LDL.64 R182, [R1+0x20] ;  /* 0x0000200001b67983 */ /* 0x000ee20000100a00 */
[----:B------:R-:W-:Y:S05]  /*5fc0*/  WARPSYNC 0xffffffff ;  /* 0xffffffff00007948 */ /* 0x000fea0003800000 */
[----:B------:R-:W4:Y:S04]  /*5fd0*/  LDL R180, [R1+0x2c] ;  /* 0x00002c0001b47983 */ /* 0x000f280000100800 */
[----:B------:R-:W-:Y:S08]  /*5fe0*/  BAR.SYNC.DEFER_BLOCKING 0x0 ;  /* 0x0000000000007b1d */ /* 0x000ff00000010000 */
[----:B------:R-:W1:Y:S08]  /*5ff0*/  LDSM.16.M88.4 R8, [R201] ;  /* 0x00000000c908783b */ /* 0x000e700000000200 */
[----:B------:R-:W5:Y:S08]  /*6000*/  LDSM.16.M88.4 R16, [R201+0x800] ;  /* 0x00080000c910783b */ /* 0x000f700000000200 */
[----:B------:R-:W5:Y:S08]  /*6010*/  LDSM.16.M88.4 R24, [R201+0x1000] ;  /* 0x00100000c918783b */ /* 0x000f700000000200 */
[----:B------:R-:W5:Y:S08]  /*6020*/  LDSM.16.M88.4 R32, [R201+0x1800] ;  /* 0x00180000c920783b */ /* 0x000f700000000200 */
[----:B------:R-:W5:Y:S01]  /*6030*/  LDSM.16.M88.4 R40, [R201+0x2000] ;  /* 0x00200000c928783b */ /* 0x000f620000000200 */
[C---:B-1----:R-:W-:Y:S07]  /*6040*/  HMMA.16816.F32 R4, R140.reuse, R8, RZ ;  /* 0x000000088c04723c */ /* 0x042fee00000018ff */
[----:B------:R-:W1:Y:S01]  /*6050*/  LDSM.16.M88.4 R48, [R201+0x2800] ;  /* 0x00280000c930783b */ /* 0x000e620000000200 */
[C---:B------:R-:W-:Y:S07]  /*6060*/  HMMA.16816.F32 R8, R140.reuse, R10, RZ ;  /* 0x0000000a8c08723c */ /* 0x040fee00000018ff */
[----:B------:R-:W1:Y:S01]  /*6070*/  LDSM.16.M88.4 R56, [R201+0x3000] ;  /* 0x00300000c938783b */ /* 0x000e620000000200 */
[C---:B-----5:R-:W-:Y:S07]  /*6080*/  HMMA.16816.F32 R12, R140.reuse, R16, RZ ;  /* 0x000000108c0c723c */ /* 0x060fee00000018ff */
[----:B------:R-:W5:Y:S01]  /*6090*/  LDSM.16.M88.4 R64, [R201+0x3800] ;  /* 0x00380000c940783b */ /* 0x000f620000000200 */
[C---:B------:R-:W-:Y:S07]  /*60a0*/  HMMA.16816.F32 R16, R140.reuse, R18, RZ ;  /* 0x000000128c10723c */ /* 0x040fee00000018ff */
[----:B------:R-:W1:Y:S01]  /*60b0*/  LDSM.16.M88.4 R136, [R207] ;  /* 0x00000000cf88783b */ /* 0x000e620000000200 */
[C---:B------:R-:W-:Y:S07]  /*60c0*/  HMMA.16816.F32 R20, R140.reuse, R24, RZ ;  /* 0x000000188c14723c */ /* 0x040fee00000018ff */
[----:B------:R-:W1:Y:S01]  /*60d0*/  LDSM.16.M88.4 R148, [R222] ;  /* 0x00000000de94783b */ /* 0x000e620000000200 */
[C---:B------:R-:W-:Y:S07]  /*60e0*/  HMMA.16816.F32 R24, R140.reuse, R26, RZ ;  /* 0x0000001a8c18723c */ /* 0x040fee00000018ff */
[----:B------:R-:W-:Y:S01]  /*60f0*/  LDSM.16.M88.4 R152, [R219] ;  /* 0x00000000db98783b */ /* 0x000fe20000000200 */
[C---:B------:R-:W-:Y:S07]  /*6100*/  HMMA.16816.F32 R28, R140.reuse, R32, RZ ;  /* 0x000000208c1c723c */ /* 0x040fee00000018ff */
[----:B------:R-:W-:Y:S01]  /*6110*/  LDSM.16.M88.4 R156, [R218] ;  /* 0x00000000da9c783b */ /* 0x000fe20000000200 */
[C---:B------:R-:W-:Y:S07]  /*6120*/  HMMA.16816.F32 R32, R140.reuse, R34, RZ ;  /* 0x000000228c20723c */ /* 0x040fee00000018ff */
[----:B------:R-:W-:Y:S01]  /*6130*/  LDSM.16.M88.4 R160, [R217] ;  /* 0x00000000d9a0783b */ /* 0x000fe20000000200 */
[C---:B------:R-:W-:Y:S07]  /*6140*/  HMMA.16816.F32 R36, R140.reuse, R40, RZ ;  /* 0x000000288c24723c */ /* 0x040fee00000018ff */
[----:B------:R-:W-:Y:S01]  /*6150*/  LDSM.16.M88.4 R164, [R216] ;  /* 0x00000000d8a4783b */ /* 0x000fe20000000200 */
[C---:B------:R-:W-:Y:S07]  /*6160*/  HMMA.16816.F32 R40, R140.reuse, R42, RZ ;  /* 0x0000002a8c28723c */ /* 0x040fee00000018ff */
[----:B------:R-:W4:Y:S04]  /*6170*/  LDL R232, [R1] ;  /* 0x0000000001e87983 */ /* 0x000f280000100800 */
[----:B------:R-:W4:Y:S01]  /*6180*/  LDL R231, [R1+0x30] ;  /* 0x0000300001e77983 */ /* 0x000f220000100800 */
[C---:B-1----:R-:W-:Y:S08]  /*6190*/  HMMA.16816.F32 R44, R140.reuse, R48, RZ ;  /* 0x000000308c2c723c */ /* 0x042ff000000018ff */
[C---:B------:R-:W-:Y:S08]  /*61a0*/  HMMA.16816.F32 R48, R140.reuse, R50, RZ ;  /* 0x000000328c30723c */ /* 0x040ff000000018ff */
[C---:B------:R-:W-:Y:S08]  /*61b0*/  HMMA.16816.F32 R52, R140.reuse, R56, RZ ;  /* 0x000000388c34723c */ /* 0x040ff000000018ff */
[C---:B------:R-:W-:Y:S08]  /*61c0*/  HMMA.16816.F32 R56, R140.reuse, R58, RZ ;  /* 0x0000003a8c38723c */ /* 0x040ff000000018ff */
[C---:B-----5:R-:W-:Y:S08]  /*61d0*/  HMMA.16816.F32 R60, R140.reuse, R64, RZ ;  /* 0x000000408c3c723c */ /* 0x060ff000000018ff */
[----:B------:R-:W-:Y:S08]  /*61e0*/  HMMA.16816.F32 R64, R140, R66, RZ ;  /* 0x000000428c40723c */ /* 0x000ff000000018ff */
[C---:B------:R-:W-:Y:S08]  /*61f0*/  HMMA.16816.F32 R4, R144.reuse, R136, R4 ;  /* 0x000000889004723c */ /* 0x040ff00000001804 */
[C---:B------:R-:W-:Y:S01]  /*6200*/  HMMA.16816.F32 R8, R144.reuse, R138, R8 ;  /* 0x0000008a9008723c */ /* 0x040fe20000001808 */
[----:B------:R-:W1:Y:S07]  /*6210*/  LDSM.16.M88.4 R136, [R221] ;  /* 0x00000000dd88783b */ /* 0x000e6e0000000200 */
[C---:B------:R-:W-:Y:S08]  /*6220*/  HMMA.16816.F32 R12, R144.reuse, R148, R12 ;  /* 0x00000094900c723c */ /* 0x040ff0000000180c */
[C---:B------:R-:W-:Y:S01]  /*6230*/  HMMA.16816.F32 R16, R144.reuse, R150, R16 ;  /* 0x000000969010723c */ /* 0x040fe20000001810 */
[----:B------:R-:W5:Y:S07]  /*6240*/  LDSM.16.M88.4 R148, [R220] ;  /* 0x00000000dc94783b */ /* 0x000f6e0000000200 */
[C---:B-1----:R-:W-:Y:S08]  /*6250*/  HMMA.16816.F32 R20, R144.reuse, R136, R20 ;  /* 0x000000889014723c */ /* 0x042ff00000001814 */
[C---:B------:R-:W-:Y:S08]  /*6260*/  HMMA.16816.F32 R24, R144.reuse, R138, R24 ;  /* 0x0000008a9018723c */ /* 0x040ff00000001818 */
[C---:B-----5:R-:W-:Y:S08]  /*6270*/  HMMA.16816.F32 R28, R144.reuse, R148, R28 ;  /* 0x00000094901c723c */ /* 0x060ff0000000181c */
[C---:B------:R-:W-:Y:S08]  /*6280*/  HMMA.16816.F32 R32, R144.reuse, R150, R32 ;  /* 0x000000969020723c */ /* 0x040ff00000001820 */
[C---:B------:R-:W-:Y:S08]  /*6290*/  HMMA.16816.F32 R36, R144.reuse, R152, R36 ;  /* 0x000000989024723c */ /* 0x040ff00000001824 */
[C---:B------:R-:W-:Y:S03]  /*62a0*/  HMMA.16816.F32 R40, R144.reuse, R154, R40 ;  /* 0x0000009a9028723c */ /* 0x040fe60000001828 */
[----:B--2---:R-:W-:Y:S05]  /*62b0*/  ISETP.GT.AND P4, PT, R230, R229, PT ;  /* 0x000000e5e600720c */ /* 0x004fea0003f84270 */
[C---:B------:R-:W-:Y:S08]  /*62c0*/  HMMA.16816.F32 R44, R144.reuse, R156, R44 ;  /* 0x0000009c902c723c */ /* 0x040ff0000000182c */
[C---:B------:R-:W-:Y:S01]  /*62d0*/  HMMA.16816.F32 R48, R144.reuse, R158, R48 ;  /* 0x0000009e9030723c */ /* 0x040fe20000001830 */
[----:B------:R-:W-:Y:S03]  /*62e0*/  @!P4 IMAD.MOV.U32 R188, RZ, RZ, c[0x0][0x208] ;  /* 0x00008200ffbcc624 */ /* 0x000fe600078e00ff */
[----:B------:R-:W-:Y:S01]  /*62f0*/  @!P4 SHF.R.S32.HI R0, RZ, 0x1f, R229 ;  /* 0x0000001fff00c819 */ /* 0x000fe200000114e5 */
[C---:B------:R-:W-:Y:S03]  /*6300*/  @!P4 IMAD.WIDE.U32 R68, R229.reuse, c[0x0][0x208], RZ ;  /* 0x00008200e544ca25 */ /* 0x040fe600078e00ff */
[C---:B------:R-:W-:Y:S04]  /*6310*/  HMMA.16816.F32 R52, R144.reuse, R160, R52 ;  /* 0x000000a09034723c */ /* 0x040fe80000001834 */
[----:B------:R-:W-:Y:S01]  /*6320*/  @!P4 IMAD R0, R0, c[0x0][0x208], RZ ;  /* 0x000082000000ca24 */ /* 0x000fe200078e02ff */
[----:B------:R-:W-:Y:S03]  /*6330*/  @!P4 SHF.L.U32 R2, R68, 0x7, RZ ;  /* 0x000000074402c819 */ /* 0x000fe600000006ff */
[C---:B------:R-:W-:Y:S04]  /*6340*/  HMMA.16816.F32 R56, R144.reuse, R162, R56 ;  /* 0x000000a29038723c */ /* 0x040fe80000001838 */
[----:B------:R-:W-:Y:S04]  /*6350*/  @!P4 IMAD R0, R229, c[0x0][0x20c], R0 ;  /* 0x00008300e500ca24 */ /* 0x000fe800078e0200 */
[C---:B------:R-:W-:Y:S04]  /*6360*/  HMMA.16816.F32 R60, R144.reuse, R164, R60 ;  /* 0x000000a4903c723c */ /* 0x040fe8000000183c */
[----:B------:R-:W-:Y:S01]  /*6370*/  @!P4 IMAD.IADD R71, R69, 0x1, R0 ;  /* 0x000000014547c824 */ /* 0x000fe200078e0200 */
[----:B---3--:R-:W-:Y:S03]  /*6380*/  @!P4 IADD3 R0, P1, R2, R182, RZ ;  /* 0x000000b60200c210 */ /* 0x008fe60007f3e0ff */
[----:B------:R-:W-:Y:S04]  /*6390*/  HMMA.16816.F32 R64, R144, R166, R64 ;  /* 0x000000a69040723c */ /* 0x000fe80000001840 */
[----:B------:R-:W-:Y:S02]  /*63a0*/  @!P4 SHF.L.U64.HI R71, R68, 0x7, R71 ;  /* 0x000000074447c819 */ /* 0x000fe40000010247 */
[C---:B------:R-:W-:Y:S02]  /*63b0*/  @!P4 LEA R68, P0, R0.reuse, c[0x0][0x1f8], 0x1 ;  /* 0x00007e000044ca11 */ /* 0x040fe400078008ff */
[C---:B----4-:R-:W-:Y:S04]  /*63c0*/  @!P4 IADD3.X R69, R71.reuse, R180, RZ, P1, !PT ;  /* 0x000000b44745c210 */ /* 0x050fe80000ffe4ff */
[----:B------:R-:W-:Y:S02]  /*63d0*/  @!P4 LEA.HI.X R69, R0, c[0x0][0x1fc], R69, 0x1, P0 ;  /* 0x00007f000045ca11 */ /* 0x000fe400000f0c45 */
[----:B------:R-:W-:Y:S02]  /*63e0*/  @!P4 IADD3 R2, P2, P1, R2, 0x40, R182 ;  /* 0x000000400202c810 */ /* 0x000fe4000795e0b6 */
[----:B------:R-:W-:Y:S01]  /*63f0*/  @!P4 MOV R0, 0x6 ;  /* 0x000000060000c802 */ /* 0x000fe20000000f00 */
[----:B------:R-:W-:Y:S01]  /*6400*/  @!PT LDS RZ, [RZ] ;  /* 0x00000000fffff984 */ /* 0x000fe20000000800 */
[----:B------:R-:W-:Y:S01]  /*6410*/  @!PT LDS RZ, [RZ] ;  /* 0x00000000fffff984 */ /* 0x000fe20000000800 */
[----:B------:R-:W-:Y:S01]  /*6420*/  @!PT LDS RZ, [RZ] ;  /* 0x00000000fffff984 */ /* 0x000fe20000000800 */
[----:B------:R1:W-:Y:S01]  /*6430*/  @!P4 LDGSTS.E.BYPASS.LTC128B.128 [R228+0x100], [R68.64], !P6 ;  /* 0x0010000044e4cfae */ /* 0x0003e2000f101d46 */
[----:B------:R-:W-:Y:S02]  /*6440*/  @!P4 LEA R182, P0, R2, c[0x0][0x1f8], 0x1 ;  /* 0x00007e0002b6ca11 */ /* 0x000fe400078008ff */
[----:B------:R-:W-:Y:S02]  /*6450*/  @!P4 IADD3.X R71, R71, RZ, R180, P2, P1 ;  /* 0x000000ff4747c210 */ /* 0x000fe400017e24b4 */
[C---:B------:R-:W-:Y:S01]  /*6460*/  @!P4 SHF.L.U64.HI R0, R188.reuse, R0, c[0x0][0x20c] ;  /* 0x00008300bc00c619 */ /* 0x040fe20000010200 */
[----:B------:R-:W-:Y:S01]  /*6470*/  @!P4 IMAD.SHL.U32 R188, R188, 0x40, RZ ;  /* 0x00000040bcbcc824 */ /* 0x000fe200078e00ff */
[----:B------:R-:W-:Y:S04]  /*6480*/  @!P4 LEA.HI.X R183, R2, c[0x0][0x1fc], R71, 0x1, P0 ;  /* 0x00007f0002b7ca11 */ /* 0x000fe800000f0c47 */
[----:B------:R-:W-:Y:S01]  /*6490*/  @!P4 IADD3 R180, P1, R68, R188, RZ ;  /* 0x000000bc44b4c210 */ /* 0x000fe20007f3e0ff */
[----:B------:R2:W-:Y:S03]  /*64a0*/  @!P4 LDGSTS.E.BYPASS.LTC128B.128 [R228+0x4100], [R182.64], !P5 ;  /* 0x04100000b6e4cfae */ /* 0x0005e6000e901d46 */
[----:B------:R-:W-:Y:S05]  /*64b0*/  @!P4 IADD3.X R181, R69, R0, RZ, P1, !PT ;  /* 0x0000000045b5c210 */ /* 0x000fea0000ffe4ff */
[----:B------:R3:W-:Y:S01]  /*64c0*/  @!P4 LDGSTS.E.BYPASS.LTC128B.128 [R228+0x1100], [R180.64], !P6 ;  /* 0x01100000b4e4cfae */ /* 0x0007e2000f101d46 */
[-C--:B-1----:R-:W-:Y:S07]  /*64d0*/  @!P4 IADD3 R68, P0, R180, R188.reuse, RZ ;  /* 0x000000bcb444c210 */ /* 0x082fee0007f1e0ff */
[----:B------:R3:W-:Y:S01]  /*64e0*/  @!P4 LDGSTS.E.BYPASS.LTC128B.128 [R228+0x5100], [R180.64+0x80], !P5 ;  /* 0x05100080b4e4cfae */ /* 0x0007e2000e901d46 */
[----:B------:R-:W-:Y:S07]  /*64f0*/  @!P4 IMAD.X R69, R181, 0x1, R0, P0 ;  /* 0x00000001b545c824 */ /* 0x000fee00000e0600 */
[----:B------:R1:W-:Y:S01]  /*6500*/  @!P4 LDGSTS.E.BYPASS.LTC128B.128 [R228+0x2100], [R68.64], !P6 ;  /* 0x0210000044e4cfae */ /* 0x0003e2000f101d46 */
[----:B--2---:R-:W-:Y:S04]  /*6510*/  @!P4 IADD3 R182, P1, R68, R188, RZ ;  /* 0x000000bc44b6c210 */ /* 0x004fe80007f3e0ff */
[----:B------:R-:W-:Y:S03]  /*6520*/  @!P4 IADD3.X R183, R69, R0, RZ, P1, !PT ;  /* 0x0000000045b7c210 */ /* 0x000fe60000ffe4ff */
[----:B------:R1:W-:Y:S08]  /*6530*/  @!P4 LDGSTS.E.BYPASS.LTC128B.128 [R228+0x6100], [R68.64+0x80], !P5 ;  /* 0x0610008044e4cfae */ /* 0x0003f0000e901d46 */
[----:B------:R3:W-:Y:S08]  /*6540*/  @!P4 LDGSTS.E.BYPASS.LTC128B.128 [R228+0x3100], [R182.64], !P6 ;  /* 0x03100000b6e4cfae */ /* 0x0007f0000f101d46 */
[----:B------:R3:W-:Y:S08]  /*6550*/  @!P4 LDGSTS.E.BYPASS.LTC128B.128 [R228+0x7100], [R182.64+0x80], !P5 ;  /* 0x07100080b6e4cfae */ /* 0x0007f0000e901d46 */
[----:B------:R-:W2:Y:S08]  /*6560*/  LDSM.16.M88.4 R136, [R205] ;  /* 0x00000000cd88783b */ /* 0x000eb00000000200 */
[----:B------:R-:W4:Y:S08]  /*6570*/  LDSM.16.M88.4 R148, [R205+0x800] ;  /* 0x00080000cd94783b */ /* 0x000f300000000200 */
[----:B------:R-:W5:Y:S01]  /*6580*/  LDSM.16.M88.4 R152, [R205+0x1000] ;  /* 0x00100000cd98783b */ /* 0x000f620000000200 */
[----:B------:R-:W-:Y:S07]  /*6590*/  @P3 IMAD.HI.U32 R2, R232, c[0x0][0x2c8], RZ ;  /* 0x0000b200e8023a27 */ /* 0x000fee00078e00ff */
[----:B------:R-:W0:Y:S01]  /*65a0*/  LDGDEPBAR ;  /* 0x00000000000079af */ /* 0x000e220000000000 */
[----:B------:R-:W-:Y:S01]  /*65b0*/  IMAD.MOV.U32 R0, RZ, RZ, R232 ;  /* 0x000000ffff007224 */ /* 0x000fe200078e00e8 */
[----:B------:R-:W-:Y:S06]  /*65c0*/  @P3 SHF.R.U32.HI R0, RZ, c[0x0][0x2cc], R2 ;  /* 0x0000b300ff003a19 */ /* 0x000fec0000011602 */
[----:B------:R-:W1:Y:S01]  /*65d0*/  LDSM.16.M88.4 R156, [R205+0x1800] ;  /* 0x00180000cd9c783b */ /* 0x000e620000000200 */
[C---:B--2---:R-:W-:Y:S07]  /*65e0*/  HMMA.16816.F32 R4, R168.reuse, R136, R4 ;  /* 0x00000088a804723c */ /* 0x044fee0000001804 */
[----:B------:R-:W2:Y:S01]  /*65f0*/  LDSM.16.M88.4 R160, [R205+0x2000] ;  /* 0x00200000cda0783b */ /* 0x000ea20000000200 */
[C---:B------:R-:W-:Y:S07]  /*6600*/  HMMA.16816.F32 R8, R168.reuse, R138, R8 ;  /* 0x0000008aa808723c */ /* 0x040fee0000001808 */
[----:B------:R-:W2:Y:S01]  /*6610*/  LDSM.16.M88.4 R136, [R205+0x2800] ;  /* 0x00280000cd88783b */ /* 0x000ea20000000200 */
[C---:B----4-:R-:W-:Y:S07]  /*6620*/  HMMA.16816.F32 R12, R168.reuse, R148, R12 ;  /* 0x00000094a80c723c */ /* 0x050fee000000180c */
[----:B------:R-:W-:Y:S01]  /*6630*/  LDSM.16.M88.4 R164, [R201+0x4800] ;  /* 0x00480000c9a4783b */ /* 0x000fe20000000200 */
[C---:B------:R-:W-:Y:S07]  /*6640*/  HMMA.16816.F32 R16, R168.reuse, R150, R16 ;  /* 0x00000096a810723c */ /* 0x040fee0000001810 */
[----:B------:R-:W4:Y:S01]  /*6650*/  LDSM.16.M88.4 R148, [R205+0x3000] ;  /* 0x00300000cd94783b */ /* 0x000f220000000200 */
[C---:B-----5:R-:W-:Y:S07]  /*6660*/  HMMA.16816.F32 R20, R168.reuse, R152, R20 ;  /* 0x00000098a814723c */ /* 0x060fee0000001814 */
[----:B---3--:R-:W-:Y:S01]  /*6670*/  LDSM.16.M88.4 R180, [R201+0x7800] ;  /* 0x00780000c9b4783b */ /* 0x008fe20000000200 */
[C---:B------:R-:W-:Y:S07]  /*6680*/  HMMA.16816.F32 R24, R168.reuse, R154, R24 ;  /* 0x0000009aa818723c */ /* 0x040fee0000001818 */
[----:B------:R-:W3:Y:S01]  /*6690*/  LDSM.16.M88.4 R152, [R205+0x3800] ;  /* 0x00380000cd98783b */ /* 0x000ee20000000200 */
[C---:B-1----:R-:W-:Y:S07]  /*66a0*/  HMMA.16816.F32 R28, R168.reuse, R156, R28 ;  /* 0x0000009ca81c723c */ /* 0x042fee000000181c */
[----:B------:R-:W-:Y:S01]  /*66b0*/  LDSM.16.M88.4 R188, [R215] ;  /* 0x00000000d7bc783b */ /* 0x000fe20000000200 */
[C---:B------:R-:W-:Y:S07]  /*66c0*/  HMMA.16816.F32 R32, R168.reuse, R158, R32 ;  /* 0x0000009ea820723c */ /* 0x040fee0000001820 */
[----:B------:R-:W1:Y:S01]  /*66d0*/  LDSM.16.M88.4 R156, [R202] ;  /* 0x00000000ca9c783b */ /* 0x000e620000000200 */
[C---:B--2---:R-:W-:Y:S07]  /*66e0*/  HMMA.16816.F32 R36, R168.reuse, R160, R36 ;  /* 0x000000a0a824723c */ /* 0x044fee0000001824 */
[----:B------:R-:W-:Y:S01]  /*66f0*/  SHFL.IDX PT, R2, R0, RZ, 0x1c1f ;  /* 0x001c1fff00027589 */ /* 0x000fe200000e0000 */
[C---:B------:R-:W-:Y:S07]  /*6700*/  HMMA.16816.F32 R40, R168.reuse, R162, R40 ;  /* 0x000000a2a828723c */ /* 0x040fee0000001828 */
[----:B------:R-:W2:Y:S01]  /*6710*/  LDSM.16.M88.4 R160, [R202+0x800] ;  /* 0x00080000caa0783b */ /* 0x000ea20000000200 */
[C---:B------:R-:W-:Y:S08]  /*6720*/  HMMA.16816.F32 R44, R168.reuse, R136, R44 ;  /* 0x00000088a82c723c */ /* 0x040ff0000000182c */
[C---:B------:R-:W-:Y:S01]  /*6730*/  HMMA.16816.F32 R48, R168.reuse, R138, R48 ;  /* 0x0000008aa830723c */ /* 0x040fe20000001830 */
[----:B------:R-:W5:Y:S07]  /*6740*/  LDSM.16.M88.4 R136, [R202+0x1000] ;  /* 0x00100000ca88783b */ /* 0x000f6e0000000200 */
[C---:B----4-:R-:W-:Y:S08]  /*6750*/  HMMA.16816.F32 R52, R168.reuse, R148, R52 ;  /* 0x00000094a834723c */ /* 0x050ff00000001834 */
[C---:B------:R-:W-:Y:S01]  /*6760*/  HMMA.16816.F32 R56, R168.reuse, R150, R56 ;  /* 0x00000096a838723c */ /* 0x040fe20000001838 */
[----:B------:R-:W4:Y:S07]  /*6770*/  LDSM.16.M88.4 R148, [R202+0x1800] ;  /* 0x00180000ca94783b */ /* 0x000f2e0000000200 */
[C---:B---3--:R-:W-:Y:S08]  /*6780*/  HMMA.16816.F32 R60, R168.reuse, R152, R60 ;  /* 0x00000098a83c723c */ /* 0x048ff0000000183c */
[----:B------:R-:W-:Y:S01]  /*6790*/  HMMA.16816.F32 R64, R168, R154, R64 ;  /* 0x0000009aa840723c */ /* 0x000fe20000001840 */
        /* <DEDUP_REMOVED lines=10> */
[C---:B----4-:R-:W-:Y:S08]  /*6840*/  HMMA.16816.F32 R28, R172.reuse, R148, R28 ;  /* 0x00000094ac1c723c */ /* 0x050ff0000000181c */
[C---:B------:R-:W-:Y:S01]  /*6850*/  HMMA.16816.F32 R32, R172.reuse, R150, R32 ;  /* 0x00000096ac20723c */ /* 0x040fe20000001820 */
[----:B------:R-:W4:Y:S07]  /*6860*/  LDSM.16.M88.4 R148, [R201+0x4000] ;  /* 0x00400000c994783b */ /* 0x000f2e0000000200 */
[C---:B---3--:R-:W-:Y:S08]  /*6870*/  HMMA.16816.F32 R36, R172.reuse, R152, R36 ;  /* 0x00000098ac24723c */ /* 0x048ff00000001824 */
[C---:B------:R-:W-:Y:S01]  /*6880*/  HMMA.16816.F32 R40, R172.reuse, R154, R40 ;  /* 0x0000009aac28723c */ /* 0x040fe20000001828 */
[----:B------:R-:W3:Y:S07]  /*6890*/  LDSM.16.M88.4 R152, [R201+0x5000] ;  /* 0x00500000c998783b */ /* 0x000eee0000000200 */
[C---:B-1----:R-:W-:Y:S08]  /*68a0*/  HMMA.16816.F32 R44, R172.reuse, R156, R44 ;  /* 0x0000009cac2c723c */ /* 0x042ff0000000182c */
[C---:B------:R-:W-:Y:S01]  /*68b0*/  HMMA.16816.F32 R48, R172.reuse, R158, R48 ;  /* 0x0000009eac30723c */ /* 0x040fe20000001830 */
[----:B------:R-:W1:Y:S07]  /*68c0*/  LDSM.16.M88.4 R156, [R201+0x5800] ;  /* 0x00580000c99c783b */ /* 0x000e6e0000000200 */
[C---:B--2---:R-:W-:Y:S08]  /*68d0*/  HMMA.16816.F32 R52, R172.reuse, R160, R52 ;  /* 0x000000a0ac34723c */ /* 0x044ff00000001834 */
[C---:B------:R-:W-:Y:S01]  /*68e0*/  HMMA.16816.F32 R56, R172.reuse, R162, R56 ;  /* 0x000000a2ac38723c */ /* 0x040fe20000001838 */
[----:B------:R-:W-:Y:S07]  /*68f0*/  LDSM.16.M88.4 R160, [R201+0x7000] ;  /* 0x00700000c9a0783b */ /* 0x000fee0000000200 */
[C---:B-----5:R-:W-:Y:S08]  /*6900*/  HMMA.16816.F32 R60, R172.reuse, R136, R60 ;  /* 0x00000088ac3c723c */ /* 0x060ff0000000183c */
[----:B------:R-:W-:Y:S01]  /*6910*/  HMMA.16816.F32 R64, R172, R138, R64 ;  /* 0x0000008aac40723c */ /* 0x000fe20000001840 */
[----:B------:R-:W2:Y:S07]  /*6920*/  LDSM.16.M88.4 R136, [R201+0x6000] ;  /* 0x00600000c988783b */ /* 0x000eae0000000200 */
[C---:B----4-:R-:W-:Y:S08]  /*6930*/  HMMA.16816.F32 R4, R176.reuse, R148, R4 ;  /* 0x00000094b004723c */ /* 0x050ff00000001804 */
[C---:B------:R-:W-:Y:S01]  /*6940*/  HMMA.16816.F32 R8, R176.reuse, R150, R8 ;  /* 0x00000096b008723c */ /* 0x040fe20000001808 */
[----:B------:R-:W4:Y:S07]  /*6950*/  LDSM.16.M88.4 R148, [R201+0x6800] ;  /* 0x00680000c994783b */ /* 0x000f2e0000000200 */
[C---:B------:R-:W-:Y:S08]  /*6960*/  HMMA.16816.F32 R12, R176.reuse, R164, R12 ;  /* 0x000000a4b00c723c */ /* 0x040ff0000000180c */
[C---:B------:R-:W-:Y:S01]  /*6970*/  HMMA.16816.F32 R16, R176.reuse, R166, R16 ;  /* 0x000000a6b010723c */ /* 0x040fe20000001810 */
[----:B------:R-:W5:Y:S07]  /*6980*/  LDSM.16.M88.4 R164, [R214] ;  /* 0x00000000d6a4783b */ /* 0x000f6e0000000200 */
[C---:B---3--:R-:W-:Y:S08]  /*6990*/  HMMA.16816.F32 R20, R176.reuse, R152, R20 ;  /* 0x00000098b014723c */ /* 0x048ff00000001814 */
[C---:B------:R-:W-:Y:S01]  /*69a0*/  HMMA.16816.F32 R24, R176.reuse, R154, R24 ;  /* 0x0000009ab018723c */ /* 0x040fe20000001818 */
[----:B------:R-:W3:Y:S07]  /*69b0*/  LDSM.16.M88.4 R152, [R213] ;  /* 0x00000000d598783b */ /* 0x000eee0000000200 */
[C---:B-1----:R-:W-:Y:S08]  /*69c0*/  HMMA.16816.F32 R28, R176.reuse, R156, R28 ;  /* 0x0000009cb01c723c */ /* 0x042ff0000000181c */
[C---:B------:R-:W-:Y:S01]  /*69d0*/  HMMA.16816.F32 R32, R176.reuse, R158, R32 ;  /* 0x0000009eb020723c */ /* 0x040fe20000001820 */
[----:B------:R-:W-:Y:S07]  /*69e0*/  LDSM.16.M88.4 R156, [R210] ;  /* 0x00000000d29c783b */ /* 0x000fee0000000200 */
[C---:B--2---:R-:W-:Y:S08]  /*69f0*/  HMMA.16816.F32 R36, R176.reuse, R136, R36 ;  /* 0x00000088b024723c */ /* 0x044ff00000001824 */
[C---:B------:R-:W-:Y:S01]  /*6a00*/  HMMA.16816.F32 R40, R176.reuse, R138, R40 ;  /* 0x0000008ab028723c */ /* 0x040fe20000001828 */
[----:B------:R-:W1:Y:S07]  /*6a10*/  LDSM.16.M88.4 R136, [R212] ;  /* 0x00000000d488783b */ /* 0x000e6e0000000200 */
[C---:B----4-:R-:W-:Y:S08]  /*6a20*/  HMMA.16816.F32 R44, R176.reuse, R148, R44 ;  /* 0x00000094b02c723c */ /* 0x050ff0000000182c */
[C---:B------:R-:W-:Y:S01]  /*6a30*/  HMMA.16816.F32 R48, R176.reuse, R150, R48 ;  /* 0x00000096b030723c */ /* 0x040fe20000001830 */
[----:B------:R-:W2:Y:S07]  /*6a40*/  LDSM.16.M88.4 R148, [R211] ;  /* 0x00000000d394783b */ /* 0x000eae0000000200 */
[C---:B------:R-:W-:Y:S08]  /*6a50*/  HMMA.16816.F32 R52, R176.reuse, R160, R52 ;  /* 0x000000a0b034723c */ /* 0x040ff00000001834 */
[C---:B------:R-:W-:Y:S01]  /*6a60*/  HMMA.16816.F32 R56, R176.reuse, R162, R56 ;  /* 0x000000a2b038723c */ /* 0x040fe20000001838 */
[----:B------:R-:W4:Y:S07]  /*6a70*/  LDSM.16.M88.4 R160, [R209] ;  /* 0x00000000d1a0783b */ /* 0x000f2e0000000200 */
[C---:B------:R-:W-:Y:S08]  /*6a80*/  HMMA.16816.F32 R60, R176.reuse, R180, R60 ;  /* 0x000000b4b03c723c */ /* 0x040ff0000000183c */
[----:B------:R-:W-:Y:S01]  /*6a90*/  HMMA.16816.F32 R64, R176, R182, R64 ;  /* 0x000000b6b040723c */ /* 0x000fe20000001840 */
[----:B------:R-:W1:Y:S07]  /*6aa0*/  LDSM.16.M88.4 R180, [R208] ;  /* 0x00000000d0b4783b */ /* 0x000e6e0000000200 */
[C---:B------:R-:W-:Y:S08]  /*6ab0*/  HMMA.16816.F32 R4, R184.reuse, R188, R4 ;  /* 0x000000bcb804723c */ /* 0x040ff00000001804 */
[C---:B------:R-:W-:Y:S01]  /*6ac0*/  HMMA.16816.F32 R8, R184.reuse, R190, R8 ;  /* 0x000000beb808723c */ /* 0x040fe20000001808 */
[----:B------:R-:W2:Y:S07]  /*6ad0*/  LDSM.16.M88.4 R188, [R205+0x4000] ;  /* 0x00400000cdbc783b */ /* 0x000eae0000000200 */
[C---:B-----5:R-:W-:Y:S08]  /*6ae0*/  HMMA.16816.F32 R12, R184.reuse, R164, R12 ;  /* 0x000000a4b80c723c */ /* 0x060ff0000000180c */
[C---:B------:R-:W-:Y:S01]  /*6af0*/  HMMA.16816.F32 R16, R184.reuse, R166, R16 ;  /* 0x000000a6b810723c */ /* 0x040fe20000001810 */
[----:B------:R-:W5:Y:S07]  /*6b00*/  LDSM.16.M88.4 R164, [R205+0x4800] ;  /* 0x00480000cda4783b */ /* 0x000f6e0000000200 */
[C---:B---3--:R-:W-:Y:S08]  /*6b10*/  HMMA.16816.F32 R20, R184.reuse, R152, R20 ;  /* 0x00000098b814723c */ /* 0x048ff00000001814 */
[C---:B------:R-:W-:Y:S01]  /*6b20*/  HMMA.16816.F32 R24, R184.reuse, R154, R24 ;  /* 0x0000009ab818723c */ /* 0x040fe20000001818 */
[----:B------:R-:W-:Y:S07]  /*6b30*/  LDSM.16.M88.4 R152, [R205+0x6000] ;  /* 0x00600000cd98783b */ /* 0x000fee0000000200 */
[C---:B-1----:R-:W-:Y:S08]  /*6b40*/  HMMA.16816.F32 R28, R184.reuse, R136, R28 ;  /* 0x00000088b81c723c */ /* 0x042ff0000000181c */
[C---:B------:R-:W-:Y:S01]  /*6b50*/  HMMA.16816.F32 R32, R184.reuse, R138, R32 ;  /* 0x0000008ab820723c */ /* 0x040fe20000001820 */
[----:B------:R-:W1:Y:S07]  /*6b60*/  LDSM.16.M88.4 R136, [R205+0x5000] ;  /* 0x00500000cd88783b */ /* 0x000e6e0000000200 */
[C---:B--2---:R-:W-:Y:S08]  /*6b70*/  HMMA.16816.F32 R36, R184.reuse, R148, R36 ;  /* 0x00000094b824723c */ /* 0x044ff00000001824 */
[C---:B------:R-:W-:Y:S01]  /*6b80*/  HMMA.16816.F32 R40, R184.reuse, R150, R40 ;  /* 0x00000096b828723c */ /* 0x040fe20000001828 */
[----:B------:R-:W2:Y:S07]  /*6b90*/  LDSM.16.M88.4 R148, [R205+0x5800] ;  /* 0x00580000cd94783b */ /* 0x000eae0000000200 */
[C---:B------:R-:W-:Y:S08]  /*6ba0*/  HMMA.16816.F32 R44, R184.reuse, R156, R44 ;  /* 0x0000009cb82c723c */ /* 0x040ff0000000182c */
[C---:B------:R-:W-:Y:S01]  /*6bb0*/  HMMA.16816.F32 R48, R184.reuse, R158, R48 ;  /* 0x0000009eb830723c */ /* 0x040fe20000001830 */
[----:B------:R-:W3:Y:S07]  /*6bc0*/  LDSM.16.M88.4 R156, [R205+0x6800] ;  /* 0x00680000cd9c783b */ /* 0x000eee0000000200 */
[C---:B----4-:R-:W-:Y:S08]  /*6bd0*/  HMMA.16816.F32 R52, R184.reuse, R160, R52 ;  /* 0x000000a0b834723c */ /* 0x050ff00000001834 */
[C---:B------:R-:W-:Y:S01]  /*6be0*/  HMMA.16816.F32 R56, R184.reuse, R162, R56 ;  /* 0x000000a2b838723c */ /* 0x040fe20000001838 */
[----:B------:R-:W4:Y:S07]  /*6bf0*/  LDSM.16.M88.4 R160, [R205+0x7000] ;  /* 0x00700000cda0783b */ /* 0x000f2e0000000200 */
[C---:B------:R-:W-:Y:S08]  /*6c00*/  HMMA.16816.F32 R60, R184.reuse, R180, R60 ;  /* 0x000000b4b83c723c */ /* 0x040ff0000000183c */
[----:B------:R-:W-:Y:S01]  /*6c10*/  HMMA.16816.F32 R64, R184, R182, R64 ;  /* 0x000000b6b840723c */ /* 0x000fe20000001840 */
[----:B------:R-:W2:Y:S07]  /*6c20*/  LDSM.16.M88.4 R180, [R205+0x7800] ;  /* 0x00780000cdb4783b */ /* 0x000eae0000000200 */
[C---:B------:R-:W-:Y:S08]  /*6c30*/  HMMA.16816.F32 R4, R192.reuse, R188, R4 ;  /* 0x000000bcc004723c */ /* 0x040ff00000001804 */
[C---:B------:R-:W-:Y:S01]  /*6c40*/  HMMA.16816.F32 R8, R192.reuse, R190, R8 ;  /* 0x000000bec008723c */ /* 0x040fe20000001808 */
[----:B------:R-:W3:Y:S07]  /*6c50*/  LDSM.16.M88.4 R188, [R202+0x4000] ;  /* 0x00400000cabc783b */ /* 0x000eee0000000200 */
[C---:B-----5:R-:W-:Y:S08]  /*6c60*/  HMMA.16816.F32 R12, R192.reuse, R164, R12 ;  /* 0x000000a4c00c723c */ /* 0x060ff0000000180c */
[C---:B------:R-:W-:Y:S08]  /*6c70*/  HMMA.16816.F32 R16, R192.reuse, R166, R16 ;  /* 0x000000a6c010723c */ /* 0x040ff00000001810 */
[C---:B-1----:R-:W-:Y:S08]  /*6c80*/  HMMA.16816.F32 R20, R192.reuse, R136, R20 ;  /* 0x00000088c014723c */ /* 0x042ff00000001814 */
[C---:B------:R-:W-:Y:S01]  /*6c90*/  HMMA.16816.F32 R24, R192.reuse, R138, R24 ;  /* 0x0000008ac018723c */ /* 0x040fe20000001818 */
[----:B------:R-:W1:Y:S07]  /*6ca0*/  LDSM.16.M88.4 R136, [R202+0x4800] ;  /* 0x00480000ca88783b */ /* 0x000e6e0000000200 */
[C---:B--2---:R-:W-:Y:S08]  /*6cb0*/  HMMA.16816.F32 R28, R192.reuse, R148, R28 ;  /* 0x00000094c01c723c */ /* 0x044ff0000000181c */
[C---:B------:R-:W-:Y:S08]  /*6cc0*/  HMMA.16816.F32 R32, R192.reuse, R150, R32 ;  /* 0x00000096c020723c */ /* 0x040ff00000001820 */
[C---:B------:R-:W-:Y:S08]  /*6cd0*/  HMMA.16816.F32 R36, R192.reuse, R152, R36 ;  /* 0x00000098c024723c */ /* 0x040ff00000001824 */
[C---:B------:R-:W-:Y:S08]  /*6ce0*/  HMMA.16816.F32 R40, R192.reuse, R154, R40 ;  /* 0x0000009ac028723c */ /* 0x040ff00000001828 */
[C---:B---3--:R-:W-:Y:S08]  /*6cf0*/  HMMA.16816.F32 R44, R192.reuse, R156, R44 ;  /* 0x0000009cc02c723c */ /* 0x048ff0000000182c */
[C---:B------:R-:W-:Y:S08]  /*6d00*/  HMMA.16816.F32 R48, R192.reuse, R158, R48 ;  /* 0x0000009ec030723c */ /* 0x040ff00000001830 */
[C---:B----4-:R-:W-:Y:S08]  /*6d10*/  HMMA.16816.F32 R52, R192.reuse, R160, R52 ;  /* 0x000000a0c034723c */ /* 0x050ff00000001834 */
[C---:B------:R-:W-:Y:S08]  /*6d20*/  HMMA.16816.F32 R56, R192.reuse, R162, R56 ;  /* 0x000000a2c038723c */ /* 0x040ff00000001838 */
[C---:B------:R-:W-:Y:S08]  /*6d30*/  HMMA.16816.F32 R60, R192.reuse, R180, R60 ;  /* 0x000000b4c03c723c */ /* 0x040ff0000000183c */
[----:B------:R-:W-:Y:S08]  /*6d40*/  HMMA.16816.F32 R64, R192, R182, R64 ;  /* 0x000000b6c040723c */ /* 0x000ff00000001840 */
[C---:B------:R-:W-:Y:S08]  /*6d50*/  HMMA.16816.F32 R4, R196.reuse, R188, R4 ;  /* 0x000000bcc404723c */ /* 0x040ff00000001804 */
[C---:B------:R-:W-:Y:S08]  /*6d60*/  HMMA.16816.F32 R8, R196.reuse, R190, R8 ;  /* 0x000000bec408723c */ /* 0x040ff00000001808 */
[C---:B-1----:R-:W-:Y:S08]  /*6d70*/  HMMA.16816.F32 R12, R196.reuse, R136, R12 ;  /* 0x00000088c40c723c */ /* 0x042ff0000000180c */
[----:B------:R-:W-:Y:S01]  /*6d80*/  FMUL.FTZ R4, R4, c[0x0][0x320] ;  /* 0x0000c80004047a20 */ /* 0x000fe20000410000 */
[C---:B------:R-:W-:Y:S01]  /*6d90*/  HMMA.16816.F32 R16, R196.reuse, R138, R16 ;  /* 0x0000008ac410723c */ /* 0x040fe20000001810 */
[----:B------:R-:W2:Y:S02]  /*6da0*/  LDL R139, [R1+0x28] ;  /* 0x00002800018b7983 */ /* 0x000ea40000100800 */
[----:B------:R-:W-:Y:S01]  /*6db0*/  MUFU.TANH R156, R4 ;  /* 0x00000004009c7308 */ /* 0x000fe20000002400 */
[----:B------:R-:W-:Y:S02]  /*6dc0*/  FMUL.FTZ R5, R5, c[0x0][0x320] ;  /* 0x0000c80005057a20 */ /* 0x000fe40000410000 */
[----:B------:R-:W-:Y:S02]  /*6dd0*/  FMUL.FTZ R6, R6, c[0x0][0x320] ;  /* 0x0000c80006067a20 */ /* 0x000fe40000410000 */
[----:B------:R-:W-:Y:S04]  /*6de0*/  FMUL.FTZ R7, R7, c[0x0][0x320] ;  /* 0x0000c80007077a20 */ /* 0x000fe80000410000 */
[----:B------:R-:W-:Y:S01]  /*6df0*/  FMUL.FTZ R8, R8, c[0x0][0x320] ;  /* 0x0000c80008087a20 */ /* 0x000fe20000410000 */
[----:B------:R-:W-:Y:S01]  /*6e00*/  MUFU.TANH R155, R5 ;  /* 0x00000005009b7308 */ /* 0x000fe20000002400 */
[----:B------:R-:W-:Y:S02]  /*6e10*/  FMUL.FTZ R9, R9, c[0x0][0x320] ;  /* 0x0000c80009097a20 */ /* 0x000fe40000410000 */
[----:B------:R-:W-:Y:S02]  /*6e20*/  FMUL.FTZ R10, R10, c[0x0][0x320] ;  /* 0x0000c8000a0a7a20 */ /* 0x000fe40000410000 */
[----:B------:R-:W-:Y:S02]  /*6e30*/  FMUL.FTZ R11, R11, c[0x0][0x320] ;  /* 0x0000c8000b0b7a20 */ /* 0x000fe40000410000 */
[----:B------:R-:W-:Y:S02]  /*6e40*/  FMUL.FTZ R12, R12, c[0x0][0x320] ;  /* 0x0000c8000c0c7a20 */ /* 0x000fe40000410000 */
[----:B------:R-:W-:Y:S01]  /*6e50*/  FMUL.FTZ R13, R13, c[0x0][0x320] ;  /* 0x0000c8000d0d7a20 */ /* 0x000fe20000410000 */
[----:B------:R-:W1:Y:S01]  /*6e60*/  MUFU.TANH R154, R6 ;  /* 0x00000006009a7308 */ /* 0x000e620000002400 */
[----:B------:R-:W-:Y:S02]  /*6e70*/  FMUL.FTZ R14, R14, c[0x0][0x320] ;  /* 0x0000c8000e0e7a20 */ /* 0x000fe40000410000 */
[----:B------:R-:W-:Y:S02]  /*6e80*/  FMUL.FTZ R15, R15, c[0x0][0x320] ;  /* 0x0000c8000f0f7a20 */ /* 0x000fe40000410000 */
[----:B------:R-:W-:Y:S02]  /*6e90*/  FMUL.FTZ R18, R18, c[0x0][0x320] ;  /* 0x0000c80012127a20 */ /* 0x000fe40000410000 */
[----:B------:R-:W-:Y:S02]  /*6ea0*/  FMUL.FTZ R19, R19, c[0x0][0x320] ;  /* 0x0000c80013137a20 */ /* 0x000fe40000410000 */
[----:B------:R-:W-:Y:S01]  /*6eb0*/  FMUL.FTZ R17, R17, c[0x0][0x320] ;  /* 0x0000c80011117a20 */ /* 0x000fe20000410000 */
[----:B------:R3:W-:Y:S01]  /*6ec0*/  MUFU.TANH R153, R7 ;  /* 0x0000000700997308 */ /* 0x0007e20000002400 */
[----:B------:R-:W-:Y:S09]  /*6ed0*/  FMUL.FTZ R16, R16, c[0x0][0x320] ;  /* 0x0000c80010107a20 */ /* 0x000ff20000410000 */
[----:B------:R-:W-:Y:S10]  /*6ee0*/  MUFU.TANH R152, R8 ;  /* 0x0000000800987308 */ /* 0x000ff40000002400 */
[----:B------:R-:W-:Y:S01]  /*6ef0*/  MUFU.TANH R151, R9 ;  /* 0x0000000900977308 */ /* 0x000fe20000002400 */
[----:B---3--:R-:W3:Y:S09]  /*6f00*/  LDSM.16.M88.4 R4, [R202+0x5000] ;  /* 0x00500000ca04783b */ /* 0x008ef20000000200 */
[----:B------:R-:W4:Y:S10]  /*6f10*/  MUFU.TANH R149, R10 ;  /* 0x0000000a00957308 */ /* 0x000f340000002400 */
[----:B------:R5:W-:Y:S10]  /*6f20*/  MUFU.TANH R148, R11 ;  /* 0x0000000b00947308 */ /* 0x000bf40000002400 */
[----:B------:R-:W-:Y:S10]  /*6f30*/  MUFU.TANH R138, R12 ;  /* 0x0000000c008a7308 */ /* 0x000ff40000002400 */
[----:B------:R-:W1:Y:S01]  /*6f40*/  MUFU.TANH R137, R13 ;  /* 0x0000000d00897308 */ /* 0x000e620000002400 */
[----:B-----5:R-:W5:Y:S01]  /*6f50*/  LDSM.16.M88.4 R8, [R202+0x5800] ;  /* 0x00580000ca08783b */ /* 0x020f620000000200 */
[C---:B---3--:R-:W-:Y:S08]  /*6f60*/  HMMA.16816.F32 R20, R196.reuse, R4, R20 ;  /* 0x00000004c414723c */ /* 0x048ff00000001814 */
[----:B------:R-:W3:Y:S01]  /*6f70*/  MUFU.TANH R136, R14 ;  /* 0x0000000e00887308 */ /* 0x000ee20000002400 */
[C---:B------:R-:W-:Y:S01]  /*6f80*/  HMMA.16816.F32 R24, R196.reuse, R6, R24 ;  /* 0x00000006c418723c */ /* 0x040fe20000001818 */
[----:B------:R-:W1:Y:S08]  /*6f90*/  LDSM.16.M88.4 R4, [R202+0x6000] ;  /* 0x00600000ca04783b */ /* 0x000e700000000200 */
[----:B------:R3:W-:Y:S06]  /*6fa0*/  MUFU.TANH R71, R15 ;  /* 0x0000000f00477308 */ /* 0x0007ec0000002400 */
[----:B------:R-:W-:Y:S04]  /*6fb0*/  FMUL.FTZ R20, R20, c[0x0][0x320] ;  /* 0x0000c80014147a20 */ /* 0x000fe80000410000 */
[----:B------:R-:W-:Y:S01]  /*6fc0*/  MUFU.TANH R68, R17 ;  /* 0x0000001100447308 */ /* 0x000fe20000002400 */
[----:B------:R-:W-:Y:S02]  /*6fd0*/  FMUL.FTZ R21, R21, c[0x0][0x320] ;  /* 0x0000c80015157a20 */ /* 0x000fe40000410000 */
[----:B------:R-:W-:Y:S02]  /*6fe0*/  FMUL.FTZ R22, R22, c[0x0][0x320] ;  /* 0x0000c80016167a20 */ /* 0x000fe40000410000 */
[----:B------:R-:W-:Y:S02]  /*6ff0*/  FMUL.FTZ R23, R23, c[0x0][0x320] ;  /* 0x0000c80017177a20 */ /* 0x000fe40000410000 */
[----:B------:R-:W-:Y:S02]  /*7000*/  FMUL.FTZ R24, R24, c[0x0][0x320] ;  /* 0x0000c80018187a20 */ /* 0x000fe40000410000 */
[----:B------:R-:W-:Y:S01]  /*7010*/  FMUL.FTZ R25, R25, c[0x0][0x320] ;  /* 0x0000c80019197a20 */ /* 0x000fe20000410000 */
[----:B------:R-:W4:Y:S01]  /*7020*/  MUFU.TANH R17, R18 ;  /* 0x0000001200117308 */ /* 0x000f220000002400 */
[----:B------:R-:W-:Y:S02]  /*7030*/  FMUL.FTZ R26, R26, c[0x0][0x320] ;  /* 0x0000c8001a1a7a20 */ /* 0x000fe40000410000 */
[----:B------:R-:W-:Y:S01]  /*7040*/  FMUL.FTZ R27, R27, c[0x0][0x320] ;  /* 0x0000c8001b1b7a20 */ /* 0x000fe20000410000 */
[C---:B-----5:R-:W-:Y:S01]  /*7050*/  HMMA.16816.F32 R28, R196.reuse, R8, R28 ;  /* 0x00000008c41c723c */ /* 0x060fe2000000181c */
[----:B---3--:R-:W-:Y:S05]  /*7060*/  LDSM.16.M88.4 R12, [R202+0x7800] ;  /* 0x00780000ca0c783b */ /* 0x008fea0000000200 */
[----:B------:R-:W-:Y:S02]  /*7070*/  MUFU.TANH R150, R19 ;  /* 0x0000001300967308 */ /* 0x000fe40000002400 */
[C---:B------:R-:W-:Y:S01]  /*7080*/  HMMA.16816.F32 R32, R196.reuse, R10, R32 ;  /* 0x0000000ac420723c */ /* 0x040fe20000001820 */
[----:B------:R-:W3:Y:S07]  /*7090*/  LDSM.16.M88.4 R8, [R202+0x6800] ;  /* 0x00680000ca08783b */ /* 0x000eee0000000200 */
[----:B------:R5:W3:Y:S01]  /*70a0*/  MUFU.TANH R69, R16 ;  /* 0x0000001000457308 */ /* 0x000ae20000002400 */
[C---:B-1----:R-:W-:Y:S07]  /*70b0*/  HMMA.16816.F32 R36, R196.reuse, R4, R36 ;  /* 0x00000004c424723c */ /* 0x042fee0000001824 */
[----:B------:R-:W-:Y:S01]  /*70c0*/  FMUL.FTZ R28, R28, c[0x0][0x320] ;  /* 0x0000c8001c1c7a20 */ /* 0x000fe20000410000 */
[C---:B------:R-:W-:Y:S01]  /*70d0*/  HMMA.16816.F32 R40, R196.reuse, R6, R40 ;  /* 0x00000006c428723c */ /* 0x040fe20000001828 */
[----:B------:R-:W1:Y:S01]  /*70e0*/  MUFU.TANH R20, R20 ;  /* 0x0000001400147308 */ /* 0x000e620000002400 */
[----:B------:R-:W1:Y:S01]  /*70f0*/  LDSM.16.M88.4 R4, [R202+0x7000] ;  /* 0x00700000ca04783b */ /* 0x000e620000000200 */
[----:B------:R-:W-:Y:S04]  /*7100*/  DEPBAR.LE SB0, 0x0 ;  /* 0x000080000000791a */ /* 0x000fe80000000000 */
[----:B------:R-:W-:Y:S02]  /*7110*/  FMUL.FTZ R32, R32, c[0x0][0x320] ;  /* 0x0000c80020207a20 */ /* 0x000fe40000410000 */
[----:B------:R-:W-:Y:S02]  /*7120*/  FMUL.FTZ R29, R29, c[0x0][0x320] ;  /* 0x0000c8001d1d7a20 */ /* 0x000fe40000410000 */
[----:B------:R-:W-:Y:S01]  /*7130*/  MUFU.TANH R163, R32 ;  /* 0x0000002000a37308 */ /* 0x000fe20000002400 */
[----:B------:R-:W-:Y:S01]  /*7140*/  BAR.SYNC.DEFER_BLOCKING 0x0 ;  /* 0x0000000000007b1d */ /* 0x000fe20000010000 */
[----:B------:R-:W-:Y:S02]  /*7150*/  FMUL.FTZ R30, R30, c[0x0][0x320] ;  /* 0x0000c8001e1e7a20 */ /* 0x000fe40000410000 */
[----:B------:R-:W-:Y:S02]  /*7160*/  FMUL.FTZ R31, R31, c[0x0][0x320] ;  /* 0x0000c8001f1f7a20 */ /* 0x000fe40000410000 */
[----:B------:R-:W-:Y:S02]  /*7170*/  FMUL.FTZ R36, R36, c[0x0][0x320] ;  /* 0x0000c80024247a20 */ /* 0x000fe40000410000 */
[----:B------:R-:W-:Y:S02]  /*7180*/  FMUL.FTZ R37, R37, c[0x0][0x320] ;  /* 0x0000c80025257a20 */ /* 0x000fe40000410000 */
[----:B------:R-:W2:Y:S01]  /*7190*/  MUFU.TANH R21, R21 ;  /* 0x0000001500157308 */ /* 0x000ea20000002400 */
[----:B------:R-:W-:Y:S01]  /*71a0*/  FMUL.FTZ R38, R38, c[0x0][0x320] ;  /* 0x0000c80026267a20 */ /* 0x000fe20000410000 */
[C---:B---3--:R-:W-:Y:S01]  /*71b0*/  HMMA.16816.F32 R44, R196.reuse, R8, R44 ;  /* 0x00000008c42c723c */ /* 0x048fe2000000182c */
[----:B------:R3:W4:Y:S04]  /*71c0*/  SHFL.IDX PT, R8, R0, 0x1, 0x1c1f ;  /* 0x003c1f0000087f89 */ /* 0x00072800000e0000 */
[----:B------:R-:W-:Y:S03]  /*71d0*/  FMUL.FTZ R40, R40, c[0x0][0x320] ;  /* 0x0000c80028287a20 */ /* 0x000fe60000410000 */
[----:B------:R-:W2:Y:S01]  /*71e0*/  MUFU.TANH R24, R24 ;  /* 0x0000001800187308 */ /* 0x000ea20000002400 */
[C---:B------:R-:W-:Y:S03]  /*71f0*/  HMMA.16816.F32 R48, R196.reuse, R10, R48 ;  /* 0x0000000ac430723c */ /* 0x040fe60000001830 */
[----:B------:R-:W-:Y:S02]  /*7200*/  FMUL.FTZ R41, R41, c[0x0][0x320] ;  /* 0x0000c80029297a20 */ /* 0x000fe40000410000 */
[----:B------:R-:W-:Y:S02]  /*7210*/  FMUL.FTZ R39, R39, c[0x0][0x320] ;  /* 0x0000c80027277a20 */ /* 0x000fe40000410000 */
[----:B------:R-:W-:Y:S02]  /*7220*/  FMUL.FTZ R42, R42, c[0x0][0x320] ;  /* 0x0000c8002a2a7a20 */ /* 0x000fe40000410000 */
[----:B------:R4:W-:Y:S01]  /*7230*/  MUFU.TANH R18, R40 ;  /* 0x0000002800127308 */ /* 0x0009e20000002400 */
[C---:B-1----:R-:W-:Y:S03]  /*7240*/  HMMA.16816.F32 R52, R196.reuse, R4, R52 ;  /* 0x00000004c434723c */ /* 0x042fe60000001834 */
[----:B------:R-:W-:Y:S02]  /*7250*/  FMUL.FTZ R33, R33, c[0x0][0x320] ;  /* 0x0000c80021217a20 */ /* 0x000fe40000410000 */
[----:B------:R-:W-:Y:S01]  /*7260*/  FMUL.FTZ R35, R35, c[0x0][0x320] ;  /* 0x0000c80023237a20 */ /* 0x000fe20000410000 */
[----:B---3--:R-:W-:Y:S01]  /*7270*/  MOV R0, 0xffffff80 ;  /* 0xffffff8000007802 */ /* 0x008fe20000000f00 */
[----:B------:R-:W-:Y:S01]  /*7280*/  FMUL.FTZ R44, R44, c[0x0][0x320] ;  /* 0x0000c8002c2c7a20 */ /* 0x000fe20000410000 */
[C---:B------:R-:W-:Y:S01]  /*7290*/  HMMA.16816.F32 R56, R196.reuse, R6, R56 ;  /* 0x00000006c438723c */ /* 0x040fe20000001838 */
[----:B------:R-:W-:Y:S03]  /*72a0*/  MUFU.TANH R42, R42 ;  /* 0x0000002a002a7308 */ /* 0x000fe60000002400 */
[----:B------:R-:W-:Y:S02]  /*72b0*/  IMAD R0, R229, R0, 0x1 ;  /* 0x00000001e5007424 */ /* 0x000fe400078e0200 */
[----:B------:R-:W-:Y:S02]  /*72c0*/  FMUL.FTZ R49, R49, c[0x0][0x320] ;  /* 0x0000c80031317a20 */ /* 0x000fe40000410000 */
[C---:B------:R-:W-:Y:S03]  /*72d0*/  HMMA.16816.F32 R60, R196.reuse, R12, R60 ;  /* 0x0000000cc43c723c */ /* 0x040fe6000000183c */
[----:B------:R1:W-:Y:S01]  /*72e0*/  MUFU.TANH R19, R41 ;  /* 0x0000002900137308 */ /* 0x0003e20000002400 */
[----:B------:R-:W-:Y:S01]  /*72f0*/  IADD3 R0, R0, c[0x0][0x1d0], -R231 ;  /* 0x0000740000007a10 */ /* 0x000fe20007ffe8e7 */
[----:B------:R-:W-:Y:S02]  /*7300*/  FMUL.FTZ R45, R45, c[0x0][0x320] ;  /* 0x0000c8002d2d7a20 */ /* 0x000fe40000410000 */
[----:B------:R-:W-:Y:S01]  /*7310*/  FMUL.FTZ R46, R46, c[0x0][0x320] ;  /* 0x0000c8002e2e7a20 */ /* 0x000fe20000410000 */
[----:B------:R-:W-:Y:S01]  /*7320*/  IADD3 R0, R0, -c[0x0][0x168], RZ ;  /* 0x80005a0000007a10 */ /* 0x000fe20007ffe0ff */
[----:B------:R-:W-:Y:S03]  /*7330*/  HMMA.16816.F32 R64, R196, R14, R64 ;  /* 0x0000000ec440723c */ /* 0x000fe60000001840 */
[----:B------:R-:W-:Y:S01]  /*7340*/  FMUL.FTZ R47, R47, c[0x0][0x320] ;  /* 0x0000c8002f2f7a20 */ /* 0x000fe20000410000 */
[----:B------:R3:W-:Y:S01]  /*7350*/  MUFU.TANH R15, R49 ;  /* 0x00000031000f7308 */ /* 0x0007e20000002400 */
[C---:B------:R-:W-:Y:S01]  /*7360*/  IMAD.IADD R2, R0.reuse, 0x1, R2 ;  /* 0x0000000100027824 */ /* 0x040fe200078e0202 */
[----:B----4-:R-:W-:Y:S01]  /*7370*/  IADD3 R0, R0, R8, RZ ;  /* 0x0000000800007210 */ /* 0x010fe20007ffe0ff */
[----:B------:R-:W-:Y:S02]  /*7380*/  FMUL.FTZ R5, R56, c[0x0][0x320] ;  /* 0x0000c80038057a20 */ /* 0x000fe40000410000 */
[----:B-----5:R-:W-:Y:S01]  /*7390*/  FMUL.FTZ R16, R57, c[0x0][0x320] ;  /* 0x0000c80039107a20 */ /* 0x020fe20000410000 */
[----:B------:R-:W-:Y:S02]  /*73a0*/  ISETP.GT.AND P4, PT, R0, RZ, PT ;  /* 0x000000ff0000720c */ /* 0x000fe40003f84270 */
[----:B------:R-:W-:Y:S01]  /*73b0*/  ISETP.GT.AND P0, PT, R2, 0x1, PT ;  /* 0x000000010200780c */ /* 0x000fe20003f04270 */
[----:B------:R-:W-:Y:S01]  /*73c0*/  FMUL.FTZ R52, R52, c[0x0][0x320] ;  /* 0x0000c80034347a20 */ /* 0x000fe20000410000 */
[----:B------:R-:W4:Y:S01]  /*73d0*/  MUFU.TANH R25, R25 ;  /* 0x0000001900197308 */ /* 0x000f220000002400 */
[----:B------:R-:W-:Y:S01]  /*73e0*/  FSEL R11, R154, -INF , P4 ;  /* 0xff8000009a0b7808 */ /* 0x000fe20002000000 */
[----:B------:R-:W-:Y:S01]  /*73f0*/  FMUL.FTZ R48, R48, c[0x0][0x320] ;  /* 0x0000c80030307a20 */ /* 0x000fe20000410000 */
[----:B------:R-:W-:Y:S01]  /*7400*/  FSEL R8, R155, -INF , P0 ;  /* 0xff8000009b087808 */ /* 0x000fe20000000000 */
[----:B------:R-:W-:Y:S01]  /*7410*/  FMUL.FTZ R53, R53, c[0x0][0x320] ;  /* 0x0000c80035357a20 */ /* 0x000fe20000410000 */
[----:B------:R-:W-:Y:S01]  /*7420*/  ISETP.GT.AND P4, PT, R0, 0x8, PT ;  /* 0x000000080000780c */ /* 0x000fe20003f84270 */
[----:B------:R-:W-:Y:S01]  /*7430*/  FMUL.FTZ R54, R54, c[0x0][0x320] ;  /* 0x0000c80036367a20 */ /* 0x000fe20000410000 */
[----:B------:R-:W-:Y:S01]  /*7440*/  ISETP.GT.AND P0, PT, R2, 0x9, PT ;  /* 0x000000090200780c */ /* 0x000fe20003f04270 */
[----:B------:R-:W-:Y:S01]  /*7450*/  FMUL.FTZ R55, R55, c[0x0][0x320] ;  /* 0x0000c80037377a20 */ /* 0x000fe20000410000 */
[----:B------:R-:W-:Y:S01]  /*7460*/  FSEL R13, R149, -INF , P4 ;  /* 0xff800000950d7808 */ /* 0x000fe20002000000 */
[----:B------:R-:W2:Y:S01]  /*7470*/  MUFU.TANH R28, R28 ;  /* 0x0000001c001c7308 */ /* 0x000ea20000002400 */
[----:B------:R-:W-:Y:S01]  /*7480*/  FSEL R10, R151, -INF , P0 ;  /* 0xff800000970a7808 */ /* 0x000fe20000000000 */
[----:B------:R-:W-:Y:S01]  /*7490*/  FMUL.FTZ R60, R60, c[0x0][0x320] ;  /* 0x0000c8003c3c7a20 */ /* 0x000fe20000410000 */
[----:B------:R-:W-:Y:S01]  /*74a0*/  ISETP.GT.AND P0, PT, R2, 0x11, PT ;  /* 0x000000110200780c */ /* 0x000fe20003f04270 */
[----:B------:R-:W-:Y:S01]  /*74b0*/  FMUL.FTZ R61, R61, c[0x0][0x320] ;  /* 0x0000c8003d3d7a20 */ /* 0x000fe20000410000 */
[----:B------:R-:W-:Y:S01]  /*74c0*/  ISETP.GT.AND P4, PT, R0, 0x10, PT ;  /* 0x000000100000780c */ /* 0x000fe20003f84270 */
[----:B------:R-:W-:Y:S01]  /*74d0*/  FMUL.FTZ R62, R62, c[0x0][0x320] ;  /* 0x0000c8003e3e7a20 */ /* 0x000fe20000410000 */
[----:B------:R-:W-:Y:S01]  /*74e0*/  FSEL R40, R137, -INF , P0 ;  /* 0xff80000089287808 */ /* 0x000fe20000000000 */
[----:B------:R-:W-:Y:S01]  /*74f0*/  FMUL.FTZ R63, R63, c[0x0][0x320] ;  /* 0x0000c8003f3f7a20 */ /* 0x000fe20000410000 */
[----:B-1----:R-:W-:Y:S01]  /*7500*/  FSEL R41, R136, -INF , P4 ;  /* 0xff80000088297808 */ /* 0x002fe20002000000 */
[----:B------:R-:W-:Y:S01]  /*7510*/  MUFU.TANH R6, R48 ;  /* 0x0000003000067308 */ /* 0x000fe20000002400 */
[----:B------:R-:W5:Y:S01]  /*7520*/  LDL.64 R136, [R1+0x18] ;  /* 0x0000180001887983 */ /* 0x000f620000100a00 */
[----:B------:R-:W-:Y:S01]  /*7530*/  ISETP.GT.AND P1, PT, R2, RZ, PT ;  /* 0x000000ff0200720c */ /* 0x000fe20003f24270 */
[----:B------:R-:W-:Y:S01]  /*7540*/  FMUL.FTZ R65, R65, c[0x0][0x320] ;  /* 0x0000c80041417a20 */ /* 0x000fe20000410000 */
[----:B------:R-:W-:Y:S01]  /*7550*/  ISETP.GT.AND P4, PT, R0, 0x18, PT ;  /* 0x000000180000780c */ /* 0x000fe20003f84270 */
[----:B------:R-:W-:Y:S01]  /*7560*/  FMUL.FTZ R43, R43, c[0x0][0x320] ;  /* 0x0000c8002b2b7a20 */ /* 0x000fe20000410000 */
[----:B------:R-:W-:Y:S01]  /*7570*/  FSEL R7, R156, -INF , P1 ;  /* 0xff8000009c077808 */ /* 0x000fe20000800000 */
[----:B------:R-:W-:Y:S01]  /*7580*/  FMUL.FTZ R59, R59, c[0x0][0x320] ;  /* 0x0000c8003b3b7a20 */ /* 0x000fe20000410000 */
[----:B------:R-:W-:Y:S01]  /*7590*/  ISETP.GT.AND P1, PT, R2, 0x8, PT ;  /* 0x000000080200780c */ /* 0x000fe20003f24270 */
[----:B------:R-:W-:Y:S01]  /*75a0*/  FMUL.FTZ R50, R50, c[0x0][0x320] ;  /* 0x0000c80032327a20 */ /* 0x000fe20000410000 */
[----:B------:R-:W-:Y:S01]  /*75b0*/  MUFU.TANH R65, R65 ;  /* 0x0000004100417308 */ /* 0x000fe20000002400 */
[----:B------:R-:W-:Y:S01]  /*75c0*/  FMNMX.FTZ R4, R7, R3, !PT ;  /* 0x0000000307047209 */ /* 0x000fe20007810000 */
[----:B------:R-:W-:Y:S01]  /*75d0*/  FMUL.FTZ R34, R34, c[0x0][0x320] ;  /* 0x0000c80022227a20 */ /* 0x000fe20000410000 */
[----:B------:R-:W-:Y:S01]  /*75e0*/  FSEL R57, R17, -INF , P4 ;  /* 0xff80000011397808 */ /* 0x000fe20002000000 */
[----:B------:R-:W-:Y:S01]  /*75f0*/  FMUL.FTZ R51, R51, c[0x0][0x320] ;  /* 0x0000c80033337a20 */ /* 0x000fe20000410000 */
[----:B------:R-:W-:Y:S01]  /*7600*/  FMNMX.FTZ R4, R8, R4, !PT ;  /* 0x0000000408047209 */ /* 0x000fe20007810000 */
[----:B------:R-:W-:Y:S01]  /*7610*/  FMUL.FTZ R64, R64, c[0x0][0x320] ;  /* 0x0000c80040407a20 */ /* 0x000fe20000410000 */
[----:B------:R-:W-:Y:S01]  /*7620*/  FSEL R9, R152, -INF , P1 ;  /* 0xff80000098097808 */ /* 0x000fe20000800000 */
[----:B------:R-:W-:Y:S01]  /*7630*/  FMUL.FTZ R58, R58, c[0x0][0x320] ;  /* 0x0000c8003a3a7a20 */ /* 0x000fe20000410000 */
[----:B------:R-:W-:Y:S01]  /*7640*/  ISETP.GT.AND P1, PT, R2, 0x10, PT ;  /* 0x000000100200780c */ /* 0x000fe20003f24270 */
[----:B------:R1:W-:Y:S01]  /*7650*/  MUFU.TANH R17, R5 ;  /* 0x0000000500117308 */ /* 0x0003e20000002400 */
[----:B------:R-:W-:Y:S01]  /*7660*/  FMNMX.FTZ R4, R9, R4, !PT ;  /* 0x0000000409047209 */ /* 0x000fe20007810000 */
[----:B------:R-:W-:Y:S01]  /*7670*/  FMUL.FTZ R67, R67, c[0x0][0x320] ;  /* 0x0000c80043437a20 */ /* 0x000fe20000410000 */
[----:B------:R-:W-:Y:S02]  /*7680*/  FSEL R32, R138, -INF , P1 ;  /* 0xff8000008a207808 */ /* 0x000fe40000800000 */
[----:B------:R-:W-:Y:S02]  /*7690*/  FMNMX.FTZ R4, R10, R4, !PT ;  /* 0x000000040a047209 */ /* 0x000fe40007810000 */
[----:B------:R-:W-:Y:S02]  /*76a0*/  ISETP.GT.AND P1, PT, R2, 0x18, PT ;  /* 0x000000180200780c */ /* 0x000fe40003f24270 */
[----:B------:R-:W-:Y:S01]  /*76b0*/  FMNMX.FTZ R4, R32, R4, !PT ;  /* 0x0000000420047209 */ /* 0x000fe20007810000 */
[----:B------:R-:W2:Y:S01]  /*76c0*/  MUFU.TANH R29, R29 ;  /* 0x0000001d001d7308 */ /* 0x000ea20000002400 */
[----:B------:R-:W-:Y:S02]  /*76d0*/  ISETP.GT.AND P0, PT, R2, 0x19, PT ;  /* 0x000000190200780c */ /* 0x000fe40003f04270 */
[----:B---3--:R-:W-:Y:S02]  /*76e0*/  FSEL R49, R69, -INF , P1 ;  /* 0xff80000045317808 */ /* 0x008fe40000800000 */
[----:B------:R-:W-:Y:S02]  /*76f0*/  FMNMX.FTZ R4, R40, R4, !PT ;  /* 0x0000000428047209 */ /* 0x000fe40007810000 */
[----:B------:R-:W-:Y:S02]  /*7700*/  ISETP.GT.AND P2, PT, R0, 0x1, PT ;  /* 0x000000010000780c */ /* 0x000fe40003f44270 */
[----:B------:R-:W-:Y:S01]  /*7710*/  ISETP.GT.AND P1, PT, R2, 0x20, PT ;  /* 0x000000200200780c */ /* 0x000fe20003f24270 */
[----:B------:R-:W3:Y:S01]  /*7720*/  MUFU.TANH R22, R22 ;  /* 0x0000001600167308 */ /* 0x000ee20000002400 */
[----:B------:R-:W-:Y:S02]  /*7730*/  FSEL R56, R68, -INF , P0 ;  /* 0xff80000044387808 */ /* 0x000fe40000000000 */
[----:B------:R-:W-:Y:S02]  /*7740*/  FMNMX.FTZ R4, R49, R4, !PT ;  /* 0x0000000431047209 */ /* 0x000fe40007810000 */
[----:B------:R-:W-:Y:S02]  /*7750*/  FSEL R12, R153, -INF , P2 ;  /* 0xff800000990c7808 */ /* 0x000fe40001000000 */
[----:B------:R-:W-:Y:S02]  /*7760*/  FSEL R151, R20, -INF , P1 ;  /* 0xff80000014977808 */ /* 0x000fe40000800000 */
[----:B------:R-:W-:Y:S01]  /*7770*/  ISETP.GT.AND P0, PT, R2, 0x21, PT ;  /* 0x000000210200780c */ /* 0x000fe20003f04270 */
[----:B------:R-:W3:Y:S01]  /*7780*/  MUFU.TANH R36, R36 ;  /* 0x0000002400247308 */ /* 0x000ee20000002400 */
[----:B-1----:R-:W-:Y:S02]  /*7790*/  FMNMX.FTZ R5, R11, R70, !PT ;  /* 0x000000460b057209 */ /* 0x002fe40007810000 */
[----:B------:R-:W-:Y:S02]  /*77a0*/  FMNMX.FTZ R4, R56, R4, !PT ;  /* 0x0000000438047209 */ /* 0x000fe40007810000 */
[----:B--2---:R-:W-:Y:S02]  /*77b0*/  FSEL R152, R21, -INF , P0 ;  /* 0xff80000015987808 */ /* 0x004fe40000000000 */
[----:B------:R-:W-:Y:S02]  /*77c0*/  FMNMX.FTZ R5, R12, R5, !PT ;  /* 0x000000050c057209 */ /* 0x000fe40007810000 */
[----:B------:R-:W-:Y:S01]  /*77d0*/  ISETP.GT.AND P2, PT, R0, 0x9, PT ;  /* 0x000000090000780c */ /* 0x000fe20003f44270 */
[----:B------:R-:W1:Y:S01]  /*77e0*/  MUFU.TANH R33, R33 ;  /* 0x0000002100217308 */ /* 0x000e620000002400 */
[----:B------:R-:W-:Y:S02]  /*77f0*/  ISETP.GT.AND P1, PT, R2, 0x28, PT ;  /* 0x000000280200780c */ /* 0x000fe40003f24270 */
[----:B------:R-:W-:Y:S02]  /*7800*/  FMNMX.FTZ R4, R151, R4, !PT ;  /* 0x0000000497047209 */ /* 0x000fe40007810000 */
[----:B------:R-:W-:Y:S02]  /*7810*/  FSEL R14, R148, -INF , P2 ;  /* 0xff800000940e7808 */ /* 0x000fe40001000000 */
[----:B------:R-:W-:Y:S02]  /*7820*/  FMNMX.FTZ R5, R13, R5, !PT ;  /* 0x000000050d057209 */ /* 0x000fe40007810000 */
[----:B------:R-:W-:Y:S01]  /*7830*/  ISETP.GT.AND P0, PT, R2, 0x29, PT ;  /* 0x000000290200780c */ /* 0x000fe20003f04270 */
[----:B------:R-:W2:Y:S01]  /*7840*/  MUFU.TANH R23, R23 ;  /* 0x0000001700177308 */ /* 0x000ea20000002400 */
[----:B------:R-:W-:Y:S02]  /*7850*/  FSEL R155, R24, -INF , P1 ;  /* 0xff800000189b7808 */ /* 0x000fe40000800000 */
[----:B------:R-:W-:Y:S02]  /*7860*/  FMNMX.FTZ R4, R152, R4, !PT ;  /* 0x0000000498047209 */ /* 0x000fe40007810000 */
[----:B------:R-:W-:Y:S02]  /*7870*/  FMNMX.FTZ R5, R14, R5, !PT ;  /* 0x000000050e057209 */ /* 0x000fe40007810000 */
[----:B------:R-:W-:Y:S02]  /*7880*/  ISETP.GT.AND P1, PT, R2, 0x30, PT ;  /* 0x000000300200780c */ /* 0x000fe40003f24270 */
[----:B----4-:R-:W-:Y:S01]  /*7890*/  FSEL R156, R25, -INF , P0 ;  /* 0xff800000199c7808 */ /* 0x010fe20000000000 */
[----:B------:R-:W4:Y:S01]  /*78a0*/  MUFU.TANH R37, R37 ;  /* 0x0000002500257308 */ /* 0x000f220000002400 */
[----:B------:R-:W-:Y:S02]  /*78b0*/  ISETP.GT.AND P2, PT, R0, 0x11, PT ;  /* 0x000000110000780c */ /* 0x000fe40003f44270 */
[----:B------:R-:W-:Y:S02]  /*78c0*/  FMNMX.FTZ R4, R155, R4, !PT ;  /* 0x000000049b047209 */ /* 0x000fe40007810000 */
[----:B------:R-:W-:Y:S02]  /*78d0*/  FSEL R159, R28, -INF , P1 ;  /* 0xff8000001c9f7808 */ /* 0x000fe40000800000 */
[----:B------:R-:W-:Y:S02]  /*78e0*/  ISETP.GT.AND P0, PT, R2, 0x31, PT ;  /* 0x000000310200780c */ /* 0x000fe40003f04270 */
[----:B------:R-:W-:Y:S01]  /*78f0*/  FSEL R48, R71, -INF , P2 ;  /* 0xff80000047307808 */ /* 0x000fe20001000000 */
[----:B------:R-:W1:Y:S01]  /*7900*/  MUFU.TANH R44, R44 ;  /* 0x0000002c002c7308 */ /* 0x000e620000002400 */
[----:B------:R-:W-:Y:S02]  /*7910*/  FMNMX.FTZ R5, R41, R5, !PT ;  /* 0x0000000529057209 */ /* 0x000fe40007810000 */
[----:B------:R-:W-:Y:S02]  /*7920*/  FMNMX.FTZ R4, R156, R4, !PT ;  /* 0x000000049c047209 */ /* 0x000fe40007810000 */
[----:B------:R-:W-:Y:S02]  /*7930*/  FSEL R160, R29, -INF , P0 ;  /* 0xff8000001da07808 */ /* 0x000fe40000000000 */
[----:B------:R-:W-:Y:S02]  /*7940*/  ISETP.GT.AND P2, PT, R0, 0x19, PT ;  /* 0x000000190000780c */ /* 0x000fe40003f44270 */
[----:B------:R-:W-:Y:S01]  /*7950*/  ISETP.GT.AND P1, PT, R2, 0x38, PT ;  /* 0x000000380200780c */ /* 0x000fe20003f24270 */
[----:B------:R-:W1:Y:S01]  /*7960*/  MUFU.TANH R26, R26 ;  /* 0x0000001a001a7308 */ /* 0x000e620000002400 */
[----:B------:R-:W-:Y:S02]  /*7970*/  FMNMX.FTZ R5, R48, R5, !PT ;  /* 0x0000000530057209 */ /* 0x000fe40007810000 */
[----:B------:R-:W-:Y:S02]  /*7980*/  FMNMX.FTZ R4, R159, R4, !PT ;  /* 0x000000049f047209 */ /* 0x000fe40007810000 */
[----:B------:R-:W-:Y:S02]  /*7990*/  ISETP.GT.AND P4, PT, R0, 0x20, PT ;  /* 0x000000200000780c */ /* 0x000fe40003f84270 */
[----:B------:R-:W-:Y:S02]  /*79a0*/  FSEL R150, R150, -INF , P2 ;  /* 0xff80000096967808 */ /* 0x000fe40001000000 */
[C---:B------:R-:W-:Y:S01]  /*79b0*/  ISETP.GT.AND P0, PT, R2.reuse, 0x39, PT ;  /* 0x000000390200780c */ /* 0x040fe20003f04270 */
[----:B------:R-:W4:Y:S01]  /*79c0*/  MUFU.TANH R27, R27 ;  /* 0x0000001b001b7308 */ /* 0x000f220000002400 */
[----:B------:R-:W-:Y:S02]  /*79d0*/  FSEL R163, R163, -INF , P1 ;  /* 0xff800000a3a37808 */ /* 0x000fe40000800000 */
[----:B------:R-:W-:Y:S02]  /*79e0*/  ISETP.GT.AND P1, PT, R2, 0x40, PT ;  /* 0x000000400200780c */ /* 0x000fe40003f24270 */
[----:B------:R-:W-:Y:S02]  /*79f0*/  FMNMX.FTZ R5, R57, R5, !PT ;  /* 0x0000000539057209 */ /* 0x000fe40007810000 */
[----:B------:R-:W-:Y:S02]  /*7a00*/  FMNMX.FTZ R4, R160, R4, !PT ;  /* 0x00000004a0047209 */ /* 0x000fe40007810000 */
[----:B---3--:R-:W-:Y:S01]  /*7a10*/  FSEL R153, R22, -INF , P4 ;  /* 0xff80000016997808 */ /* 0x008fe20002000000 */
[----:B------:R-:W3:Y:S01]  /*7a20*/  MUFU.TANH R30, R30 ;  /* 0x0000001e001e7308 */ /* 0x000ee20000002400 */
[----:B------:R-:W-:Y:S02]  /*7a30*/  FSEL R167, R36, -INF , P1 ;  /* 0xff80000024a77808 */ /* 0x000fe40000800000 */
[----:B------:R-:W-:Y:S02]  /*7a40*/  ISETP.GT.AND P2, PT, R0, 0x21, PT ;  /* 0x000000210000780c */ /* 0x000fe40003f44270 */
[----:B-1----:R-:W-:Y:S02]  /*7a50*/  FSEL R164, R33, -INF , P0 ;  /* 0xff80000021a47808 */ /* 0x002fe40000000000 */
[----:B------:R-:W-:Y:S02]  /*7a60*/  FMNMX.FTZ R5, R150, R5, !PT ;  /* 0x0000000596057209 */ /* 0x000fe40007810000 */
[C---:B------:R-:W-:Y:S01]  /*7a70*/  ISETP.GT.AND P1, PT, R2.reuse, 0x48, PT ;  /* 0x000000480200780c */ /* 0x040fe20003f24270 */
[----:B------:R-:W1:Y:S01]  /*7a80*/  MUFU.TANH R31, R31 ;  /* 0x0000001f001f7308 */ /* 0x000e620000002400 */
[----:B------:R-:W-:Y:S02]  /*7a90*/  FMNMX.FTZ R4, R163, R4, !PT ;  /* 0x00000004a3047209 */ /* 0x000fe40007810000 */
[----:B--2---:R-:W-:Y:S02]  /*7aa0*/  FSEL R154, R23, -INF , P2 ;  /* 0xff800000179a7808 */ /* 0x004fe40001000000 */
[----:B------:R-:W-:Y:S02]  /*7ab0*/  ISETP.GT.AND P0, PT, R2, 0x41, PT ;  /* 0x000000410200780c */ /* 0x000fe40003f04270 */
[----:B------:R-:W-:Y:S02]  /*7ac0*/  FSEL R189, R18, -INF , P1 ;  /* 0xff80000012bd7808 */ /* 0x000fe40000800000 */
[----:B------:R-:W-:Y:S01]  /*7ad0*/  ISETP.GT.AND P1, PT, R2, 0x50, PT ;  /* 0x000000500200780c */ /* 0x000fe20003f24270 */
[----:B------:R-:W-:Y:S01]  /*7ae0*/  MUFU.TANH R35, R35 ;  /* 0x0000002300237308 */ /* 0x000fe20000002400 */
[----:B------:R-:W-:Y:S02]  /*7af0*/  FMNMX.FTZ R4, R164, R4, !PT ;  /* 0x00000004a4047209 */ /* 0x000fe40007810000 */
[----:B------:R-:W-:Y:S02]  /*7b00*/  ISETP.GT.AND P4, PT, R0, 0x28, PT ;  /* 0x000000280000780c */ /* 0x000fe40003f84270 */
[----:B------:R-:W-:Y:S02]  /*7b10*/  FMNMX.FTZ R5, R153, R5, !PT ;  /* 0x0000000599057209 */ /* 0x000fe40007810000 */
[----:B----4-:R-:W-:Y:S02]  /*7b20*/  FSEL R180, R37, -INF , P0 ;  /* 0xff80000025b47808 */ /* 0x010fe40000000000 */
[----:B------:R-:W-:Y:S01]  /*7b30*/  FSEL R233, R44, -INF , P1 ;  /* 0xff8000002ce97808 */ /* 0x000fe20000800000 */
[----:B------:R-:W2:Y:S01]  /*7b40*/  MUFU.TANH R34, R34 ;  /* 0x0000002200227308 */ /* 0x000ea20000002400 */
[----:B------:R-:W-:Y:S02]  /*7b50*/  ISETP.GT.AND P2, PT, R0, 0x29, PT ;  /* 0x000000290000780c */ /* 0x000fe40003f44270 */
[----:B------:R-:W-:Y:S02]  /*7b60*/  FSEL R157, R26, -INF , P4 ;  /* 0xff8000001a9d7808 */ /* 0x000fe40002000000 */
[----:B------:R-:W-:Y:S02]  /*7b70*/  ISETP.GT.AND P1, PT, R2, 0x58, PT ;  /* 0x000000580200780c */ /* 0x000fe40003f24270 */
[----:B------:R-:W-:Y:S02]  /*7b80*/  FMNMX.FTZ R5, R154, R5, !PT ;  /* 0x000000059a057209 */ /* 0x000fe40007810000 */
[----:B------:R-:W-:Y:S01]  /*7b90*/  FMNMX.FTZ R4, R167, R4, !PT ;  /* 0x00000004a7047209 */ /* 0x000fe20007810000 */
[----:B------:R-:W4:Y:S01]  /*7ba0*/  MUFU.TANH R45, R45 ;  /* 0x0000002d002d7308 */ /* 0x000f220000002400 */
[----:B------:R-:W-:Y:S02]  /*7bb0*/  ISETP.GT.AND P4, PT, R0, 0x30, PT ;  /* 0x000000300000780c */ /* 0x000fe40003f84270 */
[----:B------:R-:W-:Y:S02]  /*7bc0*/  FSEL R158, R27, -INF , P2 ;  /* 0xff8000001b9e7808 */ /* 0x000fe40001000000 */
[----:B------:R-:W-:Y:S02]  /*7bd0*/  ISETP.GT.AND P0, PT, R2, 0x49, PT ;  /* 0x000000490200780c */ /* 0x000fe40003f04270 */
[----:B------:R-:W-:Y:S02]  /*7be0*/  FSEL R240, R6, -INF , P1 ;  /* 0xff80000006f07808 */ /* 0x000fe40000800000 */
[----:B------:R-:W-:Y:S01]  /*7bf0*/  FMNMX.FTZ R6, R157, R5, !PT ;  /* 0x000000059d067209 */ /* 0x000fe20007810000 */
[----:B------:R-:W2:Y:S01]  /*7c00*/  MUFU.TANH R38, R38 ;  /* 0x0000002600267308 */ /* 0x000ea20000002400 */
[----:B------:R-:W-:Y:S02]  /*7c10*/  FMNMX.FTZ R4, R180, R4, !PT ;  /* 0x00000004b4047209 */ /* 0x000fe40007810000 */
[----:B------:R-:W-:Y:S02]  /*7c20*/  ISETP.GT.AND P2, PT, R0, 0x31, PT ;  /* 0x000000310000780c */ /* 0x000fe40003f44270 */
[----:B---3--:R-:W-:Y:S02]  /*7c30*/  FSEL R161, R30, -INF , P4 ;  /* 0xff8000001ea17808 */ /* 0x008fe40002000000 */
[----:B------:R-:W-:Y:S02]  /*7c40*/  FSEL R190, R19, -INF , P0 ;  /* 0xff80000013be7808 */ /* 0x000fe40000000000 */
[----:B------:R-:W-:Y:S01]  /*7c50*/  FMNMX.FTZ R6, R158, R6, !PT ;  /* 0x000000069e067209 */ /* 0x000fe20007810000 */
[----:B------:R-:W3:Y:S01]  /*7c60*/  MUFU.TANH R39, R39 ;  /* 0x0000002700277308 */ /* 0x000ee20000002400 */
[----:B------:R-:W-:Y:S02]  /*7c70*/  FMNMX.FTZ R4, R189, R4, !PT ;  /* 0x00000004bd047209 */ /* 0x000fe40007810000 */
[----:B-1----:R-:W-:Y:S02]  /*7c80*/  FSEL R162, R31, -INF , P2 ;  /* 0xff8000001fa27808 */ /* 0x002fe40001000000 */
[C---:B------:R-:W-:Y:S02]  /*7c90*/  ISETP.GT.AND P4, PT, R0.reuse, 0x38, PT ;  /* 0x000000380000780c */ /* 0x040fe40003f84270 */
[----:B------:R-:W-:Y:S02]  /*7ca0*/  ISETP.GT.AND P2, PT, R0, 0x39, PT ;  /* 0x000000390000780c */ /* 0x000fe40003f44270 */
[----:B------:R-:W-:Y:S01]  /*7cb0*/  ISETP.GT.AND P0, PT, R2, 0x51, PT ;  /* 0x000000510200780c */ /* 0x000fe20003f04270 */
[----:B------:R-:W1:Y:S01]  /*7cc0*/  MUFU.TANH R43, R43 ;  /* 0x0000002b002b7308 */ /* 0x000e620000002400 */
[----:B------:R-:W-:Y:S02]  /*7cd0*/  FMNMX.FTZ R6, R161, R6, !PT ;  /* 0x00000006a1067209 */ /* 0x000fe40007810000 */
[----:B------:R-:W-:Y:S02]  /*7ce0*/  FMNMX.FTZ R4, R190, R4, !PT ;  /* 0x00000004be047209 */ /* 0x000fe40007810000 */
[----:B--2---:R-:W-:Y:S02]  /*7cf0*/  FSEL R165, R34, -INF , P4 ;  /* 0xff80000022a57808 */ /* 0x004fe40002000000 */
[C---:B------:R-:W-:Y:S02]  /*7d00*/  ISETP.GT.AND P4, PT, R0.reuse, 0x40, PT ;  /* 0x000000400000780c */ /* 0x040fe40003f84270 */
[----:B------:R-:W-:Y:S01]  /*7d10*/  FSEL R166, R35, -INF , P2 ;  /* 0xff80000023a67808 */ /* 0x000fe20001000000 */
[----:B------:R-:W2:Y:S01]  /*7d20*/  MUFU.TANH R46, R46 ;  /* 0x0000002e002e7308 */ /* 0x000ea20000002400 */
[----:B------:R-:W-:Y:S02]  /*7d30*/  ISETP.GT.AND P2, PT, R0, 0x41, PT ;  /* 0x000000410000780c */ /* 0x000fe40003f44270 */
[----:B----4-:R-:W-:Y:S02]  /*7d40*/  FSEL R235, R45, -INF , P0 ;  /* 0xff8000002deb7808 */ /* 0x010fe40000000000 */
[----:B------:R-:W-:Y:S02]  /*7d50*/  FMNMX.FTZ R6, R162, R6, !PT ;  /* 0x00000006a2067209 */ /* 0x000fe40007810000 */
[----:B------:R-:W-:Y:S02]  /*7d60*/  FMNMX.FTZ R4, R233, R4, !PT ;  /* 0x00000004e9047209 */ /* 0x000fe40007810000 */
[----:B------:R-:W-:Y:S01]  /*7d70*/  FSEL R182, R38, -INF , P4 ;  /* 0xff80000026b67808 */ /* 0x000fe20002000000 */
[----:B------:R-:W4:Y:S01]  /*7d80*/  MUFU.TANH R47, R47 ;  /* 0x0000002f002f7308 */ /* 0x000f220000002400 */
[----:B---3--:R-:W-:Y:S02]  /*7d90*/  FSEL R183, R39, -INF , P2 ;  /* 0xff80000027b77808 */ /* 0x008fe40001000000 */
[C---:B------:R-:W-:Y:S02]  /*7da0*/  ISETP.GT.AND P4, PT, R0.reuse, 0x48, PT ;  /* 0x000000480000780c */ /* 0x040fe40003f84270 */
[----:B------:R-:W-:Y:S02]  /*7db0*/  ISETP.GT.AND P2, PT, R0, 0x49, PT ;  /* 0x000000490000780c */ /* 0x000fe40003f44270 */
[----:B------:R-:W-:Y:S02]  /*7dc0*/  ISETP.GT.AND P0, PT, R2, 0x59, PT ;  /* 0x000000590200780c */ /* 0x000fe40003f04270 */
[----:B------:R-:W-:Y:S01]  /*7dd0*/  FMNMX.FTZ R6, R165, R6, !PT ;  /* 0x00000006a5067209 */ /* 0x000fe20007810000 */
[----:B------:R-:W3:Y:S01]  /*7de0*/  MUFU.TANH R52, R52 ;  /* 0x0000003400347308 */ /* 0x000ee20000002400 */
[----:B------:R-:W-:Y:S02]  /*7df0*/  FMNMX.FTZ R4, R235, R4, !PT ;  /* 0x00000004eb047209 */ /* 0x000fe40007810000 */
[----:B------:R-:W-:Y:S02]  /*7e00*/  FSEL R191, R42, -INF , P4 ;  /* 0xff8000002abf7808 */ /* 0x000fe40002000000 */
[C---:B------:R-:W-:Y:S02]  /*7e10*/  ISETP.GT.AND P4, PT, R0.reuse, 0x50, PT ;  /* 0x000000500000780c */ /* 0x040fe40003f84270 */
[----:B-1----:R-:W-:Y:S02]  /*7e20*/  FSEL R231, R43, -INF , P2 ;  /* 0xff8000002be77808 */ /* 0x002fe40001000000 */
[----:B------:R-:W-:Y:S01]  /*7e30*/  ISETP.GT.AND P2, PT, R0, 0x51, PT ;  /* 0x000000510000780c */ /* 0x000fe20003f44270 */
[----:B------:R-:W1:Y:S01]  /*7e40*/  MUFU.TANH R50, R50 ;  /* 0x0000003200327308 */ /* 0x000e620000002400 */
[----:B------:R-:W-:Y:S02]  /*7e50*/  FSEL R239, R15, -INF , P0 ;  /* 0xff8000000fef7808 */ /* 0x000fe40000000000 */
[----:B------:R-:W-:Y:S02]  /*7e60*/  FMNMX.FTZ R6, R166, R6, !PT ;  /* 0x00000006a6067209 */ /* 0x000fe40007810000 */
[----:B------:R-:W-:Y:S02]  /*7e70*/  FMNMX.FTZ R4, R240, R4, !PT ;  /* 0x00000004f0047209 */ /* 0x000fe40007810000 */
[----:B--2---:R-:W-:Y:S02]  /*7e80*/  FSEL R238, R46, -INF , P4 ;  /* 0xff8000002eee7808 */ /* 0x004fe40002000000 */
[----:B----4-:R-:W-:Y:S01]  /*7e90*/  FSEL R237, R47, -INF , P2 ;  /* 0xff8000002fed7808 */ /* 0x010fe20001000000 */
[----:B------:R-:W2:Y:S01]  /*7ea0*/  MUFU.TANH R53, R53 ;  /* 0x0000003500357308 */ /* 0x000ea20000002400 */
[----:B------:R-:W-:Y:S02]  /*7eb0*/  ISETP.GT.AND P2, PT, R2, 0x60, PT ;  /* 0x000000600200780c */ /* 0x000fe40003f44270 */
[----:B------:R-:W-:Y:S02]  /*7ec0*/  ISETP.GT.AND P4, PT, R0, 0x58, PT ;  /* 0x000000580000780c */ /* 0x000fe40003f84270 */
[----:B------:R-:W-:Y:S02]  /*7ed0*/  FMNMX.FTZ R5, R239, R4, !PT ;  /* 0x00000004ef057209 */ /* 0x000fe40007810000 */
[----:B------:R-:W-:Y:S02]  /*7ee0*/  FMNMX.FTZ R4, R182, R6, !PT ;  /* 0x00000006b6047209 */ /* 0x000fe40007810000 */
[----:B---3--:R-:W-:Y:S01]  /*7ef0*/  FSEL R251, R52, -INF , P2 ;  /* 0xff80000034fb7808 */ /* 0x008fe20001000000 */
[----:B------:R-:W3:Y:S01]  /*7f00*/  MUFU.TANH R16, R16 ;  /* 0x0000001000107308 */ /* 0x000ee20000002400 */
[C---:B------:R-:W-:Y:S02]  /*7f10*/  ISETP.GT.AND P1, PT, R2.reuse, 0x61, PT ;  /* 0x000000610200780c */ /* 0x040fe40003f24270 */
[----:B------:R-:W-:Y:S02]  /*7f20*/  ISETP.GT.AND P0, PT, R2, 0x68, PT ;  /* 0x000000680200780c */ /* 0x000fe40003f04270 */
[----:B-1----:R-:W-:Y:S02]  /*7f30*/  FSEL R241, R50, -INF , P4 ;  /* 0xff80000032f17808 */ /* 0x002fe40002000000 */
[C---:B------:R-:W-:Y:S02]  /*7f40*/  ISETP.GT.AND P4, PT, R2.reuse, 0x69, PT ;  /* 0x000000690200780c */ /* 0x040fe40003f84270 */
[----:B------:R-:W-:Y:S01]  /*7f50*/  FMNMX.FTZ R4, R183, R4, !PT ;  /* 0x00000004b7047209 */ /* 0x000fe20007810000 */
[----:B------:R-:W1:Y:S01]  /*7f60*/  MUFU.TANH R60, R60 ;  /* 0x0000003c003c7308 */ /* 0x000e620000002400 */
[----:B------:R-:W-:Y:S02]  /*7f70*/  FSEL R181, R17, -INF , P0 ;  /* 0xff80000011b57808 */ /* 0x000fe40000000000 */
[C---:B------:R-:W-:Y:S02]  /*7f80*/  ISETP.GT.AND P2, PT, R2.reuse, 0x70, PT ;  /* 0x000000700200780c */ /* 0x040fe40003f44270 */
[----:B--2---:R-:W-:Y:S02]  /*7f90*/  FSEL R252, R53, -INF , P1 ;  /* 0xff80000035fc7808 */ /* 0x004fe40000800000 */
[C---:B------:R-:W-:Y:S02]  /*7fa0*/  ISETP.GT.AND P1, PT, R2.reuse, 0x71, PT ;  /* 0x000000710200780c */ /* 0x040fe40003f24270 */
[----:B------:R-:W-:Y:S01]  /*7fb0*/  ISETP.GT.AND P0, PT, R2, 0x78, PT ;  /* 0x000000780200780c */ /* 0x000fe20003f04270 */
[----:B------:R-:W2:Y:S01]  /*7fc0*/  MUFU.TANH R61, R61 ;  /* 0x0000003d003d7308 */ /* 0x000ea20000002400 */
[----:B------:R-:W-:Y:S02]  /*7fd0*/  FMNMX.FTZ R4, R191, R4, !PT ;  /* 0x00000004bf047209 */ /* 0x000fe40007810000 */
[----:B---3--:R-:W-:Y:S02]  /*7fe0*/  FSEL R245, R16, -INF , P4 ;  /* 0xff80000010f57808 */ /* 0x008fe40002000000 */
[----:B------:R-:W-:Y:S02]  /*7ff0*/  ISETP.GT.AND P4, PT, R2, 0x79, PT ;  /* 0x000000790200780c */ /* 0x000fe40003f84270 */
[----:B------:R-:W-:Y:S01]  /*8000*/  FMNMX.FTZ R2, R251, R5, !PT ;  /* 0x00000005fb027209 */ /* 0x000fe20007810000 */
[----:B------:R-:W-:Y:S02]  /*8010*/  FMUL.FTZ R5, R66, c[0x0][0x320] ;  /* 0x0000c80042057a20 */ /* 0x000fe40000410000 */
[----:B------:R-:W3:Y:S01]  /*8020*/  MUFU.TANH R51, R51 ;  /* 0x0000003300337308 */ /* 0x000ee20000002400 */
[----:B------:R-:W-:Y:S02]  /*8030*/  FMNMX.FTZ R4, R231, R4, !PT ;  /* 0x00000004e7047209 */ /* 0x000fe40007810000 */
[----:B------:R-:W-:Y:S02]  /*8040*/  FMNMX.FTZ R2, R252, R2, !PT ;  /* 0x00000002fc027209 */ /* 0x000fe40007810000 */
[----:B------:R-:W-:Y:S02]  /*8050*/  FMNMX.FTZ R4, R238, R4, !PT ;  /* 0x00000004ee047209 */ /* 0x000fe40007810000 */
[----:B------:R-:W-:Y:S02]  /*8060*/  FMNMX.FTZ R2, R181, R2, !PT ;  /* 0x00000002b5027209 */ /* 0x000fe40007810000 */
[----:B-1----:R-:W-:Y:S01]  /*8070*/  FSEL R188, R60, -INF , P2 ;  /* 0xff8000003cbc7808 */ /* 0x002fe20001000000 */
[----:B------:R-:W1:Y:S01]  /*8080*/  MUFU.TANH R64, R64 ;  /* 0x0000004000407308 */ /* 0x000e620000002400 */
[----:B------:R-:W-:Y:S02]  /*8090*/  FMNMX.FTZ R2, R245, R2, !PT ;  /* 0x00000002f5027209 */ /* 0x000fe40007810000 */
[----:B------:R-:W-:Y:S02]  /*80a0*/  ISETP.GT.AND P2, PT, R0, 0x59, PT ;  /* 0x000000590000780c */ /* 0x000fe40003f44270 */
[----:B------:R-:W-:Y:S02]  /*80b0*/  FMNMX.FTZ R4, R237, R4, !PT ;  /* 0x00000004ed047209 */ /* 0x000fe40007810000 */
[----:B--2---:R-:W-:Y:S02]  /*80c0*/  FSEL R234, R61, -INF , P1 ;  /* 0xff8000003dea7808 */ /* 0x004fe40000800000 */
[----:B------:R-:W-:Y:S01]  /*80d0*/  FMNMX.FTZ R2, R188, R2, !PT ;  /* 0x00000002bc027209 */ /* 0x000fe20007810000 */
[----:B------:R-:W2:Y:S01]  /*80e0*/  MUFU.TANH R54, R54 ;  /* 0x0000003600367308 */ /* 0x000ea20000002400 */
[----:B------:R-:W-:Y:S02]  /*80f0*/  ISETP.GT.AND P1, PT, R0, 0x60, PT ;  /* 0x000000600000780c */ /* 0x000fe40003f24270 */
[----:B------:R-:W-:Y:S02]  /*8100*/  FMNMX.FTZ R4, R241, R4, !PT ;  /* 0x00000004f1047209 */ /* 0x000fe40007810000 */
[----:B---3--:R-:W-:Y:S02]  /*8110*/  FSEL R232, R51, -INF , P2 ;  /* 0xff80000033e87808 */ /* 0x008fe40001000000 */
[----:B------:R-:W-:Y:S02]  /*8120*/  FMNMX.FTZ R2, R234, R2, !PT ;  /* 0x00000002ea027209 */ /* 0x000fe40007810000 */
[----:B------:R-:W-:Y:S01]  /*8130*/  FMNMX.FTZ R4, R232, R4, !PT ;  /* 0x00000004e8047209 */ /* 0x000fe20007810000 */
[----:B------:R-:W3:Y:S01]  /*8140*/  MUFU.TANH R55, R55 ;  /* 0x0000003700377308 */ /* 0x000ee20000002400 */
[----:B------:R-:W-:Y:S02]  /*8150*/  FSEL R242, R65, -INF , P4 ;  /* 0xff80000041f27808 */ /* 0x000fe40002000000 */
[----:B------:R-:W-:Y:S02]  /*8160*/  ISETP.GT.AND P2, PT, R0, 0x68, PT ;  /* 0x000000680000780c */ /* 0x000fe40003f44270 */
[----:B-1----:R-:W-:Y:S02]  /*8170*/  FSEL R236, R64, -INF , P0 ;  /* 0xff80000040ec7808 */ /* 0x002fe40000000000 */
[----:B------:R-:W-:Y:S02]  /*8180*/  ISETP.GT.AND P0, PT, R0, 0x61, PT ;  /* 0x000000610000780c */ /* 0x000fe40003f04270 */
[----:B------:R-:W-:Y:S01]  /*8190*/  FMNMX.FTZ R2, R236, R2, !PT ;  /* 0x00000002ec027209 */ /* 0x000fe20007810000 */
[----:B------:R-:W1:Y:S01]  /*81a0*/  MUFU.TANH R58, R58 ;  /* 0x0000003a003a7308 */ /* 0x000e620000002400 */
[----:B------:R-:W-:Y:S02]  /*81b0*/  ISETP.GT.AND P4, PT, R229, R230, PT ;  /* 0x000000e6e500720c */ /* 0x000fe40003f84270 */
[----:B------:R-:W-:Y:S02]  /*81c0*/  FMNMX.FTZ R2, R242, R2, !PT ;  /* 0x00000002f2027209 */ /* 0x000fe40007810000 */
[----:B--2---:R-:W-:Y:S02]  /*81d0*/  FSEL R243, R54, -INF , P1 ;  /* 0xff80000036f37808 */ /* 0x004fe40000800000 */
[C---:B------:R-:W-:Y:S01]  /*81e0*/  ISETP.GT.AND P1, PT, R0.reuse, 0x70, PT ;  /* 0x000000700000780c */ /* 0x040fe20003f24270 */
[----:B------:R-:W2:Y:S01]  /*81f0*/  SHFL.BFLY PT, R69, R2, 0x2, 0x1f ;  /* 0x0c401f0002457f89 */ /* 0x000ea200000e0000 */
[----:B------:R-:W-:Y:S01]  /*8200*/  FMNMX.FTZ R4, R243, R4, !PT ;  /* 0x00000004f3047209 */ /* 0x000fe20007810000 */
[----:B------:R-:W4:Y:S01]  /*8210*/  MUFU.TANH R59, R59 ;  /* 0x0000003b003b7308 */ /* 0x000f220000002400 */
[----:B------:R-:W-:Y:S02]  /*8220*/  IADD3 R230, R229, -0x1, RZ ;  /* 0xffffffffe5e67810 */ /* 0x000fe40007ffe0ff */
[----:B---3--:R-:W-:Y:S02]  /*8230*/  FSEL R244, R55, -INF , P0 ;  /* 0xff80000037f47808 */ /* 0x008fe40000000000 */
[----:B------:R-:W-:Y:S02]  /*8240*/  ISETP.GT.AND P0, PT, R0, 0x69, PT ;  /* 0x000000690000780c */ /* 0x000fe40003f04270 */
[----:B------:R-:W-:Y:S03]  /*8250*/  FMNMX.FTZ R4, R244, R4, !PT ;  /* 0x00000004f4047209 */ /* 0x000fe60007810000 */
[----:B------:R-:W3:Y:S01]  /*8260*/  MUFU.TANH R62, R62 ;  /* 0x0000003e003e7308 */ /* 0x000ee20000002400 */
[----:B------:R-:W-:Y:S02]  /*8270*/  @P4 SHF.R.S32.HI R6, RZ, 0x1f, R230 ;  /* 0x0000001fff064819 */ /* 0x000fe400000114e6 */
[----:B-1----:R-:W-:Y:S03]  /*8280*/  FSEL R247, R58, -INF , P2 ;  /* 0xff8000003af77808 */ /* 0x002fe60001000000 */
[----:B------:R-:W-:Y:S01]  /*8290*/  @P4 IMAD R6, R6, c[0x0][0x1e0], RZ ;  /* 0x0000780006064a24 */ /* 0x000fe200078e02ff */
[----:B------:R-:W-:Y:S03]  /*82a0*/  FMNMX.FTZ R4, R247, R4, !PT ;  /* 0x00000004f7047209 */ /* 0x000fe60007810000 */
[----:B------:R-:W1:Y:S01]  /*82b0*/  MUFU.TANH R63, R63 ;  /* 0x0000003f003f7308 */ /* 0x000e620000002400 */
[----:B------:R-:W-:Y:S01]  /*82c0*/  @P4 IMAD R6, R230, c[0x0][0x1e4], R6 ;  /* 0x00007900e6064a24 */ /* 0x000fe200078e0206 */
[----:B--2---:R-:W-:Y:S02]  /*82d0*/  FMNMX.FTZ R69, R2, R69, !PT ;  /* 0x0000004502457209 */ /* 0x004fe40007810000 */
[----:B----4-:R-:W-:Y:S02]  /*82e0*/  FSEL R250, R59, -INF , P0 ;  /* 0xff8000003bfa7808 */ /* 0x010fe40000000000 */
[----:B------:R-:W-:Y:S02]  /*82f0*/  ISETP.GT.AND P0, PT, R0, 0x71, PT ;  /* 0x000000710000780c */ /* 0x000fe40003f04270 */
[----:B------:R-:W-:Y:S02]  /*8300*/  FMNMX.FTZ R4, R250, R4, !PT ;  /* 0x00000004fa047209 */ /* 0x000fe40007810000 */
[----:B------:R-:W2:Y:S01]  /*8310*/  MUFU.TANH R5, R5 ;  /* 0x0000000500057308 */ /* 0x000ea20000002400 */
[----:B---3--:R-:W-:Y:S02]  /*8320*/  FSEL R62, R62, -INF , P1 ;  /* 0xff8000003e3e7808 */ /* 0x008fe40000800000 */
[----:B------:R-:W-:Y:S02]  /*8330*/  ISETP.GT.AND P1, PT, R0, 0x78, PT ;  /* 0x000000780000780c */ /* 0x000fe40003f24270 */
[----:B------:R-:W-:Y:S05]  /*8340*/  FMNMX.FTZ R4, R62, R4, !PT ;  /* 0x000000043e047209 */ /* 0x000fea0007810000 */
[----:B------:R-:W3:Y:S01]  /*8350*/  MUFU.TANH R71, R67 ;  /* 0x0000004300477308 */ /* 0x000ee20000002400 */
[----:B-1----:R-:W-:Y:S02]  /*8360*/  FSEL R248, R63, -INF , P0 ;  /* 0xff8000003ff87808 */ /* 0x002fe40000000000 */
[----:B------:R-:W-:Y:S02]  /*8370*/  ISETP.GT.AND P0, PT, R0, 0x79, PT ;  /* 0x000000790000780c */ /* 0x000fe40003f04270 */
[----:B------:R-:W-:Y:S02]  /*8380*/  FMNMX.FTZ R0, R248, R4, !PT ;  /* 0x00000004f8007209 */ /* 0x000fe40007810000 */
[----:B------:R-:W1:Y:S01]  /*8390*/  SHFL.BFLY PT, R4, R69, 0x1, 0x1f ;  /* 0x0c201f0045047f89 */ /* 0x000e6200000e0000 */
[----:B--2---:R-:W-:Y:S04]  /*83a0*/  FSEL R246, R5, -INF , P1 ;  /* 0xff80000005f67808 */ /* 0x004fe80000800000 */
[----:B------:R-:W-:Y:S02]  /*83b0*/  FMNMX.FTZ R0, R246, R0, !PT ;  /* 0x00000000f6007209 */ /* 0x000fe40007810000 */
[----:B---3--:R-:W-:Y:S04]  /*83c0*/  FSEL R71, R71, -INF , P0 ;  /* 0xff80000047477808 */ /* 0x008fe80000000000 */
[----:B------:R-:W-:Y:S05]  /*83d0*/  FMNMX.FTZ R0, R71, R0, !PT ;  /* 0x0000000047007209 */ /* 0x000fea0007810000 */
[----:B------:R-:W2:Y:S01]  /*83e0*/  SHFL.BFLY PT, R2, R0, 0x2, 0x1f ;  /* 0x0c401f0000027f89 */ /* 0x000ea200000e0000 */
[----:B-1----:R-:W-:Y:S04]  /*83f0*/  FMNMX.FTZ R69, R69, R4, !PT ;  /* 0x0000000445457209 */ /* 0x002fe80007810000 */
[C---:B------:R-:W-:Y:S01]  /*8400*/  FSETP.NEU.FTZ.AND P1, PT, R69.reuse, -INF , PT ;  /* 0xff8000004500780b */ /* 0x040fe20003f3d000 */
[----:B------:R-:W-:Y:S05]  /*8410*/  FMUL.FTZ R149, R69, c[0x0][0x2d0] ;  /* 0x0000b40045957a20 */ /* 0x000fea0000410000 */
[----:B------:R-:W-:Y:S05]  /*8420*/  FSEL R149, R149, RZ, P1 ;  /* 0x000000ff95957208 */ /* 0x000fea0000800000 */
[--C-:B------:R-:W-:Y:S02]  /*8430*/  FFMA.FTZ R4, R7, c[0x0][0x2d0], -R149.reuse ;  /* 0x0000b40007047a23 */ /* 0x100fe40000010895 */
[--C-:B------:R-:W-:Y:S02]  /*8440*/  FFMA.FTZ R7, R8, c[0x0][0x2d0], -R149.reuse ;  /* 0x0000b40008077a23 */ /* 0x100fe40000010895 */
[----:B------:R1:W-:Y:S01]  /*8450*/  MUFU.EX2 R61, R4 ;  /* 0x00000004003d7308 */ /* 0x0003e20000000800 */
[----:B--2---:R-:W-:Y:S05]  /*8460*/  FMNMX.FTZ R0, R0, R2, !PT ;  /* 0x0000000200007209 */ /* 0x004fea0007810000 */
[----:B------:R-:W2:Y:S04]  /*8470*/  SHFL.BFLY PT, R2, R0, 0x1, 0x1f ;  /* 0x0c201f0000027f89 */ /* 0x000ea800000e0000 */
[----:B------:R-:W3:Y:S01]  /*8480*/  MUFU.EX2 R42, R7 ;  /* 0x00000007002a7308 */ /* 0x000ee20000000800 */
[----:B-1----:R-:W-:Y:S04]  /*8490*/  @P4 IMAD.WIDE.U32 R4, R230, c[0x0][0x1e0], RZ ;  /* 0x00007800e6044a25 */ /* 0x002fe800078e00ff */
[----:B------:R-:W-:Y:S01]  /*84a0*/  @P4 IMAD.IADD R5, R5, 0x1, R6 ;  /* 0x0000000105054824 */ /* 0x000fe200078e0206 */
[----:B------:R-:W-:Y:S02]  /*84b0*/  @P4 SHF.L.U32 R6, R4, 0x7, RZ ;  /* 0x0000000704064819 */ /* 0x000fe400000006ff */
[----:B--2---:R-:W-:Y:S01]  /*84c0*/  FMNMX.FTZ R68, R0, R2, !PT ;  /* 0x0000000200447209 */ /* 0x004fe20007810000 */
[----:B------:R-:W-:Y:S01]  /*84d0*/  FFMA.FTZ R0, R9, c[0x0][0x2d0], -R149 ;  /* 0x0000b40009007a23 */ /* 0x000fe20000010895 */
[----:B------:R-:W-:Y:S02]  /*84e0*/  @P4 SHF.L.U64.HI R4, R4, 0x7, R5 ;  /* 0x0000000704044819 */ /* 0x000fe40000010205 */
[----:B-----5:R-:W-:Y:S01]  /*84f0*/  @P4 IADD3 R5, P2, P0, R6, 0x40, R136 ;  /* 0x0000004006054810 */ /* 0x020fe2000785e088 */
[----:B------:R1:W-:Y:S01]  /*8500*/  MUFU.EX2 R50, R0 ;  /* 0x0000000000327308 */ /* 0x0003e20000000800 */
[----:B------:R-:W-:Y:S02]  /*8510*/  FMUL.FTZ R148, R68, c[0x0][0x2d0] ;  /* 0x0000b40044947a20 */ /* 0x000fe40000410000 */
[----:B------:R-:W-:Y:S02]  /*8520*/  @P4 IADD3.X R9, R4, RZ, R139, P2, P0 ;  /* 0x000000ff04094210 */ /* 0x000fe400017e048b */
[----:B------:R-:W-:Y:S04]  /*8530*/  FSETP.NEU.FTZ.AND P0, PT, R68, -INF , PT ;  /* 0xff8000004400780b */ /* 0x000fe80003f1d000 */
[----:B------:R-:W-:Y:S05]  /*8540*/  FSEL R148, R148, RZ, P0 ;  /* 0x000000ff94947208 */ /* 0x000fea0000000000 */
[----:B------:R-:W-:Y:S01]  /*8550*/  FFMA.FTZ R2, R11, c[0x0][0x2d0], -R148 ;  /* 0x0000b4000b027a23 */ /* 0x000fe20000010894 */
[----:B------:R-:W-:Y:S03]  /*8560*/  @P4 MOV R11, c[0x0][0x1e0] ;  /* 0x00007800000b4a02 */ /* 0x000fe60000000f00 */
[----:B------:R2:W-:Y:S01]  /*8570*/  MUFU.EX2 R60, R2 ;  /* 0x00000002003c7308 */ /* 0x0005e20000000800 */
[----:B-1----:R-:W-:Y:S01]  /*8580*/  FFMA.FTZ R0, R10, c[0x0][0x2d0], -R149 ;  /* 0x0000b4000a007a23 */ /* 0x002fe20000010895 */
[C---:B------:R-:W-:Y:S08]  /*8590*/  @P4 SHF.L.U32 R10, R11.reuse, 0x6, RZ ;  /* 0x000000060b0a4819 */ /* 0x040ff000000006ff */
[----:B------:R1:W4:Y:S01]  /*85a0*/  MUFU.EX2 R58, R0 ;  /* 0x00000000003a7308 */ /* 0x0003220000000800 */
[----:B--2---:R-:W-:Y:S05]  /*85b0*/  @P4 IMAD.MOV.U32 R2, RZ, RZ, 0x6 ;  /* 0x00000006ff024424 */ /* 0x004fea00078e00ff */
[----:B------:R-:W-:Y:S02]  /*85c0*/  @P4 SHF.L.U64.HI R2, R11, R2, c[0x0][0x1e4] ;  /* 0x000079000b024619 */ /* 0x000fe40000010202 */
[----:B-1----:R-:W-:Y:S02]  /*85d0*/  @P4 IADD3 R0, P2, R6, R136, RZ ;  /* 0x0000008806004210 */ /* 0x002fe40007f5e0ff */
[----:B---3--:R-:W-:Y:S02]  /*85e0*/  F2FP.PACK_AB R136, R42, R61 ;  /* 0x0000003d2a88723e */ /* 0x008fe400000000ff */
[----:B----4-:R-:W-:Y:S01]  /*85f0*/  F2FP.PACK_AB R138, R58, R50 ;  /* 0x000000323a8a723e */ /* 0x010fe200000000ff */
[----:B------:R-:W-:Y:S01]  /*8600*/  @P4 IMAD.X R4, R4, 0x1, R139, P2 ;  /* 0x0000000104044824 */ /* 0x000fe200010e068b */
[C---:B------:R-:W-:Y:S04]  /*8610*/  @P4 LEA R6, P2, R0.reuse, c[0x0][0x1c8], 0x1 ;  /* 0x0000720000064a11 */ /* 0x040fe800078408ff */
[----:B------:R-:W-:Y:S01]  /*8620*/  @P4 LEA.HI.X R7, R0, c[0x0][0x1cc], R4, 0x1, P2 ;  /* 0x0000730000074a11 */ /* 0x000fe200010f0c04 */
[--C-:B------:R-:W-:Y:S01]  /*8630*/  FFMA.FTZ R0, R12, c[0x0][0x2d0], -R148.reuse ;  /* 0x0000b4000c007a23 */ /* 0x100fe20000010894 */
[C---:B------:R-:W-:Y:S03]  /*8640*/  @P4 LEA R8, P2, R5.reuse, c[0x0][0x1c8], 0x1 ;  /* 0x0000720005084a11 */ /* 0x040fe600078408ff */
[----:B------:R1:W2:Y:S01]  /*8650*/  MUFU.EX2 R43, R0 ;  /* 0x00000000002b7308 */ /* 0x0002a20000000800 */
[----:B------:R3:W-:Y:S01]  /*8660*/  @P4 LDGSTS.E.BYPASS.LTC128B.128 [R228+0x8100], [R6.64], !P6 ;  /* 0x0810000006e44fae */ /* 0x0007e2000f101d46 */
[----:B------:R-:W-:Y:S02]  /*8670*/  @P4 LEA.HI.X R9, R5, c[0x0][0x1cc], R9, 0x1, P2 ;  /* 0x0000730005094a11 */ /* 0x000fe400010f0c09 */
[----:B------:R-:W-:Y:S05]  /*8680*/  @P4 IADD3 R4, P2, R6, R10, RZ ;  /* 0x0000000a06044210 */ /* 0x000fea0007f5e0ff */
[----:B------:R4:W-:Y:S01]  /*8690*/  @P4 LDGSTS.E.BYPASS.LTC128B.128 [R228+0xc100], [R8.64], !P5 ;  /* 0x0c10000008e44fae */ /* 0x0009e2000e901d46 */
[----:B------:R-:W-:Y:S07]  /*86a0*/  @P4 IMAD.X R5, R2, 0x1, R7, P2 ;  /* 0x0000000102054824 */ /* 0x000fee00010e0607 */
[----:B------:R5:W-:Y:S01]  /*86b0*/  @P4 LDGSTS.E.BYPASS.LTC128B.128 [R228+0x9100], [R4.64], !P6 ;  /* 0x0910000004e44fae */ /* 0x000be2000f101d46 */
[--C-:B-1----:R-:W-:Y:S07]  /*86c0*/  FFMA.FTZ R0, R13, c[0x0][0x2d0], -R148.reuse ;  /* 0x0000b4000d007a23 */ /* 0x102fee0000010894 */
[----:B------:R5:W-:Y:S01]  /*86d0*/  @P4 LDGSTS.E.BYPASS.LTC128B.128 [R228+0xd100], [R4.64+0x80], !P5 ;  /* 0x0d10008004e44fae */ /* 0x000be2000e901d46 */
[----:B--2---:R-:W-:Y:S01]  /*86e0*/  F2FP.PACK_AB R137, R43, R60 ;  /* 0x0000003c2b89723e */ /* 0x004fe200000000ff */
[----:B------:R1:W-:Y:S01]  /*86f0*/  MUFU.EX2 R51, R0 ;  /* 0x0000000000337308 */ /* 0x0003e20000000800 */
[----:B---3--:R-:W-:Y:S04]  /*8700*/  @P4 IADD3 R6, P2, R4, R10, RZ ;  /* 0x0000000a04064210 */ /* 0x008fe80007f5e0ff */
[----:B------:R-:W-:Y:S01]  /*8710*/  @P4 IADD3.X R7, R5, R2, RZ, P2, !PT ;  /* 0x0000000205074210 */ /* 0x000fe200017fe4ff */
[----:B----4-:R-:W-:Y:S04]  /*8720*/  FFMA.FTZ R9, R14, c[0x0][0x2d0], -R148 ;  /* 0x0000b4000e097a23 */ /* 0x010fe80000010894 */
[----:B------:R2:W-:Y:S01]  /*8730*/  @P4 LDGSTS.E.BYPASS.LTC128B.128 [R228+0xa100], [R6.64], !P6 ;  /* 0x0a10000006e44fae */ /* 0x0005e2000f101d46 */
[----:B------:R3:W4:Y:S07]  /*8740*/  MUFU.EX2 R59, R9 ;  /* 0x00000009003b7308 */ /* 0x00072e0000000800 */
[----:B------:R2:W-:Y:S01]  /*8750*/  @P4 LDGSTS.E.BYPASS.LTC128B.128 [R228+0xe100], [R6.64+0x80], !P5 ;  /* 0x0e10008006e44fae */ /* 0x0005e2000e901d46 */
[----:B-1----:R-:W-:Y:S02]  /*8760*/  FSEL R0, R69, RZ, P1 ;  /* 0x000000ff45007208 */ /* 0x002fe40000800000 */
[----:B------:R-:W-:Y:S03]  /*8770*/  @P4 IADD3 R8, P1, R6, R10, RZ ;  /* 0x0000000a06084210 */ /* 0x000fe60007f3e0ff */
[----:B------:R-:W-:Y:S04]  /*8780*/  FADD.FTZ R0, -R0, R3 ;  /* 0x0000000300007221 */ /* 0x000fe80000010100 */
[----:B------:R-:W-:Y:S02]  /*8790*/  FMUL.FTZ R0, R0, c[0x0][0x2d0] ;  /* 0x0000b40000007a20 */ /* 0x000fe40000410000 */
[----:B---3--:R-:W-:Y:S02]  /*87a0*/  @P4 IMAD.X R9, R7, 0x1, R2, P1 ;  /* 0x0000000107094824 */ /* 0x008fe400008e0602 */
[----:B------:R1:W5:Y:S01]  /*87b0*/  MUFU.EX2 R3, R0 ;  /* 0x0000000000037308 */ /* 0x0003620000000800 */
[----:B------:R-:W-:Y:S02]  /*87c0*/  FSEL R2, R68, RZ, P0 ;  /* 0x000000ff44027208 */ /* 0x000fe40000000000 */
[----:B----4-:R-:W-:Y:S01]  /*87d0*/  F2FP.PACK_AB R139, R59, R51 ;  /* 0x000000333b8b723e */ /* 0x010fe200000000ff */
[----:B------:R3:W-:Y:S08]  /*87e0*/  @P4 LDGSTS.E.BYPASS.LTC128B.128 [R228+0xb100], [R8.64], !P6 ;  /* 0x0b10000008e44fae */ /* 0x0007f0000f101d46 */
[----:B------:R3:W-:Y:S08]  /*87f0*/  @P4 LDGSTS.E.BYPASS.LTC128B.128 [R228+0xf100], [R8.64+0x80], !P5 ;  /* 0x0f10008008e44fae */ /* 0x0007f0000e901d46 */
[----:B------:R-:W4:Y:S01]  /*8800*/  LDSM.16.MT88.4 R12, [R200] ;  /* 0x00000000c80c783b */ /* 0x000f220000004200 */
[----:B-1----:R-:W-:Y:S02]  /*8810*/  FADD.FTZ R0, -R2, R70 ;  /* 0x0000004602007221 */ /* 0x002fe40000010100 */
[C---:B-----5:R-:W-:Y:S02]  /*8820*/  FMUL.FTZ R4, R3.reuse, R72 ;  /* 0x0000004803047220 */ /* 0x060fe40000410000 */
[----:B------:R-:W-:Y:S03]  /*8830*/  FMUL.FTZ R0, R0, c[0x0][0x2d0] ;  /* 0x0000b40000007a20 */ /* 0x000fe60000410000 */
[----:B------:R-:W1:Y:S01]  /*8840*/  LDSM.16.MT88.4 R20, [R204] ;  /* 0x00000000cc14783b */ /* 0x000e620000004200 */
[C---:B------:R-:W-:Y:S02]  /*8850*/  FMUL.FTZ R5, R3.reuse, R73 ;  /* 0x0000004903057220 */ /* 0x040fe40000410000 */
[C---:B------:R-:W-:Y:S01]  /*8860*/  FMUL.FTZ R16, R3.reuse, R84 ;  /* 0x0000005403107220 */ /* 0x040fe20000410000 */
[----:B------:R-:W2:Y:S01]  /*8870*/  MUFU.EX2 R0, R0 ;  /* 0x0000000000007308 */ /* 0x000ea20000000800 */
[C---:B------:R-:W-:Y:S03]  /*8880*/  FMUL.FTZ R17, R3.reuse, R85 ;  /* 0x0000005503117220 */ /* 0x040fe60000410000 */
[----:B------:R-:W5:Y:S01]  /*8890*/  LDSM.16.MT88.4 R28, [R203] ;  /* 0x00000000cb1c783b */ /* 0x000f620000004200 */
[----:B------:R-:W-:Y:S02]  /*88a0*/  FFMA.FTZ R2, R32, c[0x0][0x2d0], -R149 ;  /* 0x0000b40020027a23 */ /* 0x000fe40000010895 */
[C---:B---3--:R-:W-:Y:S02]  /*88b0*/  FMUL.FTZ R8, R3.reuse, R76 ;  /* 0x0000004c03087220 */ /* 0x048fe40000410000 */
[C---:B------:R-:W-:Y:S01]  /*88c0*/  FMUL.FTZ R9, R3.reuse, R77 ;  /* 0x0000004d03097220 */ /* 0x040fe20000410000 */
[----:B------:R3:W1:Y:S01]  /*88d0*/  MUFU.EX2 R63, R2 ;  /* 0x00000002003f7308 */ /* 0x0006620000000800 */
[C---:B------:R-:W-:Y:S01]  /*88e0*/  FMUL.FTZ R24, R3.reuse, R92 ;  /* 0x0000005c03187220 */ /* 0x040fe20000410000 */
[----:B------:R-:W1:Y:S01]  /*88f0*/  LDSM.16.MT88.4 R36, [R223] ;  /* 0x00000000df24783b */ /* 0x000e620000004200 */
[C---:B------:R-:W-:Y:S01]  /*8900*/  FMUL.FTZ R25, R3.reuse, R93 ;  /* 0x0000005d03197220 */ /* 0x040fe20000410000 */
[----:B------:R-:W-:Y:S01]  /*8910*/  MOV R92, R59 ;  /* 0x0000003b005c7202 */ /* 0x000fe20000000f00 */
[C---:B------:R-:W-:Y:S02]  /*8920*/  FMUL.FTZ R32, R3.reuse, R100 ;  /* 0x0000006403207220 */ /* 0x040fe40000410000 */
[C---:B------:R-:W-:Y:S02]  /*8930*/  FMUL.FTZ R33, R3.reuse, R101 ;  /* 0x0000006503217220 */ /* 0x040fe40000410000 */
[----:B------:R-:W-:Y:S01]  /*8940*/  IMAD.MOV.U32 R93, RZ, RZ, R58 ;  /* 0x000000ffff5d7224 */ /* 0x000fe200078e003a */
[----:B------:R-:W1:Y:S01]  /*8950*/  LDSM.16.MT88.4 R44, [R200+0x4000] ;  /* 0x00400000c82c783b */ /* 0x000e620000004200 */
[----:B------:R-:W-:Y:S02]  /*8960*/  IMAD.MOV.U32 R70, RZ, RZ, R62 ;  /* 0x000000ffff467224 */ /* 0x000fe400078e003e */
[C---:B------:R-:W-:Y:S02]  /*8970*/  FMUL.FTZ R64, R3.reuse, R132 ;  /* 0x0000008403407220 */ /* 0x040fe40000410000 */
[C---:B--2---:R-:W-:Y:S02]  /*8980*/  FMUL.FTZ R6, R0.reuse, R74 ;  /* 0x0000004a00067220 */ /* 0x044fe40000410000 */
[C---:B------:R-:W-:Y:S01]  /*8990*/  FMUL.FTZ R7, R0.reuse, R75 ;  /* 0x0000004b00077220 */ /* 0x040fe20000410000 */
[----:B------:R-:W2:Y:S01]  /*89a0*/  LDSM.16.MT88.4 R52, [R204+0x4000] ;  /* 0x00400000cc34783b */ /* 0x000ea20000004200 */
[C---:B------:R-:W-:Y:S02]  /*89b0*/  FMUL.FTZ R10, R0.reuse, R78 ;  /* 0x0000004e000a7220 */ /* 0x040fe40000410000 */
[C---:B------:R-:W-:Y:S02]  /*89c0*/  FMUL.FTZ R11, R0.reuse, R79 ;  /* 0x0000004f000b7220 */ /* 0x040fe40000410000 */
[C---:B------:R-:W-:Y:S01]  /*89d0*/  FMUL.FTZ R18, R0.reuse, R86 ;  /* 0x0000005600127220 */ /* 0x040fe20000410000 */
[C---:B----4-:R-:W-:Y:S02]  /*89e0*/  HMMA.16816.F32 R4, R136.reuse, R12, R4 ;  /* 0x0000000c8804723c */ /* 0x050fe40000001804 */
[----:B------:R-:W-:Y:S03]  /*89f0*/  LDSM.16.MT88.4 R72, [R206+0x4000] ;  /* 0x00400000ce48783b */ /* 0x000fe60000004200 */
[C---:B------:R-:W-:Y:S02]  /*8a00*/  FMUL.FTZ R19, R0.reuse, R87 ;  /* 0x0000005700137220 */ /* 0x040fe40000410000 */
[C---:B------:R-:W-:Y:S01]  /*8a10*/  FMUL.FTZ R12, R3.reuse, R80 ;  /* 0x00000050030c7220 */ /* 0x040fe20000410000 */
[C---:B------:R-:W-:Y:S02]  /*8a20*/  HMMA.16816.F32 R8, R136.reuse, R14, R8 ;  /* 0x0000000e8808723c */ /* 0x040fe40000001808 */
[----:B------:R-:W-:Y:S02]  /*8a30*/  LDSM.16.MT88.4 R76, [R200+0x800] ;  /* 0x00080000c84c783b */ /* 0x000fe40000004200 */
[C---:B------:R-:W-:Y:S02]  /*8a40*/  FMUL.FTZ R13, R3.reuse, R81 ;  /* 0x00000051030d7220 */ /* 0x040fe40000410000 */
[C---:B------:R-:W-:Y:S01]  /*8a50*/  FMUL.FTZ R26, R0.reuse, R94 ;  /* 0x0000005e001a7220 */ /* 0x040fe20000410000 */
[----:B------:R-:W-:Y:S01]  /*8a60*/  MOV R94, R51 ;  /* 0x00000033005e7202 */ /* 0x000fe20000000f00 */
[C---:B------:R-:W-:Y:S02]  /*8a70*/  FMUL.FTZ R14, R0.reuse, R82 ;  /* 0x00000052000e7220 */ /* 0x040fe40000410000 */
[----:B------:R-:W-:Y:S02]  /*8a80*/  LDSM.16.MT88.4 R84, [R203+0x800] ;  /* 0x00080000cb54783b */ /* 0x000fe40000004200 */
[C---:B------:R-:W-:Y:S02]  /*8a90*/  FMUL.FTZ R15, R0.reuse, R83 ;  /* 0x00000053000f7220 */ /* 0x040fe40000410000 */
[----:B------:R-:W-:Y:S02]  /*8aa0*/  FMUL.FTZ R27, R0, R95 ;  /* 0x0000005f001b7220 */ /* 0x000fe40000410000 */
[----:B------:R-:W-:Y:S02]  /*8ab0*/  IMAD.MOV.U32 R95, RZ, RZ, R50 ;  /* 0x000000ffff5f7224 */ /* 0x000fe400078e0032 */
[----:B------:R-:W-:Y:S01]  /*8ac0*/  LDSM.16.MT88.4 R80, [R204+0x800] ;  /* 0x00080000cc50783b */ /* 0x000fe20000004200 */
[C---:B-1----:R-:W-:Y:S03]  /*8ad0*/  HMMA.16816.F32 R12, R136.reuse, R20, R12 ;  /* 0x00000014880c723c */ /* 0x042fe6000000180c */
[----:B------:R-:W-:Y:S02]  /*8ae0*/  IMAD.MOV.U32 R132, RZ, RZ, R95 ;  /* 0x000000ffff847224 */ /* 0x000fe400078e005f */
[--C-:B---3--:R-:W-:Y:S02]  /*8af0*/  FFMA.FTZ R2, R40, c[0x0][0x2d0], -R149.reuse ;  /* 0x0000b40028027a23 */ /* 0x108fe40000010895 */
[----:B------:R-:W0:Y:S01]  /*8b00*/  LDGDEPBAR ;  /* 0x00000000000079af */ /* 0x000e220000000000 */
[C---:B------:R-:W-:Y:S04]  /*8b10*/  HMMA.16816.F32 R16, R136.reuse, R22, R16 ;  /* 0x000000168810723c */ /* 0x040fe80000001810 */
[C---:B------:R-:W-:Y:S01]  /*8b20*/  FMUL.FTZ R20, R3.reuse, R88 ;  /* 0x0000005803147220 */ /* 0x040fe20000410000 */
[----:B------:R-:W-:Y:S01]  /*8b30*/  MOV R88, R248 ;  /* 0x000000f800587202 */ /* 0x000fe20000000f00 */
[----:B------:R-:W-:Y:S02]  /*8b40*/  FMUL.FTZ R21, R3, R89 ;  /* 0x0000005903157220 */ /* 0x000fe40000410000 */
[C---:B------:R-:W-:Y:S01]  /*8b50*/  FMUL.FTZ R22, R0.reuse, R90 ;  /* 0x0000005a00167220 */ /* 0x040fe20000410000 */
[----:B------:R-:W-:Y:S03]  /*8b60*/  MOV R90, R61 ;  /* 0x0000003d005a7202 */ /* 0x000fe60000000f00 */
[C---:B------:R-:W-:Y:S01]  /*8b70*/  FMUL.FTZ R23, R0.reuse, R91 ;  /* 0x0000005b00177220 */ /* 0x040fe20000410000 */
[----:B------:R-:W-:Y:S01]  /*8b80*/  MOV R101, R88 ;  /* 0x0000005800657202 */ /* 0x000fe20000000f00 */
[----:B------:R-:W-:Y:S02]  /*8b90*/  IMAD.MOV.U32 R89, RZ, RZ, R246 ;  /* 0x000000ffff597224 */ /* 0x000fe400078e00f6 */
[----:B------:R-:W-:Y:S02]  /*8ba0*/  IMAD.MOV.U32 R91, RZ, RZ, R60 ;  /* 0x000000ffff5b7224 */ /* 0x000fe400078e003c */
[----:B------:R-:W-:Y:S01]  /*8bb0*/  FFMA.FTZ R101, R101, c[0x0][0x2d0], -R148 ;  /* 0x0000b40065657a23 */ /* 0x000fe20000010894 */
[C---:B-----5:R-:W-:Y:S03]  /*8bc0*/  HMMA.16816.F32 R20, R136.reuse, R28, R20 ;  /* 0x0000001c8814723c */ /* 0x060fe60000001814 */
[C---:B------:R-:W-:Y:S02]  /*8bd0*/  FMUL.FTZ R51, R0.reuse, R119 ;  /* 0x0000007700337220 */ /* 0x040fe40000410000 */
[C---:B------:R-:W-:Y:S02]  /*8be0*/  FMUL.FTZ R50, R0.reuse, R118 ;  /* 0x0000007600327220 */ /* 0x040fe40000410000 */
[C---:B------:R-:W-:Y:S01]  /*8bf0*/  FMUL.FTZ R59, R0.reuse, R127 ;  /* 0x0000007f003b7220 */ /* 0x040fe20000410000 */
[C---:B------:R-:W-:Y:S04]  /*8c00*/  HMMA.16816.F32 R24, R136.reuse, R30, R24 ;  /* 0x0000001e8818723c */ /* 0x040fe80000001818 */
[C---:B------:R-:W-:Y:S01]  /*8c10*/  FMUL.FTZ R66, R0.reuse, R134 ;  /* 0x0000008600427220 */ /* 0x040fe20000410000 */
[----:B------:R-:W-:Y:S01]  /*8c20*/  MOV R134, R242 ;  /* 0x000000f200867202 */ /* 0x000fe20000000f00 */
[C---:B------:R-:W-:Y:S02]  /*8c30*/  FMUL.FTZ R34, R0.reuse, R102 ;  /* 0x0000006600227220 */ /* 0x040fe40000410000 */
[C---:B------:R-:W-:Y:S02]  /*8c40*/  FMUL.FTZ R31, R0.reuse, R99 ;  /* 0x00000063001f7220 */ /* 0x040fe40000410000 */
[----:B------:R1:W-:Y:S02]  /*8c50*/  MUFU.EX2 R99, R2 ;  /* 0x0000000200637308 */ /* 0x0003e40000000800 */
[C---:B------:R-:W-:Y:S01]  /*8c60*/  FMUL.FTZ R30, R0.reuse, R98 ;  /* 0x00000062001e7220 */ /* 0x040fe20000410000 */
[----:B------:R-:W-:Y:S01]  /*8c70*/  MOV R98, R245 ;  /* 0x000000f500627202 */ /* 0x000fe20000000f00 */
[----:B------:R-:W-:Y:S02]  /*8c80*/  IMAD.MOV.U32 R102, RZ, RZ, R236 ;  /* 0x000000ffff667224 */ /* 0x000fe400078e00ec */
[----:B------:R-:W-:Y:S01]  /*8c90*/  FMUL.FTZ R67, R0, R135 ;  /* 0x0000008700437220 */ /* 0x000fe20000410000 */
[----:B------:R-:W-:Y:S01]  /*8ca0*/  MOV R135, R234 ;  /* 0x000000ea00877202 */ /* 0x000fe20000000f00 */
[C---:B------:R-:W-:Y:S01]  /*8cb0*/  FMUL.FTZ R28, R3.reuse, R96 ;  /* 0x00000060031c7220 */ /* 0x040fe20000410000 */
[----:B------:R-:W-:Y:S01]  /*8cc0*/  MOV R96, R43 ;  /* 0x0000002b00607202 */ /* 0x000fe20000000f00 */
[----:B------:R-:W-:Y:S02]  /*8cd0*/  FMUL.FTZ R29, R3, R97 ;  /* 0x00000061031d7220 */ /* 0x000fe40000410000 */
[----:B------:R-:W-:Y:S02]  /*8ce0*/  IMAD.MOV.U32 R97, RZ, RZ, R42 ;  /* 0x000000ffff617224 */ /* 0x000fe400078e002a */
[----:B------:R-:W-:Y:S02]  /*8cf0*/  FFMA.FTZ R102, R102, c[0x0][0x2d0], -R149 ;  /* 0x0000b40066667a23 */ /* 0x000fe40000010895 */
[C---:B------:R-:W-:Y:S01]  /*8d00*/  FMUL.FTZ R35, R0.reuse, R103 ;  /* 0x0000006700237220 */ /* 0x040fe20000410000 */
[C---:B------:R-:W-:Y:S03]  /*8d10*/  HMMA.16816.F32 R28, R136.reuse, R36, R28 ;  /* 0x00000024881c723c */ /* 0x040fe6000000181c */
[----:B------:R-:W-:Y:S02]  /*8d20*/  IMAD.MOV.U32 R103, RZ, RZ, R89 ;  /* 0x000000ffff677224 */ /* 0x000fe400078e0059 */
[C---:B------:R-:W-:Y:S02]  /*8d30*/  FMUL.FTZ R58, R0.reuse, R126 ;  /* 0x0000007e003a7220 */ /* 0x040fe40000410000 */
[--C-:B-1----:R-:W-:Y:S01]  /*8d40*/  FFMA.FTZ R2, R41, c[0x0][0x2d0], -R148.reuse ;  /* 0x0000b40029027a23 */ /* 0x102fe20000010894 */
[C---:B------:R-:W-:Y:S03]  /*8d50*/  HMMA.16816.F32 R32, R136.reuse, R38, R32 ;  /* 0x000000268820723c */ /* 0x040fe60000001820 */
[----:B------:R1:W-:Y:S01]  /*8d60*/  MUFU.EX2 R249, R2 ;  /* 0x0000000200f97308 */ /* 0x0003e20000000800 */
[C---:B------:R-:W-:Y:S01]  /*8d70*/  FMUL.FTZ R36, R3.reuse, R104 ;  /* 0x0000006803247220 */ /* 0x040fe20000410000 */
[----:B------:R-:W-:Y:S01]  /*8d80*/  MOV R104, R90 ;  /* 0x0000005a00687202 */ /* 0x000fe20000000f00 */
[----:B------:R-:W-:Y:S02]  /*8d90*/  FMUL.FTZ R37, R3, R105 ;  /* 0x0000006903257220 */ /* 0x000fe40000410000 */
[C---:B------:R-:W-:Y:S04]  /*8da0*/  FMUL.FTZ R38, R0.reuse, R106 ;  /* 0x0000006a00267220 */ /* 0x040fe80000410000 */
[C---:B------:R-:W-:Y:S02]  /*8db0*/  FMUL.FTZ R39, R0.reuse, R107 ;  /* 0x0000006b00277220 */ /* 0x040fe40000410000 */
[--C-:B------:R-:W-:Y:S02]  /*8dc0*/  FFMA.FTZ R103, R103, c[0x0][0x2d0], -R148.reuse ;  /* 0x0000b40067677a23 */ /* 0x100fe40000010894 */
[C---:B------:R-:W-:Y:S01]  /*8dd0*/  FMUL.FTZ R40, R3.reuse, R108 ;  /* 0x0000006c03287220 */ /* 0x040fe20000410000 */
[----:B------:R-:W-:Y:S01]  /*8de0*/  MOV R108, R63 ;  /* 0x0000003f006c7202 */ /* 0x000fe20000000f00 */
[C---:B------:R-:W-:Y:S01]  /*8df0*/  FMUL.FTZ R41, R3.reuse, R109 ;  /* 0x0000006d03297220 */ /* 0x040fe20000410000 */
[C---:B------:R-:W-:Y:S01]  /*8e00*/  HMMA.16816.F32 R36, R136.reuse, R44, R36 ;  /* 0x0000002c8824723c */ /* 0x040fe20000001824 */
[----:B------:R-:W3:Y:S02]  /*8e10*/  LDSM.16.MT88.4 R60, [R203+0x4000] ;  /* 0x00400000cb3c783b */ /* 0x000ee40000004200 */
[C---:B------:R-:W-:Y:S01]  /*8e20*/  FMUL.FTZ R42, R0.reuse, R110 ;  /* 0x0000006e002a7220 */ /* 0x040fe20000410000 */
[----:B------:R-:W-:Y:S01]  /*8e30*/  MOV R109, R92 ;  /* 0x0000005c006d7202 */ /* 0x000fe20000000f00 */
[----:B------:R-:W-:Y:S01]  /*8e40*/  FMUL.FTZ R43, R0, R111 ;  /* 0x0000006f002b7220 */ /* 0x000fe20000410000 */
[----:B------:R-:W-:Y:S01]  /*8e50*/  MOV R111, R94 ;  /* 0x0000005e006f7202 */ /* 0x000fe20000000f00 */
[----:B------:R-:W-:Y:S02]  /*8e60*/  IMAD.MOV.U32 R110, RZ, RZ, R93 ;  /* 0x000000ffff6e7224 */ /* 0x000fe400078e005d */
[----:B-1----:R-:W-:Y:S01]  /*8e70*/  FFMA.FTZ R2, R48, c[0x0][0x2d0], -R148 ;  /* 0x0000b40030027a23 */ /* 0x002fe20000010894 */
[----:B------:R-:W-:Y:S02]  /*8e80*/  LDSM.16.MT88.4 R92, [R206+0x4800] ;  /* 0x00480000ce5c783b */ /* 0x000fe40000004200 */
[C---:B------:R-:W-:Y:S01]  /*8e90*/  HMMA.16816.F32 R40, R136.reuse, R46, R40 ;  /* 0x0000002e8828723c */ /* 0x040fe20000001828 */
[----:B------:R1:W4:Y:S02]  /*8ea0*/  MUFU.EX2 R248, R2 ;  /* 0x0000000200f87308 */ /* 0x0003240000000800 */
[C---:B------:R-:W-:Y:S02]  /*8eb0*/  FMUL.FTZ R48, R3.reuse, R116 ;  /* 0x0000007403307220 */ /* 0x040fe40000410000 */
[C---:B------:R-:W-:Y:S02]  /*8ec0*/  FMUL.FTZ R44, R3.reuse, R112 ;  /* 0x00000070032c7220 */ /* 0x040fe40000410000 */
[C---:B------:R-:W-:Y:S02]  /*8ed0*/  FMUL.FTZ R45, R3.reuse, R113 ;  /* 0x00000071032d7220 */ /* 0x040fe40000410000 */
[C---:B------:R-:W-:Y:S03]  /*8ee0*/  FMUL.FTZ R46, R0.reuse, R114 ;  /* 0x00000072002e7220 */ /* 0x040fe60000410000 */
[----:B------:R-:W-:Y:S02]  /*8ef0*/  FMUL.FTZ R47, R0, R115 ;  /* 0x00000073002f7220 */ /* 0x000fe40000410000 */
[----:B------:R-:W-:Y:S02]  /*8f00*/  FMUL.FTZ R65, R3, R133 ;  /* 0x0000008503417220 */ /* 0x000fe40000410000 */
[----:B------:R-:W-:Y:S02]  /*8f10*/  IMAD.MOV.U32 R133, RZ, RZ, R91 ;  /* 0x000000ffff857224 */ /* 0x000fe400078e005b */
[----:B------:R-:W5:Y:S01]  /*8f20*/  LDSM.16.MT88.4 R88, [R206+0x800] ;  /* 0x00080000ce58783b */ /* 0x000f620000004200 */
[C---:B--2---:R-:W-:Y:S03]  /*8f30*/  HMMA.16816.F32 R44, R136.reuse, R52, R44 ;  /* 0x00000034882c723c */ /* 0x044fe6000000182c */
[----:B------:R-:W-:Y:S02]  /*8f40*/  IMAD.MOV.U32 R100, RZ, RZ, R70 ;  /* 0x000000ffff647224 */ /* 0x000fe400078e0046 */
[--C-:B------:R-:W-:Y:S02]  /*8f50*/  FFMA.FTZ R70, R163, c[0x0][0x2d0], -R149.reuse ;  /* 0x0000b400a3467a23 */ /* 0x100fe40000010895 */
[--C-:B-1----:R-:W-:Y:S02]  /*8f60*/  FFMA.FTZ R2, R49, c[0x0][0x2d0], -R149.reuse ;  /* 0x0000b40031027a23 */ /* 0x102fe40000010895 */
[C---:B------:R-:W-:Y:S01]  /*8f70*/  FMUL.FTZ R49, R3.reuse, R117 ;  /* 0x0000007503317220 */ /* 0x040fe20000410000 */
[----:B------:R-:W-:Y:S02]  /*8f80*/  MUFU.EX2 R106, R70 ;  /* 0x00000046006a7308 */ /* 0x000fe40000000800 */
[--C-:B------:R-:W-:Y:S02]  /*8f90*/  FFMA.FTZ R100, R100, c[0x0][0x2d0], -R148.reuse ;  /* 0x0000b40064647a23 */ /* 0x100fe40000010894 */
[C---:B------:R-:W-:Y:S02]  /*8fa0*/  FMUL.FTZ R52, R3.reuse, R120 ;  /* 0x0000007803347220 */ /* 0x040fe40000410000 */
[C---:B------:R-:W-:Y:S03]  /*8fb0*/  HMMA.16816.F32 R48, R136.reuse, R54, R48 ;  /* 0x000000368830723c */ /* 0x040fe60000001830 */
[C---:B------:R-:W-:Y:S01]  /*8fc0*/  FMUL.FTZ R53, R3.reuse, R121 ;  /* 0x0000007903357220 */ /* 0x040fe20000410000 */
[----:B------:R1:W-:Y:S03]  /*8fd0*/  MUFU.EX2 R246, R2 ;  /* 0x0000000200f67308 */ /* 0x0003e60000000800 */
[C---:B------:R-:W-:Y:S02]  /*8fe0*/  FMUL.FTZ R54, R0.reuse, R122 ;  /* 0x0000007a00367220 */ /* 0x040fe40000410000 */
[----:B------:R-:W-:Y:S07]  /*8ff0*/  FMUL.FTZ R55, R0, R123 ;  /* 0x0000007b00377220 */ /* 0x000fee0000410000 */
[C---:B---3--:R-:W-:Y:S07]  /*9000*/  HMMA.16816.F32 R52, R136.reuse, R60, R52 ;  /* 0x0000003c8834723c */ /* 0x048fee0000001834 */
[C---:B------:R-:W-:Y:S02]  /*9010*/  FMUL.FTZ R60, R3.reuse, R128 ;  /* 0x00000080033c7220 */ /* 0x040fe40000410000 */
[C---:B------:R-:W-:Y:S03]  /*9020*/  FMUL.FTZ R61, R3.reuse, R129 ;  /* 0x00000081033d7220 */ /* 0x040fe60000410000 */
[----:B-1----:R-:W-:Y:S01]  /*9030*/  FFMA.FTZ R2, R56, c[0x0][0x2d0], -R149 ;  /* 0x0000b40038027a23 */ /* 0x002fe20000010895 */
[----:B------:R-:W-:Y:S01]  /*9040*/  MOV R129, R96 ;  /* 0x0000006000817202 */ /* 0x000fe20000000f00 */
[----:B------:R-:W-:Y:S02]  /*9050*/  FMUL.FTZ R56, R3, R124 ;  /* 0x0000007c03387220 */ /* 0x000fe40000410000 */
[----:B------:R1:W2:Y:S01]  /*9060*/  MUFU.EX2 R245, R2 ;  /* 0x0000000200f57308 */ /* 0x0002a20000000800 */
[----:B------:R-:W-:Y:S02]  /*9070*/  IMAD.MOV.U32 R128, RZ, RZ, R97 ;  /* 0x000000ffff807224 */ /* 0x000fe400078e0061 */
[--C-:B-1----:R-:W-:Y:S02]  /*9080*/  FFMA.FTZ R2, R57, c[0x0][0x2d0], -R148.reuse ;  /* 0x0000b40039027a23 */ /* 0x102fe40000010894 */
[----:B------:R-:W-:Y:S05]  /*9090*/  FMUL.FTZ R57, R3, R125 ;  /* 0x0000007d03397220 */ /* 0x000fea0000410000 */
[----:B------:R1:W-:Y:S02]  /*90a0*/  MUFU.EX2 R119, R2 ;  /* 0x0000000200777308 */ /* 0x0003e40000000800 */
[C---:B------:R-:W-:Y:S07]  /*90b0*/  HMMA.16816.F32 R56, R136.reuse, R62, R56 ;  /* 0x0000003e8838723c */ /* 0x040fee0000001838 */
[C---:B------:R-:W-:Y:S02]  /*90c0*/  FMUL.FTZ R62, R0.reuse, R130 ;  /* 0x00000082003e7220 */ /* 0x040fe40000410000 */
[----:B------:R-:W-:Y:S07]  /*90d0*/  FMUL.FTZ R63, R0, R131 ;  /* 0x00000083003f7220 */ /* 0x000fee0000410000 */
[C---:B------:R-:W-:Y:S03]  /*90e0*/  HMMA.16816.F32 R60, R136.reuse, R72, R60 ;  /* 0x00000048883c723c */ /* 0x040fe6000000183c */
[----:B-1----:R-:W-:Y:S01]  /*90f0*/  FFMA.FTZ R2, R150, c[0x0][0x2d0], -R148 ;  /* 0x0000b40096027a23 */ /* 0x002fe20000010894 */
[----:B------:R-:W-:Y:S03]  /*9100*/  MOV R150, R98 ;  /* 0x0000006200967202 */ /* 0x000fe60000000f00 */
[----:B------:R1:W3:Y:S01]  /*9110*/  MUFU.EX2 R118, R2 ;  /* 0x0000000200767308 */ /* 0x0002e20000000800 */
[----:B------:R-:W-:Y:S04]  /*9120*/  HMMA.16816.F32 R64, R136, R74, R64 ;  /* 0x0000004a8840723c */ /* 0x000fe80000001840 */
[----:B----4-:R-:W-:Y:S03]  /*9130*/  F2FP.PACK_AB R73, R248, R249 ;  /* 0x000000f9f849723e */ /* 0x010fe600000000ff */
[----:B------:R-:W-:Y:S01]  /*9140*/  IMAD.MOV.U32 R139, RZ, RZ, R188 ;  /* 0x000000ffff8b7224 */ /* 0x000fe200078e00bc */
[----:B--2---:R-:W-:Y:S01]  /*9150*/  F2FP.PACK_AB R74, R245, R246 ;  /* 0x000000f6f54a723e */ /* 0x004fe200000000ff */
[----:B------:R-:W-:Y:S02]  /*9160*/  IMAD.MOV.U32 R138, RZ, RZ, R99 ;  /* 0x000000ffff8a7224 */ /* 0x000fe400078e0063 */
[----:B------:R-:W-:Y:S01]  /*9170*/  LDSM.16.MT88.4 R96, [R204+0x1000] ;  /* 0x00100000cc60783b */ /* 0x000fe20000004200 */
[----:B------:R-:W-:Y:S01]  /*9180*/  MOV R137, R181 ;  /* 0x000000b500897202 */ /* 0x000fe20000000f00 */
[----:B------:R-:W-:Y:S01]  /*9190*/  IMAD.MOV.U32 R163, RZ, RZ, R139 ;  /* 0x000000ffffa37224 */ /* 0x000fe200078e008b */
[----:B------:R-:W-:Y:S02]  /*91a0*/  F2FP.PACK_AB R72, R138, R108 ;  /* 0x0000006c8a48723e */ /* 0x000fe400000000ff */
[----:B------:R-:W-:Y:S02]  /*91b0*/  MOV R136, R135 ;  /* 0x0000008700887202 */ /* 0x000fe40000000f00 */
[----:B------:R-:W-:Y:S02]  /*91c0*/  MOV R135, R133 ;  /* 0x0000008500877202 */ /* 0x000fe40000000f00 */
[----:B------:R-:W-:Y:S01]  /*91d0*/  MOV R133, R129 ;  /* 0x0000008100857202 */ /* 0x000fe20000000f00 */
[--C-:B------:R-:W-:Y:S02]  /*91e0*/  FFMA.FTZ R70, R136, c[0x0][0x2d0], -R149.reuse ;  /* 0x0000b40088467a23 */ /* 0x100fe40000010895 */
[--C-:B-1----:R-:W-:Y:S01]  /*91f0*/  FFMA.FTZ R2, R151, c[0x0][0x2d0], -R149.reuse ;  /* 0x0000b40097027a23 */ /* 0x102fe20000010895 */
[----:B---3--:R-:W-:Y:S01]  /*9200*/  F2FP.PACK_AB R75, R118, R119 ;  /* 0x00000077764b723e */ /* 0x008fe200000000ff */
[----:B------:R-:W-:Y:S06]  /*9210*/  MUFU.EX2 R136, R101 ;  /* 0x0000006500887308 */ /* 0x000fec0000000800 */
[C---:B------:R-:W-:Y:S04]  /*9220*/  HMMA.16816.F32 R4, R72.reuse, R76, R4 ;  /* 0x0000004c4804723c */ /* 0x040fe80000001804 */
[----:B------:R1:W-:Y:S04]  /*9230*/  MUFU.EX2 R117, R2 ;  /* 0x0000000200757308 */ /* 0x0003e80000000800 */
[C---:B------:R-:W-:Y:S01]  /*9240*/  HMMA.16816.F32 R8, R72.reuse, R78, R8 ;  /* 0x0000004e4808723c */ /* 0x040fe20000001808 */
[----:B------:R-:W2:Y:S07]  /*9250*/  LDSM.16.MT88.4 R76, [R200+0x4800] ;  /* 0x00480000c84c783b */ /* 0x000eae0000004200 */
[C---:B------:R-:W-:Y:S08]  /*9260*/  HMMA.16816.F32 R12, R72.reuse, R80, R12 ;  /* 0x00000050480c723c */ /* 0x040ff0000000180c */
[C---:B------:R-:W-:Y:S01]  /*9270*/  HMMA.16816.F32 R16, R72.reuse, R82, R16 ;  /* 0x000000524810723c */ /* 0x040fe20000001810 */
[----:B------:R-:W3:Y:S03]  /*9280*/  LDSM.16.MT88.4 R80, [R204+0x4800] ;  /* 0x00480000cc50783b */ /* 0x000ee60000004200 */
[--C-:B-1----:R-:W-:Y:S04]  /*9290*/  FFMA.FTZ R2, R152, c[0x0][0x2d0], -R149.reuse ;  /* 0x0000b40098027a23 */ /* 0x102fe80000010895 */
[C---:B------:R-:W-:Y:S01]  /*92a0*/  HMMA.16816.F32 R20, R72.reuse, R84, R20 ;  /* 0x000000544814723c */ /* 0x040fe20000001814 */
[----:B------:R1:W4:Y:S07]  /*92b0*/  MUFU.EX2 R242, R2 ;  /* 0x0000000200f27308 */ /* 0x00032e0000000800 */
[C---:B------:R-:W-:Y:S01]  /*92c0*/  HMMA.16816.F32 R24, R72.reuse, R86, R24 ;  /* 0x000000564818723c */ /* 0x040fe20000001818 */
[----:B------:R-:W4:Y:S07]  /*92d0*/  LDSM.16.MT88.4 R84, [R203+0x4800] ;  /* 0x00480000cb54783b */ /* 0x000f2e0000004200 */
[C---:B-----5:R-:W-:Y:S08]  /*92e0*/  HMMA.16816.F32 R28, R72.reuse, R88, R28 ;  /* 0x00000058481c723c */ /* 0x060ff0000000181c */
[C---:B------:R-:W-:Y:S01]  /*92f0*/  HMMA.16816.F32 R32, R72.reuse, R90, R32 ;  /* 0x0000005a4820723c */ /* 0x040fe20000001820 */
[----:B------:R-:W5:Y:S03]  /*9300*/  LDSM.16.MT88.4 R88, [R200+0x1000] ;  /* 0x00100000c858783b */ /* 0x000f660000004200 */
[--C-:B-1----:R-:W-:Y:S04]  /*9310*/  FFMA.FTZ R2, R153, c[0x0][0x2d0], -R148.reuse ;  /* 0x0000b40099027a23 */ /* 0x102fe80000010894 */
[C---:B--2---:R-:W-:Y:S01]  /*9320*/  HMMA.16816.F32 R36, R72.reuse, R76, R36 ;  /* 0x0000004c4824723c */ /* 0x044fe20000001824 */
[----:B------:R1:W-:Y:S07]  /*9330*/  MUFU.EX2 R116, R2 ;  /* 0x0000000200747308 */ /* 0x0003ee0000000800 */
[C---:B------:R-:W-:Y:S01]  /*9340*/  HMMA.16816.F32 R40, R72.reuse, R78, R40 ;  /* 0x0000004e4828723c */ /* 0x040fe20000001828 */
[----:B------:R-:W2:Y:S07]  /*9350*/  LDSM.16.MT88.4 R76, [R203+0x1000] ;  /* 0x00100000cb4c783b */ /* 0x000eae0000004200 */
[C---:B---3--:R-:W-:Y:S08]  /*9360*/  HMMA.16816.F32 R44, R72.reuse, R80, R44 ;  /* 0x00000050482c723c */ /* 0x048ff0000000182c */
[C---:B------:R-:W-:Y:S01]  /*9370*/  HMMA.16816.F32 R48, R72.reuse, R82, R48 ;  /* 0x000000524830723c */ /* 0x040fe20000001830 */
[----:B------:R-:W3:Y:S03]  /*9380*/  LDSM.16.MT88.4 R80, [R206+0x1000] ;  /* 0x00100000ce50783b */ /* 0x000ee60000004200 */
[--C-:B-1----:R-:W-:Y:S04]  /*9390*/  FFMA.FTZ R2, R154, c[0x0][0x2d0], -R148.reuse ;  /* 0x0000b4009a027a23 */ /* 0x102fe80000010894 */
[C---:B----4-:R-:W-:Y:S01]  /*93a0*/  HMMA.16816.F32 R52, R72.reuse, R84, R52 ;  /* 0x000000544834723c */ /* 0x050fe20000001834 */
[----:B------:R1:W4:Y:S07]  /*93b0*/  MUFU.EX2 R236, R2 ;  /* 0x0000000200ec7308 */ /* 0x00032e0000000800 */
[C---:B------:R-:W-:Y:S01]  /*93c0*/  HMMA.16816.F32 R56, R72.reuse, R86, R56 ;  /* 0x000000564838723c */ /* 0x040fe20000001838 */
[----:B------:R-:W2:Y:S07]  /*93d0*/  LDSM.16.MT88.4 R84, [R200+0x5000] ;  /* 0x00500000c854783b */ /* 0x000eae0000004200 */
[C---:B------:R-:W-:Y:S08]  /*93e0*/  HMMA.16816.F32 R60, R72.reuse, R92, R60 ;  /* 0x0000005c483c723c */ /* 0x040ff0000000183c */
[----:B------:R-:W-:Y:S01]  /*93f0*/  HMMA.16816.F32 R64, R72, R94, R64 ;  /* 0x0000005e4840723c */ /* 0x000fe20000001840 */
[----:B------:R-:W-:Y:S03]  /*9400*/  LDSM.16.MT88.4 R92, [R206+0x5800] ;  /* 0x00580000ce5c783b */ /* 0x000fe60000004200 */
[--C-:B-1----:R-:W-:Y:S03]  /*9410*/  FFMA.FTZ R2, R155, c[0x0][0x2d0], -R149.reuse ;  /* 0x0000b4009b027a23 */ /* 0x102fe60000010895 */
[----:B------:R-:W-:Y:S01]  /*9420*/  F2FP.PACK_AB R72, R242, R117 ;  /* 0x00000075f248723e */ /* 0x000fe200000000ff */
[----:B------:R1:W-:Y:S01]  /*9430*/  MUFU.EX2 R234, R2 ;  /* 0x0000000200ea7308 */ /* 0x0003e20000000800 */
[----:B----4-:R-:W-:Y:S03]  /*9440*/  F2FP.PACK_AB R73, R236, R116 ;  /* 0x00000074ec49723e */ /* 0x010fe600000000ff */
[--C-:B-1----:R-:W-:Y:S06]  /*9450*/  FFMA.FTZ R2, R156, c[0x0][0x2d0], -R149.reuse ;  /* 0x0000b4009c027a23 */ /* 0x102fec0000010895 */
[----:B------:R1:W4:Y:S02]  /*9460*/  MUFU.EX2 R127, R2 ;  /* 0x00000002007f7308 */ /* 0x0003240000000800 */
[--C-:B-1----:R-:W-:Y:S01]  /*9470*/  FFMA.FTZ R2, R157, c[0x0][0x2d0], -R148.reuse ;  /* 0x0000b4009d027a23 */ /* 0x102fe20000010894 */
[----:B----4-:R-:W-:Y:S07]  /*9480*/  F2FP.PACK_AB R74, R127, R234 ;  /* 0x000000ea7f4a723e */ /* 0x010fee00000000ff */
[----:B------:R1:W-:Y:S02]  /*9490*/  MUFU.EX2 R126, R2 ;  /* 0x00000002007e7308 */ /* 0x0003e40000000800 */
[--C-:B-1----:R-:W-:Y:S08]  /*94a0*/  FFMA.FTZ R2, R158, c[0x0][0x2d0], -R148.reuse ;  /* 0x0000b4009e027a23 */ /* 0x102ff00000010894 */
[----:B------:R1:W4:Y:S02]  /*94b0*/  MUFU.EX2 R125, R2 ;  /* 0x00000002007d7308 */ /* 0x0003240000000800 */
[--C-:B-1----:R-:W-:Y:S01]  /*94c0*/  FFMA.FTZ R2, R159, c[0x0][0x2d0], -R149.reuse ;  /* 0x0000b4009f027a23 */ /* 0x102fe20000010895 */
[----:B----4-:R-:W-:Y:S07]  /*94d0*/  F2FP.PACK_AB R75, R125, R126 ;  /* 0x0000007e7d4b723e */ /* 0x010fee00000000ff */
[----:B------:R1:W-:Y:S01]  /*94e0*/  MUFU.EX2 R124, R2 ;  /* 0x00000002007c7308 */ /* 0x0003e20000000800 */
[C---:B-----5:R-:W-:Y:S08]  /*94f0*/  HMMA.16816.F32 R4, R72.reuse, R88, R4 ;  /* 0x000000584804723c */ /* 0x060ff00000001804 */
[C---:B------:R-:W-:Y:S01]  /*9500*/  HMMA.16816.F32 R8, R72.reuse, R90, R8 ;  /* 0x0000005a4808723c */ /* 0x040fe20000001808 */
[----:B------:R-:W4:Y:S07]  /*9510*/  LDSM.16.MT88.4 R88, [R204+0x5000] ;  /* 0x00500000cc58783b */ /* 0x000f2e0000004200 */
[C---:B------:R-:W-:Y:S04]  /*9520*/  HMMA.16816.F32 R12, R72.reuse, R96, R12 ;  /* 0x00000060480c723c */ /* 0x040fe8000000180c */
[--C-:B-1----:R-:W-:Y:S04]  /*9530*/  FFMA.FTZ R2, R160, c[0x0][0x2d0], -R149.reuse ;  /* 0x0000b400a0027a23 */ /* 0x102fe80000010895 */
[C---:B------:R-:W-:Y:S01]  /*9540*/  HMMA.16816.F32 R16, R72.reuse, R98, R16 ;  /* 0x000000624810723c */ /* 0x040fe20000001810 */
[----:B------:R1:W5:Y:S01]  /*9550*/  MUFU.EX2 R188, R2 ;  /* 0x0000000200bc7308 */ /* 0x0003620000000800 */
[----:B------:R-:W-:Y:S06]  /*9560*/  LDSM.16.MT88.4 R96, [R204+0x2000] ;  /* 0x00200000cc60783b */ /* 0x000fec0000004200 */
[C---:B--2---:R-:W-:Y:S08]  /*9570*/  HMMA.16816.F32 R20, R72.reuse, R76, R20 ;  /* 0x0000004c4814723c */ /* 0x044ff00000001814 */
[C---:B------:R-:W-:Y:S01]  /*9580*/  HMMA.16816.F32 R24, R72.reuse, R78, R24 ;  /* 0x0000004e4818723c */ /* 0x040fe20000001818 */
[----:B------:R-:W2:Y:S07]  /*9590*/  LDSM.16.MT88.4 R76, [R203+0x5000] ;  /* 0x00500000cb4c783b */ /* 0x000eae0000004200 */
[C---:B---3--:R-:W-:Y:S04]  /*95a0*/  HMMA.16816.F32 R28, R72.reuse, R80, R28 ;  /* 0x00000050481c723c */ /* 0x048fe8000000181c */
[--C-:B-1----:R-:W-:Y:S04]  /*95b0*/  FFMA.FTZ R2, R161, c[0x0][0x2d0], -R148.reuse ;  /* 0x0000b400a1027a23 */ /* 0x102fe80000010894 */
[C---:B------:R-:W-:Y:S01]  /*95c0*/  HMMA.16816.F32 R32, R72.reuse, R82, R32 ;  /* 0x000000524820723c */ /* 0x040fe20000001820 */
[----:B------:R1:W-:Y:S01]  /*95d0*/  MUFU.EX2 R107, R2 ;  /* 0x00000002006b7308 */ /* 0x0003e20000000800 */
[----:B------:R-:W3:Y:S06]  /*95e0*/  LDSM.16.MT88.4 R80, [R206+0x5000] ;  /* 0x00500000ce50783b */ /* 0x000eec0000004200 */
[C---:B------:R-:W-:Y:S08]  /*95f0*/  HMMA.16816.F32 R36, R72.reuse, R84, R36 ;  /* 0x000000544824723c */ /* 0x040ff00000001824 */
[C---:B------:R-:W-:Y:S01]  /*9600*/  HMMA.16816.F32 R40, R72.reuse, R86, R40 ;  /* 0x000000564828723c */ /* 0x040fe20000001828 */
[----:B------:R-:W5:Y:S07]  /*9610*/  LDSM.16.MT88.4 R84, [R200+0x1800] ;  /* 0x00180000c854783b */ /* 0x000f6e0000004200 */
[C---:B----4-:R-:W-:Y:S04]  /*9620*/  HMMA.16816.F32 R44, R72.reuse, R88, R44 ;  /* 0x00000058482c723c */ /* 0x050fe8000000182c */
[--C-:B-1----:R-:W-:Y:S04]  /*9630*/  FFMA.FTZ R2, R162, c[0x0][0x2d0], -R148.reuse ;  /* 0x0000b400a2027a23 */ /* 0x102fe80000010894 */
[C---:B------:R-:W-:Y:S01]  /*9640*/  HMMA.16816.F32 R48, R72.reuse, R90, R48 ;  /* 0x0000005a4830723c */ /* 0x040fe20000001830 */
[----:B------:R1:W4:Y:S01]  /*9650*/  MUFU.EX2 R181, R2 ;  /* 0x0000000200b57308 */ /* 0x0003220000000800 */
[----:B------:R-:W4:Y:S06]  /*9660*/  LDSM.16.MT88.4 R88, [R204+0x1800] ;  /* 0x00180000cc58783b */ /* 0x000f2c0000004200 */
[C---:B--2---:R-:W-:Y:S08]  /*9670*/  HMMA.16816.F32 R52, R72.reuse, R76, R52 ;  /* 0x0000004c4834723c */ /* 0x044ff00000001834 */
[C---:B------:R-:W-:Y:S01]  /*9680*/  HMMA.16816.F32 R56, R72.reuse, R78, R56 ;  /* 0x0000004e4838723c */ /* 0x040fe20000001838 */
[----:B------:R-:W2:Y:S07]  /*9690*/  LDSM.16.MT88.4 R76, [R203+0x1800] ;  /* 0x00180000cb4c783b */ /* 0x000eae0000004200 */
[C---:B---3--:R-:W-:Y:S04]  /*96a0*/  HMMA.16816.F32 R60, R72.reuse, R80, R60 ;  /* 0x00000050483c723c */ /* 0x048fe8000000183c */
[--C-:B-1----:R-:W-:Y:S01]  /*96b0*/  FFMA.FTZ R2, R164, c[0x0][0x2d0], -R149.reuse ;  /* 0x0000b400a4027a23 */ /* 0x102fe20000010895 */
[----:B------:R-:W-:Y:S03]  /*96c0*/  MOV R164, R135 ;  /* 0x0000008700a47202 */ /* 0x000fe60000000f00 */
[----:B------:R-:W-:Y:S01]  /*96d0*/  HMMA.16816.F32 R64, R72, R82, R64 ;  /* 0x000000524840723c */ /* 0x000fe20000001840 */
[----:B------:R1:W3:Y:S01]  /*96e0*/  MUFU.EX2 R162, R2 ;  /* 0x0000000200a27308 */ /* 0x0002e20000000800 */
[----:B------:R-:W2:Y:S05]  /*96f0*/  LDSM.16.MT88.4 R80, [R206+0x1800] ;  /* 0x00180000ce50783b */ /* 0x000eaa0000004200 */
[----:B-----5:R-:W-:Y:S02]  /*9700*/  F2FP.PACK_AB R72, R188, R124 ;  /* 0x0000007cbc48723e */ /* 0x020fe400000000ff */
[----:B----4-:R-:W-:Y:S03]  /*9710*/  F2FP.PACK_AB R73, R181, R107 ;  /* 0x0000006bb549723e */ /* 0x010fe600000000ff */
[--C-:B-1----:R-:W-:Y:S01]  /*9720*/  FFMA.FTZ R2, R165, c[0x0][0x2d0], -R148.reuse ;  /* 0x0000b400a5027a23 */ /* 0x102fe20000010894 */
[----:B---3--:R-:W-:Y:S03]  /*9730*/  F2FP.PACK_AB R74, R162, R106 ;  /* 0x0000006aa24a723e */ /* 0x008fe600000000ff */
[----:B------:R1:W-:Y:S02]  /*9740*/  MUFU.EX2 R105, R2 ;  /* 0x0000000200697308 */ /* 0x0003e40000000800 */
[--C-:B-1----:R-:W-:Y:S08]  /*9750*/  FFMA.FTZ R2, R166, c[0x0][0x2d0], -R148.reuse ;  /* 0x0000b400a6027a23 */ /* 0x102ff00000010894 */
[----:B------:R1:W3:Y:S02]  /*9760*/  MUFU.EX2 R161, R2 ;  /* 0x0000000200a17308 */ /* 0x0002e40000000800 */
[--C-:B-1----:R-:W-:Y:S01]  /*9770*/  FFMA.FTZ R2, R167, c[0x0][0x2d0], -R149.reuse ;  /* 0x0000b400a7027a23 */ /* 0x102fe20000010895 */
[----:B---3--:R-:W-:Y:S07]  /*9780*/  F2FP.PACK_AB R75, R161, R105 ;  /* 0x00000069a14b723e */ /* 0x008fee00000000ff */
[----:B------:R1:W-:Y:S01]  /*9790*/  MUFU.EX2 R159, R2 ;  /* 0x00000002009f7308 */ /* 0x0003e20000000800 */
[C---:B------:R-:W-:Y:S08]  /*97a0*/  HMMA.16816.F32 R4, R72.reuse, R84, R4 ;  /* 0x000000544804723c */ /* 0x040ff00000001804 */
[C---:B------:R-:W-:Y:S01]  /*97b0*/  HMMA.16816.F32 R8, R72.reuse, R86, R8 ;  /* 0x000000564808723c */ /* 0x040fe20000001808 */
[----:B------:R-:W3:Y:S07]  /*97c0*/  LDSM.16.MT88.4 R84, [R200+0x5800] ;  /* 0x00580000c854783b */ /* 0x000eee0000004200 */
[C---:B------:R-:W-:Y:S04]  /*97d0*/  HMMA.16816.F32 R12, R72.reuse, R88, R12 ;  /* 0x00000058480c723c */ /* 0x040fe8000000180c */
[--C-:B-1----:R-:W-:Y:S04]  /*97e0*/  FFMA.FTZ R2, R180, c[0x0][0x2d0], -R149.reuse ;  /* 0x0000b400b4027a23 */ /* 0x102fe80000010895 */
[C---:B------:R-:W-:Y:S01]  /*97f0*/  HMMA.16816.F32 R16, R72.reuse, R90, R16 ;  /* 0x0000005a4810723c */ /* 0x040fe20000001810 */
[----:B------:R1:W4:Y:S01]  /*9800*/  MUFU.EX2 R160, R2 ;  /* 0x0000000200a07308 */ /* 0x0003220000000800 */
[----:B------:R-:W5:Y:S06]  /*9810*/  LDSM.16.MT88.4 R88, [R204+0x5800] ;  /* 0x00580000cc58783b */ /* 0x000f6c0000004200 */
[C---:B--2---:R-:W-:Y:S08]  /*9820*/  HMMA.16816.F32 R20, R72.reuse, R76, R20 ;  /* 0x0000004c4814723c */ /* 0x044ff00000001814 */
[C---:B------:R-:W-:Y:S01]  /*9830*/  HMMA.16816.F32 R24, R72.reuse, R78, R24 ;  /* 0x0000004e4818723c */ /* 0x040fe20000001818 */
[----:B------:R-:W2:Y:S07]  /*9840*/  LDSM.16.MT88.4 R76, [R203+0x5800] ;  /* 0x00580000cb4c783b */ /* 0x000eae0000004200 */
[C---:B------:R-:W-:Y:S04]  /*9850*/  HMMA.16816.F32 R28, R72.reuse, R80, R28 ;  /* 0x00000050481c723c */ /* 0x040fe8000000181c */
[--C-:B-1----:R-:W-:Y:S04]  /*9860*/  FFMA.FTZ R2, R182, c[0x0][0x2d0], -R148.reuse ;  /* 0x0000b400b6027a23 */ /* 0x102fe80000010894 */
[C---:B------:R-:W-:Y:S01]  /*9870*/  HMMA.16816.F32 R32, R72.reuse, R82, R32 ;  /* 0x000000524820723c */ /* 0x040fe20000001820 */
[----:B------:R1:W-:Y:S01]  /*9880*/  MUFU.EX2 R115, R2 ;  /* 0x0000000200737308 */ /* 0x0003e20000000800 */
[----:B------:R-:W4:Y:S06]  /*9890*/  LDSM.16.MT88.4 R80, [R200+0x2000] ;  /* 0x00200000c850783b */ /* 0x000f2c0000004200 */
[C---:B---3--:R-:W-:Y:S08]  /*98a0*/  HMMA.16816.F32 R36, R72.reuse, R84, R36 ;  /* 0x000000544824723c */ /* 0x048ff00000001824 */
[C---:B------:R-:W-:Y:S01]  /*98b0*/  HMMA.16816.F32 R40, R72.reuse, R86, R40 ;  /* 0x000000564828723c */ /* 0x040fe20000001828 */
[----:B------:R-:W3:Y:S07]  /*98c0*/  LDSM.16.MT88.4 R84, [R203+0x2000] ;  /* 0x00200000cb54783b */ /* 0x000eee0000004200 */
[C---:B-----5:R-:W-:Y:S04]  /*98d0*/  HMMA.16816.F32 R44, R72.reuse, R88, R44 ;  /* 0x00000058482c723c */ /* 0x060fe8000000182c */
[--C-:B-1----:R-:W-:Y:S04]  /*98e0*/  FFMA.FTZ R2, R183, c[0x0][0x2d0], -R148.reuse ;  /* 0x0000b400b7027a23 */ /* 0x102fe80000010894 */
[C---:B------:R-:W-:Y:S01]  /*98f0*/  HMMA.16816.F32 R48, R72.reuse, R90, R48 ;  /* 0x0000005a4830723c */ /* 0x040fe20000001830 */
[----:B------:R1:W5:Y:S01]  /*9900*/  MUFU.EX2 R114, R2 ;  /* 0x0000000200727308 */ /* 0x0003620000000800 */
[----:B------:R-:W-:Y:S06]  /*9910*/  LDSM.16.MT88.4 R88, [R204+0x6000] ;  /* 0x00600000cc58783b */ /* 0x000fec0000004200 */
[C---:B--2---:R-:W-:Y:S08]  /*9920*/  HMMA.16816.F32 R52, R72.reuse, R76, R52 ;  /* 0x0000004c4834723c */ /* 0x044ff00000001834 */
[C---:B------:R-:W-:Y:S01]  /*9930*/  HMMA.16816.F32 R56, R72.reuse, R78, R56 ;  /* 0x0000004e4838723c */ /* 0x040fe20000001838 */
[----:B------:R-:W2:Y:S07]  /*9940*/  LDSM.16.MT88.4 R76, [R206+0x2000] ;  /* 0x00200000ce4c783b */ /* 0x000eae0000004200 */
[C---:B------:R-:W-:Y:S04]  /*9950*/  HMMA.16816.F32 R60, R72.reuse, R92, R60 ;  /* 0x0000005c483c723c */ /* 0x040fe8000000183c */
[--C-:B-1----:R-:W-:Y:S04]  /*9960*/  FFMA.FTZ R2, R189, c[0x0][0x2d0], -R149.reuse ;  /* 0x0000b400bd027a23 */ /* 0x102fe80000010895 */
[----:B------:R-:W-:Y:S01]  /*9970*/  HMMA.16816.F32 R64, R72, R94, R64 ;  /* 0x0000005e4840723c */ /* 0x000fe20000001840 */
[----:B------:R1:W-:Y:S01]  /*9980*/  MUFU.EX2 R113, R2 ;  /* 0x0000000200717308 */ /* 0x0003e20000000800 */
[----:B------:R-:W-:Y:S05]  /*9990*/  LDSM.16.MT88.4 R92, [R206+0x6000] ;  /* 0x00600000ce5c783b */ /* 0x000fea0000004200 */
[----:B----4-:R-:W-:Y:S02]  /*99a0*/  F2FP.PACK_AB R72, R160, R159 ;  /* 0x0000009fa048723e */ /* 0x010fe400000000ff */
[----:B-----5:R-:W-:Y:S03]  /*99b0*/  F2FP.PACK_AB R73, R114, R115 ;  /* 0x000000737249723e */ /* 0x020fe600000000ff */
[--C-:B-1----:R-:W-:Y:S04]  /*99c0*/  FFMA.FTZ R2, R190, c[0x0][0x2d0], -R149.reuse ;  /* 0x0000b400be027a23 */ /* 0x102fe80000010895 */
        /* <DEDUP_REMOVED lines=9> */
[C---:B------:R-:W-:Y:S08]  /*9a60*/  HMMA.16816.F32 R4, R72.reuse, R80, R4 ;  /* 0x000000504804723c */ /* 0x040ff00000001804 */
[C---:B------:R-:W-:Y:S01]  /*9a70*/  HMMA.16816.F32 R8, R72.reuse, R82, R8 ;  /* 0x000000524808723c */ /* 0x040fe20000001808 */
[----:B------:R-:W4:Y:S07]  /*9a80*/  LDSM.16.MT88.4 R80, [R200+0x6000] ;  /* 0x00600000c850783b */ /* 0x000f2e0000004200 */
[C---:B------:R-:W-:Y:S04]  /*9a90*/  HMMA.16816.F32 R12, R72.reuse, R96, R12 ;  /* 0x00000060480c723c */ /* 0x040fe8000000180c */
[--C-:B-1----:R-:W-:Y:S04]  /*9aa0*/  FFMA.FTZ R2, R235, c[0x0][0x2d0], -R149.reuse ;  /* 0x0000b400eb027a23 */ /* 0x102fe80000010895 */
[C---:B------:R-:W-:Y:S01]  /*9ab0*/  HMMA.16816.F32 R16, R72.reuse, R98, R16 ;  /* 0x000000624810723c */ /* 0x040fe20000001810 */
[----:B------:R1:W5:Y:S01]  /*9ac0*/  MUFU.EX2 R155, R2 ;  /* 0x00000002009b7308 */ /* 0x0003620000000800 */
[----:B------:R-:W-:Y:S06]  /*9ad0*/  LDSM.16.MT88.4 R96, [R203+0x2800] ;  /* 0x00280000cb60783b */ /* 0x000fec0000004200 */
[C---:B---3--:R-:W-:Y:S08]  /*9ae0*/  HMMA.16816.F32 R20, R72.reuse, R84, R20 ;  /* 0x000000544814723c */ /* 0x048ff00000001814 */
[C---:B------:R-:W-:Y:S01]  /*9af0*/  HMMA.16816.F32 R24, R72.reuse, R86, R24 ;  /* 0x000000564818723c */ /* 0x040fe20000001818 */
[----:B------:R-:W3:Y:S07]  /*9b00*/  LDSM.16.MT88.4 R84, [R203+0x6000] ;  /* 0x00600000cb54783b */ /* 0x000eee0000004200 */
[C---:B--2---:R-:W-:Y:S04]  /*9b10*/  HMMA.16816.F32 R28, R72.reuse, R76, R28 ;  /* 0x0000004c481c723c */ /* 0x044fe8000000181c */
[--C-:B-1----:R-:W-:Y:S04]  /*9b20*/  FFMA.FTZ R2, R238, c[0x0][0x2d0], -R148.reuse ;  /* 0x0000b400ee027a23 */ /* 0x102fe80000010894 */
[C---:B------:R-:W-:Y:S01]  /*9b30*/  HMMA.16816.F32 R32, R72.reuse, R78, R32 ;  /* 0x0000004e4820723c */ /* 0x040fe20000001820 */
[----:B------:R1:W-:Y:S01]  /*9b40*/  MUFU.EX2 R123, R2 ;  /* 0x00000002007b7308 */ /* 0x0003e20000000800 */
[----:B------:R-:W2:Y:S06]  /*9b50*/  LDSM.16.MT88.4 R76, [R200+0x2800] ;  /* 0x00280000c84c783b */ /* 0x000eac0000004200 */
[C---:B----4-:R-:W-:Y:S08]  /*9b60*/  HMMA.16816.F32 R36, R72.reuse, R80, R36 ;  /* 0x000000504824723c */ /* 0x050ff00000001824 */
[C---:B------:R-:W-:Y:S01]  /*9b70*/  HMMA.16816.F32 R40, R72.reuse, R82, R40 ;  /* 0x000000524828723c */ /* 0x040fe20000001828 */
[----:B------:R-:W4:Y:S07]  /*9b80*/  LDSM.16.MT88.4 R80, [R204+0x2800] ;  /* 0x00280000cc50783b */ /* 0x000f2e0000004200 */
[C---:B------:R-:W-:Y:S04]  /*9b90*/  HMMA.16816.F32 R44, R72.reuse, R88, R44 ;  /* 0x00000058482c723c */ /* 0x040fe8000000182c */
[--C-:B-1----:R-:W-:Y:S04]  /*9ba0*/  FFMA.FTZ R2, R237, c[0x0][0x2d0], -R148.reuse ;  /* 0x0000b400ed027a23 */ /* 0x102fe80000010894 */
[C---:B------:R-:W-:Y:S01]  /*9bb0*/  HMMA.16816.F32 R48, R72.reuse, R90, R48 ;  /* 0x0000005a4830723c */ /* 0x040fe20000001830 */
[----:B------:R1:W1:Y:S01]  /*9bc0*/  MUFU.EX2 R122, R2 ;  /* 0x00000002007a7308 */ /* 0x0002620000000800 */
[----:B------:R-:W-:Y:S06]  /*9bd0*/  LDSM.16.MT88.4 R88, [R200+0x6800] ;  /* 0x00680000c858783b */ /* 0x000fec0000004200 */
[C---:B---3--:R-:W-:Y:S08]  /*9be0*/  HMMA.16816.F32 R52, R72.reuse, R84, R52 ;  /* 0x000000544834723c */ /* 0x048ff00000001834 */
[C---:B------:R-:W-:Y:S01]  /*9bf0*/  HMMA.16816.F32 R56, R72.reuse, R86, R56 ;  /* 0x000000564838723c */ /* 0x040fe20000001838 */
[----:B------:R-:W2:Y:S07]  /*9c00*/  LDSM.16.MT88.4 R84, [R206+0x2800] ;  /* 0x00280000ce54783b */ /* 0x000eae0000004200 */
[C---:B------:R-:W-:Y:S01]  /*9c10*/  HMMA.16816.F32 R60, R72.reuse, R92, R60 ;  /* 0x0000005c483c723c */ /* 0x040fe2000000183c */
[----:B------:R-:W3:Y:S03]  /*9c20*/  LDL.LU R92, [R1+0xc] ;  /* 0x00000c00015c7983 */ /* 0x000ee60000300800 */
[--C-:B-1----:R-:W-:Y:S01]  /*9c30*/  FFMA.FTZ R2, R240, c[0x0][0x2d0], -R149.reuse ;  /* 0x0000b400f0027a23 */ /* 0x102fe20000010895 */
[----:B------:R-:W3:Y:S03]  /*9c40*/  LDL.LU R135, [R1+0x10] ;  /* 0x0000100001877983 */ /* 0x000ee60000300800 */
[----:B------:R-:W-:Y:S01]  /*9c50*/  HMMA.16816.F32 R64, R72, R94, R64 ;  /* 0x0000005e4840723c */ /* 0x000fe20000001840 */
[----:B------:R1:W-:Y:S06]  /*9c60*/  MUFU.EX2 R121, R2 ;  /* 0x0000000200797308 */ /* 0x0003ec0000000800 */
[----:B-----5:R-:W-:Y:S02]  /*9c70*/  F2FP.PACK_AB R72, R155, R156 ;  /* 0x0000009c9b48723e */ /* 0x020fe400000000ff */
[----:B------:R-:W-:Y:S03]  /*9c80*/  F2FP.PACK_AB R73, R122, R123 ;  /* 0x0000007b7a49723e */ /* 0x000fe600000000ff */
[--C-:B-1----:R-:W-:Y:S04]  /*9c90*/  FFMA.FTZ R2, R239, c[0x0][0x2d0], -R149.reuse ;  /* 0x0000b400ef027a23 */ /* 0x102fe80000010895 */
[----:B------:R1:W5:Y:S02]  /*9ca0*/  MUFU.EX2 R154, R2 ;  /* 0x00000002009a7308 */ /* 0x0003640000000800 */
[--C-:B-1----:R-:W-:Y:S01]  /*9cb0*/  FFMA.FTZ R2, R241, c[0x0][0x2d0], -R148.reuse ;  /* 0x0000b400f1027a23 */ /* 0x102fe20000010894 */
[----:B-----5:R-:W-:Y:S07]  /*9cc0*/  F2FP.PACK_AB R74, R154, R121 ;  /* 0x000000799a4a723e */ /* 0x020fee00000000ff */
[----:B------:R1:W-:Y:S02]  /*9cd0*/  MUFU.EX2 R120, R2 ;  /* 0x0000000200787308 */ /* 0x0003e40000000800 */
[--C-:B-1----:R-:W-:Y:S08]  /*9ce0*/  FFMA.FTZ R2, R232, c[0x0][0x2d0], -R148.reuse ;  /* 0x0000b400e8027a23 */ /* 0x102ff00000010894 */
[----:B------:R1:W5:Y:S02]  /*9cf0*/  MUFU.EX2 R153, R2 ;  /* 0x0000000200997308 */ /* 0x0003640000000800 */
[--C-:B-1----:R-:W-:Y:S01]  /*9d00*/  FFMA.FTZ R2, R251, c[0x0][0x2d0], -R149.reuse ;  /* 0x0000b400fb027a23 */ /* 0x102fe20000010895 */
[----:B-----5:R-:W-:Y:S07]  /*9d10*/  F2FP.PACK_AB R75, R153, R120 ;  /* 0x00000078994b723e */ /* 0x020fee00000000ff */
[----:B------:R1:W-:Y:S01]  /*9d20*/  MUFU.EX2 R152, R2 ;  /* 0x0000000200987308 */ /* 0x0003e20000000800 */
[C---:B--2---:R-:W-:Y:S08]  /*9d30*/  HMMA.16816.F32 R4, R72.reuse, R76, R4 ;  /* 0x0000004c4804723c */ /* 0x044ff00000001804 */
[C---:B------:R-:W-:Y:S01]  /*9d40*/  HMMA.16816.F32 R8, R72.reuse, R78, R8 ;  /* 0x0000004e4808723c */ /* 0x040fe20000001808 */
[----:B------:R-:W2:Y:S07]  /*9d50*/  LDSM.16.MT88.4 R76, [R204+0x6800] ;  /* 0x00680000cc4c783b */ /* 0x000eae0000004200 */
[C---:B----4-:R-:W-:Y:S04]  /*9d60*/  HMMA.16816.F32 R12, R72.reuse, R80, R12 ;  /* 0x00000050480c723c */ /* 0x050fe8000000180c */
[--C-:B-1----:R-:W-:Y:S04]  /*9d70*/  FFMA.FTZ R2, R252, c[0x0][0x2d0], -R149.reuse ;  /* 0x0000b400fc027a23 */ /* 0x102fe80000010895 */
[C---:B------:R-:W-:Y:S01]  /*9d80*/  HMMA.16816.F32 R16, R72.reuse, R82, R16 ;  /* 0x000000524810723c */ /* 0x040fe20000001810 */
[----:B------:R1:W4:Y:S01]  /*9d90*/  MUFU.EX2 R151, R2 ;  /* 0x0000000200977308 */ /* 0x0003220000000800 */
[----:B------:R-:W5:Y:S06]  /*9da0*/  LDSM.16.MT88.4 R80, [R203+0x6800] ;  /* 0x00680000cb50783b */ /* 0x000f6c0000004200 */
[C---:B------:R-:W-:Y:S08]  /*9db0*/  HMMA.16816.F32 R20, R72.reuse, R96, R20 ;  /* 0x000000604814723c */ /* 0x040ff00000001814 */
[C---:B------:R-:W-:Y:S01]  /*9dc0*/  HMMA.16816.F32 R24, R72.reuse, R98, R24 ;  /* 0x000000624818723c */ /* 0x040fe20000001818 */
[----:B------:R-:W-:Y:S07]  /*9dd0*/  LDSM.16.MT88.4 R96, [R204+0x7000] ;  /* 0x00700000cc60783b */ /* 0x000fee0000004200 */
[C---:B------:R-:W-:Y:S04]  /*9de0*/  HMMA.16816.F32 R28, R72.reuse, R84, R28 ;  /* 0x00000054481c723c */ /* 0x040fe8000000181c */
[--C-:B-1----:R-:W-:Y:S04]  /*9df0*/  FFMA.FTZ R2, R243, c[0x0][0x2d0], -R148.reuse ;  /* 0x0000b400f3027a23 */ /* 0x102fe80000010894 */
[C---:B------:R-:W-:Y:S01]  /*9e00*/  HMMA.16816.F32 R32, R72.reuse, R86, R32 ;  /* 0x000000564820723c */ /* 0x040fe20000001820 */
[----:B------:R1:W-:Y:S01]  /*9e10*/  MUFU.EX2 R131, R2 ;  /* 0x0000000200837308 */ /* 0x0003e20000000800 */
[----:B------:R-:W4:Y:S06]  /*9e20*/  LDSM.16.MT88.4 R84, [R206+0x6800] ;  /* 0x00680000ce54783b */ /* 0x000f2c0000004200 */
[C---:B------:R-:W-:Y:S08]  /*9e30*/  HMMA.16816.F32 R36, R72.reuse, R88, R36 ;  /* 0x000000584824723c */ /* 0x040ff00000001824 */
[C---:B------:R-:W-:Y:S01]  /*9e40*/  HMMA.16816.F32 R40, R72.reuse, R90, R40 ;  /* 0x0000005a4828723c */ /* 0x040fe20000001828 */
[----:B------:R-:W-:Y:S07]  /*9e50*/  LDSM.16.MT88.4 R88, [R203+0x3000] ;  /* 0x00300000cb58783b */ /* 0x000fee0000004200 */
[C---:B--2---:R-:W-:Y:S04]  /*9e60*/  HMMA.16816.F32 R44, R72.reuse, R76, R44 ;  /* 0x0000004c482c723c */ /* 0x044fe8000000182c */
[----:B-1----:R-:W-:Y:S04]  /*9e70*/  FFMA.FTZ R2, R244, c[0x0][0x2d0], -R148 ;  /* 0x0000b400f4027a23 */ /* 0x002fe80000010894 */
[C---:B------:R-:W-:Y:S01]  /*9e80*/  HMMA.16816.F32 R48, R72.reuse, R78, R48 ;  /* 0x0000004e4830723c */ /* 0x040fe20000001830 */
[----:B------:R1:W2:Y:S01]  /*9e90*/  MUFU.EX2 R130, R2 ;  /* 0x0000000200827308 */ /* 0x0002a20000000800 */
[----:B------:R-:W3:Y:S06]  /*9ea0*/  LDSM.16.MT88.4 R76, [R200+0x3000] ;  /* 0x00300000c84c783b */ /* 0x000eec0000004200 */
[C---:B-----5:R-:W-:Y:S08]  /*9eb0*/  HMMA.16816.F32 R52, R72.reuse, R80, R52 ;  /* 0x000000504834723c */ /* 0x060ff00000001834 */
[C---:B------:R-:W-:Y:S01]  /*9ec0*/  HMMA.16816.F32 R56, R72.reuse, R82, R56 ;  /* 0x000000524838723c */ /* 0x040fe20000001838 */
[----:B------:R-:W5:Y:S07]  /*9ed0*/  LDSM.16.MT88.4 R80, [R204+0x3000] ;  /* 0x00300000cc50783b */ /* 0x000f6e0000004200 */
[C---:B----4-:R-:W-:Y:S04]  /*9ee0*/  HMMA.16816.F32 R60, R72.reuse, R84, R60 ;  /* 0x00000054483c723c */ /* 0x050fe8000000183c */
[--C-:B-1----:R-:W-:Y:S02]  /*9ef0*/  FFMA.FTZ R2, R137, c[0x0][0x2d0], -R149.reuse ;  /* 0x0000b40089027a23 */ /* 0x102fe40000010895 */
[----:B------:R-:W-:Y:S02]  /*9f00*/  IMAD.MOV.U32 R137, RZ, RZ, R134 ;  /* 0x000000ffff897224 */ /* 0x000fe400078e0086 */
[----:B------:R-:W-:Y:S01]  /*9f10*/  HMMA.16816.F32 R64, R72, R86, R64 ;  /* 0x000000564840723c */ /* 0x000fe20000001840 */
[----:B------:R1:W-:Y:S01]  /*9f20*/  MUFU.EX2 R129, R2 ;  /* 0x0000000200817308 */ /* 0x0003e20000000800 */
[----:B------:R-:W-:Y:S02]  /*9f30*/  LDSM.16.MT88.4 R84, [R200+0x7000] ;  /* 0x00700000c854783b */ /* 0x000fe40000004200 */
[----:B------:R-:W-:Y:S03]  /*9f40*/  IMAD.MOV.U32 R134, RZ, RZ, R128 ;  /* 0x000000ffff867224 */ /* 0x000fe600078e0080 */
[----:B------:R-:W-:Y:S02]  /*9f50*/  F2FP.PACK_AB R72, R151, R152 ;  /* 0x000000989748723e */ /* 0x000fe400000000ff */
[----:B--2---:R-:W-:Y:S03]  /*9f60*/  F2FP.PACK_AB R73, R130, R131 ;  /* 0x000000838249723e */ /* 0x004fe600000000ff */
[--C-:B-1----:R-:W-:Y:S04]  /*9f70*/  FFMA.FTZ R2, R150, c[0x0][0x2d0], -R149.reuse ;  /* 0x0000b40096027a23 */ /* 0x102fe80000010895 */
[----:B------:R1:W2:Y:S02]  /*9f80*/  MUFU.EX2 R150, R2 ;  /* 0x0000000200967308 */ /* 0x0002a40000000800 */
[----:B-1----:R-:W-:Y:S01]  /*9f90*/  FFMA.FTZ R2, R247, c[0x0][0x2d0], -R148 ;  /* 0x0000b400f7027a23 */ /* 0x002fe20000010894 */
[----:B--2---:R-:W-:Y:S01]  /*9fa0*/  F2FP.PACK_AB R74, R150, R129 ;  /* 0x00000081964a723e */ /* 0x004fe200000000ff */
[----:B---3--:R-:W-:Y:S06]  /*9fb0*/  FFMA.FTZ R104, R3, R92, R104 ;  /* 0x0000005c03687223 */ /* 0x008fec0000010068 */
[----:B------:R1:W-:Y:S01]  /*9fc0*/  MUFU.EX2 R128, R2 ;  /* 0x0000000200807308 */ /* 0x0003e20000000800 */
[----:B------:R-:W2:Y:S01]  /*9fd0*/  LDSM.16.MT88.4 R92, [R206+0x3000] ;  /* 0x00300000ce5c783b */ /* 0x000ea20000004200 */
[----:B------:R-:W-:Y:S04]  /*9fe0*/  FFMA.FTZ R0, R0, R135, R164 ;  /* 0x0000008700007223 */ /* 0x000fe800000100a4 */
[----:B------:R-:W-:Y:S04]  /*9ff0*/  FADD.FTZ R0, R133, R0 ;  /* 0x0000000085007221 */ /* 0x000fe80000010000 */
[----:B------:R-:W3:Y:S01]  /*a000*/  MUFU.EX2 R3, R100 ;  /* 0x0000006400037308 */ /* 0x000ee20000000800 */
[----:B------:R-:W-:Y:S04]  /*a010*/  FADD.FTZ R0, R111, R0 ;  /* 0x000000006f007221 */ /* 0x000fe80000010000 */
[----:B------:R-:W-:Y:S04]  /*a020*/  FADD.FTZ R0, R109, R0 ;  /* 0x000000006d007221 */ /* 0x000fe80000010000 */
[----:B------:R-:W-:Y:S04]  /*a030*/  FADD.FTZ R0, R249, R0 ;  /* 0x00000000f9007221 */ /* 0x000fe80000010000 */
[----:B------:R-:W-:Y:S02]  /*a040*/  FADD.FTZ R0, R248, R0 ;  /* 0x00000000f8007221 */ /* 0x000fe40000010000 */
[--C-:B-1----:R-:W-:Y:S02]  /*a050*/  FFMA.FTZ R2, R250, c[0x0][0x2d0], -R148.reuse ;  /* 0x0000b400fa027a23 */ /* 0x102fe40000010894 */
[----:B------:R-:W-:Y:S02]  /*a060*/  FFMA.FTZ R148, R71, c[0x0][0x2d0], -R148 ;  /* 0x0000b40047947a23 */ /* 0x000fe40000010894 */
[----:B------:R-:W1:Y:S01]  /*a070*/  MUFU.EX2 R139, R2 ;  /* 0x00000002008b7308 */ /* 0x000e620000000800 */
[----:B------:R-:W-:Y:S01]  /*a080*/  FADD.FTZ R0, R119, R0 ;  /* 0x0000000077007221 */ /* 0x000fe20000010000 */
[----:B---3--:R-:W-:Y:S03]  /*a090*/  F2FP.PACK_AB R133, R136, R3 ;  /* 0x000000038885723e */ /* 0x008fe600000000ff */
[----:B------:R-:W-:Y:S05]  /*a0a0*/  FADD.FTZ R0, R118, R0 ;  /* 0x0000000076007221 */ /* 0x000fea0000010000 */
[----:B------:R-:W-:Y:S01]  /*a0b0*/  MUFU.EX2 R71, R102 ;  /* 0x0000006600477308 */ /* 0x000fe20000000800 */
[----:B------:R-:W-:Y:S04]  /*a0c0*/  FADD.FTZ R0, R116, R0 ;  /* 0x0000000074007221 */ /* 0x000fe80000010000 */
[----:B------:R-:W-:Y:S04]  /*a0d0*/  FADD.FTZ R0, R236, R0 ;  /* 0x00000000ec007221 */ /* 0x000fe80000010000 */
[----:B------:R-:W-:Y:S01]  /*a0e0*/  FADD.FTZ R0, R126, R0 ;  /* 0x000000007e007221 */ /* 0x000fe20000010000 */
[----:B------:R-:W-:Y:S03]  /*a0f0*/  MUFU.EX2 R148, R148 ;  /* 0x0000009400947308 */ /* 0x000fe60000000800 */
[----:B------:R-:W-:Y:S01]  /*a100*/  FADD.FTZ R0, R125, R0 ;  /* 0x000000007d007221 */ /* 0x000fe20000010000 */
[----:B-1----:R-:W-:Y:S01]  /*a110*/  F2FP.PACK_AB R75, R139, R128 ;  /* 0x000000808b4b723e */ /* 0x002fe200000000ff */
[--C-:B------:R-:W-:Y:S01]  /*a120*/  FFMA.FTZ R2, R163, c[0x0][0x2d0], -R149.reuse ;  /* 0x0000b400a3027a23 */ /* 0x100fe20000010895 */
[----:B------:R-:W-:Y:S01]  /*a130*/  MOV R163, R138 ;  /* 0x0000008a00a37202 */ /* 0x000fe20000000f00 */
[----:B------:R-:W-:Y:S02]  /*a140*/  FFMA.FTZ R149, R137, c[0x0][0x2d0], -R149 ;  /* 0x0000b40089957a23 */ /* 0x000fe40000010895 */
[----:B------:R-:W-:Y:S01]  /*a150*/  FADD.FTZ R0, R107, R0 ;  /* 0x000000006b007221 */ /* 0x000fe20000010000 */
[----:B------:R-:W-:Y:S01]  /*a160*/  MUFU.EX2 R137, R70 ;  /* 0x0000004600897308 */ /* 0x000fe20000000800 */
[C---:B------:R-:W-:Y:S03]  /*a170*/  HMMA.16816.F32 R4, R72.reuse, R76, R4 ;  /* 0x0000004c4804723c */ /* 0x040fe60000001804 */
[----:B------:R-:W-:Y:S04]  /*a180*/  FADD.FTZ R0, R181, R0 ;  /* 0x00000000b5007221 */ /* 0x000fe80000010000 */
[----:B------:R-:W-:Y:S01]  /*a190*/  FADD.FTZ R0, R105, R0 ;  /* 0x0000000069007221 */ /* 0x000fe20000010000 */
[C---:B------:R-:W-:Y:S01]  /*a1a0*/  HMMA.16816.F32 R8, R72.reuse, R78, R8 ;  /* 0x0000004e4808723c */ /* 0x040fe20000001808 */
[----:B------:R-:W1:Y:S01]  /*a1b0*/  LDSM.16.MT88.4 R76, [R203+0x7000] ;  /* 0x00700000cb4c783b */ /* 0x000e620000004200 */
[----:B------:R3:W4:Y:S02]  /*a1c0*/  MUFU.EX2 R70, R103 ;  /* 0x0000006700467308 */ /* 0x0007240000000800 */
[----:B------:R-:W-:Y:S04]  /*a1d0*/  FADD.FTZ R0, R161, R0 ;  /* 0x00000000a1007221 */ /* 0x000fe80000010000 */
[C---:B-----5:R-:W-:Y:S04]  /*a1e0*/  HMMA.16816.F32 R12, R72.reuse, R80, R12 ;  /* 0x00000050480c723c */ /* 0x060fe8000000180c */
[----:B------:R-:W5:Y:S01]  /*a1f0*/  MUFU.EX2 R149, R149 ;  /* 0x0000009500957308 */ /* 0x000f620000000800 */
[----:B------:R-:W-:Y:S03]  /*a200*/  FADD.FTZ R0, R115, R0 ;  /* 0x0000000073007221 */ /* 0x000fe60000010000 */
[C---:B------:R-:W-:Y:S01]  /*a210*/  HMMA.16816.F32 R16, R72.reuse, R82, R16 ;  /* 0x000000524810723c */ /* 0x040fe20000001810 */
[----:B------:R-:W1:Y:S03]  /*a220*/  LDSM.16.MT88.4 R80, [R206+0x7000] ;  /* 0x00700000ce50783b */ /* 0x000e660000004200 */
[----:B------:R-:W-:Y:S02]  /*a230*/  FADD.FTZ R0, R114, R0 ;  /* 0x0000000072007221 */ /* 0x000fe40000010000 */
[----:B------:R5:W5:Y:S02]  /*a240*/  MUFU.EX2 R138, R2 ;  /* 0x00000002008a7308 */ /* 0x000b640000000800 */
[C---:B------:R-:W-:Y:S01]  /*a250*/  HMMA.16816.F32 R20, R72.reuse, R88, R20 ;  /* 0x000000584814723c */ /* 0x040fe20000001814 */
[----:B---3--:R-:W-:Y:S03]  /*a260*/  LDSM.16.MT88.4 R100, [R206+0x3800] ;  /* 0x00380000ce64783b */ /* 0x008fe60000004200 */
[----:B----4-:R-:W-:Y:S01]  /*a270*/  F2FP.PACK_AB R135, R148, R70 ;  /* 0x000000469487723e */ /* 0x010fe200000000ff */
[----:B------:R-:W-:Y:S03]  /*a280*/  FADD.FTZ R0, R112, R0 ;  /* 0x0000000070007221 */ /* 0x000fe60000010000 */
[C---:B------:R-:W-:Y:S01]  /*a290*/  HMMA.16816.F32 R24, R72.reuse, R90, R24 ;  /* 0x0000005a4818723c */ /* 0x040fe20000001818 */
[----:B------:R-:W-:Y:S03]  /*a2a0*/  LDSM.16.MT88.4 R88, [R204+0x3800] ;  /* 0x00380000cc58783b */ /* 0x000fe60000004200 */
[----:B------:R-:W-:Y:S04]  /*a2b0*/  FADD.FTZ R0, R157, R0 ;  /* 0x000000009d007221 */ /* 0x000fe80000010000 */
[C---:B--2---:R-:W-:Y:S04]  /*a2c0*/  HMMA.16816.F32 R28, R72.reuse, R92, R28 ;  /* 0x0000005c481c723c */ /* 0x044fe8000000181c */
[----:B------:R-:W-:Y:S02]  /*a2d0*/  FADD.FTZ R0, R123, R0 ;  /* 0x000000007b007221 */ /* 0x000fe40000010000 */
[----:B-----5:R-:W-:Y:S01]  /*a2e0*/  FADD.FTZ R2, R134, R104 ;  /* 0x0000006886027221 */ /* 0x020fe20000010000 */
[----:B------:R-:W-:Y:S01]  /*a2f0*/  F2FP.PACK_AB R134, R149, R71 ;  /* 0x000000479586723e */ /* 0x000fe200000000ff */
[C---:B------:R-:W-:Y:S01]  /*a300*/  HMMA.16816.F32 R32, R72.reuse, R94, R32 ;  /* 0x0000005e4820723c */ /* 0x040fe20000001820 */
[----:B------:R-:W-:Y:S03]  /*a310*/  LDSM.16.MT88.4 R92, [R203+0x3800] ;  /* 0x00380000cb5c783b */ /* 0x000fe60000004200 */
[----:B------:R-:W-:Y:S01]  /*a320*/  FADD.FTZ R2, R132, R2 ;  /* 0x0000000284027221 */ /* 0x000fe20000010000 */
[----:B------:R-:W-:Y:S01]  /*a330*/  F2FP.PACK_AB R132, R137, R138 ;  /* 0x0000008a8984723e */ /* 0x000fe200000000ff */
[----:B------:R-:W-:Y:S02]  /*a340*/  FADD.FTZ R0, R122, R0 ;  /* 0x000000007a007221 */ /* 0x000fe40000010000 */
[C---:B------:R-:W-:Y:S04]  /*a350*/  HMMA.16816.F32 R36, R72.reuse, R84, R36 ;  /* 0x000000544824723c */ /* 0x040fe80000001824 */
[----:B------:R-:W-:Y:S02]  /*a360*/  FADD.FTZ R2, R110, R2 ;  /* 0x000000026e027221 */ /* 0x000fe40000010000 */
[----:B------:R-:W-:Y:S02]  /*a370*/  FADD.FTZ R0, R120, R0 ;  /* 0x0000000078007221 */ /* 0x000fe40000010000 */
[C---:B------:R-:W-:Y:S01]  /*a380*/  HMMA.16816.F32 R40, R72.reuse, R86, R40 ;  /* 0x000000564828723c */ /* 0x040fe20000001828 */
[----:B------:R-:W2:Y:S03]  /*a390*/  LDSM.16.MT88.4 R84, [R200+0x3800] ;  /* 0x00380000c854783b */ /* 0x000ea60000004200 */
[----:B------:R-:W-:Y:S02]  /*a3a0*/  FADD.FTZ R2, R108, R2 ;  /* 0x000000026c027221 */ /* 0x000fe40000010000 */
[----:B------:R-:W-:Y:S02]  /*a3b0*/  FADD.FTZ R0, R153, R0 ;  /* 0x0000000099007221 */ /* 0x000fe40000010000 */
[C---:B------:R-:W-:Y:S01]  /*a3c0*/  HMMA.16816.F32 R44, R72.reuse, R96, R44 ;  /* 0x00000060482c723c */ /* 0x040fe2000000182c */
[----:B------:R-:W3:Y:S03]  /*a3d0*/  LDSM.16.MT88.4 R108, [R200+0x7800] ;  /* 0x00780000c86c783b */ /* 0x000ee60000004200 */
[----:B------:R-:W-:Y:S02]  /*a3e0*/  FADD.FTZ R2, R163, R2 ;  /* 0x00000002a3027221 */ /* 0x000fe40000010000 */
[----:B------:R-:W-:Y:S02]  /*a3f0*/  FADD.FTZ R0, R131, R0 ;  /* 0x0000000083007221 */ /* 0x000fe40000010000 */
[C---:B------:R-:W-:Y:S04]  /*a400*/  HMMA.16816.F32 R48, R72.reuse, R98, R48 ;  /* 0x000000624830723c */ /* 0x040fe80000001830 */
[----:B------:R-:W-:Y:S02]  /*a410*/  FADD.FTZ R2, R246, R2 ;  /* 0x00000002f6027221 */ /* 0x000fe40000010000 */
[----:B------:R-:W-:Y:S02]  /*a420*/  FADD.FTZ R0, R130, R0 ;  /* 0x0000000082007221 */ /* 0x000fe40000010000 */
[C---:B-1----:R-:W-:Y:S04]  /*a430*/  HMMA.16816.F32 R52, R72.reuse, R76, R52 ;  /* 0x0000004c4834723c */ /* 0x042fe80000001834 */
[----:B------:R-:W-:Y:S02]  /*a440*/  FADD.FTZ R2, R245, R2 ;  /* 0x00000002f5027221 */ /* 0x000fe40000010000 */
[----:B------:R-:W-:Y:S02]  /*a450*/  FADD.FTZ R0, R128, R0 ;  /* 0x0000000080007221 */ /* 0x000fe40000010000 */
[C---:B------:R-:W-:Y:S04]  /*a460*/  HMMA.16816.F32 R56, R72.reuse, R78, R56 ;  /* 0x0000004e4838723c */ /* 0x040fe80000001838 */
[----:B------:R-:W-:Y:S02]  /*a470*/  FADD.FTZ R2, R117, R2 ;  /* 0x0000000275027221 */ /* 0x000fe40000010000 */
[----:B------:R-:W1:Y:S01]  /*a480*/  LDSM.16.MT88.4 R116, [R204+0x7800] ;  /* 0x00780000cc74783b */ /* 0x000e620000004200 */
[----:B------:R-:W-:Y:S01]  /*a490*/  FADD.FTZ R0, R139, R0 ;  /* 0x000000008b007221 */ /* 0x000fe20000010000 */
[C---:B------:R-:W-:Y:S04]  /*a4a0*/  HMMA.16816.F32 R60, R72.reuse, R80, R60 ;  /* 0x00000050483c723c */ /* 0x040fe8000000183c */
[----:B------:R-:W-:Y:S02]  /*a4b0*/  FADD.FTZ R2, R242, R2 ;  /* 0x00000002f2027221 */ /* 0x000fe40000010000 */
[----:B------:R-:W-:Y:S02]  /*a4c0*/  FADD.FTZ R3, R3, R0 ;  /* 0x0000000003037221 */ /* 0x000fe40000010000 */
[----:B------:R-:W-:Y:S04]  /*a4d0*/  HMMA.16816.F32 R64, R72, R82, R64 ;  /* 0x000000524840723c */ /* 0x000fe80000001840 */
[----:B------:R-:W-:Y:S02]  /*a4e0*/  FADD.FTZ R2, R234, R2 ;  /* 0x00000002ea027221 */ /* 0x000fe40000010000 */
[----:B------:R-:W-:Y:S02]  /*a4f0*/  FADD.FTZ R3, R136, R3 ;  /* 0x0000000388037221 */ /* 0x000fe40000010000 */
[C---:B--2---:R-:W-:Y:S01]  /*a500*/  HMMA.16816.F32 R72, R132.reuse, R84, R4 ;  /* 0x000000548448723c */ /* 0x044fe20000001804 */
[----:B------:R-:W-:Y:S04]  /*a510*/  LDSM.16.MT88.4 R4, [R206+0x7800] ;  /* 0x00780000ce04783b */ /* 0x000fe80000004200 */
[----:B------:R-:W-:Y:S03]  /*a520*/  FADD.FTZ R2, R127, R2 ;  /* 0x000000027f027221 */ /* 0x000fe60000010000 */
[C---:B------:R-:W-:Y:S01]  /*a530*/  HMMA.16816.F32 R76, R132.reuse, R86, R8 ;  /* 0x00000056844c723c */ /* 0x040fe20000001808 */
[----:B------:R-:W2:Y:S03]  /*a540*/  LDL R8, [R1+0x4] ;  /* 0x0000040001087983 */ /* 0x000ea60000100800 */
[----:B------:R-:W-:Y:S02]  /*a550*/  FADD.FTZ R2, R124, R2 ;  /* 0x000000027c027221 */ /* 0x000fe40000010000 */
[----:B------:R-:W4:Y:S02]  /*a560*/  LDSM.16.MT88.4 R124, [R203+0x7800] ;  /* 0x00780000cb7c783b */ /* 0x000f240000004200 */
[C---:B------:R-:W-:Y:S04]  /*a570*/  HMMA.16816.F32 R80, R132.reuse, R88, R12 ;  /* 0x000000588450723c */ /* 0x040fe8000000180c */
[----:B------:R-:W-:Y:S04]  /*a580*/  FADD.FTZ R2, R188, R2 ;  /* 0x00000002bc027221 */ /* 0x000fe80000010000 */
        /* <DEDUP_REMOVED lines=10> */
[C---:B---3--:R-:W-:Y:S04]  /*a630*/  HMMA.16816.F32 R104, R132.reuse, R108, R36 ;  /* 0x0000006c8468723c */ /* 0x048fe80000001824 */
[----:B------:R-:W-:Y:S04]  /*a640*/  FADD.FTZ R2, R158, R2 ;  /* 0x000000029e027221 */ /* 0x000fe80000010000 */
[C---:B------:R-:W-:Y:S04]  /*a650*/  HMMA.16816.F32 R108, R132.reuse, R110, R40 ;  /* 0x0000006e846c723c */ /* 0x040fe80000001828 */
[----:B------:R-:W-:Y:S04]  /*a660*/  FADD.FTZ R2, R156, R2 ;  /* 0x000000029c027221 */ /* 0x000fe80000010000 */
[C---:B-1----:R-:W-:Y:S04]  /*a670*/  HMMA.16816.F32 R112, R132.reuse, R116, R44 ;  /* 0x000000748470723c */ /* 0x042fe8000000182c */
[----:B------:R-:W-:Y:S04]  /*a680*/  FADD.FTZ R2, R155, R2 ;  /* 0x000000029b027221 */ /* 0x000fe80000010000 */
[C---:B------:R-:W-:Y:S04]  /*a690*/  HMMA.16816.F32 R116, R132.reuse, R118, R48 ;  /* 0x000000768474723c */ /* 0x040fe80000001830 */
[----:B------:R-:W-:Y:S04]  /*a6a0*/  FADD.FTZ R2, R121, R2 ;  /* 0x0000000279027221 */ /* 0x000fe80000010000 */
[C---:B----4-:R-:W-:Y:S04]  /*a6b0*/  HMMA.16816.F32 R120, R132.reuse, R124, R52 ;  /* 0x0000007c8478723c */ /* 0x050fe80000001834 */
[----:B------:R-:W-:Y:S04]  /*a6c0*/  FADD.FTZ R2, R154, R2 ;  /* 0x000000029a027221 */ /* 0x000fe80000010000 */
[C---:B------:R-:W-:Y:S04]  /*a6d0*/  HMMA.16816.F32 R124, R132.reuse, R126, R56 ;  /* 0x0000007e847c723c */ /* 0x040fe80000001838 */
[----:B------:R-:W-:Y:S04]  /*a6e0*/  FADD.FTZ R2, R152, R2 ;  /* 0x0000000298027221 */ /* 0x000fe80000010000 */
[----:B------:R-:W-:Y:S04]  /*a6f0*/  FADD.FTZ R2, R151, R2 ;  /* 0x0000000297027221 */ /* 0x000fe80000010000 */
[----:B------:R-:W-:Y:S02]  /*a700*/  FADD.FTZ R2, R129, R2 ;  /* 0x0000000281027221 */ /* 0x000fe40000010000 */
[C---:B------:R-:W-:Y:S03]  /*a710*/  HMMA.16816.F32 R128, R132.reuse, R4, R60 ;  /* 0x000000048480723c */ /* 0x040fe6000000183c */
[----:B------:R-:W-:Y:S04]  /*a720*/  FADD.FTZ R2, R150, R2 ;  /* 0x0000000296027221 */ /* 0x000fe80000010000 */
[----:B------:R-:W-:Y:S01]  /*a730*/  FADD.FTZ R2, R138, R2 ;  /* 0x000000028a027221 */ /* 0x000fe20000010000 */
[----:B------:R-:W-:Y:S04]  /*a740*/  HMMA.16816.F32 R132, R132, R6, R64 ;  /* 0x000000068484723c */ /* 0x000fe80000001840 */
[----:B------:R-:W-:Y:S04]  /*a750*/  FADD.FTZ R0, R137, R2 ;  /* 0x0000000289007221 */ /* 0x000fe80000010000 */
[----:B------:R-:W-:Y:S04]  /*a760*/  FADD.FTZ R2, R71, R0 ;  /* 0x0000000047027221 */ /* 0x000fe80000010000 */
[----:B------:R-:W-:Y:S02]  /*a770*/  FADD.FTZ R2, R149, R2 ;  /* 0x0000000295027221 */ /* 0x000fe40000010000 */
[----:B------:R-:W-:Y:S01]  /*a780*/  FADD.FTZ R0, R70, R3 ;  /* 0x0000000346007221 */ /* 0x000fe20000010000 */
[----:B------:R-:W-:Y:S02]  /*a790*/  MOV R70, R68 ;  /* 0x0000004400467202 */ /* 0x000fe40000000f00 */
[----:B------:R1:W-:Y:S01]  /*a7a0*/  STL [R1+0xc], R2 ;  /* 0x00000c0201007387 */ /* 0x0003e20000100800 */
[----:B------:R-:W-:Y:S01]  /*a7b0*/  FADD.FTZ R0, R148, R0 ;  /* 0x0000000094007221 */ /* 0x000fe20000010000 */
[----:B------:R-:W-:Y:S04]  /*a7c0*/  MOV R3, R69 ;  /* 0x0000004500037202 */ /* 0x000fe80000000f00 */
[----:B------:R1:W-:Y:S01]  /*a7d0*/  STL [R1+0x10], R0 ;  /* 0x0000100001007387 */ /* 0x0003e20000100800 */
[----:B--2---:R-:W-:Y:S01]  /*a7e0*/  ISETP.GT.AND P0, PT, R229, R8, PT ;  /* 0x00000008e500720c */ /* 0x004fe20003f04270 */
[----:B------:R-:W-:Y:S11]  /*a7f0*/  IMAD.MOV.U32 R229, RZ, RZ, R230 ;  /* 0x000000ffffe57224 */ /* 0x000ff600078e00e6 */
[----:B------:R-:W-:Y:S01]  /*a800*/  @!UPT UIADD3 URZ, URZ, URZ, URZ ;  /* 0x0000003f3f3ff290 */ /* 0x000fe2000fffe03f */
[----:B-1----:R-:W-:-:S05]  /*a810*/  @P0 BRA `(.L_x_71) ;  /* 0xffffb77000000947 */ /* 0x002fca000383ffff */
.L_x_70:
[----:B-1----:R-:W2:Y:S02]  /*a820*/  LDL R0, [R1+0x8] ;  /* 0x0000080001007983 */ /* 0x002ea40000100800 */
[----:B--2---:R-:W-:-:S13]  /*a830*/  ISETP.GE.AND P0, PT, R230, R0, PT ;  /* 0x00000000e600720c */ /* 0x004fda0003f06270 */
[----:B------:R-:W-:Y:S05]  /*a840*/  @!P0 BRA `(.L_x_72) ;  /* 0x00003f8000008947 */ /* 0x000fea0003800000 */
[----:B------:R-:W-:Y:S02]  /*a850*/  MOV R71, R68 ;  /* 0x0000004400477202 */ /* 0x000fe40000000f00 */
[----:B------:R-:W-:Y:S02]  /*a860*/  MOV R70, R69 ;  /* 0x0000004500467202 */ /* 0x000fe40000000f00 */
.L_x_73:
[----:B------:R-:W2:Y:S01]  /*a870*/  LDL.64 R162, [R1+0x20] ;  /* 0x0000200001a27983 */ /* 0x000ea20000100a00 */
[----:B------:R-:W-:Y:S04]  /*a880*/  DEPBAR.LE SB0, 0x0 ;  /* 0x000080000000791a */ /* 0x000fe80000000000 */
[----:B------:R-:W-:Y:S01]  /*a890*/  WARPSYNC 0xffffffff ;  /* 0xffffffff00007948 */ /* 0x000fe20003800000 */
[----:B------:R-:W3:Y:S01]  /*a8a0*/  LDL R164, [R1+0x2c] ;  /* 0x00002c0001a47983 */ /* 0x000ee20000100800 */
[----:B-1----:R-:W-:Y:S01]  /*a8b0*/  SHF.R.S32.HI R0, RZ, 0x1f, R230 ;  /* 0x0000001fff007819 */ /* 0x002fe200000114e6 */
[----:B------:R-:W-:Y:S01]  /*a8c0*/  IMAD.WIDE.U32 R68, R230, c[0x0][0x208], RZ ;  /* 0x00008200e6447a25 */ /* 0x000fe200078e00ff */
[----:B------:R-:W-:Y:S01]  /*a8d0*/  MOV R229, 0x6 ;  /* 0x0000000600e57802 */ /* 0x000fe20000000f00 */
[----:B------:R-:W-:Y:S02]  /*a8e0*/  BAR.SYNC.DEFER_BLOCKING 0x0 ;  /* 0x0000000000007b1d */ /* 0x000fe40000010000 */
[----:B------:R-:W-:Y:S01]  /*a8f0*/  IMAD R0, R0, c[0x0][0x208], RZ ;  /* 0x0000820000007a24 */ /* 0x000fe200078e02ff */
[----:B------:R-:W-:Y:S03]  /*a900*/  SHF.L.U32 R3, R68, 0x7, RZ ;  /* 0x0000000744037819 */ /* 0x000fe600000006ff */
[----:B------:R-:W-:Y:S05]  /*a910*/  IMAD R0, R230, c[0x0][0x20c], R0 ;  /* 0x00008300e6007a24 */ /* 0x000fea00078e0200 */
[----:B------:R-:W-:Y:S04]  /*a920*/  IADD3 R0, R69, R0, RZ ;  /* 0x0000000045007210 */ /* 0x000fe80007ffe0ff */
[----:B------:R-:W-:Y:S01]  /*a930*/  SHF.L.U64.HI R0, R68, 0x7, R0 ;  /* 0x0000000744007819 */ /* 0x000fe20000010200 */
[----:B------:R-:W1:Y:S08]  /*a940*/  LDSM.16.M88.4 R8, [R201] ;  /* 0x00000000c908783b */ /* 0x000e700000000200 */
        /* <DEDUP_REMOVED lines=16> */
[C---:B------:R-:W-:Y:S07]  /*aa50*/  HMMA.16816.F32 R28, R140.reuse, R32, RZ ;  /* 0x000000208c1c723c */ /* 0x040fee00000018ff */
[----:B------:R-:W4:Y:S01]  /*aa60*/  LDSM.16.M88.4 R156, [R220] ;  /* 0x00000000dc9c783b */ /* 0x000f220000000200 */
[C---:B------:R-:W-:Y:S08]  /*aa70*/  HMMA.16816.F32 R32, R140.reuse, R34, RZ ;  /* 0x000000228c20723c */ /* 0x040ff000000018ff */
[C---:B------:R-:W-:Y:S08]  /*aa80*/  HMMA.16816.F32 R36, R140.reuse, R40, RZ ;  /* 0x000000288c24723c */ /* 0x040ff000000018ff */
[C---:B------:R-:W-:Y:S08]  /*aa90*/  HMMA.16816.F32 R40, R140.reuse, R42, RZ ;  /* 0x0000002a8c28723c */ /* 0x040ff000000018ff */
[C---:B-1----:R-:W-:Y:S08]  /*aaa0*/  HMMA.16816.F32 R44, R140.reuse, R48, RZ ;  /* 0x000000308c2c723c */ /* 0x042ff000000018ff */
[C---:B------:R-:W-:Y:S08]  /*aab0*/  HMMA.16816.F32 R48, R140.reuse, R50, RZ ;  /* 0x000000328c30723c */ /* 0x040ff000000018ff */
[C---:B------:R-:W-:Y:S08]  /*aac0*/  HMMA.16816.F32 R52, R140.reuse, R56, RZ ;  /* 0x000000388c34723c */ /* 0x040ff000000018ff */
[C---:B------:R-:W-:Y:S08]  /*aad0*/  HMMA.16816.F32 R56, R140.reuse, R58, RZ ;  /* 0x0000003a8c38723c */ /* 0x040ff000000018ff */
[C---:B----4-:R-:W-:Y:S08]  /*aae0*/  HMMA.16816.F32 R60, R140.reuse, R64, RZ ;  /* 0x000000408c3c723c */ /* 0x050ff000000018ff */
[----:B------:R-:W-:Y:S08]  /*aaf0*/  HMMA.16816.F32 R64, R140, R66, RZ ;  /* 0x000000428c40723c */ /* 0x000ff000000018ff */
[C---:B------:R-:W-:Y:S08]  /*ab00*/  HMMA.16816.F32 R4, R144.reuse, R136, R4 ;  /* 0x000000889004723c */ /* 0x040ff00000001804 */
[C---:B------:R-:W-:Y:S01]  /*ab10*/  HMMA.16816.F32 R8, R144.reuse, R138, R8 ;  /* 0x0000008a9008723c */ /* 0x040fe20000001808 */
[----:B------:R-:W1:Y:S07]  /*ab20*/  LDSM.16.M88.4 R136, [R219] ;  /* 0x00000000db88783b */ /* 0x000e6e0000000200 */
[C---:B-----5:R-:W-:Y:S08]  /*ab30*/  HMMA.16816.F32 R12, R144.reuse, R148, R12 ;  /* 0x00000094900c723c */ /* 0x060ff0000000180c */
[C---:B------:R-:W-:Y:S01]  /*ab40*/  HMMA.16816.F32 R16, R144.reuse, R150, R16 ;  /* 0x000000969010723c */ /* 0x040fe20000001810 */
[----:B------:R-:W4:Y:S07]  /*ab50*/  LDSM.16.M88.4 R148, [R218] ;  /* 0x00000000da94783b */ /* 0x000f2e0000000200 */
[C---:B------:R-:W-:Y:S08]  /*ab60*/  HMMA.16816.F32 R20, R144.reuse, R152, R20 ;  /* 0x000000989014723c */ /* 0x040ff00000001814 */
[C---:B------:R-:W-:Y:S01]  /*ab70*/  HMMA.16816.F32 R24, R144.reuse, R154, R24 ;  /* 0x0000009a9018723c */ /* 0x040fe20000001818 */
[----:B------:R-:W5:Y:S07]  /*ab80*/  LDSM.16.M88.4 R152, [R217] ;  /* 0x00000000d998783b */ /* 0x000f6e0000000200 */
[C---:B------:R-:W-:Y:S07]  /*ab90*/  HMMA.16816.F32 R28, R144.reuse, R156, R28 ;  /* 0x0000009c901c723c */ /* 0x040fee000000181c */
[----:B------:R-:W-:Y:S01]  /*aba0*/  MOV R156, c[0x0][0x208] ;  /* 0x00008200009c7a02 */ /* 0x000fe20000000f00 */
[C---:B------:R-:W-:Y:S04]  /*abb0*/  HMMA.16816.F32 R32, R144.reuse, R158, R32 ;  /* 0x0000009e9020723c */ /* 0x040fe80000001820 */
[----:B------:R-:W-:Y:S04]  /*abc0*/  SHF.L.U32 R69, R156, 0x6, RZ ;  /* 0x000000069c457819 */ /* 0x000fe800000006ff */
[C---:B-1----:R-:W-:Y:S08]  /*abd0*/  HMMA.16816.F32 R36, R144.reuse, R136, R36 ;  /* 0x000000889024723c */ /* 0x042ff00000001824 */
[C---:B------:R-:W-:Y:S08]  /*abe0*/  HMMA.16816.F32 R40, R144.reuse, R138, R40 ;  /* 0x0000008a9028723c */ /* 0x040ff00000001828 */
[C---:B----4-:R-:W-:Y:S08]  /*abf0*/  HMMA.16816.F32 R44, R144.reuse, R148, R44 ;  /* 0x00000094902c723c */ /* 0x050ff0000000182c */
[C---:B------:R-:W-:Y:S08]  /*ac00*/  HMMA.16816.F32 R48, R144.reuse, R150, R48 ;  /* 0x000000969030723c */ /* 0x040ff00000001830 */
[C---:B-----5:R-:W-:Y:S04]  /*ac10*/  HMMA.16816.F32 R52, R144.reuse, R152, R52 ;  /* 0x000000989034723c */ /* 0x060fe80000001834 */
[C---:B--2---:R-:W-:Y:S04]  /*ac20*/  IADD3 R2, P1, R3.reuse, R162, RZ ;  /* 0x000000a203027210 */ /* 0x044fe80007f3e0ff */
[C---:B------:R-:W-:Y:S04]  /*ac30*/  HMMA.16816.F32 R56, R144.reuse, R154, R56 ;  /* 0x0000009a9038723c */ /* 0x040fe80000001838 */
[----:B---3--:R-:W-:Y:S02]  /*ac40*/  IADD3.X R68, R0, R164, RZ, P1, !PT ;  /* 0x000000a400447210 */ /* 0x008fe40000ffe4ff */
[----:B------:R-:W-:Y:S02]  /*ac50*/  LEA R160, P0, R2, c[0x0][0x1f8], 0x1 ;  /* 0x00007e0002a07a11 */ /* 0x000fe400078008ff */
[----:B------:R-:W-:Y:S04]  /*ac60*/  IADD3 R3, P2, P1, R3, 0x40, R162 ;  /* 0x0000004003037810 */ /* 0x000fe8000795e0a2 */
[----:B------:R-:W-:Y:S02]  /*ac70*/  IADD3.X R0, R0, RZ, R164, P2, P1 ;  /* 0x000000ff00007210 */ /* 0x000fe400017e24a4 */
[----:B------:R-:W-:Y:S02]  /*ac80*/  LEA.HI.X R161, R2, c[0x0][0x1fc], R68, 0x1, P0 ;  /* 0x00007f0002a17a11 */ /* 0x000fe400000f0c44 */
[C---:B------:R-:W-:Y:S02]  /*ac90*/  LEA R162, P0, R3.reuse, c[0x0][0x1f8], 0x1 ;  /* 0x00007e0003a27a11 */ /* 0x040fe400078008ff */
[----:B------:R-:W-:Y:S02]  /*aca0*/  IADD3 R2, P1, R160, R69, RZ ;  /* 0x00000045a0027210 */ /* 0x000fe40007f3e0ff */
[----:B------:R-:W-:Y:S02]  /*acb0*/  LEA.HI.X R163, R3, c[0x0][0x1fc], R0, 0x1, P0 ;  /* 0x00007f0003a37a11 */ /* 0x000fe400000f0c00 */
[----:B------:R-:W-:Y:S02]  /*acc0*/  SHF.L.U64.HI R0, R156, R229, c[0x0][0x20c] ;  /* 0x000083009c007619 */ /* 0x000fe400000102e5 */
[----:B------:R-:W1:Y:S01]  /*acd0*/  LDSM.16.M88.4 R156, [R216] ;  /* 0x00000000d89c783b */ /* 0x000e620000000200 */
[-C--:B------:R-:W-:Y:S02]  /*ace0*/  IADD3 R68, P0, R2, R69.reuse, RZ ;  /* 0x0000004502447210 */ /* 0x080fe40007f1e0ff */
[-C--:B------:R-:W-:Y:S02]  /*acf0*/  IADD3.X R3, R161, R0.reuse, RZ, P1, !PT ;  /* 0x00000000a1037210 */ /* 0x080fe40000ffe4ff */
[----:B------:R-:W-:Y:S02]  /*ad00*/  IADD3 R136, P1, R68, R69, RZ ;  /* 0x0000004544887210 */ /* 0x000fe40007f3e0ff */
[-C--:B------:R-:W-:Y:S01]  /*ad10*/  IADD3.X R69, R3, R0.reuse, RZ, P0, !PT ;  /* 0x0000000003457210 */ /* 0x080fe200007fe4ff */
[----:B------:R-:W-:Y:S01]  /*ad20*/  @!PT LDS RZ, [RZ] ;  /* 0x00000000fffff984 */ /* 0x000fe20000000800 */
[----:B------:R-:W-:Y:S01]  /*ad30*/  @!PT LDS RZ, [RZ] ;  /* 0x00000000fffff984 */ /* 0x000fe20000000800 */
[----:B------:R-:W-:Y:S01]  /*ad40*/  @!PT LDS RZ, [RZ] ;  /* 0x00000000fffff984 */ /* 0x000fe20000000800 */
[----:B------:R2:W-:Y:S03]  /*ad50*/  LDGSTS.E.BYPASS.LTC128B.128 [R228+0x100], [R160.64], !P6 ;  /* 0x00100000a0e47fae */ /* 0x0005e6000f101d46 */
[----:B------:R-:W-:Y:S05]  /*ad60*/  IADD3.X R137, R69, R0, RZ, P1, !PT ;  /* 0x0000000045897210 */ /* 0x000fea0000ffe4ff */
[----:B------:R2:W-:Y:S08]  /*ad70*/  LDGSTS.E.BYPASS.LTC128B.128 [R228+0x4100], [R162.64], !P5 ;  /* 0x04100000a2e47fae */ /* 0x0005f0000e901d46 */
[----:B------:R3:W-:Y:S08]  /*ad80*/  LDGSTS.E.BYPASS.LTC128B.128 [R228+0x1100], [R2.64], !P6 ;  /* 0x0110000002e47fae */ /* 0x0007f0000f101d46 */
[----:B------:R3:W-:Y:S01]  /*ad90*/  LDGSTS.E.BYPASS.LTC128B.128 [R228+0x5100], [R2.64+0x80], !P5 ;  /* 0x0510008002e47fae */ /* 0x0007e2000e901d46 */
[C---:B-1----:R-:W-:Y:S07]  /*ada0*/  HMMA.16816.F32 R60, R144.reuse, R156, R60 ;  /* 0x0000009c903c723c */ /* 0x042fee000000183c */
[----:B------:R1:W-:Y:S01]  /*adb0*/  LDGSTS.E.BYPASS.LTC128B.128 [R228+0x2100], [R68.64], !P6 ;  /* 0x0210000044e47fae */ /* 0x0003e2000f101d46 */
[----:B------:R-:W-:Y:S07]  /*adc0*/  HMMA.16816.F32 R64, R144, R158, R64 ;  /* 0x0000009e9040723c */ /* 0x000fee0000001840 */
[----:B------:R1:W-:Y:S08]  /*add0*/  LDGSTS.E.BYPASS.LTC128B.128 [R228+0x6100], [R68.64+0x80], !P5 ;  /* 0x0610008044e47fae */ /* 0x0003f0000e901d46 */
[----:B------:R4:W-:Y:S08]  /*ade0*/  LDGSTS.E.BYPASS.LTC128B.128 [R228+0x3100], [R136.64], !P6 ;  /* 0x0310000088e47fae */ /* 0x0009f0000f101d46 */
[----:B------:R4:W-:Y:S08]  /*adf0*/  LDGSTS.E.BYPASS.LTC128B.128 [R228+0x7100], [R136.64+0x80], !P5 ;  /* 0x0710008088e47fae */ /* 0x0009f0000e901d46 */
[----:B------:R-:W-:Y:S08]  /*ae00*/  LDSM.16.M88.4 R148, [R205+0x800] ;  /* 0x00080000cd94783b */ /* 0x000ff00000000200 */
[----:B--2---:R-:W-:Y:S08]  /*ae10*/  LDSM.16.M88.4 R160, [R205+0x1000] ;  /* 0x00100000cda0783b */ /* 0x004ff00000000200 */
[----:B------:R-:W-:Y:S08]  /*ae20*/  LDSM.16.M88.4 R164, [R205+0x1800] ;  /* 0x00180000cda4783b */ /* 0x000ff00000000200 */
[----:B----4-:R-:W2:Y:S08]  /*ae30*/  LDSM.16.M88.4 R136, [R205] ;  /* 0x00000000cd88783b */ /* 0x010eb00000000200 */
[----:B------:R-:W0:Y:S08]  /*ae40*/  LDGDEPBAR ;  /* 0x00000000000079af */ /* 0x000e300000000000 */
[----:B------:R-:W4:Y:S08]  /*ae50*/  LDSM.16.M88.4 R180, [R205+0x2000] ;  /* 0x00200000cdb4783b */ /* 0x000f300000000200 */
[----:B------:R-:W5:Y:S08]  /*ae60*/  LDSM.16.M88.4 R188, [R205+0x2800] ;  /* 0x00280000cdbc783b */ /* 0x000f700000000200 */
[----:B------:R-:W1:Y:S01]  /*ae70*/  LDSM.16.M88.4 R152, [R205+0x3000] ;  /* 0x00300000cd98783b */ /* 0x000e620000000200 */
[C---:B--2---:R-:W-:Y:S07]  /*ae80*/  HMMA.16816.F32 R4, R168.reuse, R136, R4 ;  /* 0x00000088a804723c */ /* 0x044fee0000001804 */
[----:B------:R-:W2:Y:S01]  /*ae90*/  LDSM.16.M88.4 R156, [R205+0x3800] ;  /* 0x00380000cd9c783b */ /* 0x000ea20000000200 */
[C---:B------:R-:W-:Y:S07]  /*aea0*/  HMMA.16816.F32 R8, R168.reuse, R138, R8 ;  /* 0x0000008aa808723c */ /* 0x040fee0000001808 */
[----:B------:R-:W1:Y:S01]  /*aeb0*/  LDSM.16.M88.4 R136, [R202] ;  /* 0x00000000ca88783b */ /* 0x000e620000000200 */
[C---:B------:R-:W-:Y:S08]  /*aec0*/  HMMA.16816.F32 R12, R168.reuse, R148, R12 ;  /* 0x00000094a80c723c */ /* 0x040ff0000000180c */
[C---:B------:R-:W-:Y:S01]  /*aed0*/  HMMA.16816.F32 R16, R168.reuse, R150, R16 ;  /* 0x00000096a810723c */ /* 0x040fe20000001810 */
[----:B------:R-:W1:Y:S07]  /*aee0*/  LDSM.16.M88.4 R148, [R202+0x800] ;  /* 0x00080000ca94783b */ /* 0x000e6e0000000200 */
[C---:B------:R-:W-:Y:S08]  /*aef0*/  HMMA.16816.F32 R20, R168.reuse, R160, R20 ;  /* 0x000000a0a814723c */ /* 0x040ff00000001814 */
[C---:B------:R-:W-:Y:S01]  /*af00*/  HMMA.16816.F32 R24, R168.reuse, R162, R24 ;  /* 0x000000a2a818723c */ /* 0x040fe20000001818 */
[----:B------:R-:W-:Y:S07]  /*af10*/  LDSM.16.M88.4 R160, [R202+0x1800] ;  /* 0x00180000caa0783b */ /* 0x000fee0000000200 */
[C---:B------:R-:W-:Y:S08]  /*af20*/  HMMA.16816.F32 R28, R168.reuse, R164, R28 ;  /* 0x000000a4a81c723c */ /* 0x040ff0000000181c */
[C---:B------:R-:W-:Y:S01]  /*af30*/  HMMA.16816.F32 R32, R168.reuse, R166, R32 ;  /* 0x000000a6a820723c */ /* 0x040fe20000001820 */
[----:B------:R-:W-:Y:S07]  /*af40*/  LDSM.16.M88.4 R164, [R202+0x2000] ;  /* 0x00200000caa4783b */ /* 0x000fee0000000200 */
[C---:B----4-:R-:W-:Y:S08]  /*af50*/  HMMA.16816.F32 R36, R168.reuse, R180, R36 ;  /* 0x000000b4a824723c */ /* 0x050ff00000001824 */
[C---:B------:R-:W-:Y:S01]  /*af60*/  HMMA.16816.F32 R40, R168.reuse, R182, R40 ;  /* 0x000000b6a828723c */ /* 0x040fe20000001828 */
[----:B------:R-:W-:Y:S07]  /*af70*/  LDSM.16.M88.4 R180, [R202+0x2800] ;  /* 0x00280000cab4783b */ /* 0x000fee0000000200 */
[C---:B-----5:R-:W-:Y:S08]  /*af80*/  HMMA.16816.F32 R44, R168.reuse, R188, R44 ;  /* 0x000000bca82c723c */ /* 0x060ff0000000182c */
[C---:B------:R-:W-:Y:S01]  /*af90*/  HMMA.16816.F32 R48, R168.reuse, R190, R48 ;  /* 0x000000bea830723c */ /* 0x040fe20000001830 */
[----:B------:R-:W-:Y:S07]  /*afa0*/  LDSM.16.M88.4 R188, [R202+0x3000] ;  /* 0x00300000cabc783b */ /* 0x000fee0000000200 */
[C---:B-1----:R-:W-:Y:S08]  /*afb0*/  HMMA.16816.F32 R52, R168.reuse, R152, R52 ;  /* 0x00000098a834723c */ /* 0x042ff00000001834 */
[C---:B------:R-:W-:Y:S01]  /*afc0*/  HMMA.16816.F32 R56, R168.reuse, R154, R56 ;  /* 0x0000009aa838723c */ /* 0x040fe20000001838 */
[----:B------:R-:W1:Y:S07]  /*afd0*/  LDSM.16.M88.4 R152, [R202+0x1000] ;  /* 0x00100000ca98783b */ /* 0x000e6e0000000200 */
[C---:B--2---:R-:W-:Y:S08]  /*afe0*/  HMMA.16816.F32 R60, R168.reuse, R156, R60 ;  /* 0x0000009ca83c723c */ /* 0x044ff0000000183c */
[----:B------:R-:W-:Y:S01]  /*aff0*/  HMMA.16816.F32 R64, R168, R158, R64 ;  /* 0x0000009ea840723c */ /* 0x000fe20000001840 */
[----:B------:R-:W2:Y:S07]  /*b000*/  LDSM.16.M88.4 R156, [R202+0x3800] ;  /* 0x00380000ca9c783b */ /* 0x000eae0000000200 */
[C---:B------:R-:W-:Y:S08]  /*b010*/  HMMA.16816.F32 R4, R172.reuse, R136, R4 ;  /* 0x00000088ac04723c */ /* 0x040ff00000001804 */
[C---:B------:R-:W-:Y:S01]  /*b020*/  HMMA.16816.F32 R8, R172.reuse, R138, R8 ;  /* 0x0000008aac08723c */ /* 0x040fe20000001808 */
[----:B------:R-:W4:Y:S07]  /*b030*/  LDSM.16.M88.4 R136, [R201+0x4000] ;  /* 0x00400000c988783b */ /* 0x000f2e0000000200 */
[C---:B------:R-:W-:Y:S08]  /*b040*/  HMMA.16816.F32 R12, R172.reuse, R148, R12 ;  /* 0x00000094ac0c723c */ /* 0x040ff0000000180c */
[C---:B------:R-:W-:Y:S01]  /*b050*/  HMMA.16816.F32 R16, R172.reuse, R150, R16 ;  /* 0x00000096ac10723c */ /* 0x040fe20000001810 */
[----:B------:R-:W5:Y:S07]  /*b060*/  LDSM.16.M88.4 R148, [R201+0x4800] ;  /* 0x00480000c994783b */ /* 0x000f6e0000000200 */
[C---:B-1----:R-:W-:Y:S08]  /*b070*/  HMMA.16816.F32 R20, R172.reuse, R152, R20 ;  /* 0x00000098ac14723c */ /* 0x042ff00000001814 */
[C---:B------:R-:W-:Y:S01]  /*b080*/  HMMA.16816.F32 R24, R172.reuse, R154, R24 ;  /* 0x0000009aac18723c */ /* 0x040fe20000001818 */
[----:B------:R-:W1:Y:S07]  /*b090*/  LDSM.16.M88.4 R152, [R201+0x5000] ;  /* 0x00500000c998783b */ /* 0x000e6e0000000200 */
        /* <DEDUP_REMOVED lines=12> */
[C---:B--2---:R-:W-:Y:S08]  /*b160*/  HMMA.16816.F32 R60, R172.reuse, R156, R60 ;  /* 0x0000009cac3c723c */ /* 0x044ff0000000183c */
[----:B------:R-:W-:Y:S01]  /*b170*/  HMMA.16816.F32 R64, R172, R158, R64 ;  /* 0x0000009eac40723c */ /* 0x000fe20000001840 */
[----:B------:R-:W2:Y:S07]  /*b180*/  LDSM.16.M88.4 R156, [R201+0x7800] ;  /* 0x00780000c99c783b */ /* 0x000eae0000000200 */
[C---:B----4-:R-:W-:Y:S08]  /*b190*/  HMMA.16816.F32 R4, R176.reuse, R136, R4 ;  /* 0x00000088b004723c */ /* 0x050ff00000001804 */
[C---:B------:R-:W-:Y:S01]  /*b1a0*/  HMMA.16816.F32 R8, R176.reuse, R138, R8 ;  /* 0x0000008ab008723c */ /* 0x040fe20000001808 */
[----:B------:R-:W4:Y:S07]  /*b1b0*/  LDSM.16.M88.4 R136, [R215] ;  /* 0x00000000d788783b */ /* 0x000f2e0000000200 */
[C---:B-----5:R-:W-:Y:S08]  /*b1c0*/  HMMA.16816.F32 R12, R176.reuse, R148, R12 ;  /* 0x00000094b00c723c */ /* 0x060ff0000000180c */
[C---:B------:R-:W-:Y:S01]  /*b1d0*/  HMMA.16816.F32 R16, R176.reuse, R150, R16 ;  /* 0x00000096b010723c */ /* 0x040fe20000001810 */
[----:B------:R-:W5:Y:S07]  /*b1e0*/  LDSM.16.M88.4 R148, [R214] ;  /* 0x00000000d694783b */ /* 0x000f6e0000000200 */
[C---:B-1----:R-:W-:Y:S08]  /*b1f0*/  HMMA.16816.F32 R20, R176.reuse, R152, R20 ;  /* 0x00000098b014723c */ /* 0x042ff00000001814 */
[C---:B------:R-:W-:Y:S01]  /*b200*/  HMMA.16816.F32 R24, R176.reuse, R154, R24 ;  /* 0x0000009ab018723c */ /* 0x040fe20000001818 */
[----:B------:R-:W1:Y:S07]  /*b210*/  LDSM.16.M88.4 R152, [R213] ;  /* 0x00000000d598783b */ /* 0x000e6e0000000200 */
[C---:B------:R-:W-:Y:S08]  /*b220*/  HMMA.16816.F32 R28, R176.reuse, R160, R28 ;  /* 0x000000a0b01c723c */ /* 0x040ff0000000181c */
[C---:B------:R-:W-:Y:S01]  /*b230*/  HMMA.16816.F32 R32, R176.reuse, R162, R32 ;  /* 0x000000a2b020723c */ /* 0x040fe20000001820 */
[----:B------:R-:W-:Y:S07]  /*b240*/  LDSM.16.M88.4 R160, [R211] ;  /* 0x00000000d3a0783b */ /* 0x000fee0000000200 */
        /* <DEDUP_REMOVED lines=9> */
[C---:B--2---:R-:W-:Y:S08]  /*b2e0*/  HMMA.16816.F32 R60, R176.reuse, R156, R60 ;  /* 0x0000009cb03c723c */ /* 0x044ff0000000183c */
[----:B------:R-:W-:Y:S01]  /*b2f0*/  HMMA.16816.F32 R64, R176, R158, R64 ;  /* 0x0000009eb040723c */ /* 0x000fe20000001840 */
[----:B------:R-:W2:Y:S07]  /*b300*/  LDSM.16.M88.4 R156, [R212] ;  /* 0x00000000d49c783b */ /* 0x000eae0000000200 */
[C---:B----4-:R-:W-:Y:S08]  /*b310*/  HMMA.16816.F32 R4, R184.reuse, R136, R4 ;  /* 0x00000088b804723c */ /* 0x050ff00000001804 */
[C---:B------:R-:W-:Y:S01]  /*b320*/  HMMA.16816.F32 R8, R184.reuse, R138, R8 ;  /* 0x0000008ab808723c */ /* 0x040fe20000001808 */
[----:B------:R-:W4:Y:S07]  /*b330*/  LDSM.16.M88.4 R136, [R205+0x4000] ;  /* 0x00400000cd88783b */ /* 0x000f2e0000000200 */
[C---:B-----5:R-:W-:Y:S08]  /*b340*/  HMMA.16816.F32 R12, R184.reuse, R148, R12 ;  /* 0x00000094b80c723c */ /* 0x060ff0000000180c */
[C---:B------:R-:W-:Y:S01]  /*b350*/  HMMA.16816.F32 R16, R184.reuse, R150, R16 ;  /* 0x00000096b810723c */ /* 0x040fe20000001810 */
[----:B------:R-:W5:Y:S07]  /*b360*/  LDSM.16.M88.4 R148, [R205+0x4800] ;  /* 0x00480000cd94783b */ /* 0x000f6e0000000200 */
        /* <DEDUP_REMOVED lines=21> */
[C---:B-----5:R-:W-:Y:S08]  /*b4c0*/  HMMA.16816.F32 R12, R192.reuse, R148, R12 ;  /* 0x00000094c00c723c */ /* 0x060ff0000000180c */
[C---:B------:R-:W-:Y:S01]  /*b4d0*/  HMMA.16816.F32 R16, R192.reuse, R150, R16 ;  /* 0x00000096c010723c */ /* 0x040fe20000001810 */
[----:B------:R-:W5:Y:S07]  /*b4e0*/  LDSM.16.M88.4 R148, [R202+0x4800] ;  /* 0x00480000ca94783b */ /* 0x000f6e0000000200 */
[C---:B-1----:R-:W-:Y:S08]  /*b4f0*/  HMMA.16816.F32 R20, R192.reuse, R152, R20 ;  /* 0x00000098c014723c */ /* 0x042ff00000001814 */
[C---:B------:R-:W-:Y:S08]  /*b500*/  HMMA.16816.F32 R24, R192.reuse, R154, R24 ;  /* 0x0000009ac018723c */ /* 0x040ff00000001818 */
[C---:B--2---:R-:W-:Y:S08]  /*b510*/  HMMA.16816.F32 R28, R192.reuse, R156, R28 ;  /* 0x0000009cc01c723c */ /* 0x044ff0000000181c */
        /* <DEDUP_REMOVED lines=11> */
[C---:B-----5:R-:W-:Y:S08]  /*b5d0*/  HMMA.16816.F32 R12, R196.reuse, R148, R12 ;  /* 0x00000094c40c723c */ /* 0x060ff0000000180c */
[----:B------:R-:W-:Y:S01]  /*b5e0*/  FMUL.FTZ R4, R4, c[0x0][0x320] ;  /* 0x0000c80004047a20 */ /* 0x000fe20000410000 */
[C---:B------:R-:W-:Y:S03]  /*b5f0*/  HMMA.16816.F32 R16, R196.reuse, R150, R16 ;  /* 0x00000096c410723c */ /* 0x040fe60000001810 */
        /* <DEDUP_REMOVED lines=17> */
[----:B------:R1:W2:Y:S01]  /*b710*/  MUFU.TANH R156, R7 ;  /* 0x00000007009c7308 */ /* 0x0002a20000002400 */
[----:B------:R-:W-:Y:S09]  /*b720*/  FMUL.FTZ R19, R19, c[0x0][0x320] ;  /* 0x0000c80013137a20 */ /* 0x000ff20000410000 */
[----:B------:R-:W-:Y:S01]  /*b730*/  MUFU.TANH R152, R8 ;  /* 0x0000000800987308 */ /* 0x000fe20000002400 */
[----:B---3--:R-:W-:Y:S09]  /*b740*/  FMNMX.FTZ R2, R155, R71, !PT ;  /* 0x000000479b027209 */ /* 0x008ff20007810000 */
[----:B------:R-:W-:Y:S01]  /*b750*/  MUFU.TANH R148, R9 ;  /* 0x0000000900947308 */ /* 0x000fe20000002400 */
[----:B-1----:R-:W1:Y:S01]  /*b760*/  LDSM.16.M88.4 R4, [R202+0x5000] ;  /* 0x00500000ca04783b */ /* 0x002e620000000200 */
[----:B--2---:R-:W-:Y:S08]  /*b770*/  FMNMX.FTZ R2, R156, R2, !PT ;  /* 0x000000029c027209 */ /* 0x004ff00007810000 */
[----:B------:R-:W2:Y:S10]  /*b780*/  MUFU.TANH R149, R10 ;  /* 0x0000000a00957308 */ /* 0x000eb40000002400 */
[----:B------:R3:W4:Y:S10]  /*b790*/  MUFU.TANH R154, R11 ;  /* 0x0000000b009a7308 */ /* 0x0007340000002400 */
[----:B------:R5:W-:Y:S01]  /*b7a0*/  MUFU.TANH R151, R13 ;  /* 0x0000000d00977308 */ /* 0x000be20000002400 */
[----:B--2---:R-:W-:Y:S09]  /*b7b0*/  FMNMX.FTZ R2, R149, R2, !PT ;  /* 0x0000000295027209 */ /* 0x004ff20007810000 */
[----:B------:R-:W-:Y:S01]  /*b7c0*/  MUFU.TANH R150, R12 ;  /* 0x0000000c00967308 */ /* 0x000fe20000002400 */
[----:B---3--:R-:W2:Y:S01]  /*b7d0*/  LDSM.16.M88.4 R8, [R202+0x5800] ;  /* 0x00580000ca08783b */ /* 0x008ea20000000200 */
[C---:B-1----:R-:W-:Y:S03]  /*b7e0*/  HMMA.16816.F32 R20, R196.reuse, R4, R20 ;  /* 0x00000004c414723c */ /* 0x042fe60000001814 */
[----:B----4-:R-:W-:Y:S05]  /*b7f0*/  FMNMX.FTZ R2, R154, R2, !PT ;  /* 0x000000029a027209 */ /* 0x010fea0007810000 */
[----:B------:R-:W1:Y:S01]  /*b800*/  MUFU.TANH R157, R14 ;  /* 0x0000000e009d7308 */ /* 0x000e620000002400 */
[C---:B------:R-:W-:Y:S01]  /*b810*/  HMMA.16816.F32 R24, R196.reuse, R6, R24 ;  /* 0x00000006c418723c */ /* 0x040fe20000001818 */
[----:B------:R-:W3:Y:S08]  /*b820*/  LDSM.16.M88.4 R4, [R202+0x6000] ;  /* 0x00600000ca04783b */ /* 0x000ef00000000200 */
[----:B------:R-:W-:Y:S01]  /*b830*/  MUFU.TANH R159, R16 ;  /* 0x00000010009f7308 */ /* 0x000fe20000002400 */
[----:B-----5:R-:W4:Y:S05]  /*b840*/  LDL R13, [R1+0x28] ;  /* 0x00002800010d7983 */ /* 0x020f2a0000100800 */
[----:B------:R-:W-:Y:S04]  /*b850*/  FMUL.FTZ R20, R20, c[0x0][0x320] ;  /* 0x0000c80014147a20 */ /* 0x000fe80000410000 */
[----:B------:R-:W5:Y:S01]  /*b860*/  MUFU.TANH R158, R15 ;  /* 0x0000000f009e7308 */ /* 0x000f620000002400 */
[----:B------:R-:W-:Y:S02]  /*b870*/  FMUL.FTZ R21, R21, c[0x0][0x320] ;  /* 0x0000c80015157a20 */ /* 0x000fe40000410000 */
[----:B------:R-:W-:Y:S01]  /*b880*/  FMUL.FTZ R22, R22, c[0x0][0x320] ;  /* 0x0000c80016167a20 */ /* 0x000fe20000410000 */
[----:B-1----:R-:W-:Y:S01]  /*b890*/  FMNMX.FTZ R2, R157, R2, !PT ;  /* 0x000000029d027209 */ /* 0x002fe20007810000 */
[----:B------:R-:W-:Y:S02]  /*b8a0*/  FMUL.FTZ R23, R23, c[0x0][0x320] ;  /* 0x0000c80017177a20 */ /* 0x000fe40000410000 */
[----:B------:R-:W-:Y:S02]  /*b8b0*/  FMUL.FTZ R24, R24, c[0x0][0x320] ;  /* 0x0000c80018187a20 */ /* 0x000fe40000410000 */
[----:B------:R-:W-:Y:S01]  /*b8c0*/  FMUL.FTZ R25, R25, c[0x0][0x320] ;  /* 0x0000c80019197a20 */ /* 0x000fe20000410000 */
[----:B------:R-:W-:Y:S01]  /*b8d0*/  MUFU.TANH R160, R17 ;  /* 0x0000001100a07308 */ /* 0x000fe20000002400 */
[----:B------:R-:W-:Y:S02]  /*b8e0*/  FMUL.FTZ R26, R26, c[0x0][0x320] ;  /* 0x0000c8001a1a7a20 */ /* 0x000fe40000410000 */
[----:B------:R-:W-:Y:S01]  /*b8f0*/  FMUL.FTZ R27, R27, c[0x0][0x320] ;  /* 0x0000c8001b1b7a20 */ /* 0x000fe20000410000 */
[C---:B--2---:R-:W-:Y:S06]  /*b900*/  HMMA.16816.F32 R28, R196.reuse, R8, R28 ;  /* 0x00000008c41c723c */ /* 0x044fec000000181c */
[----:B------:R-:W1:Y:S02]  /*b910*/  MUFU.TANH R167, R18 ;  /* 0x0000001200a77308 */ /* 0x000e640000002400 */
[C---:B------:R-:W-:Y:S01]  /*b920*/  HMMA.16816.F32 R32, R196.reuse, R10, R32 ;  /* 0x0000000ac420723c */ /* 0x040fe20000001820 */
[----:B------:R-:W2:Y:S03]  /*b930*/  LDSM.16.M88.4 R8, [R202+0x6800] ;  /* 0x00680000ca08783b */ /* 0x000ea60000000200 */
[----:B-----5:R-:W-:Y:S04]  /*b940*/  FMNMX.FTZ R2, R158, R2, !PT ;  /* 0x000000029e027209 */ /* 0x020fe80007810000 */
[----:B------:R-:W-:Y:S01]  /*b950*/  MUFU.TANH R181, R20 ;  /* 0x0000001400b57308 */ /* 0x000fe20000002400 */
[C---:B---3--:R-:W-:Y:S07]  /*b960*/  HMMA.16816.F32 R36, R196.reuse, R4, R36 ;  /* 0x00000004c424723c */ /* 0x048fee0000001824 */
[----:B------:R-:W-:Y:S01]  /*b970*/  FMUL.FTZ R28, R28, c[0x0][0x320] ;  /* 0x0000c8001c1c7a20 */ /* 0x000fe20000410000 */
[C---:B------:R-:W-:Y:S01]  /*b980*/  HMMA.16816.F32 R40, R196.reuse, R6, R40 ;  /* 0x00000006c428723c */ /* 0x040fe20000001828 */
[----:B------:R-:W3:Y:S01]  /*b990*/  MUFU.TANH R180, R19 ;  /* 0x0000001300b47308 */ /* 0x000ee20000002400 */
[----:B------:R-:W5:Y:S02]  /*b9a0*/  LDSM.16.M88.4 R4, [R202+0x7000] ;  /* 0x00700000ca04783b */ /* 0x000f640000000200 */
[----:B------:R-:W-:Y:S01]  /*b9b0*/  FMUL.FTZ R29, R29, c[0x0][0x320] ;  /* 0x0000c8001d1d7a20 */ /* 0x000fe20000410000 */
[----:B-1----:R-:W-:Y:S01]  /*b9c0*/  FMNMX.FTZ R2, R167, R2, !PT ;  /* 0x00000002a7027209 */ /* 0x002fe20007810000 */
[----:B------:R-:W-:Y:S02]  /*b9d0*/  FMUL.FTZ R30, R30, c[0x0][0x320] ;  /* 0x0000c8001e1e7a20 */ /* 0x000fe40000410000 */
[----:B------:R-:W-:Y:S03]  /*b9e0*/  FMUL.FTZ R31, R31, c[0x0][0x320] ;  /* 0x0000c8001f1f7a20 */ /* 0x000fe60000410000 */
[----:B------:R-:W-:Y:S01]  /*b9f0*/  MUFU.TANH R182, R21 ;  /* 0x0000001500b67308 */ /* 0x000fe20000002400 */
[----:B------:R-:W-:Y:S02]  /*ba00*/  FMUL.FTZ R33, R33, c[0x0][0x320] ;  /* 0x0000c80021217a20 */ /* 0x000fe40000410000 */
[----:B------:R-:W-:Y:S02]  /*ba10*/  FMUL.FTZ R34, R34, c[0x0][0x320] ;  /* 0x0000c80022227a20 */ /* 0x000fe40000410000 */
[----:B------:R-:W-:Y:S02]  /*ba20*/  FMUL.FTZ R36, R36, c[0x0][0x320] ;  /* 0x0000c80024247a20 */ /* 0x000fe40000410000 */
[----:B------:R-:W-:Y:S02]  /*ba30*/  FMUL.FTZ R37, R37, c[0x0][0x320] ;  /* 0x0000c80025257a20 */ /* 0x000fe40000410000 */
[----:B------:R-:W-:Y:S01]  /*ba40*/  FMUL.FTZ R38, R38, c[0x0][0x320] ;  /* 0x0000c80026267a20 */ /* 0x000fe20000410000 */
[----:B------:R-:W1:Y:S01]  /*ba50*/  MUFU.TANH R183, R22 ;  /* 0x0000001600b77308 */ /* 0x000e620000002400 */
[----:B------:R-:W-:Y:S01]  /*ba60*/  FMUL.FTZ R39, R39, c[0x0][0x320] ;  /* 0x0000c80027277a20 */ /* 0x000fe20000410000 */
[C---:B--2---:R-:W-:Y:S03]  /*ba70*/  HMMA.16816.F32 R44, R196.reuse, R8, R44 ;  /* 0x00000008c42c723c */ /* 0x044fe6000000182c */
[----:B------:R-:W-:Y:S01]  /*ba80*/  FMUL.FTZ R42, R42, c[0x0][0x320] ;  /* 0x0000c8002a2a7a20 */ /* 0x000fe20000410000 */
[----:B---3--:R-:W-:Y:S01]  /*ba90*/  FMNMX.FTZ R2, R180, R2, !PT ;  /* 0x00000002b4027209 */ /* 0x008fe20007810000 */
[----:B------:R-:W-:Y:S03]  /*baa0*/  FMUL.FTZ R43, R43, c[0x0][0x320] ;  /* 0x0000c8002b2b7a20 */ /* 0x000fe60000410000 */
[----:B------:R-:W-:Y:S01]  /*bab0*/  MUFU.TANH R3, R42 ;  /* 0x0000002a00037308 */ /* 0x000fe20000002400 */
[C---:B------:R-:W-:Y:S01]  /*bac0*/  HMMA.16816.F32 R48, R196.reuse, R10, R48 ;  /* 0x0000000ac430723c */ /* 0x040fe20000001830 */
[----:B------:R-:W2:Y:S01]  /*bad0*/  LDSM.16.M88.4 R8, [R202+0x7800] ;  /* 0x00780000ca08783b */ /* 0x000ea20000000200 */
[----:B------:R-:W-:Y:S04]  /*bae0*/  DEPBAR.LE SB0, 0x0 ;  /* 0x000080000000791a */ /* 0x000fe80000000000 */
[----:B------:R-:W-:Y:S02]  /*baf0*/  FMUL.FTZ R35, R35, c[0x0][0x320] ;  /* 0x0000c80023237a20 */ /* 0x000fe40000410000 */
[----:B------:R-:W-:Y:S01]  /*bb00*/  FMUL.FTZ R41, R41, c[0x0][0x320] ;  /* 0x0000c80029297a20 */ /* 0x000fe20000410000 */
[----:B------:R-:W-:Y:S01]  /*bb10*/  MUFU.TANH R0, R43 ;  /* 0x0000002b00007308 */ /* 0x000fe20000002400 */
[C---:B-----5:R-:W-:Y:S01]  /*bb20*/  HMMA.16816.F32 R52, R196.reuse, R4, R52 ;  /* 0x00000004c434723c */ /* 0x060fe20000001834 */
[----:B------:R-:W-:Y:S04]  /*bb30*/  BAR.SYNC.DEFER_BLOCKING 0x0 ;  /* 0x0000000000007b1d */ /* 0x000fe80000010000 */
[----:B------:R-:W-:Y:S01]  /*bb40*/  FMUL.FTZ R32, R32, c[0x0][0x320] ;  /* 0x0000c80020207a20 */ /* 0x000fe20000410000 */
[----:B-1----:R-:W-:Y:S01]  /*bb50*/  FMNMX.FTZ R2, R183, R2, !PT ;  /* 0x00000002b7027209 */ /* 0x002fe20007810000 */
[----:B------:R-:W-:Y:S01]  /*bb60*/  FMUL.FTZ R44, R44, c[0x0][0x320] ;  /* 0x0000c8002c2c7a20 */ /* 0x000fe20000410000 */
[C---:B------:R-:W-:Y:S01]  /*bb70*/  HMMA.16816.F32 R56, R196.reuse, R6, R56 ;  /* 0x00000006c438723c */ /* 0x040fe20000001838 */
[----:B------:R-:W-:Y:S03]  /*bb80*/  MUFU.TANH R189, R24 ;  /* 0x0000001800bd7308 */ /* 0x000fe60000002400 */
[----:B------:R-:W-:Y:S02]  /*bb90*/  FMUL.FTZ R45, R45, c[0x0][0x320] ;  /* 0x0000c8002d2d7a20 */ /* 0x000fe40000410000 */
        /* <DEDUP_REMOVED lines=11> */
[----:B------:R-:W-:Y:S02]  /*bc50*/  FMUL.FTZ R56, R56, c[0x0][0x320] ;  /* 0x0000c80038387a20 */ /* 0x000fe40000410000 */
[----:B------:R-:W-:Y:S02]  /*bc60*/  FMUL.FTZ R58, R58, c[0x0][0x320] ;  /* 0x0000c8003a3a7a20 */ /* 0x000fe40000410000 */
[----:B------:R-:W-:Y:S01]  /*bc70*/  FMUL.FTZ R59, R59, c[0x0][0x320] ;  /* 0x0000c8003b3b7a20 */ /* 0x000fe20000410000 */
[----:B------:R2:W-:Y:S01]  /*bc80*/  MUFU.TANH R247, R56 ;  /* 0x0000003800f77308 */ /* 0x0005e20000002400 */
[----:B------:R-:W-:Y:S01]  /*bc90*/  HMMA.16816.F32 R64, R196, R10, R64 ;  /* 0x0000000ac440723c */ /* 0x000fe20000001840 */
[----:B------:R-:W3:Y:S02]  /*bca0*/  LDL.64 R10, [R1+0x18] ;  /* 0x00001800010a7983 */ /* 0x000ee40000100a00 */
[----:B------:R-:W-:Y:S02]  /*bcb0*/  FMUL.FTZ R57, R57, c[0x0][0x320] ;  /* 0x0000c80039397a20 */ /* 0x000fe40000410000 */
[----:B------:R-:W-:Y:S02]  /*bcc0*/  FMUL.FTZ R48, R48, c[0x0][0x320] ;  /* 0x0000c80030307a20 */ /* 0x000fe40000410000 */
[----:B------:R-:W-:Y:S02]  /*bcd0*/  FMUL.FTZ R49, R49, c[0x0][0x320] ;  /* 0x0000c80031317a20 */ /* 0x000fe40000410000 */
[----:B------:R5:W-:Y:S03]  /*bce0*/  MUFU.TANH R51, R57 ;  /* 0x0000003900337308 */ /* 0x000be60000002400 */
[----:B------:R-:W-:Y:S01]  /*bcf0*/  FMUL.FTZ R40, R40, c[0x0][0x320] ;  /* 0x0000c80028287a20 */ /* 0x000fe20000410000 */
[----:B-1----:R-:W-:Y:S02]  /*bd00*/  FMNMX.FTZ R2, R188, R2, !PT ;  /* 0x00000002bc027209 */ /* 0x002fe40007810000 */
[----:B------:R-:W-:Y:S02]  /*bd10*/  FMUL.FTZ R62, R62, c[0x0][0x320] ;  /* 0x0000c8003e3e7a20 */ /* 0x000fe40000410000 */
[----:B------:R-:W-:Y:S02]  /*bd20*/  FMUL.FTZ R61, R61, c[0x0][0x320] ;  /* 0x0000c8003d3d7a20 */ /* 0x000fe40000410000 */
[----:B------:R-:W1:Y:S01]  /*bd30*/  MUFU.TANH R5, R62 ;  /* 0x0000003e00057308 */ /* 0x000e620000002400 */
[----:B------:R-:W-:Y:S02]  /*bd40*/  FMUL.FTZ R63, R63, c[0x0][0x320] ;  /* 0x0000c8003f3f7a20 */ /* 0x000fe40000410000 */
[----:B------:R-:W-:Y:S01]  /*bd50*/  FMUL.FTZ R60, R60, c[0x0][0x320] ;  /* 0x0000c8003c3c7a20 */ /* 0x000fe20000410000 */
[----:B--2---:R-:W-:Y:S01]  /*bd60*/  MOV R56, R3 ;  /* 0x0000000300387202 */ /* 0x004fe20000000f00 */
[----:B------:R-:W-:Y:S02]  /*bd70*/  FMUL.FTZ R64, R64, c[0x0][0x320] ;  /* 0x0000c80040407a20 */ /* 0x000fe40000410000 */
[----:B------:R-:W-:Y:S02]  /*bd80*/  FMUL.FTZ R66, R66, c[0x0][0x320] ;  /* 0x0000c80042427a20 */ /* 0x000fe40000410000 */
[----:B------:R-:W-:Y:S01]  /*bd90*/  FMUL.FTZ R65, R65, c[0x0][0x320] ;  /* 0x0000c80041417a20 */ /* 0x000fe20000410000 */
[----:B------:R1:W-:Y:S01]  /*bda0*/  MUFU.TANH R3, R64 ;  /* 0x0000004000037308 */ /* 0x0003e20000002400 */
[----:B-----5:R-:W-:Y:S02]  /*bdb0*/  MOV R57, R0 ;  /* 0x0000000000397202 */ /* 0x020fe40000000f00 */
[----:B------:R-:W-:Y:S04]  /*bdc0*/  FMNMX.FTZ R0, R139, R70, !PT ;  /* 0x000000468b007209 */ /* 0x000fe80007810000 */
[----:B------:R-:W-:Y:S03]  /*bdd0*/  FMNMX.FTZ R0, R153, R0, !PT ;  /* 0x0000000099007209 */ /* 0x000fe60007810000 */
[----:B------:R-:W2:Y:S01]  /*bde0*/  MUFU.TANH R190, R25 ;  /* 0x0000001900be7308 */ /* 0x000ea20000002400 */
[----:B------:R-:W-:Y:S04]  /*bdf0*/  FMNMX.FTZ R0, R152, R0, !PT ;  /* 0x0000000098007209 */ /* 0x000fe80007810000 */
[----:B------:R-:W-:Y:S05]  /*be00*/  FMNMX.FTZ R0, R148, R0, !PT ;  /* 0x0000000094007209 */ /* 0x000fea0007810000 */
[----:B------:R-:W-:Y:S01]  /*be10*/  MUFU.TANH R236, R28 ;  /* 0x0000001c00ec7308 */ /* 0x000fe20000002400 */
[----:B------:R-:W-:Y:S02]  /*be20*/  FMNMX.FTZ R0, R150, R0, !PT ;  /* 0x0000000096007209 */ /* 0x000fe40007810000 */
[----:B-1----:R-:W-:Y:S02]  /*be30*/  MOV R64, R5 ;  /* 0x0000000500407202 */ /* 0x002fe40000000f00 */
[----:B------:R-:W5:Y:S01]  /*be40*/  LDL R5, [R1+0x8] ;  /* 0x0000080001057983 */ /* 0x000f620000100800 */
[----:B------:R-:W-:Y:S04]  /*be50*/  FMNMX.FTZ R0, R151, R0, !PT ;  /* 0x0000000097007209 */ /* 0x000fe80007810000 */
[----:B------:R-:W1:Y:S01]  /*be60*/  MUFU.TANH R231, R26 ;  /* 0x0000001a00e77308 */ /* 0x000e620000002400 */
[----:B------:R-:W-:Y:S04]  /*be70*/  FMNMX.FTZ R0, R159, R0, !PT ;  /* 0x000000009f007209 */ /* 0x000fe80007810000 */
[----:B------:R-:W-:Y:S04]  /*be80*/  FMNMX.FTZ R0, R160, R0, !PT ;  /* 0x00000000a0007209 */ /* 0x000fe80007810000 */
[----:B------:R-:W-:Y:S01]  /*be90*/  FMNMX.FTZ R0, R181, R0, !PT ;  /* 0x00000000b5007209 */ /* 0x000fe20007810000 */
[----:B------:R-:W1:Y:S03]  /*bea0*/  MUFU.TANH R237, R29 ;  /* 0x0000001d00ed7308 */ /* 0x000e660000002400 */
[----:B------:R-:W-:Y:S04]  /*beb0*/  FMNMX.FTZ R0, R182, R0, !PT ;  /* 0x00000000b6007209 */ /* 0x000fe80007810000 */
[----:B------:R-:W-:Y:S03]  /*bec0*/  FMNMX.FTZ R0, R189, R0, !PT ;  /* 0x00000000bd007209 */ /* 0x000fe60007810000 */
[----:B------:R-:W1:Y:S01]  /*bed0*/  MUFU.TANH R232, R27 ;  /* 0x0000001b00e87308 */ /* 0x000e620000002400 */
[----:B--2---:R-:W-:Y:S02]  /*bee0*/  FMNMX.FTZ R0, R190, R0, !PT ;  /* 0x00000000be007209 */ /* 0x004fe40007810000 */
[----:B-1----:R-:W-:Y:S02]  /*bef0*/  FMNMX.FTZ R2, R231, R2, !PT ;  /* 0x00000002e7027209 */ /* 0x002fe40007810000 */
[----:B------:R-:W-:Y:S05]  /*bf00*/  FMNMX.FTZ R0, R236, R0, !PT ;  /* 0x00000000ec007209 */ /* 0x000fea0007810000 */
[----:B------:R-:W1:Y:S01]  /*bf10*/  MUFU.TANH R238, R30 ;  /* 0x0000001e00ee7308 */ /* 0x000e620000002400 */
[----:B------:R-:W-:Y:S09]  /*bf20*/  FMNMX.FTZ R0, R237, R0, !PT ;  /* 0x00000000ed007209 */ /* 0x000ff20007810000 */
[----:B------:R-:W2:Y:S01]  /*bf30*/  MUFU.TANH R241, R32 ;  /* 0x0000002000f17308 */ /* 0x000ea20000002400 */
[----:B------:R-:W-:Y:S09]  /*bf40*/  FMNMX.FTZ R2, R232, R2, !PT ;  /* 0x00000002e8027209 */ /* 0x000ff20007810000 */
[----:B------:R-:W2:Y:S01]  /*bf50*/  MUFU.TANH R239, R31 ;  /* 0x0000001f00ef7308 */ /* 0x000ea20000002400 */
[----:B-1----:R-:W-:Y:S09]  /*bf60*/  FMNMX.FTZ R2, R238, R2, !PT ;  /* 0x00000002ee027209 */ /* 0x002ff20007810000 */
[----:B------:R-:W1:Y:S01]  /*bf70*/  MUFU.TANH R240, R33 ;  /* 0x0000002100f07308 */ /* 0x000e620000002400 */
[----:B--2---:R-:W-:Y:S09]  /*bf80*/  FMNMX.FTZ R0, R241, R0, !PT ;  /* 0x00000000f1007209 */ /* 0x004ff20007810000 */
[----:B------:R-:W2:Y:S01]  /*bf90*/  MUFU.TANH R248, R36 ;  /* 0x0000002400f87308 */ /* 0x000ea20000002400 */
[----:B------:R-:W-:Y:S09]  /*bfa0*/  FMNMX.FTZ R2, R239, R2, !PT ;  /* 0x00000002ef027209 */ /* 0x000ff20007810000 */
[----:B------:R-:W4:Y:S01]  /*bfb0*/  MUFU.TANH R242, R34 ;  /* 0x0000002200f27308 */ /* 0x000f220000002400 */
[----:B-1----:R-:W-:Y:S09]  /*bfc0*/  FMNMX.FTZ R0, R240, R0, !PT ;  /* 0x00000000f0007209 */ /* 0x002ff20007810000 */
[----:B------:R-:W1:Y:S01]  /*bfd0*/  MUFU.TANH R249, R37 ;  /* 0x0000002500f97308 */ /* 0x000e620000002400 */
[----:B--2---:R-:W-:Y:S09]  /*bfe0*/  FMNMX.FTZ R0, R248, R0, !PT ;  /* 0x00000000f8007209 */ /* 0x004ff20007810000 */
[----:B------:R-:W2:Y:S01]  /*bff0*/  MUFU.TANH R246, R35 ;  /* 0x0000002300f67308 */ /* 0x000ea20000002400 */
[----:B----4-:R-:W-:Y:S09]  /*c000*/  FMNMX.FTZ R2, R242, R2, !PT ;  /* 0x00000002f2027209 */ /* 0x010ff20007810000 */
        /* <DEDUP_REMOVED lines=9> */
[----:B--2---:R-:W-:Y:S04]  /*c0a0*/  FMNMX.FTZ R2, R251, R2, !PT ;  /* 0x00000002fb027209 */ /* 0x004fe80007810000 */
[----:B------:R-:W-:Y:S05]  /*c0b0*/  FMNMX.FTZ R2, R56, R2, !PT ;  /* 0x0000000238027209 */ /* 0x000fea0007810000 */
[----:B------:R-:W2:Y:S01]  /*c0c0*/  MUFU.TANH R163, R45 ;  /* 0x0000002d00a37308 */ /* 0x000ea20000002400 */
[----:B------:R-:W-:Y:S02]  /*c0d0*/  FMNMX.FTZ R2, R57, R2, !PT ;  /* 0x0000000239027209 */ /* 0x000fe40007810000 */
[----:B----4-:R-:W-:Y:S07]  /*c0e0*/  FMNMX.FTZ R0, R191, R0, !PT ;  /* 0x00000000bf007209 */ /* 0x010fee0007810000 */
[----:B------:R-:W4:Y:S01]  /*c0f0*/  MUFU.TANH R244, R48 ;  /* 0x0000003000f47308 */ /* 0x000f220000002400 */
[----:B-1----:R-:W-:Y:S09]  /*c100*/  FMNMX.FTZ R0, R162, R0, !PT ;  /* 0x00000000a2007209 */ /* 0x002ff20007810000 */
[----:B------:R4:W1:Y:S01]  /*c110*/  MUFU.TANH R233, R49 ;  /* 0x0000003100e97308 */ /* 0x0008620000002400 */
[----:B--2---:R-:W-:Y:S09]  /*c120*/  FMNMX.FTZ R0, R163, R0, !PT ;  /* 0x00000000a3007209 */ /* 0x004ff20007810000 */
[----:B------:R-:W2:Y:S10]  /*c130*/  MUFU.TANH R234, R46 ;  /* 0x0000002e00ea7308 */ /* 0x000eb40000002400 */
[----:B------:R-:W3:Y:S01]  /*c140*/  MUFU.TANH R243, R47 ;  /* 0x0000002f00f37308 */ /* 0x000ee20000002400 */
[----:B----4-:R-:W-:Y:S04]  /*c150*/  MOV R49, R244 ;  /* 0x000000f400317202 */ /* 0x010fe80000000f00 */
[----:B------:R-:W-:Y:S05]  /*c160*/  FMNMX.FTZ R0, R49, R0, !PT ;  /* 0x0000000031007209 */ /* 0x000fea0007810000 */
[----:B------:R3:W-:Y:S01]  /*c170*/  MUFU.TANH R9, R60 ;  /* 0x0000003c00097308 */ /* 0x0007e20000002400 */
[----:B-1----:R-:W-:Y:S02]  /*c180*/  FMNMX.FTZ R0, R233, R0, !PT ;  /* 0x00000000e9007209 */ /* 0x002fe40007810000 */
[----:B--2---:R-:W-:Y:S07]  /*c190*/  FMNMX.FTZ R2, R234, R2, !PT ;  /* 0x00000002ea027209 */ /* 0x004fee0007810000 */
[----:B------:R-:W1:Y:S10]  /*c1a0*/  MUFU.TANH R161, R50 ;  /* 0x0000003200a17308 */ /* 0x000e740000002400 */
[----:B------:R-:W2:Y:S01]  /*c1b0*/  MUFU.TANH R50, R52 ;  /* 0x0000003400327308 */ /* 0x000ea20000002400 */
[----:B---3--:R-:W-:Y:S04]  /*c1c0*/  MOV R60, R243 ;  /* 0x000000f3003c7202 */ /* 0x008fe80000000f00 */
[----:B------:R-:W-:Y:S05]  /*c1d0*/  FMNMX.FTZ R2, R60, R2, !PT ;  /* 0x000000023c027209 */ /* 0x000fea0007810000 */
[----:B------:R-:W3:Y:S01]  /*c1e0*/  MUFU.TANH R164, R53 ;  /* 0x0000003500a47308 */ /* 0x000ee20000002400 */
[----:B-1----:R-:W-:Y:S09]  /*c1f0*/  FMNMX.FTZ R2, R161, R2, !PT ;  /* 0x00000002a1027209 */ /* 0x002ff20007810000 */
[----:B------:R1:W-:Y:S01]  /*c200*/  MUFU.TANH R137, R66 ;  /* 0x0000004200897308 */ /* 0x0003e20000002400 */
[----:B--2---:R-:W-:Y:S09]  /*c210*/  FMNMX.FTZ R0, R50, R0, !PT ;  /* 0x0000000032007209 */ /* 0x004ff20007810000 */
[----:B------:R-:W2:Y:S10]  /*c220*/  MUFU.TANH R4, R61 ;  /* 0x0000003d00047308 */ /* 0x000eb40000002400 */
[----:B------:R-:W4:Y:S01]  /*c230*/  MUFU.TANH R245, R54 ;  /* 0x0000003600f57308 */ /* 0x000f220000002400 */
[----:B-1----:R-:W-:Y:S02]  /*c240*/  MOV R66, R3 ;  /* 0x0000000300427202 */ /* 0x002fe40000000f00 */
[----:B------:R-:W-:Y:S02]  /*c250*/  FMNMX.FTZ R3, R235, R2, !PT ;  /* 0x00000002eb037209 */ /* 0x000fe40007810000 */
[----:B---3--:R-:W-:Y:S01]  /*c260*/  FMNMX.FTZ R2, R164, R0, !PT ;  /* 0x00000000a4027209 */ /* 0x008fe20007810000 */
[----:B------:R-:W-:Y:S04]  /*c270*/  FMUL.FTZ R0, R67, c[0x0][0x320] ;  /* 0x0000c80043007a20 */ /* 0x000fe80000410000 */
[----:B------:R4:W-:Y:S01]  /*c280*/  MUFU.TANH R12, R58 ;  /* 0x0000003a000c7308 */ /* 0x0009e20000002400 */
[----:B------:R-:W-:Y:S02]  /*c290*/  FMNMX.FTZ R2, R247, R2, !PT ;  /* 0x00000002f7027209 */ /* 0x000fe40007810000 */
[----:B--2---:R-:W-:Y:S07]  /*c2a0*/  MOV R67, R4 ;  /* 0x0000000400437202 */ /* 0x004fee0000000f00 */
[----:B------:R1:W-:Y:S01]  /*c2b0*/  MUFU.TANH R136, R0 ;  /* 0x0000000000887308 */ /* 0x0003e20000002400 */
[C---:B-----5:R-:W-:Y:S02]  /*c2c0*/  ISETP.GT.AND P0, PT, R230.reuse, R5, PT ;  /* 0x00000005e600720c */ /* 0x060fe40003f04270 */
[----:B------:R-:W-:Y:S07]  /*c2d0*/  IADD3 R230, R230, -0x1, RZ ;  /* 0xffffffffe6e67810 */ /* 0x000fee0007ffe0ff */
[----:B------:R-:W2:Y:S01]  /*c2e0*/  MUFU.TANH R165, R55 ;  /* 0x0000003700a57308 */ /* 0x000ea20000002400 */
[----:B----4-:R-:W-:Y:S04]  /*c2f0*/  MOV R58, R245 ;  /* 0x000000f5003a7202 */ /* 0x010fe80000000f00 */
[----:B------:R-:W-:Y:S05]  /*c300*/  FMNMX.FTZ R3, R58, R3, !PT ;  /* 0x000000033a037209 */ /* 0x000fea0007810000 */
[----:B------:R-:W3:Y:S01]  /*c310*/  MUFU.TANH R65, R65 ;  /* 0x0000004100417308 */ /* 0x000ee20000002400 */
[----:B-1----:R-:W-:Y:S04]  /*c320*/  FMNMX.FTZ R0, R51, R2, !PT ;  /* 0x0000000233007209 */ /* 0x002fe80007810000 */
[----:B------:R-:W-:Y:S05]  /*c330*/  FMNMX.FTZ R0, R9, R0, !PT ;  /* 0x0000000009007209 */ /* 0x000fea0007810000 */
[----:B------:R-:W1:Y:S01]  /*c340*/  MUFU.TANH R48, R59 ;  /* 0x0000003b00307308 */ /* 0x000e620000002400 */
[----:B------:R-:W-:Y:S02]  /*c350*/  FMNMX.FTZ R0, R67, R0, !PT ;  /* 0x0000000043007209 */ /* 0x000fe40007810000 */
[----:B--2---:R-:W-:Y:S02]  /*c360*/  FMNMX.FTZ R3, R165, R3, !PT ;  /* 0x00000003a5037209 */ /* 0x004fe40007810000 */
[----:B------:R-:W-:Y:S02]  /*c370*/  FMNMX.FTZ R69, R66, R0, !PT ;  /* 0x0000000042457209 */ /* 0x000fe40007810000 */
[----:B------:R-:W-:Y:S03]  /*c380*/  FMNMX.FTZ R2, R12, R3, !PT ;  /* 0x000000030c027209 */ /* 0x000fe60007810000 */
[----:B------:R-:W2:Y:S01]  /*c390*/  MUFU.TANH R59, R63 ;  /* 0x0000003f003b7308 */ /* 0x000ea20000002400 */
[----:B---3--:R-:W-:Y:S05]  /*c3a0*/  FMNMX.FTZ R69, R65, R69, !PT ;  /* 0x0000004541457209 */ /* 0x008fea0007810000 */
[----:B------:R-:W3:Y:S01]  /*c3b0*/  SHFL.BFLY PT, R3, R69, 0x2, 0x1f ;  /* 0x0c401f0045037f89 */ /* 0x000ee200000e0000 */
[----:B-1----:R-:W-:Y:S04]  /*c3c0*/  FMNMX.FTZ R2, R48, R2, !PT ;  /* 0x0000000230027209 */ /* 0x002fe80007810000 */
[----:B------:R-:W-:Y:S04]  /*c3d0*/  FMNMX.FTZ R2, R64, R2, !PT ;  /* 0x0000000240027209 */ /* 0x000fe80007810000 */
[----:B--2---:R-:W-:Y:S04]  /*c3e0*/  FMNMX.FTZ R0, R59, R2, !PT ;  /* 0x000000023b007209 */ /* 0x004fe80007810000 */
[----:B------:R-:W-:Y:S04]  /*c3f0*/  FMNMX.FTZ R0, R137, R0, !PT ;  /* 0x0000000089007209 */ /* 0x000fe80007810000 */
[----:B------:R-:W-:Y:S02]  /*c400*/  FMNMX.FTZ R0, R136, R0, !PT ;  /* 0x0000000088007209 */ /* 0x000fe40007810000 */
[----:B---3--:R-:W-:Y:S03]  /*c410*/  FMNMX.FTZ R69, R69, R3, !PT ;  /* 0x0000000345457209 */ /* 0x008fe60007810000 */
[----:B------:R-:W1:Y:S08]  /*c420*/  SHFL.BFLY PT, R2, R0, 0x2, 0x1f ;  /* 0x0c401f0000027f89 */ /* 0x000e7000000e0000 */
[----:B------:R-:W2:Y:S01]  /*c430*/  SHFL.BFLY PT, R4, R69, 0x1, 0x1f ;  /* 0x0c201f0045047f89 */ /* 0x000ea200000e0000 */
[----:B-1----:R-:W-:Y:S07]  /*c440*/  FMNMX.FTZ R0, R0, R2, !PT ;  /* 0x0000000200007209 */ /* 0x002fee0007810000 */
[----:B------:R-:W1:Y:S01]  /*c450*/  SHFL.BFLY PT, R3, R0, 0x1, 0x1f ;  /* 0x0c201f0000037f89 */ /* 0x000e6200000e0000 */
[----:B--2---:R-:W-:Y:S05]  /*c460*/  FMNMX.FTZ R69, R69, R4, !PT ;  /* 0x0000000445457209 */ /* 0x004fea0007810000 */
[C---:B------:R-:W-:Y:S02]  /*c470*/  FMUL.FTZ R138, R69.reuse, c[0x0][0x2d0] ;  /* 0x0000b400458a7a20 */ /* 0x040fe40000410000 */
[----:B------:R-:W-:Y:S01]  /*c480*/  FADD.FTZ R2, -R69, R70 ;  /* 0x0000004645027221 */ /* 0x000fe20000010100 */
[----:B------:R-:W-:Y:S01]  /*c490*/  MOV R70, R9 ;  /* 0x0000000900467202 */ /* 0x000fe20000000f00 */
[--C-:B------:R-:W-:Y:S01]  /*c4a0*/  FFMA.FTZ R4, R139, c[0x0][0x2d0], -R138.reuse ;  /* 0x0000b4008b047a23 */ /* 0x100fe2000001088a */
[----:B------:R-:W-:Y:S01]  /*c4b0*/  MOV R139, R235 ;  /* 0x000000eb008b7202 */ /* 0x000fe20000000f00 */
[--C-:B------:R-:W-:Y:S01]  /*c4c0*/  FFMA.FTZ R7, R153, c[0x0][0x2d0], -R138.reuse ;  /* 0x0000b40099077a23 */ /* 0x100fe2000001088a */
[----:B------:R-:W-:Y:S01]  /*c4d0*/  MOV R153, R12 ;  /* 0x0000000c00997202 */ /* 0x000fe20000000f00 */
[----:B------:R2:W-:Y:S01]  /*c4e0*/  MUFU.EX2 R244, R4 ;  /* 0x0000000400f47308 */ /* 0x0005e20000000800 */
[--C-:B------:R-:W-:Y:S01]  /*c4f0*/  FFMA.FTZ R8, R152, c[0x0][0x2d0], -R138.reuse ;  /* 0x0000b40098087a23 */ /* 0x100fe2000001088a */
[----:B------:R-:W-:Y:S01]  /*c500*/  MOV R152, R165 ;  /* 0x000000a500987202 */ /* 0x000fe20000000f00 */
[----:B------:R-:W-:Y:S01]  /*c510*/  FFMA.FTZ R32, R150, c[0x0][0x2d0], -R138 ;  /* 0x0000b40096207a23 */ /* 0x000fe2000001088a */
[----:B------:R-:W-:Y:S02]  /*c520*/  MOV R150, R66 ;  /* 0x0000004200967202 */ /* 0x000fe40000000f00 */
[----:B-1----:R-:W-:Y:S01]  /*c530*/  FMNMX.FTZ R68, R0, R3, !PT ;  /* 0x0000000300447209 */ /* 0x002fe20007810000 */
[----:B------:R-:W-:Y:S03]  /*c540*/  FMUL.FTZ R0, R2, c[0x0][0x2d0] ;  /* 0x0000b40002007a20 */ /* 0x000fe60000410000 */
[----:B------:R1:W-:Y:S01]  /*c550*/  MUFU.EX2 R245, R7 ;  /* 0x0000000700f57308 */ /* 0x0003e20000000800 */
[----:B------:R-:W-:Y:S05]  /*c560*/  @P0 SHF.R.S32.HI R3, RZ, 0x1f, R230 ;  /* 0x0000001fff030819 */ /* 0x000fea00000114e6 */
[----:B------:R-:W-:Y:S04]  /*c570*/  @P0 IMAD R3, R3, c[0x0][0x1e0], RZ ;  /* 0x0000780003030a24 */ /* 0x000fe800078e02ff */
[----:B------:R3:W-:Y:S01]  /*c580*/  MUFU.EX2 R243, R8 ;  /* 0x0000000800f37308 */ /* 0x0007e20000000800 */
[C---:B------:R-:W-:Y:S02]  /*c590*/  @P0 IMAD R3, R230.reuse, c[0x0][0x1e4], R3 ;  /* 0x00007900e6030a24 */ /* 0x040fe400078e0203 */
[----:B--2---:R-:W-:Y:S05]  /*c5a0*/  @P0 IMAD.WIDE.U32 R4, R230, c[0x0][0x1e0], RZ ;  /* 0x00007800e6040a25 */ /* 0x004fea00078e00ff */
[----:B------:R-:W-:Y:S02]  /*c5b0*/  @P0 SHF.L.U32 R6, R4, 0x7, RZ ;  /* 0x0000000704060819 */ /* 0x000fe400000006ff */
[----:B------:R2:W4:Y:S01]  /*c5c0*/  MUFU.EX2 R2, R0 ;  /* 0x0000000000027308 */ /* 0x0005220000000800 */
[----:B------:R-:W-:Y:S02]  /*c5d0*/  @P0 IADD3 R3, R5, R3, RZ ;  /* 0x0000000305030210 */ /* 0x000fe40007ffe0ff */
[----:B------:R-:W-:Y:S02]  /*c5e0*/  @P0 IADD3 R5, P2, R6, R10, RZ ;  /* 0x0000000a06050210 */ /* 0x000fe40007f5e0ff */
[----:B------:R-:W-:Y:S02]  /*c5f0*/  @P0 SHF.L.U64.HI R3, R4, 0x7, R3 ;  /* 0x0000000704030819 */ /* 0x000fe40000010203 */
[----:B------:R-:W-:Y:S02]  /*c600*/  @P0 LEA R4, P1, R5, c[0x0][0x1c8], 0x1 ;  /* 0x0000720005040a11 */ /* 0x000fe400078208ff */
[----:B-1----:R-:W-:Y:S01]  /*c610*/  @P0 IADD3.X R7, R3, R13, RZ, P2, !PT ;  /* 0x0000000d03070210 */ /* 0x002fe200017fe4ff */
[----:B------:R1:W-:Y:S01]  /*c620*/  MUFU.EX2 R235, R32 ;  /* 0x0000002000eb7308 */ /* 0x0003e20000000800 */
[----:B------:R-:W-:Y:S02]  /*c630*/  @P0 IADD3 R6, P3, P2, R6, 0x40, R10 ;  /* 0x0000004006060810 */ /* 0x000fe40007a7e00a */
[----:B------:R-:W-:Y:S01]  /*c640*/  @P0 LEA.HI.X R5, R5, c[0x0][0x1cc], R7, 0x1, P1 ;  /* 0x0000730005050a11 */ /* 0x000fe200008f0c07 */
[--C-:B------:R-:W-:Y:S01]  /*c650*/  FFMA.FTZ R7, R148, c[0x0][0x2d0], -R138.reuse ;  /* 0x0000b40094077a23 */ /* 0x100fe2000001088a */
[----:B---3--:R-:W-:Y:S02]  /*c660*/  @P0 MOV R8, c[0x0][0x1e0] ;  /* 0x0000780000080a02 */ /* 0x008fe40000000f00 */
[----:B------:R-:W-:Y:S01]  /*c670*/  @P0 IADD3.X R3, R3, RZ, R13, P3, P2 ;  /* 0x000000ff03030210 */ /* 0x000fe20001fe440d */
[----:B------:R3:W-:Y:S01]  /*c680*/  @P0 LDGSTS.E.BYPASS.LTC128B.128 [R228+0x8100], [R4.64], !P6 ;  /* 0x0810000004e40fae */ /* 0x0007e2000f101d46 */
[----:B------:R-:W-:Y:S02]  /*c690*/  @P0 SHF.L.U64.HI R9, R8, R229, c[0x0][0x1e4] ;  /* 0x0000790008090619 */ /* 0x000fe400000102e5 */
[----:B------:R-:W-:Y:S02]  /*c6a0*/  MOV R229, R247 ;  /* 0x000000f700e57202 */ /* 0x000fe40000000f00 */
[----:B------:R5:W-:Y:S01]  /*c6b0*/  MUFU.EX2 R247, R7 ;  /* 0x0000000700f77308 */ /* 0x000be20000000800 */
[----:B------:R-:W-:Y:S01]  /*c6c0*/  @P0 LEA R10, P1, R6, c[0x0][0x1c8], 0x1 ;  /* 0x00007200060a0a11 */ /* 0x000fe200078208ff */
[----:B--2---:R-:W-:Y:S01]  /*c6d0*/  FADD.FTZ R0, -R68, R71 ;  /* 0x0000004744007221 */ /* 0x004fe20000010100 */
[----:B------:R-:W-:Y:S01]  /*c6e0*/  @P0 SHF.L.U32 R8, R8, 0x6, RZ ;  /* 0x0000000608080819 */ /* 0x000fe200000006ff */
[----:B----4-:R-:W-:Y:S01]  /*c6f0*/  FMUL.FTZ R16, R2, R84 ;  /* 0x0000005402107220 */ /* 0x010fe20000410000 */
[----:B------:R-:W-:Y:S01]  /*c700*/  @P0 LEA.HI.X R11, R6, c[0x0][0x1cc], R3, 0x1, P1 ;  /* 0x00007300060b0a11 */ /* 0x000fe200008f0c03 */
[----:B------:R-:W-:Y:S01]  /*c710*/  FMUL.FTZ R3, R68, c[0x0][0x2d0] ;  /* 0x0000b40044037a20 */ /* 0x000fe20000410000 */
[----:B------:R-:W-:Y:S01]  /*c720*/  @P0 IADD3 R6, P1, R4, R8, RZ ;  /* 0x0000000804060210 */ /* 0x000fe20007f3e0ff */
[----:B------:R-:W-:Y:S01]  /*c730*/  FMUL.FTZ R0, R0, c[0x0][0x2d0] ;  /* 0x0000b40000007a20 */ /* 0x000fe20000410000 */
[----:B------:R-:W-:Y:S01]  /*c740*/  MOV R148, R163 ;  /* 0x000000a300947202 */ /* 0x000fe20000000f00 */
[----:B------:R2:W-:Y:S01]  /*c750*/  @P0 LDGSTS.E.BYPASS.LTC128B.128 [R228+0xc100], [R10.64], !P5 ;  /* 0x0c1000000ae40fae */ /* 0x0005e2000e901d46 */
[----:B------:R-:W-:Y:S01]  /*c760*/  MOV R71, R164 ;  /* 0x000000a400477202 */ /* 0x000fe20000000f00 */
[C---:B------:R-:W-:Y:S02]  /*c770*/  FMUL.FTZ R17, R2.reuse, R85 ;  /* 0x0000005502117220 */ /* 0x040fe40000410000 */
[----:B------:R-:W4:Y:S01]  /*c780*/  MUFU.EX2 R0, R0 ;  /* 0x0000000000007308 */ /* 0x000f220000000800 */
[C---:B------:R-:W-:Y:S02]  /*c790*/  FMUL.FTZ R24, R2.reuse, R92 ;  /* 0x0000005c02187220 */ /* 0x040fe40000410000 */
[C---:B------:R-:W-:Y:S02]  /*c7a0*/  FMUL.FTZ R25, R2.reuse, R93 ;  /* 0x0000005d02197220 */ /* 0x040fe40000410000 */
[C---:B-1----:R-:W-:Y:S01]  /*c7b0*/  FMUL.FTZ R32, R2.reuse, R100 ;  /* 0x0000006402207220 */ /* 0x042fe20000410000 */
[----:B------:R-:W-:Y:S01]  /*c7c0*/  MOV R100, R70 ;  /* 0x0000004600647202 */ /* 0x000fe20000000f00 */
[----:B------:R-:W-:Y:S01]  /*c7d0*/  FMUL.FTZ R33, R2, R101 ;  /* 0x0000006502217220 */ /* 0x000fe20000410000 */
[----:B---3--:R-:W-:Y:S01]  /*c7e0*/  @P0 IADD3 R4, P2, R6, R8, RZ ;  /* 0x0000000806040210 */ /* 0x008fe20007f5e0ff */
[--C-:B------:R-:W-:Y:S01]  /*c7f0*/  FFMA.FTZ R40, R157, c[0x0][0x2d0], -R3.reuse ;  /* 0x0000b4009d287a23 */ /* 0x100fe20000010803 */
[----:B------:R-:W-:Y:S01]  /*c800*/  MOV R157, R233 ;  /* 0x000000e9009d7202 */ /* 0x000fe20000000f00 */
[--C-:B-----5:R-:W-:Y:S01]  /*c810*/  FFMA.FTZ R7, R155, c[0x0][0x2d0], -R3.reuse ;  /* 0x0000b4009b077a23 */ /* 0x120fe20000010803 */
[----:B------:R-:W-:Y:S01]  /*c820*/  MOV R155, R162 ;  /* 0x000000a2009b7202 */ /* 0x000fe20000000f00 */
[----:B------:R-:W-:Y:S01]  /*c830*/  FMUL.FTZ R41, R2, R109 ;  /* 0x0000006d02297220 */ /* 0x000fe20000410000 */
[----:B------:R1:W-:Y:S01]  /*c840*/  MUFU.EX2 R162, R40 ;  /* 0x0000002800a27308 */ /* 0x0003e20000000800 */
[----:B------:R-:W-:Y:S01]  /*c850*/  MOV R109, R161 ;  /* 0x000000a1006d7202 */ /* 0x000fe20000000f00 */
[--C-:B------:R-:W-:Y:S01]  /*c860*/  FFMA.FTZ R70, R181, c[0x0][0x2d0], -R138.reuse ;  /* 0x0000b400b5467a23 */ /* 0x100fe2000001088a */
[----:B------:R-:W-:Y:S01]  /*c870*/  MOV R101, R67 ;  /* 0x0000004300657202 */ /* 0x000fe20000000f00 */
[--C-:B------:R-:W-:Y:S02]  /*c880*/  FFMA.FTZ R100, R100, c[0x0][0x2d0], -R138.reuse ;  /* 0x0000b40064647a23 */ /* 0x100fe4000001088a */
[--C-:B------:R-:W-:Y:S02]  /*c890*/  FFMA.FTZ R137, R137, c[0x0][0x2d0], -R3.reuse ;  /* 0x0000b40089897a23 */ /* 0x100fe40000010803 */
[--C-:B------:R-:W-:Y:S02]  /*c8a0*/  FFMA.FTZ R101, R101, c[0x0][0x2d0], -R138.reuse ;  /* 0x0000b40065657a23 */ /* 0x100fe4000001088a */
[----:B------:R3:W-:Y:S01]  /*c8b0*/  MUFU.EX2 R165, R7 ;  /* 0x0000000700a57308 */ /* 0x0007e20000000800 */
[--C-:B--2---:R-:W-:Y:S01]  /*c8c0*/  FFMA.FTZ R10, R156, c[0x0][0x2d0], -R3.reuse ;  /* 0x0000b4009c0a7a23 */ /* 0x104fe20000010803 */
[----:B------:R-:W-:Y:S01]  /*c8d0*/  MOV R156, R234 ;  /* 0x000000ea009c7202 */ /* 0x000fe20000000f00 */
[C---:B----4-:R-:W-:Y:S02]  /*c8e0*/  FMUL.FTZ R11, R0.reuse, R79 ;  /* 0x0000004f000b7220 */ /* 0x050fe40000410000 */
[C---:B------:R-:W-:Y:S02]  /*c8f0*/  FMUL.FTZ R18, R0.reuse, R86 ;  /* 0x0000005600127220 */ /* 0x040fe40000410000 */
[C---:B------:R-:W-:Y:S02]  /*c900*/  FMUL.FTZ R19, R0.reuse, R87 ;  /* 0x0000005700137220 */ /* 0x040fe40000410000 */
[C---:B------:R-:W-:Y:S01]  /*c910*/  FMUL.FTZ R26, R0.reuse, R94 ;  /* 0x0000005e001a7220 */ /* 0x040fe20000410000 */
[----:B------:R2:W4:Y:S01]  /*c920*/  MUFU.EX2 R164, R10 ;  /* 0x0000000a00a47308 */ /* 0x0005220000000800 */
[C---:B------:R-:W-:Y:S02]  /*c930*/  FMUL.FTZ R27, R0.reuse, R95 ;  /* 0x0000005f001b7220 */ /* 0x040fe40000410000 */
[C---:B------:R-:W-:Y:S01]  /*c940*/  FMUL.FTZ R34, R0.reuse, R102 ;  /* 0x0000006600227220 */ /* 0x040fe20000410000 */
[----:B------:R-:W-:Y:S01]  /*c950*/  MOV R102, R71 ;  /* 0x0000004700667202 */ /* 0x000fe20000000f00 */
[----:B------:R-:W-:Y:S01]  /*c960*/  FMUL.FTZ R35, R0, R103 ;  /* 0x0000006700237220 */ /* 0x000fe20000410000 */
[----:B------:R-:W-:Y:S01]  /*c970*/  MOV R103, R152 ;  /* 0x0000009800677202 */ /* 0x000fe20000000f00 */
[----:B-1----:R-:W-:Y:S01]  /*c980*/  FMUL.FTZ R40, R2, R108 ;  /* 0x0000006c02287220 */ /* 0x002fe20000410000 */
[----:B------:R-:W-:Y:S01]  /*c990*/  MOV R152, R59 ;  /* 0x0000003b00987202 */ /* 0x000fe20000000f00 */
[C---:B------:R-:W-:Y:S01]  /*c9a0*/  FMUL.FTZ R42, R0.reuse, R110 ;  /* 0x0000006e002a7220 */ /* 0x040fe20000410000 */
[----:B------:R-:W-:Y:S01]  /*c9b0*/  MOV R110, R49 ;  /* 0x00000031006e7202 */ /* 0x000fe20000000f00 */
[----:B------:R-:W-:Y:S01]  /*c9c0*/  FMUL.FTZ R43, R0, R111 ;  /* 0x0000006f002b7220 */ /* 0x000fe20000410000 */
[----:B------:R-:W-:Y:S01]  /*c9d0*/  MOV R108, R139 ;  /* 0x0000008b006c7202 */ /* 0x000fe20000000f00 */
[----:B------:R-:W-:Y:S01]  /*c9e0*/  FMUL.FTZ R49, R2, R117 ;  /* 0x0000007502317220 */ /* 0x000fe20000410000 */
[----:B---3--:R-:W-:Y:S01]  /*c9f0*/  @P0 IADD3.X R7, R5, R9, RZ, P1, !PT ;  /* 0x0000000905070210 */ /* 0x008fe20000ffe4ff */
[----:B------:R-:W-:Y:S01]  /*ca00*/  FMUL.FTZ R59, R0, R127 ;  /* 0x0000007f003b7220 */ /* 0x000fe20000410000 */
[----:B------:R-:W-:Y:S01]  /*ca10*/  @P0 IADD3 R8, P1, R4, R8, RZ ;  /* 0x0000000804080210 */ /* 0x000fe20007f3e0ff */
[C---:B------:R-:W-:Y:S01]  /*ca20*/  FMUL.FTZ R66, R0.reuse, R134 ;  /* 0x0000008600427220 */ /* 0x040fe20000410000 */
[-C--:B------:R-:W-:Y:S01]  /*ca30*/  @P0 IADD3.X R5, R7, R9.reuse, RZ, P2, !PT ;  /* 0x0000000907050210 */ /* 0x080fe200017fe4ff */
[----:B------:R1:W-:Y:S01]  /*ca40*/  @P0 LDGSTS.E.BYPASS.LTC128B.128 [R228+0x9100], [R6.64], !P6 ;  /* 0x0910000006e40fae */ /* 0x0003e2000f101d46 */
[----:B------:R-:W-:Y:S01]  /*ca50*/  MOV R139, R48 ;  /* 0x00000030008b7202 */ /* 0x000fe20000000f00 */
[--C-:B------:R-:W-:Y:S01]  /*ca60*/  FFMA.FTZ R48, R159, c[0x0][0x2d0], -R138.reuse ;  /* 0x0000b4009f307a23 */ /* 0x100fe2000001088a */
[----:B------:R-:W-:Y:S01]  /*ca70*/  @P0 IADD3.X R9, R5, R9, RZ, P1, !PT ;  /* 0x0000000905090210 */ /* 0x000fe20000ffe4ff */
[C---:B------:R-:W-:Y:S01]  /*ca80*/  FMUL.FTZ R67, R0.reuse, R135 ;  /* 0x0000008700437220 */ /* 0x040fe20000410000 */
[----:B------:R-:W-:Y:S01]  /*ca90*/  MOV R111, R60 ;  /* 0x0000003c006f7202 */ /* 0x000fe20000000f00 */
[C---:B--2---:R-:W-:Y:S01]  /*caa0*/  FMUL.FTZ R10, R0.reuse, R78 ;  /* 0x0000004e000a7220 */ /* 0x044fe20000410000 */
[----:B------:R2:W-:Y:S01]  /*cab0*/  MUFU.EX2 R233, R48 ;  /* 0x0000003000e97308 */ /* 0x0005e20000000800 */
[----:B------:R1:W-:Y:S01]  /*cac0*/  @P0 LDGSTS.E.BYPASS.LTC128B.128 [R228+0xd100], [R6.64+0x80], !P5 ;  /* 0x0d10008006e40fae */ /* 0x0003e2000e901d46 */
[----:B------:R-:W-:Y:S01]  /*cad0*/  MOV R159, R148 ;  /* 0x00000094009f7202 */ /* 0x000fe20000000f00 */
[--C-:B------:R-:W-:Y:S01]  /*cae0*/  FFMA.FTZ R71, R241, c[0x0][0x2d0], -R138.reuse ;  /* 0x0000b400f1477a23 */ /* 0x100fe2000001088a */
[----:B------:R-:W-:Y:S02]  /*caf0*/  MOV R148, R153 ;  /* 0x0000009900947202 */ /* 0x000fe40000000f00 */
[----:B------:R-:W-:Y:S01]  /*cb00*/  MOV R153, R51 ;  /* 0x0000003300997202 */ /* 0x000fe20000000f00 */
[----:B------:R-:W-:Y:S01]  /*cb10*/  FMUL.FTZ R51, R0, R119 ;  /* 0x0000007700337220 */ /* 0x000fe20000410000 */
[----:B------:R-:W-:Y:S01]  /*cb20*/  MOV R119, R155 ;  /* 0x0000009b00777202 */ /* 0x000fe20000000f00 */
[----:B------:R3:W-:Y:S01]  /*cb30*/  @P0 LDGSTS.E.BYPASS.LTC128B.128 [R228+0xa100], [R4.64], !P6 ;  /* 0x0a10000004e40fae */ /* 0x0007e2000f101d46 */
[----:B------:R-:W-:Y:S01]  /*cb40*/  MOV R155, R64 ;  /* 0x00000040009b7202 */ /* 0x000fe20000000f00 */
[C---:B------:R-:W-:Y:S06]  /*cb50*/  FMUL.FTZ R64, R2.reuse, R132 ;  /* 0x0000008402407220 */ /* 0x040fec0000410000 */
[----:B------:R3:W-:Y:S01]  /*cb60*/  @P0 LDGSTS.E.BYPASS.LTC128B.128 [R228+0xe100], [R4.64+0x80], !P5 ;  /* 0x0e10008004e40fae */ /* 0x0007e2000e901d46 */
[----:B--2---:R-:W-:Y:S07]  /*cb70*/  FMUL.FTZ R48, R2, R116 ;  /* 0x0000007402307220 */ /* 0x004fee0000410000 */
[----:B------:R2:W-:Y:S01]  /*cb80*/  @P0 LDGSTS.E.BYPASS.LTC128B.128 [R228+0xb100], [R8.64], !P6 ;  /* 0x0b10000008e40fae */ /* 0x0005e2000f101d46 */
[C---:B-1----:R-:W-:Y:S01]  /*cb90*/  FMUL.FTZ R6, R0.reuse, R74 ;  /* 0x0000004a00067220 */ /* 0x042fe20000410000 */
[----:B------:R-:W-:Y:S01]  /*cba0*/  F2FP.PACK_AB R74, R247, R243 ;  /* 0x000000f3f74a723e */ /* 0x000fe200000000ff */
[----:B------:R-:W-:Y:S05]  /*cbb0*/  FMUL.FTZ R7, R0, R75 ;  /* 0x0000004b00077220 */ /* 0x000fea0000410000 */
[----:B------:R2:W-:Y:S08]  /*cbc0*/  @P0 LDGSTS.E.BYPASS.LTC128B.128 [R228+0xf100], [R8.64+0x80], !P5 ;  /* 0x0f10008008e40fae */ /* 0x0005f0000e901d46 */
[----:B------:R-:W1:Y:S01]  /*cbd0*/  LDSM.16.MT88.4 R12, [R200] ;  /* 0x00000000c80c783b */ /* 0x000e620000004200 */
[--C-:B---3--:R-:W-:Y:S01]  /*cbe0*/  FFMA.FTZ R4, R149, c[0x0][0x2d0], -R3.reuse ;  /* 0x0000b40095047a23 */ /* 0x108fe20000010803 */
[----:B------:R-:W-:Y:S01]  /*cbf0*/  MOV R149, R65 ;  /* 0x0000004100957202 */ /* 0x000fe20000000f00 */
[----:B------:R-:W-:Y:S01]  /*cc00*/  FMUL.FTZ R5, R2, R73 ;  /* 0x0000004902057220 */ /* 0x000fe20000410000 */
[----:B----4-:R-:W-:Y:S01]  /*cc10*/  F2FP.PACK_AB R73, R164, R165 ;  /* 0x000000a5a449723e */ /* 0x010fe200000000ff */
[----:B------:R3:W-:Y:S03]  /*cc20*/  MUFU.EX2 R163, R4 ;  /* 0x0000000400a37308 */ /* 0x0007e60000000800 */
[----:B------:R-:W4:Y:S01]  /*cc30*/  LDSM.16.MT88.4 R20, [R204] ;  /* 0x00000000cc14783b */ /* 0x000f220000004200 */
[C---:B------:R-:W-:Y:S07]  /*cc40*/  FMUL.FTZ R65, R2.reuse, R133 ;  /* 0x0000008502417220 */ /* 0x040fee0000410000 */
[----:B------:R-:W5:Y:S01]  /*cc50*/  LDSM.16.MT88.4 R28, [R203] ;  /* 0x00000000cb1c783b */ /* 0x000f620000004200 */
[C---:B--2---:R-:W-:Y:S02]  /*cc60*/  FMUL.FTZ R8, R2.reuse, R76 ;  /* 0x0000004c02087220 */ /* 0x044fe40000410000 */
[----:B------:R-:W-:Y:S05]  /*cc70*/  FMUL.FTZ R9, R2, R77 ;  /* 0x0000004d02097220 */ /* 0x000fea0000410000 */
[----:B------:R-:W2:Y:S01]  /*cc80*/  LDSM.16.MT88.4 R36, [R223] ;  /* 0x00000000df24783b */ /* 0x000ea20000004200 */
[--C-:B---3--:R-:W-:Y:S07]  /*cc90*/  FFMA.FTZ R4, R154, c[0x0][0x2d0], -R3.reuse ;  /* 0x0000b4009a047a23 */ /* 0x108fee0000010803 */
[----:B------:R-:W3:Y:S01]  /*cca0*/  LDSM.16.MT88.4 R44, [R200+0x4000] ;  /* 0x00400000c82c783b */ /* 0x000ee20000004200 */
[----:B------:R-:W-:Y:S01]  /*ccb0*/  MOV R154, R229 ;  /* 0x000000e5009a7202 */ /* 0x000fe20000000f00 */
[----:B------:R1:W1:Y:S06]  /*ccc0*/  MUFU.EX2 R166, R4 ;  /* 0x0000000400a67308 */ /* 0x00026c0000000800 */
[----:B------:R-:W2:Y:S04]  /*ccd0*/  LDSM.16.MT88.4 R52, [R204+0x4000] ;  /* 0x00400000cc34783b */ /* 0x000ea80000004200 */
[----:B------:R3:W-:Y:S04]  /*cce0*/  MUFU.EX2 R229, R70 ;  /* 0x0000004600e57308 */ /* 0x0007e80000000800 */
[----:B------:R-:W2:Y:S08]  /*ccf0*/  LDSM.16.MT88.4 R60, [R203+0x4000] ;  /* 0x00400000cb3c783b */ /* 0x000eb00000004200 */
[----:B------:R-:W2:Y:S01]  /*cd00*/  LDSM.16.MT88.4 R76, [R206+0x4000] ;  /* 0x00400000ce4c783b */ /* 0x000ea20000004200 */
[----:B-1----:R-:W-:Y:S01]  /*cd10*/  FMUL.FTZ R4, R2, R72 ;  /* 0x0000004802047220 */ /* 0x002fe20000410000 */
[----:B------:R-:W-:Y:S02]  /*cd20*/  F2FP.PACK_AB R72, R245, R244 ;  /* 0x000000f4f548723e */ /* 0x000fe400000000ff */
[----:B------:R-:W-:Y:S04]  /*cd30*/  F2FP.PACK_AB R75, R166, R163 ;  /* 0x000000a3a64b723e */ /* 0x000fe800000000ff */
[----:B------:R-:W-:Y:S03]  /*cd40*/  LDSM.16.MT88.4 R84, [R204+0x800] ;  /* 0x00080000cc54783b */ /* 0x000fe60000004200 */
[C---:B------:R-:W-:Y:S05]  /*cd50*/  HMMA.16816.F32 R4, R72.reuse, R12, R4 ;  /* 0x0000000c4804723c */ /* 0x040fea0000001804 */
[----:B------:R-:W-:Y:S01]  /*cd60*/  LDSM.16.MT88.4 R92, [R203+0x4800] ;  /* 0x00480000cb5c783b */ /* 0x000fe20000004200 */
[--C-:B---3--:R-:W-:Y:S02]  /*cd70*/  FFMA.FTZ R70, R182, c[0x0][0x2d0], -R138.reuse ;  /* 0x0000b400b6467a23 */ /* 0x108fe4000001088a */
[C---:B------:R-:W-:Y:S01]  /*cd80*/  FMUL.FTZ R12, R2.reuse, R80 ;  /* 0x00000050020c7220 */ /* 0x040fe20000410000 */
[C---:B------:R-:W-:Y:S04]  /*cd90*/  HMMA.16816.F32 R8, R72.reuse, R14, R8 ;  /* 0x0000000e4808723c */ /* 0x040fe80000001808 */
[----:B------:R-:W0:Y:S01]  /*cda0*/  LDGDEPBAR ;  /* 0x00000000000079af */ /* 0x000e220000000000 */
[----:B------:R-:W-:Y:S02]  /*cdb0*/  FMUL.FTZ R13, R2, R81 ;  /* 0x00000051020d7220 */ /* 0x000fe40000410000 */
[C---:B------:R-:W-:Y:S02]  /*cdc0*/  FMUL.FTZ R14, R0.reuse, R82 ;  /* 0x00000052000e7220 */ /* 0x040fe40000410000 */
[----:B------:R-:W-:Y:S03]  /*cdd0*/  FMUL.FTZ R15, R0, R83 ;  /* 0x00000053000f7220 */ /* 0x000fe60000410000 */
[----:B------:R-:W1:Y:S04]  /*cde0*/  LDSM.16.MT88.4 R80, [R200+0x800] ;  /* 0x00080000c850783b */ /* 0x000e680000004200 */
[C---:B----4-:R-:W-:Y:S07]  /*cdf0*/  HMMA.16816.F32 R12, R72.reuse, R20, R12 ;  /* 0x00000014480c723c */ /* 0x050fee000000180c */
[C---:B------:R-:W-:Y:S01]  /*ce00*/  FMUL.FTZ R20, R2.reuse, R88 ;  /* 0x0000005802147220 */ /* 0x040fe20000410000 */
[C---:B------:R-:W-:Y:S04]  /*ce10*/  HMMA.16816.F32 R16, R72.reuse, R22, R16 ;  /* 0x000000164810723c */ /* 0x040fe80000001810 */
[----:B------:R-:W-:Y:S03]  /*ce20*/  FMUL.FTZ R21, R2, R89 ;  /* 0x0000005902157220 */ /* 0x000fe60000410000 */
[C---:B------:R-:W-:Y:S02]  /*ce30*/  FMUL.FTZ R22, R0.reuse, R90 ;  /* 0x0000005a00167220 */ /* 0x040fe40000410000 */
[----:B------:R-:W-:Y:S02]  /*ce40*/  FMUL.FTZ R23, R0, R91 ;  /* 0x0000005b00177220 */ /* 0x000fe40000410000 */
[----:B------:R-:W3:Y:S05]  /*ce50*/  LDSM.16.MT88.4 R88, [R203+0x800] ;  /* 0x00080000cb58783b */ /* 0x000eea0000004200 */
[C---:B-----5:R-:W-:Y:S07]  /*ce60*/  HMMA.16816.F32 R20, R72.reuse, R28, R20 ;  /* 0x0000001c4814723c */ /* 0x060fee0000001814 */
[C---:B------:R-:W-:Y:S01]  /*ce70*/  FMUL.FTZ R28, R2.reuse, R96 ;  /* 0x00000060021c7220 */ /* 0x040fe20000410000 */
[C---:B------:R-:W-:Y:S04]  /*ce80*/  HMMA.16816.F32 R24, R72.reuse, R30, R24 ;  /* 0x0000001e4818723c */ /* 0x040fe80000001818 */
[----:B------:R-:W-:Y:S03]  /*ce90*/  FMUL.FTZ R29, R2, R97 ;  /* 0x00000061021d7220 */ /* 0x000fe60000410000 */
[C---:B------:R-:W-:Y:S02]  /*cea0*/  FMUL.FTZ R30, R0.reuse, R98 ;  /* 0x00000062001e7220 */ /* 0x040fe40000410000 */
[----:B------:R-:W-:Y:S02]  /*ceb0*/  FMUL.FTZ R31, R0, R99 ;  /* 0x00000063001f7220 */ /* 0x000fe40000410000 */
[----:B------:R-:W-:Y:S05]  /*cec0*/  LDSM.16.MT88.4 R96, [R204+0x1000] ;  /* 0x00100000cc60783b */ /* 0x000fea0000004200 */
[C---:B--2---:R-:W-:Y:S07]  /*ced0*/  HMMA.16816.F32 R28, R72.reuse, R36, R28 ;  /* 0x00000024481c723c */ /* 0x044fee000000181c */
[--C-:B------:R-:W-:Y:S01]  /*cee0*/  FFMA.FTZ R36, R151, c[0x0][0x2d0], -R138.reuse ;  /* 0x0000b40097247a23 */ /* 0x100fe2000001088a */
[C---:B------:R-:W-:Y:S03]  /*cef0*/  HMMA.16816.F32 R32, R72.reuse, R38, R32 ;  /* 0x000000264820723c */ /* 0x040fe60000001820 */
[----:B------:R2:W-:Y:S01]  /*cf00*/  MUFU.EX2 R234, R36 ;  /* 0x0000002400ea7308 */ /* 0x0005e20000000800 */
[----:B------:R-:W-:Y:S01]  /*cf10*/  FMUL.FTZ R37, R2, R105 ;  /* 0x0000006902257220 */ /* 0x000fe20000410000 */
[----:B------:R-:W-:Y:S01]  /*cf20*/  MOV R151, R58 ;  /* 0x0000003a00977202 */ /* 0x000fe20000000f00 */
[C---:B------:R-:W-:Y:S02]  /*cf30*/  FMUL.FTZ R58, R0.reuse, R126 ;  /* 0x0000007e003a7220 */ /* 0x040fe40000410000 */
[C---:B------:R-:W-:Y:S04]  /*cf40*/  FMUL.FTZ R38, R0.reuse, R106 ;  /* 0x0000006a00267220 */ /* 0x040fe80000410000 */
[----:B------:R-:W-:Y:S02]  /*cf50*/  FMUL.FTZ R39, R0, R107 ;  /* 0x0000006b00277220 */ /* 0x000fe40000410000 */
[----:B--2---:R-:W-:Y:S07]  /*cf60*/  FMUL.FTZ R36, R2, R104 ;  /* 0x0000006802247220 */ /* 0x004fee0000410000 */
[C---:B------:R-:W-:Y:S07]  /*cf70*/  HMMA.16816.F32 R36, R72.reuse, R44, R36 ;  /* 0x0000002c4824723c */ /* 0x040fee0000001824 */
[--C-:B------:R-:W-:Y:S01]  /*cf80*/  FFMA.FTZ R44, R158, c[0x0][0x2d0], -R3.reuse ;  /* 0x0000b4009e2c7a23 */ /* 0x100fe20000010803 */
[C---:B------:R-:W-:Y:S03]  /*cf90*/  HMMA.16816.F32 R40, R72.reuse, R46, R40 ;  /* 0x0000002e4828723c */ /* 0x040fe60000001828 */
[----:B------:R2:W-:Y:S01]  /*cfa0*/  MUFU.EX2 R161, R44 ;  /* 0x0000002c00a17308 */ /* 0x0005e20000000800 */
[----:B------:R-:W-:Y:S01]  /*cfb0*/  FMUL.FTZ R45, R2, R113 ;  /* 0x00000071022d7220 */ /* 0x000fe20000410000 */
[----:B------:R-:W-:Y:S02]  /*cfc0*/  MOV R158, R156 ;  /* 0x0000009c009e7202 */ /* 0x000fe40000000f00 */
[C---:B------:R-:W-:Y:S01]  /*cfd0*/  FMUL.FTZ R46, R0.reuse, R114 ;  /* 0x00000072002e7220 */ /* 0x040fe20000410000 */
[----:B------:R-:W-:Y:S01]  /*cfe0*/  MOV R156, R50 ;  /* 0x00000032009c7202 */ /* 0x000fe20000000f00 */
[C---:B------:R-:W-:Y:S03]  /*cff0*/  FMUL.FTZ R47, R0.reuse, R115 ;  /* 0x00000073002f7220 */ /* 0x040fe60000410000 */
[----:B------:R-:W-:Y:S02]  /*d000*/  FMUL.FTZ R50, R0, R118 ;  /* 0x0000007600327220 */ /* 0x000fe40000410000 */
[----:B--2---:R-:W-:Y:S07]  /*d010*/  FMUL.FTZ R44, R2, R112 ;  /* 0x00000070022c7220 */ /* 0x004fee0000410000 */
[C---:B------:R-:W-:Y:S07]  /*d020*/  HMMA.16816.F32 R44, R72.reuse, R52, R44 ;  /* 0x00000034482c723c */ /* 0x040fee000000182c */
[--C-:B------:R-:W-:Y:S01]  /*d030*/  FFMA.FTZ R52, R160, c[0x0][0x2d0], -R138.reuse ;  /* 0x0000b400a0347a23 */ /* 0x100fe2000001088a */
[C---:B------:R-:W-:Y:S03]  /*d040*/  HMMA.16816.F32 R48, R72.reuse, R54, R48 ;  /* 0x000000364830723c */ /* 0x040fe60000001830 */
[----:B------:R2:W4:Y:S01]  /*d050*/  MUFU.EX2 R118, R52 ;  /* 0x0000003400767308 */ /* 0x0005220000000800 */
[C---:B------:R-:W-:Y:S01]  /*d060*/  FMUL.FTZ R53, R2.reuse, R121 ;  /* 0x0000007902357220 */ /* 0x040fe20000410000 */
[----:B------:R-:W-:Y:S02]  /*d070*/  MOV R121, R191 ;  /* 0x000000bf00797202 */ /* 0x000fe40000000f00 */
[----:B------:R-:W-:Y:S01]  /*d080*/  MOV R160, R57 ;  /* 0x0000003900a07202 */ /* 0x000fe20000000f00 */
[----:B------:R-:W-:Y:S04]  /*d090*/  FMUL.FTZ R57, R2, R125 ;  /* 0x0000007d02397220 */ /* 0x000fe80000410000 */
[C---:B------:R-:W-:Y:S01]  /*d0a0*/  FMUL.FTZ R54, R0.reuse, R122 ;  /* 0x0000007a00367220 */ /* 0x040fe20000410000 */
[----:B------:R5:W-:Y:S01]  /*d0b0*/  MUFU.EX2 R191, R70 ;  /* 0x0000004600bf7308 */ /* 0x000be20000000800 */
[----:B------:R-:W-:Y:S02]  /*d0c0*/  FMUL.FTZ R55, R0, R123 ;  /* 0x0000007b00377220 */ /* 0x000fe40000410000 */
[----:B--2---:R-:W-:Y:S01]  /*d0d0*/  FMUL.FTZ R52, R2, R120 ;  /* 0x0000007802347220 */ /* 0x004fe20000410000 */
[----:B------:R-:W-:Y:S01]  /*d0e0*/  MOV R120, R56 ;  /* 0x0000003800787202 */ /* 0x000fe20000000f00 */
[--C-:B------:R-:W-:Y:S05]  /*d0f0*/  FFMA.FTZ R56, R167, c[0x0][0x2d0], -R3.reuse ;  /* 0x0000b400a7387a23 */ /* 0x100fea0000010803 */
[----:B------:R2:W-:Y:S01]  /*d100*/  MUFU.EX2 R117, R56 ;  /* 0x0000003800757308 */ /* 0x0005e20000000800 */
[C---:B------:R-:W-:Y:S03]  /*d110*/  HMMA.16816.F32 R52, R72.reuse, R60, R52 ;  /* 0x0000003c4834723c */ /* 0x040fe60000001834 */
[--C-:B-----5:R-:W-:Y:S04]  /*d120*/  FFMA.FTZ R70, R183, c[0x0][0x2d0], -R3.reuse ;  /* 0x0000b400b7467a23 */ /* 0x120fe80000010803 */
[--C-:B------:R-:W-:Y:S02]  /*d130*/  FFMA.FTZ R60, R180, c[0x0][0x2d0], -R3.reuse ;  /* 0x0000b400b43c7a23 */ /* 0x100fe40000010803 */
[----:B------:R5:W-:Y:S03]  /*d140*/  MUFU.EX2 R125, R70 ;  /* 0x00000046007d7308 */ /* 0x000be60000000800 */
[C---:B------:R-:W-:Y:S07]  /*d150*/  FMUL.FTZ R61, R2.reuse, R129 ;  /* 0x00000081023d7220 */ /* 0x040fee0000410000 */
[----:B------:R1:W1:Y:S01]  /*d160*/  MUFU.EX2 R116, R60 ;  /* 0x0000003c00747308 */ /* 0x0002620000000800 */
[----:B--2---:R-:W-:Y:S07]  /*d170*/  FMUL.FTZ R56, R2, R124 ;  /* 0x0000007c02387220 */ /* 0x004fee0000410000 */
[C---:B------:R-:W-:Y:S03]  /*d180*/  HMMA.16816.F32 R56, R72.reuse, R62, R56 ;  /* 0x0000003e4838723c */ /* 0x040fe60000001838 */
[--C-:B-----5:R-:W-:Y:S02]  /*d190*/  FFMA.FTZ R70, R188, c[0x0][0x2d0], -R3.reuse ;  /* 0x0000b400bc467a23 */ /* 0x120fe40000010803 */
[----:B------:R2:W-:Y:S02]  /*d1a0*/  MUFU.EX2 R188, R71 ;  /* 0x0000004700bc7308 */ /* 0x0005e40000000800 */
[C---:B------:R-:W-:Y:S02]  /*d1b0*/  FMUL.FTZ R62, R0.reuse, R130 ;  /* 0x00000082003e7220 */ /* 0x040fe40000410000 */
[----:B------:R-:W-:Y:S03]  /*d1c0*/  FMUL.FTZ R63, R0, R131 ;  /* 0x00000083003f7220 */ /* 0x000fe60000410000 */
[----:B-1----:R-:W-:Y:S03]  /*d1d0*/  FMUL.FTZ R60, R2, R128 ;  /* 0x00000080023c7220 */ /* 0x002fe60000410000 */
[----:B------:R1:W5:Y:S04]  /*d1e0*/  MUFU.EX2 R124, R70 ;  /* 0x00000046007c7308 */ /* 0x0003680000000800 */
[C---:B------:R-:W-:Y:S08]  /*d1f0*/  HMMA.16816.F32 R60, R72.reuse, R76, R60 ;  /* 0x0000004c483c723c */ /* 0x040ff0000000183c */
[----:B------:R-:W-:Y:S01]  /*d200*/  HMMA.16816.F32 R64, R72, R78, R64 ;  /* 0x0000004e4840723c */ /* 0x000fe20000001840 */
[----:B------:R-:W3:Y:S03]  /*d210*/  LDSM.16.MT88.4 R76, [R206+0x800] ;  /* 0x00080000ce4c783b */ /* 0x000ee60000004200 */
[--C-:B--2---:R-:W-:Y:S02]  /*d220*/  FFMA.FTZ R71, R152, c[0x0][0x2d0], -R3.reuse ;  /* 0x0000b40098477a23 */ /* 0x104fe40000010803 */
[----:B------:R-:W-:Y:S01]  /*d230*/  MUFU.EX2 R152, R100 ;  /* 0x0000006400987308 */ /* 0x000fe20000000800 */
[----:B----4-:R-:W-:Y:S02]  /*d240*/  F2FP.PACK_AB R74, R118, R233 ;  /* 0x000000e9764a723e */ /* 0x010fe400000000ff */
[----:B------:R-:W-:Y:S03]  /*d250*/  F2FP.PACK_AB R75, R116, R117 ;  /* 0x00000075744b723e */ /* 0x000fe600000000ff */
[--C-:B-1----:R-:W-:Y:S01]  /*d260*/  FFMA.FTZ R70, R189, c[0x0][0x2d0], -R138.reuse ;  /* 0x0000b400bd467a23 */ /* 0x102fe2000001088a */
[----:B------:R-:W-:Y:S02]  /*d270*/  F2FP.PACK_AB R72, R234, R235 ;  /* 0x000000ebea48723e */ /* 0x000fe400000000ff */
[----:B------:R-:W-:Y:S01]  /*d280*/  F2FP.PACK_AB R73, R161, R162 ;  /* 0x000000a2a149723e */ /* 0x000fe200000000ff */
[----:B------:R1:W-:Y:S06]  /*d290*/  MUFU.EX2 R127, R70 ;  /* 0x00000046007f7308 */ /* 0x0003ec0000000800 */
[C---:B------:R-:W-:Y:S08]  /*d2a0*/  HMMA.16816.F32 R4, R72.reuse, R80, R4 ;  /* 0x000000504804723c */ /* 0x040ff00000001804 */
[C---:B------:R-:W-:Y:S01]  /*d2b0*/  HMMA.16816.F32 R8, R72.reuse, R82, R8 ;  /* 0x000000524808723c */ /* 0x040fe20000001808 */
[----:B------:R-:W2:Y:S07]  /*d2c0*/  LDSM.16.MT88.4 R80, [R200+0x4800] ;  /* 0x00480000c850783b */ /* 0x000eae0000004200 */
[C---:B------:R-:W-:Y:S04]  /*d2d0*/  HMMA.16816.F32 R12, R72.reuse, R84, R12 ;  /* 0x00000054480c723c */ /* 0x040fe8000000180c */
[--C-:B-1----:R-:W-:Y:S04]  /*d2e0*/  FFMA.FTZ R70, R190, c[0x0][0x2d0], -R138.reuse ;  /* 0x0000b400be467a23 */ /* 0x102fe8000001088a */
[C---:B------:R-:W-:Y:S01]  /*d2f0*/  HMMA.16816.F32 R16, R72.reuse, R86, R16 ;  /* 0x000000564810723c */ /* 0x040fe20000001810 */
[----:B------:R1:W4:Y:S01]  /*d300*/  MUFU.EX2 R126, R70 ;  /* 0x00000046007e7308 */ /* 0x0003220000000800 */
[----:B------:R-:W4:Y:S06]  /*d310*/  LDSM.16.MT88.4 R84, [R204+0x4800] ;  /* 0x00480000cc54783b */ /* 0x000f2c0000004200 */
[C---:B---3--:R-:W-:Y:S08]  /*d320*/  HMMA.16816.F32 R20, R72.reuse, R88, R20 ;  /* 0x000000584814723c */ /* 0x048ff00000001814 */
[C---:B------:R-:W-:Y:S01]  /*d330*/  HMMA.16816.F32 R24, R72.reuse, R90, R24 ;  /* 0x0000005a4818723c */ /* 0x040fe20000001818 */
[----:B------:R-:W3:Y:S07]  /*d340*/  LDSM.16.MT88.4 R88, [R206+0x4800] ;  /* 0x00480000ce58783b */ /* 0x000eee0000004200 */
[C---:B------:R-:W-:Y:S04]  /*d350*/  HMMA.16816.F32 R28, R72.reuse, R76, R28 ;  /* 0x0000004c481c723c */ /* 0x040fe8000000181c */
[--C-:B-1----:R-:W-:Y:S04]  /*d360*/  FFMA.FTZ R70, R231, c[0x0][0x2d0], -R3.reuse ;  /* 0x0000b400e7467a23 */ /* 0x102fe80000010803 */
[C---:B------:R-:W-:Y:S01]  /*d370*/  HMMA.16816.F32 R32, R72.reuse, R78, R32 ;  /* 0x0000004e4820723c */ /* 0x040fe20000001820 */
[----:B------:R1:W-:Y:S01]  /*d380*/  MUFU.EX2 R107, R70 ;  /* 0x00000046006b7308 */ /* 0x0003e20000000800 */
[----:B------:R-:W3:Y:S06]  /*d390*/  LDSM.16.MT88.4 R76, [R200+0x1000] ;  /* 0x00100000c84c783b */ /* 0x000eec0000004200 */
[C---:B--2---:R-:W-:Y:S08]  /*d3a0*/  HMMA.16816.F32 R36, R72.reuse, R80, R36 ;  /* 0x000000504824723c */ /* 0x044ff00000001824 */
[C---:B------:R-:W-:Y:S01]  /*d3b0*/  HMMA.16816.F32 R40, R72.reuse, R82, R40 ;  /* 0x000000524828723c */ /* 0x040fe20000001828 */
[----:B------:R-:W2:Y:S07]  /*d3c0*/  LDSM.16.MT88.4 R80, [R203+0x1000] ;  /* 0x00100000cb50783b */ /* 0x000eae0000004200 */
[C---:B----4-:R-:W-:Y:S04]  /*d3d0*/  HMMA.16816.F32 R44, R72.reuse, R84, R44 ;  /* 0x00000054482c723c */ /* 0x050fe8000000182c */
[--C-:B-1----:R-:W-:Y:S04]  /*d3e0*/  FFMA.FTZ R70, R232, c[0x0][0x2d0], -R3.reuse ;  /* 0x0000b400e8467a23 */ /* 0x102fe80000010803 */
[C---:B------:R-:W-:Y:S01]  /*d3f0*/  HMMA.16816.F32 R48, R72.reuse, R86, R48 ;  /* 0x000000564830723c */ /* 0x040fe20000001830 */
[----:B------:R1:W4:Y:S01]  /*d400*/  MUFU.EX2 R106, R70 ;  /* 0x00000046006a7308 */ /* 0x0003220000000800 */
[----:B------:R-:W2:Y:S06]  /*d410*/  LDSM.16.MT88.4 R84, [R206+0x1000] ;  /* 0x00100000ce54783b */ /* 0x000eac0000004200 */
[C---:B------:R-:W-:Y:S08]  /*d420*/  HMMA.16816.F32 R52, R72.reuse, R92, R52 ;  /* 0x0000005c4834723c */ /* 0x040ff00000001834 */
[C---:B------:R-:W-:Y:S01]  /*d430*/  HMMA.16816.F32 R56, R72.reuse, R94, R56 ;  /* 0x0000005e4838723c */ /* 0x040fe20000001838 */
[----:B------:R-:W-:Y:S07]  /*d440*/  LDSM.16.MT88.4 R92, [R206+0x5800] ;  /* 0x00580000ce5c783b */ /* 0x000fee0000004200 */
[C---:B---3--:R-:W-:Y:S04]  /*d450*/  HMMA.16816.F32 R60, R72.reuse, R88, R60 ;  /* 0x00000058483c723c */ /* 0x048fe8000000183c */
[--C-:B-1----:R-:W-:Y:S04]  /*d460*/  FFMA.FTZ R70, R236, c[0x0][0x2d0], -R138.reuse ;  /* 0x0000b400ec467a23 */ /* 0x102fe8000001088a */
[----:B------:R-:W-:Y:S01]  /*d470*/  HMMA.16816.F32 R64, R72, R90, R64 ;  /* 0x0000005a4840723c */ /* 0x000fe20000001840 */
[----:B------:R1:W-:Y:S01]  /*d480*/  MUFU.EX2 R190, R70 ;  /* 0x0000004600be7308 */ /* 0x0003e20000000800 */
[----:B------:R-:W-:Y:S05]  /*d490*/  LDSM.16.MT88.4 R88, [R204+0x5000] ;  /* 0x00500000cc58783b */ /* 0x000fea0000004200 */
[----:B-----5:R-:W-:Y:S02]  /*d4a0*/  F2FP.PACK_AB R73, R124, R125 ;  /* 0x0000007d7c49723e */ /* 0x020fe400000000ff */
[----:B------:R-:W-:Y:S03]  /*d4b0*/  F2FP.PACK_AB R74, R126, R127 ;  /* 0x0000007f7e4a723e */ /* 0x000fe600000000ff */
[----:B------:R-:W-:Y:S02]  /*d4c0*/  F2FP.PACK_AB R72, R191, R229 ;  /* 0x000000e5bf48723e */ /* 0x000fe400000000ff */
[----:B----4-:R-:W-:Y:S07]  /*d4d0*/  F2FP.PACK_AB R75, R106, R107 ;  /* 0x0000006b6a4b723e */ /* 0x010fee00000000ff */
[C---:B------:R-:W-:Y:S03]  /*d4e0*/  HMMA.16816.F32 R4, R72.reuse, R76, R4 ;  /* 0x0000004c4804723c */ /* 0x040fe60000001804 */
[--C-:B-1----:R-:W-:Y:S05]  /*d4f0*/  FFMA.FTZ R70, R237, c[0x0][0x2d0], -R138.reuse ;  /* 0x0000b400ed467a23 */ /* 0x102fea000001088a */
[C---:B------:R-:W-:Y:S01]  /*d500*/  HMMA.16816.F32 R8, R72.reuse, R78, R8 ;  /* 0x0000004e4808723c */ /* 0x040fe20000001808 */
[----:B------:R1:W3:Y:S01]  /*d510*/  MUFU.EX2 R189, R70 ;  /* 0x0000004600bd7308 */ /* 0x0002e20000000800 */
[----:B------:R-:W4:Y:S06]  /*d520*/  LDSM.16.MT88.4 R76, [R200+0x5000] ;  /* 0x00500000c84c783b */ /* 0x000f2c0000004200 */
[C---:B------:R-:W-:Y:S08]  /*d530*/  HMMA.16816.F32 R12, R72.reuse, R96, R12 ;  /* 0x00000060480c723c */ /* 0x040ff0000000180c */
[C---:B------:R-:W-:Y:S01]  /*d540*/  HMMA.16816.F32 R16, R72.reuse, R98, R16 ;  /* 0x000000624810723c */ /* 0x040fe20000001810 */
[----:B------:R-:W-:Y:S07]  /*d550*/  LDSM.16.MT88.4 R96, [R204+0x2000] ;  /* 0x00200000cc60783b */ /* 0x000fee0000004200 */
[C---:B--2---:R-:W-:Y:S04]  /*d560*/  HMMA.16816.F32 R20, R72.reuse, R80, R20 ;  /* 0x000000504814723c */ /* 0x044fe80000001814 */
[--C-:B-1----:R-:W-:Y:S04]  /*d570*/  FFMA.FTZ R70, R238, c[0x0][0x2d0], -R3.reuse ;  /* 0x0000b400ee467a23 */ /* 0x102fe80000010803 */
[C---:B------:R-:W-:Y:S01]  /*d580*/  HMMA.16816.F32 R24, R72.reuse, R82, R24 ;  /* 0x000000524818723c */ /* 0x040fe20000001818 */
[----:B------:R1:W-:Y:S01]  /*d590*/  MUFU.EX2 R105, R70 ;  /* 0x0000004600697308 */ /* 0x0003e20000000800 */
[----:B------:R-:W2:Y:S06]  /*d5a0*/  LDSM.16.MT88.4 R80, [R203+0x5000] ;  /* 0x00500000cb50783b */ /* 0x000eac0000004200 */
[C---:B------:R-:W-:Y:S08]  /*d5b0*/  HMMA.16816.F32 R28, R72.reuse, R84, R28 ;  /* 0x00000054481c723c */ /* 0x040ff0000000181c */
[C---:B------:R-:W-:Y:S01]  /*d5c0*/  HMMA.16816.F32 R32, R72.reuse, R86, R32 ;  /* 0x000000564820723c */ /* 0x040fe20000001820 */
[----:B------:R-:W5:Y:S07]  /*d5d0*/  LDSM.16.MT88.4 R84, [R206+0x5000] ;  /* 0x00500000ce54783b */ /* 0x000f6e0000004200 */
[C---:B----4-:R-:W-:Y:S04]  /*d5e0*/  HMMA.16816.F32 R36, R72.reuse, R76, R36 ;  /* 0x0000004c4824723c */ /* 0x050fe80000001824 */
[--C-:B-1----:R-:W-:Y:S04]  /*d5f0*/  FFMA.FTZ R70, R239, c[0x0][0x2d0], -R3.reuse ;  /* 0x0000b400ef467a23 */ /* 0x102fe80000010803 */
[C---:B------:R-:W-:Y:S01]  /*d600*/  HMMA.16816.F32 R40, R72.reuse, R78, R40 ;  /* 0x0000004e4828723c */ /* 0x040fe20000001828 */
[----:B------:R1:W4:Y:S01]  /*d610*/  MUFU.EX2 R104, R70 ;  /* 0x0000004600687308 */ /* 0x0003220000000800 */
[----:B------:R-:W3:Y:S06]  /*d620*/  LDSM.16.MT88.4 R76, [R200+0x1800] ;  /* 0x00180000c84c783b */ /* 0x000eec0000004200 */
[C---:B------:R-:W-:Y:S08]  /*d630*/  HMMA.16816.F32 R44, R72.reuse, R88, R44 ;  /* 0x00000058482c723c */ /* 0x040ff0000000182c */
[C---:B------:R-:W-:Y:S01]  /*d640*/  HMMA.16816.F32 R48, R72.reuse, R90, R48 ;  /* 0x0000005a4830723c */ /* 0x040fe20000001830 */
[----:B------:R-:W4:Y:S07]  /*d650*/  LDSM.16.MT88.4 R88, [R204+0x1800] ;  /* 0x00180000cc58783b */ /* 0x000f2e0000004200 */
[C---:B--2---:R-:W-:Y:S04]  /*d660*/  HMMA.16816.F32 R52, R72.reuse, R80, R52 ;  /* 0x000000504834723c */ /* 0x044fe80000001834 */
[--C-:B-1----:R-:W-:Y:S04]  /*d670*/  FFMA.FTZ R70, R240, c[0x0][0x2d0], -R138.reuse ;  /* 0x0000b400f0467a23 */ /* 0x102fe8000001088a */
[C---:B------:R-:W-:Y:S01]  /*d680*/  HMMA.16816.F32 R56, R72.reuse, R82, R56 ;  /* 0x000000524838723c */ /* 0x040fe20000001838 */
[----:B------:R1:W2:Y:S01]  /*d690*/  MUFU.EX2 R183, R70 ;  /* 0x0000004600b77308 */ /* 0x0002a20000000800 */
[----:B------:R-:W2:Y:S06]  /*d6a0*/  LDSM.16.MT88.4 R80, [R203+0x1800] ;  /* 0x00180000cb50783b */ /* 0x000eac0000004200 */
[C---:B-----5:R-:W-:Y:S08]  /*d6b0*/  HMMA.16816.F32 R60, R72.reuse, R84, R60 ;  /* 0x00000054483c723c */ /* 0x060ff0000000183c */
[----:B------:R-:W-:Y:S01]  /*d6c0*/  HMMA.16816.F32 R64, R72, R86, R64 ;  /* 0x000000564840723c */ /* 0x000fe20000001840 */
[----:B------:R-:W5:Y:S06]  /*d6d0*/  LDSM.16.MT88.4 R84, [R206+0x1800] ;  /* 0x00180000ce54783b */ /* 0x000f6c0000004200 */
[----:B---3--:R-:W-:Y:S01]  /*d6e0*/  F2FP.PACK_AB R72, R189, R190 ;  /* 0x000000bebd48723e */ /* 0x008fe200000000ff */
[--C-:B-1----:R-:W-:Y:S01]  /*d6f0*/  FFMA.FTZ R70, R242, c[0x0][0x2d0], -R3.reuse ;  /* 0x0000b400f2467a23 */ /* 0x102fe20000010803 */
[----:B----4-:R-:W-:Y:S03]  /*d700*/  F2FP.PACK_AB R73, R104, R105 ;  /* 0x000000696849723e */ /* 0x010fe600000000ff */
[----:B------:R1:W-:Y:S01]  /*d710*/  MUFU.EX2 R115, R70 ;  /* 0x0000004600737308 */ /* 0x0003e20000000800 */
[----:B--2---:R-:W-:Y:S01]  /*d720*/  F2FP.PACK_AB R74, R183, R188 ;  /* 0x000000bcb74a723e */ /* 0x004fe200000000ff */
[--C-:B-1----:R-:W-:Y:S08]  /*d730*/  FFMA.FTZ R70, R246, c[0x0][0x2d0], -R3.reuse ;  /* 0x0000b400f6467a23 */ /* 0x102ff00000010803 */
[----:B------:R1:W2:Y:S02]  /*d740*/  MUFU.EX2 R114, R70 ;  /* 0x0000004600727308 */ /* 0x0002a40000000800 */
[--C-:B-1----:R-:W-:Y:S01]  /*d750*/  FFMA.FTZ R70, R248, c[0x0][0x2d0], -R138.reuse ;  /* 0x0000b400f8467a23 */ /* 0x102fe2000001088a */
[----:B--2---:R-:W-:Y:S07]  /*d760*/  F2FP.PACK_AB R75, R114, R115 ;  /* 0x00000073724b723e */ /* 0x004fee00000000ff */
[----:B------:R1:W-:Y:S01]  /*d770*/  MUFU.EX2 R182, R70 ;  /* 0x0000004600b67308 */ /* 0x0003e20000000800 */
[C---:B------:R-:W-:Y:S08]  /*d780*/  HMMA.16816.F32 R4, R72.reuse, R76, R4 ;  /* 0x0000004c4804723c */ /* 0x040ff00000001804 */
[C---:B------:R-:W-:Y:S01]  /*d790*/  HMMA.16816.F32 R8, R72.reuse, R78, R8 ;  /* 0x0000004e4808723c */ /* 0x040fe20000001808 */
[----:B------:R-:W2:Y:S07]  /*d7a0*/  LDSM.16.MT88.4 R76, [R200+0x5800] ;  /* 0x00580000c84c783b */ /* 0x000eae0000004200 */
[C---:B------:R-:W-:Y:S04]  /*d7b0*/  HMMA.16816.F32 R12, R72.reuse, R88, R12 ;  /* 0x00000058480c723c */ /* 0x040fe8000000180c */
[--C-:B-1----:R-:W-:Y:S04]  /*d7c0*/  FFMA.FTZ R70, R249, c[0x0][0x2d0], -R138.reuse ;  /* 0x0000b400f9467a23 */ /* 0x102fe8000001088a */
[C---:B------:R-:W-:Y:S01]  /*d7d0*/  HMMA.16816.F32 R16, R72.reuse, R90, R16 ;  /* 0x0000005a4810723c */ /* 0x040fe20000001810 */
[----:B------:R1:W3:Y:S01]  /*d7e0*/  MUFU.EX2 R181, R70 ;  /* 0x0000004600b57308 */ /* 0x0002e20000000800 */
[----:B------:R-:W4:Y:S06]  /*d7f0*/  LDSM.16.MT88.4 R88, [R204+0x5800] ;  /* 0x00580000cc58783b */ /* 0x000f2c0000004200 */
[C---:B------:R-:W-:Y:S08]  /*d800*/  HMMA.16816.F32 R20, R72.reuse, R80, R20 ;  /* 0x000000504814723c */ /* 0x040ff00000001814 */
[C---:B------:R-:W-:Y:S01]  /*d810*/  HMMA.16816.F32 R24, R72.reuse, R82, R24 ;  /* 0x000000524818723c */ /* 0x040fe20000001818 */
[----:B------:R-:W3:Y:S07]  /*d820*/  LDSM.16.MT88.4 R80, [R203+0x5800] ;  /* 0x00580000cb50783b */ /* 0x000eee0000004200 */
[C---:B-----5:R-:W-:Y:S04]  /*d830*/  HMMA.16816.F32 R28, R72.reuse, R84, R28 ;  /* 0x00000054481c723c */ /* 0x060fe8000000181c */
[--C-:B-1----:R-:W-:Y:S04]  /*d840*/  FFMA.FTZ R70, R250, c[0x0][0x2d0], -R3.reuse ;  /* 0x0000b400fa467a23 */ /* 0x102fe80000010803 */
[C---:B------:R-:W-:Y:S01]  /*d850*/  HMMA.16816.F32 R32, R72.reuse, R86, R32 ;  /* 0x000000564820723c */ /* 0x040fe20000001820 */
[----:B------:R1:W-:Y:S01]  /*d860*/  MUFU.EX2 R113, R70 ;  /* 0x0000004600717308 */ /* 0x0003e20000000800 */
[----:B------:R-:W5:Y:S06]  /*d870*/  LDSM.16.MT88.4 R84, [R200+0x2000] ;  /* 0x00200000c854783b */ /* 0x000f6c0000004200 */
[C---:B--2---:R-:W-:Y:S08]  /*d880*/  HMMA.16816.F32 R36, R72.reuse, R76, R36 ;  /* 0x0000004c4824723c */ /* 0x044ff00000001824 */
[C---:B------:R-:W-:Y:S01]  /*d890*/  HMMA.16816.F32 R40, R72.reuse, R78, R40 ;  /* 0x0000004e4828723c */ /* 0x040fe20000001828 */
[----:B------:R-:W2:Y:S07]  /*d8a0*/  LDSM.16.MT88.4 R76, [R203+0x2000] ;  /* 0x00200000cb4c783b */ /* 0x000eae0000004200 */
[C---:B----4-:R-:W-:Y:S04]  /*d8b0*/  HMMA.16816.F32 R44, R72.reuse, R88, R44 ;  /* 0x00000058482c723c */ /* 0x050fe8000000182c */
[--C-:B-1----:R-:W-:Y:S04]  /*d8c0*/  FFMA.FTZ R70, R251, c[0x0][0x2d0], -R3.reuse ;  /* 0x0000b400fb467a23 */ /* 0x102fe80000010803 */
[C---:B------:R-:W-:Y:S01]  /*d8d0*/  HMMA.16816.F32 R48, R72.reuse, R90, R48 ;  /* 0x0000005a4830723c */ /* 0x040fe20000001830 */
[----:B------:R1:W4:Y:S01]  /*d8e0*/  MUFU.EX2 R112, R70 ;  /* 0x0000004600707308 */ /* 0x0003220000000800 */
[----:B------:R-:W-:Y:S06]  /*d8f0*/  LDSM.16.MT88.4 R88, [R204+0x6000] ;  /* 0x00600000cc58783b */ /* 0x000fec0000004200 */
[C---:B---3--:R-:W-:Y:S08]  /*d900*/  HMMA.16816.F32 R52, R72.reuse, R80, R52 ;  /* 0x000000504834723c */ /* 0x048ff00000001834 */
[C---:B------:R-:W-:Y:S01]  /*d910*/  HMMA.16816.F32 R56, R72.reuse, R82, R56 ;  /* 0x000000524838723c */ /* 0x040fe20000001838 */
[----:B------:R-:W3:Y:S07]  /*d920*/  LDSM.16.MT88.4 R80, [R206+0x2000] ;  /* 0x00200000ce50783b */ /* 0x000eee0000004200 */
[C---:B------:R-:W-:Y:S04]  /*d930*/  HMMA.16816.F32 R60, R72.reuse, R92, R60 ;  /* 0x0000005c483c723c */ /* 0x040fe8000000183c */
[--C-:B-1----:R-:W-:Y:S04]  /*d940*/  FFMA.FTZ R70, R252, c[0x0][0x2d0], -R138.reuse ;  /* 0x0000b400fc467a23 */ /* 0x102fe8000001088a */
[----:B------:R-:W-:Y:S01]  /*d950*/  HMMA.16816.F32 R64, R72, R94, R64 ;  /* 0x0000005e4840723c */ /* 0x000fe20000001840 */
[----:B------:R1:W-:Y:S01]  /*d960*/  MUFU.EX2 R180, R70 ;  /* 0x0000004600b47308 */ /* 0x0003e20000000800 */
[----:B------:R-:W-:Y:S05]  /*d970*/  LDSM.16.MT88.4 R92, [R206+0x6000] ;  /* 0x00600000ce5c783b */ /* 0x000fea0000004200 */
[----:B------:R-:W-:Y:S02]  /*d980*/  F2FP.PACK_AB R72, R181, R182 ;  /* 0x000000b6b548723e */ /* 0x000fe400000000ff */
[----:B----4-:R-:W-:Y:S03]  /*d990*/  F2FP.PACK_AB R73, R112, R113 ;  /* 0x000000717049723e */ /* 0x010fe600000000ff */
        /* <DEDUP_REMOVED lines=42> */
[----:B-----5:R-:W-:Y:S02]  /*dc40*/  F2FP.PACK_AB R72, R159, R160 ;  /* 0x000000a09f48723e */ /* 0x020fe400000000ff */
[----:B------:R-:W-:Y:S03]  /*dc50*/  F2FP.PACK_AB R73, R120, R121 ;  /* 0x000000797849723e */ /* 0x000fe600000000ff */
[--C-:B-1----:R-:W-:Y:S04]  /*dc60*/  FFMA.FTZ R70, R157, c[0x0][0x2d0], -R138.reuse ;  /* 0x0000b4009d467a23 */ /* 0x102fe8000001088a */
[----:B------:R1:W5:Y:S02]  /*dc70*/  MUFU.EX2 R157, R70 ;  /* 0x00000046009d7308 */ /* 0x0003640000000800 */
[--C-:B-1----:R-:W-:Y:S01]  /*dc80*/  FFMA.FTZ R70, R109, c[0x0][0x2d0], -R3.reuse ;  /* 0x0000b4006d467a23 */ /* 0x102fe20000010803 */
[----:B-----5:R-:W-:Y:S01]  /*dc90*/  F2FP.PACK_AB R74, R157, R158 ;  /* 0x0000009e9d4a723e */ /* 0x020fe200000000ff */
[----:B------:R-:W5:Y:S06]  /*dca0*/  LDL.LU R109, [R1+0xc] ;  /* 0x00000c00016d7983 */ /* 0x000f6c0000300800 */
[----:B------:R1:W-:Y:S02]  /*dcb0*/  MUFU.EX2 R131, R70 ;  /* 0x0000004600837308 */ /* 0x0003e40000000800 */
[--C-:B-1----:R-:W-:Y:S02]  /*dcc0*/  FFMA.FTZ R70, R108, c[0x0][0x2d0], -R3.reuse ;  /* 0x0000b4006c467a23 */ /* 0x102fe40000010803 */
[----:B------:R-:W5:Y:S06]  /*dcd0*/  LDL.LU R108, [R1+0x10] ;  /* 0x00001000016c7983 */ /* 0x000f6c0000300800 */
[----:B------:R1:W1:Y:S02]  /*dce0*/  MUFU.EX2 R130, R70 ;  /* 0x0000004600827308 */ /* 0x0002640000000800 */
[--C-:B-1----:R-:W-:Y:S01]  /*dcf0*/  FFMA.FTZ R70, R156, c[0x0][0x2d0], -R138.reuse ;  /* 0x0000b4009c467a23 */ /* 0x102fe2000001088a */
[----:B------:R-:W-:Y:S07]  /*dd00*/  F2FP.PACK_AB R75, R130, R131 ;  /* 0x00000083824b723e */ /* 0x000fee00000000ff */
[----:B------:R1:W-:Y:S01]  /*dd10*/  MUFU.EX2 R156, R70 ;  /* 0x00000046009c7308 */ /* 0x0003e20000000800 */
[C---:B---3--:R-:W-:Y:S08]  /*dd20*/  HMMA.16816.F32 R4, R72.reuse, R80, R4 ;  /* 0x000000504804723c */ /* 0x048ff00000001804 */
[C---:B------:R-:W-:Y:S01]  /*dd30*/  HMMA.16816.F32 R8, R72.reuse, R82, R8 ;  /* 0x000000524808723c */ /* 0x040fe20000001808 */
[----:B------:R-:W3:Y:S07]  /*dd40*/  LDSM.16.MT88.4 R80, [R204+0x6800] ;  /* 0x00680000cc50783b */ /* 0x000eee0000004200 */
[C---:B----4-:R-:W-:Y:S04]  /*dd50*/  HMMA.16816.F32 R12, R72.reuse, R84, R12 ;  /* 0x00000054480c723c */ /* 0x050fe8000000180c */
[--C-:B-1----:R-:W-:Y:S01]  /*dd60*/  FFMA.FTZ R70, R102, c[0x0][0x2d0], -R138.reuse ;  /* 0x0000b40066467a23 */ /* 0x102fe2000001088a */
[----:B------:R-:W-:Y:S02]  /*dd70*/  MOV R102, R150 ;  /* 0x0000009600667202 */ /* 0x000fe40000000f00 */
[----:B------:R-:W-:Y:S01]  /*dd80*/  MOV R150, R149 ;  /* 0x0000009500967202 */ /* 0x000fe20000000f00 */
[C---:B------:R-:W-:Y:S01]  /*dd90*/  HMMA.16816.F32 R16, R72.reuse, R86, R16 ;  /* 0x000000564810723c */ /* 0x040fe20000001810 */
[----:B------:R-:W1:Y:S03]  /*dda0*/  LDSM.16.MT88.4 R84, [R203+0x6800] ;  /* 0x00680000cb54783b */ /* 0x000e660000004200 */
[----:B------:R-:W-:Y:S01]  /*ddb0*/  MOV R149, R155 ;  /* 0x0000009b00957202 */ /* 0x000fe20000000f00 */
[--C-:B------:R-:W-:Y:S01]  /*ddc0*/  FFMA.FTZ R102, R102, c[0x0][0x2d0], -R138.reuse ;  /* 0x0000b40066667a23 */ /* 0x100fe2000001088a */
[----:B------:R4:W-:Y:S02]  /*ddd0*/  MUFU.EX2 R155, R70 ;  /* 0x00000046009b7308 */ /* 0x0009e40000000800 */
[C---:B------:R-:W-:Y:S08]  /*dde0*/  HMMA.16816.F32 R20, R72.reuse, R96, R20 ;  /* 0x000000604814723c */ /* 0x040ff00000001814 */
[C---:B------:R-:W-:Y:S01]  /*ddf0*/  HMMA.16816.F32 R24, R72.reuse, R98, R24 ;  /* 0x000000624818723c */ /* 0x040fe20000001818 */
[----:B------:R-:W-:Y:S07]  /*de00*/  LDSM.16.MT88.4 R96, [R204+0x7000] ;  /* 0x00700000cc60783b */ /* 0x000fee0000004200 */
[C---:B--2---:R-:W-:Y:S04]  /*de10*/  HMMA.16816.F32 R28, R72.reuse, R76, R28 ;  /* 0x0000004c481c723c */ /* 0x044fe8000000181c */
[--C-:B----4-:R-:W-:Y:S04]  /*de20*/  FFMA.FTZ R70, R151, c[0x0][0x2d0], -R3.reuse ;  /* 0x0000b40097467a23 */ /* 0x110fe80000010803 */
[C---:B------:R-:W-:Y:S01]  /*de30*/  HMMA.16816.F32 R32, R72.reuse, R78, R32 ;  /* 0x0000004e4820723c */ /* 0x040fe20000001820 */
[----:B------:R-:W2:Y:S01]  /*de40*/  LDSM.16.MT88.4 R76, [R206+0x6800] ;  /* 0x00680000ce4c783b */ /* 0x000ea20000004200 */
[----:B------:R4:W-:Y:S06]  /*de50*/  MUFU.EX2 R129, R70 ;  /* 0x0000004600817308 */ /* 0x0009ec0000000800 */
[C---:B------:R-:W-:Y:S04]  /*de60*/  HMMA.16816.F32 R36, R72.reuse, R88, R36 ;  /* 0x000000584824723c */ /* 0x040fe80000001824 */
[----:B------:R-:W1:Y:S04]  /*de70*/  MUFU.EX2 R151, R101 ;  /* 0x0000006500977308 */ /* 0x000e680000000800 */
[C---:B------:R-:W-:Y:S01]  /*de80*/  HMMA.16816.F32 R40, R72.reuse, R90, R40 ;  /* 0x0000005a4828723c */ /* 0x040fe20000001828 */
[----:B------:R-:W-:Y:S07]  /*de90*/  LDSM.16.MT88.4 R88, [R203+0x3000] ;  /* 0x00300000cb58783b */ /* 0x000fee0000004200 */
[C---:B---3--:R-:W-:Y:S04]  /*dea0*/  HMMA.16816.F32 R44, R72.reuse, R80, R44 ;  /* 0x00000050482c723c */ /* 0x048fe8000000182c */
[--C-:B----4-:R-:W-:Y:S02]  /*deb0*/  FFMA.FTZ R70, R103, c[0x0][0x2d0], -R3.reuse ;  /* 0x0000b40067467a23 */ /* 0x110fe40000010803 */
[--C-:B------:R-:W-:Y:S02]  /*dec0*/  FFMA.FTZ R103, R150, c[0x0][0x2d0], -R138.reuse ;  /* 0x0000b40096677a23 */ /* 0x100fe4000001088a */
[C---:B------:R-:W-:Y:S01]  /*ded0*/  HMMA.16816.F32 R48, R72.reuse, R82, R48 ;  /* 0x000000524830723c */ /* 0x040fe20000001830 */
[----:B------:R3:W4:Y:S01]  /*dee0*/  MUFU.EX2 R128, R70 ;  /* 0x0000004600807308 */ /* 0x0007220000000800 */
[----:B------:R-:W4:Y:S02]  /*def0*/  LDSM.16.MT88.4 R80, [R200+0x3000] ;  /* 0x00300000c850783b */ /* 0x000f240000004200 */
[----:B-1----:R-:W-:Y:S04]  /*df00*/  F2FP.PACK_AB R132, R151, R152 ;  /* 0x000000989784723e */ /* 0x002fe800000000ff */
[C---:B------:R-:W-:Y:S03]  /*df10*/  HMMA.16816.F32 R52, R72.reuse, R84, R52 ;  /* 0x000000544834723c */ /* 0x040fe60000001834 */
[----:B------:R-:W-:Y:S05]  /*df20*/  MUFU.EX2 R150, R102 ;  /* 0x0000006600967308 */ /* 0x000fea0000000800 */
[C---:B------:R-:W-:Y:S01]  /*df30*/  HMMA.16816.F32 R56, R72.reuse, R86, R56 ;  /* 0x000000564838723c */ /* 0x040fe20000001838 */
[----:B------:R-:W1:Y:S07]  /*df40*/  LDSM.16.MT88.4 R84, [R204+0x3000] ;  /* 0x00300000cc54783b */ /* 0x000e6e0000004200 */
[C---:B--2---:R-:W-:Y:S04]  /*df50*/  HMMA.16816.F32 R60, R72.reuse, R76, R60 ;  /* 0x0000004c483c723c */ /* 0x044fe8000000183c */
[--C-:B---3--:R-:W-:Y:S04]  /*df60*/  FFMA.FTZ R70, R154, c[0x0][0x2d0], -R138.reuse ;  /* 0x0000b4009a467a23 */ /* 0x108fe8000001088a */
[----:B------:R-:W-:Y:S01]  /*df70*/  HMMA.16816.F32 R64, R72, R78, R64 ;  /* 0x0000004e4840723c */ /* 0x000fe20000001840 */
[----:B------:R2:W-:Y:S01]  /*df80*/  MUFU.EX2 R154, R70 ;  /* 0x00000046009a7308 */ /* 0x0005e20000000800 */
[----:B------:R-:W3:Y:S05]  /*df90*/  LDSM.16.MT88.4 R76, [R200+0x7000] ;  /* 0x00700000c84c783b */ /* 0x000eea0000004200 */
[----:B------:R-:W-:Y:S02]  /*dfa0*/  F2FP.PACK_AB R72, R155, R156 ;  /* 0x0000009c9b48723e */ /* 0x000fe400000000ff */
[----:B----4-:R-:W-:Y:S03]  /*dfb0*/  F2FP.PACK_AB R73, R128, R129 ;  /* 0x000000818049723e */ /* 0x010fe600000000ff */
[----:B--2---:R-:W-:Y:S04]  /*dfc0*/  FFMA.FTZ R70, R153, c[0x0][0x2d0], -R138 ;  /* 0x0000b40099467a23 */ /* 0x004fe8000001088a */
[----:B------:R2:W4:Y:S02]  /*dfd0*/  MUFU.EX2 R153, R70 ;  /* 0x0000004600997308 */ /* 0x0005240000000800 */
[--C-:B--2---:R-:W-:Y:S01]  /*dfe0*/  FFMA.FTZ R70, R148, c[0x0][0x2d0], -R3.reuse ;  /* 0x0000b40094467a23 */ /* 0x104fe20000010803 */
[----:B----4-:R-:W-:Y:S07]  /*dff0*/  F2FP.PACK_AB R74, R153, R154 ;  /* 0x0000009a994a723e */ /* 0x010fee00000000ff */
[----:B------:R2:W-:Y:S02]  /*e000*/  MUFU.EX2 R148, R70 ;  /* 0x0000004600947308 */ /* 0x0005e40000000800 */
[--C-:B--2---:R-:W-:Y:S08]  /*e010*/  FFMA.FTZ R70, R139, c[0x0][0x2d0], -R3.reuse ;  /* 0x0000b4008b467a23 */ /* 0x104ff00000010803 */
[----:B------:R-:W2:Y:S02]  /*e020*/  MUFU.EX2 R139, R70 ;  /* 0x00000046008b7308 */ /* 0x000ea40000000800 */
[----:B--2---:R-:W-:Y:S01]  /*e030*/  F2FP.PACK_AB R75, R139, R148 ;  /* 0x000000948b4b723e */ /* 0x004fe200000000ff */
[--C-:B------:R-:W-:Y:S07]  /*e040*/  FFMA.FTZ R70, R149, c[0x0][0x2d0], -R3.reuse ;  /* 0x0000b40095467a23 */ /* 0x100fee0000010803 */
[----:B------:R2:W4:Y:S01]  /*e050*/  MUFU.EX2 R149, R103 ;  /* 0x0000006700957308 */ /* 0x0005220000000800 */
[----:B------:R-:W-:Y:S01]  /*e060*/  FFMA.FTZ R3, R136, c[0x0][0x2d0], -R3 ;  /* 0x0000b40088037a23 */ /* 0x000fe20000010803 */
[C---:B------:R-:W-:Y:S03]  /*e070*/  HMMA.16816.F32 R4, R72.reuse, R80, R4 ;  /* 0x000000504804723c */ /* 0x040fe60000001804 */
[----:B-----5:R-:W-:Y:S05]  /*e080*/  FFMA.FTZ R2, R2, R109, R244 ;  /* 0x0000006d02027223 */ /* 0x020fea00000100f4 */
[----:B------:R-:W-:Y:S01]  /*e090*/  MUFU.EX2 R138, R70 ;  /* 0x00000046008a7308 */ /* 0x000fe20000000800 */
[----:B------:R-:W-:Y:S01]  /*e0a0*/  FADD.FTZ R2, R245, R2 ;  /* 0x00000002f5027221 */ /* 0x000fe20000010000 */
[C---:B------:R-:W-:Y:S01]  /*e0b0*/  HMMA.16816.F32 R8, R72.reuse, R82, R8 ;  /* 0x000000524808723c */ /* 0x040fe20000001808 */
[----:B------:R-:W5:Y:S02]  /*e0c0*/  LDSM.16.MT88.4 R80, [R203+0x7000] ;  /* 0x00700000cb50783b */ /* 0x000f640000004200 */
[----:B------:R-:W-:Y:S05]  /*e0d0*/  FADD.FTZ R2, R243, R2 ;  /* 0x00000002f3027221 */ /* 0x000fea0000010000 */
[C---:B-1----:R-:W-:Y:S01]  /*e0e0*/  HMMA.16816.F32 R12, R72.reuse, R84, R12 ;  /* 0x00000054480c723c */ /* 0x042fe2000000180c */
[----:B------:R-:W-:Y:S01]  /*e0f0*/  MUFU.EX2 R70, R3 ;  /* 0x0000000300467308 */ /* 0x000fe20000000800 */
[----:B--2---:R-:W-:Y:S02]  /*e100*/  LDSM.16.MT88.4 R100, [R206+0x3800] ;  /* 0x00380000ce64783b */ /* 0x004fe40000004200 */
[----:B----4-:R-:W-:Y:S01]  /*e110*/  F2FP.PACK_AB R134, R149, R150 ;  /* 0x000000969586723e */ /* 0x010fe200000000ff */
[----:B------:R-:W-:Y:S03]  /*e120*/  FADD.FTZ R2, R247, R2 ;  /* 0x00000002f7027221 */ /* 0x000fe60000010000 */
[C---:B------:R-:W-:Y:S03]  /*e130*/  HMMA.16816.F32 R16, R72.reuse, R86, R16 ;  /* 0x000000564810723c */ /* 0x040fe60000001810 */
[----:B------:R-:W1:Y:S01]  /*e140*/  MUFU.EX2 R136, R71 ;  /* 0x0000004700887308 */ /* 0x000e620000000800 */
[----:B------:R-:W2:Y:S01]  /*e150*/  LDSM.16.MT88.4 R84, [R206+0x7000] ;  /* 0x00700000ce54783b */ /* 0x000ea20000004200 */
[----:B------:R-:W-:Y:S02]  /*e160*/  FADD.FTZ R2, R235, R2 ;  /* 0x00000002eb027221 */ /* 0x000fe40000010000 */
[----:B------:R-:W-:Y:S01]  /*e170*/  FFMA.FTZ R0, R0, R108, R165 ;  /* 0x0000006c00007223 */ /* 0x000fe200000100a5 */
[C---:B------:R-:W-:Y:S04]  /*e180*/  HMMA.16816.F32 R20, R72.reuse, R88, R20 ;  /* 0x000000584814723c */ /* 0x040fe80000001814 */
[----:B------:R-:W-:Y:S01]  /*e190*/  LDSM.16.MT88.4 R108, [R200+0x7800] ;  /* 0x00780000c86c783b */ /* 0x000fe20000004200 */
[----:B------:R-:W4:Y:S01]  /*e1a0*/  MUFU.EX2 R71, R137 ;  /* 0x0000008900477308 */ /* 0x000f220000000800 */
[----:B------:R-:W-:Y:S02]  /*e1b0*/  FADD.FTZ R2, R234, R2 ;  /* 0x00000002ea027221 */ /* 0x000fe40000010000 */
[C---:B------:R-:W-:Y:S04]  /*e1c0*/  HMMA.16816.F32 R24, R72.reuse, R90, R24 ;  /* 0x0000005a4818723c */ /* 0x040fe80000001818 */
[----:B------:R-:W-:Y:S01]  /*e1d0*/  LDSM.16.MT88.4 R88, [R204+0x3800] ;  /* 0x00380000cc58783b */ /* 0x000fe20000004200 */
[----:B------:R-:W-:Y:S02]  /*e1e0*/  FADD.FTZ R2, R233, R2 ;  /* 0x00000002e9027221 */ /* 0x000fe40000010000 */
[----:B------:R-:W-:Y:S01]  /*e1f0*/  FADD.FTZ R0, R164, R0 ;  /* 0x00000000a4007221 */ /* 0x000fe20000010000 */
[C---:B------:R-:W-:Y:S04]  /*e200*/  HMMA.16816.F32 R28, R72.reuse, R92, R28 ;  /* 0x0000005c481c723c */ /* 0x040fe8000000181c */
[----:B------:R-:W-:Y:S01]  /*e210*/  FADD.FTZ R2, R118, R2 ;  /* 0x0000000276027221 */ /* 0x000fe20000010000 */
[----:B-1----:R-:W-:Y:S01]  /*e220*/  F2FP.PACK_AB R133, R136, R138 ;  /* 0x0000008a8885723e */ /* 0x002fe200000000ff */
[----:B------:R-:W-:Y:S02]  /*e230*/  FADD.FTZ R0, R163, R0 ;  /* 0x00000000a3007221 */ /* 0x000fe40000010000 */
[C---:B------:R-:W-:Y:S01]  /*e240*/  HMMA.16816.F32 R32, R72.reuse, R94, R32 ;  /* 0x0000005e4820723c */ /* 0x040fe20000001820 */
[----:B------:R-:W-:Y:S03]  /*e250*/  LDSM.16.MT88.4 R92, [R203+0x3800] ;  /* 0x00380000cb5c783b */ /* 0x000fe60000004200 */
[----:B------:R-:W-:Y:S01]  /*e260*/  FADD.FTZ R2, R229, R2 ;  /* 0x00000002e5027221 */ /* 0x000fe20000010000 */
[----:B----4-:R-:W-:Y:S01]  /*e270*/  F2FP.PACK_AB R135, R70, R71 ;  /* 0x000000474687723e */ /* 0x010fe200000000ff */
[----:B------:R-:W-:Y:S02]  /*e280*/  FADD.FTZ R0, R166, R0 ;  /* 0x00000000a6007221 */ /* 0x000fe40000010000 */
[C---:B---3--:R-:W-:Y:S04]  /*e290*/  HMMA.16816.F32 R36, R72.reuse, R76, R36 ;  /* 0x0000004c4824723c */ /* 0x048fe80000001824 */
[----:B------:R-:W-:Y:S02]  /*e2a0*/  FADD.FTZ R2, R191, R2 ;  /* 0x00000002bf027221 */ /* 0x000fe40000010000 */
[----:B------:R-:W-:Y:S02]  /*e2b0*/  FADD.FTZ R0, R162, R0 ;  /* 0x00000000a2007221 */ /* 0x000fe40000010000 */
[C---:B------:R-:W-:Y:S01]  /*e2c0*/  HMMA.16816.F32 R40, R72.reuse, R78, R40 ;  /* 0x0000004e4828723c */ /* 0x040fe20000001828 */
[----:B------:R-:W1:Y:S03]  /*e2d0*/  LDSM.16.MT88.4 R76, [R200+0x3800] ;  /* 0x00380000c84c783b */ /* 0x000e660000004200 */
[----:B------:R-:W-:Y:S02]  /*e2e0*/  FADD.FTZ R2, R127, R2 ;  /* 0x000000027f027221 */ /* 0x000fe40000010000 */
[----:B------:R-:W-:Y:S02]  /*e2f0*/  FADD.FTZ R0, R161, R0 ;  /* 0x00000000a1007221 */ /* 0x000fe40000010000 */
[C---:B------:R-:W-:Y:S04]  /*e300*/  HMMA.16816.F32 R44, R72.reuse, R96, R44 ;  /* 0x00000060482c723c */ /* 0x040fe8000000182c */
[----:B------:R-:W-:Y:S02]  /*e310*/  FADD.FTZ R0, R117, R0 ;  /* 0x0000000075007221 */ /* 0x000fe40000010000 */
[----:B------:R-:W-:Y:S02]  /*e320*/  FADD.FTZ R2, R126, R2 ;  /* 0x000000027e027221 */ /* 0x000fe40000010000 */
[C---:B------:R-:W-:Y:S04]  /*e330*/  HMMA.16816.F32 R48, R72.reuse, R98, R48 ;  /* 0x000000624830723c */ /* 0x040fe80000001830 */
[----:B------:R-:W-:Y:S02]  /*e340*/  FADD.FTZ R0, R116, R0 ;  /* 0x0000000074007221 */ /* 0x000fe40000010000 */
[----:B------:R-:W3:Y:S01]  /*e350*/  LDSM.16.MT88.4 R116, [R204+0x7800] ;  /* 0x00780000cc74783b */ /* 0x000ee20000004200 */
[----:B------:R-:W-:Y:S01]  /*e360*/  FADD.FTZ R2, R190, R2 ;  /* 0x00000002be027221 */ /* 0x000fe20000010000 */
[C---:B-----5:R-:W-:Y:S04]  /*e370*/  HMMA.16816.F32 R52, R72.reuse, R80, R52 ;  /* 0x000000504834723c */ /* 0x060fe80000001834 */
[----:B------:R-:W-:Y:S02]  /*e380*/  FADD.FTZ R0, R125, R0 ;  /* 0x000000007d007221 */ /* 0x000fe40000010000 */
[----:B------:R-:W-:Y:S02]  /*e390*/  FADD.FTZ R2, R189, R2 ;  /* 0x00000002bd027221 */ /* 0x000fe40000010000 */
[C---:B------:R-:W-:Y:S04]  /*e3a0*/  HMMA.16816.F32 R56, R72.reuse, R82, R56 ;  /* 0x000000524838723c */ /* 0x040fe80000001838 */
[----:B------:R-:W-:Y:S02]  /*e3b0*/  FADD.FTZ R0, R124, R0 ;  /* 0x000000007c007221 */ /* 0x000fe40000010000 */
[----:B------:R-:W4:Y:S01]  /*e3c0*/  LDSM.16.MT88.4 R124, [R203+0x7800] ;  /* 0x00780000cb7c783b */ /* 0x000f220000004200 */
[----:B------:R-:W-:Y:S01]  /*e3d0*/  FADD.FTZ R2, R188, R2 ;  /* 0x00000002bc027221 */ /* 0x000fe20000010000 */
[C---:B--2---:R-:W-:Y:S04]  /*e3e0*/  HMMA.16816.F32 R60, R72.reuse, R84, R60 ;  /* 0x00000054483c723c */ /* 0x044fe8000000183c */
[----:B------:R-:W-:Y:S02]  /*e3f0*/  FADD.FTZ R2, R183, R2 ;  /* 0x00000002b7027221 */ /* 0x000fe40000010000 */
[----:B------:R-:W-:Y:S02]  /*e400*/  FADD.FTZ R0, R107, R0 ;  /* 0x000000006b007221 */ /* 0x000fe40000010000 */
[----:B------:R-:W-:Y:S04]  /*e410*/  HMMA.16816.F32 R64, R72, R86, R64 ;  /* 0x000000564840723c */ /* 0x000fe80000001840 */
[----:B------:R-:W-:Y:S02]  /*e420*/  FADD.FTZ R2, R182, R2 ;  /* 0x00000002b6027221 */ /* 0x000fe40000010000 */
[----:B------:R-:W-:Y:S02]  /*e430*/  FADD.FTZ R0, R106, R0 ;  /* 0x000000006a007221 */ /* 0x000fe40000010000 */
[C---:B-1----:R-:W-:Y:S01]  /*e440*/  HMMA.16816.F32 R72, R132.reuse, R76, R4 ;  /* 0x0000004c8448723c */ /* 0x042fe20000001804 */
[----:B------:R-:W1:Y:S04]  /*e450*/  LDSM.16.MT88.4 R4, [R206+0x7800] ;  /* 0x00780000ce04783b */ /* 0x000e680000004200 */
[----:B------:R-:W-:Y:S02]  /*e460*/  FADD.FTZ R2, R181, R2 ;  /* 0x00000002b5027221 */ /* 0x000fe40000010000 */
[----:B------:R-:W-:Y:S01]  /*e470*/  FADD.FTZ R0, R105, R0 ;  /* 0x0000000069007221 */ /* 0x000fe20000010000 */
[C---:B------:R-:W-:Y:S04]  /*e480*/  HMMA.16816.F32 R76, R132.reuse, R78, R8 ;  /* 0x0000004e844c723c */ /* 0x040fe80000001808 */
[----:B------:R-:W-:Y:S02]  /*e490*/  FADD.FTZ R2, R180, R2 ;  /* 0x00000002b4027221 */ /* 0x000fe40000010000 */
[----:B------:R-:W-:Y:S02]  /*e4a0*/  FADD.FTZ R0, R104, R0 ;  /* 0x0000000068007221 */ /* 0x000fe40000010000 */
        /* <DEDUP_REMOVED lines=24> */
[C---:B---3--:R-:W-:Y:S04]  /*e630*/  HMMA.16816.F32 R112, R132.reuse, R116, R44 ;  /* 0x000000748470723c */ /* 0x048fe8000000182c */
[----:B------:R-:W-:Y:S02]  /*e640*/  FADD.FTZ R0, R131, R0 ;  /* 0x0000000083007221 */ /* 0x000fe40000010000 */
[----:B------:R-:W-:Y:S02]  /*e650*/  FADD.FTZ R2, R153, R2 ;  /* 0x0000000299027221 */ /* 0x000fe40000010000 */
[C---:B------:R-:W-:Y:S04]  /*e660*/  HMMA.16816.F32 R116, R132.reuse, R118, R48 ;  /* 0x000000768474723c */ /* 0x040fe80000001830 */
[----:B------:R-:W-:Y:S04]  /*e670*/  FADD.FTZ R0, R130, R0 ;  /* 0x0000000082007221 */ /* 0x000fe80000010000 */
[C---:B----4-:R-:W-:Y:S04]  /*e680*/  HMMA.16816.F32 R120, R132.reuse, R124, R52 ;  /* 0x0000007c8478723c */ /* 0x050fe80000001834 */
[----:B------:R-:W-:Y:S04]  /*e690*/  FADD.FTZ R0, R129, R0 ;  /* 0x0000000081007221 */ /* 0x000fe80000010000 */
[C---:B------:R-:W-:Y:S04]  /*e6a0*/  HMMA.16816.F32 R124, R132.reuse, R126, R56 ;  /* 0x0000007e847c723c */ /* 0x040fe80000001838 */
[----:B------:R-:W-:Y:S04]  /*e6b0*/  FADD.FTZ R0, R128, R0 ;  /* 0x0000000080007221 */ /* 0x000fe80000010000 */
        /* <DEDUP_REMOVED lines=16> */
[----:B------:R-:W-:-:S05]  /*e7c0*/  @P0 BRA `(.L_x_73) ;  /* 0xffffc0a000000947 */ /* 0x000fca000383ffff */
.L_x_72:
[----:B------:R-:W-:Y:S02]  /*e7d0*/  MOV R7, 0x1f ;  /* 0x0000001f00077802 */ /* 0x000fe40000000f00 */
[----:B------:R-:W-:Y:S01]  /*e7e0*/  MOV R6, 0xffffffff ;  /* 0xffffffff00067802 */ /* 0x000fe20000000f00 */
[----:B------:R-:W-:Y:S05]  /*e7f0*/  BRA.DIV ~URZ, `(.L_x_74) ;  /* 0x00001c427f007947 */ /* 0x000fea000b800000 */
[----:B-1----:R-:W2:Y:S04]  /*e800*/  LDL R2, [R1+0xc] ;  /* 0x00000c0001027983 */ /* 0x002ea80000100800 */
[----:B--2---:R1:W2:Y:S02]  /*e810*/  SHFL.BFLY PT, R0, R2, 0x2, 0x1f ;  /* 0x0c401f0002007f89 */ /* 0x0042a400000e0000 */
.L_x_88:
[----:B-1----:R-:W3:Y:S02]  /*e820*/  LDL.LU R2, [R1+0xc] ;  /* 0x00000c0001027983 */ /* 0x002ee40000300800 */
[----:B--23--:R-:W-:Y:S01]  /*e830*/  FADD.FTZ R0, R0, R2 ;  /* 0x0000000200007221 */ /* 0x00cfe20000010000 */
[----:B------:R-:W-:Y:S05]  /*e840*/  BRA.DIV ~URZ, `(.L_x_75) ;  /* 0x00001c527f007947 */ /* 0x000fea000b800000 */
[----:B------:R-:W2:Y:S04]  /*e850*/  LDL.LU R5, [R1+0x10] ;  /* 0x0000100001057983 */ /* 0x000ea80000300800 */
[----:B------:R-:W1:Y:S02]  /*e860*/  SHFL.BFLY PT, R2, R0, 0x1, 0x1f ;  /* 0x0c201f0000027f89 */ /* 0x000e6400000e0000 */
[----:B-1----:R-:W-:-:S02]  /*e870*/  FADD.FTZ R0, R0, R2 ;  /* 0x0000000200007221 */ /* 0x002fc40000010000 */
[----:B--2---:R-:W1:Y:S02]  /*e880*/  SHFL.BFLY PT, R3, R5, 0x2, 0x1f ;  /* 0x0c401f0005037f89 */ /* 0x004e6400000e0000 */
[----:B-1----:R-:W-:-:S05]  /*e890*/  FADD.FTZ R3, R3, R5 ;  /* 0x0000000503037221 */ /* 0x002fca0000010000 */
[----:B------:R1:W2:Y:S02]  /*e8a0*/  SHFL.BFLY PT, R4, R3, 0x1, 0x1f ;  /* 0x0c201f0003047f89 */ /* 0x0002a400000e0000 */
.L_x_89:
[----:B------:R-:W-:Y:S01]  /*e8b0*/  FSETP.NE.FTZ.AND P1, PT, R0, RZ, PT ;  /* 0x000000ff0000720b */ /* 0x000fe20003f35000 */
[----:B-12---:R-:W-:Y:S01]  /*e8c0*/  FADD.FTZ R3, R4, R3 ;  /* 0x0000000304037221 */ /* 0x006fe20000010000 */
[----:B------:R-:W-:Y:S02]  /*e8d0*/  MOV R2, RZ ;  /* 0x000000ff00027202 */ /* 0x000fe40000000f00 */
[----:B------:R-:W-:Y:S02]  /*e8e0*/  MOV R16, 0xff800000 ;  /* 0xff80000000107802 */ /* 0x000fe40000000f00 */
[----:B------:R-:W-:Y:S02]  /*e8f0*/  FSETP.NE.FTZ.AND P0, PT, R3, RZ, PT ;  /* 0x000000ff0300720b */ /* 0x000fe40003f15000 */
[----:B------:R-:W-:-:S05]  /*e900*/  MOV R15, 0xff800000 ;  /* 0xff800000000f7802 */ /* 0x000fca0000000f00 */
[----:B------:R-:W1:Y:S01]  /*e910*/  @P1 MUFU.RCP R2, R0 ;  /* 0x0000000000021308 */ /* 0x000e620000001000 */
[----:B------:R-:W-:-:S05]  /*e920*/  @P1 MOV R4, 0x3f317218 ;  /* 0x3f31721800041802 */ /* 0x000fca0000000f00 */
[----:B------:R-:W-:Y:S02]  /*e930*/  @P1 FMUL.FTZ R4, R4, c[0x0][0x2d0] ;  /* 0x0000b40004041a20 */ /* 0x000fe40000410000 */
[----:B------:R2:W3:Y:S01]  /*e940*/  @P1 MUFU.LG2 R5, R0 ;  /* 0x0000000000051308 */ /* 0x0004e20000000c00 */
[C---:B-1----:R-:W-:Y:S02]  /*e950*/  FMUL.FTZ R72, R2.reuse, R72 ;  /* 0x0000004802487220 */ /* 0x042fe40000410000 */
[C---:B------:R-:W-:Y:S02]  /*e960*/  FMUL.FTZ R73, R2.reuse, R73 ;  /* 0x0000004902497220 */ /* 0x040fe40000410000 */
[C---:B------:R-:W-:Y:S02]  /*e970*/  FMUL.FTZ R76, R2.reuse, R76 ;  /* 0x0000004c024c7220 */ /* 0x040fe40000410000 */
[C---:B------:R-:W-:Y:S01]  /*e980*/  FMUL.FTZ R77, R2.reuse, R77 ;  /* 0x0000004d024d7220 */ /* 0x040fe20000410000 */
[----:B--2---:R-:W-:Y:S01]  /*e990*/  MOV R0, RZ ;  /* 0x000000ff00007202 */ /* 0x004fe20000000f00 */
[----:B------:R-:W-:-:S02]  /*e9a0*/  FMUL.FTZ R80, R2, R80 ;  /* 0x0000005002507220 */ /* 0x000fc40000410000 */
[C---:B------:R-:W-:Y:S02]  /*e9b0*/  FMUL.FTZ R81, R2.reuse, R81 ;  /* 0x0000005102517220 */ /* 0x040fe40000410000 */
[C---:B------:R-:W-:Y:S01]  /*e9c0*/  FMUL.FTZ R84, R2.reuse, R84 ;  /* 0x0000005402547220 */ /* 0x040fe20000410000 */
[----:B------:R-:W1:Y:S01]  /*e9d0*/  @P0 MUFU.RCP R0, R3 ;  /* 0x0000000300000308 */ /* 0x000e620000001000 */
        /* <DEDUP_REMOVED lines=24> */
[----:B------:R-:W-:Y:S02]  /*eb60*/  FMUL.FTZ R133, R2, R133 ;  /* 0x0000008502857220 */ /* 0x000fe40000410000 */
[----:B------:R2:W4:Y:S01]  /*eb70*/  @P0 MUFU.LG2 R2, R3 ;  /* 0x0000000300020308 */ /* 0x0005220000000c00 */
[----:B---3--:R-:W-:Y:S02]  /*eb80*/  @P1 FMUL.FTZ R5, R5, 0.69314718246459960938 ;  /* 0x3f31721805051820 */ /* 0x008fe40000410000 */
[----:B-1----:R-:W-:Y:S02]  /*eb90*/  FMUL.FTZ R74, R0, R74 ;  /* 0x0000004a004a7220 */ /* 0x002fe40000410000 */
[----:B------:R-:W-:Y:S01]  /*eba0*/  @P1 FFMA.FTZ R16, R4, R69, R5 ;  /* 0x0000004504101223 */ /* 0x000fe20000010005 */
[----:B------:R-:W-:Y:S01]  /*ebb0*/  MOV R4, 0x1 ;  /* 0x0000000100047802 */ /* 0x000fe20000000f00 */
[----:B------:R-:W-:-:S02]  /*ebc0*/  FMUL.FTZ R75, R0, R75 ;  /* 0x0000004b004b7220 */ /* 0x000fc40000410000 */
[C---:B------:R-:W-:Y:S02]  /*ebd0*/  FMUL.FTZ R78, R0.reuse, R78 ;  /* 0x0000004e004e7220 */ /* 0x040fe40000410000 */
[C---:B------:R-:W-:Y:S02]  /*ebe0*/  FMUL.FTZ R79, R0.reuse, R79 ;  /* 0x0000004f004f7220 */ /* 0x040fe40000410000 */
[C---:B------:R-:W-:Y:S02]  /*ebf0*/  FMUL.FTZ R82, R0.reuse, R82 ;  /* 0x0000005200527220 */ /* 0x040fe40000410000 */
[----:B------:R-:W-:Y:S01]  /*ec00*/  FMUL.FTZ R83, R0, R83 ;  /* 0x0000005300537220 */ /* 0x000fe20000410000 */
[----:B--2---:R-:W-:Y:S01]  /*ec10*/  @P0 MOV R3, 0x3f317218 ;  /* 0x3f31721800030802 */ /* 0x004fe20000000f00 */
[----:B----4-:R-:W-:Y:S02]  /*ec20*/  @P0 FMUL.FTZ R2, R2, 0.69314718246459960938 ;  /* 0x3f31721802020820 */ /* 0x010fe40000410000 */
[----:B------:R-:W-:-:S02]  /*ec30*/  FMUL.FTZ R86, R0, R86 ;  /* 0x0000005600567220 */ /* 0x000fc40000410000 */
[----:B------:R-:W-:Y:S02]  /*ec40*/  @P0 FMUL.FTZ R3, R3, c[0x0][0x2d0] ;  /* 0x0000b40003030a20 */ /* 0x000fe40000410000 */
        /* <DEDUP_REMOVED lines=24> */
[----:B------:R-:W-:Y:S01]  /*edd0*/  FMUL.FTZ R135, R0, R135 ;  /* 0x0000008700877220 */ /* 0x000fe20000410000 */
[----:B------:R-:W-:Y:S01]  /*ede0*/  PRMT R0, R4, 0x7610, R0 ;  /* 0x0000761004007816 */ /* 0x000fe20000000000 */
[----:B------:R-:W-:Y:S02]  /*edf0*/  @P0 FFMA.FTZ R15, R3, R68, R2 ;  /* 0x00000044030f0223 */ /* 0x000fe40000010002 */
.L_x_67:
[----:B--2---:R2:W5:Y:S01]  /*ee00*/  LDL R7, [R1+0x4c] ;  /* 0x00004c0001077983 */ /* 0x0045620000100800 */
[----:B------:R-:W-:Y:S03]  /*ee10*/  BSSY B0, `(.L_x_76) ;  /* 0x0000012000007945 */ /* 0x000fe60003800000 */
[----:B------:R-:W3:Y:S02]  /*ee20*/  S2R R6, SR_TID.X ;  /* 0x0000000000067919 */ /* 0x000ee40000002100 */
[----:B---3--:R-:W-:-:S13]  /*ee30*/  LOP3.LUT P6, RZ, R6, 0xff, RZ, 0xc0, !PT ;  /* 0x000000ff06ff7812 */ /* 0x008fda00078cc0ff */
[----:B------:R-:W-:Y:S05]  /*ee40*/  @P6 BRA `(.L_x_77) ;  /* 0x000000e000006947 */ /* 0x000fea0003800000 */
[----:B--2---:R-:W2:Y:S01]  /*ee50*/  S2R R4, SR_LANEID ;  /* 0x0000000000047919 */ /* 0x004ea20000000000 */
[----:B------:R-:W-:Y:S01]  /*ee60*/  VOTEU.ANY UR4, UPT, PT ;  /* 0x0000000000047886 */ /* 0x000fe200038e0100 */
[----:B------:R-:W-:Y:S01]  /*ee70*/  IMAD.MOV.U32 R5, RZ, RZ, c[0x0][0x584] ;  /* 0x00016100ff057624 */ /* 0x000fe200078e00ff */
[----:B------:R-:W2:Y:S08]  /*ee80*/  FLO.U32 R3, UR4 ;  /* 0x0000000400037d00 */ /* 0x000eb000080e0000 */
[----:B------:R-:W3:Y:S01]  /*ee90*/  POPC R2, UR4 ;  /* 0x0000000400027d09 */ /* 0x000ee20008000000 */
[----:B--2---:R-:W-:Y:S01]  /*eea0*/  ISETP.EQ.U32.AND P0, PT, R3, R4, PT ;  /* 0x000000040300720c */ /* 0x004fe20003f02070 */
[----:B------:R-:W-:-:S12]  /*eeb0*/  IMAD.MOV.U32 R4, RZ, RZ, c[0x0][0x580] ;  /* 0x00016000ff047624 */ /* 0x000fd800078e00ff */
[----:B---3--:R2:W3:Y:S04]  /*eec0*/  @P0 ATOMG.E.ADD.STRONG.GPU PT, R2, [R4.64], R2 ;  /* 0x00000002040209a8 */ /* 0x0084e800081ee1c6 */
[----:B--2---:R-:W2:Y:S04]  /*eed0*/  S2R R4, SR_LTMASK ;  /* 0x0000000000047919 */ /* 0x004ea80000003900 */
[----:B---3--:R2:W3:Y:S02]  /*eee0*/  SHFL.IDX PT, R3, R2, R3, 0x1f ;  /* 0x00001f0302037589 */ /* 0x0084e400000e0000 */
[----:B--2---:R-:W-:-:S06]  /*eef0*/  LOP3.LUT R2, R4, UR4, RZ, 0xc0, !PT ;  /* 0x0000000404027c12 */ /* 0x004fcc000f8ec0ff */
[----:B------:R-:W3:Y:S02]  /*ef00*/  POPC R2, R2 ;  /* 0x0000000200027309 */ /* 0x000ee40000000000 */
[----:B---3-5:R-:W-:-:S05]  /*ef10*/  IADD3 R7, R3, c[0x0][0xc], R2 ;  /* 0x0000030003077a10 */ /* 0x028fca0007ffe002 */
[----:B------:R2:W-:Y:S02]  /*ef20*/  STL [R1+0x4c], R7 ;  /* 0x00004c0701007387 */ /* 0x0005e40000100800 */
.L_x_77:
[----:B--2---:R-:W-:Y:S05]  /*ef30*/  BSYNC B0 ;  /* 0x0000000000007941 */ /* 0x004fea0003800000 */
.L_x_76:
[----:B------:R-:W-:Y:S01]  /*ef40*/  PRMT R0, R0, 0x9910, RZ ;  /* 0x0000991000007816 */ /* 0x000fe200000000ff */
[----:B------:R-:W-:Y:S01]  /*ef50*/  BSSY B1, `(.L_x_78) ;  /* 0x000013a000017945 */ /* 0x000fe20003800000 */
[----:B-----5:R-:W-:Y:S01]  /*ef60*/  IMAD.MOV.U32 R41, RZ, RZ, R7 ;  /* 0x000000ffff297224 */ /* 0x020fe200078e0007 */
[----:B------:R-:W-:Y:S01]  /*ef70*/  MOV R43, 0x1f ;  /* 0x0000001f002b7802 */ /* 0x000fe20000000f00 */
[----:B------:R-:W-:Y:S01]  /*ef80*/  IMAD.MOV.U32 R44, RZ, RZ, RZ ;  /* 0x000000ffff2c7224 */ /* 0x000fe200078e00ff */
[----:B------:R-:W-:Y:S01]  /*ef90*/  ISETP.NE.AND P0, PT, R0, RZ, PT ;  /* 0x000000ff0000720c */ /* 0x000fe20003f05270 */
[----:B------:R-:W-:-:S12]  /*efa0*/  IMAD.MOV.U32 R42, RZ, RZ, -0x1 ;  /* 0xffffffffff2a7424 */ /* 0x000fd800078e00ff */
[----:B------:R-:W-:Y:S05]  /*efb0*/  @!P0 BRA `(.L_x_79) ;  /* 0x0000107000008947 */ /* 0x000fea0003800000 */
[----:B------:R-:W-:Y:S01]  /*efc0*/  WARPSYNC 0xffffffff ;  /* 0xffffffff00007948 */ /* 0x000fe20003800000 */
[----:B------:R-:W-:Y:S06]  /*efd0*/  BAR.SYNC.DEFER_BLOCKING 0x1, 0x100 ;  /* 0x0044000000007b1d */ /* 0x000fec0000010000 */
[----:B------:R-:W-:Y:S05]  /*efe0*/  BRA.CONV ~URZ, `(.L_x_80) ;  /* 0x000000537f007947 */ /* 0x000fea000b800000 */
[----:B------:R-:W-:Y:S02]  /*eff0*/  SHF.R.S32.HI R0, RZ, 0x1f, R6 ;  /* 0x0000001fff007819 */ /* 0x000fe40000011406 */
[----:B------:R-:W-:Y:S02]  /*f000*/  MOV R2, 0xf040 ;  /* 0x0000f04000027802 */ /* 0x000fe40000000f00 */
[----:B------:R-:W-:-:S04]  /*f010*/  LEA.HI R0, R0, R6, RZ, 0x7 ;  /* 0x0000000600007211 */ /* 0x000fc800078f38ff */
[----:B------:R-:W-:Y:S02]  /*f020*/  SHF.R.S32.HI R0, RZ, 0x7, R0 ;  /* 0x00000007ff007819 */ /* 0x000fe40000011400 */
[----:B-1----:R-:W-:Y:S05]  /*f030*/  CALL.REL.NOINC `($__internal_1_$__cuda_sm70_shflsync_idx_p) ;  /* 0x000015f000007944 */ /* 0x002fea0003c00000 */
.L_x_80:
[----:B------:R-:W3:Y:S04]  /*f040*/  LDL R8, [R1+0x54] ;  /* 0x0000540001087983 */ /* 0x000ee80000100800 */
[----:B------:R-:W4:Y:S04]  /*f050*/  LDL.LU R5, [R1+0x34] ;  /* 0x0000340001057983 */ /* 0x000f280000300800 */
[----:B-1----:R-:W5:Y:S04]  /*f060*/  LDL.LU R11, [R1+0x38] ;  /* 0x00003800010b7983 */ /* 0x002f680000300800 */
[----:B--2---:R-:W2:Y:S04]  /*f070*/  LDL.LU R17, [R1+0x3c] ;  /* 0x00003c0001117983 */ /* 0x004ea80000300800 */
[----:B------:R-:W3:Y:S01]  /*f080*/  LDL.LU R19, [R1+0x48] ;  /* 0x0000480001137983 */ /* 0x000ee20000300800 */
[----:B------:R-:W-:-:S03]  /*f090*/  IMAD.MOV.U32 R3, RZ, RZ, 0x1 ;  /* 0x00000001ff037424 */ /* 0x000fc600078e00ff */
[----:B------:R-:W2:Y:S02]  /*f0a0*/  LDL R18, [R1+0x5c] ;  /* 0x00005c0001127983 */ /* 0x000ea40000100800 */
[----:B------:R-:W-:Y:S02]  /*f0b0*/  ISETP.NE.AND P1, PT, R3, c[0x0][0x4e8], PT ;  /* 0x00013a0003007a0c */ /* 0x000fe40003f25270 */
[----:B------:R-:W2:Y:S04]  /*f0c0*/  LDL R45, [R1+0x30] ;  /* 0x00003000012d7983 */ /* 0x000ea80000100800 */
[----:B------:R-:W1:Y:S01]  /*f0d0*/  S2R R20, SR_TID.X ;  /* 0x0000000000147919 */ /* 0x000e620000002100 */
[----:B------:R-:W-:Y:S02]  /*f0e0*/  ULDC UR5, c[0x0][0x4e8] ;  /* 0x00013a0000057ab9 */ /* 0x000fe40000000800 */
[----:B------:R-:W-:-:S02]  /*f0f0*/  ULDC UR4, c[0x0][0x388] ;  /* 0x0000e20000047ab9 */ /* 0x000fc40000000800 */
[----:B------:R-:W-:Y:S01]  /*f100*/  UIMAD UR4, UR5, UR4, URZ ;  /* 0x00000004050472a4 */ /* 0x000fe2000f8e023f */
[----:B------:R-:W-:Y:S01]  /*f110*/  BSSY B0, `(.L_x_81) ;  /* 0x00000ad000007945 */ /* 0x000fe20003800000 */
[----:B----4-:R-:W-:Y:S01]  /*f120*/  SHF.R.S32.HI R0, RZ, 0x1f, R5 ;  /* 0x0000001fff007819 */ /* 0x010fe20000011405 */
[----:B------:R-:W-:-:S04]  /*f130*/  IMAD.WIDE.U32 R6, R5, c[0x0][0x4d0], RZ ;  /* 0x0001340005067a25 */ /* 0x000fc800078e00ff */
[C---:B------:R-:W-:Y:S02]  /*f140*/  IMAD R2, R0.reuse, c[0x0][0x4d0], RZ ;  /* 0x0001340000027a24 */ /* 0x040fe400078e02ff */
[----:B------:R-:W-:Y:S02]  /*f150*/  IMAD R4, R0, c[0x0][0x438], RZ ;  /* 0x00010e0000047a24 */ /* 0x000fe400078e02ff */
[----:B------:R-:W-:Y:S01]  /*f160*/  IMAD R3, R5, c[0x0][0x4d4], R2 ;  /* 0x0001350005037a24 */ /* 0x000fe200078e0202 */
[----:B-----5:R-:W-:Y:S01]  /*f170*/  SHF.R.S32.HI R2, RZ, 0x1f, R11 ;  /* 0x0000001fff027819 */ /* 0x020fe2000001140b */
[----:B---3--:R-:W-:Y:S02]  /*f180*/  IMAD.IADD R0, R8, 0x1, R19 ;  /* 0x0000000108007824 */ /* 0x008fe400078e0213 */
[----:B------:R-:W-:Y:S02]  /*f190*/  IMAD.IADD R7, R7, 0x1, R3 ;  /* 0x0000000107077824 */ /* 0x000fe400078e0203 */
[----:B------:R-:W-:-:S02]  /*f1a0*/  IMAD R9, R2, c[0x0][0x4d8], RZ ;  /* 0x0001360002097a24 */ /* 0x000fc400078e02ff */
[----:B------:R-:W-:-:S04]  /*f1b0*/  @P1 IMAD.HI.U32 R10, R0, c[0x0][0x4ec], RZ ;  /* 0x00013b00000a1a27 */ /* 0x000fc800078e00ff */
[----:B------:R-:W-:Y:S02]  /*f1c0*/  IMAD R8, R5, c[0x0][0x43c], R4 ;  /* 0x00010f0005087a24 */ /* 0x000fe400078e0204 */
[----:B------:R-:W-:Y:S01]  /*f1d0*/  IMAD.MOV.U32 R3, RZ, RZ, R0 ;  /* 0x000000ffff037224 */ /* 0x000fe200078e0000 */
[----:B------:R-:W-:Y:S01]  /*f1e0*/  @P1 SHF.R.U32.HI R3, RZ, c[0x0][0x4f0], R10 ;  /* 0x00013c00ff031a19 */ /* 0x000fe2000001160a */
[C---:B------:R-:W-:Y:S02]  /*f1f0*/  IMAD R9, R11.reuse, c[0x0][0x4dc], R9 ;  /* 0x000137000b097a24 */ /* 0x040fe400078e0209 */
[----:B------:R-:W-:-:S04]  /*f200*/  IMAD.WIDE.U32 R6, R11, c[0x0][0x4d8], R6 ;  /* 0x000136000b067a25 */ /* 0x000fc800078e0006 */
[----:B------:R-:W-:-:S04]  /*f210*/  IMAD.WIDE.U32 R4, R5, c[0x0][0x438], RZ ;  /* 0x00010e0005047a25 */ /* 0x000fc800078e00ff */
[----:B------:R-:W-:Y:S01]  /*f220*/  IMAD.IADD R7, R7, 0x1, R9 ;  /* 0x0000000107077824 */ /* 0x000fe200078e0209 */
[----:B--2---:R-:W-:Y:S01]  /*f230*/  SHF.R.S32.HI R9, RZ, 0x1f, R17 ;  /* 0x0000001fff097819 */ /* 0x004fe20000011411 */
[----:B------:R-:W-:Y:S02]  /*f240*/  IMAD.IADD R5, R5, 0x1, R8 ;  /* 0x0000000105057824 */ /* 0x000fe400078e0208 */
[----:B------:R-:W-:Y:S02]  /*f250*/  IMAD.MOV R8, RZ, RZ, -R3 ;  /* 0x000000ffff087224 */ /* 0x000fe400078e0a03 */
[----:B------:R-:W-:Y:S02]  /*f260*/  IMAD R2, R2, c[0x0][0x440], RZ ;  /* 0x0001100002027a24 */ /* 0x000fe400078e02ff */
[----:B------:R-:W-:Y:S02]  /*f270*/  IMAD R10, R9, c[0x0][0x4e0], RZ ;  /* 0x00013800090a7a24 */ /* 0x000fe400078e02ff */
[----:B------:R-:W-:-:S02]  /*f280*/  IMAD R8, R8, c[0x0][0x4e8], R0 ;  /* 0x00013a0008087a24 */ /* 0x000fc400078e0200 */
[----:B------:R-:W-:Y:S01]  /*f290*/  IMAD.WIDE.U32 R6, R17, c[0x0][0x4e0], R6 ;  /* 0x0001380011067a25 */ /* 0x000fe200078e0006 */
[----:B------:R-:W-:-:S03]  /*f2a0*/  SHF.R.S32.HI R12, RZ, 0x1f, R3 ;  /* 0x0000001fff0c7819 */ /* 0x000fc60000011403 */
[C---:B------:R-:W-:Y:S02]  /*f2b0*/  IMAD R14, R11.reuse, c[0x0][0x444], R2 ;  /* 0x000111000b0e7a24 */ /* 0x040fe400078e0202 */
[----:B------:R-:W-:Y:S01]  /*f2c0*/  IMAD.WIDE.U32 R4, R11, c[0x0][0x440], R4 ;  /* 0x000110000b047a25 */ /* 0x000fe200078e0004 */
[----:B------:R-:W-:Y:S02]  /*f2d0*/  SHF.R.S32.HI R13, RZ, 0x1f, R8 ;  /* 0x0000001fff0d7819 */ /* 0x000fe40000011408 */
[----:B------:R-:W-:Y:S01]  /*f2e0*/  IADD3 R6, P0, R3, R6, RZ ;  /* 0x0000000603067210 */ /* 0x000fe20007f1e0ff */
[----:B------:R-:W-:Y:S02]  /*f2f0*/  IMAD R11, R17, c[0x0][0x4e4], R10 ;  /* 0x00013900110b7a24 */ /* 0x000fe400078e020a */
[----:B------:R-:W-:-:S03]  /*f300*/  @P1 IMAD.HI.U32 R10, R0, c[0x0][0x4ec], RZ ;  /* 0x00013b00000a1a27 */ /* 0x000fc600078e00ff */
[----:B------:R-:W-:Y:S01]  /*f310*/  IADD3.X R7, R12, R7, R11, P0, !PT ;  /* 0x000000070c077210 */ /* 0x000fe200007fe40b */
[----:B------:R-:W-:Y:S02]  /*f320*/  IMAD R9, R9, c[0x0][0x448], RZ ;  /* 0x0001120009097a24 */ /* 0x000fe400078e02ff */
[----:B------:R-:W-:Y:S01]  /*f330*/  IMAD.MOV.U32 R2, RZ, RZ, R0 ;  /* 0x000000ffff027224 */ /* 0x000fe200078e0000 */
[----:B------:R-:W-:Y:S01]  /*f340*/  @P1 SHF.R.U32.HI R2, RZ, c[0x0][0x4f0], R10 ;  /* 0x00013c00ff021a19 */ /* 0x000fe2000001160a */
[----:B------:R-:W-:Y:S02]  /*f350*/  IMAD.IADD R5, R5, 0x1, R14 ;  /* 0x0000000105057824 */ /* 0x000fe400078e020e */
[----:B------:R-:W-:Y:S02]  /*f360*/  IMAD R3, R13, c[0x0][0x4c8], RZ ;  /* 0x000132000d037a24 */ /* 0x000fe400078e02ff */
[C---:B------:R-:W-:Y:S02]  /*f370*/  IMAD R10, R17.reuse, c[0x0][0x44c], R9 ;  /* 0x00011300110a7a24 */ /* 0x040fe400078e0209 */
[----:B------:R-:W-:Y:S01]  /*f380*/  IMAD.WIDE.U32 R4, R17, c[0x0][0x448], R4 ;  /* 0x0001120011047a25 */ /* 0x000fe200078e0004 */
[----:B-1----:R-:W-:-:S03]  /*f390*/  SHF.R.S32.HI R17, RZ, 0x1f, R20 ;  /* 0x0000001fff117819 */ /* 0x002fc60000011414 */
[C---:B------:R-:W-:Y:S02]  /*f3a0*/  IMAD R9, R8.reuse, c[0x0][0x4cc], R3 ;  /* 0x0001330008097a24 */ /* 0x040fe400078e0203 */
[----:B------:R-:W-:Y:S01]  /*f3b0*/  IMAD.WIDE.U32 R6, R8, c[0x0][0x4c8], R6 ;  /* 0x0001320008067a25 */ /* 0x000fe200078e0006 */
[----:B------:R-:W-:-:S03]  /*f3c0*/  SHF.R.S32.HI R8, RZ, 0x1f, R2 ;  /* 0x0000001fff087819 */ /* 0x000fc60000011402 */
[----:B------:R-:W-:Y:S02]  /*f3d0*/  IMAD.MOV R3, RZ, RZ, -R2 ;  /* 0x000000ffff037224 */ /* 0x000fe400078e0a02 */
[----:B------:R-:W-:Y:S01]  /*f3e0*/  IMAD.IADD R5, R5, 0x1, R10 ;  /* 0x0000000105057824 */ /* 0x000fe200078e020a */
[----:B------:R-:W-:Y:S01]  /*f3f0*/  LEA R10, P0, R6, c[0x0][0x4a8], 0x2 ;  /* 0x00012a00060a7a11 */ /* 0x000fe200078010ff */
[----:B------:R-:W-:Y:S01]  /*f400*/  IMAD.IADD R9, R7, 0x1, R9 ;  /* 0x0000000107097824 */ /* 0x000fe200078e0209 */
[----:B------:R-:W-:Y:S01]  /*f410*/  LEA.HI R17, R17, R20, RZ, 0x5 ;  /* 0x0000001411117211 */ /* 0x000fe200078f28ff */
[----:B------:R-:W-:Y:S02]  /*f420*/  IMAD R7, R3, c[0x0][0x4e8], R0 ;  /* 0x00013a0003077a24 */ /* 0x000fe400078e0200 */
[----:B------:R-:W-:Y:S01]  /*f430*/  IMAD R0, R8, c[0x0][0x430], RZ ;  /* 0x00010c0008007a24 */ /* 0x000fe200078e02ff */
[----:B------:R-:W-:Y:S02]  /*f440*/  LEA.HI.X R6, R6, c[0x0][0x4ac], R9, 0x2, P0 ;  /* 0x00012b0006067a11 */ /* 0x000fe400000f1409 */
[----:B------:R-:W-:Y:S01]  /*f450*/  LOP3.LUT R17, R17, 0xffffffe0, RZ, 0xc0, !PT ;  /* 0xffffffe011117812 */ /* 0x000fe200078ec0ff */
[----:B------:R-:W-:-:S02]  /*f460*/  IMAD R0, R2, c[0x0][0x434], R0 ;  /* 0x00010d0002007a24 */ /* 0x000fc400078e0200 */
[----:B------:R-:W-:Y:S01]  /*f470*/  IMAD.WIDE.U32 R2, R2, c[0x0][0x430], R4 ;  /* 0x00010c0002027a25 */ /* 0x000fe200078e0004 */
[----:B------:R-:W-:Y:S04]  /*f480*/  SHFL.IDX PT, R8, R10, RZ, 0x1c1f ;  /* 0x001c1fff0a087589 */ /* 0x000fe800000e0000 */
[----:B------:R-:W1:Y:S01]  /*f490*/  SHFL.IDX PT, R9, R6, RZ, 0x1c1f ;  /* 0x001c1fff06097589 */ /* 0x000e6200000e0000 */
[----:B------:R-:W-:Y:S02]  /*f4a0*/  IMAD.IADD R17, R20, 0x1, -R17 ;  /* 0x0000000114117824 */ /* 0x000fe400078e0a11 */
[----:B------:R-:W-:Y:S01]  /*f4b0*/  IMAD.IADD R3, R3, 0x1, R0 ;  /* 0x0000000103037824 */ /* 0x000fe200078e0200 */
[----:B------:R-:W-:Y:S01]  /*f4c0*/  SHFL.IDX PT, R4, R10, 0x1, 0x1c1f ;  /* 0x003c1f000a047f89 */ /* 0x000fe200000e0000 */
[----:B------:R-:W-:-:S03]  /*f4d0*/  IMAD.IADD R0, R18, 0x1, R19 ;  /* 0x0000000112007824 */ /* 0x000fc600078e0213 */
[----:B------:R2:W3:Y:S01]  /*f4e0*/  SHFL.IDX PT, R5, R6, 0x1, 0x1c1f ;  /* 0x003c1f0006057f89 */ /* 0x0004e200000e0000 */
[----:B------:R-:W-:Y:S01]  /*f4f0*/  LOP3.LUT P3, RZ, R17, 0x3, RZ, 0xc0, !PT ;  /* 0x0000000311ff7812 */ /* 0x000fe2000786c0ff */
[----:B------:R-:W-:-:S03]  /*f500*/  IMAD.WIDE.U32 R2, R7, c[0x0][0x428], R2 ;  /* 0x00010a0007027a25 */ /* 0x000fc600078e0002 */
[C---:B------:R-:W-:Y:S02]  /*f510*/  ISETP.GE.OR P4, PT, R0.reuse, UR4, P3 ;  /* 0x0000000400007c0c */ /* 0x040fe40009f86670 */
[----:B------:R-:W-:Y:S02]  /*f520*/  ISETP.GE.AND P1, PT, R0, UR4, PT ;  /* 0x0000000400007c0c */ /* 0x000fe4000bf26270 */
[----:B--2---:R-:W-:-:S05]  /*f530*/  SHF.R.S32.HI R6, RZ, 0x1f, R7 ;  /* 0x0000001fff067819 */ /* 0x004fca0000011407 */
[----:B------:R-:W-:Y:S01]  /*f540*/  IMAD R10, R6, c[0x0][0x428], RZ ;  /* 0x00010a00060a7a24 */ /* 0x000fe200078e02ff */
[----:B------:R-:W-:-:S03]  /*f550*/  IADD3 R6, R0, 0x8, RZ ;  /* 0x0000000800067810 */ /* 0x000fc60007ffe0ff */
[----:B------:R-:W-:Y:S01]  /*f560*/  IMAD R10, R7, c[0x0][0x42c], R10 ;  /* 0x00010b00070a7a24 */ /* 0x000fe200078e020a */
[----:B------:R-:W-:Y:S02]  /*f570*/  ISETP.GE.OR P3, PT, R6, UR4, P3 ;  /* 0x0000000406007c0c */ /* 0x000fe40009f66670 */
[----:B------:R-:W-:Y:S01]  /*f580*/  LEA R27, P2, R2, c[0x0][0x400], 0x2 ;  /* 0x00010000021b7a11 */ /* 0x000fe200078410ff */
[----:B------:R-:W-:Y:S01]  /*f590*/  IMAD.IADD R3, R3, 0x1, R10 ;  /* 0x0000000103037824 */ /* 0x000fe200078e020a */
[----:B-1----:R1:W-:Y:S01]  /*f5a0*/  @!P4 ST.E [R8.64], R16 ;  /* 0x000000100800c985 */ /* 0x0023e2000c101906 */
[----:B------:R-:W-:-:S03]  /*f5b0*/  ISETP.GE.AND P0, PT, R6, UR4, PT ;  /* 0x0000000406007c0c */ /* 0x000fc6000bf06270 */
[----:B------:R-:W-:Y:S02]  /*f5c0*/  LEA.HI.X R24, R2, c[0x0][0x404], R3, 0x2, P2 ;  /* 0x0001010002187a11 */ /* 0x000fe400010f1403 */
[C---:B------:R-:W-:Y:S01]  /*f5d0*/  IADD3 R17, R45.reuse, 0x8, RZ ;  /* 0x000000082d117810 */ /* 0x040fe20007ffe0ff */
[----:B------:R-:W2:Y:S01]  /*f5e0*/  SHFL.IDX PT, R2, R27, RZ, 0x1c1f ;  /* 0x001c1fff1b027589 */ /* 0x000ea200000e0000 */
[C---:B------:R-:W-:Y:S02]  /*f5f0*/  IADD3 R14, R45.reuse, 0x20, RZ ;  /* 0x000000202d0e7810 */ /* 0x040fe40007ffe0ff */
[C---:B------:R-:W-:Y:S01]  /*f600*/  IADD3 R13, R45.reuse, 0x28, RZ ;  /* 0x000000282d0d7810 */ /* 0x040fe20007ffe0ff */
[----:B---3--:R3:W-:Y:S01]  /*f610*/  @!P3 ST.E [R4.64], R15 ;  /* 0x0000000f0400b985 */ /* 0x0087e2000c101906 */
[C---:B------:R-:W-:Y:S02]  /*f620*/  IADD3 R12, R45.reuse, 0x30, RZ ;  /* 0x000000302d0c7810 */ /* 0x040fe40007ffe0ff */
[C---:B------:R-:W-:Y:S01]  /*f630*/  IADD3 R11, R45.reuse, 0x38, RZ ;  /* 0x000000382d0b7810 */ /* 0x040fe20007ffe0ff */
[----:B------:R4:W2:Y:S01]  /*f640*/  SHFL.IDX PT, R3, R24, RZ, 0x1c1f ;  /* 0x001c1fff18037589 */ /* 0x0008a200000e0000 */
[----:B------:R-:W-:-:S02]  /*f650*/  IADD3 R10, R45, 0x40, RZ ;  /* 0x000000402d0a7810 */ /* 0x000fc40007ffe0ff */
[C---:B------:R-:W-:Y:S02]  /*f660*/  IADD3 R7, R45.reuse, 0x58, RZ ;  /* 0x000000582d077810 */ /* 0x040fe40007ffe0ff */
[C---:B------:R-:W-:Y:S02]  /*f670*/  IADD3 R6, R45.reuse, 0x60, RZ ;  /* 0x000000602d067810 */ /* 0x040fe40007ffe0ff */
[C---:B------:R-:W-:Y:S02]  /*f680*/  IADD3 R0, R45.reuse, 0x78, RZ ;  /* 0x000000782d007810 */ /* 0x040fe40007ffe0ff */
[C---:B-1----:R-:W-:Y:S02]  /*f690*/  IADD3 R16, R45.reuse, 0x10, RZ ;  /* 0x000000102d107810 */ /* 0x042fe40007ffe0ff */
[C---:B------:R-:W-:Y:S02]  /*f6a0*/  IADD3 R9, R45.reuse, 0x48, RZ ;  /* 0x000000482d097810 */ /* 0x040fe40007ffe0ff */
[----:B------:R-:W-:-:S02]  /*f6b0*/  IADD3 R8, R45, 0x50, RZ ;  /* 0x000000502d087810 */ /* 0x000fc40007ffe0ff */
[----:B------:R-:W-:Y:S02]  /*f6c0*/  SHF.R.S32.HI R25, RZ, 0x1f, R17 ;  /* 0x0000001fff197819 */ /* 0x000fe40000011411 */
[C---:B---3--:R-:W-:Y:S02]  /*f6d0*/  IADD3 R15, R45.reuse, 0x18, RZ ;  /* 0x000000182d0f7810 */ /* 0x048fe40007ffe0ff */
[C---:B------:R-:W-:Y:S02]  /*f6e0*/  IADD3 R5, R45.reuse, 0x68, RZ ;  /* 0x000000682d057810 */ /* 0x040fe40007ffe0ff */
[----:B------:R-:W-:Y:S02]  /*f6f0*/  IADD3 R4, R45, 0x70, RZ ;  /* 0x000000702d047810 */ /* 0x000fe40007ffe0ff */
[----:B------:R-:W-:Y:S02]  /*f700*/  SHF.R.S32.HI R26, RZ, 0x1f, R16 ;  /* 0x0000001fff1a7819 */ /* 0x000fe40000011410 */
[----:B------:R-:W-:-:S02]  /*f710*/  SHF.R.S32.HI R29, RZ, 0x1f, R15 ;  /* 0x0000001fff1d7819 */ /* 0x000fc4000001140f */
[----:B------:R-:W-:Y:S02]  /*f720*/  SHF.R.S32.HI R28, RZ, 0x1f, R14 ;  /* 0x0000001fff1c7819 */ /* 0x000fe4000001140e */
[----:B------:R-:W-:Y:S02]  /*f730*/  SHF.R.S32.HI R30, RZ, 0x1f, R13 ;  /* 0x0000001fff1e7819 */ /* 0x000fe4000001140d */
[----:B------:R-:W-:Y:S02]  /*f740*/  SHF.R.S32.HI R31, RZ, 0x1f, R12 ;  /* 0x0000001fff1f7819 */ /* 0x000fe4000001140c */
[----:B------:R-:W-:Y:S02]  /*f750*/  SHF.R.S32.HI R32, RZ, 0x1f, R11 ;  /* 0x0000001fff207819 */ /* 0x000fe4000001140b */
[----:B------:R-:W-:Y:S02]  /*f760*/  SHF.R.S32.HI R33, RZ, 0x1f, R10 ;  /* 0x0000001fff217819 */ /* 0x000fe4000001140a */
[----:B------:R-:W-:-:S02]  /*f770*/  SHF.R.S32.HI R34, RZ, 0x1f, R9 ;  /* 0x0000001fff227819 */ /* 0x000fc40000011409 */
[----:B------:R-:W-:Y:S02]  /*f780*/  SHF.R.S32.HI R36, RZ, 0x1f, R8 ;  /* 0x0000001fff247819 */ /* 0x000fe40000011408 */
[----:B------:R-:W-:Y:S02]  /*f790*/  SHF.R.S32.HI R35, RZ, 0x1f, R7 ;  /* 0x0000001fff237819 */ /* 0x000fe40000011407 */
[----:B------:R-:W-:Y:S02]  /*f7a0*/  SHF.R.S32.HI R37, RZ, 0x1f, R6 ;  /* 0x0000001fff257819 */ /* 0x000fe40000011406 */
[----:B------:R-:W-:Y:S02]  /*f7b0*/  SHF.R.S32.HI R38, RZ, 0x1f, R5 ;  /* 0x0000001fff267819 */ /* 0x000fe40000011405 */
[----:B------:R-:W-:Y:S02]  /*f7c0*/  SHF.R.S32.HI R39, RZ, 0x1f, R4 ;  /* 0x0000001fff277819 */ /* 0x000fe40000011404 */
[----:B------:R-:W-:Y:S01]  /*f7d0*/  SHF.R.S32.HI R40, RZ, 0x1f, R0 ;  /* 0x0000001fff287819 */ /* 0x000fe20000011400 */
[----:B------:R-:W-:Y:S05]  /*f7e0*/  @P1 BRA `(.L_x_82) ;  /* 0x000003f000001947 */ /* 0x000fea0003800000 */
[----:B--2-4-:R-:W-:Y:S02]  /*f7f0*/  ISETP.GE.AND P5, PT, R45, c[0x0][0x3c8], PT ;  /* 0x0000f2002d007a0c */ /* 0x014fe40003fa6270 */
[----:B------:R-:W-:-:S02]  /*f800*/  ISETP.GE.AND P1, PT, R17, c[0x0][0x3c8], PT ;  /* 0x0000f20011007a0c */ /* 0x000fc40003f26270 */
[----:B------:R-:W-:Y:S02]  /*f810*/  ISETP.GE.AND P4, PT, R16, c[0x0][0x3c8], PT ;  /* 0x0000f20010007a0c */ /* 0x000fe40003f86270 */
[----:B------:R-:W-:-:S07]  /*f820*/  ISETP.GE.AND P2, PT, R15, c[0x0][0x3c8], PT ;  /* 0x0000f2000f007a0c */ /* 0x000fce0003f46270 */
[----:B------:R-:W-:Y:S02]  /*f830*/  @!P5 IMAD.WIDE R20, R45, 0x4, R2 ;  /* 0x000000042d14d825 */ /* 0x000fe400078e0202 */
[----:B------:R-:W-:-:S03]  /*f840*/  @!P1 LEA R18, P3, R17, R2, 0x2 ;  /* 0x0000000211129211 */ /* 0x000fc600078610ff */
[----:B------:R1:W-:Y:S01]  /*f850*/  @!P5 ST.E.64 [R20.64], R72 ;  /* 0x000000481400d985 */ /* 0x0003e2000c101b06 */
[----:B------:R-:W-:Y:S02]  /*f860*/  @!P1 LEA.HI.X R19, R17, R3, R25, 0x2, P3 ;  /* 0x0000000311139211 */ /* 0x000fe400018f1419 */
[----:B------:R-:W-:-:S03]  /*f870*/  ISETP.GE.AND P5, PT, R14, c[0x0][0x3c8], PT ;  /* 0x0000f2000e007a0c */ /* 0x000fc60003fa6270 */
[----:B------:R2:W-:Y:S01]  /*f880*/  @!P1 ST.E.64 [R18.64], R76 ;  /* 0x0000004c12009985 */ /* 0x0005e2000c101b06 */
[----:B------:R-:W-:Y:S02]  /*f890*/  ISETP.GE.AND P1, PT, R13, c[0x0][0x3c8], PT ;  /* 0x0000f2000d007a0c */ /* 0x000fe40003f26270 */
[----:B-1----:R-:W-:-:S04]  /*f8a0*/  @!P4 LEA R20, P3, R16, R2, 0x2 ;  /* 0x000000021014c211 */ /* 0x002fc800078610ff */
[----:B------:R-:W-:Y:S02]  /*f8b0*/  @!P4 LEA.HI.X R21, R16, R3, R26, 0x2, P3 ;  /* 0x000000031015c211 */ /* 0x000fe400018f141a */
[----:B--2---:R-:W-:-:S03]  /*f8c0*/  @!P2 LEA R18, P3, R15, R2, 0x2 ;  /* 0x000000020f12a211 */ /* 0x004fc600078610ff */
        /* <DEDUP_REMOVED lines=28> */
[----:B-1----:R-:W-:-:S04]  /*fa90*/  @!P3 LEA R20, P4, R8, R2, 0x2 ;  /* 0x000000020814b211 */ /* 0x002fc800078810ff */
[-C--:B------:R-:W-:Y:S02]  /*faa0*/  @!P3 LEA.HI.X R21, R8, R3.reuse, R36, 0x2, P4 ;  /* 0x000000030815b211 */ /* 0x080fe400020f1424 */
[-C--:B--2---:R-:W-:Y:S02]  /*fab0*/  @!P2 LEA R18, P1, R7, R2.reuse, 0x2 ;  /* 0x000000020712a211 */ /* 0x084fe400078210ff */
[----:B------:R-:W-:Y:S01]  /*fac0*/  ISETP.GE.AND P4, PT, R5, c[0x0][0x3c8], PT ;  /* 0x0000f20005007a0c */ /* 0x000fe20003f86270 */
[----:B------:R1:W-:Y:S01]  /*fad0*/  @!P3 ST.E.64 [R20.64], R112 ;  /* 0x000000701400b985 */ /* 0x0003e2000c101b06 */
[----:B------:R-:W-:Y:S02]  /*fae0*/  @!P2 LEA.HI.X R19, R7, R3, R35, 0x2, P1 ;  /* 0x000000030713a211 */ /* 0x000fe400008f1423 */
[----:B------:R-:W-:Y:S02]  /*faf0*/  ISETP.GE.AND P3, PT, R4, c[0x0][0x3c8], PT ;  /* 0x0000f20004007a0c */ /* 0x000fe40003f66270 */
[----:B------:R-:W-:Y:S01]  /*fb00*/  @!P5 LEA R22, P1, R6, R2, 0x2 ;  /* 0x000000020616d211 */ /* 0x000fe200078210ff */
[----:B------:R2:W-:Y:S01]  /*fb10*/  @!P2 ST.E.64 [R18.64], R116 ;  /* 0x000000741200a985 */ /* 0x0005e2000c101b06 */
[----:B------:R-:W-:-:S02]  /*fb20*/  ISETP.GE.AND P2, PT, R0, c[0x0][0x3c8], PT ;  /* 0x0000f20000007a0c */ /* 0x000fc40003f46270 */
[----:B------:R-:W-:-:S05]  /*fb30*/  @!P5 LEA.HI.X R23, R6, R3, R37, 0x2, P1 ;  /* 0x000000030617d211 */ /* 0x000fca00008f1425 */
[----:B------:R3:W-:Y:S01]  /*fb40*/  @!P5 ST.E.64 [R22.64], R120 ;  /* 0x000000781600d985 */ /* 0x0007e2000c101b06 */
[----:B-1----:R-:W-:-:S04]  /*fb50*/  @!P4 LEA R20, P1, R5, R2, 0x2 ;  /* 0x000000020514c211 */ /* 0x002fc800078210ff */
[----:B------:R-:W-:Y:S02]  /*fb60*/  @!P4 LEA.HI.X R21, R5, R3, R38, 0x2, P1 ;  /* 0x000000030515c211 */ /* 0x000fe400008f1426 */
[----:B--2---:R-:W-:-:S03]  /*fb70*/  @!P3 LEA R18, P1, R4, R2, 0x2 ;  /* 0x000000020412b211 */ /* 0x004fc600078210ff */
[----:B------:R3:W-:Y:S01]  /*fb80*/  @!P4 ST.E.64 [R20.64], R124 ;  /* 0x0000007c1400c985 */ /* 0x0007e2000c101b06 */
[----:B------:R-:W-:Y:S02]  /*fb90*/  @!P3 LEA.HI.X R19, R4, R3, R39, 0x2, P1 ;  /* 0x000000030413b211 */ /* 0x000fe400008f1427 */
[----:B------:R-:W-:-:S03]  /*fba0*/  @!P2 LEA R2, P1, R0, R2, 0x2 ;  /* 0x000000020002a211 */ /* 0x000fc600078210ff */
[----:B------:R3:W-:Y:S01]  /*fbb0*/  @!P3 ST.E.64 [R18.64], R128 ;  /* 0x000000801200b985 */ /* 0x0007e2000c101b06 */
[----:B------:R-:W-:-:S05]  /*fbc0*/  @!P2 LEA.HI.X R3, R0, R3, R40, 0x2, P1 ;  /* 0x000000030003a211 */ /* 0x000fca00008f1428 */
[----:B------:R3:W-:Y:S04]  /*fbd0*/  @!P2 ST.E.64 [R2.64], R132 ;  /* 0x000000840200a985 */ /* 0x0007e8000c101b06 */
.L_x_82:
[----:B--2-4-:R-:W-:Y:S05]  /*fbe0*/  BSYNC B0 ;  /* 0x0000000000007941 */ /* 0x014fea0003800000 */
.L_x_81:
[----:B---3--:R1:W2:Y:S04]  /*fbf0*/  SHFL.IDX PT, R3, R24, 0x1, 0x1c1f ;  /* 0x003c1f0018037f89 */ /* 0x0082a800000e0000 */
[----:B------:R1:W3:Y:S01]  /*fc00*/  SHFL.IDX PT, R2, R27, 0x1, 0x1c1f ;  /* 0x003c1f001b027f89 */ /* 0x0002e200000e0000 */
[----:B------:R-:W-:Y:S05]  /*fc10*/  @P0 BRA `(.L_x_83) ;  /* 0x000006d000000947 */ /* 0x000fea0003800000 */
[----:B------:R-:W-:Y:S02]  /*fc20*/  ISETP.GE.AND P2, PT, R17, c[0x0][0x3c8], PT ;  /* 0x0000f20011007a0c */ /* 0x000fe40003f46270 */
[----:B------:R-:W-:Y:S02]  /*fc30*/  ISETP.GE.AND P3, PT, R45, c[0x0][0x3c8], PT ;  /* 0x0000f2002d007a0c */ /* 0x000fe40003f66270 */
[----:B------:R-:W-:Y:S02]  /*fc40*/  ISETP.GE.AND P1, PT, R16, c[0x0][0x3c8], PT ;  /* 0x0000f20010007a0c */ /* 0x000fe40003f26270 */
[----:B------:R-:W-:-:S02]  /*fc50*/  ISETP.GE.AND P0, PT, R15, c[0x0][0x3c8], PT ;  /* 0x0000f2000f007a0c */ /* 0x000fc40003f06270 */
[----:B------:R-:W-:-:S05]  /*fc60*/  ISETP.GE.AND P4, PT, R14, c[0x0][0x3c8], PT ;  /* 0x0000f2000e007a0c */ /* 0x000fca0003f86270 */
[----:B---3--:R-:W-:Y:S02]  /*fc70*/  @!P2 LEA R20, P5, R17, R2, 0x2 ;  /* 0x000000021114a211 */ /* 0x008fe400078a10ff */
[----:B--2---:R-:W-:Y:S02]  /*fc80*/  @!P3 IMAD.WIDE R18, R45, 0x4, R2 ;  /* 0x000000042d12b825 */ /* 0x004fe400078e0202 */
[----:B------:R-:W-:-:S03]  /*fc90*/  @!P2 LEA.HI.X R21, R17, R3, R25, 0x2, P5 ;  /* 0x000000031115a211 */ /* 0x000fc600028f1419 */
[----:B------:R2:W-:Y:S01]  /*fca0*/  @!P3 ST.E.64 [R18.64], R74 ;  /* 0x0000004a1200b985 */ /* 0x0005e2000c101b06 */
[----:B------:R-:W-:-:S03]  /*fcb0*/  ISETP.GE.AND P3, PT, R13, c[0x0][0x3c8], PT ;  /* 0x0000f2000d007a0c */ /* 0x000fc60003f66270 */
[----:B------:R3:W-:Y:S01]  /*fcc0*/  @!P2 ST.E.64 [R20.64], R78 ;  /* 0x0000004e1400a985 */ /* 0x0007e2000c101b06 */
[CC--:B--2---:R-:W-:Y:S02]  /*fcd0*/  @!P1 LEA R18, P5, R16.reuse, R2.reuse, 0x2 ;  /* 0x0000000210129211 */ /* 0x0c4fe400078a10ff */
[CC--:B---3--:R-:W-:Y:S02]  /*fce0*/  @!P0 LEA R20, P2, R15.reuse, R2.reuse, 0x2 ;  /* 0x000000020f148211 */ /* 0x0c8fe400078410ff */
[-C--:B------:R-:W-:Y:S02]  /*fcf0*/  @!P1 LEA.HI.X R19, R16, R3.reuse, R26, 0x2, P5 ;  /* 0x0000000310139211 */ /* 0x080fe400028f141a */
[----:B------:R-:W-:Y:S02]  /*fd00*/  @!P0 LEA.HI.X R21, R15, R3, R29, 0x2, P2 ;  /* 0x000000030f158211 */ /* 0x000fe400010f141d */
[----:B------:R-:W-:Y:S01]  /*fd10*/  ISETP.GE.AND P2, PT, R12, c[0x0][0x3c8], PT ;  /* 0x0000f2000c007a0c */ /* 0x000fe20003f46270 */
[----:B------:R2:W-:Y:S01]  /*fd20*/  @!P1 ST.E.64 [R18.64], R82 ;  /* 0x0000005212009985 */ /* 0x0005e2000c101b06 */
[----:B------:R-:W-:-:S02]  /*fd30*/  @!P4 LEA R22, P5, R14, R2, 0x2 ;  /* 0x000000020e16c211 */ /* 0x000fc400078a10ff */
[----:B------:R-:W-:Y:S01]  /*fd40*/  ISETP.GE.AND P1, PT, R11, c[0x0][0x3c8], PT ;  /* 0x0000f2000b007a0c */ /* 0x000fe20003f26270 */
[----:B------:R-:W-:Y:S01]  /*fd50*/  @!P0 ST.E.64 [R20.64], R86 ;  /* 0x0000005614008985 */ /* 0x000fe2000c101b06 */
[----:B------:R-:W-:Y:S02]  /*fd60*/  @!P4 LEA.HI.X R23, R14, R3, R28, 0x2, P5 ;  /* 0x000000030e17c211 */ /* 0x000fe400028f141c */
[----:B------:R-:W-:-:S03]  /*fd70*/  ISETP.GE.AND P0, PT, R10, c[0x0][0x3c8], PT ;  /* 0x0000f2000a007a0c */ /* 0x000fc60003f06270 */
[----:B------:R-:W-:Y:S01]  /*fd80*/  @!P4 ST.E.64 [R22.64], R90 ;  /* 0x0000005a1600c985 */ /* 0x000fe2000c101b06 */
[----:B--2---:R-:W-:-:S04]  /*fd90*/  @!P3 LEA R18, P5, R13, R2, 0x2 ;  /* 0x000000020d12b211 */ /* 0x004fc800078a10ff */
[----:B------:R-:W-:Y:S02]  /*fda0*/  @!P3 LEA.HI.X R19, R13, R3, R30, 0x2, P5 ;  /* 0x000000030d13b211 */ /* 0x000fe400028f141e */
[----:B------:R-:W-:-:S03]  /*fdb0*/  @!P2 LEA R16, P5, R12, R2, 0x2 ;  /* 0x000000020c10a211 */ /* 0x000fc600078a10ff */
[----:B------:R-:W-:Y:S01]  /*fdc0*/  @!P3 ST.E.64 [R18.64], R94 ;  /* 0x0000005e1200b985 */ /* 0x000fe2000c101b06 */
[-C--:B------:R-:W-:Y:S02]  /*fdd0*/  @!P2 LEA.HI.X R17, R12, R3.reuse, R31, 0x2, P5 ;  /* 0x000000030c11a211 */ /* 0x080fe400028f141f */
[CC--:B------:R-:W-:Y:S02]  /*fde0*/  @!P1 LEA R14, P5, R11.reuse, R2.reuse, 0x2 ;  /* 0x000000020b0e9211 */ /* 0x0c0fe400078a10ff */
[C---:B------:R-:W-:Y:S01]  /*fdf0*/  @!P0 LEA R12, P4, R10.reuse, R2, 0x2 ;  /* 0x000000020a0c8211 */ /* 0x040fe200078810ff */
[----:B------:R-:W-:Y:S01]  /*fe00*/  @!P2 ST.E.64 [R16.64], R98 ;  /* 0x000000621000a985 */ /* 0x000fe2000c101b06 */
[-C--:B------:R-:W-:Y:S02]  /*fe10*/  @!P1 LEA.HI.X R15, R11, R3.reuse, R32, 0x2, P5 ;  /* 0x000000030b0f9211 */ /* 0x080fe400028f1420 */
[----:B------:R-:W-:Y:S02]  /*fe20*/  ISETP.GE.AND P5, PT, R9, c[0x0][0x3c8], PT ;  /* 0x0000f20009007a0c */ /* 0x000fe40003fa6270 */
[----:B------:R-:W-:Y:S01]  /*fe30*/  @!P0 LEA.HI.X R13, R10, R3, R33, 0x2, P4 ;  /* 0x000000030a0d8211 */ /* 0x000fe200020f1421 */
[----:B------:R2:W-:Y:S01]  /*fe40*/  @!P1 ST.E.64 [R14.64], R102 ;  /* 0x000000660e009985 */ /* 0x0005e2000c101b06 */
[----:B------:R-:W-:-:S02]  /*fe50*/  ISETP.GE.AND P4, PT, R8, c[0x0][0x3c8], PT ;  /* 0x0000f20008007a0c */ /* 0x000fc40003f86270 */
[----:B------:R-:W-:Y:S01]  /*fe60*/  ISETP.GE.AND P3, PT, R7, c[0x0][0x3c8], PT ;  /* 0x0000f20007007a0c */ /* 0x000fe20003f66270 */
[----:B------:R3:W-:Y:S01]  /*fe70*/  @!P0 ST.E.64 [R12.64], R106 ;  /* 0x0000006a0c008985 */ /* 0x0007e2000c101b06 */
[----:B------:R-:W-:-:S05]  /*fe80*/  ISETP.GE.AND P2, PT, R6, c[0x0][0x3c8], PT ;  /* 0x0000f20006007a0c */ /* 0x000fca0003f46270 */
[----:B------:R-:W-:-:S04]  /*fe90*/  @!P5 LEA R10, P1, R9, R2, 0x2 ;  /* 0x00000002090ad211 */ /* 0x000fc800078210ff */
[----:B------:R-:W-:Y:S02]  /*fea0*/  @!P5 LEA.HI.X R11, R9, R3, R34, 0x2, P1 ;  /* 0x00000003090bd211 */ /* 0x000fe400008f1422 */
[----:B------:R-:W-:-:S03]  /*feb0*/  ISETP.GE.AND P1, PT, R5, c[0x0][0x3c8], PT ;  /* 0x0000f20005007a0c */ /* 0x000fc60003f26270 */
[----:B------:R4:W-:Y:S01]  /*fec0*/  @!P5 ST.E.64 [R10.64], R110 ;  /* 0x0000006e0a00d985 */ /* 0x0009e2000c101b06 */
[CC--:B--2---:R-:W-:Y:S02]  /*fed0*/  @!P4 LEA R14, P0, R8.reuse, R2.reuse, 0x2 ;  /* 0x00000002080ec211 */ /* 0x0c4fe400078010ff */
[CC--:B---3--:R-:W-:Y:S02]  /*fee0*/  @!P3 LEA R12, P5, R7.reuse, R2.reuse, 0x2 ;  /* 0x00000002070cb211 */ /* 0x0c8fe400078a10ff */
[-C--:B------:R-:W-:Y:S02]  /*fef0*/  @!P4 LEA.HI.X R15, R8, R3.reuse, R36, 0x2, P0 ;  /* 0x00000003080fc211 */ /* 0x080fe400000f1424 */
[----:B------:R-:W-:Y:S02]  /*ff00*/  ISETP.GE.AND P0, PT, R4, c[0x0][0x3c8], PT ;  /* 0x0000f20004007a0c */ /* 0x000fe40003f06270 */
[----:B------:R-:W-:Y:S01]  /*ff10*/  @!P3 LEA.HI.X R13, R7, R3, R35, 0x2, P5 ;  /* 0x00000003070db211 */ /* 0x000fe200028f1423 */
[----:B------:R2:W-:Y:S04]  /*ff20*/  @!P4 ST.E.64 [R14.64], R114 ;  /* 0x000000720e00c985 */ /* 0x0005e8000c101b06 */
[----:B------:R2:W-:Y:S01]  /*ff30*/  @!P3 ST.E.64 [R12.64], R118 ;  /* 0x000000760c00b985 */ /* 0x0005e2000c101b06 */
[----:B----4-:R-:W-:-:S04]  /*ff40*/  @!P2 LEA R10, P5, R6, R2, 0x2 ;  /* 0x00000002060aa211 */ /* 0x010fc800078a10ff */
[----:B------:R-:W-:Y:S02]  /*ff50*/  @!P2 LEA.HI.X R11, R6, R3, R37, 0x2, P5 ;  /* 0x00000003060ba211 */ /* 0x000fe400028f1425 */
[----:B------:R-:W-:-:S03]  /*ff60*/  @!P1 LEA R8, P5, R5, R2, 0x2 ;  /* 0x0000000205089211 */ /* 0x000fc600078a10ff */
[----:B------:R2:W-:Y:S01]  /*ff70*/  @!P2 ST.E.64 [R10.64], R122 ;  /* 0x0000007a0a00a985 */ /* 0x0005e2000c101b06 */
[----:B------:R-:W-:Y:S02]  /*ff80*/  @!P1 LEA.HI.X R9, R5, R3, R38, 0x2, P5 ;  /* 0x0000000305099211 */ /* 0x000fe400028f1426 */
[----:B------:R-:W-:-:S03]  /*ff90*/  @!P0 LEA R6, P5, R4, R2, 0x2 ;  /* 0x0000000204068211 */ /* 0x000fc600078a10ff */
[----:B------:R2:W-:Y:S01]  /*ffa0*/  @!P1 ST.E.64 [R8.64], R126 ;  /* 0x0000007e08009985 */ /* 0x0005e2000c101b06 */
[----:B------:R-:W-:-:S05]  /*ffb0*/  @!P0 LEA.HI.X R7, R4, R3, R39, 0x2, P5 ;  /* 0x0000000304078211 */ /* 0x000fca00028f1427 */
[----:B------:R2:W-:Y:S01]  /*ffc0*/  @!P0 ST.E.64 [R6.64], R130 ;  /* 0x0000008206008985 */ /* 0x0005e2000c101b06 */
[----:B------:R-:W-:-:S13]  /*ffd0*/  ISETP.GE.AND P0, PT, R0, c[0x0][0x3c8], PT ;  /* 0x0000f20000007a0c */ /* 0x000fda0003f06270 */
[----:B------:R-:W-:Y:S05]  /*ffe0*/  @P0 BRA `(.L_x_83) ;  /* 0x0000030000000947 */ /* 0x000fea0003800000 */
[----:B------:R-:W-:-:S04]  /*fff0*/  LEA R2, P0, R0, R2, 0x2 ;  /* 0x0000000200027211 */ /* 0x000fc800078010ff */
[----:B------:R-:W-:-:S05]  /*10000*/  LEA.HI.X R3, R0, R3, R40, 0x2, P0 ;  /* 0x0000000300037211 */ /* 0x000fca00000f1428 */
[----:B------:R3:W-:Y:S01]  /*10010*/  ST.E.64 [R2.64], R134 ;  /* 0x0000008602007985 */ /* 0x0007e2000c101b06 */
[----:B------:R-:W-:Y:S05]  /*10020*/  BRA `(.L_x_83) ;  /* 0x000002c000007947 */ /* 0x000fea0003800000 */
.L_x_79:
[----:B------:R-:W2:Y:S02]  /*10030*/  S2R R4, SR_TID.X ;  /* 0x0000000000047919 */ /* 0x000ea40000002100 */
[----:B--2---:R-:W-:-:S13]  /*10040*/  ISETP.GT.AND P0, PT, R4, 0x7f, PT ;  /* 0x0000007f0400780c */ /* 0x004fda0003f04270 */
[----:B------:R-:W-:Y:S05]  /*10050*/  @P0 BRA `(.L_x_83) ;  /* 0x0000029000000947 */ /* 0x000fea0003800000 */
[----:B------:R-:W2:Y:S01]  /*10060*/  LDL.LU R3, [R1+0x48] ;  /* 0x0000480001037983 */ /* 0x000ea20000300800 */
[----:B------:R-:W-:-:S05]  /*10070*/  MOV R2, c[0x0][0x4e8] ;  /* 0x00013a0000027a02 */ /* 0x000fca0000000f00 */
[----:B------:R-:W-:Y:S01]  /*10080*/  IMAD R0, R2, c[0x0][0x388], RZ ;  /* 0x0000e20002007a24 */ /* 0x000fe200078e02ff */
[----:B--2---:R-:W-:-:S04]  /*10090*/  IADD3 R4, R3, R4, RZ ;  /* 0x0000000403047210 */ /* 0x004fc80007ffe0ff */
[----:B------:R-:W-:-:S13]  /*100a0*/  ISETP.GE.AND P0, PT, R4, R0, PT ;  /* 0x000000000400720c */ /* 0x000fda0003f06270 */
[----:B------:R-:W-:Y:S05]  /*100b0*/  @P0 BRA `(.L_x_83) ;  /* 0x0000023000000947 */ /* 0x000fea0003800000 */
[----:B------:R-:W2:Y:S04]  /*100c0*/  LDL.LU R3, [R1+0x34] ;  /* 0x0000340001037983 */ /* 0x000ea80000300800 */
[----:B------:R-:W3:Y:S04]  /*100d0*/  LDL.LU R9, [R1+0x38] ;  /* 0x0000380001097983 */ /* 0x000ee80000300800 */
[----:B------:R-:W4:Y:S01]  /*100e0*/  LDL.LU R8, [R1+0x3c] ;  /* 0x00003c0001087983 */ /* 0x000f220000300800 */
[----:B------:R-:W-:-:S13]  /*100f0*/  ISETP.NE.AND P0, PT, R2, 0x1, PT ;  /* 0x000000010200780c */ /* 0x000fda0003f05270 */
[----:B------:R-:W-:Y:S01]  /*10100*/  @P0 IMAD.HI.U32 R7, R4, c[0x0][0x4ec], RZ ;  /* 0x00013b0004070a27 */ /* 0x000fe200078e00ff */
[----:B--2---:R-:W-:Y:S02]  /*10110*/  SHF.R.S32.HI R0, RZ, 0x1f, R3 ;  /* 0x0000001fff007819 */ /* 0x004fe40000011403 */
[----:B---3--:R-:W-:-:S03]  /*10120*/  SHF.R.S32.HI R6, RZ, 0x1f, R9 ;  /* 0x0000001fff067819 */ /* 0x008fc60000011409 */
[----:B------:R-:W-:-:S04]  /*10130*/  IMAD R0, R0, c[0x0][0x4d0], RZ ;  /* 0x0001340000007a24 */ /* 0x000fc800078e02ff */
[C---:B------:R-:W-:Y:S01]  /*10140*/  IMAD R5, R3.reuse, c[0x0][0x4d4], R0 ;  /* 0x0001350003057a24 */ /* 0x040fe200078e0200 */
[----:B------:R-:W-:Y:S01]  /*10150*/  MOV R0, R4 ;  /* 0x0000000400007202 */ /* 0x000fe20000000f00 */
[----:B------:R-:W-:Y:S01]  /*10160*/  IMAD.WIDE.U32 R2, R3, c[0x0][0x4d0], RZ ;  /* 0x0001340003027a25 */ /* 0x000fe200078e00ff */
[----:B------:R-:W-:-:S03]  /*10170*/  @P0 SHF.R.U32.HI R0, RZ, c[0x0][0x4f0], R7 ;  /* 0x00013c00ff000a19 */ /* 0x000fc60000011607 */
[----:B------:R-:W-:Y:S01]  /*10180*/  IMAD R6, R6, c[0x0][0x4d8], RZ ;  /* 0x0001360006067a24 */ /* 0x000fe200078e02ff */
[----:B------:R-:W-:Y:S02]  /*10190*/  IADD3 R3, R3, R5, RZ ;  /* 0x0000000503037210 */ /* 0x000fe40007ffe0ff */
[----:B----4-:R-:W-:Y:S01]  /*101a0*/  SHF.R.S32.HI R5, RZ, 0x1f, R8 ;  /* 0x0000001fff057819 */ /* 0x010fe20000011408 */
[C---:B------:R-:W-:Y:S01]  /*101b0*/  IMAD R7, R9.reuse, c[0x0][0x4dc], R6 ;  /* 0x0001370009077a24 */ /* 0x040fe200078e0206 */
[----:B------:R-:W-:Y:S01]  /*101c0*/  IADD3 R6, -R0, RZ, RZ ;  /* 0x000000ff00067210 */ /* 0x000fe20007ffe1ff */
[----:B------:R-:W-:-:S04]  /*101d0*/  IMAD.WIDE.U32 R2, R9, c[0x0][0x4d8], R2 ;  /* 0x0001360009027a25 */ /* 0x000fc800078e0002 */
[----:B------:R-:W-:Y:S01]  /*101e0*/  IMAD R5, R5, c[0x0][0x4e0], RZ ;  /* 0x0001380005057a24 */ /* 0x000fe200078e02ff */
[----:B------:R-:W-:Y:S01]  /*101f0*/  IADD3 R3, R3, R7, RZ ;  /* 0x0000000703037210 */ /* 0x000fe20007ffe0ff */
[----:B------:R-:W-:Y:S01]  /*10200*/  IMAD R4, R6, c[0x0][0x4e8], R4 ;  /* 0x00013a0006047a24 */ /* 0x000fe200078e0204 */
[----:B------:R-:W-:Y:S01]  /*10210*/  SHF.R.S32.HI R7, RZ, 0x1f, R0 ;  /* 0x0000001fff077819 */ /* 0x000fe20000011400 */
[C---:B------:R-:W-:Y:S02]  /*10220*/  IMAD R6, R8.reuse, c[0x0][0x4e4], R5 ;  /* 0x0001390008067a24 */ /* 0x040fe400078e0205 */
[----:B------:R-:W-:Y:S01]  /*10230*/  IMAD.WIDE.U32 R2, R8, c[0x0][0x4e0], R2 ;  /* 0x0001380008027a25 */ /* 0x000fe200078e0002 */
[----:B------:R-:W-:-:S04]  /*10240*/  SHF.R.S32.HI R5, RZ, 0x1f, R4 ;  /* 0x0000001fff057819 */ /* 0x000fc80000011404 */
[----:B------:R-:W-:Y:S01]  /*10250*/  IADD3 R2, P0, R0, R2, RZ ;  /* 0x0000000200027210 */ /* 0x000fe20007f1e0ff */
[----:B------:R-:W-:-:S03]  /*10260*/  IMAD R0, R5, c[0x0][0x4c8], RZ ;  /* 0x0001320005007a24 */ /* 0x000fc600078e02ff */
[----:B------:R-:W-:Y:S01]  /*10270*/  IADD3.X R3, R7, R3, R6, P0, !PT ;  /* 0x0000000307037210 */ /* 0x000fe200007fe406 */
[----:B------:R-:W-:-:S04]  /*10280*/  IMAD R0, R4, c[0x0][0x4cc], R0 ;  /* 0x0001330004007a24 */ /* 0x000fc800078e0200 */
[----:B------:R-:W-:-:S05]  /*10290*/  IMAD.WIDE.U32 R2, R4, c[0x0][0x4c8], R2 ;  /* 0x0001320004027a25 */ /* 0x000fca00078e0002 */
[----:B------:R-:W-:Y:S02]  /*102a0*/  IADD3 R0, R3, R0, RZ ;  /* 0x0000000003007210 */ /* 0x000fe40007ffe0ff */
[----:B------:R-:W-:-:S04]  /*102b0*/  LEA R4, P0, R2, c[0x0][0x4a8], 0x2 ;  /* 0x00012a0002047a11 */ /* 0x000fc800078010ff */
[----:B------:R-:W-:Y:S02]  /*102c0*/  LEA.HI.X R5, R2, c[0x0][0x4ac], R0, 0x2, P0 ;  /* 0x00012b0002057a11 */ /* 0x000fe400000f1400 */
[----:B------:R-:W-:-:S05]  /*102d0*/  MOV R0, 0xff800000 ;  /* 0xff80000000007802 */ /* 0x000fca0000000f00 */
[----:B------:R2:W-:Y:S02]  /*102e0*/  STG.E [R4.64], R0 ;  /* 0x0000000004007986 */ /* 0x0005e4000c101906 */
.L_x_83:
[----:B------:R-:W-:Y:S05]  /*102f0*/  BSYNC B1 ;  /* 0x0000000000017941 */ /* 0x000fea0003800000 */
.L_x_78:
[----:B--2---:R-:W2:Y:S02]  /*10300*/  LDL R0, [R1+0x58] ;  /* 0x0000580001007983 */ /* 0x004ea40000100800 */
[----:B--2---:R-:W-:-:S13]  /*10310*/  ISETP.NE.AND P0, PT, R0, RZ, PT ;  /* 0x000000ff0000720c */ /* 0x004fda0003f05270 */
[----:B------:R-:W-:Y:S01]  /*10320*/  @P0 WARPSYNC 0xffffffff ;  /* 0xffffffff00000948 */ /* 0x000fe20003800000 */
[----:B------:R-:W-:Y:S06]  /*10330*/  @P0 BAR.SYNC.DEFER_BLOCKING 0x5, 0x100 ;  /* 0x0144000000000b1d */ /* 0x000fec0000010000 */
[----:B------:R-:W2:Y:S04]  /*10340*/  @P0 LDS R0, [0x10100] ;  /* 0x01010000ff000984 */ /* 0x000ea80000000800 */
[----:B--2---:R2:W-:Y:S04]  /*10350*/  @P0 STL [R1+0x4c], R0 ;  /* 0x00004c0001000387 */ /* 0x0045e80000100800 */
[----:B------:R-:W-:Y:S06]  /*10360*/  @P0 BAR.ARV 0x4, 0x100 ;  /* 0x0104000000000b1d */ /* 0x000fec0000002000 */
[----:B------:R-:W-:Y:S05]  /*10370*/  @P0 BRA `(.L_x_84) ;  /* 0x0000007000000947 */ /* 0x000fea0003800000 */
[----:B------:R-:W-:Y:S05]  /*10380*/  BRA.DIV ~URZ, `(.L_x_85) ;  /* 0x000002227f007947 */ /* 0x000fea000b800000 */
[----:B--2---:R2:W4:Y:S02]  /*10390*/  SHFL.IDX PT, R0, R41, RZ, 0x1f ;  /* 0x00001fff29007589 */ /* 0x00452400000e0000 */
.L_x_90:
[----:B------:R-:W-:Y:S01]  /*103a0*/  WARPSYNC 0xffffffff ;  /* 0xffffffff00007948 */ /* 0x000fe20003800000 */
[----:B------:R-:W-:Y:S06]  /*103b0*/  BAR.SYNC.DEFER_BLOCKING 0x4, 0x100 ;  /* 0x0104000000007b1d */ /* 0x000fec0000010000 */
[----:B----4-:R4:W-:Y:S04]  /*103c0*/  STL [R1+0x4c], R0 ;  /* 0x00004c0001007387 */ /* 0x0109e80000100800 */
[----:B------:R4:W-:Y:S04]  /*103d0*/  @!P6 STS [0x10100], R41 ;  /* 0x01010029ff00e388 */ /* 0x0009e80000000800 */
[----:B------:R-:W-:Y:S06]  /*103e0*/  BAR.ARV 0x5, 0x100 ;  /* 0x0144000000007b1d */ /* 0x000fec0000002000 */
.L_x_84:
[----:B--2-4-:R-:W2:Y:S02]  /*103f0*/  LDL R0, [R1+0x4c] ;  /* 0x00004c0001007983 */ /* 0x014ea40000100800 */
[----:B--2---:R-:W-:-:S13]  /*10400*/  ISETP.GE.AND P0, PT, R0, c[0x0][0x538], PT ;  /* 0x00014e0000007a0c */ /* 0x004fda0003f06270 */
[----:B-1-3--:R-:W-:Y:S01]  /*10410*/  @P0 CALL.REL.NOINC `(.L_x_86) ;  /* 0x0000001000000944 */ /* 0x00afe20003c00000 */
[----:B------:R-:W-:Y:S05]  /*10420*/  BRA `(.L_x_87) ;  /* 0xffff03a000007947 */ /* 0x000fea000383ffff */
.L_x_86:
[----:B------:R-:W-:Y:S05]  /*10430*/  EXIT ;  /* 0x000000000000794d */ /* 0x000fea0003800000 */
.L_x_74:
[----:B-1----:R1:W5:Y:S01]  /*10440*/  LDL R2, [R1+0xc] ;  /* 0x00000c0001027983 */ /* 0x0023620000100800 */
[----:B------:R-:W-:Y:S02]  /*10450*/  MOV R5, 0x2 ;  /* 0x0000000200057802 */ /* 0x000fe40000000f00 */
[----:B------:R-:W-:Y:S02]  /*10460*/  MOV R4, 0x10480 ;  /* 0x0001048000047802 */ /* 0x000fe40000000f00 */
[----:B-1---5:R-:W-:Y:S05]  /*10470*/  CALL.REL.NOINC `($__internal_0_$__cuda_sm70_shflsync_bfly_p) ;  /* 0x0000017000007944 */ /* 0x022fea0003c00000 */
[----:B------:R-:W-:Y:S01]  /*10480*/  MOV R0, R2 ;  /* 0x0000000200007202 */ /* 0x000fe20000000f00 */
[----:B------:R-:W-:Y:S05]  /*10490*/  BRA `(.L_x_88) ;  /* 0xffffe38000007947 */ /* 0x000fea000383ffff */
.L_x_75:
[----:B------:R-:W-:Y:S01]  /*104a0*/  IMAD.MOV.U32 R2, RZ, RZ, R0 ;  /* 0x000000ffff027224 */ /* 0x000fe200078e0000 */
[----:B------:R-:W-:Y:S02]  /*104b0*/  MOV R5, 0x1 ;  /* 0x0000000100057802 */ /* 0x000fe40000000f00 */
[----:B------:R-:W-:Y:S02]  /*104c0*/  MOV R4, 0x104e0 ;  /* 0x000104e000047802 */ /* 0x000fe40000000f00 */
[----:B------:R-:W-:Y:S05]  /*104d0*/  CALL.REL.NOINC `($__internal_0_$__cuda_sm70_shflsync_bfly_p) ;  /* 0x0000011000007944 */ /* 0x000fea0003c00000 */
[----:B------:R-:W-:Y:S02]  /*104e0*/  FADD.FTZ R0, R0, R2 ;  /* 0x0000000200007221 */ /* 0x000fe40000010000 */
[----:B------:R1:W5:Y:S01]  /*104f0*/  LDL R2, [R1+0x10] ;  /* 0x0000100001027983 */ /* 0x0003620000100800 */
[----:B------:R-:W-:-:S02]  /*10500*/  MOV R5, 0x2 ;  /* 0x0000000200057802 */ /* 0x000fc40000000f00 */
[----:B------:R-:W-:Y:S02]  /*10510*/  MOV R4, 0x10530 ;  /* 0x0001053000047802 */ /* 0x000fe40000000f00 */
[----:B-1---5:R-:W-:Y:S05]  /*10520*/  CALL.REL.NOINC `($__internal_0_$__cuda_sm70_shflsync_bfly_p) ;  /* 0x000000c000007944 */ /* 0x022fea0003c00000 */
[----:B------:R-:W2:Y:S01]  /*10530*/  LDL.LU R3, [R1+0x10] ;  /* 0x0000100001037983 */ /* 0x000ea20000300800 */
[----:B------:R-:W-:Y:S02]  /*10540*/  MOV R5, 0x1 ;  /* 0x0000000100057802 */ /* 0x000fe40000000f00 */
[----:B------:R-:W-:Y:S01]  /*10550*/  MOV R4, 0x10590 ;  /* 0x0001059000047802 */ /* 0x000fe20000000f00 */
[----:B--2---:R-:W-:-:S05]  /*10560*/  FADD.FTZ R3, R3, R2 ;  /* 0x0000000203037221 */ /* 0x004fca0000010000 */
[----:B------:R-:W-:Y:S02]  /*10570*/  MOV R2, R3 ;  /* 0x0000000300027202 */ /* 0x000fe40000000f00 */
[----:B------:R-:W-:Y:S05]  /*10580*/  CALL.REL.NOINC `($__internal_0_$__cuda_sm70_shflsync_bfly_p) ;  /* 0x0000006000007944 */ /* 0x000fea0003c00000 */
[----:B------:R-:W-:Y:S01]  /*10590*/  MOV R4, R2 ;  /* 0x0000000200047202 */ /* 0x000fe20000000f00 */
[----:B------:R-:W-:Y:S05]  /*105a0*/  BRA `(.L_x_89) ;  /* 0xffffe30000007947 */ /* 0x000fea000383ffff */
.L_x_85:
[----:B--2---:R-:W-:Y:S02]  /*105b0*/  MOV R0, R41 ;  /* 0x0000002900007202 */ /* 0x004fe40000000f00 */
[----:B---3--:R-:W-:Y:S02]  /*105c0*/  MOV R2, 0x105e0 ;  /* 0x000105e000027802 */ /* 0x008fe40000000f00 */
[----:B-1----:R-:W-:Y:S05]  /*105d0*/  CALL.REL.NOINC `($__internal_1_$__cuda_sm70_shflsync_idx_p) ;  /* 0x0000005000007944 */ /* 0x002fea0003c00000 */
[----:B-12---:R-:W-:Y:S05]  /*105e0*/  BRA `(.L_x_90) ;  /* 0xfffffdb000007947 */ /* 0x006fea000383ffff */
        .weak           $__internal_0_$__cuda_sm70_shflsync_bfly_p
        .type           $__internal_0_$__cuda_sm70_shflsync_bfly_p,@function
        .size           $__internal_0_$__cuda_sm70_shflsync_bfly_p,($__internal_1_$__cuda_sm70_shflsync_idx_p - $__internal_0_$__cuda_sm70_shflsync_bfly_p)
$__internal_0_$__cuda_sm70_shflsync_bfly_p:
[----:B------:R-:W-:Y:S04]  /*105f0*/  WARPSYNC R6 ;  /* 0x0000000600007348 */ /* 0x000fe80003800000 */
[----:B------:R1:W2:Y:S02]  /*10600*/  SHFL.BFLY PT, R2, R2, R5, R7 ;  /* 0x0c00000502027389 */ /* 0x0002a400000e0007 */
[----:B-1----:R-:W-:-:S04]  /*10610*/  MOV R5, 0x0 ;  /* 0x0000000000057802 */ /* 0x002fc80000000f00 */
[----:B--2---:R-:W-:Y:S05]  /*10620*/  RET.REL.NODEC R4 `(_ZN7cutlass13device_kernelIN5flash19enable_sm80_to_sm89INS1_16FlashAttnFwdSm80INS1_25CollectiveMainloopFwdSm80ILi8ELi1ELb1EN4cute5tupleIJNS5_1CILi128EEES8_S8_EEELi128ENS_6half_tEfNS_4arch4Sm80ELb1ELb0ELb1ELb0ELb0ELb0ELb1ELb1EEENS1_21CollectiveEpilogueFwdIS9_NS6_IJNS7_ILi1EEESF_SF_EEESA_SC_Li256ELb0ELb1ELb1ELb0EEENS1_30DynamicPersistentTileSchedulerILi256ELi256ELb1ELb1ELb0EEEEEEEEEvNT_6ParamsE) ;  /* 0xfffef9d004007950 */ /* 0x004fea0003c3ffff */
        .weak           $__internal_1_$__cuda_sm70_shflsync_idx_p
        .type           $__internal_1_$__cuda_sm70_shflsync_idx_p,@function
        .size           $__internal_1_$__cuda_sm70_shflsync_idx_p,(.L_x_2674 - $__internal_1_$__cuda_sm70_shflsync_idx_p)
$__internal_1_$__cuda_sm70_shflsync_idx_p:
[----:B------:R-:W-:Y:S01]  /*10630*/  MOV R3, 0x0 ;  /* 0x0000000000037802 */ /* 0x000fe20000000f00 */
[----:B------:R-:W-:Y:S04]  /*10640*/  WARPSYNC R42 ;  /* 0x0000002a00007348 */ /* 0x000fe80003800000 */
[----:B------:R1:W2:Y:S01]  /*10650*/  SHFL.IDX PT, R0, R0, R44, R43 ;  /* 0x0000002c00007389 */ /* 0x0002a200000e002b */
[----:B------:R-:W-:Y:S05]  /*10660*/  RET.REL.NODEC R2 `(_ZN7cutlass13device_kernelIN5flash19enable_sm80_to_sm89INS1_16FlashAttnFwdSm80INS1_25CollectiveMainloopFwdSm80ILi8ELi1ELb1EN4cute5tupleIJNS5_1CILi128EEES8_S8_EEELi128ENS_6half_tEfNS_4arch4Sm80ELb1ELb0ELb1ELb0ELb0ELb0ELb1ELb1EEENS1_21CollectiveEpilogueFwdIS9_NS6_IJNS7_ILi1EEESF_SF_EEESA_SC_Li256ELb0ELb1ELb1ELb0EEENS1_30DynamicPersistentTileSchedulerILi256ELi256ELb1ELb1ELb0EEEEEEEEEvNT_6ParamsE) ;  /* 0xfffef99002007950 */ /* 0x000fea0003c3ffff */
.L_x_91:
        /* <DEDUP_REMOVED lines=9> */
.L_x_2674:


//--------------------- .text._ZN7cutlass13device_kernelIN5flash19enable_sm80_to_sm89INS1_16FlashAttnFwdSm80INS1_25CollectiveMainloopFwdSm80ILi4ELi1ELb0EN4cute5tupleIJNS5_1CILi128EEENS7_ILi64EEES8_EEELi128ENS_6half_tEfNS_4arch4Sm80ELb0ELb0ELb1ELb0ELb0ELb0ELb1ELb1EEENS1_21CollectiveEpilogueFwdINS6_IJS8_S8_S9_EEENS6_IJNS7_ILi1EEESH_SH_EEESB_SD_Li128ELb0ELb1ELb1ELb0EEENS1_19SingleTileSchedulerILb0ELb1ELb1ELi128EEEEEEEEEvNT_6ParamsE --------------------------
	.section	.text._ZN7cutlass13device_kernelIN5flash19enable_sm80_to_sm89INS1_16FlashAttnFwdSm80INS1_25CollectiveMainloopFwdSm80ILi4ELi1ELb0EN4cute5tupleIJNS5_1CILi128EEENS7_ILi64EEES8_EEELi128ENS_6half_tEfNS_4arch4Sm80ELb0ELb0ELb1ELb0ELb0ELb0ELb1ELb1EEENS1_21CollectiveEpilogueFwdINS6_IJS8_S8_S9_EEENS6_IJNS7_ILi1EEESH_SH_EEESB_SD_Li128ELb0ELb1ELb1ELb0EEENS1_19SingleTileSchedulerILb0ELb1ELb1ELi128EEEEEEEEEvNT_6ParamsE,"ax",@progbits
	.sectioninfo	@"SHI_REGISTERS=255"
	.align	128
.text._ZN7cutlass13device_kernelIN5flash19enable_sm80_to_sm89INS1_16FlashAttnFwdSm80INS1_25CollectiveMainloopFwdSm80ILi4ELi1ELb0EN4cute5tupleIJNS5_1CILi128EEENS7_ILi64EEES8_EEELi128ENS_6half_tEfNS_4arch4Sm80ELb0ELb0ELb1ELb0ELb0ELb0ELb1ELb1EEENS1_21CollectiveEpilogueFwdINS6_IJS8_S8_S9_EEENS6_IJNS7_ILi1EEESH_SH_EEESB_SD_Li128ELb0ELb1ELb1ELb0EEENS1_19SingleTileSchedulerILb0ELb1ELb1ELi128EEEEEEEEEvNT_6ParamsE:
        .type           _ZN7cutlass13device_kernelIN5flash19enable_sm80_to_sm89INS1_16FlashAttnFwdSm80INS1_25CollectiveMainloopFwdSm80ILi4ELi1ELb0EN4cute5tupleIJNS5_1CILi128EEENS7_ILi64EEES8_EEELi128ENS_6half_tEfNS_4arch4Sm80ELb0ELb0ELb1ELb0ELb0ELb0ELb1ELb1EEENS1_21CollectiveEpilogueFwdINS6_IJS8_S8_S9_EEENS6_IJNS7_ILi1EEESH_SH_EEESB_SD_Li128ELb0ELb1ELb1ELb0EEENS1_19SingleTileSchedulerILb0ELb1ELb1ELi128EEEEEEEEEvNT_6ParamsE,@function
        .size           _ZN7cutlass13device_kernelIN5flash19enable_sm80_to_sm89INS1_16FlashAttnFwdSm80INS1_25CollectiveMainloopFwdSm80ILi4ELi1ELb0EN4cute5tupleIJNS5_1CILi128EEENS7_ILi64EEES8_EEELi128ENS_6half_tEfNS_4arch4Sm80ELb0ELb0ELb1ELb0ELb0ELb0ELb1ELb1EEENS1_21CollectiveEpilogueFwdINS6_IJS8_S8_S9_EEENS6_IJNS7_ILi1EEESH_SH_EEESB_SD_Li128ELb0ELb1ELb1ELb0EEENS1_19SingleTileSchedulerILb0ELb1ELb1ELi128EEEEEEEEEvNT_6ParamsE,(.L_x_2677 - _ZN7cutlass13device_kernelIN5flash19enable_sm80_to_sm89INS1_16FlashAttnFwdSm80INS1_25CollectiveMainloopFwdSm80ILi4ELi1ELb0EN4cute5tupleIJNS5_1CILi128EEENS7_ILi64EEES8_EEELi128ENS_6half_tEfNS_4arch4Sm80ELb0ELb0ELb1ELb0ELb0ELb0ELb1ELb1EEENS1_21CollectiveEpilogueFwdINS6_IJS8_S8_S9_EEENS6_IJNS7_ILi1EEESH_SH_EEESB_SD_Li128ELb0ELb1ELb1ELb0EEENS1_19SingleTileSchedulerILb0ELb1ELb1ELi128EEEEEEEEEvNT_6ParamsE)
        .other          _ZN7cutlass13device_kernelIN5flash19enable_sm80_to_sm89INS1_16FlashAttnFwdSm80INS1_25CollectiveMainloopFwdSm80ILi4ELi1ELb0EN4cute5tupleIJNS5_1CILi128EEENS7_ILi64EEES8_EEELi128ENS_6half_tEfNS_4arch4Sm80ELb0ELb0ELb1ELb0ELb0ELb0ELb1ELb1EEENS1_21CollectiveEpilogueFwdINS6_IJS8_S8_S9_EEENS6_IJNS7_ILi1EEESH_SH_EEESB_SD_Li128ELb0ELb1ELb1ELb0EEENS1_19SingleTileSchedulerILb0ELb1ELb1ELi128EEEEEEEEEvNT_6ParamsE,@"STO_CUDA_ENTRY STV_DEFAULT"
_ZN7cutlass13device_kernelIN5flash19enable_sm80_to_sm89INS1_16FlashAttnFwdSm80INS1_25CollectiveMainloopFwdSm80ILi4ELi1ELb0EN4cute5tupleIJNS5_1CILi128EEENS7_ILi64EEES8_EEELi128ENS_6half_tEfNS_4arch4Sm80ELb0ELb0ELb1ELb0ELb0ELb0ELb1ELb1EEENS1_21CollectiveEpilogueFwdINS6_IJS8_S8_S9_EEENS6_IJNS7_ILi1EEESH_SH_EEESB_SD_Li128ELb0ELb1ELb1ELb0EEENS1_19SingleTileSchedulerILb0ELb1ELb1ELi128EEEEEEEEEvNT_6ParamsE:
        /* <DEDUP_REMOVED lines=18> */
.L_x_92:
[----:B---3--:R-:W-:Y:S02]  /*0120*/  ULDC.64 UR4, c[0x0][0x550] ;  /* 0x0001540000047ab9 */ /* 0x008fe40000000a00 */
[----:B------:R-:W-:Y:S02]  /*0130*/  UISETP.NE.AND UP0, UPT, UR4, 0x1, UPT ;  /* 0x000000010400788c */ /* 0x000fe4000bf05270 */
[----:B------:R-:W-:-:S02]  /*0140*/  UIMAD.WIDE.U32 UR8, UR6, UR5, URZ ;  /* 0x00000005060872a5 */ /* 0x000fc4000f8e003f */
[----:B------:R-:W-:Y:S02]  /*0150*/  ULDC UR4, c[0x0][0x558] ;  /* 0x0001560000047ab9 */ /* 0x000fe40000000800 */
[----:B------:R-:W-:-:S05]  /*0160*/  UMOV UR11, UR6 ;  /* 0x00000006000b7c82 */ /* 0x000fca0008000000 */
[----:B------:R-:W-:-:S03]  /*0170*/  @UP0 USHF.R.U32.HI UR11, URZ, UR4, UR9 ;  /* 0x000000043f0b0299 */ /* 0x000fc60008011609 */
.L_x_93:
        /* <DEDUP_REMOVED lines=21> */
[----:B------:R-:W-:-:S04]  /*02d0*/  IABS R0, R3 ;  /* 0x0000000300007213 */ /* 0x000fc80000000000 */
[----:B------:R-:W1:Y:S02]  /*02e0*/  R2UR UR9, R0 ;  /* 0x00000000000973c2 */ /* 0x000e6400000e0000 */
[----:B-1----:R-:W1:Y:S08]  /*02f0*/  I2F.RP R0, UR9 ;  /* 0x0000000900007d06 */ /* 0x002e700008209400 */
[----:B-1----:R-:W1:Y:S02]  /*0300*/  MUFU.RCP R0, R0 ;  /* 0x0000000000007308 */ /* 0x002e640000001000 */
[----:B-1----:R-:W-:-:S06]  /*0310*/  IADD3 R0, R0, 0xffffffe, RZ ;  /* 0x0ffffffe00007810 */ /* 0x002fcc0007ffe0ff */
[----:B------:R-:W1:Y:S02]  /*0320*/  F2I.FTZ.U32.TRUNC.NTZ R0, R0 ;  /* 0x0000000000007305 */ /* 0x000e64000021f000 */
[----:B-1----:R1:W2:Y:S02]  /*0330*/  R2UR UR13, R0 ;  /* 0x00000000000d73c2 */ /* 0x0022a400000e0000 */
[----:B-1----:R-:W-:Y:S01]  /*0340*/  IMAD.U32 R0, RZ, RZ, UR10 ;  /* 0x0000000aff007e24 */ /* 0x002fe2000f8e00ff */
[----:B--2---:R-:W-:Y:S02]  /*0350*/  UIADD3 UR4, URZ, -UR13, URZ ;  /* 0x8000000d3f047290 */ /* 0x004fe4000fffe03f */
[----:B------:R-:W-:Y:S02]  /*0360*/  ULOP3.LUT UR10, UR10, UR5, URZ, 0x3c, !UPT ;  /* 0x000000050a0a7292 */ /* 0x000fe4000f8e3c3f */
[----:B------:R-:W-:Y:S01]  /*0370*/  IABS R2, R0 ;  /* 0x0000000000027213 */ /* 0x000fe20000000000 */
[----:B------:R-:W-:Y:S01]  /*0380*/  UIMAD UR4, UR4, UR9, URZ ;  /* 0x00000009040472a4 */ /* 0x000fe2000f8e023f */
[----:B------:R-:W-:-:S02]  /*0390*/  IABS R0, R3 ;  /* 0x0000000300007213 */ /* 0x000fc40000000000 */
[----:B------:R-:W1:Y:S01]  /*03a0*/  R2UR UR8, R2 ;  /* 0x00000000020873c2 */ /* 0x000e6200000e0000 */
[----:B------:R-:W-:Y:S02]  /*03b0*/  UIMAD.WIDE.U32 UR12, UR13, UR4, UR12 ;  /* 0x000000040d0c72a5 */ /* 0x000fe4000f8e000c */
[----:B------:R-:W-:-:S05]  /*03c0*/  IMAD.MOV R0, RZ, RZ, -R0 ;  /* 0x000000ffff007224 */ /* 0x000fca00078e0a00 */
[----:B------:R-:W2:Y:S01]  /*03d0*/  R2UR UR7, R0 ;  /* 0x00000000000773c2 */ /* 0x000ea200000e0000 */
[----:B-1----:R-:W-:-:S04]  /*03e0*/  UIMAD.WIDE.U32 UR12, UR13, UR8, URZ ;  /* 0x000000080d0c72a5 */ /* 0x002fc8000f8e003f */
[----:B--2---:R-:W-:-:S04]  /*03f0*/  UIMAD UR7, UR13, UR7, UR8 ;  /* 0x000000070d0772a4 */ /* 0x004fc8000f8e0208 */
        /* <DEDUP_REMOVED lines=9> */
.L_x_94:
[----:B------:R-:W-:Y:S01]  /*0490*/  ULOP3.LUT UR8, UR6, 0xffff, URZ, 0xc0, !UPT ;  /* 0x0000ffff06087892 */ /* 0x000fe2000f8ec03f */
[----:B------:R-:W-:Y:S01]  /*04a0*/  PLOP3.LUT P4, PT, PT, PT, PT, 0x80, 0x0 ;  /* 0x000000000000781c */ /* 0x000fe20003f8f070 */
[----:B------:R-:W-:Y:S01]  /*04b0*/  ULDC.64 UR18, c[0x0][0x118] ;  /* 0x0000460000127ab9 */ /* 0x000fe20000000a00 */
[----:B------:R-:W-:Y:S01]  /*04c0*/  CS2R R20, SRZ ;  /* 0x0000000000147805 */ /* 0x000fe2000001ff00 */
[----:B------:R-:W-:Y:S01]  /*04d0*/  UIMAD UR8, UR8, UR13, URZ ;  /* 0x0000000d080872a4 */ /* 0x000fe2000f8e023f */
[----:B------:R-:W-:Y:S01]  /*04e0*/  CS2R R18, SRZ ;  /* 0x0000000000127805 */ /* 0x000fe2000001ff00 */
        /* <DEDUP_REMOVED lines=70> */
[----:B------:R-:W-:Y:S01]  /*0950*/  ISETP.NE.U32.AND P2, PT, RZ, c[0x0][0x340], PT ;  /* 0x0000d000ff007a0c */ /* 0x000fe20003f45070 */
[----:B------:R-:W1:Y:S01]  /*0960*/  S2R R27, SR_CTAID.X ;  /* 0x00000000001b7919 */ /* 0x000e620000002500 */
[----:B------:R-:W-:Y:S01]  /*0970*/  SHF.R.S32.HI R24, RZ, 0x1f, R188 ;  /* 0x0000001fff187819 */ /* 0x000fe200000114bc */
[----:B------:R-:W-:Y:S01]  /*0980*/  USHF.R.S32.HI UR9, URZ, 0x1f, UR11 ;  /* 0x0000001f3f097899 */ /* 0x000fe2000801140b */
[----:B------:R-:W-:Y:S01]  /*0990*/  ISETP.NE.AND.EX P2, PT, RZ, c[0x0][0x344], PT, P2 ;  /* 0x0000d100ff007a0c */ /* 0x000fe20003f45320 */
[----:B------:R-:W-:-:S12]  /*09a0*/  ULDC.64 UR4, c[0x0][0x1b8] ;  /* 0x00006e0000047ab9 */ /* 0x000fd80000000a00 */
[----:B------:R-:W-:-:S04]  /*09b0*/  @P2 IMAD.MOV.U32 R2, RZ, RZ, 0x4 ;  /* 0x00000004ff022424 */ /* 0x000fc800078e00ff */
[----:B------:R-:W-:-:S05]  /*09c0*/  @P2 IMAD.WIDE R2, R25, R2, c[0x0][0x340] ;  /* 0x0000d00019022625 */ /* 0x000fca00078e0202 */
[----:B------:R2:W3:Y:S01]  /*09d0*/  @P2 LDG.E R18, [R2.64] ;  /* 0x0000001202122981 */ /* 0x0004e2000c1e1900 */
[----:B------:R-:W-:Y:S01]  /*09e0*/  UIMAD.WIDE.U32 UR6, UR11, UR4, URZ ;  /* 0x000000040b0672a5 */ /* 0x000fe2000f8e003f */
[----:B------:R-:W-:Y:S01]  /*09f0*/  SHF.R.S32.HI R19, RZ, 0x1f, R25 ;  /* 0x0000001fff137819 */ /* 0x000fe20000011419 */
[----:B------:R-:W-:Y:S01]  /*0a00*/  UIMAD UR4, UR9, UR4, URZ ;  /* 0x00000004090472a4 */ /* 0x000fe2000f8e023f */
[----:B------:R-:W-:Y:S01]  /*0a10*/  LEA.HI R23, R24, R188, RZ, 0x4 ;  /* 0x000000bc18177211 */ /* 0x000fe200078f20ff */
[----:B------:R-:W-:Y:S01]  /*0a20*/  IMAD.MOV.U32 R26, RZ, RZ, 0x20 ;  /* 0x00000020ff1a7424 */ /* 0x000fe200078e00ff */
[----:B------:R-:W-:Y:S01]  /*0a30*/  BSSY B0, `(.L_x_96) ;  /* 0x0000075000007945 */ /* 0x000fe20003800000 */
[----:B------:R-:W-:Y:S01]  /*0a40*/  UIMAD UR4, UR11, UR5, UR4 ;  /* 0x000000050b0472a4 */ /* 0x000fe2000f8e0204 */
[----:B------:R-:W-:-:S03]  /*0a50*/  IMAD R12, R19, c[0x0][0x1c0], RZ ;  /* 0x00007000130c7a24 */ /* 0x000fc600078e02ff */
[----:B------:R-:W-:Y:S01]  /*0a60*/  UIADD3 UR4, UR7, UR4, URZ ;  /* 0x0000000407047290 */ /* 0x000fe2000fffe03f */
[----:B------:R-:W-:Y:S01]  /*0a70*/  IMAD R12, R25, c[0x0][0x1c4], R12 ;  /* 0x00007100190c7a24 */ /* 0x000fe200078e020c */
[----:B--2---:R-:W-:Y:S01]  /*0a80*/  LEA.HI R2, R24, R188, RZ, 0x3 ;  /* 0x000000bc18027211 */ /* 0x004fe200078f18ff */
[----:B------:R-:W-:-:S03]  /*0a90*/  IMAD.MOV.U32 R3, RZ, RZ, c[0x0][0x2c4] ;  /* 0x0000b100ff037624 */ /* 0x000fc600078e00ff */
[----:B------:R-:W-:Y:S02]  /*0aa0*/  LOP3.LUT R0, R2, 0xfffffff8, RZ, 0xc0, !PT ;  /* 0xfffffff802007812 */ /* 0x000fe400078ec0ff */
[----:B------:R-:W-:Y:S02]  /*0ab0*/  ISETP.NE.AND P0, PT, R3, 0x1, PT ;  /* 0x000000010300780c */ /* 0x000fe40003f05270 */
[----:B------:R-:W-:Y:S01]  /*0ac0*/  SHF.R.S32.HI R32, RZ, 0x3, R2 ;  /* 0x00000003ff207819 */ /* 0x000fe20000011402 */
[----:B------:R-:W-:Y:S01]  /*0ad0*/  IMAD.IADD R33, R188, 0x1, -R0 ;  /* 0x00000001bc217824 */ /* 0x000fe200078e0a00 */
[----:B------:R-:W-:Y:S01]  /*0ae0*/  MOV R3, UR7 ;  /* 0x0000000700037c02 */ /* 0x000fe20008000f00 */
[----:B------:R-:W-:Y:S01]  /*0af0*/  IMAD.U32 R2, RZ, RZ, UR6 ;  /* 0x00000006ff027e24 */ /* 0x000fe2000f8e00ff */
[----:B------:R-:W-:Y:S01]  /*0b00*/  SHF.R.S32.HI R4, RZ, 0x1f, R32 ;  /* 0x0000001fff047819 */ /* 0x000fe20000011420 */
[C---:B------:R-:W-:Y:S01]  /*0b10*/  IMAD.SHL.U32 R10, R33.reuse, 0x8, RZ ;  /* 0x00000008210a7824 */ /* 0x040fe200078e00ff */
[----:B------:R-:W-:Y:S01]  /*0b20*/  LEA R0, R33, R32, 0x4 ;  /* 0x0000002021007211 */ /* 0x000fe200078e20ff */
[----:B------:R-:W-:Y:S01]  /*0b30*/  IMAD.U32 R3, RZ, RZ, UR4 ;  /* 0x00000004ff037e24 */ /* 0x000fe2000f8e00ff */
[----:B------:R-:W-:Y:S01]  /*0b40*/  ULDC.64 UR4, c[0x0][0x210] ;  /* 0x0000840000047ab9 */ /* 0x000fe20000000a00 */
[----:B------:R-:W-:Y:S01]  /*0b50*/  IMAD R5, R4, c[0x0][0x1e0], RZ ;  /* 0x0000780004057a24 */ /* 0x000fe200078e02ff */
[----:B------:R-:W-:Y:S01]  /*0b60*/  SHF.R.S32.HI R11, RZ, 0x1f, R10 ;  /* 0x0000001fff0b7819 */ /* 0x000fe2000001140a */
[----:B-1----:R-:W-:Y:S01]  /*0b70*/  IMAD R9, R27, 0x80, R0 ;  /* 0x000000801b097824 */ /* 0x002fe200078e0200 */
[----:B------:R-:W-:Y:S01]  /*0b80*/  ULDC.64 UR6, c[0x0][0x1e8] ;  /* 0x00007a0000067ab9 */ /* 0x000fe20000000a00 */
[----:B------:R-:W-:Y:S01]  /*0b90*/  IMAD.WIDE.U32 R2, R25, c[0x0][0x1c0], R2 ;  /* 0x0000700019027a25 */ /* 0x000fe200078e0002 */
[----:B------:R-:W-:Y:S01]  /*0ba0*/  UIMAD UR4, UR9, UR4, URZ ;  /* 0x00000004090472a4 */ /* 0x000fe2000f8e023f */
[----:B------:R-:W-:Y:S01]  /*0bb0*/  ISETP.GE.AND P3, PT, R10, c[0x0][0x1d4], PT ;  /* 0x000075000a007a0c */ /* 0x000fe20003f66270 */
[----:B------:R-:W-:Y:S01]  /*0bc0*/  UIMAD UR6, UR9, UR6, URZ ;  /* 0x00000006090672a4 */ /* 0x000fe2000f8e023f */
[----:B------:R-:W-:Y:S01]  /*0bd0*/  @P0 IMAD.HI.U32 R0, R9, c[0x0][0x2c8], RZ ;  /* 0x0000b20009000a27 */ /* 0x000fe200078e00ff */
[----:B------:R-:W-:-:S02]  /*0be0*/  UIMAD UR4, UR11, UR5, UR4 ;  /* 0x000000050b0472a4 */ /* 0x000fc4000f8e0204 */
[----:B------:R-:W-:Y:S01]  /*0bf0*/  UIMAD UR6, UR11, UR7, UR6 ;  /* 0x000000070b0672a4 */ /* 0x000fe2000f8e0206 */
[----:B------:R-:W-:Y:S01]  /*0c00*/  IMAD.MOV.U32 R8, RZ, RZ, R9 ;  /* 0x000000ffff087224 */ /* 0x000fe200078e0009 */
[----:B------:R-:W-:Y:S01]  /*0c10*/  @P0 SHF.R.U32.HI R8, RZ, c[0x0][0x2cc], R0 ;  /* 0x0000b300ff080a19 */ /* 0x000fe20000011600 */
[C---:B------:R-:W-:Y:S01]  /*0c20*/  IMAD R14, R32.reuse, c[0x0][0x1e4], R5 ;  /* 0x00007900200e7a24 */ /* 0x040fe200078e0205 */
[C---:B------:R-:W-:Y:S01]  /*0c30*/  SHF.L.U32 R0, R32.reuse, 0x6, RZ ;  /* 0x0000000620007819 */ /* 0x040fe200000006ff */
[----:B------:R-:W-:Y:S01]  /*0c40*/  IMAD.WIDE.U32 R6, R32, c[0x0][0x1e0], R10 ;  /* 0x0000780020067a25 */ /* 0x000fe200078e000a */
[----:B------:R-:W-:Y:S02]  /*0c50*/  ULDC UR5, c[0x0][0x2c4] ;  /* 0x0000b10000057ab9 */ /* 0x000fe40000000800 */
[----:B------:R-:W-:Y:S01]  /*0c60*/  LOP3.LUT R0, R0, 0x1c0, RZ, 0xc0, !PT ;  /* 0x000001c000007812 */ /* 0x000fe200078ec0ff */
[----:B------:R-:W-:Y:S01]  /*0c70*/  IMAD.IADD R3, R3, 0x1, R12 ;  /* 0x0000000103037824 */ /* 0x000fe200078e020c */
[----:B------:R-:W-:Y:S01]  /*0c80*/  IADD3 R12, -R8, RZ, RZ ;  /* 0x000000ff080c7210 */ /* 0x000fe20007ffe1ff */
[----:B------:R-:W-:Y:S01]  /*0c90*/  IMAD.IADD R7, R7, 0x1, R14 ;  /* 0x0000000107077824 */ /* 0x000fe200078e020e */
[----:B------:R-:W-:Y:S01]  /*0ca0*/  LOP3.LUT R13, R0, 0x38, R10, 0xf8, !PT ;  /* 0x00000038000d7812 */ /* 0x000fe200078ef80a */
[----:B------:R-:W-:Y:S01]  /*0cb0*/  IMAD R4, R4, c[0x0][0x208], RZ ;  /* 0x0000820004047a24 */ /* 0x000fe200078e02ff */
[----:B------:R-:W-:Y:S01]  /*0cc0*/  SHF.R.U32.HI R0, RZ, 0x3, R0 ;  /* 0x00000003ff007819 */ /* 0x000fe20000011600 */
[----:B------:R-:W-:-:S02]  /*0cd0*/  IMAD R12, R12, c[0x0][0x2c4], R9 ;  /* 0x0000b1000c0c7a24 */ /* 0x000fc400078e0209 */
[----:B------:R-:W-:Y:S01]  /*0ce0*/  IMAD.WIDE.U32 R2, R8, c[0x0][0x1b0], R2 ;  /* 0x00006c0008027a25 */ /* 0x000fe200078e0002 */
[----:B------:R-:W-:Y:S02]  /*0cf0*/  LOP3.LUT R20, R13, R0, RZ, 0x3c, !PT ;  /* 0x000000000d147212 */ /* 0x000fe400078e3cff */
[----:B------:R-:W-:Y:S01]  /*0d00*/  MOV R0, UR11 ;  /* 0x0000000b00007c02 */ /* 0x000fe20008000f00 */
[C---:B------:R-:W-:Y:S01]  /*0d10*/  IMAD R15, R32.reuse, c[0x0][0x20c], R4 ;  /* 0x00008300200f7a24 */ /* 0x040fe200078e0204 */
[----:B------:R-:W-:Y:S01]  /*0d20*/  SHF.R.S32.HI R13, RZ, 0x1f, R8 ;  /* 0x0000001fff0d7819 */ /* 0x000fe20000011408 */
[----:B------:R-:W-:-:S04]  /*0d30*/  IMAD.WIDE.U32 R4, R32, c[0x0][0x208], R10 ;  /* 0x0000820020047a25 */ /* 0x000fc800078e000a */
[----:B------:R-:W-:Y:S01]  /*0d40*/  IMAD.WIDE.U32 R6, R0, c[0x0][0x1e8], R6 ;  /* 0x00007a0000067a25 */ /* 0x000fe200078e0006 */
[----:B------:R-:W-:-:S03]  /*0d50*/  LOP3.LUT R0, R23, 0xfffffff0, RZ, 0xc0, !PT ;  /* 0xfffffff017007812 */ /* 0x000fc600078ec0ff */
[----:B------:R-:W-:Y:S01]  /*0d60*/  IMAD R9, R13, c[0x0][0x1b0], RZ ;  /* 0x00006c000d097a24 */ /* 0x000fe200078e02ff */
[----:B------:R-:W-:Y:S01]  /*0d70*/  IADD3 R7, R7, UR6, RZ ;  /* 0x0000000607077c10 */ /* 0x000fe2000fffe0ff */
[----:B------:R-:W-:Y:S02]  /*0d80*/  IMAD.IADD R0, R188, 0x1, -R0 ;  /* 0x00000001bc007824 */ /* 0x000fe400078e0a00 */
[----:B------:R-:W-:Y:S01]  /*0d90*/  IMAD R9, R8, c[0x0][0x1b4], R9 ;  /* 0x00006d0008097a24 */ /* 0x000fe200078e0209 */
[----:B------:R-:W-:Y:S01]  /*0da0*/  SHF.R.S32.HI R8, RZ, 0x1f, R12 ;  /* 0x0000001fff087819 */ /* 0x000fe2000001140c */
[----:B------:R-:W-:Y:S01]  /*0db0*/  IMAD.IADD R5, R5, 0x1, R15 ;  /* 0x0000000105057824 */ /* 0x000fe200078e020f */
[----:B------:R-:W-:Y:S01]  /*0dc0*/  SHF.L.U32 R15, R33, 0x3, RZ ;  /* 0x00000003210f7819 */ /* 0x000fe200000006ff */
[----:B------:R-:W-:Y:S01]  /*0dd0*/  IMAD.U32 R13, RZ, RZ, UR11 ;  /* 0x0000000bff0d7e24 */ /* 0x000fe2000f8e00ff */
[----:B------:R-:W-:Y:S01]  /*0de0*/  IADD3 R3, R3, R9, RZ ;  /* 0x0000000903037210 */ /* 0x000fe20007ffe0ff */
[----:B------:R-:W-:Y:S01]  /*0df0*/  IMAD R8, R8, c[0x0][0x1a8], RZ ;  /* 0x00006a0008087a24 */ /* 0x000fe200078e02ff */
[----:B------:R-:W-:Y:S01]  /*0e00*/  SHF.R.S32.HI R9, RZ, 0x1f, R0 ;  /* 0x0000001fff097819 */ /* 0x000fe20000011400 */
[----:B------:R-:W-:Y:S01]  /*0e10*/  IMAD.WIDE.U32 R4, R13, c[0x0][0x210], R4 ;  /* 0x000084000d047a25 */ /* 0x000fe200078e0004 */
[----:B------:R-:W-:-:S02]  /*0e20*/  ISETP.GE.AND P5, PT, R15, c[0x0][0x198], PT ;  /* 0x000066000f007a0c */ /* 0x000fc40003fa6270 */
[----:B------:R-:W-:Y:S01]  /*0e30*/  LEA.HI R22, R9, R0, RZ, 0x3 ;  /* 0x0000000009167211 */ /* 0x000fe200078f18ff */
[C---:B------:R-:W-:Y:S01]  /*0e40*/  IMAD R8, R12.reuse, c[0x0][0x1ac], R8 ;  /* 0x00006b000c087a24 */ /* 0x040fe200078e0208 */
[----:B------:R-:W-:Y:S01]  /*0e50*/  IADD3 R5, R5, UR4, RZ ;  /* 0x0000000405057c10 */ /* 0x000fe2000fffe0ff */
[----:B------:R-:W-:Y:S01]  /*0e60*/  IMAD.WIDE.U32 R2, R12, c[0x0][0x1a8], R2 ;  /* 0x00006a000c027a25 */ /* 0x000fe200078e0002 */
[----:B------:R-:W-:Y:S01]  /*0e70*/  LOP3.LUT R13, R22, 0xfffffff8, RZ, 0xc0, !PT ;  /* 0xfffffff8160d7812 */ /* 0x000fe200078ec0ff */
[----:B------:R-:W-:Y:S01]  /*0e80*/  ULDC UR4, c[0x0][0x168] ;  /* 0x00005a0000047ab9 */ /* 0x000fe20000000800 */
[----:B------:R-:W-:Y:S01]  /*0e90*/  IADD3 R9, R10, 0x40, RZ ;  /* 0x000000400a097810 */ /* 0x000fe20007ffe0ff */
[----:B------:R-:W-:Y:S01]  /*0ea0*/  UIMAD UR4, UR5, UR4, URZ ;  /* 0x00000004050472a4 */ /* 0x000fe2000f8e023f */
[----:B------:R-:W-:Y:S01]  /*0eb0*/  LEA R17, P1, R2, c[0x0][0x160], 0x1 ;  /* 0x0000580002117a11 */ /* 0x000fe200078208ff */
[----:B------:R-:W-:Y:S01]  /*0ec0*/  IMAD.IADD R21, R0, 0x1, -R13 ;  /* 0x0000000100157824 */ /* 0x000fe200078e0a0d */
[----:B------:R-:W-:Y:S01]  /*0ed0*/  LEA.HI R13, R24, R188, RZ, 0x6 ;  /* 0x000000bc180d7211 */ /* 0x000fe200078f30ff */
[----:B------:R-:W-:Y:S01]  /*0ee0*/  IMAD.IADD R0, R3, 0x1, R8 ;  /* 0x0000000103007824 */ /* 0x000fe200078e0208 */
[----:B------:R-:W-:Y:S01]  /*0ef0*/  ISETP.GE.AND P0, PT, R9, c[0x0][0x1d4], PT ;  /* 0x0000750009007a0c */ /* 0x000fe20003f06270 */
[----:B------:R1:W2:Y:S02]  /*0f00*/  SHFL.IDX PT, R8, R17, RZ, 0x181f ;  /* 0x00181fff11087589 */ /* 0x0002a400000e0000 */
[----:B------:R-:W-:Y:S01]  /*0f10*/  IMAD.SHL.U32 R13, R13, 0x8, RZ ;  /* 0x000000080d0d7824 */ /* 0x000fe200078e00ff */
[----:B------:R-:W-:-:S04]  /*0f20*/  LEA.HI.X R16, R2, c[0x0][0x164], R0, 0x1, P1 ;  /* 0x0000590002107a11 */ /* 0x000fc800008f0c00 */
[----:B------:R-:W-:Y:S01]  /*0f30*/  LOP3.LUT R13, R20, 0xfffffe00, R13, 0xf8, !PT ;  /* 0xfffffe00140d7812 */ /* 0x000fe200078ef80d */
[----:B------:R1:W4:Y:S01]  /*0f40*/  SHFL.IDX PT, R9, R16, RZ, 0x181f ;  /* 0x00181fff10097589 */ /* 0x00032200000e0000 */
[----:B---3--:R-:W-:Y:S01]  /*0f50*/  @P2 SHF.R.S32.HI R3, RZ, 0x1f, R18 ;  /* 0x0000001fff032819 */ /* 0x008fe20000011412 */
[----:B------:R-:W-:Y:S01]  /*0f60*/  @!P2 IMAD.MOV.U32 R3, RZ, RZ, R19 ;  /* 0x000000ffff03a224 */ /* 0x000fe200078e0013 */
[----:B------:R-:W-:Y:S01]  /*0f70*/  @P2 MOV R2, R18 ;  /* 0x0000001200022202 */ /* 0x000fe20000000f00 */
[----:B------:R-:W-:Y:S01]  /*0f80*/  @!P2 IMAD.MOV.U32 R2, RZ, RZ, R25 ;  /* 0x000000ffff02a224 */ /* 0x000fe200078e0019 */
[----:B------:R-:W-:Y:S01]  /*0f90*/  IADD3 R18, R15, 0x40, RZ ;  /* 0x000000400f127810 */ /* 0x000fe20007ffe0ff */
[C---:B------:R-:W-:Y:S01]  /*0fa0*/  IMAD R12, R3.reuse, c[0x0][0x1f0], RZ ;  /* 0x00007c00030c7a24 */ /* 0x040fe200078e02ff */
[----:B------:R-:W-:Y:S01]  /*0fb0*/  MOV R25, 0x10 ;  /* 0x0000001000197802 */ /* 0x000fe20000000f00 */
[----:B------:R-:W-:Y:S01]  /*0fc0*/  IMAD R0, R3, c[0x0][0x218], RZ ;  /* 0x0000860003007a24 */ /* 0x000fe200078e02ff */
[----:B------:R-:W-:Y:S01]  /*0fd0*/  ISETP.GE.AND P4, PT, R18, c[0x0][0x198], PT ;  /* 0x0000660012007a0c */ /* 0x000fe20003f86270 */
[----:B------:R-:W-:-:S02]  /*0fe0*/  IMAD R14, R2, c[0x0][0x1f4], R12 ;  /* 0x00007d00020e7a24 */ /* 0x000fc400078e020c */
[C---:B------:R-:W-:Y:S02]  /*0ff0*/  IMAD R12, R2.reuse, c[0x0][0x21c], R0 ;  /* 0x00008700020c7a24 */ /* 0x040fe400078e0200 */
[----:B------:R-:W-:-:S04]  /*1000*/  IMAD.WIDE.U32 R36, R2, c[0x0][0x218], R4 ;  /* 0x0000860002247a25 */ /* 0x000fc800078e0004 */
[----:B------:R-:W-:Y:S01]  /*1010*/  IMAD.WIDE.U32 R28, R2, c[0x0][0x1f0], R6 ;  /* 0x00007c00021c7a25 */ /* 0x000fe200078e0006 */
[----:B------:R-:W-:-:S03]  /*1020*/  IADD3 R34, R37, R12, RZ ;  /* 0x0000000c25227210 */ /* 0x000fc60007ffe0ff */
[----:B------:R-:W-:Y:S01]  /*1030*/  IMAD.IADD R31, R29, 0x1, R14 ;  /* 0x000000011d1f7824 */ /* 0x000fe200078e020e */
[----:B------:R1:W-:Y:S01]  /*1040*/  STL.64 [R1+0x38], R28 ;  /* 0x0000381c01007387 */ /* 0x0003e20000100a00 */
[----:B------:R-:W-:-:S03]  /*1050*/  IMAD R19, R27, 0x80, R32 ;  /* 0x000000801b137824 */ /* 0x000fc600078e0220 */
[----:B------:R1:W-:Y:S02]  /*1060*/  STL.64 [R1+0x30], R36 ;  /* 0x0000302401007387 */ /* 0x0003e40000100a00 */
[----:B------:R-:W-:Y:S02]  /*1070*/  ISETP.GE.AND P6, PT, R19, UR4, PT ;  /* 0x0000000413007c0c */ /* 0x000fe4000bfc6270 */
[----:B------:R1:W-:Y:S02]  /*1080*/  STL [R1+0x20], R34 ;  /* 0x0000202201007387 */ /* 0x0003e40000100800 */
[----:B------:R-:W-:Y:S02]  /*1090*/  R2P PR, R21, 0x6 ;  /* 0x0000000615007804 */ /* 0x000fe40000000000 */
[----:B------:R1:W-:Y:S03]  /*10a0*/  STL [R1+0x2c], R31 ;  /* 0x00002c1f01007387 */ /* 0x0003e60000100800 */
[----:B------:R-:W-:-:S02]  /*10b0*/  SEL R3, R25, 0xfffffff0, !P1 ;  /* 0xfffffff019037807 */ /* 0x000fc40004800000 */
[----:B------:R-:W-:Y:S02]  /*10c0*/  SEL R0, R26, 0xffffffe0, !P2 ;  /* 0xffffffe01a007807 */ /* 0x000fe40005000000 */
[----:B------:R-:W-:Y:S05]  /*10d0*/  @P6 BRA `(.L_x_97) ;  /* 0x000000a000006947 */ /* 0x000fea0003800000 */
[----:B--2-4-:R-:W-:Y:S02]  /*10e0*/  SHF.R.S32.HI R2, RZ, 0x1f, R18 ;  /* 0x0000001fff027819 */ /* 0x014fe40000011412 */
[C---:B------:R-:W-:Y:S02]  /*10f0*/  LEA R4, P1, R15.reuse, R8, 0x1 ;  /* 0x000000080f047211 */ /* 0x040fe400078208ff */
[----:B------:R-:W-:Y:S02]  /*1100*/  LEA.HI R2, R2, R18, RZ, 0x3 ;  /* 0x0000001202027211 */ /* 0x000fe400078f18ff */
[----:B------:R-:W-:Y:S02]  /*1110*/  LEA.HI.X R5, R15, R9, R11, 0x1, P1 ;  /* 0x000000090f057211 */ /* 0x000fe400008f0c0b */
[----:B------:R-:W-:Y:S01]  /*1120*/  LOP3.LUT R6, R2, 0xfffffff8, RZ, 0xc0, !PT ;  /* 0xfffffff802067812 */ /* 0x000fe200078ec0ff */
[----:B------:R-:W-:-:S04]  /*1130*/  IMAD.SHL.U32 R2, R13, 0x2, RZ ;  /* 0x000000020d027824 */ /* 0x000fc800078e00ff */
[----:B------:R-:W-:Y:S01]  /*1140*/  IMAD.WIDE R8, R6, 0x2, R8 ;  /* 0x0000000206087825 */ /* 0x000fe200078e0208 */
[----:B------:R-:W-:Y:S01]  /*1150*/  @!PT LDS RZ, [RZ] ;  /* 0x00000000fffff984 */ /* 0x000fe20000000800 */
[----:B------:R2:W-:Y:S04]  /*1160*/  LDGSTS.E.BYPASS.LTC128B.128 [R2+0x8100], [R4.64], !P5 ;  /* 0x0810000004027fae */ /* 0x0005e8000e901d52 */
[----:B------:R2:W-:Y:S02]  /*1170*/  LDGSTS.E.BYPASS.LTC128B.128 [R2+0xc100], [R8.64], !P4 ;  /* 0x0c10000008027fae */ /* 0x0005e4000e101d52 */
.L_x_97:
[----:B--2-4-:R-:W-:Y:S05]  /*1180*/  BSYNC B0 ;  /* 0x0000000000007941 */ /* 0x014fea0003800000 */
.L_x_96:
[----:B------:R-:W-:Y:S01]  /*1190*/  IADD3 R2, R19, 0x10, RZ ;  /* 0x0000001013027810 */ /* 0x000fe20007ffe0ff */
[----:B------:R2:W3:Y:S01]  /*11a0*/  SHFL.IDX PT, R5, R16, 0x1, 0x181f ;  /* 0x00381f0010057f89 */ /* 0x0004e200000e0000 */
[----:B------:R-:W-:Y:S02]  /*11b0*/  BSSY B0, `(.L_x_98) ;  /* 0x000000e000007945 */ /* 0x000fe40003800000 */
[----:B------:R-:W-:Y:S01]  /*11c0*/  ISETP.GE.AND P1, PT, R2, UR4, PT ;  /* 0x0000000402007c0c */ /* 0x000fe2000bf26270 */
[----:B------:R2:W4:-:S12]  /*11d0*/  SHFL.IDX PT, R4, R17, 0x1, 0x181f ;  /* 0x00381f0011047f89 */ /* 0x00051800000e0000 */
[----:B------:R-:W-:Y:S05]  /*11e0*/  @P1 BRA `(.L_x_99) ;  /* 0x000000a000001947 */ /* 0x000fea0003800000 */
[----:B------:R-:W-:Y:S02]  /*11f0*/  SHF.R.S32.HI R2, RZ, 0x1f, R18 ;  /* 0x0000001fff027819 */ /* 0x000fe40000011412 */
[C---:B----4-:R-:W-:Y:S02]  /*1200*/  LEA R6, P1, R15.reuse, R4, 0x1 ;  /* 0x000000040f067211 */ /* 0x050fe400078208ff */
[----:B------:R-:W-:Y:S02]  /*1210*/  LEA.HI R2, R2, R18, RZ, 0x3 ;  /* 0x0000001202027211 */ /* 0x000fe400078f18ff */
[----:B---3--:R-:W-:Y:S02]  /*1220*/  LEA.HI.X R7, R15, R5, R11, 0x1, P1 ;  /* 0x000000050f077211 */ /* 0x008fe400008f0c0b */
[----:B------:R-:W-:Y:S01]  /*1230*/  LOP3.LUT R8, R2, 0xfffffff8, RZ, 0xc0, !PT ;  /* 0xfffffff802087812 */ /* 0x000fe200078ec0ff */
[----:B------:R-:W-:-:S04]  /*1240*/  IMAD.SHL.U32 R2, R13, 0x2, RZ ;  /* 0x000000020d027824 */ /* 0x000fc800078e00ff */
[----:B------:R-:W-:Y:S01]  /*1250*/  IMAD.WIDE R4, R8, 0x2, R4 ;  /* 0x0000000208047825 */ /* 0x000fe200078e0204 */
[----:B------:R-:W-:Y:S01]  /*1260*/  @!PT LDS RZ, [RZ] ;  /* 0x00000000fffff984 */ /* 0x000fe20000000800 */
[----:B------:R3:W-:Y:S04]  /*1270*/  LDGSTS.E.BYPASS.LTC128B.128 [R2+0x8900], [R6.64], !P5 ;  /* 0x0890000006027fae */ /* 0x0007e8000e901d52 */
[----:B------:R3:W-:Y:S02]  /*1280*/  LDGSTS.E.BYPASS.LTC128B.128 [R2+0xc900], [R4.64], !P4 ;  /* 0x0c90000004027fae */ /* 0x0007e4000e101d52 */
.L_x_99:
[----:B------:R-:W-:Y:S05]  /*1290*/  BSYNC B0 ;  /* 0x0000000000007941 */ /* 0x000fea0003800000 */
.L_x_98:
[----:B---3--:R-:W-:Y:S01]  /*12a0*/  IADD3 R2, R19, 0x20, RZ ;  /* 0x0000002013027810 */ /* 0x008fe20007ffe0ff */
[----:B------:R3:W1:Y:S01]  /*12b0*/  SHFL.IDX PT, R5, R16, 0x2, 0x181f ;  /* 0x00581f0010057f89 */ /* 0x00066200000e0000 */
[----:B------:R-:W-:Y:S02]  /*12c0*/  BSSY B0, `(.L_x_100) ;  /* 0x000000e000007945 */ /* 0x000fe40003800000 */
[----:B------:R-:W-:Y:S01]  /*12d0*/  ISETP.GE.AND P1, PT, R2, UR4, PT ;  /* 0x0000000402007c0c */ /* 0x000fe2000bf26270 */
[----:B----4-:R3:W4:-:S12]  /*12e0*/  SHFL.IDX PT, R4, R17, 0x2, 0x181f ;  /* 0x00581f0011047f89 */ /* 0x01071800000e0000 */
[----:B------:R-:W-:Y:S05]  /*12f0*/  @P1 BRA `(.L_x_101) ;  /* 0x000000a000001947 */ /* 0x000fea0003800000 */
[----:B------:R-:W-:Y:S02]  /*1300*/  SHF.R.S32.HI R2, RZ, 0x1f, R18 ;  /* 0x0000001fff027819 */ /* 0x000fe40000011412 */
[C---:B----4-:R-:W-:Y:S02]  /*1310*/  LEA R6, P1, R15.reuse, R4, 0x1 ;  /* 0x000000040f067211 */ /* 0x050fe400078208ff */
[----:B------:R-:W-:Y:S02]  /*1320*/  LEA.HI R2, R2, R18, RZ, 0x3 ;  /* 0x0000001202027211 */ /* 0x000fe400078f18ff */
[----:B-1----:R-:W-:Y:S02]  /*1330*/  LEA.HI.X R7, R15, R5, R11, 0x1, P1 ;  /* 0x000000050f077211 */ /* 0x002fe400008f0c0b */
[----:B------:R-:W-:Y:S01]  /*1340*/  LOP3.LUT R8, R2, 0xfffffff8, RZ, 0xc0, !PT ;  /* 0xfffffff802087812 */ /* 0x000fe200078ec0ff */
[----:B------:R-:W-:-:S04]  /*1350*/  IMAD.SHL.U32 R2, R13, 0x2, RZ ;  /* 0x000000020d027824 */ /* 0x000fc800078e00ff */
[----:B------:R-:W-:Y:S01]  /*1360*/  IMAD.WIDE R4, R8, 0x2, R4 ;  /* 0x0000000208047825 */ /* 0x000fe200078e0204 */
[----:B------:R-:W-:Y:S01]  /*1370*/  @!PT LDS RZ, [RZ] ;  /* 0x00000000fffff984 */ /* 0x000fe20000000800 */
[----:B------:R1:W-:Y:S04]  /*1380*/  LDGSTS.E.BYPASS.LTC128B.128 [R2+0x9100], [R6.64], !P5 ;  /* 0x0910000006027fae */ /* 0x0003e8000e901d52 */
[----:B------:R1:W-:Y:S02]  /*1390*/  LDGSTS.E.BYPASS.LTC128B.128 [R2+0xd100], [R4.64], !P4 ;  /* 0x0d10000004027fae */ /* 0x0003e4000e101d52 */
.L_x_101:
[----:B------:R-:W-:Y:S05]  /*13a0*/  BSYNC B0 ;  /* 0x0000000000007941 */ /* 0x000fea0003800000 */
.L_x_100:
[----:B-1----:R-:W-:Y:S01]  /*13b0*/  IADD3 R2, R19, 0x30, RZ ;  /* 0x0000003013027810 */ /* 0x002fe20007ffe0ff */
[----:B------:R1:W2:Y:S01]  /*13c0*/  SHFL.IDX PT, R5, R16, 0x3, 0x181f ;  /* 0x00781f0010057f89 */ /* 0x0002a200000e0000 */
[----:B------:R-:W-:Y:S02]  /*13d0*/  BSSY B0, `(.L_x_102) ;  /* 0x000000e000007945 */ /* 0x000fe40003800000 */
[----:B------:R-:W-:Y:S01]  /*13e0*/  ISETP.GE.AND P1, PT, R2, UR4, PT ;  /* 0x0000000402007c0c */ /* 0x000fe2000bf26270 */
[----:B----4-:R1:W4:-:S12]  /*13f0*/  SHFL.IDX PT, R4, R17, 0x3, 0x181f ;  /* 0x00781f0011047f89 */ /* 0x01031800000e0000 */
[----:B------:R-:W-:Y:S05]  /*1400*/  @P1 BRA `(.L_x_103) ;  /* 0x000000a000001947 */ /* 0x000fea0003800000 */
[----:B------:R-:W-:Y:S02]  /*1410*/  SHF.R.S32.HI R2, RZ, 0x1f, R18 ;  /* 0x0000001fff027819 */ /* 0x000fe40000011412 */
[C---:B----4-:R-:W-:Y:S02]  /*1420*/  LEA R6, P1, R15.reuse, R4, 0x1 ;  /* 0x000000040f067211 */ /* 0x050fe400078208ff */
[----:B------:R-:W-:Y:S02]  /*1430*/  LEA.HI R2, R2, R18, RZ, 0x3 ;  /* 0x0000001202027211 */ /* 0x000fe400078f18ff */
[----:B--2---:R-:W-:Y:S02]  /*1440*/  LEA.HI.X R7, R15, R5, R11, 0x1, P1 ;  /* 0x000000050f077211 */ /* 0x004fe400008f0c0b */
[----:B------:R-:W-:Y:S01]  /*1450*/  LOP3.LUT R8, R2, 0xfffffff8, RZ, 0xc0, !PT ;  /* 0xfffffff802087812 */ /* 0x000fe200078ec0ff */
[----:B------:R-:W-:-:S04]  /*1460*/  IMAD.SHL.U32 R2, R13, 0x2, RZ ;  /* 0x000000020d027824 */ /* 0x000fc800078e00ff */
[----:B------:R-:W-:Y:S01]  /*1470*/  IMAD.WIDE R4, R8, 0x2, R4 ;  /* 0x0000000208047825 */ /* 0x000fe200078e0204 */
[----:B------:R-:W-:Y:S01]  /*1480*/  @!PT LDS RZ, [RZ] ;  /* 0x00000000fffff984 */ /* 0x000fe20000000800 */
[----:B------:R2:W-:Y:S04]  /*1490*/  LDGSTS.E.BYPASS.LTC128B.128 [R2+0x9900], [R6.64], !P5 ;  /* 0x0990000006027fae */ /* 0x0005e8000e901d52 */
[----:B------:R2:W-:Y:S02]  /*14a0*/  LDGSTS.E.BYPASS.LTC128B.128 [R2+0xd900], [R4.64], !P4 ;  /* 0x0d90000004027fae */ /* 0x0005e4000e101d52 */
.L_x_103:
[----:B------:R-:W-:Y:S05]  /*14b0*/  BSYNC B0 ;  /* 0x0000000000007941 */ /* 0x000fea0003800000 */
.L_x_102:
[----:B--2---:R-:W-:Y:S01]  /*14c0*/  IADD3 R2, R19, 0x40, RZ ;  /* 0x0000004013027810 */ /* 0x004fe20007ffe0ff */
        /* <DEDUP_REMOVED lines=15> */
.L_x_105:
[----:B------:R-:W-:Y:S05]  /*15c0*/  BSYNC B0 ;  /* 0x0000000000007941 */ /* 0x000fea0003800000 */
.L_x_104:
        /* <DEDUP_REMOVED lines=16> */
.L_x_107:
[----:B------:R-:W-:Y:S05]  /*16d0*/  BSYNC B0 ;  /* 0x0000000000007941 */ /* 0x000fea0003800000 */
.L_x_106:
        /* <DEDUP_REMOVED lines=16> */
.L_x_109:
[----:B------:R-:W-:Y:S05]  /*17e0*/  BSYNC B0 ;  /* 0x0000000000007941 */ /* 0x000fea0003800000 */
.L_x_108:
[----:B-1--4-:R-:W1:Y:S01]  /*17f0*/  SHFL.IDX PT, R4, R17, 0x7, 0x181f ;  /* 0x00f81f0011047f89 */ /* 0x012e6200000e0000 */
[----:B------:R-:W-:Y:S01]  /*1800*/  IADD3 R2, R19, 0x70, RZ ;  /* 0x0000007013027810 */ /* 0x000fe20007ffe0ff */
[----:B------:R-:W-:Y:S01]  /*1810*/  UIADD3 UR20, UR21, -0x1, URZ ;  /* 0xffffffff15147890 */ /* 0x000fe2000fffe03f */
[----:B------:R-:W-:Y:S01]  /*1820*/  IADD3 R6, -R32, c[0x0][0x1d0], RZ ;  /* 0x0000740020067a10 */ /* 0x000fe20007ffe1ff */
[----:B------:R-:W4:Y:S01]  /*1830*/  SHFL.IDX PT, R5, R16, 0x7, 0x181f ;  /* 0x00f81f0010057f89 */ /* 0x000f2200000e0000 */
[----:B------:R-:W-:Y:S01]  /*1840*/  ISETP.GE.AND P6, PT, R2, UR4, PT ;  /* 0x0000000402007c0c */ /* 0x000fe2000bfc6270 */
[----:B------:R-:W-:Y:S01]  /*1850*/  ULDC.64 UR6, c[0x0][0x1e0] ;  /* 0x0000780000067ab9 */ /* 0x000fe20000000a00 */
[----:B------:R-:W-:Y:S01]  /*1860*/  IMAD.MOV.U32 R156, RZ, RZ, R30 ;  /* 0x000000ffff9c7224 */ /* 0x000fe200078e001e */
[----:B------:R-:W-:Y:S01]  /*1870*/  UMOV UR22, 0x6 ;  /* 0x0000000600167882 */ /* 0x000fe20000000000 */
[----:B------:R-:W-:Y:S01]  /*1880*/  IMAD.U32 R10, RZ, RZ, UR20 ;  /* 0x00000014ff0a7e24 */ /* 0x000fe2000f8e00ff */
[----:B------:R-:W-:Y:S01]  /*1890*/  USHF.L.U32 UR23, UR6, 0x6, URZ ;  /* 0x0000000606177899 */ /* 0x000fe2000800063f */
[----:B------:R-:W-:Y:S01]  /*18a0*/  IMAD.MOV.U32 R157, RZ, RZ, R31 ;  /* 0x000000ffff9d7224 */ /* 0x000fe200078e001f */
[----:B------:R-:W-:Y:S01]  /*18b0*/  USHF.L.U64.HI UR22, UR6, UR22, UR7 ;  /* 0x0000001606167299 */ /* 0x000fe20008010207 */
[----:B------:R-:W-:Y:S01]  /*18c0*/  IMAD R10, R10, -0x40, R6 ;  /* 0xffffffc00a0a7824 */ /* 0x000fe200078e0206 */
[----:B------:R-:W-:Y:S01]  /*18d0*/  USHF.R.S32.HI UR10, URZ, 0x1f, UR20 ;  /* 0x0000001f3f0a7899 */ /* 0x000fe20008011414 */
[----:B------:R-:W-:Y:S01]  /*18e0*/  IMAD.MOV.U32 R156, RZ, RZ, R28 ;  /* 0x000000ffff9c7224 */ /* 0x000fe200078e001c */
[----:B------:R-:W-:Y:S01]  /*18f0*/  UIMAD UR4, UR22, UR20, URZ ;  /* 0x00000014160472a4 */ /* 0x000fe2000f8e023f */
[----:B------:R-:W-:Y:S01]  /*1900*/  MOV R153, UR23 ;  /* 0x0000001700997c02 */ /* 0x000fe20008000f00 */
[----:B------:R-:W-:Y:S01]  /*1910*/  IMAD.SHL.U32 R244, R13, 0x2, RZ ;  /* 0x000000020df47824 */ /* 0x000fe200078e00ff */
[----:B------:R-:W-:Y:S01]  /*1920*/  @!P6 SHF.R.S32.HI R2, RZ, 0x1f, R18 ;  /* 0x0000001fff02e819 */ /* 0x000fe20000011412 */
[----:B------:R-:W-:Y:S01]  /*1930*/  UIMAD UR4, UR10, UR23, UR4 ;  /* 0x000000170a0472a4 */ /* 0x000fe2000f8e0204 */
[----:B------:R-:W-:Y:S01]  /*1940*/  ISETP.GE.AND P2, PT, R10, 0x1, PT ;  /* 0x000000010a00780c */ /* 0x000fe20003f46270 */
[----:B------:R-:W-:Y:S01]  /*1950*/  UIMAD.WIDE.U32 UR12, UR6, 0x20, URZ ;  /* 0x00000020060c78a5 */ /* 0x000fe2000f8e003f */
[----:B------:R-:W-:Y:S01]  /*1960*/  @!P6 LEA.HI R2, R2, R18, RZ, 0x3 ;  /* 0x000000120202e211 */ /* 0x000fe200078f18ff */
[----:B------:R-:W-:Y:S01]  /*1970*/  USHF.L.U32 UR9, UR7, 0x5, URZ ;  /* 0x0000000507097899 */ /* 0x000fe2000800063f */
[C---:B-1----:R-:W-:Y:S01]  /*1980*/  @!P6 LEA R6, P1, R15.reuse, R4, 0x1 ;  /* 0x000000040f06e211 */ /* 0x042fe200078208ff */
[----:B------:R-:W-:Y:S01]  /*1990*/  ULDC UR17, c[0x0][0x1d0] ;  /* 0x0000740000117ab9 */ /* 0x000fe20000000800 */
[----:B------:R-:W-:Y:S01]  /*19a0*/  @!P6 LOP3.LUT R8, R2, 0xfffffff8, RZ, 0xc0, !PT ;  /* 0xfffffff80208e812 */ /* 0x000fe200078ec0ff */
[----:B------:R-:W-:Y:S01]  /*19b0*/  UIADD3 UR9, UR13, UR9, URZ ;  /* 0x000000090d097290 */ /* 0x000fe2000fffe03f */
[----:B----4-:R-:W-:Y:S01]  /*19c0*/  @!P6 LEA.HI.X R7, R15, R5, R11, 0x1, P1 ;  /* 0x000000050f07e211 */ /* 0x010fe200008f0c0b */
[----:B------:R-:W-:Y:S01]  /*19d0*/  STL.64 [R1+0x28], R156 ;  /* 0x0000289c01007387 */ /* 0x000fe20000100a00 */
[----:B------:R-:W-:Y:S01]  /*19e0*/  ISETP.GE.AND P1, PT, R10, 0x11, PT ;  /* 0x000000110a00780c */ /* 0x000fe20003f26270 */
[----:B------:R-:W-:Y:S01]  /*19f0*/  @!P6 IMAD.WIDE R8, R8, 0x2, R4 ;  /* 0x000000020808e825 */ /* 0x000fe200078e0204 */
[----:B------:R-:W-:Y:S01]  /*1a00*/  SHF.R.S32.HI R14, RZ, 0x4, R23 ;  /* 0x00000004ff0e7819 */ /* 0x000fe20000011417 */
[----:B------:R-:W-:Y:S01]  /*1a10*/  @!PT LDS RZ, [RZ] ;  /* 0x00000000fffff984 */ /* 0x000fe20000000800 */
[----:B------:R1:W-:Y:S01]  /*1a20*/  @!P6 LDGSTS.E.BYPASS.LTC128B.128 [R244+0xb900], [R6.64], !P5 ;  /* 0x0b90000006f4efae */ /* 0x0003e2000e901d52 */
[----:B------:R-:W-:Y:S01]  /*1a30*/  ISETP.GE.AND P5, PT, R10, 0x31, PT ;  /* 0x000000310a00780c */ /* 0x000fe20003fa6270 */
[----:B------:R-:W-:Y:S01]  /*1a40*/  IMAD.WIDE.U32 R4, R153, UR20, R156 ;  /* 0x0000001499047c25 */ /* 0x000fe2000f8e009c */
[----:B------:R-:W-:Y:S01]  /*1a50*/  LEA.HI R154, R24, R188, RZ, 0x5 ;  /* 0x000000bc189a7211 */ /* 0x000fe200078f28ff */
[----:B------:R4:W-:Y:S01]  /*1a60*/  @!P6 LDGSTS.E.BYPASS.LTC128B.128 [R244+0xf900], [R8.64], !P4 ;  /* 0x0f90000008f4efae */ /* 0x0009e2000e101d52 */
[----:B------:R-:W-:-:S02]  /*1a70*/  ISETP.GE.AND P6, PT, R10, 0x21, PT ;  /* 0x000000210a00780c */ /* 0x000fc40003fc6270 */
[----:B------:R-:W-:Y:S01]  /*1a80*/  IADD3 R5, R5, UR4, RZ ;  /* 0x0000000405057c10 */ /* 0x000fe2000fffe0ff */
[----:B------:R-:W0:Y:S04]  /*1a90*/  LDGDEPBAR ;  /* 0x00000000000079af */ /* 0x000e280000000000 */
[----:B------:R-:W-:Y:S01]  /*1aa0*/  BAR.SYNC.DEFER_BLOCKING 0x0 ;  /* 0x0000000000007b1d */ /* 0x000fe20000010000 */
[----:B------:R-:W-:-:S04]  /*1ab0*/  @P2 LEA R12, P4, R4, c[0x0][0x1c8], 0x1 ;  /* 0x00007200040c2a11 */ /* 0x000fc800078808ff */
[----:B------:R-:W-:Y:S01]  /*1ac0*/  @P2 LEA.HI.X R13, R4, c[0x0][0x1cc], R5, 0x1, P4 ;  /* 0x00007300040d2a11 */ /* 0x000fe200020f0c05 */
[----:B------:R-:W-:-:S05]  /*1ad0*/  VOTEU.ANY UP0, P5 ;  /* 0x00000000003f7886 */ /* 0x000fca0002800100 */
[----:B------:R-:W-:Y:S01]  /*1ae0*/  @UP0 UIMAD UR4, UR7, 0x30, URZ ;  /* 0x00000030070408a4 */ /* 0x000fe2000f8e023f */
[----:B-1----:R-:W-:Y:S01]  /*1af0*/  IMAD.U32 R6, RZ, RZ, UR7 ;  /* 0x00000007ff067e24 */ /* 0x002fe2000f8e00ff */
[----:B----4-:R-:W-:-:S04]  /*1b00*/  MOV R8, c[0x0][0x1e0] ;  /* 0x0000780000087a02 */ /* 0x010fc80000000f00 */
[C---:B------:R-:W-:Y:S01]  /*1b10*/  @P1 LEA R2, P4, R8.reuse, R4, 0x4 ;  /* 0x0000000408021211 */ /* 0x040fe200078820ff */
[----:B------:R-:W-:Y:S01]  /*1b20*/  @!PT LDS RZ, [RZ] ;  /* 0x00000000fffff984 */ /* 0x000fe20000000800 */
[----:B------:R-:W-:Y:S01]  /*1b30*/  @!PT LDS RZ, [RZ] ;  /* 0x00000000fffff984 */ /* 0x000fe20000000800 */
[----:B------:R-:W-:Y:S01]  /*1b40*/  @!PT LDS RZ, [RZ] ;  /* 0x00000000fffff984 */ /* 0x000fe20000000800 */
[----:B------:R1:W-:Y:S03]  /*1b50*/  @P2 LDGSTS.E.BYPASS.LTC128B.128 [R244+0x4100], [R12.64], !P3 ;  /* 0x041000000cf42fae */ /* 0x0003e6000d901d52 */
[C---:B------:R-:W-:Y:S01]  /*1b60*/  @P1 LEA.HI.X R6, R8.reuse, R5, R6, 0x4, P4 ;  /* 0x0000000508061211 */ /* 0x040fe200020f2406 */
[----:B------:R-:W-:Y:S01]  /*1b70*/  @P5 IMAD.WIDE.U32 R8, R8, 0x30, R4 ;  /* 0x0000003008085825 */ /* 0x000fe200078e0004 */
[C---:B------:R-:W-:Y:S01]  /*1b80*/  @P1 LEA R10, P4, R2.reuse, c[0x0][0x1c8], 0x1 ;  /* 0x00007200020a1a11 */ /* 0x040fe200078808ff */
[----:B------:R1:W-:Y:S03]  /*1b90*/  @P2 LDGSTS.E.BYPASS.LTC128B.128 [R244+0x6100], [R12.64+0x80], !P0 ;  /* 0x061000800cf42fae */ /* 0x0003e6000c101d52 */
[----:B------:R-:W-:-:S02]  /*1ba0*/  @P1 LEA.HI.X R11, R2, c[0x0][0x1cc], R6, 0x1, P4 ;  /* 0x00007300020b1a11 */ /* 0x000fc400020f0c06 */
[----:B------:R-:W-:-:S03]  /*1bb0*/  @P6 IADD3 R2, P4, R4, UR12, RZ ;  /* 0x0000000c04026c10 */ /* 0x000fc6000ff9e0ff */
[----:B------:R4:W-:Y:S01]  /*1bc0*/  @P1 LDGSTS.E.BYPASS.LTC128B.128 [R244+0x4900], [R10.64], !P3 ;  /* 0x049000000af41fae */ /* 0x0009e2000d901d52 */
[----:B------:R-:W-:Y:S02]  /*1bd0*/  @P6 IADD3.X R4, R5, UR9, RZ, P4, !PT ;  /* 0x0000000905046c10 */ /* 0x000fe4000a7fe4ff */
[----:B------:R-:W-:Y:S01]  /*1be0*/  LEA.HI R5, R23, R14, RZ, 0x1 ;  /* 0x0000000e17057211 */ /* 0x000fe200078f08ff */
[----:B------:R4:W-:Y:S01]  /*1bf0*/  @P1 LDGSTS.E.BYPASS.LTC128B.128 [R244+0x6900], [R10.64+0x80], !P0 ;  /* 0x069000800af41fae */ /* 0x0009e2000c101d52 */
[C---:B------:R-:W-:Y:S02]  /*1c00*/  @P6 LEA R6, P4, R2.reuse, c[0x0][0x1c8], 0x1 ;  /* 0x0000720002066a11 */ /* 0x040fe400078808ff */
[----:B------:R-:W-:Y:S02]  /*1c10*/  LOP3.LUT R5, R5, 0xfffffffe, RZ, 0xc0, !PT ;  /* 0xfffffffe05057812 */ /* 0x000fe400078ec0ff */
[----:B------:R-:W-:Y:S02]  /*1c20*/  @P6 LEA.HI.X R7, R2, c[0x0][0x1cc], R4, 0x1, P4 ;  /* 0x0000730002076a11 */ /* 0x000fe400020f0c04 */
[----:B------:R-:W-:Y:S01]  /*1c30*/  @P5 IADD3 R2, R9, UR4, RZ ;  /* 0x0000000409025c10 */ /* 0x000fe2000fffe0ff */
[----:B------:R-:W-:Y:S01]  /*1c40*/  IMAD.IADD R9, R14, 0x1, -R5 ;  /* 0x000000010e097824 */ /* 0x000fe200078e0a05 */
[C---:B------:R-:W-:Y:S01]  /*1c50*/  @P5 LEA R4, P4, R8.reuse, c[0x0][0x1c8], 0x1 ;  /* 0x0000720008045a11 */ /* 0x040fe200078808ff */
[----:B------:R5:W-:Y:S01]  /*1c60*/  @P6 LDGSTS.E.BYPASS.LTC128B.128 [R244+0x5100], [R6.64], !P3 ;  /* 0x0510000006f46fae */ /* 0x000be2000d901d52 */
[----:B------:R-:W-:Y:S01]  /*1c70*/  ULDC.64 UR4, c[0x0][0x208] ;  /* 0x0000820000047ab9 */ /* 0x000fe20000000a00 */
[----:B------:R-:W-:Y:S01]  /*1c80*/  LOP3.LUT P1, RZ, R33, 0x2, RZ, 0xc0, !PT ;  /* 0x0000000221ff7812 */ /* 0x000fe2000782c0ff */
[----:B------:R-:W-:Y:S01]  /*1c90*/  UIMAD UR10, UR10, UR4, URZ ;  /* 0x000000040a0a72a4 */ /* 0x000fe2000f8e023f */
[----:B------:R-:W-:Y:S01]  /*1ca0*/  @P5 LEA.HI.X R5, R8, c[0x0][0x1cc], R2, 0x1, P4 ;  /* 0x0000730008055a11 */ /* 0x000fe200020f0c02 */
[----:B------:R5:W-:Y:S01]  /*1cb0*/  @P6 LDGSTS.E.BYPASS.LTC128B.128 [R244+0x7100], [R6.64+0x80], !P0 ;  /* 0x0710008006f46fae */ /* 0x000be2000c101d52 */
[----:B------:R-:W-:Y:S01]  /*1cc0*/  SHF.L.U32 R2, R21, 0x6, RZ ;  /* 0x0000000615027819 */ /* 0x000fe200000006ff */
[----:B------:R-:W-:Y:S01]  /*1cd0*/  IMAD.SHL.U32 R8, R32, 0x8, RZ ;  /* 0x0000000820087824 */ /* 0x000fe200078e00ff */
[----:B------:R-:W-:Y:S01]  /*1ce0*/  UIMAD.WIDE.U32 UR14, UR20, UR4, URZ ;  /* 0x00000004140e72a5 */ /* 0x000fe2000f8e003f */
[----:B------:R2:W-:Y:S01]  /*1cf0*/  @P5 LDGSTS.E.BYPASS.LTC128B.128 [R244+0x5900], [R4.64], !P3 ;  /* 0x0590000004f45fae */ /* 0x0005e2000d901d52 */
[----:B------:R-:W-:-:S03]  /*1d00*/  UIMAD UR10, UR20, UR5, UR10 ;  /* 0x00000005140a72a4 */ /* 0x000fc6000f8e020a */
[----:B------:R2:W-:Y:S04]  /*1d10*/  @P5 LDGSTS.E.BYPASS.LTC128B.128 [R244+0x7900], [R4.64+0x80], !P0 ;  /* 0x0790008004f45fae */ /* 0x0005e8000c101d52 */
[----:B------:R-:W0:Y:S01]  /*1d20*/  LDGDEPBAR ;  /* 0x00000000000079af */ /* 0x000e220000000000 */
[----:B-----5:R-:W-:Y:S01]  /*1d30*/  IMAD.SHL.U32 R6, R33, 0x40, RZ ;  /* 0x0000004021067824 */ /* 0x020fe200078e00ff */
[----:B--2---:R-:W-:Y:S01]  /*1d40*/  LOP3.LUT R4, R2, 0x1c0, RZ, 0xc0, !PT ;  /* 0x000001c002047812 */ /* 0x004fe200078ec0ff */
[----:B------:R-:W-:-:S04]  /*1d50*/  DEPBAR.LE SB0, 0x1 ;  /* 0x000080400000791a */ /* 0x000fc80000000000 */
[----:B------:R-:W-:-:S04]  /*1d60*/  DEPBAR.LE SB0, 0x0 ;  /* 0x000080000000791a */ /* 0x000fc80000000000 */
[----:B------:R-:W-:Y:S02]  /*1d70*/  LOP3.LUT R2, R6, 0x1c0, RZ, 0xc0, !PT ;  /* 0x000001c006027812 */ /* 0x000fe400078ec0ff */
[----:B------:R-:W-:Y:S02]  /*1d80*/  SHF.L.U32 R5, R9, 0x3, RZ ;  /* 0x0000000309057819 */ /* 0x000fe400000006ff */
[----:B------:R-:W-:Y:S02]  /*1d90*/  LOP3.LUT R8, R2, 0x8, R8, 0xf8, !PT ;  /* 0x0000000802087812 */ /* 0x000fe400078ef808 */
[----:B------:R-:W-:Y:S01]  /*1da0*/  SHF.R.U32.HI R6, RZ, 0x3, R2 ;  /* 0x00000003ff067819 */ /* 0x000fe20000011602 */
[----:B------:R-:W-:Y:S01]  /*1db0*/  IMAD.SHL.U32 R2, R154, 0x20, RZ ;  /* 0x000000209a027824 */ /* 0x000fe200078e00ff */
[----:B------:R-:W-:Y:S01]  /*1dc0*/  LOP3.LUT R7, R4, 0x8, R5, 0xf8, !PT ;  /* 0x0000000804077812 */ /* 0x000fe200078ef805 */
[----:B------:R-:W-:Y:S01]  /*1dd0*/  IMAD.SHL.U32 R5, R22, 0x40, RZ ;  /* 0x0000004016057824 */ /* 0x000fe200078e00ff */
[----:B------:R-:W-:-:S02]  /*1de0*/  SHF.R.U32.HI R4, RZ, 0x3, R4 ;  /* 0x00000003ff047819 */ /* 0x000fc40000011604 */
[----:B------:R-:W-:Y:S02]  /*1df0*/  LOP3.LUT R6, R8, R6, RZ, 0x3c, !PT ;  /* 0x0000000608067212 */ /* 0x000fe400078e3cff */
[----:B------:R-:W-:Y:S02]  /*1e00*/  LOP3.LUT R152, R7, R4, RZ, 0x3c, !PT ;  /* 0x0000000407987212 */ /* 0x000fe400078e3cff */
[----:B------:R-:W-:Y:S02]  /*1e10*/  LOP3.LUT R147, R5, 0xfffffe00, RZ, 0xc0, !PT ;  /* 0xfffffe0005937812 */ /* 0x000fe400078ec0ff */
[----:B------:R-:W-:Y:S02]  /*1e20*/  LOP3.LUT R4, R2, 0x7ffffc00, RZ, 0xc0, !PT ;  /* 0x7ffffc0002047812 */ /* 0x000fe400078ec0ff */
[----:B------:R-:W-:Y:S02]  /*1e30*/  LEA R2, R9, R6, 0x9 ;  /* 0x0000000609027211 */ /* 0x000fe400078e48ff */
[----:B------:R-:W-:-:S03]  /*1e40*/  IADD3 R4, R152, R147, R4 ;  /* 0x0000009398047210 */ /* 0x000fc60007ffe004 */
[----:B------:R-:W-:Y:S01]  /*1e50*/  IMAD.SHL.U32 R224, R2, 0x2, RZ ;  /* 0x0000000202e07824 */ /* 0x000fe200078e00ff */
[----:B------:R-:W-:Y:S01]  /*1e60*/  BAR.SYNC.DEFER_BLOCKING 0x0 ;  /* 0x0000000000007b1d */ /* 0x000fe20000010000 */
[----:B------:R-:W-:-:S03]  /*1e70*/  IMAD.SHL.U32 R231, R4, 0x2, RZ ;  /* 0x0000000204e77824 */ /* 0x000fc600078e00ff */
[C---:B------:R-:W-:Y:S02]  /*1e80*/  IADD3 R2, R224.reuse, 0x4100, RZ ;  /* 0x00004100e0027810 */ /* 0x040fe40007ffe0ff */
[----:B------:R-:W-:Y:S02]  /*1e90*/  IADD3 R235, R224, 0x4120, RZ ;  /* 0x00004120e0eb7810 */ /* 0x000fe40007ffe0ff */
[----:B------:R-:W-:Y:S02]  /*1ea0*/  @P1 IADD3 R235, R2, -0x20, RZ ;  /* 0xffffffe002eb1810 */ /* 0x000fe40007ffe0ff */
[-C--:B------:R-:W-:Y:S02]  /*1eb0*/  LEA R233, R3, R231.reuse, 0x1 ;  /* 0x000000e703e97211 */ /* 0x080fe400078e08ff */
[C---:B------:R-:W-:Y:S02]  /*1ec0*/  LEA R232, R0.reuse, R231, 0x1 ;  /* 0x000000e700e87211 */ /* 0x040fe400078e08ff */
[----:B------:R-:W-:-:S02]  /*1ed0*/  LEA R234, R0, R233, 0x1 ;  /* 0x000000e900ea7211 */ /* 0x000fc400078e08ff */
[----:B------:R-:W-:Y:S01]  /*1ee0*/  IADD3 R243, R235, 0x800, RZ ;  /* 0x00000800ebf37810 */ /* 0x000fe20007ffe0ff */
[----:B------:R-:W-:Y:S01]  /*1ef0*/  IMAD R236, R3, 0x2, R232 ;  /* 0x0000000203ec7824 */ /* 0x000fe200078e02e8 */
[C---:B------:R-:W-:Y:S02]  /*1f00*/  IADD3 R242, R235.reuse, 0x1000, RZ ;  /* 0x00001000ebf27810 */ /* 0x040fe40007ffe0ff */
[C---:B------:R-:W-:Y:S02]  /*1f10*/  IADD3 R241, R235.reuse, 0x1800, RZ ;  /* 0x00001800ebf17810 */ /* 0x040fe40007ffe0ff */
[C---:B------:R-:W-:Y:S01]  /*1f20*/  IADD3 R240, R235.reuse, 0x2000, RZ ;  /* 0x00002000ebf07810 */ /* 0x040fe20007ffe0ff */
[----:B------:R-:W-:Y:S01]  /*1f30*/  LDSM.16.M88.4 R4, [R231+0xa100] ;  /* 0x00a10000e704783b */ /* 0x000fe20000000200 */
[C---:B------:R-:W-:Y:S02]  /*1f40*/  IADD3 R239, R235.reuse, 0x2800, RZ ;  /* 0x00002800ebef7810 */ /* 0x040fe40007ffe0ff */
[C---:B------:R-:W-:Y:S01]  /*1f50*/  IADD3 R238, R235.reuse, 0x3000, RZ ;  /* 0x00003000ebee7810 */ /* 0x040fe20007ffe0ff */
[----:B-1----:R-:W1:Y:S01]  /*1f60*/  LDSM.16.M88.4 R12, [R224+0x4100] ;  /* 0x00410000e00c783b */ /* 0x002e620000000200 */
[----:B------:R-:W-:-:S03]  /*1f70*/  IADD3 R237, R235, 0x3800, RZ ;  /* 0x00003800ebed7810 */ /* 0x000fc60007ffe0ff */
[----:B---3--:R-:W2:Y:S04]  /*1f80*/  LDSM.16.M88.4 R16, [R224+0x4900] ;  /* 0x00490000e010783b */ /* 0x008ea80000000200 */
[----:B------:R-:W3:Y:S04]  /*1f90*/  LDSM.16.M88.4 R24, [R224+0x5100] ;  /* 0x00510000e018783b */ /* 0x000ee80000000200 */
[----:B------:R-:W5:Y:S04]  /*1fa0*/  LDSM.16.M88.4 R28, [R224+0x5900] ;  /* 0x00590000e01c783b */ /* 0x000f680000000200 */
[----:B----4-:R-:W4:Y:S04]  /*1fb0*/  LDSM.16.M88.4 R8, [R231+0x8100] ;  /* 0x00810000e708783b */ /* 0x010f280000000200 */
[----:B------:R-:W-:Y:S04]  /*1fc0*/  LDSM.16.M88.4 R20, [R233+0xa100] ;  /* 0x00a10000e914783b */ /* 0x000fe80000000200 */
[----:B------:R-:W4:Y:S04]  /*1fd0*/  LDSM.16.M88.4 R52, [R235] ;  /* 0x00000000eb34783b */ /* 0x000f280000000200 */
[----:B------:R-:W4:Y:S04]  /*1fe0*/  LDSM.16.M88.4 R48, [R235+0x800] ;  /* 0x00080000eb30783b */ /* 0x000f280000000200 */
[----:B------:R-:W4:Y:S01]  /*1ff0*/  LDSM.16.M88.4 R44, [R235+0x1000] ;  /* 0x00100000eb2c783b */ /* 0x000f220000000200 */
[C---:B-1----:R-:W-:Y:S08]  /*2000*/  HMMA.16816.F32 R40, R4.reuse, R12, RZ ;  /* 0x0000000c0428723c */ /* 0x042ff000000018ff */
[C---:B--2---:R-:W-:Y:S08]  /*2010*/  HMMA.16816.F32 R56, R4.reuse, R16, RZ ;  /* 0x000000100438723c */ /* 0x044ff000000018ff */
[C---:B---3--:R-:W-:Y:S08]  /*2020*/  HMMA.16816.F32 R60, R4.reuse, R24, RZ ;  /* 0x00000018043c723c */ /* 0x048ff000000018ff */
[C---:B-----5:R-:W-:Y:S08]  /*2030*/  HMMA.16816.F32 R64, R4.reuse, R28, RZ ;  /* 0x0000001c0440723c */ /* 0x060ff000000018ff */
[C---:B------:R-:W-:Y:S08]  /*2040*/  HMMA.16816.F32 R72, R4.reuse, R14, RZ ;  /* 0x0000000e0448723c */ /* 0x040ff000000018ff */
[C---:B------:R-:W-:Y:S08]  /*2050*/  HMMA.16816.F32 R80, R4.reuse, R18, RZ ;  /* 0x000000120450723c */ /* 0x040ff000000018ff */
[C---:B------:R-:W-:Y:S08]  /*2060*/  HMMA.16816.F32 R92, R4.reuse, R26, RZ ;  /* 0x0000001a045c723c */ /* 0x040ff000000018ff */
[----:B------:R-:W-:Y:S07]  /*2070*/  HMMA.16816.F32 R88, R4, R30, RZ ;  /* 0x0000001e0458723c */ /* 0x000fee00000018ff */
[----:B------:R-:W-:Y:S01]  /*2080*/  IMAD.U32 R6, RZ, RZ, UR14 ;  /* 0x0000000eff067e24 */ /* 0x000fe2000f8e00ff */
[----:B------:R-:W-:Y:S01]  /*2090*/  UIADD3 UR14, UR15, UR10, URZ ;  /* 0x0000000a0f0e7290 */ /* 0x000fe2000fffe03f */
[C---:B----4-:R-:W-:Y:S01]  /*20a0*/  HMMA.16816.F32 R104, R8.reuse, R12, RZ ;  /* 0x0000000c0868723c */ /* 0x050fe200000018ff */
[----:B------:R-:W-:Y:S01]  /*20b0*/  IMAD.U32 R7, RZ, RZ, UR15 ;  /* 0x0000000fff077e24 */ /* 0x000fe2000f8e00ff */
[----:B------:R-:W-:Y:S01]  /*20c0*/  UMOV UR10, 0xffffffc0 ;  /* 0xffffffc0000a7882 */ /* 0x000fe20000000000 */
[C---:B------:R-:W-:Y:S01]  /*20d0*/  LEA R2, P1, R6.reuse, R36, 0x6 ;  /* 0x0000002406027211 */ /* 0x040fe200078230ff */
[----:B------:R-:W-:Y:S01]  /*20e0*/  UIMAD UR17, UR20, UR10, UR17 ;  /* 0x0000000a141172a4 */ /* 0x000fe2000f8e0211 */
[----:B------:R-:W-:Y:S01]  /*20f0*/  MOV R4, UR14 ;  /* 0x0000000e00047c02 */ /* 0x000fe20008000f00 */
[----:B------:R-:W-:Y:S01]  /*2100*/  USHF.L.U32 UR10, UR4, 0x5, URZ ;  /* 0x00000005040a7899 */ /* 0x000fe2000800063f */
[----:B------:R-:W1:Y:S01]  /*2110*/  LDSM.16.M88.4 R36, [R235+0x1800] ;  /* 0x00180000eb24783b */ /* 0x000e620000000200 */
[----:B------:R-:W-:Y:S01]  /*2120*/  UMOV UR14, 0x5 ;  /* 0x00000005000e7882 */ /* 0x000fe20000000000 */
[----:B------:R-:W-:Y:S01]  /*2130*/  LEA.HI.X R5, R6, R34, R4, 0x6, P1 ;  /* 0x0000002206057211 */ /* 0x000fe200008f3404 */
[----:B------:R-:W-:Y:S01]  /*2140*/  USHF.L.U64.HI UR14, UR4, UR14, UR5 ;  /* 0x0000000e040e7299 */ /* 0x000fe20008010205 */
[----:B------:R-:W-:Y:S01]  /*2150*/  LEA R4, P1, R2, c[0x0][0x1f8], 0x1 ;  /* 0x00007e0002047a11 */ /* 0x000fe200078208ff */
[----:B------:R-:W-:Y:S01]  /*2160*/  HMMA.16816.F32 R120, R8, R14, RZ ;  /* 0x0000000e0878723c */ /* 0x000fe200000018ff */
[----:B------:R-:W-:-:S02]  /*2170*/  UIADD3 UR16, UP0, UR10, 0x80, URZ ;  /* 0x000000800a107890 */ /* 0x000fc4000ff1e03f */
[----:B------:R-:W-:Y:S02]  /*2180*/  LEA.HI.X R5, R2, c[0x0][0x1fc], R5, 0x1, P1 ;  /* 0x00007f0002057a11 */ /* 0x000fe400008f0c05 */
[----:B------:R-:W-:Y:S01]  /*2190*/  IADD3 R2, -R32, UR17, RZ ;  /* 0x0000001120027c10 */ /* 0x000fe2000fffe1ff */
[----:B------:R-:W-:Y:S01]  /*21a0*/  UIADD3.X UR15, URZ, UR14, URZ, UP0, !UPT ;  /* 0x0000000e3f0f7290 */ /* 0x000fe200087fe43f */
[----:B------:R-:W-:Y:S01]  /*21b0*/  IADD3 R6, P1, R4, UR10, RZ ;  /* 0x0000000a04067c10 */ /* 0x000fe2000ff3e0ff */
[----:B------:R-:W-:Y:S01]  /*21c0*/  HMMA.16816.F32 R100, R8, R16, RZ ;  /* 0x000000100864723c */ /* 0x000fe200000018ff */
[C---:B------:R-:W-:Y:S01]  /*21d0*/  ISETP.LT.OR P5, PT, R2.reuse, 0x1, P3 ;  /* 0x000000010200780c */ /* 0x040fe20001fa1670 */
[----:B------:R-:W-:Y:S01]  /*21e0*/  UISETP.GT.AND UP0, UPT, UR20, UR8, UPT ;  /* 0x000000081400728c */ /* 0x000fe2000bf04270 */
[C---:B------:R-:W-:Y:S02]  /*21f0*/  ISETP.LT.OR P4, PT, R2.reuse, 0x1, P0 ;  /* 0x000000010200780c */ /* 0x040fe40000781670 */
[----:B------:R-:W-:-:S02]  /*2200*/  ISETP.LT.OR P2, PT, R2, 0x11, P3 ;  /* 0x000000110200780c */ /* 0x000fc40001f41670 */
[----:B------:R-:W-:Y:S01]  /*2210*/  IADD3.X R7, R5, UR14, RZ, P1, !PT ;  /* 0x0000000e05077c10 */ /* 0x000fe20008ffe4ff */
[C---:B------:R-:W-:Y:S01]  /*2220*/  HMMA.16816.F32 R116, R8.reuse, R18, RZ ;  /* 0x000000120874723c */ /* 0x040fe200000018ff */
[----:B------:R-:W2:Y:S05]  /*2230*/  LDSM.16.M88.4 R16, [R233+0x8100] ;  /* 0x00810000e910783b */ /* 0x000eaa0000000200 */
[----:B------:R-:W-:Y:S01]  /*2240*/  @!PT LDS RZ, [RZ] ;  /* 0x00000000fffff984 */ /* 0x000fe20000000800 */
[----:B------:R-:W-:Y:S01]  /*2250*/  @!PT LDS RZ, [RZ] ;  /* 0x00000000fffff984 */ /* 0x000fe20000000800 */
[----:B------:R-:W-:Y:S01]  /*2260*/  @!PT LDS RZ, [RZ] ;  /* 0x00000000fffff984 */ /* 0x000fe20000000800 */
[----:B------:R3:W-:Y:S01]  /*2270*/  LDGSTS.E.BYPASS.LTC128B.128 [R244+0x100], [R4.64], !P5 ;  /* 0x0010000004f47fae */ /* 0x0007e2000e901d52 */
[----:B------:R-:W-:Y:S01]  /*2280*/  ISETP.LT.OR P5, PT, R2, 0x11, P0 ;  /* 0x000000110200780c */ /* 0x000fe200007a1670 */
[C---:B------:R-:W-:Y:S02]  /*2290*/  HMMA.16816.F32 R96, R8.reuse, R24, RZ ;  /* 0x000000180860723c */ /* 0x040fe400000018ff */
[----:B------:R3:W-:Y:S04]  /*22a0*/  LDGSTS.E.BYPASS.LTC128B.128 [R244+0x2100], [R4.64+0x80], !P4 ;  /* 0x0210008004f47fae */ /* 0x0007e8000e101d52 */
[----:B------:R4:W-:Y:S02]  /*22b0*/  LDGSTS.E.BYPASS.LTC128B.128 [R244+0x900], [R6.64], !P2 ;  /* 0x0090000006f47fae */ /* 0x0009e4000d101d52 */
[C---:B------:R-:W-:Y:S08]  /*22c0*/  HMMA.16816.F32 R108, R8.reuse, R26, RZ ;  /* 0x0000001a086c723c */ /* 0x040ff000000018ff */
[C---:B------:R-:W-:Y:S08]  /*22d0*/  HMMA.16816.F32 R84, R8.reuse, R28, RZ ;  /* 0x0000001c0854723c */ /* 0x040ff000000018ff */
[----:B------:R-:W-:Y:S07]  /*22e0*/  HMMA.16816.F32 R68, R8, R30, RZ ;  /* 0x0000001e0844723c */ /* 0x000fee00000018ff */
[----:B------:R-:W-:Y:S01]  /*22f0*/  IMAD.U32 R10, RZ, RZ, UR10 ;  /* 0x0000000aff0a7e24 */ /* 0x000fe2000f8e00ff */
[----:B------:R-:W-:Y:S04]  /*2300*/  HMMA.16816.F32 R76, R20, R52, R40 ;  /* 0x00000034144c723c */ /* 0x000fe80000001828 */
[----:B------:R-:W-:-:S02]  /*2310*/  IADD3 R10, P6, P1, R10, 0x80, R4 ;  /* 0x000000800a0a7810 */ /* 0x000fc400079de004 */
[----:B---3--:R-:W-:Y:S02]  /*2320*/  IADD3 R4, P4, R6, UR10, RZ ;  /* 0x0000000a06047c10 */ /* 0x008fe4000ff9e0ff */
[----:B------:R-:W-:Y:S01]  /*2330*/  IADD3.X R11, RZ, UR14, R5, P6, P1 ;  /* 0x0000000eff0b7c10 */ /* 0x000fe2000b7e2405 */
[C---:B------:R-:W-:Y:S01]  /*2340*/  HMMA.16816.F32 R136, R20.reuse, R48, R56 ;  /* 0x000000301488723c */ /* 0x040fe20000001838 */
[----:B------:R-:W-:Y:S02]  /*2350*/  ISETP.LT.OR P1, PT, R2, 0x21, P3 ;  /* 0x000000210200780c */ /* 0x000fe40001f21670 */
[----:B------:R-:W-:Y:S01]  /*2360*/  IADD3.X R5, R7, UR14, RZ, P4, !PT ;  /* 0x0000000e07057c10 */ /* 0x000fe2000a7fe4ff */
[----:B------:R3:W-:Y:S01]  /*2370*/  LDGSTS.E.BYPASS.LTC128B.128 [R244+0x2900], [R10.64], !P5 ;  /* 0x029000000af47fae */ /* 0x0007e2000e901d52 */
[----:B------:R-:W-:Y:S02]  /*2380*/  IADD3 R8, P4, R4, UR10, RZ ;  /* 0x0000000a04087c10 */ /* 0x000fe4000ff9e0ff */
[----:B----4-:R-:W-:Y:S01]  /*2390*/  IADD3 R6, P2, R6, UR16, RZ ;  /* 0x0000001006067c10 */ /* 0x010fe2000ff5e0ff */
[----:B------:R-:W-:Y:S01]  /*23a0*/  HMMA.16816.F32 R60, R20, R44, R60 ;  /* 0x0000002c143c723c */ /* 0x000fe2000000183c */
[----:B------:R-:W-:-:S02]  /*23b0*/  IADD3.X R9, R5, UR14, RZ, P4, !PT ;  /* 0x0000000e05097c10 */ /* 0x000fc4000a7fe4ff */
[C---:B------:R-:W-:Y:S02]  /*23c0*/  ISETP.LT.OR P6, PT, R2.reuse, 0x21, P0 ;  /* 0x000000210200780c */ /* 0x040fe400007c1670 */
[C---:B------:R-:W-:Y:S01]  /*23d0*/  ISETP.LT.OR P5, PT, R2.reuse, 0x31, P3 ;  /* 0x000000310200780c */ /* 0x040fe20001fa1670 */
[----:B------:R4:W-:Y:S01]  /*23e0*/  LDGSTS.E.BYPASS.LTC128B.128 [R244+0x1100], [R4.64], !P1 ;  /* 0x0110000004f47fae */ /* 0x0009e2000c901d52 */
[----:B------:R-:W-:Y:S01]  /*23f0*/  ISETP.LT.OR P4, PT, R2, 0x31, P0 ;  /* 0x000000310200780c */ /* 0x000fe20000781670 */
[----:B------:R-:W-:Y:S01]  /*2400*/  IMAD.MOV.U32 R2, RZ, RZ, -0x40 ;  /* 0xffffffc0ff027424 */ /* 0x000fe200078e00ff */
[----:B------:R-:W-:Y:S01]  /*2410*/  IADD3.X R7, R7, UR15, RZ, P2, !PT ;  /* 0x0000000f07077c10 */ /* 0x000fe200097fe4ff */
[----:B-1----:R-:W-:Y:S01]  /*2420*/  HMMA.16816.F32 R64, R20, R36, R64 ;  /* 0x000000241440723c */ /* 0x002fe20000001840 */
[----:B------:R-:W-:-:S04]  /*2430*/  LOP3.LUT P2, RZ, R33, 0x4, RZ, 0xc0, !PT ;  /* 0x0000000421ff7812 */ /* 0x000fc8000784c0ff */
[----:B------:R-:W-:Y:S01]  /*2440*/  SEL R2, R2, 0x40, P2 ;  /* 0x0000004002027807 */ /* 0x000fe20001000000 */
[----:B------:R1:W-:Y:S02]  /*2450*/  LDGSTS.E.BYPASS.LTC128B.128 [R244+0x3100], [R6.64], !P6 ;  /* 0x0310000006f47fae */ /* 0x0003e4000f101d52 */
[----:B------:R-:W-:Y:S02]  /*2460*/  HMMA.16816.F32 R72, R20, R54, R72 ;  /* 0x000000361448723c */ /* 0x000fe40000001848 */
[----:B------:R-:W-:Y:S01]  /*2470*/  IMAD.IADD R230, R224, 0x1, R2 ;  /* 0x00000001e0e67824 */ /* 0x000fe200078e0202 */
[----:B------:R3:W-:Y:S01]  /*2480*/  LDGSTS.E.BYPASS.LTC128B.128 [R244+0x1900], [R8.64], !P5 ;  /* 0x0190000008f47fae */ /* 0x0007e2000e901d52 */
[----:B------:R-:W-:-:S04]  /*2490*/  IMAD.IADD R229, R2, 0x1, R235 ;  /* 0x0000000102e57824 */ /* 0x000fc800078e02eb */
[----:B------:R-:W-:Y:S01]  /*24a0*/  HMMA.16816.F32 R80, R20, R50, R80 ;  /* 0x000000321450723c */ /* 0x000fe20000001850 */
[----:B----4-:R-:W-:-:S07]  /*24b0*/  IADD3 R4, P1, R4, UR16, RZ ;  /* 0x0000001004047c10 */ /* 0x010fce000ff3e0ff */
[----:B------:R-:W-:Y:S01]  /*24c0*/  HMMA.16816.F32 R140, R20, R46, R92 ;  /* 0x0000002e148c723c */ /* 0x000fe2000000185c */
[----:B------:R-:W-:Y:S02]  /*24d0*/  IADD3.X R5, R5, UR15, RZ, P1, !PT ;  /* 0x0000000f05057c10 */ /* 0x000fe40008ffe4ff */
[----:B------:R-:W-:-:S03]  /*24e0*/  PLOP3.LUT P1, PT, PT, PT, UP0, 0x80, 0x0 ;  /* 0x000000000000781c */ /* 0x000fc60003f2f008 */
[----:B------:R1:W-:Y:S02]  /*24f0*/  LDGSTS.E.BYPASS.LTC128B.128 [R244+0x3900], [R4.64], !P4 ;  /* 0x0390000004f47fae */ /* 0x0003e4000e101d52 */
[----:B------:R-:W-:Y:S02]  /*2500*/  HMMA.16816.F32 R132, R20, R38, R88 ;  /* 0x000000261484723c */ /* 0x000fe40000001858 */
[----:B------:R-:W-:Y:S04]  /*2510*/  LDSM.16.M88.4 R40, [R230+0x4100] ;  /* 0x00410000e628783b */ /* 0x000fe80000000200 */
[----:B------:R-:W4:Y:S02]  /*2520*/  LDSM.16.M88.4 R12, [R232+0x8100] ;  /* 0x00810000e80c783b */ /* 0x000f240000000200 */
[C---:B--2---:R-:W-:Y:S02]  /*2530*/  HMMA.16816.F32 R124, R16.reuse, R48, R100 ;  /* 0x00000030107c723c */ /* 0x044fe40000001864 */
[----:B---3--:R-:W2:Y:S04]  /*2540*/  LDSM.16.M88.4 R8, [R232+0xa100] ;  /* 0x00a10000e808783b */ /* 0x008ea80000000200 */
[----:B------:R-:W3:Y:S02]  /*2550*/  LDSM.16.M88.4 R24, [R230+0x5100] ;  /* 0x00510000e618783b */ /* 0x000ee40000000200 */
[C---:B------:R-:W-:Y:S02]  /*2560*/  HMMA.16816.F32 R128, R16.reuse, R44, R96 ;  /* 0x0000002c1080723c */ /* 0x040fe40000001860 */
[----:B------:R-:W5:Y:S04]  /*2570*/  LDSM.16.M88.4 R20, [R230+0x5900] ;  /* 0x00590000e614783b */ /* 0x000f680000000200 */
[----:B------:R-:W2:Y:S02]  /*2580*/  LDSM.16.M88.4 R28, [R230+0x4900] ;  /* 0x00490000e61c783b */ /* 0x000ea40000000200 */
[C---:B------:R-:W-:Y:S02]  /*2590*/  HMMA.16816.F32 R112, R16.reuse, R36, R84 ;  /* 0x000000241070723c */ /* 0x040fe40000001854 */
[----:B------:R-:W-:Y:S04]  /*25a0*/  LDSM.16.M88.4 R32, [R231+0xc100] ;  /* 0x00c10000e720783b */ /* 0x000fe80000000200 */
[----:B------:R-:W-:Y:S02]  /*25b0*/  LDSM.16.M88.4 R88, [R229+0x1000] ;  /* 0x00100000e558783b */ /* 0x000fe40000000200 */
[C---:B-1----:R-:W-:Y:S02]  /*25c0*/  HMMA.16816.F32 R4, R16.reuse, R52, R104 ;  /* 0x000000341004723c */ /* 0x042fe40000001868 */
[----:B------:R-:W0:Y:S06]  /*25d0*/  LDGDEPBAR ;  /* 0x00000000000079af */ /* 0x000e2c0000000000 */
[C---:B------:R-:W-:Y:S08]  /*25e0*/  HMMA.16816.F32 R104, R16.reuse, R50, R116 ;  /* 0x000000321068723c */ /* 0x040ff00000001874 */
[C---:B------:R-:W-:Y:S01]  /*25f0*/  HMMA.16816.F32 R92, R16.reuse, R54, R120 ;  /* 0x00000036105c723c */ /* 0x040fe20000001878 */
[----:B------:R-:W-:Y:S07]  /*2600*/  LDSM.16.M88.4 R52, [R229+0x800] ;  /* 0x00080000e534783b */ /* 0x000fee0000000200 */
[C---:B------:R-:W-:Y:S01]  /*2610*/  HMMA.16816.F32 R100, R16.reuse, R46, R108 ;  /* 0x0000002e1064723c */ /* 0x040fe2000000186c */
[----:B------:R-:W-:Y:S07]  /*2620*/  LDSM.16.M88.4 R108, [R229+0x1800] ;  /* 0x00180000e56c783b */ /* 0x000fee0000000200 */
[----:B------:R-:W-:Y:S01]  /*2630*/  HMMA.16816.F32 R48, R16, R38, R68 ;  /* 0x000000261030723c */ /* 0x000fe20000001844 */
[----:B------:R-:W-:Y:S04]  /*2640*/  LDSM.16.M88.4 R16, [R229] ;  /* 0x00000000e510783b */ /* 0x000fe80000000200 */
[----:B------:R-:W1:Y:S03]  /*2650*/  LDSM.16.M88.4 R36, [R234+0x8100] ;  /* 0x00810000ea24783b */ /* 0x000e660000000200 */
[-C--:B----4-:R-:W-:Y:S01]  /*2660*/  HMMA.16816.F32 R44, R12, R40.reuse, R4 ;  /* 0x000000280c2c723c */ /* 0x090fe20000001804 */
[----:B------:R-:W4:Y:S07]  /*2670*/  LDSM.16.M88.4 R4, [R234+0xa100] ;  /* 0x00a10000ea04783b */ /* 0x000f2e0000000200 */
[C---:B--2---:R-:W-:Y:S08]  /*2680*/  HMMA.16816.F32 R56, R8.reuse, R40, R76 ;  /* 0x000000280838723c */ /* 0x044ff0000000184c */
[C---:B---3--:R-:W-:Y:S01]  /*2690*/  HMMA.16816.F32 R76, R8.reuse, R24, R60 ;  /* 0x00000018084c723c */ /* 0x048fe2000000183c */
[----:B------:R-:W2:Y:S07]  /*26a0*/  LDSM.16.M88.4 R60, [R224+0x6100] ;  /* 0x00610000e03c783b */ /* 0x000eae0000000200 */
[C---:B-----5:R-:W-:Y:S08]  /*26b0*/  HMMA.16816.F32 R68, R8.reuse, R20, R64 ;  /* 0x000000140844723c */ /* 0x060ff00000001840 */
[C---:B------:R-:W-:Y:S08]  /*26c0*/  HMMA.16816.F32 R96, R8.reuse, R42, R72 ;  /* 0x0000002a0860723c */ /* 0x040ff00000001848 */
[C---:B------:R-:W-:Y:S08]  /*26d0*/  HMMA.16816.F32 R84, R8.reuse, R28, R136 ;  /* 0x0000001c0854723c */ /* 0x040ff00000001888 */
[C---:B------:R-:W-:Y:S08]  /*26e0*/  HMMA.16816.F32 R80, R8.reuse, R30, R80 ;  /* 0x0000001e0850723c */ /* 0x040ff00000001850 */
[C---:B------:R-:W-:Y:S08]  /*26f0*/  HMMA.16816.F32 R72, R8.reuse, R26, R140 ;  /* 0x0000001a0848723c */ /* 0x040ff0000000188c */
[----:B------:R-:W-:Y:S08]  /*2700*/  HMMA.16816.F32 R64, R8, R22, R132 ;  /* 0x000000160840723c */ /* 0x000ff00000001884 */
[----:B-1----:R-:W-:Y:S08]  /*2710*/  HMMA.16816.F32 R8, R36, R16, R44 ;  /* 0x000000102408723c */ /* 0x002ff0000000182c */
[C---:B------:R-:W-:Y:S08]  /*2720*/  HMMA.16816.F32 R40, R12.reuse, R42, R92 ;  /* 0x0000002a0c28723c */ /* 0x040ff0000000185c */
[C---:B------:R-:W-:Y:S08]  /*2730*/  HMMA.16816.F32 R116, R12.reuse, R20, R112 ;  /* 0x000000140c74723c */ /* 0x040ff00000001870 */
[C---:B------:R-:W-:Y:S08]  /*2740*/  HMMA.16816.F32 R92, R12.reuse, R28, R124 ;  /* 0x0000001c0c5c723c */ /* 0x040ff0000000187c */
[C---:B------:R-:W-:Y:S01]  /*2750*/  HMMA.16816.F32 R104, R12.reuse, R30, R104 ;  /* 0x0000001e0c68723c */ /* 0x040fe20000001868 */
[----:B------:R-:W1:Y:S07]  /*2760*/  LDSM.16.M88.4 R28, [R231+0xe100] ;  /* 0x00e10000e71c783b */ /* 0x000e6e0000000200 */
[C---:B------:R-:W-:Y:S08]  /*2770*/  HMMA.16816.F32 R128, R12.reuse, R24, R128 ;  /* 0x000000180c80723c */ /* 0x040ff00000001880 */
[C---:B------:R-:W-:Y:S01]  /*2780*/  HMMA.16816.F32 R100, R12.reuse, R26, R100 ;  /* 0x0000001a0c64723c */ /* 0x040fe20000001864 */
[----:B------:R-:W-:Y:S07]  /*2790*/  LDSM.16.M88.4 R24, [R233+0xc100] ;  /* 0x00c10000e918783b */ /* 0x000fee0000000200 */
[----:B------:R-:W-:Y:S01]  /*27a0*/  HMMA.16816.F32 R112, R12, R22, R48 ;  /* 0x000000160c70723c */ /* 0x000fe20000001830 */
[----:B------:R-:W-:Y:S04]  /*27b0*/  LDSM.16.M88.4 R20, [R233+0xe100] ;  /* 0x00e10000e914783b */ /* 0x000fe80000000200 */
[----:B------:R-:W-:Y:S03]  /*27c0*/  LDSM.16.M88.4 R48, [R230+0x6100] ;  /* 0x00610000e630783b */ /* 0x000fe60000000200 */
[----:B----4-:R-:W-:Y:S01]  /*27d0*/  HMMA.16816.F32 R12, R4, R16, R56 ;  /* 0x00000010040c723c */ /* 0x010fe20000001838 */
[----:B------:R-:W3:Y:S07]  /*27e0*/  LDSM.16.M88.4 R56, [R235+0x2000] ;  /* 0x00200000eb38783b */ /* 0x000eee0000000200 */
[----:B--2---:R-:W-:Y:S08]  /*27f0*/  HMMA.16816.F32 R8, R32, R60, R8 ;  /* 0x0000003c2008723c */ /* 0x004ff00000001808 */
[C---:B------:R-:W-:Y:S08]  /*2800*/  HMMA.16816.F32 R148, R4.reuse, R110, R64 ;  /* 0x0000006e0494723c */ /* 0x040ff00000001840 */
[-C--:B------:R-:W-:Y:S08]  /*2810*/  HMMA.16816.F32 R96, R4, R18.reuse, R96 ;  /* 0x000000120460723c */ /* 0x080ff00000001860 */
[----:B------:R-:W-:Y:S01]  /*2820*/  HMMA.16816.F32 R64, R36, R18, R40 ;  /* 0x000000122440723c */ /* 0x000fe20000001828 */
[----:B------:R-:W2:Y:S04]  /*2830*/  LDSM.16.M88.4 R16, [R232+0xc100] ;  /* 0x00c10000e810783b */ /* 0x000ea80000000200 */
[----:B------:R-:W-:Y:S03]  /*2840*/  LDSM.16.M88.4 R40, [R229+0x2000] ;  /* 0x00200000e528783b */ /* 0x000fe60000000200 */
[C---:B------:R-:W-:Y:S08]  /*2850*/  HMMA.16816.F32 R84, R4.reuse, R52, R84 ;  /* 0x000000340454723c */ /* 0x040ff00000001854 */
[C---:B------:R-:W-:Y:S08]  /*2860*/  HMMA.16816.F32 R120, R4.reuse, R54, R80 ;  /* 0x000000360478723c */ /* 0x040ff00000001850 */
[C---:B------:R-:W-:Y:S08]  /*2870*/  HMMA.16816.F32 R124, R4.reuse, R88, R76 ;  /* 0x00000058047c723c */ /* 0x040ff0000000184c */
[C---:B------:R-:W-:Y:S08]  /*2880*/  HMMA.16816.F32 R132, R4.reuse, R90, R72 ;  /* 0x0000005a0484723c */ /* 0x040ff00000001848 */
[----:B------:R-:W-:Y:S08]  /*2890*/  HMMA.16816.F32 R136, R4, R108, R68 ;  /* 0x0000006c0488723c */ /* 0x000ff00000001844 */
[----:B-1----:R-:W-:Y:S01]  /*28a0*/  HMMA.16816.F32 R4, R28, R60, R12 ;  /* 0x0000003c1c04723c */ /* 0x002fe2000000180c */
[----:B------:R-:W1:Y:S07]  /*28b0*/  LDSM.16.M88.4 R12, [R232+0xe100] ;  /* 0x00e10000e80c783b */ /* 0x000e6e0000000200 */
[----:B---3--:R-:W-:Y:S01]  /*28c0*/  HMMA.16816.F32 R44, R24, R56, R8 ;  /* 0x00000038182c723c */ /* 0x008fe20000001808 */
[----:B------:R-:W3:Y:S07]  /*28d0*/  LDSM.16.M88.4 R8, [R234+0xc100] ;  /* 0x00c10000ea08783b */ /* 0x000eee0000000200 */
[C---:B------:R-:W-:Y:S08]  /*28e0*/  HMMA.16816.F32 R92, R36.reuse, R52, R92 ;  /* 0x00000034245c723c */ /* 0x040ff0000000185c */
[----:B------:R-:W-:Y:S08]  /*28f0*/  HMMA.16816.F32 R104, R36, R54, R104 ;  /* 0x000000362468723c */ /* 0x000ff00000001868 */
[----:B------:R-:W-:Y:S01]  /*2900*/  HMMA.16816.F32 R52, R20, R56, R4 ;  /* 0x000000381434723c */ /* 0x000fe20000001804 */
[----:B------:R-:W-:Y:S07]  /*2910*/  LDSM.16.M88.4 R4, [R236+0xe100] ;  /* 0x00e10000ec04783b */ /* 0x000fee0000000200 */
[----:B--2---:R-:W-:Y:S01]  /*2920*/  HMMA.16816.F32 R68, R16, R48, R44 ;  /* 0x000000301044723c */ /* 0x004fe2000000182c */
[----:B------:R-:W2:Y:S07]  /*2930*/  LDSM.16.M88.4 R44, [R224+0x6900] ;  /* 0x00690000e02c783b */ /* 0x000eae0000000200 */
[-C--:B------:R-:W-:Y:S08]  /*2940*/  HMMA.16816.F32 R64, R32, R62.reuse, R64 ;  /* 0x0000003e2040723c */ /* 0x080ff00000001840 */
[----:B------:R-:W-:Y:S08]  /*2950*/  HMMA.16816.F32 R72, R28, R62, R96 ;  /* 0x0000003e1c48723c */ /* 0x000ff00000001860 */
[----:B-1----:R-:W-:Y:S01]  /*2960*/  HMMA.16816.F32 R60, R12, R48, R52 ;  /* 0x000000300c3c723c */ /* 0x002fe20000001834 */
[----:B------:R-:W1:Y:S07]  /*2970*/  LDSM.16.M88.4 R52, [R235+0x2800] ;  /* 0x00280000eb34783b */ /* 0x000e6e0000000200 */
[----:B------:R-:W-:Y:S08]  /*2980*/  HMMA.16816.F32 R64, R24, R58, R64 ;  /* 0x0000003a1840723c */ /* 0x000ff00000001840 */
[----:B---3--:R-:W-:Y:S08]  /*2990*/  HMMA.16816.F32 R76, R8, R40, R68 ;  /* 0x00000028084c723c */ /* 0x008ff00000001844 */
[----:B------:R-:W-:Y:S08]  /*29a0*/  HMMA.16816.F32 R72, R20, R58, R72 ;  /* 0x0000003a1448723c */ /* 0x000ff00000001848 */
[----:B--2---:R-:W-:Y:S08]  /*29b0*/  HMMA.16816.F32 R68, R32, R44, R92 ;  /* 0x0000002c2044723c */ /* 0x004ff0000000185c */
[----:B------:R-:W-:Y:S01]  /*29c0*/  HMMA.16816.F32 R128, R36, R88, R128 ;  /* 0x000000582480723c */ /* 0x000fe20000001880 */
[----:B------:R-:W-:-:S04]  /*29d0*/  FMUL.FTZ R2, R76, c[0x0][0x320] ;  /* 0x0000c8004c027a20 */ /* 0x000fc80000410000 */
[----:B------:R2:W3:Y:S03]  /*29e0*/  MUFU.TANH R146, R2 ;  /* 0x0000000200927308 */ /* 0x0004e60000002400 */
[C---:B------:R-:W-:Y:S08]  /*29f0*/  HMMA.16816.F32 R100, R36.reuse, R90, R100 ;  /* 0x0000005a2464723c */ /* 0x040ff00000001864 */
[----:B------:R-:W-:Y:S01]  /*2a00*/  HMMA.16816.F32 R116, R36, R108, R116 ;  /* 0x0000006c2474723c */ /* 0x000fe20000001874 */
[----:B--2---:R-:W-:-:S07]  /*2a10*/  FMUL.FTZ R2, R77, c[0x0][0x320] ;  /* 0x0000c8004d027a20 */ /* 0x004fce0000410000 */
[----:B------:R-:W-:Y:S01]  /*2a20*/  HMMA.16816.F32 R112, R36, R110, R112 ;  /* 0x0000006e2470723c */ /* 0x000fe20000001870 */
[----:B------:R-:W2:Y:S01]  /*2a30*/  LDSM.16.M88.4 R36, [R230+0x6900] ;  /* 0x00690000e624783b */ /* 0x000ea20000000200 */
[----:B------:R4:W1:Y:S06]  /*2a40*/  MUFU.TANH R145, R2 ;  /* 0x0000000200917308 */ /* 0x00086c0000002400 */
[----:B------:R-:W-:Y:S08]  /*2a50*/  HMMA.16816.F32 R80, R4, R40, R60 ;  /* 0x000000280450723c */ /* 0x000ff0000000183c */
[----:B------:R-:W-:Y:S01]  /*2a60*/  HMMA.16816.F32 R60, R16, R50, R64 ;  /* 0x00000032103c723c */ /* 0x000fe20000001840 */
[----:B----4-:R-:W-:-:S04]  /*2a70*/  FMUL.FTZ R2, R78, c[0x0][0x320] ;  /* 0x0000c8004e027a20 */ /* 0x010fc80000410000 */
[----:B------:R4:W1:Y:S03]  /*2a80*/  MUFU.TANH R144, R2 ;  /* 0x0000000200907308 */ /* 0x0008660000002400 */
[----:B------:R-:W-:Y:S08]  /*2a90*/  HMMA.16816.F32 R56, R28, R44, R84 ;  /* 0x0000002c1c38723c */ /* 0x000ff00000001854 */
[----:B------:R-:W-:Y:S01]  /*2aa0*/  HMMA.16816.F32 R64, R12, R50, R72 ;  /* 0x000000320c40723c */ /* 0x000fe20000001848 */
[----:B------:R-:W5:Y:S01]  /*2ab0*/  LDSM.16.M88.4 R48, [R229+0x2800] ;  /* 0x00280000e530783b */ /* 0x000f620000000200 */
[----:B----4-:R-:W-:-:S06]  /*2ac0*/  FMUL.FTZ R2, R79, c[0x0][0x320] ;  /* 0x0000c8004f027a20 */ /* 0x010fcc0000410000 */
[----:B-1----:R-:W-:Y:S01]  /*2ad0*/  HMMA.16816.F32 R68, R24, R52, R68 ;  /* 0x000000341844723c */ /* 0x002fe20000001844 */
[----:B------:R1:W4:Y:S07]  /*2ae0*/  MUFU.TANH R143, R2 ;  /* 0x00000002008f7308 */ /* 0x00032e0000002400 */
[----:B------:R-:W-:Y:S08]  /*2af0*/  HMMA.16816.F32 R72, R8, R42, R60 ;  /* 0x0000002a0848723c */ /* 0x000ff0000000183c */
[----:B------:R-:W-:Y:S01]  /*2b00*/  HMMA.16816.F32 R60, R20, R52, R56 ;  /* 0x00000034143c723c */ /* 0x000fe20000001838 */
[----:B------:R-:W3:Y:S01]  /*2b10*/  LDSM.16.M88.4 R56, [R224+0x7100] ;  /* 0x00710000e038783b */ /* 0x000ee20000000200 */
[----:B-1----:R-:W-:-:S04]  /*2b20*/  FMUL.FTZ R2, R80, c[0x0][0x320] ;  /* 0x0000c80050027a20 */ /* 0x002fc80000410000 */
[----:B------:R1:W1:Y:S02]  /*2b30*/  MUFU.TANH R142, R2 ;  /* 0x00000002008e7308 */ /* 0x0002640000002400 */
[----:B------:R-:W-:Y:S08]  /*2b40*/  HMMA.16816.F32 R84, R4, R42, R64 ;  /* 0x0000002a0454723c */ /* 0x000ff00000001840 */
[----:B------:R-:W-:Y:S01]  /*2b50*/  HMMA.16816.F32 R40, R32, R46, R104 ;  /* 0x0000002e2028723c */ /* 0x000fe20000001868 */
[----:B-1----:R-:W-:-:S07]  /*2b60*/  FMUL.FTZ R2, R81, c[0x0][0x320] ;  /* 0x0000c80051027a20 */ /* 0x002fce0000410000 */
[----:B--2---:R-:W-:Y:S01]  /*2b70*/  HMMA.16816.F32 R64, R16, R36, R68 ;  /* 0x000000241040723c */ /* 0x004fe20000001844 */
[----:B------:R1:W2:Y:S07]  /*2b80*/  MUFU.TANH R141, R2 ;  /* 0x00000002008d7308 */ /* 0x0002ae0000002400 */
[----:B------:R-:W-:Y:S08]  /*2b90*/  HMMA.16816.F32 R68, R28, R46, R120 ;  /* 0x0000002e1c44723c */ /* 0x000ff00000001878 */
[----:B------:R-:W-:Y:S01]  /*2ba0*/  HMMA.16816.F32 R44, R12, R36, R60 ;  /* 0x000000240c2c723c */ /* 0x000fe2000000183c */
[----:B-1----:R-:W-:-:S04]  /*2bb0*/  FMUL.FTZ R2, R82, c[0x0][0x320] ;  /* 0x0000c80052027a20 */ /* 0x002fc80000410000 */
[----:B------:R1:W1:Y:S03]  /*2bc0*/  MUFU.TANH R108, R2 ;  /* 0x00000002006c7308 */ /* 0x0002660000002400 */
[----:B------:R-:W-:Y:S01]  /*2bd0*/  HMMA.16816.F32 R60, R24, R54, R40 ;  /* 0x00000036183c723c */ /* 0x000fe20000001828 */
[----:B------:R-:W2:Y:S01]  /*2be0*/  LDSM.16.M88.4 R40, [R235+0x3000] ;  /* 0x00300000eb28783b */ /* 0x000ea20000000200 */
[----:B-1----:R-:W-:Y:S11]  /*2bf0*/  FMUL.FTZ R2, R83, c[0x0][0x320] ;  /* 0x0000c80053027a20 */ /* 0x002ff60000410000 */
[----:B------:R-:W-:Y:S03]  /*2c00*/  @!UPT UIADD3 URZ, URZ, URZ, URZ ;  /* 0x0000003f3f3ff290 */ /* 0x000fe6000fffe03f */
[----:B-----5:R-:W-:Y:S01]  /*2c10*/  HMMA.16816.F32 R76, R4, R48, R44 ;  /* 0x00000030044c723c */ /* 0x020fe2000000182c */
[----:B------:R1:W1:Y:S07]  /*2c20*/  MUFU.TANH R109, R2 ;  /* 0x00000002006d7308 */ /* 0x00026e0000002400 */
[----:B------:R-:W-:Y:S08]  /*2c30*/  HMMA.16816.F32 R60, R16, R38, R60 ;  /* 0x00000026103c723c */ /* 0x000ff0000000183c */
[----:B---3--:R-:W-:Y:S01]  /*2c40*/  HMMA.16816.F32 R44, R28, R56, R124 ;  /* 0x000000381c2c723c */ /* 0x008fe2000000187c */
[----:B-1----:R-:W-:-:S04]  /*2c50*/  FMUL.FTZ R2, R72, c[0x0][0x320] ;  /* 0x0000c80048027a20 */ /* 0x002fc80000410000 */
[----:B------:R1:W3:Y:S02]  /*2c60*/  MUFU.TANH R140, R2 ;  /* 0x00000002008c7308 */ /* 0x0002e40000002400 */
[----:B-1----:R-:W-:-:S06]  /*2c70*/  FMUL.FTZ R2, R73, c[0x0][0x320] ;  /* 0x0000c80049027a20 */ /* 0x002fcc0000410000 */
[----:B------:R1:W1:Y:S02]  /*2c80*/  MUFU.TANH R111, R2 ;  /* 0x00000002006f7308 */ /* 0x0002640000002400 */
[----:B-1----:R-:W-:-:S06]  /*2c90*/  FMUL.FTZ R2, R74, c[0x0][0x320] ;  /* 0x0000c8004a027a20 */ /* 0x002fcc0000410000 */
[----:B------:R1:W1:Y:S02]  /*2ca0*/  MUFU.TANH R110, R2 ;  /* 0x00000002006e7308 */ /* 0x0002640000002400 */
[----:B-1----:R-:W-:Y:S02]  /*2cb0*/  FMUL.FTZ R2, R75, c[0x0][0x320] ;  /* 0x0000c8004b027a20 */ /* 0x002fe40000410000 */
[----:B------:R-:W-:Y:S04]  /*2cc0*/  HMMA.16816.F32 R72, R8, R48, R64 ;  /* 0x000000300848723c */ /* 0x000fe80000001840 */
[----:B------:R1:W1:Y:S04]  /*2cd0*/  MUFU.TANH R107, R2 ;  /* 0x00000002006b7308 */ /* 0x0002680000002400 */
[----:B------:R-:W-:Y:S01]  /*2ce0*/  HMMA.16816.F32 R64, R20, R54, R68 ;  /* 0x000000361440723c */ /* 0x000fe20000001844 */
[----:B------:R-:W5:Y:S07]  /*2cf0*/  LDSM.16.M88.4 R52, [R230+0x7100] ;  /* 0x00710000e634783b */ /* 0x000f6e0000000200 */
[----:B------:R-:W-:Y:S01]  /*2d00*/  HMMA.16816.F32 R68, R32, R56, R128 ;  /* 0x000000382044723c */ /* 0x000fe20000001880 */
[----:B-1----:R-:W-:-:S04]  /*2d10*/  FMUL.FTZ R2, R84, c[0x0][0x320] ;  /* 0x0000c80054027a20 */ /* 0x002fc80000410000 */
[----:B------:R1:W1:Y:S11]  /*2d20*/  MUFU.TANH R106, R2 ;  /* 0x00000002006a7308 */ /* 0x0002760000002400 */
[----:B------:R-:W-:Y:S01]  /*2d30*/  HMMA.16816.F32 R64, R12, R38, R64 ;  /* 0x000000260c40723c */ /* 0x000fe20000001840 */
[----:B------:R-:W3:Y:S01]  /*2d40*/  LDSM.16.M88.4 R36, [R229+0x3000] ;  /* 0x00300000e524783b */ /* 0x000ee20000000200 */
[----:B-1----:R-:W-:-:S06]  /*2d50*/  FMUL.FTZ R2, R85, c[0x0][0x320] ;  /* 0x0000c80055027a20 */ /* 0x002fcc0000410000 */
[----:B--2---:R-:W-:Y:S01]  /*2d60*/  HMMA.16816.F32 R68, R24, R40, R68 ;  /* 0x000000281844723c */ /* 0x004fe20000001844 */
[----:B------:R1:W2:Y:S11]  /*2d70*/  MUFU.TANH R105, R2 ;  /* 0x0000000200697308 */ /* 0x0002b60000002400 */
[----:B------:R-:W-:Y:S04]  /*2d80*/  @!UPT UIADD3 URZ, URZ, URZ, URZ ;  /* 0x0000003f3f3ff290 */ /* 0x000fe8000fffe03f */
[----:B------:R-:W-:Y:S01]  /*2d90*/  HMMA.16816.F32 R80, R4, R50, R64 ;  /* 0x000000320450723c */ /* 0x000fe20000001840 */
[----:B-1----:R-:W-:-:S04]  /*2da0*/  FMUL.FTZ R2, R86, c[0x0][0x320] ;  /* 0x0000c80056027a20 */ /* 0x002fc80000410000 */
[----:B------:R1:W1:Y:S03]  /*2db0*/  MUFU.TANH R104, R2 ;  /* 0x0000000200687308 */ /* 0x0002660000002400 */
[----:B-----5:R-:W-:Y:S08]  /*2dc0*/  HMMA.16816.F32 R64, R16, R52, R68 ;  /* 0x000000341040723c */ /* 0x020ff00000001844 */
[----:B------:R-:W-:Y:S01]  /*2dd0*/  HMMA.16816.F32 R68, R28, R58, R132 ;  /* 0x0000003a1c44723c */ /* 0x000fe20000001884 */
[----:B-1----:R-:W-:-:S04]  /*2de0*/  FMUL.FTZ R2, R87, c[0x0][0x320] ;  /* 0x0000c80057027a20 */ /* 0x002fc80000410000 */
[----:B------:R1:W1:Y:S11]  /*2df0*/  MUFU.TANH R98, R2 ;  /* 0x0000000200627308 */ /* 0x0002760000002400 */
[----:B------:R-:W-:Y:S08]  /*2e00*/  @!UPT UIADD3 URZ, URZ, URZ, URZ ;  /* 0x0000003f3f3ff290 */ /* 0x000ff0000fffe03f */
[----:B------:R-:W-:Y:S01]  /*2e10*/  HMMA.16816.F32 R68, R20, R42, R68 ;  /* 0x0000002a1444723c */ /* 0x000fe20000001844 */
[----:B-1----:R-:W-:-:S04]  /*2e20*/  FMUL.FTZ R2, R72, c[0x0][0x320] ;  /* 0x0000c80048027a20 */ /* 0x002fc80000410000 */
[----:B------:R1:W1:Y:S02]  /*2e30*/  MUFU.TANH R99, R2 ;  /* 0x0000000200637308 */ /* 0x0002640000002400 */
[----:B-1----:R-:W-:Y:S11]  /*2e40*/  FMUL.FTZ R2, R73, c[0x0][0x320] ;  /* 0x0000c80049027a20 */ /* 0x002ff60000410000 */
[----:B------:R-:W-:Y:S06]  /*2e50*/  @!UPT UIADD3 URZ, URZ, URZ, URZ ;  /* 0x0000003f3f3ff290 */ /* 0x000fec000fffe03f */
[----:B------:R-:W-:Y:S01]  /*2e60*/  HMMA.16816.F32 R68, R12, R54, R68 ;  /* 0x000000360c44723c */ /* 0x000fe20000001844 */
[----:B------:R1:W1:Y:S02]  /*2e70*/  MUFU.TANH R97, R2 ;  /* 0x0000000200617308 */ /* 0x0002640000002400 */
[----:B-1----:R-:W-:-:S06]  /*2e80*/  FMUL.FTZ R2, R74, c[0x0][0x320] ;  /* 0x0000c8004a027a20 */ /* 0x002fcc0000410000 */
[----:B------:R1:W1:Y:S11]  /*2e90*/  MUFU.TANH R96, R2 ;  /* 0x0000000200607308 */ /* 0x0002760000002400 */
[----:B------:R-:W-:Y:S04]  /*2ea0*/  @!UPT UIADD3 URZ, URZ, URZ, URZ ;  /* 0x0000003f3f3ff290 */ /* 0x000fe8000fffe03f */
[----:B---3--:R-:W-:Y:S01]  /*2eb0*/  HMMA.16816.F32 R68, R4, R38, R68 ;  /* 0x000000260444723c */ /* 0x008fe20000001844 */
[----:B-1----:R-:W-:-:S07]  /*2ec0*/  FMUL.FTZ R2, R75, c[0x0][0x320] ;  /* 0x0000c8004b027a20 */ /* 0x002fce0000410000 */
[----:B------:R-:W-:Y:S01]  /*2ed0*/  HMMA.16816.F32 R72, R8, R50, R60 ;  /* 0x000000320848723c */ /* 0x000fe2000000183c */
[----:B------:R1:W3:Y:S07]  /*2ee0*/  MUFU.TANH R95, R2 ;  /* 0x00000002005f7308 */ /* 0x0002ee0000002400 */
[----:B------:R-:W-:Y:S01]  /*2ef0*/  HMMA.16816.F32 R60, R20, R40, R44 ;  /* 0x00000028143c723c */ /* 0x000fe2000000182c */
[----:B------:R-:W5:Y:S07]  /*2f00*/  LDSM.16.M88.4 R44, [R224+0x7900] ;  /* 0x00790000e02c783b */ /* 0x000f6e0000000200 */
[----:B------:R-:W-:-:S02]  /*2f10*/  FMUL.FTZ R68, R68, c[0x0][0x320] ;  /* 0x0000c80044447a20 */ /* 0x000fc40000410000 */
[----:B------:R-:W-:Y:S02]  /*2f20*/  FMUL.FTZ R69, R69, c[0x0][0x320] ;  /* 0x0000c80045457a20 */ /* 0x000fe40000410000 */
[----:B------:R-:W-:Y:S01]  /*2f30*/  FMUL.FTZ R70, R70, c[0x0][0x320] ;  /* 0x0000c80046467a20 */ /* 0x000fe20000410000 */
[----:B------:R-:W-:Y:S01]  /*2f40*/  HMMA.16816.F32 R48, R32, R58, R100 ;  /* 0x0000003a2030723c */ /* 0x000fe20000001864 */
[----:B------:R-:W2:Y:S01]  /*2f50*/  MUFU.TANH R68, R68 ;  /* 0x0000004400447308 */ /* 0x000ea20000002400 */
[----:B-1----:R-:W-:-:S07]  /*2f60*/  FMUL.FTZ R2, R76, c[0x0][0x320] ;  /* 0x0000c8004c027a20 */ /* 0x002fce0000410000 */
[----:B------:R1:W1:Y:S02]  /*2f70*/  MUFU.TANH R94, R2 ;  /* 0x00000002005e7308 */ /* 0x0002640000002400 */
[----:B------:R-:W-:Y:S06]  /*2f80*/  HMMA.16816.F32 R56, R12, R52, R60 ;  /* 0x000000340c38723c */ /* 0x000fec000000183c */
[----:B------:R-:W2:Y:S07]  /*2f90*/  MUFU.TANH R69, R69 ;  /* 0x0000004500457308 */ /* 0x000eae0000002400 */
[----:B------:R-:W-:Y:S01]  /*2fa0*/  HMMA.16816.F32 R60, R24, R42, R48 ;  /* 0x0000002a183c723c */ /* 0x000fe20000001830 */
[----:B-1----:R-:W-:Y:S01]  /*2fb0*/  FMUL.FTZ R2, R77, c[0x0][0x320] ;  /* 0x0000c8004d027a20 */ /* 0x002fe20000410000 */
[----:B------:R-:W1:Y:S01]  /*2fc0*/  LDSM.16.M88.4 R48, [R235+0x3800] ;  /* 0x00380000eb30783b */ /* 0x000e620000000200 */
[----:B------:R-:W1:Y:S03]  /*2fd0*/  MUFU.TANH R70, R70 ;  /* 0x0000004600467308 */ /* 0x000e660000002400 */
[----:B------:R-:W1:Y:S05]  /*2fe0*/  LDSM.16.M88.4 R40, [R230+0x7900] ;  /* 0x00790000e628783b */ /* 0x000e6a0000000200 */
[----:B------:R2:W1:Y:S02]  /*2ff0*/  MUFU.TANH R93, R2 ;  /* 0x00000002005d7308 */ /* 0x0004640000002400 */
[----:B--2---:R-:W-:-:S06]  /*3000*/  FMUL.FTZ R2, R78, c[0x0][0x320] ;  /* 0x0000c8004e027a20 */ /* 0x004fcc0000410000 */
[----:B------:R2:W1:Y:S02]  /*3010*/  MUFU.TANH R90, R2 ;  /* 0x00000002005a7308 */ /* 0x0004640000002400 */
[----:B--2---:R-:W-:Y:S02]  /*3020*/  FMUL.FTZ R2, R79, c[0x0][0x320] ;  /* 0x0000c8004f027a20 */ /* 0x004fe40000410000 */
[----:B------:R-:W-:Y:S04]  /*3030*/  HMMA.16816.F32 R76, R4, R36, R56 ;  /* 0x00000024044c723c */ /* 0x000fe80000001838 */
[----:B------:R2:W1:Y:S04]  /*3040*/  MUFU.TANH R89, R2 ;  /* 0x0000000200597308 */ /* 0x0004680000002400 */
[----:B------:R-:W-:Y:S08]  /*3050*/  HMMA.16816.F32 R56, R16, R54, R60 ;  /* 0x000000361038723c */ /* 0x000ff0000000183c */
[----:B-----5:R-:W-:Y:S01]  /*3060*/  HMMA.16816.F32 R60, R28, R44, R136 ;  /* 0x0000002c1c3c723c */ /* 0x020fe20000001888 */
[----:B--2---:R-:W-:-:S04]  /*3070*/  FMUL.FTZ R2, R72, c[0x0][0x320] ;  /* 0x0000c80048027a20 */ /* 0x004fc80000410000 */
[----:B------:R2:W1:Y:S03]  /*3080*/  MUFU.TANH R91, R2 ;  /* 0x00000002005b7308 */ /* 0x0004660000002400 */
[----:B------:R-:W-:Y:S01]  /*3090*/  HMMA.16816.F32 R28, R28, R46, R148 ;  /* 0x0000002e1c1c723c */ /* 0x000fe20000001894 */
[----:B--2---:R-:W-:Y:S11]  /*30a0*/  FMUL.FTZ R2, R73, c[0x0][0x320] ;  /* 0x0000c80049027a20 */ /* 0x004ff60000410000 */
[----:B------:R-:W-:Y:S04]  /*30b0*/  @!UPT UIADD3 URZ, URZ, URZ, URZ ;  /* 0x0000003f3f3ff290 */ /* 0x000fe8000fffe03f */
[----:B-1----:R-:W-:Y:S01]  /*30c0*/  HMMA.16816.F32 R60, R20, R48, R60 ;  /* 0x00000030143c723c */ /* 0x002fe2000000183c */
[----:B------:R1:W2:Y:S02]  /*30d0*/  MUFU.TANH R92, R2 ;  /* 0x00000002005c7308 */ /* 0x0002a40000002400 */
[----:B-1----:R-:W-:-:S06]  /*30e0*/  FMUL.FTZ R2, R74, c[0x0][0x320] ;  /* 0x0000c8004a027a20 */ /* 0x002fcc0000410000 */
[----:B------:R1:W1:Y:S02]  /*30f0*/  MUFU.TANH R88, R2 ;  /* 0x0000000200587308 */ /* 0x0002640000002400 */
[----:B-1----:R-:W-:Y:S02]  /*3100*/  FMUL.FTZ R2, R75, c[0x0][0x320] ;  /* 0x0000c8004b027a20 */ /* 0x002fe40000410000 */
[----:B------:R-:W-:Y:S04]  /*3110*/  HMMA.16816.F32 R72, R8, R36, R64 ;  /* 0x000000240848723c */ /* 0x000fe80000001840 */
[----:B------:R1:W1:Y:S04]  /*3120*/  MUFU.TANH R87, R2 ;  /* 0x0000000200577308 */ /* 0x0002680000002400 */
[----:B------:R-:W-:Y:S01]  /*3130*/  HMMA.16816.F32 R64, R32, R44, R116 ;  /* 0x0000002c2040723c */ /* 0x000fe20000001874 */
[----:B-1----:R-:W-:-:S04]  /*3140*/  FMUL.FTZ R2, R80, c[0x0][0x320] ;  /* 0x0000c80050027a20 */ /* 0x002fc80000410000 */
[----:B------:R1:W1:Y:S11]  /*3150*/  MUFU.TANH R86, R2 ;  /* 0x0000000200567308 */ /* 0x0002760000002400 */
[----:B------:R-:W-:Y:S08]  /*3160*/  @!UPT UIADD3 URZ, URZ, URZ, URZ ;  /* 0x0000003f3f3ff290 */ /* 0x000ff0000fffe03f */
[----:B------:R-:W-:Y:S01]  /*3170*/  HMMA.16816.F32 R52, R24, R48, R64 ;  /* 0x000000301834723c */ /* 0x000fe20000001840 */
[----:B-1----:R-:W-:-:S07]  /*3180*/  FMUL.FTZ R2, R81, c[0x0][0x320] ;  /* 0x0000c80051027a20 */ /* 0x002fce0000410000 */
[----:B------:R-:W-:Y:S01]  /*3190*/  HMMA.16816.F32 R64, R8, R38, R56 ;  /* 0x000000260840723c */ /* 0x000fe20000001838 */
[----:B------:R1:W1:Y:S07]  /*31a0*/  MUFU.TANH R85, R2 ;  /* 0x0000000200557308 */ /* 0x00026e0000002400 */
[----:B------:R-:W-:Y:S01]  /*31b0*/  HMMA.16816.F32 R56, R32, R46, R112 ;  /* 0x0000002e2038723c */ /* 0x000fe20000001870 */
[----:B------:R-:W5:Y:S01]  /*31c0*/  LDSM.16.M88.4 R32, [R229+0x3800] ;  /* 0x00380000e520783b */ /* 0x000f620000000200 */
[----:B------:R-:W-:-:S06]  /*31d0*/  DEPBAR.LE SB0, 0x0 ;  /* 0x000080000000791a */ /* 0x000fcc0000000000 */
[----:B------:R-:W-:Y:S01]  /*31e0*/  HMMA.16816.F32 R52, R16, R40, R52 ;  /* 0x000000281034723c */ /* 0x000fe20000001834 */
[----:B-1----:R-:W-:-:S04]  /*31f0*/  FMUL.FTZ R2, R82, c[0x0][0x320] ;  /* 0x0000c80052027a20 */ /* 0x002fc80000410000 */
[----:B------:R1:W1:Y:S03]  /*3200*/  MUFU.TANH R81, R2 ;  /* 0x0000000200517308 */ /* 0x0002660000002400 */
[----:B------:R-:W-:Y:S01]  /*3210*/  HMMA.16816.F32 R36, R12, R40, R60 ;  /* 0x000000280c24723c */ /* 0x000fe2000000183c */
[----:B------:R-:W-:Y:S02]  /*3220*/  FMUL.FTZ R65, R65, c[0x0][0x320] ;  /* 0x0000c80041417a20 */ /* 0x000fe40000410000 */
[----:B------:R-:W-:Y:S02]  /*3230*/  FMUL.FTZ R66, R66, c[0x0][0x320] ;  /* 0x0000c80042427a20 */ /* 0x000fe40000410000 */
[----:B------:R-:W-:Y:S02]  /*3240*/  FMUL.FTZ R67, R67, c[0x0][0x320] ;  /* 0x0000c80043437a20 */ /* 0x000fe40000410000 */
[----:B------:R-:W2:Y:S01]  /*3250*/  MUFU.TANH R65, R65 ;  /* 0x0000004100417308 */ /* 0x000ea20000002400 */
[----:B------:R-:W-:Y:S01]  /*3260*/  HMMA.16816.F32 R24, R24, R50, R56 ;  /* 0x000000321818723c */ /* 0x000fe20000001838 */
[----:B-1----:R-:W-:-:S06]  /*3270*/  FMUL.FTZ R2, R83, c[0x0][0x320] ;  /* 0x0000c80053027a20 */ /* 0x002fcc0000410000 */
[----:B------:R-:W1:Y:S01]  /*3280*/  MUFU.TANH R66, R66 ;  /* 0x0000004200427308 */ /* 0x000e620000002400 */
[----:B------:R-:W-:Y:S07]  /*3290*/  HMMA.16816.F32 R48, R20, R50, R28 ;  /* 0x000000321430723c */ /* 0x000fee000000181c */
[----:B------:R1:W1:Y:S01]  /*32a0*/  MUFU.TANH R83, R2 ;  /* 0x0000000200537308 */ /* 0x0002620000002400 */
[----:B-----5:R-:W-:Y:S07]  /*32b0*/  HMMA.16816.F32 R52, R8, R32, R52 ;  /* 0x000000200834723c */ /* 0x020fee0000001834 */
[----:B------:R-:W2:Y:S01]  /*32c0*/  MUFU.TANH R67, R67 ;  /* 0x0000004300437308 */ /* 0x000ea20000002400 */
[----:B------:R-:W-:Y:S01]  /*32d0*/  HMMA.16816.F32 R16, R16, R42, R24 ;  /* 0x0000002a1010723c */ /* 0x000fe20000001818 */
[----:B-1----:R-:W-:-:S07]  /*32e0*/  FMUL.FTZ R2, R72, c[0x0][0x320] ;  /* 0x0000c80048027a20 */ /* 0x002fce0000410000 */
[----:B------:R-:W-:Y:S01]  /*32f0*/  HMMA.16816.F32 R12, R12, R42, R48 ;  /* 0x0000002a0c0c723c */ /* 0x000fe20000001830 */
[----:B------:R1:W1:Y:S07]  /*3300*/  MUFU.TANH R84, R2 ;  /* 0x0000000200547308 */ /* 0x00026e0000002400 */
[----:B------:R-:W-:Y:S01]  /*3310*/  HMMA.16816.F32 R20, R4, R32, R36 ;  /* 0x000000200414723c */ /* 0x000fe20000001824 */
[----:B------:R-:W-:Y:S02]  /*3320*/  FMUL.FTZ R52, R52, c[0x0][0x320] ;  /* 0x0000c80034347a20 */ /* 0x000fe40000410000 */
[----:B------:R-:W-:-:S02]  /*3330*/  FMUL.FTZ R53, R53, c[0x0][0x320] ;  /* 0x0000c80035357a20 */ /* 0x000fc40000410000 */
[----:B------:R-:W-:Y:S02]  /*3340*/  FMUL.FTZ R54, R54, c[0x0][0x320] ;  /* 0x0000c80036367a20 */ /* 0x000fe40000410000 */
[----:B------:R-:W2:Y:S01]  /*3350*/  MUFU.TANH R52, R52 ;  /* 0x0000003400347308 */ /* 0x000ea20000002400 */
[----:B------:R-:W-:Y:S01]  /*3360*/  HMMA.16816.F32 R8, R8, R34, R16 ;  /* 0x000000220808723c */ /* 0x000fe20000001810 */
[----:B-1----:R-:W-:-:S06]  /*3370*/  FMUL.FTZ R2, R73, c[0x0][0x320] ;  /* 0x0000c80049027a20 */ /* 0x002fcc0000410000 */
[----:B------:R1:W1:Y:S01]  /*3380*/  MUFU.TANH R82, R2 ;  /* 0x0000000200527308 */ /* 0x0002620000002400 */
[----:B------:R-:W-:Y:S07]  /*3390*/  HMMA.16816.F32 R4, R4, R34, R12 ;  /* 0x000000220404723c */ /* 0x000fee000000180c */
[----:B------:R-:W2:Y:S01]  /*33a0*/  MUFU.TANH R37, R54 ;  /* 0x0000003600257308 */ /* 0x000ea20000002400 */
[----:B------:R-:W-:Y:S02]  /*33b0*/  FMUL.FTZ R21, R21, c[0x0][0x320] ;  /* 0x0000c80015157a20 */ /* 0x000fe40000410000 */
[----:B------:R-:W-:-:S02]  /*33c0*/  FMUL.FTZ R20, R20, c[0x0][0x320] ;  /* 0x0000c80014147a20 */ /* 0x000fc40000410000 */
[----:B------:R-:W-:Y:S02]  /*33d0*/  FMUL.FTZ R23, R23, c[0x0][0x320] ;  /* 0x0000c80017177a20 */ /* 0x000fe40000410000 */
[----:B------:R-:W-:Y:S01]  /*33e0*/  FMUL.FTZ R22, R22, c[0x0][0x320] ;  /* 0x0000c80016167a20 */ /* 0x000fe20000410000 */
[----:B------:R-:W2:Y:S01]  /*33f0*/  MUFU.TANH R29, R21 ;  /* 0x00000015001d7308 */ /* 0x000ea20000002400 */
[----:B-1----:R-:W-:Y:S02]  /*3400*/  FMUL.FTZ R2, R74, c[0x0][0x320] ;  /* 0x0000c8004a027a20 */ /* 0x002fe40000410000 */
[----:B------:R-:W-:Y:S02]  /*3410*/  FMUL.FTZ R8, R8, c[0x0][0x320] ;  /* 0x0000c80008087a20 */ /* 0x000fe40000410000 */
[----:B------:R-:W-:Y:S02]  /*3420*/  FMUL.FTZ R9, R9, c[0x0][0x320] ;  /* 0x0000c80009097a20 */ /* 0x000fe40000410000 */
[----:B------:R-:W-:Y:S01]  /*3430*/  FMUL.FTZ R10, R10, c[0x0][0x320] ;  /* 0x0000c8000a0a7a20 */ /* 0x000fe20000410000 */
[----:B------:R1:W1:Y:S01]  /*3440*/  MUFU.TANH R80, R2 ;  /* 0x0000000200507308 */ /* 0x0002620000002400 */
[----:B------:R-:W-:-:S02]  /*3450*/  FMUL.FTZ R11, R11, c[0x0][0x320] ;  /* 0x0000c8000b0b7a20 */ /* 0x000fc40000410000 */
[----:B------:R-:W-:Y:S02]  /*3460*/  FMUL.FTZ R5, R5, c[0x0][0x320] ;  /* 0x0000c80005057a20 */ /* 0x000fe40000410000 */
[----:B------:R-:W-:Y:S02]  /*3470*/  FMUL.FTZ R6, R6, c[0x0][0x320] ;  /* 0x0000c80006067a20 */ /* 0x000fe40000410000 */
[----:B------:R-:W-:Y:S01]  /*3480*/  FMUL.FTZ R7, R7, c[0x0][0x320] ;  /* 0x0000c80007077a20 */ /* 0x000fe20000410000 */
[----:B------:R-:W2:Y:S01]  /*3490*/  MUFU.TANH R53, R53 ;  /* 0x0000003500357308 */ /* 0x000ea20000002400 */
[----:B------:R-:W-:Y:S02]  /*34a0*/  FMUL.FTZ R4, R4, c[0x0][0x320] ;  /* 0x0000c80004047a20 */ /* 0x000fe40000410000 */
[----:B-1----:R-:W-:-:S05]  /*34b0*/  FMUL.FTZ R2, R75, c[0x0][0x320] ;  /* 0x0000c8004b027a20 */ /* 0x002fca0000410000 */
[----:B------:R-:W1:Y:S08]  /*34c0*/  MUFU.TANH R30, R20 ;  /* 0x00000014001e7308 */ /* 0x000e700000002400 */
[----:B------:R5:W1:Y:S08]  /*34d0*/  MUFU.TANH R75, R2 ;  /* 0x00000002004b7308 */ /* 0x000a700000002400 */
[----:B------:R-:W1:Y:S01]  /*34e0*/  MUFU.TANH R31, R23 ;  /* 0x00000017001f7308 */ /* 0x000e620000002400 */
[----:B-----5:R-:W-:-:S07]  /*34f0*/  FMUL.FTZ R2, R76, c[0x0][0x320] ;  /* 0x0000c8004c027a20 */ /* 0x020fce0000410000 */
        /* <DEDUP_REMOVED lines=16> */
[----:B------:R5:W1:Y:S08]  /*3600*/  MUFU.TANH R22, R4 ;  /* 0x0000000400167308 */ /* 0x000a700000002400 */
[----:B------:R1:W1:Y:S01]  /*3610*/  MUFU.TANH R44, R2 ;  /* 0x00000002002c7308 */ /* 0x0002620000002400 */
[----:B-----5:R-:W-:Y:S01]  /*3620*/  LOP3.LUT R4, R152, R147, RZ, 0xfc, !PT ;  /* 0x0000009398047212 */ /* 0x020fe200078efcff */
[----:B-1----:R-:W-:-:S06]  /*3630*/  FMUL.FTZ R2, R71, c[0x0][0x320] ;  /* 0x0000c80047027a20 */ /* 0x002fcc0000410000 */
[----:B------:R1:W1:Y:S02]  /*3640*/  MUFU.TANH R40, R2 ;  /* 0x0000000200287308 */ /* 0x0002640000002400 */
[----:B-1----:R-:W-:-:S06]  /*3650*/  FMUL.FTZ R2, R55, c[0x0][0x320] ;  /* 0x0000c80037027a20 */ /* 0x002fcc0000410000 */
[----:B------:R1:W1:Y:S01]  /*3660*/  MUFU.TANH R36, R2 ;  /* 0x0000000200247308 */ /* 0x0002620000002400 */
[----:B------:R-:W-:Y:S06]  /*3670*/  BAR.SYNC.DEFER_BLOCKING 0x0 ;  /* 0x0000000000007b1d */ /* 0x000fec0000010000 */
[----:B------:R-:W-:Y:S05]  /*3680*/  @!P1 BRA `(.L_x_110) ;  /* 0x0000024000009947 */ /* 0x000fea0003800000 */
[----:B--234-:R-:W-:-:S04]  /*3690*/  UIADD3 UR5, UR21, -0x2, URZ ;  /* 0xfffffffe15057890 */ /* 0x01cfc8000fffe03f */
[----:B------:R-:W-:Y:S02]  /*36a0*/  USHF.R.S32.HI UR4, URZ, 0x1f, UR5 ;  /* 0x0000001f3f047899 */ /* 0x000fe40008011405 */
[----:B------:R-:W-:Y:S01]  /*36b0*/  UIMAD UR22, UR22, UR5, URZ ;  /* 0x00000005161672a4 */ /* 0x000fe2000f8e023f */
[----:B------:R-:W-:Y:S01]  /*36c0*/  IMAD.WIDE.U32 R8, R153, UR5, R156 ;  /* 0x0000000599087c25 */ /* 0x000fe2000f8e009c */
[----:B------:R-:W-:Y:S02]  /*36d0*/  USHF.L.U32 UR5, UR6, 0x5, URZ ;  /* 0x0000000506057899 */ /* 0x000fe4000800063f */
[----:B------:R-:W-:Y:S02]  /*36e0*/  UIMAD UR4, UR4, UR23, UR22 ;  /* 0x00000017040472a4 */ /* 0x000fe4000f8e0216 */
[----:B------:R-:W-:Y:S01]  /*36f0*/  LEA R6, P1, R8, c[0x0][0x1c8], 0x1 ;  /* 0x0000720008067a11 */ /* 0x000fe200078208ff */
[----:B------:R-:W-:Y:S01]  /*3700*/  USHF.L.U64.HI UR6, UR6, 0x5, UR7 ;  /* 0x0000000506067899 */ /* 0x000fe20008010207 */
[----:B------:R-:W-:Y:S01]  /*3710*/  IMAD.U32 R14, RZ, RZ, UR5 ;  /* 0x00000005ff0e7e24 */ /* 0x000fe2000f8e00ff */
[----:B------:R-:W-:Y:S01]  /*3720*/  UIADD3 UR7, UP0, UR12, 0x80, URZ ;  /* 0x000000800c077890 */ /* 0x000fe2000ff1e03f */
[----:B-1----:R-:W-:-:S03]  /*3730*/  IADD3 R2, R9, UR4, RZ ;  /* 0x0000000409027c10 */ /* 0x002fc6000fffe0ff */
[----:B------:R-:W-:Y:S01]  /*3740*/  UIADD3.X UR4, URZ, UR9, URZ, UP0, !UPT ;  /* 0x000000093f047290 */ /* 0x000fe200087fe43f */
[----:B------:R-:W-:Y:S02]  /*3750*/  LEA.HI.X R7, R8, c[0x0][0x1cc], R2, 0x1, P1 ;  /* 0x0000730008077a11 */ /* 0x000fe400008f0c02 */
[----:B------:R-:W-:Y:S02]  /*3760*/  IADD3 R8, P4, R6, UR5, RZ ;  /* 0x0000000506087c10 */ /* 0x000fe4000ff9e0ff */
[----:B------:R-:W-:Y:S01]  /*3770*/  IADD3 R14, P2, P1, R14, 0x80, R6 ;  /* 0x000000800e0e7810 */ /* 0x000fe2000795e006 */
[----:B------:R-:W-:Y:S01]  /*3780*/  @!PT LDS RZ, [RZ] ;  /* 0x00000000fffff984 */ /* 0x000fe20000000800 */
[----:B------:R-:W-:Y:S01]  /*3790*/  @!PT LDS RZ, [RZ] ;  /* 0x00000000fffff984 */ /* 0x000fe20000000800 */
[----:B------:R-:W-:Y:S01]  /*37a0*/  @!PT LDS RZ, [RZ] ;  /* 0x00000000fffff984 */ /* 0x000fe20000000800 */
[----:B------:R1:W-:Y:S01]  /*37b0*/  LDGSTS.E.BYPASS.LTC128B.128 [R244+0x4100], [R6.64], !P3 ;  /* 0x0410000006f47fae */ /* 0x0003e2000d901d52 */
[----:B------:R-:W-:Y:S02]  /*37c0*/  IADD3.X R9, R7, UR6, RZ, P4, !PT ;  /* 0x0000000607097c10 */ /* 0x000fe4000a7fe4ff */
[----:B------:R-:W-:Y:S01]  /*37d0*/  IADD3.X R15, RZ, UR6, R7, P2, P1 ;  /* 0x00000006ff0f7c10 */ /* 0x000fe200097e2407 */
[----:B------:R1:W-:Y:S01]  /*37e0*/  LDGSTS.E.BYPASS.LTC128B.128 [R244+0x6100], [R6.64+0x80], !P0 ;  /* 0x0610008006f47fae */ /* 0x0003e2000c101d52 */
[----:B------:R-:W-:-:S03]  /*37f0*/  IADD3 R12, P4, R8, UR7, RZ ;  /* 0x00000007080c7c10 */ /* 0x000fc6000ff9e0ff */
[----:B------:R2:W-:Y:S01]  /*3800*/  LDGSTS.E.BYPASS.LTC128B.128 [R244+0x4900], [R8.64], !P3 ;  /* 0x0490000008f47fae */ /* 0x0005e2000d901d52 */
[----:B------:R-:W-:-:S03]  /*3810*/  IADD3.X R13, R9, UR4, RZ, P4, !PT ;  /* 0x00000004090d7c10 */ /* 0x000fc6000a7fe4ff */
[----:B------:R3:W-:Y:S01]  /*3820*/  LDGSTS.E.BYPASS.LTC128B.128 [R244+0x6900], [R14.64], !P0 ;  /* 0x069000000ef47fae */ /* 0x0007e2000c101d52 */
[----:B-1----:R-:W-:-:S04]  /*3830*/  IADD3 R6, P5, R8, UR5, RZ ;  /* 0x0000000508067c10 */ /* 0x002fc8000ffbe0ff */
[C---:B------:R-:W-:Y:S02]  /*3840*/  IADD3 R10, P2, R6.reuse, UR5, RZ ;  /* 0x00000005060a7c10 */ /* 0x040fe4000ff5e0ff */
[----:B------:R-:W-:Y:S02]  /*3850*/  IADD3.X R7, R9, UR6, RZ, P5, !PT ;  /* 0x0000000609077c10 */ /* 0x000fe4000affe4ff */
[----:B--2---:R-:W-:Y:S02]  /*3860*/  IADD3 R8, P1, R6, UR7, RZ ;  /* 0x0000000706087c10 */ /* 0x004fe4000ff3e0ff */
[C---:B------:R-:W-:Y:S01]  /*3870*/  IADD3.X R11, R7.reuse, UR6, RZ, P2, !PT ;  /* 0x00000006070b7c10 */ /* 0x040fe200097fe4ff */
[----:B------:R3:W-:Y:S01]  /*3880*/  LDGSTS.E.BYPASS.LTC128B.128 [R244+0x5100], [R6.64], !P3 ;  /* 0x0510000006f47fae */ /* 0x0007e2000d901d52 */
[----:B------:R-:W-:-:S03]  /*3890*/  IADD3.X R9, R7, UR4, RZ, P1, !PT ;  /* 0x0000000407097c10 */ /* 0x000fc60008ffe4ff */
[----:B------:R3:W-:Y:S04]  /*38a0*/  LDGSTS.E.BYPASS.LTC128B.128 [R244+0x7100], [R12.64], !P0 ;  /* 0x071000000cf47fae */ /* 0x0007e8000c101d52 */
[----:B------:R3:W-:Y:S04]  /*38b0*/  LDGSTS.E.BYPASS.LTC128B.128 [R244+0x5900], [R10.64], !P3 ;  /* 0x059000000af47fae */ /* 0x0007e8000d901d52 */
[----:B------:R3:W-:Y:S02]  /*38c0*/  LDGSTS.E.BYPASS.LTC128B.128 [R244+0x7900], [R8.64], !P0 ;  /* 0x0790000008f47fae */ /* 0x0007e4000c101d52 */
.L_x_110:
[----:B-1234-:R-:W-:Y:S01]  /*38d0*/  LOP3.LUT R2, R154, 0xffffffe0, RZ, 0xc0, !PT ;  /* 0xffffffe09a027812 */ /* 0x01efe200078ec0ff */
[----:B------:R-:W-:Y:S01]  /*38e0*/  IMAD.U32 R5, RZ, RZ, UR17 ;  /* 0x00000011ff057e24 */ /* 0x000fe2000f8e00ff */
[----:B------:R-:W-:Y:S01]  /*38f0*/  STL [R1+0x80], R244 ;  /* 0x000080f401007387 */ /* 0x000fe20000100800 */
[----:B------:R-:W-:-:S02]  /*3900*/  IMAD.SHL.U32 R225, R4, 0x2, RZ ;  /* 0x0000000204e17824 */ /* 0x000fc400078e00ff */
[----:B------:R-:W-:Y:S01]  /*3910*/  IMAD.IADD R2, R188, 0x1, -R2 ;  /* 0x00000001bc027824 */ /* 0x000fe200078e0a02 */
[----:B------:R-:W-:Y:S01]  /*3920*/  STL [R1+0x7c], R243 ;  /* 0x00007cf301007387 */ /* 0x000fe20000100800 */
[----:B------:R-:W-:Y:S01]  /*3930*/  IMAD R226, R3, 0x2, R225 ;  /* 0x0000000203e27824 */ /* 0x000fe200078e02e1 */
[C---:B------:R-:W-:Y:S02]  /*3940*/  LEA R228, R0.reuse, R225, 0x1 ;  /* 0x000000e100e47211 */ /* 0x040fe400078e08ff */
[----:B------:R-:W-:Y:S01]  /*3950*/  SHF.R.S32.HI R8, RZ, 0x1f, R2 ;  /* 0x0000001fff087819 */ /* 0x000fe20000011402 */
[----:B------:R-:W-:Y:S01]  /*3960*/  STL [R1+0x78], R242 ;  /* 0x000078f201007387 */ /* 0x000fe20000100800 */
[----:B------:R-:W-:Y:S02]  /*3970*/  IMAD R227, R0, 0x2, R226 ;  /* 0x0000000200e37824 */ /* 0x000fe400078e02e2 */
[----:B------:R-:W-:Y:S01]  /*3980*/  LEA.HI R8, R8, R2, RZ, 0x2 ;  /* 0x0000000208087211 */ /* 0x000fe200078f10ff */
[----:B------:R-:W-:Y:S03]  /*3990*/  STL [R1+0x74], R241 ;  /* 0x000074f101007387 */ /* 0x000fe60000100800 */
[----:B------:R-:W-:Y:S01]  /*39a0*/  LOP3.LUT R8, R8, 0x7ffffffc, RZ, 0xc0, !PT ;  /* 0x7ffffffc08087812 */ /* 0x000fe200078ec0ff */
[----:B------:R-:W-:Y:S03]  /*39b0*/  STL [R1+0x70], R240 ;  /* 0x000070f001007387 */ /* 0x000fe60000100800 */
[----:B------:R-:W-:Y:S01]  /*39c0*/  IADD3 R8, R2, -R8, RZ ;  /* 0x8000000802087210 */ /* 0x000fe20007ffe0ff */
[----:B------:R-:W-:Y:S04]  /*39d0*/  STL [R1+0x6c], R239 ;  /* 0x00006cef01007387 */ /* 0x000fe80000100800 */
[----:B------:R-:W-:Y:S01]  /*39e0*/  IMAD R8, R8, -0x2, R5 ;  /* 0xfffffffe08087824 */ /* 0x000fe200078e0205 */
[----:B------:R-:W-:Y:S04]  /*39f0*/  STL [R1+0x68], R238 ;  /* 0x000068ee01007387 */ /* 0x000fe80000100800 */
[C---:B------:R-:W-:Y:S01]  /*3a00*/  ISETP.GT.AND P1, PT, R8.reuse, RZ, PT ;  /* 0x000000ff0800720c */ /* 0x040fe20003f24270 */
[----:B------:R-:W-:Y:S01]  /*3a10*/  STL [R1+0x64], R237 ;  /* 0x000064ed01007387 */ /* 0x000fe20000100800 */
[----:B------:R-:W-:-:S02]  /*3a20*/  ISETP.GT.AND P6, PT, R8, 0x1, PT ;  /* 0x000000010800780c */ /* 0x000fc40003fc4270 */
[----:B------:R-:W-:Y:S01]  /*3a30*/  ISETP.GT.AND P5, PT, R8, 0x8, PT ;  /* 0x000000080800780c */ /* 0x000fe20003fa4270 */
[----:B------:R-:W-:Y:S01]  /*3a40*/  STL [R1+0x60], R236 ;  /* 0x000060ec01007387 */ /* 0x000fe20000100800 */
[----:B------:R-:W-:Y:S02]  /*3a50*/  FSEL R6, R142, -INF , P1 ;  /* 0xff8000008e067808 */ /* 0x000fe40000800000 */
[----:B------:R-:W-:Y:S01]  /*3a60*/  FSEL R7, R141, -INF , P6 ;  /* 0xff8000008d077808 */ /* 0x000fe20003000000 */
[----:B------:R-:W-:Y:S01]  /*3a70*/  STL [R1+0x5c], R235 ;  /* 0x00005ceb01007387 */ /* 0x000fe20000100800 */
[----:B------:R-:W-:Y:S02]  /*3a80*/  ISETP.GT.AND P4, PT, R8, 0x9, PT ;  /* 0x000000090800780c */ /* 0x000fe40003f84270 */
[----:B------:R-:W-:Y:S01]  /*3a90*/  FSEL R9, R106, -INF , P5 ;  /* 0xff8000006a097808 */ /* 0x000fe20002800000 */
[----:B------:R-:W-:Y:S01]  /*3aa0*/  STL [R1+0x58], R234 ;  /* 0x000058ea01007387 */ /* 0x000fe20000100800 */
[----:B------:R-:W-:-:S02]  /*3ab0*/  FMNMX.FTZ R135, R6, R7, !PT ;  /* 0x0000000706877209 */ /* 0x000fc40007810000 */
[----:B------:R-:W-:Y:S01]  /*3ac0*/  ISETP.GT.AND P2, PT, R8, 0x10, PT ;  /* 0x000000100800780c */ /* 0x000fe20003f44270 */
[----:B------:R-:W-:Y:S01]  /*3ad0*/  STL [R1+0x54], R233 ;  /* 0x000054e901007387 */ /* 0x000fe20000100800 */
[----:B------:R-:W-:Y:S02]  /*3ae0*/  FSEL R10, R105, -INF , P4 ;  /* 0xff800000690a7808 */ /* 0x000fe40002000000 */
[----:B------:R-:W-:Y:S01]  /*3af0*/  FMNMX.FTZ R135, R9, R135, !PT ;  /* 0x0000008709877209 */ /* 0x000fe20007810000 */
[----:B------:R-:W-:Y:S01]  /*3b00*/  STL [R1+0x50], R232 ;  /* 0x000050e801007387 */ /* 0x000fe20000100800 */
[----:B------:R-:W-:Y:S02]  /*3b10*/  FSEL R11, R108, -INF , P1 ;  /* 0xff8000006c0b7808 */ /* 0x000fe40000800000 */
[----:B------:R-:W-:Y:S01]  /*3b20*/  FSEL R119, R144, -INF , P1 ;  /* 0xff80000090777808 */ /* 0x000fe20000800000 */
[----:B------:R1:W-:Y:S01]  /*3b30*/  STL [R1+0x4c], R231 ;  /* 0x00004ce701007387 */ /* 0x0003e20000100800 */
[----:B------:R-:W-:-:S02]  /*3b40*/  FSEL R108, R146, -INF , P1 ;  /* 0xff800000926c7808 */ /* 0x000fc40000800000 */
[----:B------:R-:W-:Y:S01]  /*3b50*/  ISETP.GT.AND P1, PT, R8, 0x11, PT ;  /* 0x000000110800780c */ /* 0x000fe20003f24270 */
[----:B------:R2:W-:Y:S01]  /*3b60*/  STL [R1+0x48], R230 ;  /* 0x000048e601007387 */ /* 0x0005e20000100800 */
[----:B------:R-:W-:Y:S02]  /*3b70*/  FSEL R17, R94, -INF , P2 ;  /* 0xff8000005e117808 */ /* 0x000fe40001000000 */
[----:B------:R-:W-:Y:S01]  /*3b80*/  FMNMX.FTZ R135, R10, R135, !PT ;  /* 0x000000870a877209 */ /* 0x000fe20007810000 */
[----:B------:R3:W-:Y:S01]  /*3b90*/  STL [R1+0x44], R229 ;  /* 0x000044e501007387 */ /* 0x0007e20000100800 */
[----:B------:R-:W-:Y:S02]  /*3ba0*/  FSEL R14, R109, -INF , P6 ;  /* 0xff8000006d0e7808 */ /* 0x000fe40003000000 */
[----:B------:R-:W-:Y:S01]  /*3bb0*/  FSEL R121, R143, -INF , P6 ;  /* 0xff8000008f797808 */ /* 0x000fe20003000000 */
[----:B------:R4:W-:Y:S01]  /*3bc0*/  STL [R1+0x40], R224 ;  /* 0x000040e001007387 */ /* 0x0009e20000100800 */
[----:B------:R-:W-:-:S02]  /*3bd0*/  FSEL R109, R145, -INF , P6 ;  /* 0xff800000916d7808 */ /* 0x000fc40003000000 */
[----:B------:R-:W-:Y:S01]  /*3be0*/  ISETP.GT.AND P6, PT, R8, 0x18, PT ;  /* 0x000000180800780c */ /* 0x000fe20003fc4270 */
[----:B------:R-:W-:Y:S01]  /*3bf0*/  LDSM.16.MT88.4 R48, [R226+0x100] ;  /* 0x00010000e230783b */ /* 0x000fe20000004200 */
[----:B------:R-:W-:Y:S02]  /*3c00*/  FSEL R18, R93, -INF , P1 ;  /* 0xff8000005d127808 */ /* 0x000fe40000800000 */
[----:B------:R-:W-:Y:S01]  /*3c10*/  FMNMX.FTZ R135, R17, R135, !PT ;  /* 0x0000008711877209 */ /* 0x000fe20007810000 */
[----:B------:R-:W-:Y:S01]  /*3c20*/  LDSM.16.MT88.4 R100, [R226+0x2100] ;  /* 0x00210000e264783b */ /* 0x000fe20000004200 */
[----:B------:R-:W-:Y:S02]  /*3c30*/  FSEL R122, R110, -INF , P5 ;  /* 0xff8000006e7a7808 */ /* 0x000fe40002800000 */
[----:B------:R-:W-:Y:S01]  /*3c40*/  FSEL R15, R104, -INF , P5 ;  /* 0xff800000680f7808 */ /* 0x000fe20002800000 */
[----:B------:R-:W-:Y:S01]  /*3c50*/  LDSM.16.MT88.4 R128, [R227+0x2100] ;  /* 0x00210000e380783b */ /* 0x000fe20000004200 */
        /* <DEDUP_REMOVED lines=14> */
[----:B------:R-:W0:Y:S01]  /*3d40*/  LDGDEPBAR ;  /* 0x00000000000079af */ /* 0x000e220000000000 */
[----:B------:R-:W-:Y:S02]  /*3d50*/  FSEL R23, R90, -INF , P2 ;  /* 0xff8000005a177808 */ /* 0x000fe40001000000 */
[----:B------:R-:W-:Y:S02]  /*3d60*/  FSEL R132, R96, -INF , P2 ;  /* 0xff80000060847808 */ /* 0x000fe40001000000 */
[----:B------:R-:W-:-:S02]  /*3d70*/  FSEL R116, R99, -INF , P2 ;  /* 0xff80000063747808 */ /* 0x000fc40001000000 */
[----:B------:R-:W-:Y:S02]  /*3d80*/  ISETP.GT.AND P2, PT, R8, 0x21, PT ;  /* 0x000000210800780c */ /* 0x000fe40003f44270 */
[----:B------:R-:W-:Y:S02]  /*3d90*/  FSEL R181, R74, -INF , P4 ;  /* 0xff8000004ab57808 */ /* 0x000fe40002000000 */
[----:B------:R-:W-:Y:S02]  /*3da0*/  FMNMX.FTZ R135, R20, R135, !PT ;  /* 0x0000008714877209 */ /* 0x000fe40007810000 */
[----:B------:R-:W-:Y:S02]  /*3db0*/  FSEL R24, R89, -INF , P1 ;  /* 0xff80000059187808 */ /* 0x000fe40000800000 */
[----:B------:R-:W-:Y:S02]  /*3dc0*/  FSEL R133, R95, -INF , P1 ;  /* 0xff8000005f857808 */ /* 0x000fe40000800000 */
[----:B------:R-:W-:-:S02]  /*3dd0*/  FSEL R117, R97, -INF , P1 ;  /* 0xff80000061757808 */ /* 0x000fc40000800000 */
[----:B------:R-:W-:Y:S01]  /*3de0*/  ISETP.GT.AND P1, PT, R8, 0x28, PT ;  /* 0x000000280800780c */ /* 0x000fe20003f24270 */
[----:B------:R-:W-:Y:S01]  /*3df0*/  LDSM.16.MT88.4 R96, [R225+0x2100] ;  /* 0x00210000e160783b */ /* 0x000fe20000004200 */
[----:B------:R-:W-:Y:S02]  /*3e00*/  FSEL R180, R73, -INF , P2 ;  /* 0xff80000049b47808 */ /* 0x000fe40001000000 */
[----:B------:R-:W-:Y:S02]  /*3e10*/  FMNMX.FTZ R135, R181, R135, !PT ;  /* 0x00000087b5877209 */ /* 0x000fe40007810000 */
[----:B------:R-:W-:Y:S02]  /*3e20*/  FSEL R186, R72, -INF , P4 ;  /* 0xff80000048ba7808 */ /* 0x000fe40002000000 */
[----:B------:R-:W-:Y:S02]  /*3e30*/  FSEL R179, R80, -INF , P4 ;  /* 0xff80000050b37808 */ /* 0x000fe40002000000 */
[----:B------:R-:W-:-:S02]  /*3e40*/  FSEL R177, R84, -INF , P4 ;  /* 0xff80000054b17808 */ /* 0x000fc40002000000 */
[----:B------:R-:W-:Y:S02]  /*3e50*/  FSEL R182, R68, -INF , P1 ;  /* 0xff80000044b67808 */ /* 0x000fe40000800000 */
[----:B------:R-:W-:Y:S02]  /*3e60*/  ISETP.GT.AND P4, PT, R8, 0x29, PT ;  /* 0x000000290800780c */ /* 0x000fe40003f84270 */
        /* <DEDUP_REMOVED lines=10> */
[----:B------:R-:W-:Y:S01]  /*3f10*/  FSEL R118, R92, -INF , P5 ;  /* 0xff8000005c767808 */ /* 0x000fe20002800000 */
[----:B------:R-:W-:Y:S01]  /*3f20*/  LDSM.16.MT88.4 R84, [R228+0x100] ;  /* 0x00010000e454783b */ /* 0x000fe20000004200 */
[----:B------:R-:W-:-:S02]  /*3f30*/  ISETP.GT.AND P5, PT, R8, 0x31, PT ;  /* 0x000000310800780c */ /* 0x000fc40003fa4270 */
[----:B-1----:R-:W-:Y:S01]  /*3f40*/  FSEL R231, R30, -INF , P6 ;  /* 0xff8000001ee77808 */ /* 0x002fe20003000000 */
[----:B------:R-:W-:Y:S01]  /*3f50*/  LDSM.16.MT88.4 R92, [R227+0x2900] ;  /* 0x00290000e35c783b */ /* 0x000fe20000004200 */
[----:B------:R-:W-:Y:S02]  /*3f60*/  FMNMX.FTZ R135, R183, R135, !PT ;  /* 0x00000087b7877209 */ /* 0x000fe40007810000 */
[----:B------:R-:W-:Y:S01]  /*3f70*/  ISETP.GT.AND P4, PT, R8, 0x38, PT ;  /* 0x000000380800780c */ /* 0x000fe20003f84270 */
[----:B------:R-:W-:Y:S01]  /*3f80*/  STL [R1+0x84], R231 ;  /* 0x000084e701007387 */ /* 0x000fe20000100800 */
[----:B------:R-:W-:Y:S02]  /*3f90*/  FSEL R209, R29, -INF , P5 ;  /* 0xff8000001dd17808 */ /* 0x000fe40002800000 */
[----:B------:R-:W-:Y:S02]  /*3fa0*/  FMNMX.FTZ R135, R231, R135, !PT ;  /* 0x00000087e7877209 */ /* 0x000fe40007810000 */
[----:B------:R-:W-:-:S02]  /*3fb0*/  FSEL R185, R45, -INF , P2 ;  /* 0xff8000002db97808 */ /* 0x000fc40001000000 */
[----:B------:R-:W-:Y:S02]  /*3fc0*/  FSEL R178, R75, -INF , P2 ;  /* 0xff8000004bb27808 */ /* 0x000fe40001000000 */
[----:B------:R-:W-:Y:S01]  /*3fd0*/  FSEL R170, R82, -INF , P2 ;  /* 0xff80000052aa7808 */ /* 0x000fe20001000000 */
[----:B------:R-:W-:Y:S01]  /*3fe0*/  LDSM.16.MT88.4 R72, [R226+0x900] ;  /* 0x00090000e248783b */ /* 0x000fe20000004200 */
[----:B------:R-:W-:Y:S02]  /*3ff0*/  ISETP.GT.AND P2, PT, R8, 0x39, PT ;  /* 0x000000390800780c */ /* 0x000fe40003f44270 */
[----:B--2---:R-:W-:Y:S02]  /*4000*/  FSEL R230, R22, -INF , P4 ;  /* 0xff80000016e67808 */ /* 0x004fe40002000000 */
[----:B------:R-:W-:Y:S02]  /*4010*/  FMNMX.FTZ R135, R209, R135, !PT ;  /* 0x00000087d1877209 */ /* 0x000fe40007810000 */
[----:B------:R-:W-:Y:S01]  /*4020*/  FSEL R208, R21, -INF , P2 ;  /* 0xff80000015d07808 */ /* 0x000fe20001000000 */
[----:B------:R-:W-:Y:S01]  /*4030*/  STL [R1+0x88], R230 ;  /* 0x000088e601007387 */ /* 0x000fe20000100800 */
[----:B------:R-:W-:-:S02]  /*4040*/  FMNMX.FTZ R135, R230, R135, !PT ;  /* 0x00000087e6877209 */ /* 0x000fc40007810000 */
[----:B------:R-:W-:Y:S02]  /*4050*/  FSEL R184, R70, -INF , P1 ;  /* 0xff80000046b87808 */ /* 0x000fe40000800000 */
[----:B------:R-:W-:Y:S01]  /*4060*/  FMNMX.FTZ R135, R208, R135, !PT ;  /* 0x00000087d0877209 */ /* 0x000fe20007810000 */
[----:B------:R-:W-:Y:S01]  /*4070*/  LDSM.16.MT88.4 R68, [R228+0x900] ;  /* 0x00090000e444783b */ /* 0x000fe20000004200 */
[----:B------:R-:W-:Y:S02]  /*4080*/  FSEL R171, R66, -INF , P1 ;  /* 0xff80000042ab7808 */ /* 0x000fe40000800000 */
[----:B------:R-:W-:Y:S01]  /*4090*/  FSEL R169, R44, -INF , P1 ;  /* 0xff8000002ca97808 */ /* 0x000fe20000800000 */
[----:B------:R-:W1:Y:S01]  /*40a0*/  SHFL.BFLY PT, R2, R135, 0x2, 0x1f ;  /* 0x0c401f0087027f89 */ /* 0x000e6200000e0000 */
[----:B---3--:R-:W-:Y:S02]  /*40b0*/  FSEL R229, R32, -INF , P6 ;  /* 0xff80000020e57808 */ /* 0x008fe40003000000 */
[----:B------:R-:W-:Y:S01]  /*40c0*/  FSEL R252, R31, -INF , P5 ;  /* 0xff8000001ffc7808 */ /* 0x000fe20002800000 */
[----:B------:R-:W-:Y:S01]  /*40d0*/  LDSM.16.MT88.4 R44, [R225+0x100] ;  /* 0x00010000e12c783b */ /* 0x000fe20000004200 */
[----:B----4-:R-:W-:-:S02]  /*40e0*/  FSEL R224, R28, -INF , P4 ;  /* 0xff8000001ce07808 */ /* 0x010fc40002000000 */
[----:B------:R-:W-:Y:S02]  /*40f0*/  FSEL R210, R27, -INF , P2 ;  /* 0xff8000001bd27808 */ /* 0x000fe40001000000 */
[----:B------:R-:W-:Y:S02]  /*4100*/  FMNMX.FTZ R0, R108, R109, !PT ;  /* 0x0000006d6c007209 */ /* 0x000fe40007810000 */
[----:B------:R-:W-:Y:S02]  /*4110*/  FSEL R214, R52, -INF , P6 ;  /* 0xff80000034d67808 */ /* 0x000fe40003000000 */
[----:B------:R-:W-:Y:S02]  /*4120*/  FMNMX.FTZ R0, R110, R0, !PT ;  /* 0x000000006e007209 */ /* 0x000fe40007810000 */
[----:B------:R-:W-:Y:S02]  /*4130*/  FSEL R207, R53, -INF , P5 ;  /* 0xff80000035cf7808 */ /* 0x000fe40002800000 */
[----:B------:R-:W-:-:S02]  /*4140*/  FMNMX.FTZ R0, R111, R0, !PT ;  /* 0x000000006f007209 */ /* 0x000fc40007810000 */
[----:B------:R-:W-:Y:S02]  /*4150*/  FSEL R206, R33, -INF , P4 ;  /* 0xff80000021ce7808 */ /* 0x000fe40002000000 */
[----:B------:R-:W-:Y:S02]  /*4160*/  FMNMX.FTZ R0, R116, R0, !PT ;  /* 0x0000000074007209 */ /* 0x000fe40007810000 */
[----:B------:R-:W-:Y:S02]  /*4170*/  FSEL R205, R34, -INF , P2 ;  /* 0xff80000022cd7808 */ /* 0x000fe40001000000 */
[----:B-1----:R-:W-:Y:S02]  /*4180*/  FMNMX.FTZ R135, R135, R2, !PT ;  /* 0x0000000287877209 */ /* 0x002fe40007810000 */
[----:B------:R-:W-:Y:S02]  /*4190*/  FMNMX.FTZ R0, R117, R0, !PT ;  /* 0x0000000075007209 */ /* 0x000fe40007810000 */
[----:B------:R-:W-:Y:S01]  /*41a0*/  FSEL R195, R37, -INF , P6 ;  /* 0xff80000025c37808 */ /* 0x000fe20003000000 */
[----:B------:R-:W1:Y:S01]  /*41b0*/  SHFL.BFLY PT, R2, R135, 0x1, 0x1f ;  /* 0x0c201f0087027f89 */ /* 0x000e6200000e0000 */
[----:B------:R-:W-:-:S02]  /*41c0*/  FMNMX.FTZ R0, R120, R0, !PT ;  /* 0x0000000078007209 */ /* 0x000fc40007810000 */
[----:B------:R-:W-:Y:S02]  /*41d0*/  FSEL R194, R36, -INF , P5 ;  /* 0xff80000024c27808 */ /* 0x000fe40002800000 */
[----:B------:R-:W-:Y:S02]  /*41e0*/  FMNMX.FTZ R0, R118, R0, !PT ;  /* 0x0000000076007209 */ /* 0x000fe40007810000 */
[----:B------:R-:W-:Y:S02]  /*41f0*/  FSEL R193, R35, -INF , P4 ;  /* 0xff80000023c17808 */ /* 0x000fe40002000000 */
[----:B------:R-:W-:Y:S02]  /*4200*/  FMNMX.FTZ R0, R177, R0, !PT ;  /* 0x00000000b1007209 */ /* 0x000fe40007810000 */
[----:B------:R-:W-:Y:S02]  /*4210*/  FSEL R187, R54, -INF , P2 ;  /* 0xff80000036bb7808 */ /* 0x000fe40001000000 */
[----:B------:R-:W-:Y:S01]  /*4220*/  FMNMX.FTZ R0, R170, R0, !PT ;  /* 0x00000000aa007209 */ /* 0x000fe20007810000 */
[----:B------:R-:W-:Y:S03]  /*4230*/  LDSM.16.MT88.4 R52, [R228+0x2900] ;  /* 0x00290000e434783b */ /* 0x000fe60000004200 */
[----:B------:R-:W-:-:S02]  /*4240*/  FMNMX.FTZ R0, R169, R0, !PT ;  /* 0x00000000a9007209 */ /* 0x000fc40007810000 */
[----:B-1----:R-:W-:Y:S02]  /*4250*/  FMNMX.FTZ R135, R135, R2, !PT ;  /* 0x0000000287877209 */ /* 0x002fe40007810000 */
[----:B------:R-:W-:Y:S02]  /*4260*/  FMNMX.FTZ R2, R11, R14, !PT ;  /* 0x0000000e0b027209 */ /* 0x000fe40007810000 */
[C---:B------:R-:W-:Y:S01]  /*4270*/  FSETP.NEU.FTZ.AND P1, PT, R135.reuse, -INF , PT ;  /* 0xff8000008700780b */ /* 0x040fe20003f3d000 */
[----:B------:R-:W-:Y:S01]  /*4280*/  FMUL.FTZ R13, R135, c[0x0][0x2d0] ;  /* 0x0000b400870d7a20 */ /* 0x000fe20000410000 */
[----:B------:R-:W-:Y:S01]  /*4290*/  FMNMX.FTZ R2, R15, R2, !PT ;  /* 0x000000020f027209 */ /* 0x000fe20007810000 */
[----:B------:R-:W-:Y:S03]  /*42a0*/  STL [R1+0x8c], R135 ;  /* 0x00008c8701007387 */ /* 0x000fe60000100800 */
[----:B------:R-:W-:Y:S01]  /*42b0*/  FMNMX.FTZ R2, R16, R2, !PT ;  /* 0x0000000210027209 */ /* 0x000fe20007810000 */
[----:B------:R-:W-:Y:S01]  /*42c0*/  STL [R1+0x90], R229 ;  /* 0x000090e501007387 */ /* 0x000fe20000100800 */
[----:B------:R-:W-:-:S02]  /*42d0*/  FSEL R13, R13, RZ, P1 ;  /* 0x000000ff0d0d7208 */ /* 0x000fc40000800000 */
[----:B------:R-:W-:Y:S02]  /*42e0*/  FMNMX.FTZ R2, R23, R2, !PT ;  /* 0x0000000217027209 */ /* 0x000fe40007810000 */
[----:B------:R-:W-:Y:S02]  /*42f0*/  ISETP.GT.AND P1, PT, R8, 0x29, PT ;  /* 0x000000290800780c */ /* 0x000fe40003f24270 */
[----:B------:R-:W-:Y:S02]  /*4300*/  FMNMX.FTZ R2, R24, R2, !PT ;  /* 0x0000000218027209 */ /* 0x000fe40007810000 */
[----:B------:R-:W-:Y:S02]  /*4310*/  FSEL R176, R40, -INF , P1 ;  /* 0xff80000028b07808 */ /* 0x000fe40000800000 */
[----:B------:R-:W-:-:S04]  /*4320*/  FMNMX.FTZ R2, R25, R2, !PT ;  /* 0x0000000219027209 */ /* 0x000fc80007810000 */
        /* <DEDUP_REMOVED lines=8> */
[----:B------:R-:W-:-:S05]  /*43b0*/  FMNMX.FTZ R2, R210, R2, !PT ;  /* 0x00000002d2027209 */ /* 0x000fca0007810000 */
[----:B------:R-:W1:Y:S02]  /*43c0*/  SHFL.BFLY PT, R5, R2, 0x2, 0x1f ;  /* 0x0c401f0002057f89 */ /* 0x000e6400000e0000 */
[----:B-1----:R-:W-:-:S05]  /*43d0*/  FMNMX.FTZ R2, R2, R5, !PT ;  /* 0x0000000502027209 */ /* 0x002fca0007810000 */
[----:B------:R-:W1:Y:S02]  /*43e0*/  SHFL.BFLY PT, R5, R2, 0x1, 0x1f ;  /* 0x0c201f0002057f89 */ /* 0x000e6400000e0000 */
[----:B-1----:R-:W-:Y:S01]  /*43f0*/  FMNMX.FTZ R2, R2, R5, !PT ;  /* 0x0000000502027209 */ /* 0x002fe20007810000 */
[----:B------:R-:W-:-:S03]  /*4400*/  FFMA.FTZ R5, R6, c[0x0][0x2d0], -R13 ;  /* 0x0000b40006057a23 */ /* 0x000fc6000001080d */
[C---:B------:R-:W-:Y:S01]  /*4410*/  FSETP.NEU.FTZ.AND P1, PT, R2.reuse, -INF , PT ;  /* 0xff8000000200780b */ /* 0x040fe20003f3d000 */
[----:B------:R-:W-:Y:S01]  /*4420*/  FMUL.FTZ R12, R2, c[0x0][0x2d0] ;  /* 0x0000b400020c7a20 */ /* 0x000fe20000410000 */
[----:B------:R1:W-:Y:S04]  /*4430*/  MUFU.EX2 R235, R5 ;  /* 0x0000000500eb7308 */ /* 0x0003e80000000800 */
[----:B------:R-:W-:Y:S02]  /*4440*/  FSEL R12, R12, RZ, P1 ;  /* 0x000000ff0c0c7208 */ /* 0x000fe40000800000 */
[----:B------:R-:W-:Y:S01]  /*4450*/  ISETP.GT.AND P1, PT, R8, 0x29, PT ;  /* 0x000000290800780c */ /* 0x000fe20003f24270 */
[----:B------:R-:W-:Y:S02]  /*4460*/  FFMA.FTZ R8, R17, c[0x0][0x2d0], -R13 ;  /* 0x0000b40011087a23 */ /* 0x000fe4000001080d */
[--C-:B------:R-:W-:Y:S01]  /*4470*/  FFMA.FTZ R3, R15, c[0x0][0x2d0], -R12.reuse ;  /* 0x0000b4000f037a23 */ /* 0x100fe2000001080c */
[----:B------:R-:W-:Y:S01]  /*4480*/  FSEL R168, R65, -INF , P1 ;  /* 0xff80000041a87808 */ /* 0x000fe20000800000 */
[----:B------:R-:W-:Y:S01]  /*4490*/  FFMA.FTZ R4, R11, c[0x0][0x2d0], -R12 ;  /* 0x0000b4000b047a23 */ /* 0x000fe2000001080c */
[----:B------:R2:W-:Y:S01]  /*44a0*/  MUFU.EX2 R244, R8 ;  /* 0x0000000800f47308 */ /* 0x0005e20000000800 */
[----:B------:R-:W-:-:S02]  /*44b0*/  FSEL R138, R67, -INF , P1 ;  /* 0xff800000438a7808 */ /* 0x000fc40000800000 */
[----:B------:R-:W-:Y:S01]  /*44c0*/  FMNMX.FTZ R0, R168, R0, !PT ;  /* 0x00000000a8007209 */ /* 0x000fe20007810000 */
[----:B-1----:R-:W-:Y:S01]  /*44d0*/  FFMA.FTZ R5, R7, c[0x0][0x2d0], -R13 ;  /* 0x0000b40007057a23 */ /* 0x002fe2000001080d */
[----:B------:R-:W-:Y:S02]  /*44e0*/  LDSM.16.MT88.4 R64, [R227+0x900] ;  /* 0x00090000e340783b */ /* 0x000fe40000004200 */
[----:B------:R-:W-:Y:S01]  /*44f0*/  FMNMX.FTZ R0, R214, R0, !PT ;  /* 0x00000000d6007209 */ /* 0x000fe20007810000 */
[----:B------:R1:W-:Y:S03]  /*4500*/  MUFU.EX2 R213, R3 ;  /* 0x0000000300d57308 */ /* 0x0003e60000000800 */
[----:B------:R-:W-:-:S04]  /*4510*/  FMNMX.FTZ R0, R207, R0, !PT ;  /* 0x00000000cf007209 */ /* 0x000fc80007810000 */
[----:B------:R-:W-:Y:S01]  /*4520*/  FMNMX.FTZ R0, R206, R0, !PT ;  /* 0x00000000ce007209 */ /* 0x000fe20007810000 */
[----:B------:R3:W-:Y:S01]  /*4530*/  MUFU.EX2 R238, R5 ;  /* 0x0000000500ee7308 */ /* 0x0007e20000000800 */
[----:B--2---:R-:W-:Y:S02]  /*4540*/  FFMA.FTZ R8, R18, c[0x0][0x2d0], -R13 ;  /* 0x0000b40012087a23 */ /* 0x004fe4000001080d */
[----:B------:R-:W-:Y:S01]  /*4550*/  FMNMX.FTZ R0, R205, R0, !PT ;  /* 0x00000000cd007209 */ /* 0x000fe20007810000 */
[----:B-1----:R-:W-:-:S04]  /*4560*/  FFMA.FTZ R3, R16, c[0x0][0x2d0], -R12 ;  /* 0x0000b40010037a23 */ /* 0x002fc8000001080c */
[----:B------:R1:W-:Y:S01]  /*4570*/  MUFU.EX2 R243, R4 ;  /* 0x0000000400f37308 */ /* 0x0003e20000000800 */
[----:B---3--:R-:W-:-:S07]  /*4580*/  FFMA.FTZ R5, R9, c[0x0][0x2d0], -R13 ;  /* 0x0000b40009057a23 */ /* 0x008fce000001080d */
[----:B------:R2:W3:Y:S01]  /*4590*/  MUFU.EX2 R233, R3 ;  /* 0x0000000300e97308 */ /* 0x0004e20000000800 */
[----:B------:R-:W4:Y:S07]  /*45a0*/  SHFL.BFLY PT, R9, R0, 0x2, 0x1f ;  /* 0x0c401f0000097f89 */ /* 0x000f2e00000e0000 */
[----:B------:R4:W-:Y:S01]  /*45b0*/  MUFU.EX2 R173, R5 ;  /* 0x0000000500ad7308 */ /* 0x0009e20000000800 */
[----:B-1----:R-:W-:Y:S01]  /*45c0*/  FFMA.FTZ R4, R14, c[0x0][0x2d0], -R12 ;  /* 0x0000b4000e047a23 */ /* 0x002fe2000001080c */
[----:B--2---:R-:W-:-:S06]  /*45d0*/  FMNMX.FTZ R3, R119, R121, !PT ;  /* 0x0000007977037209 */ /* 0x004fcc0007810000 */
[----:B------:R1:W-:Y:S01]  /*45e0*/  MUFU.EX2 R211, R8 ;  /* 0x0000000800d37308 */ /* 0x0003e20000000800 */
[----:B---3--:R-:W-:Y:S02]  /*45f0*/  F2FP.PACK_AB R7, R233, R213 ;  /* 0x000000d5e907723e */ /* 0x008fe400000000ff */
[----:B------:R-:W-:-:S04]  /*4600*/  FMNMX.FTZ R3, R122, R3, !PT ;  /* 0x000000037a037209 */ /* 0x000fc80007810000 */
[----:B------:R-:W-:Y:S01]  /*4610*/  FMNMX.FTZ R3, R123, R3, !PT ;  /* 0x000000037b037209 */ /* 0x000fe20007810000 */
[----:B----4-:R-:W-:Y:S01]  /*4620*/  FFMA.FTZ R5, R10, c[0x0][0x2d0], -R13 ;  /* 0x0000b4000a057a23 */ /* 0x010fe2000001080d */
[----:B------:R2:W-:Y:S02]  /*4630*/  MUFU.EX2 R239, R4 ;  /* 0x0000000400ef7308 */ /* 0x0005e40000000800 */
[----:B------:R-:W-:-:S04]  /*4640*/  FMNMX.FTZ R3, R132, R3, !PT ;  /* 0x0000000384037209 */ /* 0x000fc80007810000 */
[----:B------:R-:W-:Y:S01]  /*4650*/  FMNMX.FTZ R3, R133, R3, !PT ;  /* 0x0000000385037209 */ /* 0x000fe20007810000 */
[----:B-1----:R-:W-:Y:S01]  /*4660*/  FFMA.FTZ R8, R19, c[0x0][0x2d0], -R13 ;  /* 0x0000b40013087a23 */ /* 0x002fe2000001080d */
[----:B------:R-:W1:Y:S02]  /*4670*/  MUFU.EX2 R234, R5 ;  /* 0x0000000500ea7308 */ /* 0x000e640000000800 */
[----:B------:R-:W-:-:S04]  /*4680*/  FMNMX.FTZ R3, R134, R3, !PT ;  /* 0x0000000386037209 */ /* 0x000fc80007810000 */
[----:B------:R-:W-:Y:S02]  /*4690*/  FMNMX.FTZ R3, R139, R3, !PT ;  /* 0x000000038b037209 */ /* 0x000fe40007810000 */
[----:B------:R3:W-:Y:S01]  /*46a0*/  MUFU.EX2 R237, R8 ;  /* 0x0000000800ed7308 */ /* 0x0007e20000000800 */
[----:B--2---:R-:W-:Y:S02]  /*46b0*/  F2FP.PACK_AB R4, R238, R235 ;  /* 0x000000ebee04723e */ /* 0x004fe400000000ff */
[----:B------:R-:W-:-:S04]  /*46c0*/  FMNMX.FTZ R3, R179, R3, !PT ;  /* 0x00000003b3037209 */ /* 0x000fc80007810000 */
[----:B------:R-:W-:Y:S02]  /*46d0*/  FMNMX.FTZ R3, R178, R3, !PT ;  /* 0x00000003b2037209 */ /* 0x000fe40007810000 */
[----:B-1----:R-:W-:Y:S02]  /*46e0*/  F2FP.PACK_AB R6, R234, R173 ;  /* 0x000000adea06723e */ /* 0x002fe400000000ff */
[----:B------:R-:W-:Y:S02]  /*46f0*/  FMNMX.FTZ R3, R171, R3, !PT ;  /* 0x00000003ab037209 */ /* 0x000fe40007810000 */
[----:B------:R-:W-:Y:S02]  /*4700*/  F2FP.PACK_AB R5, R239, R243 ;  /* 0x000000f3ef05723e */ /* 0x000fe400000000ff */
[----:B------:R-:W-:Y:S01]  /*4710*/  FMNMX.FTZ R3, R138, R3, !PT ;  /* 0x000000038a037209 */ /* 0x000fe20007810000 */
[----:B---3--:R-:W-:-:S03]  /*4720*/  FFMA.FTZ R8, R20, c[0x0][0x2d0], -R13 ;  /* 0x0000b40014087a23 */ /* 0x008fc6000001080d */
[----:B------:R-:W-:Y:S01]  /*4730*/  FMNMX.FTZ R3, R195, R3, !PT ;  /* 0x00000003c3037209 */ /* 0x000fe20007810000 */
[----:B------:R1:W2:Y:S01]  /*4740*/  MUFU.EX2 R212, R8 ;  /* 0x0000000800d47308 */ /* 0x0002a20000000800 */
[----:B------:R-:W-:Y:S02]  /*4750*/  HMMA.16816.F32 R160, R4, R88, RZ ;  /* 0x0000005804a0723c */ /* 0x000fe400000018ff */
[----:B------:R-:W-:-:S04]  /*4760*/  FMNMX.FTZ R3, R194, R3, !PT ;  /* 0x00000003c2037209 */ /* 0x000fc80007810000 */
[----:B------:R-:W-:Y:S02]  /*4770*/  FMNMX.FTZ R3, R193, R3, !PT ;  /* 0x00000003c1037209 */ /* 0x000fe40007810000 */
[C---:B------:R-:W-:Y:S02]  /*4780*/  HMMA.16816.F32 R152, R4.reuse, R96, RZ ;  /* 0x000000600498723c */ /* 0x040fe400000018ff */
[----:B------:R-:W-:Y:S02]  /*4790*/  FMNMX.FTZ R14, R187, R3, !PT ;  /* 0x00000003bb0e7209 */ /* 0x000fe40007810000 */
[----:B------:R-:W-:Y:S01]  /*47a0*/  FMNMX.FTZ R3, R0, R9, !PT ;  /* 0x0000000900037209 */ /* 0x000fe20007810000 */
[--C-:B------:R-:W-:Y:S02]  /*47b0*/  FFMA.FTZ R0, R26, c[0x0][0x2d0], -R12.reuse ;  /* 0x0000b4001a007a23 */ /* 0x100fe4000001080c */
[--C-:B-1----:R-:W-:Y:S01]  /*47c0*/  FFMA.FTZ R8, R23, c[0x0][0x2d0], -R12.reuse ;  /* 0x0000b40017087a23 */ /* 0x102fe2000001080c */
[----:B------:R-:W1:Y:S01]  /*47d0*/  SHFL.BFLY PT, R15, R14, 0x2, 0x1f ;  /* 0x0c401f000e0f7f89 */ /* 0x000e6200000e0000 */
[----:B------:R1:W-:Y:S01]  /*47e0*/  MUFU.EX2 R229, R0 ;  /* 0x0000000000e57308 */ /* 0x0003e20000000800 */
[----:B--2---:R-:W-:Y:S01]  /*47f0*/  F2FP.PACK_AB R10, R212, R237 ;  /* 0x000000edd40a723e */ /* 0x004fe200000000ff */
[C---:B------:R-:W-:Y:S01]  /*4800*/  HMMA.16816.F32 R140, R4.reuse, R104, RZ ;  /* 0x00000068048c723c */ /* 0x040fe200000018ff */
[----:B------:R-:W2:Y:S05]  /*4810*/  SHFL.BFLY PT, R16, R3, 0x1, 0x1f ;  /* 0x0c201f0003107f89 */ /* 0x000eaa00000e0000 */
[----:B------:R3:W-:Y:S02]  /*4820*/  MUFU.EX2 R172, R8 ;  /* 0x0000000800ac7308 */ /* 0x0007e40000000800 */
[C---:B------:R-:W-:Y:S08]  /*4830*/  HMMA.16816.F32 R148, R4.reuse, R44, RZ ;  /* 0x0000002c0494723c */ /* 0x040ff000000018ff */
[----:B------:R-:W-:Y:S01]  /*4840*/  HMMA.16816.F32 R156, R4, R48, RZ ;  /* 0x00000030049c723c */ /* 0x000fe200000018ff */
[----:B-1----:R-:W-:Y:S01]  /*4850*/  FMNMX.FTZ R0, R14, R15, !PT ;  /* 0x0000000f0e007209 */ /* 0x002fe20007810000 */
[----:B---3--:R-:W-:-:S06]  /*4860*/  FFMA.FTZ R8, R24, c[0x0][0x2d0], -R12 ;  /* 0x0000b40018087a23 */ /* 0x008fcc000001080c */
[C---:B------:R-:W-:Y:S01]  /*4870*/  HMMA.16816.F32 R164, R4.reuse, R84, RZ ;  /* 0x0000005404a4723c */ /* 0x040fe200000018ff */
[----:B--2---:R-:W-:Y:S01]  /*4880*/  FMNMX.FTZ R137, R3, R16, !PT ;  /* 0x0000001003897209 */ /* 0x004fe20007810000 */
[----:B------:R1:W2:Y:S03]  /*4890*/  MUFU.EX2 R240, R8 ;  /* 0x0000000800f07308 */ /* 0x0002a60000000800 */
[C---:B------:R-:W-:Y:S01]  /*48a0*/  FSETP.NEU.FTZ.AND P1, PT, R137.reuse, -INF , PT ;  /* 0xff8000008900780b */ /* 0x040fe20003f3d000 */
[----:B------:R-:W-:Y:S02]  /*48b0*/  FMUL.FTZ R3, R137, c[0x0][0x2d0] ;  /* 0x0000b40089037a20 */ /* 0x000fe40000410000 */
[----:B------:R-:W-:Y:S03]  /*48c0*/  HMMA.16816.F32 R144, R4, R100, RZ ;  /* 0x000000640490723c */ /* 0x000fe600000018ff */
[----:B------:R-:W-:-:S05]  /*48d0*/  FSEL R3, R3, RZ, P1 ;  /* 0x000000ff03037208 */ /* 0x000fca0000800000 */
[----:B------:R-:W-:Y:S01]  /*48e0*/  HMMA.16816.F32 R124, R4, R128, RZ ;  /* 0x00000080047c723c */ /* 0x000fe200000018ff */
[----:B-1----:R-:W-:Y:S01]  /*48f0*/  FFMA.FTZ R8, R25, c[0x0][0x2d0], -R12 ;  /* 0x0000b40019087a23 */ /* 0x002fe2000001080c */
[----:B--2---:R-:W-:-:S03]  /*4900*/  F2FP.PACK_AB R9, R240, R172 ;  /* 0x000000acf009723e */ /* 0x004fc600000000ff */
[----:B------:R1:W2:Y:S03]  /*4910*/  MUFU.EX2 R236, R8 ;  /* 0x0000000800ec7308 */ /* 0x0002a60000000800 */
[C---:B------:R-:W-:Y:S08]  /*4920*/  HMMA.16816.F32 R112, R4.reuse, R46, RZ ;  /* 0x0000002e0470723c */ /* 0x040ff000000018ff */
[----:B------:R-:W-:Y:S01]  /*4930*/  HMMA.16816.F32 R80, R4, R50, RZ ;  /* 0x000000320450723c */ /* 0x000fe200000018ff */
[----:B-1----:R-:W-:-:S02]  /*4940*/  F2FP.PACK_AB R8, R211, R244 ;  /* 0x000000f4d308723e */ /* 0x002fc400000000ff */
[----:B--2---:R-:W-:-:S05]  /*4950*/  F2FP.PACK_AB R11, R229, R236 ;  /* 0x000000ece50b723e */ /* 0x004fca00000000ff */
[----:B------:R-:W-:Y:S08]  /*4960*/  HMMA.16816.F32 R40, R4, R86, RZ ;  /* 0x000000560428723c */ /* 0x000ff000000018ff */
[----:B------:R-:W-:Y:S08]  /*4970*/  HMMA.16816.F32 R16, R8, R64, R160 ;  /* 0x000000400810723c */ /* 0x000ff000000018a0 */
[C---:B------:R-:W-:Y:S08]  /*4980*/  HMMA.16816.F32 R36, R4.reuse, R90, RZ ;  /* 0x0000005a0424723c */ /* 0x040ff000000018ff */
[C---:B------:R-:W-:Y:S08]  /*4990*/  HMMA.16816.F32 R32, R4.reuse, R98, RZ ;  /* 0x000000620420723c */ /* 0x040ff000000018ff */
[----:B------:R-:W-:Y:S01]  /*49a0*/  HMMA.16816.F32 R28, R4, R102, RZ ;  /* 0x00000066041c723c */ /* 0x000fe200000018ff */
[----:B------:R-:W-:Y:S01]  /*49b0*/  MOV R163, R19 ;  /* 0x0000001300a37202 */ /* 0x000fe20000000f00 */
[----:B------:R-:W-:Y:S01]  /*49c0*/  IMAD.MOV.U32 R162, RZ, RZ, R17 ;  /* 0x000000ffffa27224 */ /* 0x000fe200078e0011 */
[----:B------:R-:W-:Y:S01]  /*49d0*/  MOV R160, R16 ;  /* 0x0000001000a07202 */ /* 0x000fe20000000f00 */
[----:B------:R-:W-:-:S04]  /*49e0*/  IMAD.MOV.U32 R161, RZ, RZ, R18 ;  /* 0x000000ffffa17224 */ /* 0x000fc800078e0012 */
[C---:B------:R-:W-:Y:S08]  /*49f0*/  HMMA.16816.F32 R24, R4.reuse, R106, RZ ;  /* 0x0000006a0418723c */ /* 0x040ff000000018ff */
[----:B------:R-:W-:Y:S01]  /*4a00*/  HMMA.16816.F32 R20, R4, R130, RZ ;  /* 0x000000820414723c */ /* 0x000fe200000018ff */
[----:B------:R-:W1:Y:S06]  /*4a10*/  SHFL.BFLY PT, R5, R0, 0x1, 0x1f ;  /* 0x0c201f0000057f89 */ /* 0x000e6c00000e0000 */
[--C-:B------:R-:W-:Y:S01]  /*4a20*/  FFMA.FTZ R4, R108, c[0x0][0x2d0], -R3.reuse ;  /* 0x0000b4006c047a23 */ /* 0x100fe20000010803 */
[C---:B------:R-:W-:Y:S03]  /*4a30*/  HMMA.16816.F32 R16, R8.reuse, R60, R152 ;  /* 0x0000003c0810723c */ /* 0x040fe60000001898 */
[----:B------:R2:W-:Y:S05]  /*4a40*/  MUFU.EX2 R204, R4 ;  /* 0x0000000400cc7308 */ /* 0x0005ea0000000800 */
[C---:B------:R-:W-:Y:S08]  /*4a50*/  HMMA.16816.F32 R140, R8.reuse, R52, R140 ;  /* 0x00000034088c723c */ /* 0x040ff0000000188c */
[----:B------:R-:W-:Y:S01]  /*4a60*/  HMMA.16816.F32 R200, R8, R72, R156 ;  /* 0x0000004808c8723c */ /* 0x000fe2000000189c */
[----:B-1----:R-:W-:Y:S01]  /*4a70*/  FMNMX.FTZ R136, R0, R5, !PT ;  /* 0x0000000500887209 */ /* 0x002fe20007810000 */
[----:B------:R-:W-:-:S02]  /*4a80*/  FFMA.FTZ R0, R111, c[0x0][0x2d0], -R3 ;  /* 0x0000b4006f007a23 */ /* 0x000fc40000010803 */
[----:B--2---:R-:W-:Y:S01]  /*4a90*/  FFMA.FTZ R4, R109, c[0x0][0x2d0], -R3 ;  /* 0x0000b4006d047a23 */ /* 0x004fe20000010803 */
[----:B------:R-:W-:-:S03]  /*4aa0*/  FSETP.NEU.FTZ.AND P1, PT, R136, -INF , PT ;  /* 0xff8000008800780b */ /* 0x000fc60003f3d000 */
[----:B------:R1:W2:Y:S01]  /*4ab0*/  MUFU.EX2 R192, R4 ;  /* 0x0000000400c07308 */ /* 0x0002a20000000800 */
[----:B------:R-:W-:Y:S01]  /*4ac0*/  IMAD.MOV.U32 R159, RZ, RZ, R19 ;  /* 0x000000ffff9f7224 */ /* 0x000fe200078e0013 */
[----:B------:R-:W-:Y:S01]  /*4ad0*/  MOV R157, R16 ;  /* 0x00000010009d7202 */ /* 0x000fe20000000f00 */
[----:B------:R-:W-:Y:S01]  /*4ae0*/  IMAD.MOV.U32 R158, RZ, RZ, R18 ;  /* 0x000000ffff9e7224 */ /* 0x000fe200078e0012 */
[----:B------:R-:W-:Y:S01]  /*4af0*/  HMMA.16816.F32 R216, R8, R68, R164 ;  /* 0x0000004408d8723c */ /* 0x000fe200000018a4 */
[----:B------:R-:W-:-:S03]  /*4b00*/  IMAD.MOV.U32 R156, RZ, RZ, R17 ;  /* 0x000000ffff9c7224 */ /* 0x000fc600078e0011 */
[----:B------:R-:W-:-:S04]  /*4b10*/  MOV R6, R141 ;  /* 0x0000008d00067202 */ /* 0x000fc80000000f00 */
[C---:B------:R-:W-:Y:S01]  /*4b20*/  HMMA.16816.F32 R16, R8.reuse, R56, R144 ;  /* 0x000000380810723c */ /* 0x040fe20000001890 */
[----:B-1----:R-:W-:Y:S02]  /*4b30*/  FFMA.FTZ R4, R110, c[0x0][0x2d0], -R3 ;  /* 0x0000b4006e047a23 */ /* 0x002fe40000010803 */
[----:B------:R1:W-:Y:S05]  /*4b40*/  MUFU.EX2 R110, R0 ;  /* 0x00000000006e7308 */ /* 0x0003ea0000000800 */
[C---:B------:R-:W-:Y:S03]  /*4b50*/  HMMA.16816.F32 R124, R8.reuse, R92, R124 ;  /* 0x0000005c087c723c */ /* 0x040fe6000000187c */
[----:B------:R3:W4:Y:S05]  /*4b60*/  MUFU.EX2 R15, R4 ;  /* 0x00000004000f7308 */ /* 0x00072a0000000800 */
[----:B------:R-:W-:Y:S01]  /*4b70*/  HMMA.16816.F32 R36, R8, R66, R36 ;  /* 0x000000420824723c */ /* 0x000fe20000001824 */
[----:B------:R-:W-:Y:S01]  /*4b80*/  IMAD.MOV.U32 R191, RZ, RZ, R216 ;  /* 0x000000ffffbf7224 */ /* 0x000fe200078e00d8 */
[----:B------:R-:W-:Y:S01]  /*4b90*/  MOV R190, R217 ;  /* 0x000000d900be7202 */ /* 0x000fe20000000f00 */
[----:B------:R-:W-:-:S02]  /*4ba0*/  IMAD.MOV.U32 R189, RZ, RZ, R218 ;  /* 0x000000ffffbd7224 */ /* 0x000fc400078e00da */
[----:B------:R-:W-:Y:S02]  /*4bb0*/  IMAD.MOV.U32 R188, RZ, RZ, R219 ;  /* 0x000000ffffbc7224 */ /* 0x000fe400078e00db */
[----:B-1----:R-:W-:Y:S01]  /*4bc0*/  FMUL.FTZ R0, R136, c[0x0][0x2d0] ;  /* 0x0000b40088007a20 */ /* 0x002fe20000410000 */
[C---:B------:R-:W-:Y:S01]  /*4bd0*/  HMMA.16816.F32 R196, R8.reuse, R76, R148 ;  /* 0x0000004c08c4723c */ /* 0x040fe20000001894 */
[----:B------:R-:W-:Y:S01]  /*4be0*/  IMAD.MOV.U32 R144, RZ, RZ, R16 ;  /* 0x000000ffff907224 */ /* 0x000fe200078e0010 */
[----:B------:R-:W-:Y:S01]  /*4bf0*/  MOV R145, R19 ;  /* 0x0000001300917202 */ /* 0x000fe20000000f00 */
[----:B------:R-:W-:Y:S01]  /*4c00*/  IMAD.MOV.U32 R16, RZ, RZ, R140 ;  /* 0x000000ffff107224 */ /* 0x000fe200078e008c */
[----:B------:R-:W-:Y:S01]  /*4c10*/  FSEL R0, R0, RZ, P1 ;  /* 0x000000ff00007208 */ /* 0x000fe20000800000 */
[----:B------:R-:W-:Y:S01]  /*4c20*/  IMAD.MOV.U32 R146, RZ, RZ, R18 ;  /* 0x000000ffff927224 */ /* 0x000fe200078e0012 */
[----:B------:R-:W-:Y:S01]  /*4c30*/  MOV R18, R142 ;  /* 0x0000008e00127202 */ /* 0x000fe20000000f00 */
[----:B---3--:R-:W-:Y:S01]  /*4c40*/  FFMA.FTZ R4, R116, c[0x0][0x2d0], -R3 ;  /* 0x0000b40074047a23 */ /* 0x008fe20000010803 */
[----:B------:R-:W-:Y:S01]  /*4c50*/  MOV R231, R126 ;  /* 0x0000007e00e77202 */ /* 0x000fe20000000f00 */
[----:B------:R-:W-:Y:S01]  /*4c60*/  IMAD.MOV.U32 R135, RZ, RZ, R124 ;  /* 0x000000ffff877224 */ /* 0x000fe200078e007c */
[----:B------:R-:W-:Y:S01]  /*4c70*/  HMMA.16816.F32 R148, R8, R78, R112 ;  /* 0x0000004e0894723c */ /* 0x000fe20000001870 */
[----:B------:R1:W-:Y:S01]  /*4c80*/  MUFU.EX2 R232, R4 ;  /* 0x0000000400e87308 */ /* 0x0003e20000000800 */
[----:B------:R-:W-:-:S02]  /*4c90*/  IMAD.MOV.U32 R230, RZ, RZ, R125 ;  /* 0x000000ffffe67224 */ /* 0x000fc400078e007d */
[----:B------:R-:W-:Y:S02]  /*4ca0*/  IMAD.MOV.U32 R14, RZ, RZ, R127 ;  /* 0x000000ffff0e7224 */ /* 0x000fe400078e007f */
[----:B------:R-:W-:Y:S02]  /*4cb0*/  IMAD.MOV.U32 R19, RZ, RZ, R17 ;  /* 0x000000ffff137224 */ /* 0x000fe400078e0011 */
[C---:B------:R-:W-:Y:S01]  /*4cc0*/  HMMA.16816.F32 R164, R8.reuse, R74, R80 ;  /* 0x0000004a08a4723c */ /* 0x040fe20000001850 */
[----:B------:R-:W-:Y:S02]  /*4cd0*/  IMAD.MOV.U32 R17, RZ, RZ, R143 ;  /* 0x000000ffff117224 */ /* 0x000fe400078e008f */
[----:B------:R-:W-:Y:S02]  /*4ce0*/  IMAD.MOV.U32 R7, RZ, RZ, R36 ;  /* 0x000000ffff077224 */ /* 0x000fe400078e0024 */
[----:B------:R-:W-:Y:S02]  /*4cf0*/  IMAD.MOV.U32 R5, RZ, RZ, R39 ;  /* 0x000000ffff057224 */ /* 0x000fe400078e0027 */
[----:B------:R-:W-:Y:S01]  /*4d00*/  IMAD.MOV.U32 R81, RZ, RZ, R37 ;  /* 0x000000ffff517224 */ /* 0x000fe200078e0025 */
[----:B------:R-:W-:Y:S01]  /*4d10*/  HMMA.16816.F32 R124, R8, R70, R40 ;  /* 0x00000046087c723c */ /* 0x000fe20000001828 */
[----:B-1----:R-:W-:Y:S01]  /*4d20*/  FFMA.FTZ R4, R117, c[0x0][0x2d0], -R3 ;  /* 0x0000b40075047a23 */ /* 0x002fe20000010803 */
[----:B------:R-:W-:Y:S01]  /*4d30*/  MOV R80, R38 ;  /* 0x0000002600507202 */ /* 0x000fe20000000f00 */
[----:B------:R-:W-:-:S02]  /*4d40*/  IMAD.MOV.U32 R143, RZ, RZ, R173 ;  /* 0x000000ffff8f7224 */ /* 0x000fc400078e00ad */
[----:B------:R1:W-:Y:S01]  /*4d50*/  MUFU.EX2 R141, R4 ;  /* 0x00000004008d7308 */ /* 0x0003e20000000800 */
[----:B------:R-:W-:Y:S02]  /*4d60*/  IMAD.MOV.U32 R142, RZ, RZ, R157 ;  /* 0x000000ffff8e7224 */ /* 0x000fe400078e009d */
[C---:B------:R-:W-:Y:S08]  /*4d70*/  HMMA.16816.F32 R248, R8.reuse, R62, R32 ;  /* 0x0000003e08f8723c */ /* 0x040ff00000001820 */
[----:B------:R-:W-:Y:S01]  /*4d80*/  HMMA.16816.F32 R220, R8, R58, R28 ;  /* 0x0000003a08dc723c */ /* 0x000fe2000000181c */
[----:B-1----:R-:W-:-:S07]  /*4d90*/  FFMA.FTZ R4, R119, c[0x0][0x2d0], -R0 ;  /* 0x0000b40077047a23 */ /* 0x002fce0000010800 */
[C---:B------:R-:W-:Y:S01]  /*4da0*/  HMMA.16816.F32 R152, R8.reuse, R54, R24 ;  /* 0x000000360898723c */ /* 0x040fe20000001818 */
[----:B------:R1:W-:Y:S07]  /*4db0*/  MUFU.EX2 R109, R4 ;  /* 0x00000004006d7308 */ /* 0x0003ee0000000800 */
[----:B------:R-:W-:Y:S07]  /*4dc0*/  HMMA.16816.F32 R216, R8, R94, R20 ;  /* 0x0000005e08d8723c */ /* 0x000fee0000001814 */
[----:B--2---:R-:W-:Y:S01]  /*4dd0*/  F2FP.PACK_AB R8, R192, R204 ;  /* 0x000000ccc008723e */ /* 0x004fe200000000ff */
[----:B-1----:R-:W-:Y:S01]  /*4de0*/  FFMA.FTZ R4, R121, c[0x0][0x2d0], -R0 ;  /* 0x0000b40079047a23 */ /* 0x002fe20000010800 */
[----:B----4-:R-:W-:-:S03]  /*4df0*/  F2FP.PACK_AB R10, R110, R15 ;  /* 0x0000000f6e0a723e */ /* 0x010fc600000000ff */
[----:B------:R1:W2:Y:S02]  /*4e00*/  MUFU.EX2 R108, R4 ;  /* 0x00000004006c7308 */ /* 0x0002a40000000800 */
[----:B-1----:R-:W-:Y:S01]  /*4e10*/  FFMA.FTZ R4, R122, c[0x0][0x2d0], -R0 ;  /* 0x0000b4007a047a23 */ /* 0x002fe20000010800 */
[----:B--2---:R-:W-:-:S05]  /*4e20*/  F2FP.PACK_AB R9, R108, R109 ;  /* 0x0000006d6c09723e */ /* 0x004fca00000000ff */
[----:B------:R1:W-:Y:S02]  /*4e30*/  MUFU.EX2 R242, R4 ;  /* 0x0000000400f27308 */ /* 0x0003e40000000800 */
[----:B-1----:R-:W-:-:S06]  /*4e40*/  FFMA.FTZ R4, R123, c[0x0][0x2d0], -R0 ;  /* 0x0000b4007b047a23 */ /* 0x002fcc0000010800 */
[----:B------:R1:W2:Y:S02]  /*4e50*/  MUFU.EX2 R140, R4 ;  /* 0x00000004008c7308 */ /* 0x0002a40000000800 */
[----:B-1----:R-:W-:Y:S01]  /*4e60*/  FFMA.FTZ R4, R120, c[0x0][0x2d0], -R3 ;  /* 0x0000b40078047a23 */ /* 0x002fe20000010803 */
[----:B--2---:R-:W-:-:S05]  /*4e70*/  F2FP.PACK_AB R11, R140, R242 ;  /* 0x000000f28c0b723e */ /* 0x004fca00000000ff */
[----:B------:R1:W-:Y:S02]  /*4e80*/  MUFU.EX2 R241, R4 ;  /* 0x0000000400f17308 */ /* 0x0003e40000000800 */
[C---:B------:R-:W-:Y:S07]  /*4e90*/  HMMA.16816.F32 R28, R8.reuse, R88, RZ ;  /* 0x00000058081c723c */ /* 0x040fee00000018ff */
[----:B------:R-:W-:Y:S01]  /*4ea0*/  IMAD.MOV.U32 R89, RZ, RZ, R19 ;  /* 0x000000ffff597224 */ /* 0x000fe200078e0013 */
[----:B------:R-:W-:Y:S01]  /*4eb0*/  HMMA.16816.F32 R24, R8, R96, RZ ;  /* 0x000000600818723c */ /* 0x000fe200000018ff */
[----:B------:R-:W-:-:S02]  /*4ec0*/  IMAD.MOV.U32 R88, RZ, RZ, R16 ;  /* 0x000000ffff587224 */ /* 0x000fc400078e0010 */
[----:B-1----:R-:W-:-:S04]  /*4ed0*/  FFMA.FTZ R4, R118, c[0x0][0x2d0], -R3 ;  /* 0x0000b40076047a23 */ /* 0x002fc80000010803 */
[----:B------:R-:W-:Y:S01]  /*4ee0*/  MOV R96, R18 ;  /* 0x0000001200607202 */ /* 0x000fe20000000f00 */
[----:B------:R1:W2:Y:S01]  /*4ef0*/  MUFU.EX2 R111, R4 ;  /* 0x00000004006f7308 */ /* 0x0002a20000000800 */
[----:B------:R-:W-:Y:S01]  /*4f00*/  HMMA.16816.F32 R40, R8, R44, RZ ;  /* 0x0000002c0828723c */ /* 0x000fe200000018ff */
[----:B------:R-:W-:Y:S02]  /*4f10*/  MOV R97, R141 ;  /* 0x0000008d00617202 */ /* 0x000fe40000000f00 */
[----:B------:R-:W-:-:S05]  /*4f20*/  MOV R141, R158 ;  /* 0x0000009e008d7202 */ /* 0x000fca0000000f00 */
[----:B------:R-:W-:Y:S01]  /*4f30*/  HMMA.16816.F32 R32, R8, R84, RZ ;  /* 0x000000540820723c */ /* 0x000fe200000018ff */
[----:B-1----:R-:W-:-:S07]  /*4f40*/  FFMA.FTZ R4, R132, c[0x0][0x2d0], -R0 ;  /* 0x0000b40084047a23 */ /* 0x002fce0000010800 */
[----:B------:R-:W-:Y:S01]  /*4f50*/  HMMA.16816.F32 R36, R8, R48, RZ ;  /* 0x000000300824723c */ /* 0x000fe200000018ff */
[----:B------:R-:W-:Y:S01]  /*4f60*/  IMAD.MOV.U32 R84, RZ, RZ, R146 ;  /* 0x000000ffff547224 */ /* 0x000fe200078e0092 */
[----:B------:R-:W-:Y:S01]  /*4f70*/  MOV R85, R145 ;  /* 0x0000009100557202 */ /* 0x000fe20000000f00 */
[----:B------:R1:W-:Y:S01]  /*4f80*/  MUFU.EX2 R245, R4 ;  /* 0x0000000400f57308 */ /* 0x0003e20000000800 */
[----:B------:R-:W-:-:S03]  /*4f90*/  IMAD.MOV.U32 R132, RZ, RZ, R159 ;  /* 0x000000ffff847224 */ /* 0x000fc600078e009f */
[----:B------:R-:W-:Y:S01]  /*4fa0*/  MOV R48, R81 ;  /* 0x0000005100307202 */ /* 0x000fe20000000f00 */
[----:B------:R-:W-:Y:S01]  /*4fb0*/  HMMA.16816.F32 R20, R8, R100, RZ ;  /* 0x000000640814723c */ /* 0x000fe200000018ff */
[----:B------:R-:W-:-:S06]  /*4fc0*/  IMAD.MOV.U32 R49, RZ, RZ, R80 ;  /* 0x000000ffff317224 */ /* 0x000fcc00078e0050 */
[----:B------:R-:W-:Y:S01]  /*4fd0*/  MOV R100, R7 ;  /* 0x0000000700647202 */ /* 0x000fe20000000f00 */
[----:B------:R-:W-:Y:S01]  /*4fe0*/  IMAD.MOV.U32 R101, RZ, RZ, R6 ;  /* 0x000000ffff657224 */ /* 0x000fe200078e0006 */
[----:B--2---:R-:W-:Y:S01]  /*4ff0*/  F2FP.PACK_AB R6, R111, R241 ;  /* 0x000000f16f06723e */ /* 0x004fe200000000ff */
[----:B------:R-:W-:Y:S01]  /*5000*/  HMMA.16816.F32 R44, R8, R46, RZ ;  /* 0x0000002e082c723c */ /* 0x000fe200000018ff */
[----:B-1----:R-:W-:Y:S02]  /*5010*/  FFMA.FTZ R4, R133, c[0x0][0x2d0], -R0 ;  /* 0x0000b40085047a23 */ /* 0x002fe40000010800 */
[----:B------:R-:W-:Y:S02]  /*5020*/  IMAD.MOV.U32 R133, RZ, RZ, R156 ;  /* 0x000000ffff857224 */ /* 0x000fe400078e009c */
[----:B------:R1:W2:Y:S02]  /*5030*/  MUFU.EX2 R247, R4 ;  /* 0x0000000400f77308 */ /* 0x0002a40000000800 */
[----:B-1----:R-:W-:-:S02]  /*5040*/  FFMA.FTZ R4, R134, c[0x0][0x2d0], -R0 ;  /* 0x0000b40086047a23 */ /* 0x002fc40000010800 */
[----:B------:R-:W-:-:S04]  /*5050*/  IMAD.MOV.U32 R134, RZ, RZ, R144 ;  /* 0x000000ffff867224 */ /* 0x000fc800078e0090 */
[----:B------:R1:W-:Y:S02]  /*5060*/  MUFU.EX2 R246, R4 ;  /* 0x0000000400f67308 */ /* 0x0003e40000000800 */
[----:B-1----:R-:W-:Y:S02]  /*5070*/  FFMA.FTZ R4, R139, c[0x0][0x2d0], -R0 ;  /* 0x0000b4008b047a23 */ /* 0x002fe40000010800 */
[----:B------:R-:W-:Y:S02]  /*5080*/  IMAD.MOV.U32 R139, RZ, RZ, R17 ;  /* 0x000000ffff8b7224 */ /* 0x000fe400078e0011 */
[----:B------:R-:W-:Y:S02]  /*5090*/  HMMA.16816.F32 R16, R8, R104, RZ ;  /* 0x000000680810723c */ /* 0x000fe400000018ff */
[----:B------:R1:W3:Y:S05]  /*50a0*/  MUFU.EX2 R215, R4 ;  /* 0x0000000400d77308 */ /* 0x0002ea0000000800 */
[----:B------:R-:W-:Y:S01]  /*50b0*/  MOV R105, R5 ;  /* 0x0000000500697202 */ /* 0x000fe20000000f00 */
[----:B------:R-:W-:Y:S01]  /*50c0*/  IMAD.MOV.U32 R104, RZ, RZ, R172 ;  /* 0x000000ffff687224 */ /* 0x000fe200078e00ac */
[----:B--2---:R-:W-:-:S02]  /*50d0*/  F2FP.PACK_AB R5, R247, R245 ;  /* 0x000000f5f705723e */ /* 0x004fc400000000ff */
[----:B-1----:R-:W-:Y:S02]  /*50e0*/  F2FP.PACK_AB R4, R97, R232 ;  /* 0x000000e86104723e */ /* 0x002fe400000000ff */
[----:B---3--:R-:W-:-:S11]  /*50f0*/  F2FP.PACK_AB R7, R215, R246 ;  /* 0x000000f6d707723e */ /* 0x008fd600000000ff */
[C---:B------:R-:W-:Y:S08]  /*5100*/  HMMA.16816.F32 R116, R4.reuse, R52, R16 ;  /* 0x000000340474723c */ /* 0x040ff00000001810 */
[C---:B------:R-:W-:Y:S07]  /*5110*/  HMMA.16816.F32 R144, R4.reuse, R76, R40 ;  /* 0x0000004c0490723c */ /* 0x040fee0000001828 */
[----:B------:R-:W-:Y:S01]  /*5120*/  IMAD.MOV.U32 R76, RZ, RZ, R110 ;  /* 0x000000ffff4c7224 */ /* 0x000fe200078e006e */
[----:B------:R-:W-:Y:S01]  /*5130*/  HMMA.16816.F32 R172, R4, R68, R32 ;  /* 0x0000004404ac723c */ /* 0x000fe20000001820 */
[----:B------:R-:W-:-:S06]  /*5140*/  IMAD.MOV.U32 R110, RZ, RZ, R211 ;  /* 0x000000ffff6e7224 */ /* 0x000fcc00078e00d3 */
[----:B------:R-:W-:Y:S01]  /*5150*/  IMAD.MOV.U32 R68, RZ, RZ, R210 ;  /* 0x000000ffff447224 */ /* 0x000fe200078e00d2 */
[----:B------:R-:W-:Y:S01]  /*5160*/  HMMA.16816.F32 R16, R8, R128, RZ ;  /* 0x000000800810723c */ /* 0x000fe200000018ff */
[----:B------:R-:W-:-:S06]  /*5170*/  MOV R69, R209 ;  /* 0x000000d100457202 */ /* 0x000fcc0000000f00 */
[----:B------:R-:W-:Y:S01]  /*5180*/  MOV R128, R48 ;  /* 0x0000003000807202 */ /* 0x000fe20000000f00 */
[----:B------:R-:W-:Y:S01]  /*5190*/  HMMA.16816.F32 R156, R4, R72, R36 ;  /* 0x00000048049c723c */ /* 0x000fe20000001824 */
[----:B------:R-:W-:-:S06]  /*51a0*/  IMAD.MOV.U32 R129, RZ, RZ, R49 ;  /* 0x000000ffff817224 */ /* 0x000fcc00078e0031 */
[----:B------:R-:W-:Y:S01]  /*51b0*/  IMAD.MOV.U32 R73, RZ, RZ, R133 ;  /* 0x000000ffff497224 */ /* 0x000fe200078e0085 */
[----:B------:R-:W-:Y:S01]  /*51c0*/  HMMA.16816.F32 R80, R4, R64, R28 ;  /* 0x000000400450723c */ /* 0x000fe2000000181c */
[----:B------:R-:W-:-:S07]  /*51d0*/  IMAD.MOV.U32 R72, RZ, RZ, R142 ;  /* 0x000000ffff487224 */ /* 0x000fce00078e008e */
[C---:B------:R-:W-:Y:S08]  /*51e0*/  HMMA.16816.F32 R120, R4.reuse, R60, R24 ;  /* 0x0000003c0478723c */ /* 0x040ff00000001818 */
[----:B------:R-:W-:Y:S08]  /*51f0*/  HMMA.16816.F32 R112, R4, R56, R20 ;  /* 0x000000380470723c */ /* 0x000ff00000001814 */
[C---:B------:R-:W-:Y:S08]  /*5200*/  HMMA.16816.F32 R40, R8.reuse, R50, RZ ;  /* 0x000000320828723c */ /* 0x040ff000000018ff */
[C---:B------:R-:W-:Y:S07]  /*5210*/  HMMA.16816.F32 R32, R8.reuse, R90, RZ ;  /* 0x0000005a0820723c */ /* 0x040fee00000018ff */
[----:B------:R-:W-:Y:S01]  /*5220*/  IMAD.MOV.U32 R90, RZ, RZ, R84 ;  /* 0x000000ffff5a7224 */ /* 0x000fe200078e0054 */
[----:B------:R-:W-:Y:S01]  /*5230*/  HMMA.16816.F32 R36, R8, R86, RZ ;  /* 0x000000560824723c */ /* 0x000fe200000018ff */
[----:B------:R-:W-:-:S07]  /*5240*/  IMAD.MOV.U32 R91, RZ, RZ, R85 ;  /* 0x000000ffff5b7224 */ /* 0x000fce00078e0055 */
[C---:B------:R-:W-:Y:S07]  /*5250*/  HMMA.16816.F32 R28, R8.reuse, R98, RZ ;  /* 0x00000062081c723c */ /* 0x040fee00000018ff */
[----:B------:R-:W-:Y:S01]  /*5260*/  IMAD.MOV.U32 R99, RZ, RZ, R104 ;  /* 0x000000ffff637224 */ /* 0x000fe200078e0068 */
[----:B------:R-:W-:Y:S01]  /*5270*/  HMMA.16816.F32 R24, R8, R102, RZ ;  /* 0x000000660818723c */ /* 0x000fe200000018ff */
[----:B------:R-:W-:Y:S01]  /*5280*/  MOV R104, R88 ;  /* 0x0000005800687202 */ /* 0x000fe20000000f00 */
[----:B------:R-:W-:Y:S01]  /*5290*/  IMAD.MOV.U32 R98, RZ, RZ, R105 ;  /* 0x000000ffff627224 */ /* 0x000fe200078e0069 */
[----:B------:R-:W-:-:S02]  /*52a0*/  MOV R88, R134 ;  /* 0x0000008600587202 */ /* 0x000fc40000000f00 */
[----:B------:R-:W-:Y:S01]  /*52b0*/  MOV R105, R101 ;  /* 0x0000006500697202 */ /* 0x000fe20000000f00 */
[----:B------:R-:W-:Y:S01]  /*52c0*/  IMAD.MOV.U32 R101, RZ, RZ, R140 ;  /* 0x000000ffff657224 */ /* 0x000fe200078e008c */
[----:B------:R-:W-:Y:S01]  /*52d0*/  MOV R103, R213 ;  /* 0x000000d500677202 */ /* 0x000fe20000000f00 */
[----:B------:R-:W-:Y:S01]  /*52e0*/  HMMA.16816.F32 R20, R8, R106, RZ ;  /* 0x0000006a0814723c */ /* 0x000fe200000018ff */
[----:B------:R-:W-:-:S06]  /*52f0*/  IMAD.MOV.U32 R102, RZ, RZ, R143 ;  /* 0x000000ffff667224 */ /* 0x000fcc00078e008f */
[----:B------:R-:W-:Y:S01]  /*5300*/  IMAD.MOV.U32 R106, RZ, RZ, R96 ;  /* 0x000000ffff6a7224 */ /* 0x000fe200078e0060 */
[----:B------:R-:W-:Y:S01]  /*5310*/  HMMA.16816.F32 R48, R8, R130, RZ ;  /* 0x000000820830723c */ /* 0x000fe200000018ff */
[----:B------:R-:W-:Y:S01]  /*5320*/  MOV R96, R212 ;  /* 0x000000d400607202 */ /* 0x000fe20000000f00 */
[----:B------:R-:W-:-:S05]  /*5330*/  IMAD.MOV.U32 R107, RZ, RZ, R139 ;  /* 0x000000ffff6b7224 */ /* 0x000fca00078e008b */
[----:B------:R-:W-:Y:S01]  /*5340*/  FFMA.FTZ R8, R177, c[0x0][0x2d0], -R3 ;  /* 0x0000b400b1087a23 */ /* 0x000fe20000010803 */
[C---:B------:R-:W-:Y:S01]  /*5350*/  HMMA.16816.F32 R64, R4.reuse, R66, R32 ;  /* 0x000000420440723c */ /* 0x040fe20000001820 */
[----:B------:R-:W-:Y:S02]  /*5360*/  IMAD.MOV.U32 R131, RZ, RZ, R100 ;  /* 0x000000ffff837224 */ /* 0x000fe400078e0064 */
[----:B------:R1:W-:Y:S01]  /*5370*/  MUFU.EX2 R210, R8 ;  /* 0x0000000800d27308 */ /* 0x0003e20000000800 */
[----:B------:R-:W-:Y:S02]  /*5380*/  IMAD.MOV.U32 R100, RZ, RZ, R208 ;  /* 0x000000ffff647224 */ /* 0x000fe400078e00d0 */
[----:B------:R-:W-:Y:S01]  /*5390*/  IMAD.MOV.U32 R130, RZ, RZ, R132 ;  /* 0x000000ffff827224 */ /* 0x000fe200078e0084 */
[----:B------:R-:W-:Y:S01]  /*53a0*/  MOV R32, R191 ;  /* 0x000000bf00207202 */ /* 0x000fe20000000f00 */
[----:B------:R-:W-:Y:S01]  /*53b0*/  IMAD.MOV.U32 R33, RZ, RZ, R190 ;  /* 0x000000ffff217224 */ /* 0x000fe200078e00be */
[----:B------:R-:W-:Y:S01]  /*53c0*/  HMMA.16816.F32 R84, R4, R92, R16 ;  /* 0x0000005c0454723c */ /* 0x000fe20000001810 */
[----:B------:R-:W-:Y:S01]  /*53d0*/  LDSM.16.MT88.4 R16, [R228+0x1100] ;  /* 0x00110000e410783b */ /* 0x000fe20000004200 */
[----:B------:R-:W-:Y:S01]  /*53e0*/  MOV R35, R188 ;  /* 0x000000bc00237202 */ /* 0x000fe20000000f00 */
[----:B------:R-:W-:-:S04]  /*53f0*/  IMAD.MOV.U32 R34, RZ, RZ, R189 ;  /* 0x000000ffff227224 */ /* 0x000fc800078e00bd */
[----:B------:R-:W-:Y:S01]  /*5400*/  MOV R93, R141 ;  /* 0x0000008d005d7202 */ /* 0x000fe20000000f00 */
[----:B------:R-:W-:Y:S01]  /*5410*/  HMMA.16816.F32 R44, R4, R78, R44 ;  /* 0x0000004e042c723c */ /* 0x000fe2000000182c */
[----:B------:R-:W-:Y:S02]  /*5420*/  IMAD.MOV.U32 R92, RZ, RZ, R163 ;  /* 0x000000ffff5c7224 */ /* 0x000fe400078e00a3 */
[----:B-1----:R-:W-:-:S04]  /*5430*/  FFMA.FTZ R8, R170, c[0x0][0x2d0], -R3 ;  /* 0x0000b400aa087a23 */ /* 0x002fc80000010803 */
[----:B------:R1:W-:Y:S01]  /*5440*/  MUFU.EX2 R211, R8 ;  /* 0x0000000800d37308 */ /* 0x0003e20000000800 */
[----:B------:R-:W-:Y:S01]  /*5450*/  HMMA.16816.F32 R40, R4, R74, R40 ;  /* 0x0000004a0428723c */ /* 0x000fe20000001828 */
[----:B------:R-:W-:Y:S01]  /*5460*/  MOV R78, R162 ;  /* 0x000000a2004e7202 */ /* 0x000fe20000000f00 */
[----:B------:R-:W-:-:S05]  /*5470*/  IMAD.MOV.U32 R79, RZ, RZ, R161 ;  /* 0x000000ffff4f7224 */ /* 0x000fca00078e00a1 */
[----:B------:R-:W-:Y:S01]  /*5480*/  IMAD.MOV.U32 R75, RZ, RZ, R160 ;  /* 0x000000ffff4b7224 */ /* 0x000fe200078e00a0 */
[----:B------:R-:W-:Y:S01]  /*5490*/  HMMA.16816.F32 R36, R4, R70, R36 ;  /* 0x000000460424723c */ /* 0x000fe20000001824 */
[----:B-1----:R-:W-:-:S07]  /*54a0*/  FFMA.FTZ R8, R169, c[0x0][0x2d0], -R3 ;  /* 0x0000b400a9087a23 */ /* 0x002fce0000010803 */
[C---:B------:R-:W-:Y:S01]  /*54b0*/  HMMA.16816.F32 R60, R4.reuse, R62, R28 ;  /* 0x0000003e043c723c */ /* 0x040fe2000000181c */
[----:B------:R-:W-:Y:S01]  /*54c0*/  LDSM.16.MT88.4 R28, [R227+0x1100] ;  /* 0x00110000e31c783b */ /* 0x000fe20000004200 */
[----:B------:R1:W-:Y:S06]  /*54d0*/  MUFU.EX2 R212, R8 ;  /* 0x0000000800d47308 */ /* 0x0003ec0000000800 */
[C---:B------:R-:W-:Y:S01]  /*54e0*/  HMMA.16816.F32 R56, R4.reuse, R58, R24 ;  /* 0x0000003a0438723c */ /* 0x040fe20000001818 */
[----:B------:R-:W2:Y:S07]  /*54f0*/  LDSM.16.MT88.4 R24, [R226+0x1100] ;  /* 0x00110000e218783b */ /* 0x000eae0000004200 */
[----:B------:R-:W-:Y:S01]  /*5500*/  HMMA.16816.F32 R52, R4, R54, R20 ;  /* 0x000000360434723c */ /* 0x000fe20000001814 */
[----:B------:R-:W3:Y:S01]  /*5510*/  LDSM.16.MT88.4 R20, [R225+0x1100] ;  /* 0x00110000e114783b */ /* 0x000ee20000004200 */
[----:B-1----:R-:W-:-:S04]  /*5520*/  FFMA.FTZ R8, R168, c[0x0][0x2d0], -R3 ;  /* 0x0000b400a8087a23 */ /* 0x002fc80000010803 */
[----:B------:R1:W4:Y:S02]  /*5530*/  MUFU.EX2 R213, R8 ;  /* 0x0000000800d57308 */ /* 0x0003240000000800 */
[----:B------:R-:W-:Y:S07]  /*5540*/  HMMA.16816.F32 R48, R4, R94, R48 ;  /* 0x0000005e0430723c */ /* 0x000fee0000001830 */
[----:B------:R-:W-:Y:S02]  /*5550*/  FFMA.FTZ R4, R182, c[0x0][0x2d0], -R13 ;  /* 0x0000b400b6047a23 */ /* 0x000fe4000001080d */
[----:B-1----:R-:W-:Y:S01]  /*5560*/  FFMA.FTZ R8, R179, c[0x0][0x2d0], -R0 ;  /* 0x0000b400b3087a23 */ /* 0x002fe20000010800 */
[----:B----4-:R-:W-:-:S03]  /*5570*/  F2FP.PACK_AB R10, R213, R212 ;  /* 0x000000d4d50a723e */ /* 0x010fc600000000ff */
[----:B------:R1:W-:Y:S02]  /*5580*/  MUFU.EX2 R190, R8 ;  /* 0x0000000800be7308 */ /* 0x0003e40000000800 */
[----:B-1----:R-:W-:-:S06]  /*5590*/  FFMA.FTZ R8, R178, c[0x0][0x2d0], -R0 ;  /* 0x0000b400b2087a23 */ /* 0x002fcc0000010800 */
[----:B------:R1:W4:Y:S02]  /*55a0*/  MUFU.EX2 R191, R8 ;  /* 0x0000000800bf7308 */ /* 0x0003240000000800 */
[----:B-1----:R-:W-:Y:S01]  /*55b0*/  FFMA.FTZ R8, R171, c[0x0][0x2d0], -R0 ;  /* 0x0000b400ab087a23 */ /* 0x002fe20000010800 */
[----:B----4-:R-:W-:-:S05]  /*55c0*/  F2FP.PACK_AB R9, R191, R190 ;  /* 0x000000bebf09723e */ /* 0x010fca00000000ff */
[----:B------:R1:W-:Y:S02]  /*55d0*/  MUFU.EX2 R208, R8 ;  /* 0x0000000800d07308 */ /* 0x0003e40000000800 */
[----:B-1----:R-:W-:-:S06]  /*55e0*/  FFMA.FTZ R8, R138, c[0x0][0x2d0], -R0 ;  /* 0x0000b4008a087a23 */ /* 0x002fcc0000010800 */
[----:B------:R1:W-:Y:S08]  /*55f0*/  MUFU.EX2 R138, R4 ;  /* 0x00000004008a7308 */ /* 0x0003f00000000800 */
[----:B------:R4:W2:Y:S01]  /*5600*/  MUFU.EX2 R209, R8 ;  /* 0x0000000800d17308 */ /* 0x0008a20000000800 */
[----:B-1----:R-:W-:-:S07]  /*5610*/  FFMA.FTZ R4, R183, c[0x0][0x2d0], -R13 ;  /* 0x0000b400b7047a23 */ /* 0x002fce000001080d */
[----:B------:R1:W1:Y:S01]  /*5620*/  MUFU.EX2 R139, R4 ;  /* 0x00000004008b7308 */ /* 0x0002620000000800 */
[----:B----4-:R-:W-:Y:S01]  /*5630*/  FFMA.FTZ R8, R181, c[0x0][0x2d0], -R13 ;  /* 0x0000b400b5087a23 */ /* 0x010fe2000001080d */
[----:B--2---:R-:W-:-:S06]  /*5640*/  F2FP.PACK_AB R11, R209, R208 ;  /* 0x000000d0d10b723e */ /* 0x004fcc00000000ff */
[----:B------:R2:W-:Y:S01]  /*5650*/  MUFU.EX2 R188, R8 ;  /* 0x0000000800bc7308 */ /* 0x0005e20000000800 */
[----:B-1----:R-:W-:Y:S01]  /*5660*/  FFMA.FTZ R4, R186, c[0x0][0x2d0], -R12 ;  /* 0x0000b400ba047a23 */ /* 0x002fe2000001080c */
[----:B------:R-:W-:-:S06]  /*5670*/  F2FP.PACK_AB R6, R139, R138 ;  /* 0x0000008a8b06723e */ /* 0x000fcc00000000ff */
[----:B------:R1:W-:Y:S01]  /*5680*/  MUFU.EX2 R132, R4 ;  /* 0x0000000400847308 */ /* 0x0003e20000000800 */
[----:B--2---:R-:W-:-:S07]  /*5690*/  FFMA.FTZ R8, R180, c[0x0][0x2d0], -R13 ;  /* 0x0000b400b4087a23 */ /* 0x004fce000001080d */
[----:B------:R2:W-:Y:S01]  /*56a0*/  MUFU.EX2 R189, R8 ;  /* 0x0000000800bd7308 */ /* 0x0005e20000000800 */
[----:B-1----:R-:W-:-:S07]  /*56b0*/  FFMA.FTZ R4, R185, c[0x0][0x2d0], -R12 ;  /* 0x0000b400b9047a23 */ /* 0x002fce000001080c */
[----:B------:R1:W4:Y:S01]  /*56c0*/  MUFU.EX2 R133, R4 ;  /* 0x0000000400857308 */ /* 0x0003220000000800 */
[----:B--2---:R-:W-:-:S07]  /*56d0*/  F2FP.PACK_AB R8, R211, R210 ;  /* 0x000000d2d308723e */ /* 0x004fce00000000ff */
[----:B------:R-:W-:Y:S01]  /*56e0*/  HMMA.16816.F32 R156, R8, R24, R156 ;  /* 0x00000018089c723c */ /* 0x000fe2000000189c */
[----:B-1----:R-:W-:Y:S01]  /*56f0*/  FFMA.FTZ R4, R184, c[0x0][0x2d0], -R12 ;  /* 0x0000b400b8047a23 */ /* 0x002fe2000001080c */
[----:B----4-:R-:W-:-:S06]  /*5700*/  F2FP.PACK_AB R5, R133, R132 ;  /* 0x000000848505723e */ /* 0x010fcc00000000ff */
[C---:B------:R-:W-:Y:S01]  /*5710*/  HMMA.16816.F32 R40, R8.reuse, R26, R40 ;  /* 0x0000001a0828723c */ /* 0x040fe20000001828 */
[----:B------:R1:W-:Y:S07]  /*5720*/  MUFU.EX2 R134, R4 ;  /* 0x0000000400867308 */ /* 0x0003ee0000000800 */
[C---:B---3--:R-:W-:Y:S08]  /*5730*/  HMMA.16816.F32 R144, R8.reuse, R20, R144 ;  /* 0x000000140890723c */ /* 0x048ff00000001890 */
[----:B------:R-:W-:Y:S01]  /*5740*/  HMMA.16816.F32 R44, R8, R22, R44 ;  /* 0x00000016082c723c */ /* 0x000fe2000000182c */
[----:B-1----:R-:W-:-:S04]  /*5750*/  FFMA.FTZ R4, R176, c[0x0][0x2d0], -R12 ;  /* 0x0000b400b0047a23 */ /* 0x002fc8000001080c */
[----:B------:R1:W2:Y:S03]  /*5760*/  MUFU.EX2 R77, R4 ;  /* 0x00000004004d7308 */ /* 0x0002a60000000800 */
[C---:B------:R-:W-:Y:S08]  /*5770*/  HMMA.16816.F32 R172, R8.reuse, R16, R172 ;  /* 0x0000001008ac723c */ /* 0x040ff000000018ac */
[----:B------:R-:W-:Y:S01]  /*5780*/  HMMA.16816.F32 R36, R8, R18, R36 ;  /* 0x000000120824723c */ /* 0x000fe20000001824 */
[----:B-1----:R-:W-:-:S02]  /*5790*/  F2FP.PACK_AB R4, R189, R188 ;  /* 0x000000bcbd04723e */ /* 0x002fc400000000ff */
[----:B--2---:R-:W-:-:S07]  /*57a0*/  F2FP.PACK_AB R7, R77, R134 ;  /* 0x000000864d07723e */ /* 0x004fce00000000ff */
[C---:B------:R-:W-:Y:S07]  /*57b0*/  HMMA.16816.F32 R176, R4.reuse, R16, R32 ;  /* 0x0000001004b0723c */ /* 0x040fee0000001820 */
[----:B------:R-:W-:Y:S01]  /*57c0*/  IMAD.MOV.U32 R32, RZ, RZ, R75 ;  /* 0x000000ffff207224 */ /* 0x000fe200078e004b */
[----:B------:R-:W-:Y:S01]  /*57d0*/  MOV R33, R78 ;  /* 0x0000004e00217202 */ /* 0x000fe20000000f00 */
[----:B------:R-:W-:Y:S01]  /*57e0*/  IMAD.MOV.U32 R78, RZ, RZ, R130 ;  /* 0x000000ffff4e7224 */ /* 0x000fe200078e0082 */
[----:B------:R-:W-:Y:S01]  /*57f0*/  MOV R75, R93 ;  /* 0x0000005d004b7202 */ /* 0x000fe20000000f00 */
[----:B------:R-:W-:Y:S01]  /*5800*/  IMAD.MOV.U32 R93, RZ, RZ, R129 ;  /* 0x000000ffff5d7224 */ /* 0x000fe200078e0081 */
[----:B------:R-:W-:Y:S01]  /*5810*/  MOV R129, R101 ;  /* 0x0000006500817202 */ /* 0x000fe20000000f00 */
[----:B------:R-:W-:Y:S01]  /*5820*/  IMAD.MOV.U32 R34, RZ, RZ, R79 ;  /* 0x000000ffff227224 */ /* 0x000fe200078e004f */
[----:B------:R-:W-:Y:S01]  /*5830*/  HMMA.16816.F32 R160, R4, R24, R200 ;  /* 0x0000001804a0723c */ /* 0x000fe200000018c8 */
[----:B------:R-:W-:Y:S01]  /*5840*/  IMAD.MOV.U32 R130, RZ, RZ, R98 ;  /* 0x000000ffff827224 */ /* 0x000fe200078e0062 */
[----:B------:R-:W-:Y:S01]  /*5850*/  MOV R98, R68 ;  /* 0x0000004400627202 */ /* 0x000fe20000000f00 */
[----:B------:R-:W-:Y:S01]  /*5860*/  IMAD.MOV.U32 R35, RZ, RZ, R92 ;  /* 0x000000ffff237224 */ /* 0x000fe200078e005c */
[----:B------:R-:W-:Y:S01]  /*5870*/  MOV R92, R128 ;  /* 0x00000080005c7202 */ /* 0x000fe20000000f00 */
[----:B------:R-:W-:-:S02]  /*5880*/  IMAD.MOV.U32 R79, RZ, RZ, R131 ;  /* 0x000000ffff4f7224 */ /* 0x000fc400078e0083 */
[----:B------:R-:W-:Y:S01]  /*5890*/  IMAD.MOV.U32 R101, RZ, RZ, R229 ;  /* 0x000000ffff657224 */ /* 0x000fe200078e00e5 */
[C---:B------:R-:W-:Y:S01]  /*58a0*/  HMMA.16816.F32 R164, R4.reuse, R26, R164 ;  /* 0x0000001a04a4723c */ /* 0x040fe200000018a4 */
[----:B------:R-:W-:Y:S01]  /*58b0*/  IMAD.MOV.U32 R131, RZ, RZ, R69 ;  /* 0x000000ffff837224 */ /* 0x000fe200078e0045 */
[----:B------:R-:W2:Y:S01]  /*58c0*/  LDL.LU R229, [R1+0x90] ;  /* 0x0000900001e57983 */ /* 0x000ea20000300800 */
[----:B------:R-:W-:Y:S01]  /*58d0*/  IMAD.MOV.U32 R68, RZ, RZ, R135 ;  /* 0x000000ffff447224 */ /* 0x000fe200078e0087 */
[----:B------:R-:W-:Y:S01]  /*58e0*/  MOV R69, R230 ;  /* 0x000000e600457202 */ /* 0x000fe20000000f00 */
[----:B------:R-:W-:Y:S01]  /*58f0*/  IMAD.MOV.U32 R128, RZ, RZ, R100 ;  /* 0x000000ffff807224 */ /* 0x000fe200078e0064 */
[----:B------:R1:W5:Y:S01]  /*5900*/  LDL.LU R135, [R1+0x8c] ;  /* 0x00008c0001877983 */ /* 0x0003620000300800 */
[----:B------:R-:W-:Y:S01]  /*5910*/  IMAD.MOV.U32 R100, RZ, RZ, R231 ;  /* 0x000000ffff647224 */ /* 0x000fe200078e00e7 */
[C---:B------:R-:W-:Y:S02]  /*5920*/  HMMA.16816.F32 R140, R4.reuse, R20, R196 ;  /* 0x00000014048c723c */ /* 0x040fe400000018c4 */
[----:B------:R-:W3:Y:S04]  /*5930*/  LDL.LU R230, [R1+0x88] ;  /* 0x0000880001e67983 */ /* 0x000ee80000300800 */
[----:B------:R-:W4:Y:S02]  /*5940*/  LDL.LU R231, [R1+0x84] ;  /* 0x0000840001e77983 */ /* 0x000f240000300800 */
[----:B------:R-:W-:Y:S02]  /*5950*/  HMMA.16816.F32 R148, R4, R22, R148 ;  /* 0x000000160494723c */ /* 0x000fe40000001894 */
[----:B------:R-:W1:Y:S06]  /*5960*/  LDSM.16.MT88.4 R24, [R225+0x3100] ;  /* 0x00310000e118783b */ /* 0x000e6c0000004200 */
[----:B------:R-:W-:Y:S01]  /*5970*/  HMMA.16816.F32 R20, R8, R28, R80 ;  /* 0x0000001c0814723c */ /* 0x000fe20000001850 */
[----:B------:R-:W-:Y:S01]  /*5980*/  IMAD.MOV.U32 R74, RZ, RZ, R75 ;  /* 0x000000ffff4a7224 */ /* 0x000fe200078e004b */
[----:B------:R-:W-:Y:S01]  /*5990*/  MOV R75, R78 ;  /* 0x0000004e004b7202 */ /* 0x000fe20000000f00 */
[----:B------:R-:W-:Y:S01]  /*59a0*/  IMAD.MOV.U32 R70, RZ, RZ, R79 ;  /* 0x000000ffff467224 */ /* 0x000fe200078e004f */
[----:B------:R-:W-:Y:S01]  /*59b0*/  MOV R78, R93 ;  /* 0x0000005d004e7202 */ /* 0x000fe20000000f00 */
[----:B------:R-:W-:-:S02]  /*59c0*/  IMAD.MOV.U32 R71, RZ, RZ, R92 ;  /* 0x000000ffff477224 */ /* 0x000fc400078e005c */
[----:B------:R-:W-:Y:S01]  /*59d0*/  IMAD.MOV.U32 R79, RZ, RZ, R130 ;  /* 0x000000ffff4f7224 */ /* 0x000fe200078e0082 */
[----:B------:R-:W-:Y:S01]  /*59e0*/  HMMA.16816.F32 R180, R4, R18, R124 ;  /* 0x0000001204b4723c */ /* 0x000fe2000000187c */
[----:B------:R-:W-:Y:S01]  /*59f0*/  IMAD.MOV.U32 R92, RZ, RZ, R131 ;  /* 0x000000ffff5c7224 */ /* 0x000fe200078e0083 */
[----:B------:R-:W-:Y:S01]  /*5a00*/  MOV R93, R128 ;  /* 0x00000080005d7202 */ /* 0x000fe20000000f00 */
[----:B------:R-:W-:-:S05]  /*5a10*/  IMAD.MOV.U32 R130, RZ, RZ, R129 ;  /* 0x000000ffff827224 */ /* 0x000fca00078e0081 */
[----:B------:R-:W-:Y:S01]  /*5a20*/  HMMA.16816.F32 R196, R4, R28, R32 ;  /* 0x0000001c04c4723c */ /* 0x000fe20000001820 */
[----:B------:R-:W-:Y:S01]  /*5a30*/  IMAD.MOV.U32 R131, RZ, RZ, R68 ;  /* 0x000000ffff837224 */ /* 0x000fe200078e0044 */
[----:B------:R-:W-:Y:S01]  /*5a40*/  MOV R82, R77 ;  /* 0x0000004d00527202 */ /* 0x000fe20000000f00 */
[----:B------:R-:W-:Y:S01]  /*5a50*/  IMAD.MOV.U32 R129, RZ, RZ, R242 ;  /* 0x000000ffff817224 */ /* 0x000fe200078e00f2 */
[----:B------:R-:W-:Y:S01]  /*5a60*/  MOV R128, R69 ;  /* 0x0000004500807202 */ /* 0x000fe20000000f00 */
[----:B------:R-:W-:Y:S02]  /*5a70*/  LDSM.16.MT88.4 R16, [R228+0x3100] ;  /* 0x00310000e410783b */ /* 0x000fe40000004200 */
[----:B------:R-:W-:Y:S01]  /*5a80*/  IMAD.MOV.U32 R35, RZ, RZ, R78 ;  /* 0x000000ffff237224 */ /* 0x000fe200078e004e */
[----:B------:R-:W-:Y:S01]  /*5a90*/  MOV R125, R23 ;  /* 0x00000017007d7202 */ /* 0x000fe20000000f00 */
        /* <DEDUP_REMOVED lines=14> */
[----:B------:R-:W-:-:S02]  /*5b80*/  IMAD.MOV.U32 R103, RZ, RZ, R240 ;  /* 0x000000ffff677224 */ /* 0x000fc400078e00f0 */
[----:B------:R-:W-:Y:S02]  /*5b90*/  IMAD.MOV.U32 R15, RZ, RZ, R239 ;  /* 0x000000ffff0f7224 */ /* 0x000fe400078e00ef */
[----:B------:R-:W-:Y:S01]  /*5ba0*/  IMAD.MOV.U32 R202, RZ, RZ, R35 ;  /* 0x000000ffffca7224 */ /* 0x000fe200078e0023 */
[----:B------:R-:W-:Y:S01]  /*5bb0*/  MOV R35, R71 ;  /* 0x0000004700237202 */ /* 0x000fe20000000f00 */
[----:B------:R-:W-:Y:S02]  /*5bc0*/  IMAD.MOV.U32 R102, RZ, RZ, R241 ;  /* 0x000000ffff667224 */ /* 0x000fe400078e00f1 */
[----:B------:R-:W-:Y:S02]  /*5bd0*/  IMAD.MOV.U32 R127, RZ, RZ, R21 ;  /* 0x000000ffff7f7224 */ /* 0x000fe400078e0015 */
[----:B------:R-:W-:Y:S02]  /*5be0*/  IMAD.MOV.U32 R126, RZ, RZ, R22 ;  /* 0x000000ffff7e7224 */ /* 0x000fe400078e0016 */
[----:B------:R-:W-:-:S02]  /*5bf0*/  IMAD.MOV.U32 R124, RZ, RZ, R20 ;  /* 0x000000ffff7c7224 */ /* 0x000fc400078e0014 */
[----:B------:R-:W-:Y:S01]  /*5c00*/  IMAD.MOV.U32 R203, RZ, RZ, R70 ;  /* 0x000000ffffcb7224 */ /* 0x000fe200078e0046 */
[----:B------:R-:W1:Y:S01]  /*5c10*/  LDSM.16.MT88.4 R20, [R226+0x3100] ;  /* 0x00310000e214783b */ /* 0x000e620000004200 */
[----:B------:R-:W-:Y:S01]  /*5c20*/  IMAD.MOV.U32 R71, RZ, RZ, R79 ;  /* 0x000000ffff477224 */ /* 0x000fe200078e004f */
[----:B------:R-:W-:Y:S01]  /*5c30*/  MOV R79, R238 ;  /* 0x000000ee004f7202 */ /* 0x000fe20000000f00 */
[----:B------:R-:W-:Y:S01]  /*5c40*/  IMAD.MOV.U32 R34, RZ, RZ, R76 ;  /* 0x000000ffff227224 */ /* 0x000fe200078e004c */
[----:B------:R-:W-:Y:S01]  /*5c50*/  MOV R76, R232 ;  /* 0x000000e8004c7202 */ /* 0x000fe20000000f00 */
[----:B------:R-:W-:Y:S02]  /*5c60*/  IMAD.MOV.U32 R70, RZ, RZ, R78 ;  /* 0x000000ffff467224 */ /* 0x000fe400078e004e */
[----:B------:R-:W-:Y:S01]  /*5c70*/  IMAD.MOV.U32 R200, RZ, RZ, R33 ;  /* 0x000000ffffc87224 */ /* 0x000fe200078e0021 */
[----:B------:R-:W-:Y:S01]  /*5c80*/  MOV R33, R103 ;  /* 0x0000006700217202 */ /* 0x000fe20000000f00 */
[----:B------:R-:W-:-:S02]  /*5c90*/  IMAD.MOV.U32 R78, RZ, RZ, R15 ;  /* 0x000000ffff4e7224 */ /* 0x000fc400078e000f */
[----:B------:R-:W-:Y:S02]  /*5ca0*/  IMAD.MOV.U32 R32, RZ, RZ, R102 ;  /* 0x000000ffff207224 */ /* 0x000fe400078e0066 */
[----:B------:R-:W-:Y:S02]  /*5cb0*/  IMAD.MOV.U32 R185, RZ, RZ, R78 ;  /* 0x000000ffffb97224 */ /* 0x000fe400078e004e */
[----:B------:R-:W-:Y:S02]  /*5cc0*/  IMAD.MOV.U32 R184, RZ, RZ, R79 ;  /* 0x000000ffffb87224 */ /* 0x000fe400078e004f */
[----:B------:R-:W-:Y:S01]  /*5cd0*/  IMAD.MOV.U32 R81, RZ, RZ, R76 ;  /* 0x000000ffff517224 */ /* 0x000fe200078e004c */
[----:B------:R-:W-:Y:S01]  /*5ce0*/  MOV R186, R34 ;  /* 0x0000002200ba7202 */ /* 0x000fe20000000f00 */
[----:B-1----:R-:W-:Y:S01]  /*5cf0*/  HMMA.16816.F32 R76, R4, R26, R248 ;  /* 0x0000001a044c723c */ /* 0x002fe200000018f8 */
[----:B------:R-:W-:Y:S02]  /*5d00*/  IMAD.MOV.U32 R168, RZ, RZ, R32 ;  /* 0x000000ffffa87224 */ /* 0x000fe400078e0020 */
[----:B------:R-:W-:-:S04]  /*5d10*/  IMAD.MOV.U32 R171, RZ, RZ, R33 ;  /* 0x000000ffffab7224 */ /* 0x000fc800078e0021 */
[----:B------:R-:W-:Y:S02]  /*5d20*/  IMAD.MOV.U32 R249, RZ, RZ, R35 ;  /* 0x000000fffff97224 */ /* 0x000fe400078e0023 */
[----:B------:R-:W1:Y:S01]  /*5d30*/  LDSM.16.MT88.4 R32, [R227+0x3100] ;  /* 0x00310000e320783b */ /* 0x000e620000004200 */
[----:B------:R-:W-:Y:S02]  /*5d40*/  IMAD.MOV.U32 R68, RZ, RZ, R100 ;  /* 0x000000ffff447224 */ /* 0x000fe400078e0064 */
[----:B------:R-:W-:Y:S01]  /*5d50*/  IMAD.MOV.U32 R69, RZ, RZ, R14 ;  /* 0x000000ffff457224 */ /* 0x000fe200078e000e */
[----:B------:R-:W-:Y:S01]  /*5d60*/  MOV R250, R92 ;  /* 0x0000005c00fa7202 */ /* 0x000fe20000000f00 */
[----:B------:R-:W-:Y:S02]  /*5d70*/  IMAD.MOV.U32 R251, RZ, RZ, R93 ;  /* 0x000000fffffb7224 */ /* 0x000fe400078e005d */
[----:B------:R-:W-:Y:S07]  /*5d80*/  HMMA.16816.F32 R92, R4, R22, R220 ;  /* 0x00000016045c723c */ /* 0x000fee00000018dc */
[----:B------:R-:W-:Y:S01]  /*5d90*/  IMAD.MOV.U32 R220, RZ, RZ, R70 ;  /* 0x000000ffffdc7224 */ /* 0x000fe200078e0046 */
[----:B------:R-:W-:Y:S01]  /*5da0*/  MOV R221, R71 ;  /* 0x0000004700dd7202 */ /* 0x000fe20000000f00 */
[----:B------:R-:W-:-:S02]  /*5db0*/  IMAD.MOV.U32 R222, RZ, RZ, R68 ;  /* 0x000000ffffde7224 */ /* 0x000fc400078e0044 */
[----:B------:R-:W-:Y:S01]  /*5dc0*/  IMAD.MOV.U32 R223, RZ, RZ, R69 ;  /* 0x000000ffffdf7224 */ /* 0x000fe200078e0045 */
[C---:B------:R-:W-:Y:S08]  /*5dd0*/  HMMA.16816.F32 R72, R4.reuse, R24, R72 ;  /* 0x000000180448723c */ /* 0x040ff00000001848 */
[C---:B------:R-:W-:Y:S08]  /*5de0*/  HMMA.16816.F32 R88, R4.reuse, R20, R88 ;  /* 0x000000140458723c */ /* 0x040ff00000001858 */
[C---:B------:R-:W-:Y:S08]  /*5df0*/  HMMA.16816.F32 R104, R4.reuse, R16, R104 ;  /* 0x000000100468723c */ /* 0x040ff00000001868 */
[C---:B------:R-:W-:Y:S08]  /*5e00*/  HMMA.16816.F32 R200, R4.reuse, R30, R200 ;  /* 0x0000001e04c8723c */ /* 0x040ff000000018c8 */
[C---:B------:R-:W-:Y:S08]  /*5e10*/  HMMA.16816.F32 R68, R4.reuse, R18, R152 ;  /* 0x000000120444723c */ /* 0x040ff00000001898 */
[----:B-1----:R-:W-:Y:S01]  /*5e20*/  HMMA.16816.F32 R220, R4, R32, R220 ;  /* 0x0000002004dc723c */ /* 0x002fe200000018dc */
[----:B------:R-:W-:Y:S01]  /*5e30*/  MOV R153, R249 ;  /* 0x000000f900997202 */ /* 0x000fe20000000f00 */
[----:B------:R-:W-:-:S02]  /*5e40*/  IMAD.MOV.U32 R155, RZ, RZ, R250 ;  /* 0x000000ffff9b7224 */ /* 0x000fc400078e00fa */
[----:B------:R-:W-:-:S04]  /*5e50*/  IMAD.MOV.U32 R154, RZ, RZ, R251 ;  /* 0x000000ffff9a7224 */ /* 0x000fc800078e00fb */
[----:B------:R-:W-:Y:S07]  /*5e60*/  HMMA.16816.F32 R216, R4, R34, R216 ;  /* 0x0000002204d8723c */ /* 0x000fee00000018d8 */
[----:B------:R-:W-:Y:S01]  /*5e70*/  FFMA.FTZ R4, R214, c[0x0][0x2d0], -R3 ;  /* 0x0000b400d6047a23 */ /* 0x000fe20000010803 */
[----:B------:R-:W-:Y:S01]  /*5e80*/  HMMA.16816.F32 R248, R8, R30, R64 ;  /* 0x0000001e08f8723c */ /* 0x000fe20000001840 */
[----:B------:R-:W-:-:S07]  /*5e90*/  IMAD.MOV.U32 R102, RZ, RZ, R234 ;  /* 0x000000ffff667224 */ /* 0x000fce00078e00ea */
[----:B------:R-:W-:Y:S01]  /*5ea0*/  HMMA.16816.F32 R64, R8, R24, R120 ;  /* 0x000000180840723c */ /* 0x000fe20000001878 */
[----:B------:R1:W-:Y:S01]  /*5eb0*/  MUFU.EX2 R24, R4 ;  /* 0x0000000400187308 */ /* 0x0003e20000000800 */
[----:B------:R-:W-:-:S06]  /*5ec0*/  MOV R28, R102 ;  /* 0x00000066001c7202 */ /* 0x000fcc0000000f00 */
[----:B------:R-:W-:Y:S01]  /*5ed0*/  HMMA.16816.F32 R60, R8, R26, R60 ;  /* 0x0000001a083c723c */ /* 0x000fe2000000183c */
[----:B-1----:R-:W-:-:S04]  /*5ee0*/  FFMA.FTZ R4, R207, c[0x0][0x2d0], -R3 ;  /* 0x0000b400cf047a23 */ /* 0x002fc80000010803 */
[----:B------:R1:W1:Y:S01]  /*5ef0*/  MUFU.EX2 R25, R4 ;  /* 0x0000000400197308 */ /* 0x0002620000000800 */
[----:B------:R-:W-:Y:S01]  /*5f00*/  MOV R123, R153 ;  /* 0x00000099007b7202 */ /* 0x000fe20000000f00 */
[----:B------:R-:W-:Y:S02]  /*5f10*/  IMAD.MOV.U32 R153, RZ, RZ, R28 ;  /* 0x000000ffff997224 */ /* 0x000fe400078e001c */
[--C-:B-1----:R-:W-:Y:S02]  /*5f20*/  FFMA.FTZ R4, R206, c[0x0][0x2d0], -R3.reuse ;  /* 0x0000b400ce047a23 */ /* 0x102fe40000010803 */
[----:B------:R-:W-:-:S04]  /*5f30*/  FFMA.FTZ R3, R205, c[0x0][0x2d0], -R3 ;  /* 0x0000b400cd037a23 */ /* 0x000fc80000010803 */
[----:B------:R1:W-:Y:S01]  /*5f40*/  MUFU.EX2 R26, R3 ;  /* 0x00000003001a7308 */ /* 0x0003e20000000800 */
[----:B------:R-:W-:Y:S01]  /*5f50*/  HMMA.16816.F32 R56, R8, R22, R56 ;  /* 0x000000160838723c */ /* 0x000fe20000001838 */
[----:B------:R-:W-:Y:S01]  /*5f60*/  IMAD.MOV.U32 R103, RZ, RZ, R233 ;  /* 0x000000ffff677224 */ /* 0x000fe200078e00e9 */
[----:B------:R-:W-:Y:S02]  /*5f70*/  MOV R100, R244 ;  /* 0x000000f400647202 */ /* 0x000fe40000000f00 */
[----:B------:R-:W-:Y:S01]  /*5f80*/  MOV R152, R98 ;  /* 0x0000006200987202 */ /* 0x000fe20000000f00 */
[----:B-1----:R-:W-:-:S03]  /*5f90*/  FFMA.FTZ R3, R195, c[0x0][0x2d0], -R0 ;  /* 0x0000b400c3037a23 */ /* 0x002fc60000010800 */
[C---:B------:R-:W-:Y:S01]  /*5fa0*/  HMMA.16816.F32 R52, R8.reuse, R18, R52 ;  /* 0x000000120834723c */ /* 0x040fe20000001834 */
[----:B------:R-:W-:Y:S02]  /*5fb0*/  IMAD.MOV.U32 R80, RZ, RZ, R103 ;  /* 0x000000ffff507224 */ /* 0x000fe400078e0067 */
[----:B------:R-:W-:Y:S02]  /*5fc0*/  IMAD.MOV.U32 R169, RZ, RZ, R129 ;  /* 0x000000ffffa97224 */ /* 0x000fe400078e0081 */
[----:B------:R-:W-:Y:S01]  /*5fd0*/  IMAD.MOV.U32 R14, RZ, RZ, R243 ;  /* 0x000000ffff0e7224 */ /* 0x000fe200078e00f3 */
[----:B------:R-:W-:Y:S01]  /*5fe0*/  MOV R170, R128 ;  /* 0x0000008000aa7202 */ /* 0x000fe20000000f00 */
[----:B------:R-:W-:Y:S01]  /*5ff0*/  IMAD.MOV.U32 R103, RZ, RZ, R224 ;  /* 0x000000ffff677224 */ /* 0x000fe200078e00e0 */
[----:B------:R-:W-:Y:S01]  /*6000*/  MOV R15, R235 ;  /* 0x000000eb000f7202 */ /* 0x000fe20000000f00 */
[----:B------:R-:W-:Y:S02]  /*6010*/  IMAD.MOV.U32 R98, RZ, RZ, R100 ;  /* 0x000000ffff627224 */ /* 0x000fe400078e0064 */
[----:B----4-:R-:W-:Y:S01]  /*6020*/  IMAD.MOV.U32 R29, RZ, RZ, R231 ;  /* 0x000000ffff1d7224 */ /* 0x010fe200078e00e7 */
[----:B--2---:R-:W-:Y:S01]  /*6030*/  MOV R102, R229 ;  /* 0x000000e500667202 */ /* 0x004fe20000000f00 */
[----:B---3--:R-:W-:Y:S01]  /*6040*/  IMAD.MOV.U32 R83, RZ, RZ, R230 ;  /* 0x000000ffff537224 */ /* 0x008fe200078e00e6 */
[----:B------:R-:W-:Y:S01]  /*6050*/  MUFU.EX2 R27, R4 ;  /* 0x00000004001b7308 */ /* 0x000fe20000000800 */
[----:B------:R-:W-:Y:S01]  /*6060*/  IMAD.MOV.U32 R122, RZ, RZ, R29 ;  /* 0x000000ffff7a7224 */ /* 0x000fe200078e001d */
[----:B------:R-:W-:Y:S01]  /*6070*/  HMMA.16816.F32 R48, R8, R34, R48 ;  /* 0x000000220830723c */ /* 0x000fe20000001830 */
[----:B------:R1:W5:Y:S01]  /*6080*/  LDL.LU R244, [R1+0x80] ;  /* 0x0000800001f47983 */ /* 0x0003620000300800 */
[----:B------:R-:W-:-:S06]  /*6090*/  MOV R5, R83 ;  /* 0x0000005300057202 */ /* 0x000fcc0000000f00 */
[C---:B------:R-:W-:Y:S01]  /*60a0*/  HMMA.16816.F32 R28, R8.reuse, R20, R112 ;  /* 0x00000014081c723c */ /* 0x040fe20000001870 */
[----:B------:R2:W-:Y:S01]  /*60b0*/  MUFU.EX2 R20, R3 ;  /* 0x0000000300147308 */ /* 0x0005e20000000800 */
[----:B------:R-:W-:Y:S01]  /*60c0*/  IMAD.MOV.U32 R6, RZ, RZ, R102 ;  /* 0x000000ffff067224 */ /* 0x000fe200078e0066 */
[----:B------:R-:W-:Y:S01]  /*60d0*/  MOV R83, R101 ;  /* 0x0000006500537202 */ /* 0x000fe20000000f00 */
[----:B------:R-:W-:Y:S01]  /*60e0*/  IMAD.MOV.U32 R7, RZ, RZ, R103 ;  /* 0x000000ffff077224 */ /* 0x000fe200078e0067 */
[----:B------:R1:W5:Y:S01]  /*60f0*/  LDL.LU R243, [R1+0x7c] ;  /* 0x00007c0001f37983 */ /* 0x0003620000300800 */
[----:B--2---:R-:W-:Y:S02]  /*6100*/  FFMA.FTZ R3, R194, c[0x0][0x2d0], -R0 ;  /* 0x0000b400c2037a23 */ /* 0x004fe40000010800 */
[----:B------:R-:W-:Y:S01]  /*6110*/  HMMA.16816.F32 R100, R8, R16, R116 ;  /* 0x000000100864723c */ /* 0x000fe20000001874 */
[----:B------:R-:W-:Y:S01]  /*6120*/  IMAD.MOV.U32 R129, RZ, RZ, R236 ;  /* 0x000000ffff817224 */ /* 0x000fe200078e00ec */
[----:B------:R1:W5:Y:S01]  /*6130*/  LDL.LU R242, [R1+0x78] ;  /* 0x0000780001f27983 */ /* 0x0003620000300800 */
[----:B------:R2:W3:Y:S01]  /*6140*/  MUFU.EX2 R22, R3 ;  /* 0x0000000300167308 */ /* 0x0004e20000000800 */
[----:B------:R-:W-:-:S02]  /*6150*/  IMAD.MOV.U32 R128, RZ, RZ, R237 ;  /* 0x000000ffff807224 */ /* 0x000fc400078e00ed */
[----:B------:R-:W-:Y:S01]  /*6160*/  IMAD.MOV.U32 R34, RZ, RZ, R97 ;  /* 0x000000ffff227224 */ /* 0x000fe200078e0061 */
[----:B------:R1:W5:Y:S01]  /*6170*/  LDL.LU R241, [R1+0x74] ;  /* 0x0000740001f17983 */ /* 0x0003620000300800 */
[--C-:B--2---:R-:W-:Y:S01]  /*6180*/  FFMA.FTZ R3, R193, c[0x0][0x2d0], -R0.reuse ;  /* 0x0000b400c1037a23 */ /* 0x104fe20000010800 */
[----:B------:R-:W-:Y:S01]  /*6190*/  HMMA.16816.F32 R116, R8, R32, R84 ;  /* 0x000000200874723c */ /* 0x000fe20000001854 */
[----:B------:R-:W-:Y:S01]  /*61a0*/  FFMA.FTZ R0, R187, c[0x0][0x2d0], -R0 ;  /* 0x0000b400bb007a23 */ /* 0x000fe20000010800 */
[----:B------:R1:W5:Y:S03]  /*61b0*/  LDL.LU R240, [R1+0x70] ;  /* 0x0000700001f07983 */ /* 0x0003660000300800 */
[----:B------:R2:W-:Y:S01]  /*61c0*/  MUFU.EX2 R21, R0 ;  /* 0x0000000000157308 */ /* 0x0005e20000000800 */
[----:B------:R-:W-:-:S07]  /*61d0*/  IMAD.MOV.U32 R207, RZ, RZ, R128 ;  /* 0x000000ffffcf7224 */ /* 0x000fce00078e0080 */
[----:B------:R-:W4:Y:S01]  /*61e0*/  MUFU.EX2 R23, R3 ;  /* 0x0000000300177308 */ /* 0x000f220000000800 */
[----:B------:R-:W-:Y:S02]  /*61f0*/  FADD.FTZ R11, R109, R108 ;  /* 0x0000006c6d0b7221 */ /* 0x000fe40000010000 */
[----:B------:R-:W-:Y:S01]  /*6200*/  IMAD.MOV.U32 R35, RZ, RZ, R110 ;  /* 0x000000ffff237224 */ /* 0x000fe200078e006e */
[----:B------:R-:W-:Y:S01]  /*6210*/  MOV R32, R96 ;  /* 0x0000006000207202 */ /* 0x000fe20000000f00 */
[----:B------:R-:W-:Y:S01]  /*6220*/  IMAD.MOV.U32 R33, RZ, RZ, R83 ;  /* 0x000000ffff217224 */ /* 0x000fe200078e0053 */
[----:B------:R1:W5:Y:S01]  /*6230*/  LDL.LU R239, [R1+0x6c] ;  /* 0x00006c0001ef7983 */ /* 0x0003620000300800 */
[----:B--2---:R-:W-:Y:S01]  /*6240*/  FFMA.FTZ R0, R122, c[0x0][0x2d0], -R13 ;  /* 0x0000b4007a007a23 */ /* 0x004fe2000001080d */
[----:B------:R-:W-:Y:S01]  /*6250*/  F2FP.PACK_AB R128, R25, R24 ;  /* 0x000000181980723e */ /* 0x000fe200000000ff */
[----:B------:R-:W-:Y:S01]  /*6260*/  IMAD.MOV.U32 R87, RZ, RZ, R207 ;  /* 0x000000ffff577224 */ /* 0x000fe200078e00cf */
[----:B------:R1:W5:Y:S01]  /*6270*/  LDL.LU R238, [R1+0x68] ;  /* 0x0000680001ee7983 */ /* 0x0003620000300800 */
[----:B------:R2:W-:Y:S01]  /*6280*/  MUFU.EX2 R16, R0 ;  /* 0x0000000000107308 */ /* 0x0005e20000000800 */
[----:B------:R-:W-:-:S02]  /*6290*/  IMAD.MOV.U32 R122, RZ, RZ, R6 ;  /* 0x000000ffff7a7224 */ /* 0x000fc400078e0006 */
[----:B------:R1:W5:Y:S01]  /*62a0*/  LDL.LU R237, [R1+0x64] ;  /* 0x0000640001ed7983 */ /* 0x0003620000300800 */
[----:B--2---:R-:W-:-:S03]  /*62b0*/  FFMA.FTZ R0, R123, c[0x0][0x2d0], -R13 ;  /* 0x0000b4007b007a23 */ /* 0x004fc6000001080d */
[----:B------:R1:W5:Y:S01]  /*62c0*/  LDL.LU R236, [R1+0x60] ;  /* 0x0000600001ec7983 */ /* 0x0003620000300800 */
[----:B------:R2:W1:Y:S01]  /*62d0*/  MUFU.EX2 R17, R0 ;  /* 0x0000000000117308 */ /* 0x0004620000000800 */
[----:B------:R-:W-:Y:S01]  /*62e0*/  MOV R123, R7 ;  /* 0x00000007007b7202 */ /* 0x000fe20000000f00 */
[----:B------:R-:W-:Y:S01]  /*62f0*/  IMAD.MOV.U32 R6, RZ, RZ, R154 ;  /* 0x000000ffff067224 */ /* 0x000fe200078e009a */
[----:B------:R1:W5:Y:S02]  /*6300*/  LDL.LU R235, [R1+0x5c] ;  /* 0x00005c0001eb7983 */ /* 0x0003640000300800 */
[----:B------:R-:W-:Y:S02]  /*6310*/  MOV R121, R123 ;  /* 0x0000007b00797202 */ /* 0x000fe40000000f00 */
[----:B------:R-:W-:Y:S01]  /*6320*/  MOV R123, R127 ;  /* 0x0000007f007b7202 */ /* 0x000fe20000000f00 */
[----:B--2---:R-:W-:Y:S01]  /*6330*/  FFMA.FTZ R0, R5, c[0x0][0x2d0], -R13 ;  /* 0x0000b40005007a23 */ /* 0x004fe2000001080d */
[----:B------:R-:W-:Y:S01]  /*6340*/  MOV R7, R153 ;  /* 0x0000009900077202 */ /* 0x000fe20000000f00 */
[----:B------:R2:W5:Y:S02]  /*6350*/  LDL.LU R234, [R1+0x58] ;  /* 0x0000580001ea7983 */ /* 0x0005640000300800 */
[----:B------:R1:W-:Y:S01]  /*6360*/  MUFU.EX2 R18, R0 ;  /* 0x0000000000127308 */ /* 0x0003e20000000800 */
[----:B------:R-:W-:Y:S01]  /*6370*/  IMAD.MOV.U32 R5, RZ, RZ, R152 ;  /* 0x000000ffff057224 */ /* 0x000fe200078e0098 */
[----:B------:R2:W5:Y:S01]  /*6380*/  LDL.LU R233, [R1+0x54] ;  /* 0x0000540001e97983 */ /* 0x0005620000300800 */
[----:B------:R-:W-:-:S02]  /*6390*/  IMAD.MOV.U32 R127, RZ, RZ, R185 ;  /* 0x000000ffff7f7224 */ /* 0x000fc400078e00b9 */
[----:B------:R-:W-:Y:S01]  /*63a0*/  IMAD.MOV.U32 R185, RZ, RZ, R171 ;  /* 0x000000ffffb97224 */ /* 0x000fe200078e00ab */
[----:B------:R2:W5:Y:S01]  /*63b0*/  LDL.LU R232, [R1+0x50] ;  /* 0x0000500001e87983 */ /* 0x0005620000300800 */
[----:B------:R-:W-:Y:S02]  /*63c0*/  IMAD.MOV.U32 R171, RZ, RZ, R169 ;  /* 0x000000ffffab7224 */ /* 0x000fe400078e00a9 */
[----:B------:R-:W-:Y:S01]  /*63d0*/  IMAD.MOV.U32 R169, RZ, RZ, R130 ;  /* 0x000000ffffa97224 */ /* 0x000fe200078e0082 */
[----:B------:R2:W5:Y:S01]  /*63e0*/  LDL.LU R231, [R1+0x4c] ;  /* 0x00004c0001e77983 */ /* 0x0005620000300800 */
[----:B-1----:R-:W-:-:S03]  /*63f0*/  FFMA.FTZ R0, R155, c[0x0][0x2d0], -R13 ;  /* 0x0000b4009b007a23 */ /* 0x002fc6000001080d */
[----:B------:R2:W5:Y:S01]  /*6400*/  LDL.LU R230, [R1+0x48] ;  /* 0x0000480001e67983 */ /* 0x0005620000300800 */
[----:B------:R1:W-:Y:S01]  /*6410*/  MUFU.EX2 R19, R0 ;  /* 0x0000000000137308 */ /* 0x0003e20000000800 */
[----:B------:R-:W-:Y:S02]  /*6420*/  IMAD.MOV.U32 R130, RZ, RZ, R14 ;  /* 0x000000ffff827224 */ /* 0x000fe400078e000e */
[----:B------:R-:W-:Y:S01]  /*6430*/  LDSM.16.MT88.4 R152, [R225+0x1900] ;  /* 0x00190000e198783b */ /* 0x000fe20000004200 */
[----:B------:R-:W-:Y:S02]  /*6440*/  IMAD.MOV.U32 R115, RZ, RZ, R127 ;  /* 0x000000ffff737224 */ /* 0x000fe400078e007f */
[----:B------:R-:W-:Y:S01]  /*6450*/  IMAD.MOV.U32 R113, RZ, RZ, R185 ;  /* 0x000000ffff717224 */ /* 0x000fe200078e00b9 */
[----:B------:R2:W5:Y:S01]  /*6460*/  LDL.LU R229, [R1+0x44] ;  /* 0x0000440001e57983 */ /* 0x0005620000300800 */
[----:B-1----:R-:W-:Y:S02]  /*6470*/  FFMA.FTZ R0, R122, c[0x0][0x2d0], -R12 ;  /* 0x0000b4007a007a23 */ /* 0x002fe4000001080c */
[----:B------:R-:W-:Y:S01]  /*6480*/  IMAD.MOV.U32 R4, RZ, RZ, R130 ;  /* 0x000000ffff047224 */ /* 0x000fe200078e0082 */
[----:B------:R-:W-:Y:S01]  /*6490*/  MOV R84, R113 ;  /* 0x0000007100547202 */ /* 0x000fe20000000f00 */
[----:B------:R-:W-:Y:S01]  /*64a0*/  IMAD.MOV.U32 R122, RZ, RZ, R5 ;  /* 0x000000ffff7a7224 */ /* 0x000fe200078e0005 */
[----:B------:R2:W5:Y:S01]  /*64b0*/  LDL.LU R224, [R1+0x40] ;  /* 0x0000400001e07983 */ /* 0x0005620000300800 */
[----:B------:R-:W-:Y:S01]  /*64c0*/  IMAD.MOV.U32 R5, RZ, RZ, R126 ;  /* 0x000000ffff057224 */ /* 0x000fe200078e007e */
[----:B------:R-:W-:Y:S01]  /*64d0*/  MOV R126, R184 ;  /* 0x000000b8007e7202 */ /* 0x000fe20000000f00 */
[----:B------:R1:W-:Y:S01]  /*64e0*/  MUFU.EX2 R14, R0 ;  /* 0x00000000000e7308 */ /* 0x0003e20000000800 */
[----:B------:R-:W-:-:S02]  /*64f0*/  MOV R184, R186 ;  /* 0x000000ba00b87202 */ /* 0x000fc40000000f00 */
[----:B------:R-:W-:Y:S02]  /*6500*/  MOV R186, R168 ;  /* 0x000000a800ba7202 */ /* 0x000fe40000000f00 */
[----:B------:R-:W-:Y:S01]  /*6510*/  MOV R168, R170 ;  /* 0x000000aa00a87202 */ /* 0x000fe20000000f00 */
[----:B------:R-:W-:Y:S01]  /*6520*/  IMAD.MOV.U32 R214, RZ, RZ, R122 ;  /* 0x000000ffffd67224 */ /* 0x000fe200078e007a */
[----:B------:R-:W-:Y:S02]  /*6530*/  MOV R170, R131 ;  /* 0x0000008300aa7202 */ /* 0x000fe40000000f00 */
[----:B------:R-:W-:Y:S02]  /*6540*/  MOV R131, R15 ;  /* 0x0000000f00837202 */ /* 0x000fe40000000f00 */
[----:B------:R-:W-:Y:S01]  /*6550*/  MOV R122, R123 ;  /* 0x0000007b007a7202 */ /* 0x000fe20000000f00 */
[----:B-1----:R-:W-:Y:S01]  /*6560*/  FFMA.FTZ R0, R252, c[0x0][0x2d0], -R12 ;  /* 0x0000b400fc007a23 */ /* 0x002fe2000001080c */
[----:B------:R-:W-:Y:S01]  /*6570*/  MOV R120, R126 ;  /* 0x0000007e00787202 */ /* 0x000fe20000000f00 */
[----:B------:R-:W-:-:S02]  /*6580*/  IMAD.MOV.U32 R123, RZ, RZ, R5 ;  /* 0x000000ffff7b7224 */ /* 0x000fc400078e0005 */
[----:B------:R1:W1:Y:S01]  /*6590*/  MUFU.EX2 R15, R0 ;  /* 0x00000000000f7308 */ /* 0x0002620000000800 */
[----:B------:R-:W-:Y:S01]  /*65a0*/  MOV R5, R125 ;  /* 0x0000007d00057202 */ /* 0x000fe20000000f00 */
[----:B------:R-:W-:Y:S01]  /*65b0*/  IMAD.MOV.U32 R126, RZ, RZ, R169 ;  /* 0x000000ffff7e7224 */ /* 0x000fe200078e00a9 */
[----:B------:R-:W-:Y:S02]  /*65c0*/  MOV R125, R168 ;  /* 0x000000a8007d7202 */ /* 0x000fe40000000f00 */
[----:B------:R-:W-:Y:S01]  /*65d0*/  MOV R127, R170 ;  /* 0x000000aa007f7202 */ /* 0x000fe20000000f00 */
[----:B-1----:R-:W-:Y:S02]  /*65e0*/  FFMA.FTZ R0, R121, c[0x0][0x2d0], -R12 ;  /* 0x0000b40079007a23 */ /* 0x002fe4000001080c */
[----:B------:R-:W-:Y:S02]  /*65f0*/  IMAD.MOV.U32 R121, RZ, RZ, R124 ;  /* 0x000000ffff797224 */ /* 0x000fe400078e007c */
[----:B------:R-:W-:-:S02]  /*6600*/  IMAD.MOV.U32 R124, RZ, RZ, R171 ;  /* 0x000000ffff7c7224 */ /* 0x000fc400078e00ab */
[----:B------:R-:W1:Y:S01]  /*6610*/  LDSM.16.MT88.4 R168, [R226+0x1900] ;  /* 0x00190000e2a8783b */ /* 0x000e620000004200 */
[----:B------:R2:W-:Y:S02]  /*6620*/  MUFU.EX2 R13, R0 ;  /* 0x00000000000d7308 */ /* 0x0005e40000000800 */
[----:B--2---:R-:W-:-:S06]  /*6630*/  FFMA.FTZ R0, R214, c[0x0][0x2d0], -R12 ;  /* 0x0000b400d6007a23 */ /* 0x004fcc000001080c */
[----:B------:R-:W2:Y:S01]  /*6640*/  MUFU.EX2 R12, R0 ;  /* 0x00000000000c7308 */ /* 0x000ea20000000800 */
[----:B------:R-:W-:Y:S01]  /*6650*/  IMAD.MOV.U32 R193, RZ, RZ, R124 ;  /* 0x000000ffffc17224 */ /* 0x000fe200078e007c */
[----:B------:R-:W-:Y:S01]  /*6660*/  MOV R194, R125 ;  /* 0x0000007d00c27202 */ /* 0x000fe20000000f00 */
[----:B------:R-:W-:Y:S01]  /*6670*/  IMAD.MOV.U32 R195, RZ, RZ, R126 ;  /* 0x000000ffffc37224 */ /* 0x000fe200078e007e */
[----:B------:R-:W-:Y:S02]  /*6680*/  MOV R205, R127 ;  /* 0x0000007f00cd7202 */ /* 0x000fe40000000f00 */
[----:B------:R-:W-:Y:S02]  /*6690*/  MOV R206, R131 ;  /* 0x0000008300ce7202 */ /* 0x000fe40000000f00 */
[----:B------:R-:W-:Y:S02]  /*66a0*/  MOV R214, R129 ;  /* 0x0000008100d67202 */ /* 0x000fe40000000f00 */
[----:B---3--:R-:W-:-:S02]  /*66b0*/  F2FP.PACK_AB R129, R22, R20 ;  /* 0x000000141681723e */ /* 0x008fc400000000ff */
[----:B------:R-:W-:Y:S02]  /*66c0*/  F2FP.PACK_AB R130, R26, R27 ;  /* 0x0000001b1a82723e */ /* 0x000fe400000000ff */
[----:B----4-:R-:W-:Y:S02]  /*66d0*/  F2FP.PACK_AB R131, R21, R23 ;  /* 0x000000171583723e */ /* 0x010fe400000000ff */
[----:B------:R-:W-:Y:S02]  /*66e0*/  F2FP.PACK_AB R124, R17, R16 ;  /* 0x00000010117c723e */ /* 0x000fe400000000ff */
[----:B------:R-:W-:Y:S02]  /*66f0*/  F2FP.PACK_AB R125, R15, R14 ;  /* 0x0000000e0f7d723e */ /* 0x000fe400000000ff */
[----:B------:R-:W-:Y:S02]  /*6700*/  F2FP.PACK_AB R126, R19, R18 ;  /* 0x00000012137e723e */ /* 0x000fe400000000ff */
[----:B--2---:R-:W-:-:S02]  /*6710*/  F2FP.PACK_AB R127, R12, R13 ;  /* 0x0000000d0c7f723e */ /* 0x004fc400000000ff */
[----:B------:R-:W-:Y:S02]  /*6720*/  MOV R114, R184 ;  /* 0x000000b800727202 */ /* 0x000fe40000000f00 */
[----:B------:R-:W-:Y:S02]  /*6730*/  MOV R112, R186 ;  /* 0x000000ba00707202 */ /* 0x000fe40000000f00 */
[----:B------:R-:W2:Y:S01]  /*6740*/  LDSM.16.MT88.4 R184, [R228+0x1900] ;  /* 0x00190000e4b8783b */ /* 0x000ea20000004200 */
[----:B-1----:R-:W-:Y:S01]  /*6750*/  HMMA.16816.F32 R156, R128, R168, R156 ;  /* 0x000000a8809c723c */ /* 0x002fe2000000189c */
[----:B------:R-:W-:Y:S02]  /*6760*/  IMAD.MOV.U32 R10, RZ, RZ, R195 ;  /* 0x000000ffff0a7224 */ /* 0x000fe400078e00c3 */
[----:B------:R-:W-:Y:S02]  /*6770*/  IMAD.MOV.U32 R3, RZ, RZ, R4 ;  /* 0x000000ffff037224 */ /* 0x000fe400078e0004 */
[----:B------:R-:W-:-:S03]  /*6780*/  IMAD.MOV.U32 R195, RZ, RZ, R5 ;  /* 0x000000ffffc37224 */ /* 0x000fc600078e0005 */
[C---:B------:R-:W-:Y:S08]  /*6790*/  HMMA.16816.F32 R160, R124.reuse, R168, R160 ;  /* 0x000000a87ca0723c */ /* 0x040ff000000018a0 */
[-C--:B------:R-:W-:Y:S08]  /*67a0*/  HMMA.16816.F32 R164, R124, R170.reuse, R164 ;  /* 0x000000aa7ca4723c */ /* 0x080ff000000018a4 */
[----:B------:R-:W-:Y:S07]  /*67b0*/  HMMA.16816.F32 R168, R128, R170, R40 ;  /* 0x000000aa80a8723c */ /* 0x000fee0000001828 */
[----:B------:R-:W-:Y:S01]  /*67c0*/  MOV R42, R6 ;  /* 0x00000006002a7202 */ /* 0x000fe20000000f00 */
[----:B------:R-:W-:-:S02]  /*67d0*/  IMAD.MOV.U32 R43, RZ, RZ, R7 ;  /* 0x000000ffff2b7224 */ /* 0x000fc400078e0007 */
[----:B------:R-:W1:Y:S01]  /*67e0*/  LDSM.16.MT88.4 R4, [R227+0x3900] ;  /* 0x00390000e304783b */ /* 0x000e620000004200 */
[----:B------:R-:W-:Y:S01]  /*67f0*/  IMAD.MOV.U32 R41, RZ, RZ, R114 ;  /* 0x000000ffff297224 */ /* 0x000fe200078e0072 */
[----:B------:R-:W-:Y:S01]  /*6800*/  MOV R40, R115 ;  /* 0x0000007300287202 */ /* 0x000fe20000000f00 */
[----:B--2---:R-:W-:Y:S01]  /*6810*/  HMMA.16816.F32 R172, R128, R184, R172 ;  /* 0x000000b880ac723c */ /* 0x004fe200000018ac */
[----:B------:R-:W-:Y:S01]  /*6820*/  FADD.FTZ R0, R204, R192 ;  /* 0x000000c0cc007221 */ /* 0x000fe20000010000 */
[----:B------:R-:W-:-:S06]  /*6830*/  MOV R9, R194 ;  /* 0x000000c200097202 */ /* 0x000fcc0000000f00 */
[----:B------:R-:W-:Y:S01]  /*6840*/  HMMA.16816.F32 R176, R124, R184, R176 ;  /* 0x000000b87cb0723c */ /* 0x000fe200000018b0 */
[----:B------:R-:W-:Y:S02]  /*6850*/  MOV R192, R121 ;  /* 0x0000007900c07202 */ /* 0x000fe40000000f00 */
[----:B------:R-:W-:-:S05]  /*6860*/  MOV R194, R123 ;  /* 0x0000007b00c27202 */ /* 0x000fca0000000f00 */
[----:B------:R-:W-:Y:S01]  /*6870*/  HMMA.16816.F32 R180, R124, R186, R180 ;  /* 0x000000ba7cb4723c */ /* 0x000fe200000018b4 */
[----:B------:R-:W-:-:S07]  /*6880*/  MOV R8, R206 ;  /* 0x000000ce00087202 */ /* 0x000fce0000000f00 */
[----:B------:R-:W-:Y:S07]  /*6890*/  HMMA.16816.F32 R184, R128, R186, R36 ;  /* 0x000000ba80b8723c */ /* 0x000fee0000001824 */
[----:B------:R-:W-:Y:S02]  /*68a0*/  IMAD.MOV.U32 R39, RZ, RZ, R120 ;  /* 0x000000ffff277224 */ /* 0x000fe400078e0078 */
[----:B------:R-:W-:Y:S02]  /*68b0*/  IMAD.MOV.U32 R37, RZ, RZ, R193 ;  /* 0x000000ffff257224 */ /* 0x000fe400078e00c1 */
[----:B------:R-:W-:-:S02]  /*68c0*/  IMAD.MOV.U32 R193, RZ, RZ, R122 ;  /* 0x000000ffffc17224 */ /* 0x000fc400078e007a */
[----:B-1----:R-:W-:Y:S01]  /*68d0*/  HMMA.16816.F32 R120, R124, R4, R220 ;  /* 0x000000047c78723c */ /* 0x002fe200000018dc */
[----:B------:R-:W-:-:S07]  /*68e0*/  MOV R36, R205 ;  /* 0x000000cd00247202 */ /* 0x000fce0000000f00 */
[----:B------:R-:W-:Y:S01]  /*68f0*/  HMMA.16816.F32 R144, R128, R152, R144 ;  /* 0x000000988090723c */ /* 0x000fe20000001890 */
[----:B------:R-:W-:Y:S01]  /*6900*/  MOV R221, R39 ;  /* 0x0000002700dd7202 */ /* 0x000fe20000000f00 */
[----:B------:R-:W-:Y:S01]  /*6910*/  IMAD.MOV.U32 R222, RZ, RZ, R40 ;  /* 0x000000ffffde7224 */ /* 0x000fe200078e0028 */
[----:B------:R-:W-:-:S05]  /*6920*/  MOV R223, R41 ;  /* 0x0000002900df7202 */ /* 0x000fca0000000f00 */
[C---:B------:R-:W-:Y:S01]  /*6930*/  HMMA.16816.F32 R140, R124.reuse, R152, R140 ;  /* 0x000000987c8c723c */ /* 0x040fe2000000188c */
[----:B------:R-:W-:Y:S01]  /*6940*/  FADD.FTZ R8, R8, R221 ;  /* 0x000000dd08087221 */ /* 0x000fe20000010000 */
[----:B------:R-:W-:Y:S01]  /*6950*/  MOV R86, R214 ;  /* 0x000000d600567202 */ /* 0x000fe20000000f00 */
[----:B------:R-:W-:Y:S01]  /*6960*/  FADD.FTZ R3, R3, R222 ;  /* 0x000000de03037221 */ /* 0x000fe20000010000 */
[----:B------:R-:W-:Y:S04]  /*6970*/  LDSM.16.MT88.4 R204, [R227+0x1900] ;  /* 0x00190000e3cc783b */ /* 0x000fe80000004200 */
[----:B------:R-:W-:Y:S01]  /*6980*/  HMMA.16816.F32 R148, R124, R154, R148 ;  /* 0x0000009a7c94723c */ /* 0x000fe20000001894 */
[----:B------:R-:W-:-:S07]  /*6990*/  FADD.FTZ R0, R223, R0 ;  /* 0x00000000df007221 */ /* 0x000fce0000010000 */
[----:B------:R-:W-:Y:S01]  /*69a0*/  HMMA.16816.F32 R152, R128, R154, R44 ;  /* 0x0000009a8098723c */ /* 0x000fe2000000182c */
[----:B------:R-:W-:-:S06]  /*69b0*/  FADD.FTZ R10, R10, R8 ;  /* 0x000000080a0a7221 */ /* 0x000fcc0000010000 */
[----:B------:R-:W-:Y:S01]  /*69c0*/  MOV R44, R80 ;  /* 0x00000050002c7202 */ /* 0x000fe20000000f00 */
[----:B------:R-:W-:Y:S02]  /*69d0*/  IMAD.MOV.U32 R45, RZ, RZ, R81 ;  /* 0x000000ffff2d7224 */ /* 0x000fe400078e0051 */
[----:B------:R-:W-:Y:S02]  /*69e0*/  IMAD.MOV.U32 R47, RZ, RZ, R99 ;  /* 0x000000ffff2f7224 */ /* 0x000fe400078e0063 */
[----:B------:R-:W-:Y:S01]  /*69f0*/  IMAD.MOV.U32 R40, RZ, RZ, R44 ;  /* 0x000000ffff287224 */ /* 0x000fe200078e002c */
[----:B------:R-:W-:Y:S01]  /*6a00*/  MOV R41, R45 ;  /* 0x0000002d00297202 */ /* 0x000fe20000000f00 */
[----:B------:R-:W-:Y:S01]  /*6a10*/  FADD.FTZ R9, R9, R3 ;  /* 0x0000000309097221 */ /* 0x000fe20000010000 */
[----:B------:R-:W-:Y:S01]  /*6a20*/  MOV R39, R43 ;  /* 0x0000002b00277202 */ /* 0x000fe20000000f00 */
[----:B------:R-:W-:Y:S01]  /*6a30*/  FADD.FTZ R8, R37, R0 ;  /* 0x0000000025087221 */ /* 0x000fe20000010000 */
[----:B------:R-:W-:Y:S01]  /*6a40*/  MOV R46, R98 ;  /* 0x00000062002e7202 */ /* 0x000fe20000000f00 */
[----:B------:R-:W-:Y:S01]  /*6a50*/  IMAD.MOV.U32 R38, RZ, RZ, R42 ;  /* 0x000000ffff267224 */ /* 0x000fe200078e002a */
[----:B------:R-:W-:Y:S01]  /*6a60*/  MOV R43, R47 ;  /* 0x0000002f002b7202 */ /* 0x000fe20000000f00 */
[----:B------:R-:W-:-:S02]  /*6a70*/  FADD.FTZ R11, R36, R11 ;  /* 0x0000000b240b7221 */ /* 0x000fc40000010000 */
[----:B------:R-:W-:Y:S01]  /*6a80*/  IMAD.MOV.U32 R85, RZ, RZ, R112 ;  /* 0x000000ffff557224 */ /* 0x000fe200078e0070 */
[----:B------:R-:W-:Y:S01]  /*6a90*/  HMMA.16816.F32 R116, R128, R4, R116 ;  /* 0x000000048074723c */ /* 0x000fe20000001874 */
[----:B------:R-:W-:Y:S01]  /*6aa0*/  FADD.FTZ R0, R40, R9 ;  /* 0x0000000928007221 */ /* 0x000fe20000010000 */
[----:B------:R-:W-:Y:S01]  /*6ab0*/  MOV R214, R82 ;  /* 0x0000005200d67202 */ /* 0x000fe20000000f00 */
[----:B------:R-:W-:Y:S01]  /*6ac0*/  IMAD.MOV.U32 R44, RZ, RZ, R34 ;  /* 0x000000ffff2c7224 */ /* 0x000fe200078e0022 */
[----:B------:R-:W-:Y:S01]  /*6ad0*/  MOV R47, R85 ;  /* 0x00000055002f7202 */ /* 0x000fe20000000f00 */
[----:B------:R-:W-:Y:S01]  /*6ae0*/  FADD.FTZ R9, R41, R8 ;  /* 0x0000000829097221 */ /* 0x000fe20000010000 */
[----:B------:R-:W1:Y:S01]  /*6af0*/  LDSM.16.MT88.4 R112, [R228+0x3900] ;  /* 0x00390000e470783b */ /* 0x000e620000004200 */
[----:B------:R-:W-:Y:S02]  /*6b00*/  FADD.FTZ R4, R38, R11 ;  /* 0x0000000b26047221 */ /* 0x000fe40000010000 */
[----:B------:R-:W-:Y:S01]  /*6b10*/  IMAD.MOV.U32 R42, RZ, RZ, R46 ;  /* 0x000000ffff2a7224 */ /* 0x000fe200078e002e */
[----:B------:R-:W2:Y:S01]  /*6b20*/  LDSM.16.MT88.4 R80, [R225+0x3900] ;  /* 0x00390000e150783b */ /* 0x000ea20000004200 */
[----:B------:R-:W-:-:S02]  /*6b30*/  FADD.FTZ R3, R39, R10 ;  /* 0x0000000a27037221 */ /* 0x000fc40000010000 */
[----:B------:R-:W-:Y:S01]  /*6b40*/  FADD.FTZ R5, R43, R0 ;  /* 0x000000002b057221 */ /* 0x000fe20000010000 */
[----:B------:R-:W3:Y:S01]  /*6b50*/  LDSM.16.MT88.4 R96, [R226+0x3900] ;  /* 0x00390000e260783b */ /* 0x000ee20000004200 */
[----:B------:R-:W-:Y:S01]  /*6b60*/  FADD.FTZ R0, R44, R9 ;  /* 0x000000092c007221 */ /* 0x000fe20000010000 */
[----:B------:R-:W-:Y:S01]  /*6b70*/  MOV R45, R35 ;  /* 0x00000023002d7202 */ /* 0x000fe20000000f00 */
[----:B------:R-:W-:Y:S01]  /*6b80*/  FADD.FTZ R8, R245, R4 ;  /* 0x00000004f5087221 */ /* 0x000fe20000010000 */
[----:B------:R-:W-:Y:S01]  /*6b90*/  MOV R252, R111 ;  /* 0x0000006f00fc7202 */ /* 0x000fe20000000f00 */
[----:B------:R-:W-:Y:S02]  /*6ba0*/  IMAD.MOV.U32 R46, RZ, RZ, R84 ;  /* 0x000000ffff2e7224 */ /* 0x000fe400078e0054 */
[----:B------:R-:W-:Y:S02]  /*6bb0*/  FADD.FTZ R4, R42, R3 ;  /* 0x000000032a047221 */ /* 0x000fe40000010000 */
[----:B------:R-:W-:Y:S01]  /*6bc0*/  FADD.FTZ R0, R47, R0 ;  /* 0x000000002f007221 */ /* 0x000fe20000010000 */
[----:B------:R-:W-:Y:S01]  /*6bd0*/  MOV R34, R87 ;  /* 0x0000005700227202 */ /* 0x000fe20000000f00 */
[----:B------:R-:W-:-:S02]  /*6be0*/  FADD.FTZ R3, R247, R8 ;  /* 0x00000008f7037221 */ /* 0x000fc40000010000 */
[----:B------:R-:W-:Y:S02]  /*6bf0*/  IMAD.MOV.U32 R35, RZ, RZ, R86 ;  /* 0x000000ffff237224 */ /* 0x000fe400078e0056 */
[----:B------:R-:W-:Y:S02]  /*6c00*/  FADD.FTZ R5, R46, R5 ;  /* 0x000000052e057221 */ /* 0x000fe40000010000 */
[----:B------:R-:W-:Y:S02]  /*6c10*/  FADD.FTZ R4, R45, R4 ;  /* 0x000000042d047221 */ /* 0x000fe40000010000 */
[----:B------:R-:W-:Y:S02]  /*6c20*/  FADD.FTZ R0, R252, R0 ;  /* 0x00000000fc007221 */ /* 0x000fe40000010000 */
[----:B------:R-:W-:Y:S02]  /*6c30*/  FADD.FTZ R3, R246, R3 ;  /* 0x00000003f6037221 */ /* 0x000fe40000010000 */
[----:B------:R-:W-:-:S02]  /*6c40*/  FADD.FTZ R5, R35, R5 ;  /* 0x0000000523057221 */ /* 0x000fc40000010000 */
[----:B------:R-:W-:Y:S02]  /*6c50*/  FADD.FTZ R4, R34, R4 ;  /* 0x0000000422047221 */ /* 0x000fe40000010000 */
        /* <DEDUP_REMOVED lines=33> */
[----:B------:R-:W-:Y:S01]  /*6e70*/  HMMA.16816.F32 R196, R124, R204, R196 ;  /* 0x000000cc7cc4723c */ /* 0x000fe200000018c4 */
[----:B------:R1:W-:Y:S01]  /*6e80*/  STL [R1], R0 ;  /* 0x0000000001007387 */ /* 0x0003e20000100800 */
[----:B------:R-:W-:-:S06]  /*6e90*/  UIADD3 UR23, UR21, -0x2, URZ ;  /* 0xfffffffe15177890 */ /* 0x000fcc000fffe03f */
[C---:B------:R-:W-:Y:S08]  /*6ea0*/  HMMA.16816.F32 R200, R124.reuse, R206, R200 ;  /* 0x000000ce7cc8723c */ /* 0x040ff000000018c8 */
[C---:B--2---:R-:W-:Y:S08]  /*6eb0*/  HMMA.16816.F32 R72, R124.reuse, R80, R72 ;  /* 0x000000507c48723c */ /* 0x044ff00000001848 */
[----:B------:R-:W-:Y:S01]  /*6ec0*/  HMMA.16816.F32 R76, R124, R82, R76 ;  /* 0x000000527c4c723c */ /* 0x000fe2000000184c */
[----:B-1----:R-:W-:-:S07]  /*6ed0*/  FADD.FTZ R0, R12, R5 ;  /* 0x000000050c007221 */ /* 0x002fce0000010000 */
[C---:B---3--:R-:W-:Y:S08]  /*6ee0*/  HMMA.16816.F32 R88, R124.reuse, R96, R88 ;  /* 0x000000607c58723c */ /* 0x048ff00000001858 */
[C---:B------:R-:W-:Y:S08]  /*6ef0*/  HMMA.16816.F32 R92, R124.reuse, R98, R92 ;  /* 0x000000627c5c723c */ /* 0x040ff0000000185c */
[----:B------:R-:W-:Y:S08]  /*6f00*/  HMMA.16816.F32 R104, R124, R112, R104 ;  /* 0x000000707c68723c */ /* 0x000ff00000001868 */
[C---:B------:R-:W-:Y:S08]  /*6f10*/  HMMA.16816.F32 R192, R128.reuse, R204, R192 ;  /* 0x000000cc80c0723c */ /* 0x040ff000000018c0 */
[C---:B------:R-:W-:Y:S08]  /*6f20*/  HMMA.16816.F32 R68, R128.reuse, R80, R64 ;  /* 0x000000508044723c */ /* 0x040ff00000001840 */
[C---:B------:R-:W-:Y:S08]  /*6f30*/  HMMA.16816.F32 R84, R128.reuse, R96, R28 ;  /* 0x000000608054723c */ /* 0x040ff0000000181c */
[C---:B------:R-:W-:Y:S08]  /*6f40*/  HMMA.16816.F32 R100, R128.reuse, R112, R100 ;  /* 0x000000708064723c */ /* 0x040ff00000001864 */
[C---:B------:R-:W-:Y:S08]  /*6f50*/  HMMA.16816.F32 R204, R128.reuse, R206, R248 ;  /* 0x000000ce80cc723c */ /* 0x040ff000000018f8 */
[C---:B------:R-:W-:Y:S08]  /*6f60*/  HMMA.16816.F32 R80, R128.reuse, R82, R60 ;  /* 0x000000528050723c */ /* 0x040ff0000000183c */
[C---:B------:R-:W-:Y:S08]  /*6f70*/  HMMA.16816.F32 R96, R128.reuse, R98, R56 ;  /* 0x000000628060723c */ /* 0x040ff00000001838 */
[----:B------:R-:W-:Y:S01]  /*6f80*/  HMMA.16816.F32 R112, R128, R114, R52 ;  /* 0x000000728070723c */ /* 0x000fe20000001834 */
[----:B------:R-:W-:-:S07]  /*6f90*/  UISETP.GE.AND UP0, UPT, UR23, UR8, UPT ;  /* 0x000000081700728c */ /* 0x000fce000bf06270 */
[-C--:B------:R-:W-:Y:S08]  /*6fa0*/  HMMA.16816.F32 R124, R124, R6.reuse, R216 ;  /* 0x000000067c7c723c */ /* 0x080ff000000018d8 */
[----:B------:R-:W-:Y:S07]  /*6fb0*/  HMMA.16816.F32 R128, R128, R6, R48 ;  /* 0x000000068080723c */ /* 0x000fee0000001830 */
[----:B------:R-:W-:-:S02]  /*6fc0*/  FADD.FTZ R6, R21, R3 ;  /* 0x0000000315067221 */ /* 0x000fc40000010000 */
[----:B------:R-:W-:-:S03]  /*6fd0*/  FADD.FTZ R3, R19, R4 ;  /* 0x0000000413037221 */ /* 0x000fc60000010000 */
[----:B------:R1:W-:Y:S04]  /*6fe0*/  STL [R1+0x4], R6 ;  /* 0x0000040601007387 */ /* 0x0003e80000100800 */
[----:B------:R1:W-:Y:S04]  /*6ff0*/  STL [R1+0x8], R0 ;  /* 0x0000080001007387 */ /* 0x0003e80000100800 */
[----:B------:R1:W-:Y:S01]  /*7000*/  STL [R1+0xc], R3 ;  /* 0x00000c0301007387 */ /* 0x0003e20000100800 */
[----:B------:R-:W-:Y:S11]  /*7010*/  PLOP3.LUT P1, PT, PT, PT, UP0, 0x80, 0x0 ;  /* 0x000000000000781c */ /* 0x000ff60003f2f008 */
[----:B------:R-:W-:Y:S02]  /*7020*/  @!UPT UIADD3 URZ, URZ, URZ, URZ ;  /* 0x0000003f3f3ff290 */ /* 0x000fe4000fffe03f */
[----:B------:R-:W-:Y:S05]  /*7030*/  @!P1 BRA `(.L_x_111) ;  /* 0x00004cd000009947 */ /* 0x000fea0003800000 */
[----:B------:R-:W2:Y:S04]  /*7040*/  LDL.64 R46, [R1+0x30] ;  /* 0x00003000012e7983 */ /* 0x000ea80000100a00 */
[----:B------:R-:W3:Y:S04]  /*7050*/  LDL.64 R34, [R1+0x38] ;  /* 0x0000380001227983 */ /* 0x000ee80000100a00 */
[----:B------:R-:W4:Y:S04]  /*7060*/  LDL R214, [R1+0x20] ;  /* 0x0000200001d67983 */ /* 0x000f280000100800 */
[----:B------:R-:W4:Y:S01]  /*7070*/  LDL.64 R32, [R1+0x28] ;  /* 0x0000280001207983 */ /* 0x000f220000100a00 */
[----:B------:R-:W-:Y:S01]  /*7080*/  MOV R139, R2 ;  /* 0x00000002008b7202 */ /* 0x000fe20000000f00 */
[----:B------:R-:W-:Y:S01]  /*7090*/  IMAD.MOV.U32 R132, RZ, RZ, R136 ;  /* 0x000000ffff847224 */ /* 0x000fe200078e0088 */
[----:B------:R-:W-:Y:S01]  /*70a0*/  ULDC.64 UR6, c[0x0][0x208] ;  /* 0x0000820000067ab9 */ /* 0x000fe20000000a00 */
[----:B-1----:R-:W-:Y:S01]  /*70b0*/  IMAD.MOV.U32 R3, RZ, RZ, R137 ;  /* 0x000000ffff037224 */ /* 0x002fe200078e0089 */
[----:B------:R-:W-:Y:S01]  /*70c0*/  ULDC.64 UR4, c[0x0][0x1e0] ;  /* 0x0000780000047ab9 */ /* 0x000fe20000000a00 */
[----:B-----5:R-:W-:Y:S01]  /*70d0*/  IMAD.MOV.U32 R138, RZ, RZ, R135 ;  /* 0x000000ffff8a7224 */ /* 0x020fe200078e0087 */
[----:B--2---:R-:W-:-:S02]  /*70e0*/  IADD3 R4, P2, R46, 0x40, RZ ;  /* 0x000000402e047810 */ /* 0x004fc40007f5e0ff */
[----:B---3--:R-:W-:-:S03]  /*70f0*/  IADD3 R0, P1, R34, 0x40, RZ ;  /* 0x0000004022007810 */ /* 0x008fc60007f3e0ff */
[----:B------:R-:W-:Y:S01]  /*7100*/  STL [R1+0x1c], R4 ;  /* 0x00001c0401007387 */ /* 0x000fe20000100800 */
[----:B----4-:R-:W-:-:S03]  /*7110*/  IADD3.X R2, RZ, R214, RZ, P2, !PT ;  /* 0x000000d6ff027210 */ /* 0x010fc600017fe4ff */
[----:B------:R1:W-:Y:S04]  /*7120*/  STL [R1+0x14], R0 ;  /* 0x0000140001007387 */ /* 0x0003e80000100800 */
[----:B------:R2:W-:Y:S01]  /*7130*/  STL [R1+0x18], R2 ;  /* 0x0000180201007387 */ /* 0x0005e20000100800 */
[----:B-1----:R-:W-:-:S05]  /*7140*/  IMAD.X R0, RZ, RZ, R33, P1 ;  /* 0x000000ffff007224 */ /* 0x002fca00008e0621 */
[----:B------:R2:W-:Y:S02]  /*7150*/  STL [R1+0x10], R0 ;  /* 0x0000100001007387 */ /* 0x0005e40000100800 */
.L_x_112:
[----:B------:R-:W3:Y:S01]  /*7160*/  LDL.64 R134, [R1+0x30] ;  /* 0x0000300001867983 */ /* 0x000ee20000100a00 */
[----:B------:R-:W-:Y:S04]  /*7170*/  DEPBAR.LE SB0, 0x0 ;  /* 0x000080000000791a */ /* 0x000fe80000000000 */
[----:B------:R-:W-:Y:S01]  /*7180*/  USHF.R.S32.HI UR17, URZ, 0x1f, UR23 ;  /* 0x0000001f3f117899 */ /* 0x000fe20008011417 */
[----:B--2---:R-:W2:Y:S01]  /*7190*/  LDL R2, [R1+0x20] ;  /* 0x0000200001027983 */ /* 0x004ea20000100800 */
[----:B------:R-:W-:Y:S02]  /*71a0*/  UIMAD.WIDE.U32 UR24, UR23, UR6, URZ ;  /* 0x00000006171872a5 */ /* 0x000fe4000f8e003f */
[----:B------:R-:W-:Y:S01]  /*71b0*/  UIMAD UR17, UR17, UR6, URZ ;  /* 0x00000006111172a4 */ /* 0x000fe2000f8e023f */
[----:B------:R-:W4:Y:S01]  /*71c0*/  LDL R136, [R1+0x1c] ;  /* 0x00001c0001887983 */ /* 0x000f220000100800 */
[----:B------:R-:W-:Y:S02]  /*71d0*/  USHF.L.U32 UR20, UR24, 0x6, URZ ;  /* 0x0000000618147899 */ /* 0x000fe4000800063f */
[----:B------:R-:W-:Y:S01]  /*71e0*/  UIMAD UR17, UR23, UR7, UR17 ;  /* 0x00000007171172a4 */ /* 0x000fe2000f8e0211 */
[----:B------:R-:W4:Y:S01]  /*71f0*/  LDL R133, [R1+0x18] ;  /* 0x0000180001857983 */ /* 0x000f220000100800 */
[----:B------:R-:W-:Y:S02]  /*7200*/  UISETP.GT.AND UP1, UPT, UR23, UR8, UPT ;  /* 0x000000081700728c */ /* 0x000fe4000bf24270 */
[----:B------:R-:W-:Y:S01]  /*7210*/  UIADD3 UR17, UR25, UR17, URZ ;  /* 0x0000001119117290 */ /* 0x000fe2000fffe03f */
[----:B------:R-:W-:Y:S01]  /*7220*/  BAR.SYNC.DEFER_BLOCKING 0x0 ;  /* 0x0000000000007b1d */ /* 0x000fe20000010000 */
[----:B------:R-:W-:Y:S02]  /*7230*/  UIADD3 UR23, UR23, -0x1, URZ ;  /* 0xffffffff17177890 */ /* 0x000fe4000fffe03f */
[----:B------:R-:W-:Y:S05]  /*7240*/  USHF.L.U64.HI UR17, UR24, 0x6, UR17 ;  /* 0x0000000618117899 */ /* 0x000fea0008010211 */
[----:B------:R-:W-:Y:S01]  /*7250*/  STL [R1+0x64], R127 ;  /* 0x0000647f01007387 */ /* 0x000fe20000100800 */
[----:B------:R-:W-:Y:S02]  /*7260*/  @UP1 UIMAD.WIDE.U32 UR24, UR23, UR4, URZ ;  /* 0x00000004171812a5 */ /* 0x000fe4000f8e003f */
[----:B------:R-:W-:Y:S01]  /*7270*/  @UP1 USHF.L.U32 UR21, UR4, 0x5, URZ ;  /* 0x0000000504151899 */ /* 0x000fe2000800063f */
[----:B------:R-:W-:Y:S01]  /*7280*/  STL [R1+0x60], R128 ;  /* 0x0000608001007387 */ /* 0x000fe20000100800 */
[----:B------:R-:W-:Y:S03]  /*7290*/  @UP1 USHF.L.U64.HI UR22, UR4, 0x5, UR5 ;  /* 0x0000000504161899 */ /* 0x000fe60008010205 */
[----:B------:R-:W-:Y:S04]  /*72a0*/  STL [R1+0x5c], R129 ;  /* 0x00005c8101007387 */ /* 0x000fe80000100800 */
[----:B------:R-:W-:Y:S04]  /*72b0*/  STL [R1+0x58], R130 ;  /* 0x0000588201007387 */ /* 0x000fe80000100800 */
[----:B-----5:R-:W-:Y:S08]  /*72c0*/  LDSM.16.M88.4 R64, [R231+0x8100] ;  /* 0x00810000e740783b */ /* 0x020ff00000000200 */
[----:B------:R-:W1:Y:S08]  /*72d0*/  LDSM.16.M88.4 R16, [R224+0x4100] ;  /* 0x00410000e010783b */ /* 0x000e700000000200 */
[----:B------:R-:W1:Y:S08]  /*72e0*/  LDSM.16.M88.4 R60, [R231+0xa100] ;  /* 0x00a10000e73c783b */ /* 0x000e700000000200 */
[----:B------:R-:W1:Y:S08]  /*72f0*/  LDSM.16.M88.4 R32, [R224+0x4900] ;  /* 0x00490000e020783b */ /* 0x000e700000000200 */
[----:B------:R-:W1:Y:S08]  /*7300*/  LDSM.16.M88.4 R48, [R224+0x5100] ;  /* 0x00510000e030783b */ /* 0x000e700000000200 */
[----:B------:R-:W1:Y:S02]  /*7310*/  LDSM.16.M88.4 R188, [R224+0x5900] ;  /* 0x00590000e0bc783b */ /* 0x000e640000000200 */
[-C--:B-1----:R-:W-:Y:S06]  /*7320*/  HMMA.16816.F32 R4, R64, R16.reuse, RZ ;  /* 0x000000104004723c */ /* 0x082fec00000018ff */
[----:B------:R-:W-:Y:S02]  /*7330*/  LDSM.16.M88.4 R208, [R233+0x8100] ;  /* 0x00810000e9d0783b */ /* 0x000fe40000000200 */
[C---:B------:R-:W-:Y:S06]  /*7340*/  HMMA.16816.F32 R8, R60.reuse, R16, RZ ;  /* 0x000000103c08723c */ /* 0x040fec00000018ff */
[----:B------:R-:W1:Y:S02]  /*7350*/  LDSM.16.M88.4 R212, [R235] ;  /* 0x00000000ebd4783b */ /* 0x000e640000000200 */
[-C--:B------:R-:W-:Y:S06]  /*7360*/  HMMA.16816.F32 R12, R60, R18.reuse, RZ ;  /* 0x000000123c0c723c */ /* 0x080fec00000018ff */
[----:B------:R-:W1:Y:S02]  /*7370*/  LDSM.16.M88.4 R216, [R233+0xa100] ;  /* 0x00a10000e9d8783b */ /* 0x000e640000000200 */
[C---:B------:R-:W-:Y:S06]  /*7380*/  HMMA.16816.F32 R16, R64.reuse, R18, RZ ;  /* 0x000000124010723c */ /* 0x040fec00000018ff */
[----:B------:R-:W1:Y:S02]  /*7390*/  LDSM.16.M88.4 R220, [R243] ;  /* 0x00000000f3dc783b */ /* 0x000e640000000200 */
[-C--:B------:R-:W-:Y:S06]  /*73a0*/  HMMA.16816.F32 R20, R64, R32.reuse, RZ ;  /* 0x000000204014723c */ /* 0x080fec00000018ff */
[----:B------:R-:W-:Y:S04]  /*73b0*/  STL [R1+0x54], R131 ;  /* 0x0000548301007387 */ /* 0x000fe80000100800 */
[----:B------:R-:W-:Y:S01]  /*73c0*/  STL [R1+0x40], R235 ;  /* 0x000040eb01007387 */ /* 0x000fe20000100800 */
[C---:B------:R-:W-:Y:S03]  /*73d0*/  HMMA.16816.F32 R24, R60.reuse, R32, RZ ;  /* 0x000000203c18723c */ /* 0x040fe600000018ff */
[----:B------:R-:W-:Y:S04]  /*73e0*/  STL [R1+0x44], R243 ;  /* 0x000044f301007387 */ /* 0x000fe80000100800 */
[----:B------:R-:W-:Y:S01]  /*73f0*/  STL [R1+0x48], R242 ;  /* 0x000048f201007387 */ /* 0x000fe20000100800 */
[-C--:B------:R-:W-:Y:S03]  /*7400*/  HMMA.16816.F32 R28, R60, R34.reuse, RZ ;  /* 0x000000223c1c723c */ /* 0x080fe600000018ff */
[----:B------:R-:W-:Y:S04]  /*7410*/  STL [R1+0x4c], R241 ;  /* 0x00004cf101007387 */ /* 0x000fe80000100800 */
[----:B------:R-:W-:Y:S01]  /*7420*/  STL [R1+0x50], R231 ;  /* 0x000050e701007387 */ /* 0x000fe20000100800 */
[C---:B------:R-:W-:Y:S08]  /*7430*/  HMMA.16816.F32 R32, R64.reuse, R34, RZ ;  /* 0x000000224020723c */ /* 0x040ff000000018ff */
[-C--:B------:R-:W-:Y:S08]  /*7440*/  HMMA.16816.F32 R36, R64, R48.reuse, RZ ;  /* 0x000000304024723c */ /* 0x080ff000000018ff */
[C---:B------:R-:W-:Y:S08]  /*7450*/  HMMA.16816.F32 R40, R60.reuse, R48, RZ ;  /* 0x000000303c28723c */ /* 0x040ff000000018ff */
[-C--:B------:R-:W-:Y:S08]  /*7460*/  HMMA.16816.F32 R44, R60, R50.reuse, RZ ;  /* 0x000000323c2c723c */ /* 0x080ff000000018ff */
[C---:B------:R-:W-:Y:S08]  /*7470*/  HMMA.16816.F32 R48, R64.reuse, R50, RZ ;  /* 0x000000324030723c */ /* 0x040ff000000018ff */
[-C--:B------:R-:W-:Y:S08]  /*7480*/  HMMA.16816.F32 R52, R64, R188.reuse, RZ ;  /* 0x000000bc4034723c */ /* 0x080ff000000018ff */
[C---:B------:R-:W-:Y:S08]  /*7490*/  HMMA.16816.F32 R56, R60.reuse, R188, RZ ;  /* 0x000000bc3c38723c */ /* 0x040ff000000018ff */
[-C--:B------:R-:W-:Y:S08]  /*74a0*/  HMMA.16816.F32 R60, R60, R190.reuse, RZ ;  /* 0x000000be3c3c723c */ /* 0x080ff000000018ff */
[----:B------:R-:W-:Y:S01]  /*74b0*/  HMMA.16816.F32 R64, R64, R190, RZ ;  /* 0x000000be4040723c */ /* 0x000fe200000018ff */
[----:B------:R-:W3:Y:S07]  /*74c0*/  LDSM.16.M88.4 R188, [R242] ;  /* 0x00000000f2bc783b */ /* 0x000eee0000000200 */
[-C--:B-1----:R-:W-:Y:S08]  /*74d0*/  HMMA.16816.F32 R4, R208, R212.reuse, R4 ;  /* 0x000000d4d004723c */ /* 0x082ff00000001804 */
[C---:B------:R-:W-:Y:S08]  /*74e0*/  HMMA.16816.F32 R8, R216.reuse, R212, R8 ;  /* 0x000000d4d808723c */ /* 0x040ff00000001808 */
[-C--:B------:R-:W-:Y:S08]  /*74f0*/  HMMA.16816.F32 R12, R216, R214.reuse, R12 ;  /* 0x000000d6d80c723c */ /* 0x080ff0000000180c */
[C---:B------:R-:W-:Y:S01]  /*7500*/  HMMA.16816.F32 R16, R208.reuse, R214, R16 ;  /* 0x000000d6d010723c */ /* 0x040fe20000001810 */
[----:B------:R-:W1:Y:S07]  /*7510*/  LDSM.16.M88.4 R212, [R241] ;  /* 0x00000000f1d4783b */ /* 0x000e6e0000000200 */
[-C--:B------:R-:W-:Y:S08]  /*7520*/  HMMA.16816.F32 R20, R208, R220.reuse, R20 ;  /* 0x000000dcd014723c */ /* 0x080ff00000001814 */
[C---:B------:R-:W-:Y:S08]  /*7530*/  HMMA.16816.F32 R24, R216.reuse, R220, R24 ;  /* 0x000000dcd818723c */ /* 0x040ff00000001818 */
[-C--:B------:R-:W-:Y:S08]  /*7540*/  HMMA.16816.F32 R28, R216, R222.reuse, R28 ;  /* 0x000000ded81c723c */ /* 0x080ff0000000181c */
[C---:B------:R-:W-:Y:S08]  /*7550*/  HMMA.16816.F32 R32, R208.reuse, R222, R32 ;  /* 0x000000ded020723c */ /* 0x040ff00000001820 */
[-C--:B---3--:R-:W-:Y:S08]  /*7560*/  HMMA.16816.F32 R36, R208, R188.reuse, R36 ;  /* 0x000000bcd024723c */ /* 0x088ff00000001824 */
[C---:B------:R-:W-:Y:S08]  /*7570*/  HMMA.16816.F32 R40, R216.reuse, R188, R40 ;  /* 0x000000bcd828723c */ /* 0x040ff00000001828 */
[-C--:B------:R-:W-:Y:S04]  /*7580*/  HMMA.16816.F32 R44, R216, R190.reuse, R44 ;  /* 0x000000bed82c723c */ /* 0x080fe8000000182c */
[----:B------:R-:W-:Y:S04]  /*7590*/  IADD3 R0, P2, R134, UR20, RZ ;  /* 0x0000001486007c10 */ /* 0x000fe8000ff5e0ff */
[C---:B------:R-:W-:Y:S04]  /*75a0*/  HMMA.16816.F32 R48, R208.reuse, R190, R48 ;  /* 0x000000bed030723c */ /* 0x040fe80000001830 */
[----:B------:R-:W-:Y:S02]  /*75b0*/  LEA R134, P1, R0, c[0x0][0x1f8], 0x1 ;  /* 0x00007e0000867a11 */ /* 0x000fe400078208ff */
[----:B--2---:R-:W-:Y:S02]  /*75c0*/  IADD3.X R2, R2, UR17, RZ, P2, !PT ;  /* 0x0000001102027c10 */ /* 0x004fe400097fe4ff */
[-C--:B-1----:R-:W-:Y:S04]  /*75d0*/  HMMA.16816.F32 R52, R208, R212.reuse, R52 ;  /* 0x000000d4d034723c */ /* 0x082fe80000001834 */
[----:B------:R-:W-:Y:S02]  /*75e0*/  LEA.HI.X R135, R0, c[0x0][0x1fc], R2, 0x1, P1 ;  /* 0x00007f0000877a11 */ /* 0x000fe400008f0c02 */
[----:B----4-:R-:W-:Y:S01]  /*75f0*/  IADD3 R0, P2, R136, UR20, RZ ;  /* 0x0000001488007c10 */ /* 0x010fe2000ff5e0ff */
[----:B------:R-:W-:Y:S01]  /*7600*/  @UP1 USHF.L.U32 UR20, UR24, 0x6, URZ ;  /* 0x0000000618141899 */ /* 0x000fe2000800063f */
[C---:B------:R-:W-:Y:S01]  /*7610*/  HMMA.16816.F32 R56, R216.reuse, R212, R56 ;  /* 0x000000d4d838723c */ /* 0x040fe20000001838 */
[----:B------:R-:W-:Y:S01]  /*7620*/  @!PT LDS RZ, [RZ] ;  /* 0x00000000fffff984 */ /* 0x000fe20000000800 */
[----:B------:R-:W-:Y:S01]  /*7630*/  @!PT LDS RZ, [RZ] ;  /* 0x00000000fffff984 */ /* 0x000fe20000000800 */
[----:B------:R-:W-:Y:S01]  /*7640*/  @!PT LDS RZ, [RZ] ;  /* 0x00000000fffff984 */ /* 0x000fe20000000800 */
[----:B------:R1:W-:Y:S03]  /*7650*/  LDGSTS.E.BYPASS.LTC128B.128 [R244+0x100], [R134.64], !P3 ;  /* 0x0010000086f47fae */ /* 0x0003e6000d901d52 */
[C---:B------:R-:W-:Y:S02]  /*7660*/  LEA R136, P1, R0.reuse, c[0x0][0x1f8], 0x1 ;  /* 0x00007e0000887a11 */ /* 0x040fe400078208ff */
[----:B------:R-:W-:Y:S01]  /*7670*/  IADD3.X R2, R133, UR17, RZ, P2, !PT ;  /* 0x0000001185027c10 */ /* 0x000fe200097fe4ff */
[----:B------:R-:W-:Y:S01]  /*7680*/  @UP1 USHF.R.S32.HI UR17, URZ, 0x1f, UR23 ;  /* 0x0000001f3f111899 */ /* 0x000fe20008011417 */
[-C--:B------:R-:W-:Y:S03]  /*7690*/  HMMA.16816.F32 R60, R216, R214.reuse, R60 ;  /* 0x000000d6d83c723c */ /* 0x080fe6000000183c */
[----:B------:R-:W-:Y:S01]  /*76a0*/  @UP1 UIMAD UR17, UR17, UR4, URZ ;  /* 0x00000004111112a4 */ /* 0x000fe2000f8e023f */
[----:B------:R-:W-:Y:S03]  /*76b0*/  LEA.HI.X R137, R0, c[0x0][0x1fc], R2, 0x1, P1 ;  /* 0x00007f0000897a11 */ /* 0x000fe600008f0c02 */
[----:B------:R-:W-:Y:S01]  /*76c0*/  @UP1 UIMAD UR17, UR23, UR5, UR17 ;  /* 0x00000005171112a4 */ /* 0x000fe2000f8e0211 */
[----:B------:R-:W-:Y:S01]  /*76d0*/  HMMA.16816.F32 R64, R208, R214, R64 ;  /* 0x000000d6d040723c */ /* 0x000fe20000001840 */
[----:B------:R2:W-:Y:S02]  /*76e0*/  LDGSTS.E.BYPASS.LTC128B.128 [R244+0x2100], [R136.64], !P0 ;  /* 0x0210000088f47fae */ /* 0x0005e4000c101d52 */
[----:B------:R-:W-:Y:S04]  /*76f0*/  @UP1 UIADD3 UR17, UR25, UR17, URZ ;  /* 0x0000001119111290 */ /* 0x000fe8000fffe03f */
[----:B------:R-:W-:Y:S01]  /*7700*/  @UP1 USHF.L.U64.HI UR17, UR24, 0x6, UR17 ;  /* 0x0000000618111899 */ /* 0x000fe20008010211 */
[----:B-1----:R-:W-:Y:S04]  /*7710*/  IADD3 R134, P1, R134, UR10, RZ ;  /* 0x0000000a86867c10 */ /* 0x002fe8000ff3e0ff */
[----:B------:R-:W-:Y:S02]  /*7720*/  IADD3.X R135, R135, UR14, RZ, P1, !PT ;  /* 0x0000000e87877c10 */ /* 0x000fe40008ffe4ff */
[C---:B------:R-:W-:Y:S03]  /*7730*/  IADD3 R190, P4, R134.reuse, UR16, RZ ;  /* 0x0000001086be7c10 */ /* 0x040fe6000ff9e0ff */
[----:B------:R1:W-:Y:S01]  /*7740*/  LDGSTS.E.BYPASS.LTC128B.128 [R244+0x900], [R134.64], !P3 ;  /* 0x0090000086f47fae */ /* 0x0003e2000d901d52 */
[C---:B------:R-:W-:Y:S02]  /*7750*/  IADD3.X R191, R135.reuse, UR15, RZ, P4, !PT ;  /* 0x0000000f87bf7c10 */ /* 0x040fe4000a7fe4ff */
[----:B--2---:R-:W-:Y:S05]  /*7760*/  IADD3 R136, P1, R134, UR10, RZ ;  /* 0x0000000a86887c10 */ /* 0x004fea000ff3e0ff */
[----:B------:R1:W-:Y:S01]  /*7770*/  LDGSTS.E.BYPASS.LTC128B.128 [R244+0x2900], [R134.64+0x80], !P0 ;  /* 0x0290008086f47fae */ /* 0x0003e2000c101d52 */
[----:B------:R-:W-:Y:S02]  /*7780*/  IADD3.X R137, R135, UR14, RZ, P1, !PT ;  /* 0x0000000e87897c10 */ /* 0x000fe40008ffe4ff */
[C---:B------:R-:W-:Y:S05]  /*7790*/  IADD3 R188, P2, R136.reuse, UR10, RZ ;  /* 0x0000000a88bc7c10 */ /* 0x040fea000ff5e0ff */
[----:B------:R4:W-:Y:S01]  /*77a0*/  LDGSTS.E.BYPASS.LTC128B.128 [R244+0x1100], [R136.64], !P3 ;  /* 0x0110000088f47fae */ /* 0x0009e2000d901d52 */
[C---:B------:R-:W-:Y:S07]  /*77b0*/  IADD3.X R189, R137.reuse, UR14, RZ, P2, !PT ;  /* 0x0000000e89bd7c10 */ /* 0x040fee00097fe4ff */
[----:B------:R3:W-:Y:S08]  /*77c0*/  LDGSTS.E.BYPASS.LTC128B.128 [R244+0x3100], [R190.64], !P0 ;  /* 0x03100000bef47fae */ /* 0x0007f0000c101d52 */
[----:B------:R3:W-:Y:S01]  /*77d0*/  LDGSTS.E.BYPASS.LTC128B.128 [R244+0x1900], [R188.64], !P3 ;  /* 0x01900000bcf47fae */ /* 0x0007e2000d901d52 */
[----:B-1----:R-:W-:Y:S04]  /*77e0*/  IADD3 R134, P1, R136, UR16, RZ ;  /* 0x0000001088867c10 */ /* 0x002fe8000ff3e0ff */
[----:B------:R-:W-:Y:S02]  /*77f0*/  IADD3.X R135, R137, UR15, RZ, P1, !PT ;  /* 0x0000000f89877c10 */ /* 0x000fe40008ffe4ff */
[----:B------:R-:W-:Y:S03]  /*7800*/  PLOP3.LUT P1, PT, PT, PT, UP1, 0x80, 0x0 ;  /* 0x000000000000781c */ /* 0x000fe60003f2f018 */
[----:B------:R1:W-:Y:S08]  /*7810*/  LDGSTS.E.BYPASS.LTC128B.128 [R244+0x3900], [R134.64], !P0 ;  /* 0x0390000086f47fae */ /* 0x0003f0000c101d52 */
[----:B------:R-:W-:Y:S08]  /*7820*/  LDSM.16.M88.4 R216, [R230+0x4100] ;  /* 0x00410000e6d8783b */ /* 0x000ff00000000200 */
[----:B---3--:R-:W3:Y:S08]  /*7830*/  LDSM.16.M88.4 R188, [R232+0x8100] ;  /* 0x00810000e8bc783b */ /* 0x008ef00000000200 */
[----:B------:R-:W4:Y:S08]  /*7840*/  LDSM.16.M88.4 R220, [R232+0xa100] ;  /* 0x00a10000e8dc783b */ /* 0x000f300000000200 */
[----:B------:R-:W1:Y:S08]  /*7850*/  LDSM.16.M88.4 R208, [R230+0x4900] ;  /* 0x00490000e6d0783b */ /* 0x000e700000000200 */
[----:B------:R-:W0:Y:S08]  /*7860*/  LDGDEPBAR ;  /* 0x00000000000079af */ /* 0x000e300000000000 */
[----:B------:R-:W1:Y:S01]  /*7870*/  LDSM.16.M88.4 R212, [R230+0x5100] ;  /* 0x00510000e6d4783b */ /* 0x000e620000000200 */
[-C--:B---3--:R-:W-:Y:S08]  /*7880*/  HMMA.16816.F32 R4, R188, R216.reuse, R4 ;  /* 0x000000d8bc04723c */ /* 0x088ff00000001804 */
[C---:B----4-:R-:W-:Y:S08]  /*7890*/  HMMA.16816.F32 R8, R220.reuse, R216, R8 ;  /* 0x000000d8dc08723c */ /* 0x050ff00000001808 */
[-C--:B------:R-:W-:Y:S08]  /*78a0*/  HMMA.16816.F32 R12, R220, R218.reuse, R12 ;  /* 0x000000dadc0c723c */ /* 0x080ff0000000180c */
[C---:B------:R-:W-:Y:S01]  /*78b0*/  HMMA.16816.F32 R16, R188.reuse, R218, R16 ;  /* 0x000000dabc10723c */ /* 0x040fe20000001810 */
[----:B------:R-:W3:Y:S07]  /*78c0*/  LDSM.16.M88.4 R216, [R230+0x5900] ;  /* 0x00590000e6d8783b */ /* 0x000eee0000000200 */
[-C--:B-1----:R-:W-:Y:S08]  /*78d0*/  HMMA.16816.F32 R20, R188, R208.reuse, R20 ;  /* 0x000000d0bc14723c */ /* 0x082ff00000001814 */
[C---:B------:R-:W-:Y:S08]  /*78e0*/  HMMA.16816.F32 R24, R220.reuse, R208, R24 ;  /* 0x000000d0dc18723c */ /* 0x040ff00000001818 */
[-C--:B------:R-:W-:Y:S08]  /*78f0*/  HMMA.16816.F32 R28, R220, R210.reuse, R28 ;  /* 0x000000d2dc1c723c */ /* 0x080ff0000000181c */
[C---:B------:R-:W-:Y:S01]  /*7900*/  HMMA.16816.F32 R32, R188.reuse, R210, R32 ;  /* 0x000000d2bc20723c */ /* 0x040fe20000001820 */
[----:B------:R-:W-:Y:S07]  /*7910*/  LDSM.16.M88.4 R208, [R234+0x8100] ;  /* 0x00810000ead0783b */ /* 0x000fee0000000200 */
[-C--:B------:R-:W-:Y:S08]  /*7920*/  HMMA.16816.F32 R36, R188, R212.reuse, R36 ;  /* 0x000000d4bc24723c */ /* 0x080ff00000001824 */
[C---:B------:R-:W-:Y:S08]  /*7930*/  HMMA.16816.F32 R40, R220.reuse, R212, R40 ;  /* 0x000000d4dc28723c */ /* 0x040ff00000001828 */
[-C--:B------:R-:W-:Y:S08]  /*7940*/  HMMA.16816.F32 R44, R220, R214.reuse, R44 ;  /* 0x000000d6dc2c723c */ /* 0x080ff0000000182c */
[C---:B------:R-:W-:Y:S01]  /*7950*/  HMMA.16816.F32 R48, R188.reuse, R214, R48 ;  /* 0x000000d6bc30723c */ /* 0x040fe20000001830 */
[----:B------:R-:W1:Y:S07]  /*7960*/  LDSM.16.M88.4 R212, [R229] ;  /* 0x00000000e5d4783b */ /* 0x000e6e0000000200 */
[-C--:B---3--:R-:W-:Y:S08]  /*7970*/  HMMA.16816.F32 R52, R188, R216.reuse, R52 ;  /* 0x000000d8bc34723c */ /* 0x088ff00000001834 */
[C---:B------:R-:W-:Y:S08]  /*7980*/  HMMA.16816.F32 R56, R220.reuse, R216, R56 ;  /* 0x000000d8dc38723c */ /* 0x040ff00000001838 */
[-C--:B------:R-:W-:Y:S01]  /*7990*/  HMMA.16816.F32 R60, R220, R218.reuse, R60 ;  /* 0x000000dadc3c723c */ /* 0x080fe2000000183c */
[----:B------:R-:W3:Y:S07]  /*79a0*/  LDSM.16.M88.4 R220, [R234+0xa100] ;  /* 0x00a10000eadc783b */ /* 0x000eee0000000200 */
[----:B------:R-:W-:Y:S01]  /*79b0*/  HMMA.16816.F32 R64, R188, R218, R64 ;  /* 0x000000dabc40723c */ /* 0x000fe20000001840 */
[----:B------:R-:W4:Y:S07]  /*79c0*/  LDSM.16.M88.4 R188, [R229+0x800] ;  /* 0x00080000e5bc783b */ /* 0x000f2e0000000200 */
[-C--:B-1----:R-:W-:Y:S01]  /*79d0*/  HMMA.16816.F32 R4, R208, R212.reuse, R4 ;  /* 0x000000d4d004723c */ /* 0x082fe20000001804 */
[----:B------:R-:W-:Y:S07]  /*79e0*/  LDSM.16.M88.4 R216, [R229+0x1800] ;  /* 0x00180000e5d8783b */ /* 0x000fee0000000200 */
[C---:B---3--:R-:W-:Y:S08]  /*79f0*/  HMMA.16816.F32 R8, R220.reuse, R212, R8 ;  /* 0x000000d4dc08723c */ /* 0x048ff00000001808 */
[-C--:B------:R-:W-:Y:S08]  /*7a00*/  HMMA.16816.F32 R12, R220, R214.reuse, R12 ;  /* 0x000000d6dc0c723c */ /* 0x080ff0000000180c */
[C---:B------:R-:W-:Y:S01]  /*7a10*/  HMMA.16816.F32 R16, R208.reuse, R214, R16 ;  /* 0x000000d6d010723c */ /* 0x040fe20000001810 */
[----:B------:R-:W1:Y:S07]  /*7a20*/  LDSM.16.M88.4 R212, [R229+0x1000] ;  /* 0x00100000e5d4783b */ /* 0x000e6e0000000200 */
[-C--:B----4-:R-:W-:Y:S08]  /*7a30*/  HMMA.16816.F32 R20, R208, R188.reuse, R20 ;  /* 0x000000bcd014723c */ /* 0x090ff00000001814 */
[C---:B------:R-:W-:Y:S08]  /*7a40*/  HMMA.16816.F32 R24, R220.reuse, R188, R24 ;  /* 0x000000bcdc18723c */ /* 0x040ff00000001818 */
[-C--:B------:R-:W-:Y:S08]  /*7a50*/  HMMA.16816.F32 R28, R220, R190.reuse, R28 ;  /* 0x000000bedc1c723c */ /* 0x080ff0000000181c */
[C---:B------:R-:W-:Y:S01]  /*7a60*/  HMMA.16816.F32 R32, R208.reuse, R190, R32 ;  /* 0x000000bed020723c */ /* 0x040fe20000001820 */
[----:B------:R-:W-:Y:S07]  /*7a70*/  LDSM.16.M88.4 R188, [R231+0xc100] ;  /* 0x00c10000e7bc783b */ /* 0x000fee0000000200 */
[-C--:B-1----:R-:W-:Y:S08]  /*7a80*/  HMMA.16816.F32 R36, R208, R212.reuse, R36 ;  /* 0x000000d4d024723c */ /* 0x082ff00000001824 */
[C---:B------:R-:W-:Y:S08]  /*7a90*/  HMMA.16816.F32 R40, R220.reuse, R212, R40 ;  /* 0x000000d4dc28723c */ /* 0x040ff00000001828 */
[-C--:B------:R-:W-:Y:S08]  /*7aa0*/  HMMA.16816.F32 R44, R220, R214.reuse, R44 ;  /* 0x000000d6dc2c723c */ /* 0x080ff0000000182c */
[C---:B------:R-:W-:Y:S01]  /*7ab0*/  HMMA.16816.F32 R48, R208.reuse, R214, R48 ;  /* 0x000000d6d030723c */ /* 0x040fe20000001830 */
[----:B------:R-:W1:Y:S07]  /*7ac0*/  LDSM.16.M88.4 R212, [R224+0x6100] ;  /* 0x00610000e0d4783b */ /* 0x000e6e0000000200 */
[-C--:B------:R-:W-:Y:S08]  /*7ad0*/  HMMA.16816.F32 R52, R208, R216.reuse, R52 ;  /* 0x000000d8d034723c */ /* 0x080ff00000001834 */
        /* <DEDUP_REMOVED lines=20> */
[----:B------:R-:W1:Y:S07]  /*7c20*/  LDSM.16.M88.4 R212, [R240] ;  /* 0x00000000f0d4783b */ /* 0x000e6e0000000200 */
[-C--:B------:R-:W-:Y:S08]  /*7c30*/  HMMA.16816.F32 R52, R188, R216.reuse, R52 ;  /* 0x000000d8bc34723c */ /* 0x080ff00000001834 */
[C---:B------:R-:W-:Y:S08]  /*7c40*/  HMMA.16816.F32 R56, R220.reuse, R216, R56 ;  /* 0x000000d8dc38723c */ /* 0x040ff00000001838 */
[-C--:B------:R-:W-:Y:S01]  /*7c50*/  HMMA.16816.F32 R60, R220, R218.reuse, R60 ;  /* 0x000000dadc3c723c */ /* 0x080fe2000000183c */
[----:B------:R-:W3:Y:S07]  /*7c60*/  LDSM.16.M88.4 R220, [R233+0xe100] ;  /* 0x00e10000e9dc783b */ /* 0x000eee0000000200 */
[----:B------:R-:W-:Y:S01]  /*7c70*/  HMMA.16816.F32 R64, R188, R218, R64 ;  /* 0x000000dabc40723c */ /* 0x000fe20000001840 */
[----:B------:R-:W4:Y:S07]  /*7c80*/  LDSM.16.M88.4 R188, [R239] ;  /* 0x00000000efbc783b */ /* 0x000f2e0000000200 */
[-C--:B-1----:R-:W-:Y:S01]  /*7c90*/  HMMA.16816.F32 R4, R208, R212.reuse, R4 ;  /* 0x000000d4d004723c */ /* 0x082fe20000001804 */
[----:B------:R-:W-:Y:S07]  /*7ca0*/  LDSM.16.M88.4 R216, [R237] ;  /* 0x00000000edd8783b */ /* 0x000fee0000000200 */
[C---:B---3--:R-:W-:Y:S08]  /*7cb0*/  HMMA.16816.F32 R8, R220.reuse, R212, R8 ;  /* 0x000000d4dc08723c */ /* 0x048ff00000001808 */
[-C--:B------:R-:W-:Y:S08]  /*7cc0*/  HMMA.16816.F32 R12, R220, R214.reuse, R12 ;  /* 0x000000d6dc0c723c */ /* 0x080ff0000000180c */
[C---:B------:R-:W-:Y:S01]  /*7cd0*/  HMMA.16816.F32 R16, R208.reuse, R214, R16 ;  /* 0x000000d6d010723c */ /* 0x040fe20000001810 */
[----:B------:R-:W1:Y:S07]  /*7ce0*/  LDSM.16.M88.4 R212, [R238] ;  /* 0x00000000eed4783b */ /* 0x000e6e0000000200 */
        /* <DEDUP_REMOVED lines=36> */
[----:B------:R-:W-:Y:S08]  /*7f30*/  HMMA.16816.F32 R64, R188, R218, R64 ;  /* 0x000000dabc40723c */ /* 0x000ff00000001840 */
[-C--:B-1----:R-:W-:Y:S11]  /*7f40*/  HMMA.16816.F32 R4, R208, R212.reuse, R4 ;  /* 0x000000d4d004723c */ /* 0x082ff60000001804 */
[----:B------:R-:W-:Y:S11]  /*7f50*/  @!UPT UIADD3 URZ, URZ, URZ, URZ ;  /* 0x0000003f3f3ff290 */ /* 0x000ff6000fffe03f */
[----:B------:R-:W-:Y:S02]  /*7f60*/  @!UPT UIADD3 URZ, URZ, URZ, URZ ;  /* 0x0000003f3f3ff290 */ /* 0x000fe4000fffe03f */
[----:B------:R-:W-:Y:S01]  /*7f70*/  FMUL.FTZ R4, R4, c[0x0][0x320] ;  /* 0x0000c80004047a20 */ /* 0x000fe20000410000 */
[C---:B---3--:R-:W-:Y:S03]  /*7f80*/  HMMA.16816.F32 R8, R220.reuse, R212, R8 ;  /* 0x000000d4dc08723c */ /* 0x048fe60000001808 */
[----:B------:R-:W-:Y:S01]  /*7f90*/  MUFU.TANH R191, R4 ;  /* 0x0000000400bf7308 */ /* 0x000fe20000002400 */
[----:B------:R-:W-:Y:S02]  /*7fa0*/  FMUL.FTZ R5, R5, c[0x0][0x320] ;  /* 0x0000c80005057a20 */ /* 0x000fe40000410000 */
[----:B------:R-:W-:Y:S02]  /*7fb0*/  FMUL.FTZ R6, R6, c[0x0][0x320] ;  /* 0x0000c80006067a20 */ /* 0x000fe40000410000 */
[----:B------:R-:W-:Y:S01]  /*7fc0*/  FMUL.FTZ R7, R7, c[0x0][0x320] ;  /* 0x0000c80007077a20 */ /* 0x000fe20000410000 */
[-C--:B------:R-:W-:Y:S04]  /*7fd0*/  HMMA.16816.F32 R12, R220, R214.reuse, R12 ;  /* 0x000000d6dc0c723c */ /* 0x080fe8000000180c */
[----:B------:R-:W-:Y:S04]  /*7fe0*/  MUFU.TANH R190, R5 ;  /* 0x0000000500be7308 */ /* 0x000fe80000002400 */
[C---:B------:R-:W-:Y:S06]  /*7ff0*/  HMMA.16816.F32 R16, R208.reuse, R214, R16 ;  /* 0x000000d6d010723c */ /* 0x040fec0000001810 */
[----:B------:R-:W1:Y:S01]  /*8000*/  MUFU.TANH R213, R6 ;  /* 0x0000000600d57308 */ /* 0x000e620000002400 */
[----:B------:R-:W-:Y:S02]  /*8010*/  FMUL.FTZ R8, R8, c[0x0][0x320] ;  /* 0x0000c80008087a20 */ /* 0x000fe40000410000 */
[----:B------:R-:W-:Y:S03]  /*8020*/  FMUL.FTZ R9, R9, c[0x0][0x320] ;  /* 0x0000c80009097a20 */ /* 0x000fe60000410000 */
[----:B------:R-:W-:Y:S02]  /*8030*/  FMUL.FTZ R10, R10, c[0x0][0x320] ;  /* 0x0000c8000a0a7a20 */ /* 0x000fe40000410000 */
[----:B------:R-:W-:Y:S02]  /*8040*/  FMUL.FTZ R11, R11, c[0x0][0x320] ;  /* 0x0000c8000b0b7a20 */ /* 0x000fe40000410000 */
[----:B------:R3:W-:Y:S01]  /*8050*/  MUFU.TANH R212, R7 ;  /* 0x0000000700d47308 */ /* 0x0007e20000002400 */
        /* <DEDUP_REMOVED lines=8> */
[----:B-1----:R-:W-:Y:S01]  /*80e0*/  FMNMX.FTZ R2, R213, R132, !PT ;  /* 0x00000084d5027209 */ /* 0x002fe20007810000 */
[----:B------:R-:W-:Y:S05]  /*80f0*/  FMUL.FTZ R19, R19, c[0x0][0x320] ;  /* 0x0000c80013137a20 */ /* 0x000fea0000410000 */
[----:B------:R-:W1:Y:S01]  /*8100*/  MUFU.TANH R216, R9 ;  /* 0x0000000900d87308 */ /* 0x000e620000002400 */
[----:B---3--:R-:W3:Y:S09]  /*8110*/  LDSM.16.M88.4 R4, [R229+0x2800] ;  /* 0x00280000e504783b */ /* 0x008ef20000000200 */
[----:B------:R-:W-:Y:S01]  /*8120*/  MUFU.TANH R218, R10 ;  /* 0x0000000a00da7308 */ /* 0x000fe20000002400 */
[----:B----4-:R-:W-:Y:S09]  /*8130*/  FMNMX.FTZ R0, R217, R138, !PT ;  /* 0x0000008ad9007209 */ /* 0x010ff20007810000 */
[----:B------:R4:W-:Y:S10]  /*8140*/  MUFU.TANH R219, R11 ;  /* 0x0000000b00db7308 */ /* 0x0009f40000002400 */
[----:B------:R-:W1:Y:S10]  /*8150*/  MUFU.TANH R16, R16 ;  /* 0x0000001000107308 */ /* 0x000e740000002400 */
[----:B------:R-:W-:Y:S01]  /*8160*/  MUFU.TANH R17, R17 ;  /* 0x0000001100117308 */ /* 0x000fe20000002400 */
[----:B----4-:R-:W4:Y:S01]  /*8170*/  LDSM.16.M88.4 R8, [R229+0x3000] ;  /* 0x00300000e508783b */ /* 0x010f220000000200 */
[-C--:B---3--:R-:W-:Y:S08]  /*8180*/  HMMA.16816.F32 R20, R208, R4.reuse, R20 ;  /* 0x00000004d014723c */ /* 0x088ff00000001814 */
[----:B------:R-:W3:Y:S01]  /*8190*/  MUFU.TANH R18, R18 ;  /* 0x0000001200127308 */ /* 0x000ee20000002400 */
[C---:B------:R-:W-:Y:S09]  /*81a0*/  HMMA.16816.F32 R24, R220.reuse, R4, R24 ;  /* 0x00000004dc18723c */ /* 0x040ff20000001818 */
[----:B------:R-:W1:Y:S01]  /*81b0*/  MUFU.TANH R12, R12 ;  /* 0x0000000c000c7308 */ /* 0x000e620000002400 */
[-C--:B------:R-:W-:Y:S08]  /*81c0*/  HMMA.16816.F32 R28, R220, R6.reuse, R28 ;  /* 0x00000006dc1c723c */ /* 0x080ff0000000181c */
[C---:B------:R-:W-:Y:S01]  /*81d0*/  HMMA.16816.F32 R32, R208.reuse, R6, R32 ;  /* 0x00000006d020723c */ /* 0x040fe20000001820 */
[----:B------:R-:W1:Y:S01]  /*81e0*/  MUFU.TANH R19, R19 ;  /* 0x0000001300137308 */ /* 0x000e620000002400 */
[----:B------:R-:W1:Y:S01]  /*81f0*/  LDSM.16.M88.4 R4, [R229+0x3800] ;  /* 0x00380000e504783b */ /* 0x000e620000000200 */
[----:B------:R-:W-:Y:S04]  /*8200*/  DEPBAR.LE SB0, 0x0 ;  /* 0x000080000000791a */ /* 0x000fe80000000000 */
[----:B------:R-:W-:Y:S02]  /*8210*/  FMUL.FTZ R20, R20, c[0x0][0x320] ;  /* 0x0000c80014147a20 */ /* 0x000fe40000410000 */
[----:B------:R-:W-:Y:S02]  /*8220*/  FMUL.FTZ R21, R21, c[0x0][0x320] ;  /* 0x0000c80015157a20 */ /* 0x000fe40000410000 */
[----:B------:R-:W1:Y:S01]  /*8230*/  MUFU.TANH R248, R20 ;  /* 0x0000001400f87308 */ /* 0x000e620000002400 */
[----:B------:R-:W-:Y:S01]  /*8240*/  FMUL.FTZ R23, R23, c[0x0][0x320] ;  /* 0x0000c80017177a20 */ /* 0x000fe20000410000 */
[----:B------:R-:W-:Y:S01]  /*8250*/  BAR.SYNC.DEFER_BLOCKING 0x0 ;  /* 0x0000000000007b1d */ /* 0x000fe20000010000 */
[----:B------:R-:W-:Y:S01]  /*8260*/  FMUL.FTZ R22, R22, c[0x0][0x320] ;  /* 0x0000c80016167a20 */ /* 0x000fe20000410000 */
[-C--:B----4-:R-:W-:Y:S05]  /*8270*/  HMMA.16816.F32 R36, R208, R8.reuse, R36 ;  /* 0x00000008d024723c */ /* 0x090fea0000001824 */
[----:B------:R-:W-:Y:S01]  /*8280*/  FMUL.FTZ R31, R31, c[0x0][0x320] ;  /* 0x0000c8001f1f7a20 */ /* 0x000fe20000410000 */
[----:B------:R-:W4:Y:S01]  /*8290*/  MUFU.TANH R247, R21 ;  /* 0x0000001500f77308 */ /* 0x000f220000002400 */
[----:B------:R-:W-:Y:S01]  /*82a0*/  FMUL.FTZ R30, R30, c[0x0][0x320] ;  /* 0x0000c8001e1e7a20 */ /* 0x000fe20000410000 */
[C---:B------:R-:W-:Y:S04]  /*82b0*/  HMMA.16816.F32 R40, R220.reuse, R8, R40 ;  /* 0x00000008dc28723c */ /* 0x040fe80000001828 */
[----:B------:R-:W-:Y:S02]  /*82c0*/  FMUL.FTZ R32, R32, c[0x0][0x320] ;  /* 0x0000c80020207a20 */ /* 0x000fe40000410000 */
[----:B------:R-:W-:Y:S02]  /*82d0*/  FMUL.FTZ R33, R33, c[0x0][0x320] ;  /* 0x0000c80021217a20 */ /* 0x000fe40000410000 */
[----:B------:R-:W4:Y:S01]  /*82e0*/  MUFU.TANH R127, R31 ;  /* 0x0000001f007f7308 */ /* 0x000f220000002400 */
[-C--:B------:R-:W-:Y:S03]  /*82f0*/  HMMA.16816.F32 R44, R220, R10.reuse, R44 ;  /* 0x0000000adc2c723c */ /* 0x080fe6000000182c */
[----:B------:R-:W-:Y:S02]  /*8300*/  FMUL.FTZ R27, R27, c[0x0][0x320] ;  /* 0x0000c8001b1b7a20 */ /* 0x000fe40000410000 */
[----:B------:R-:W-:Y:S02]  /*8310*/  FMUL.FTZ R29, R29, c[0x0][0x320] ;  /* 0x0000c8001d1d7a20 */ /* 0x000fe40000410000 */
[----:B------:R-:W-:Y:S01]  /*8320*/  FMUL.FTZ R36, R36, c[0x0][0x320] ;  /* 0x0000c80024247a20 */ /* 0x000fe20000410000 */
[C---:B------:R-:W-:Y:S01]  /*8330*/  HMMA.16816.F32 R48, R208.reuse, R10, R48 ;  /* 0x0000000ad030723c */ /* 0x040fe20000001830 */
[----:B------:R-:W-:Y:S03]  /*8340*/  MUFU.TANH R243, R23 ;  /* 0x0000001700f37308 */ /* 0x000fe60000002400 */
[----:B------:R-:W-:Y:S02]  /*8350*/  FMUL.FTZ R24, R24, c[0x0][0x320] ;  /* 0x0000c80018187a20 */ /* 0x000fe40000410000 */
[----:B------:R-:W-:Y:S02]  /*8360*/  FMUL.FTZ R26, R26, c[0x0][0x320] ;  /* 0x0000c8001a1a7a20 */ /* 0x000fe40000410000 */
[-C--:B-1----:R-:W-:Y:S03]  /*8370*/  HMMA.16816.F32 R52, R208, R4.reuse, R52 ;  /* 0x00000004d034723c */ /* 0x082fe60000001834 */
[----:B------:R-:W1:Y:S01]  /*8380*/  MUFU.TANH R245, R32 ;  /* 0x0000002000f57308 */ /* 0x000e620000002400 */
[----:B------:R-:W-:Y:S02]  /*8390*/  FMUL.FTZ R25, R25, c[0x0][0x320] ;  /* 0x0000c80019197a20 */ /* 0x000fe40000410000 */
[----:B------:R-:W-:Y:S02]  /*83a0*/  FMUL.FTZ R37, R37, c[0x0][0x320] ;  /* 0x0000c80025257a20 */ /* 0x000fe40000410000 */
[C---:B------:R-:W-:Y:S04]  /*83b0*/  HMMA.16816.F32 R56, R220.reuse, R4, R56 ;  /* 0x00000004dc38723c */ /* 0x040fe80000001838 */
[----:B------:R-:W-:Y:S01]  /*83c0*/  FMUL.FTZ R45, R45, c[0x0][0x320] ;  /* 0x0000c8002d2d7a20 */ /* 0x000fe20000410000 */
[----:B------:R1:W1:Y:S01]  /*83d0*/  MUFU.TANH R129, R30 ;  /* 0x0000001e00817308 */ /* 0x0002620000002400 */
[----:B------:R-:W-:Y:S01]  /*83e0*/  FMUL.FTZ R38, R38, c[0x0][0x320] ;  /* 0x0000c80026267a20 */ /* 0x000fe20000410000 */
[----:B------:R-:W-:Y:S01]  /*83f0*/  FMNMX.FTZ R4, R191, R3, !PT ;  /* 0x00000003bf047209 */ /* 0x000fe20007810000 */
[-C--:B------:R-:W-:Y:S04]  /*8400*/  HMMA.16816.F32 R60, R220, R6.reuse, R60 ;  /* 0x00000006dc3c723c */ /* 0x080fe8000000183c */
[----:B------:R-:W-:Y:S01]  /*8410*/  FMUL.FTZ R49, R49, c[0x0][0x320] ;  /* 0x0000c80031317a20 */ /* 0x000fe20000410000 */
[----:B------:R-:W-:Y:S01]  /*8420*/  FMNMX.FTZ R5, R212, R2, !PT ;  /* 0x00000002d4057209 */ /* 0x000fe20007810000 */
[----:B------:R-:W-:Y:S01]  /*8430*/  FMUL.FTZ R39, R39, c[0x0][0x320] ;  /* 0x0000c80027277a20 */ /* 0x000fe20000410000 */
[----:B------:R-:W-:Y:S01]  /*8440*/  MUFU.TANH R131, R45 ;  /* 0x0000002d00837308 */ /* 0x000fe20000002400 */
[----:B------:R-:W-:Y:S04]  /*8450*/  HMMA.16816.F32 R64, R208, R6, R64 ;  /* 0x00000006d040723c */ /* 0x000fe80000001840 */
[----:B------:R-:W-:Y:S01]  /*8460*/  FMUL.FTZ R52, R52, c[0x0][0x320] ;  /* 0x0000c80034347a20 */ /* 0x000fe20000410000 */
[----:B------:R-:W-:Y:S01]  /*8470*/  FMNMX.FTZ R2, R216, R0, !PT ;  /* 0x00000000d8027209 */ /* 0x000fe20007810000 */
[----:B------:R-:W-:Y:S01]  /*8480*/  FMUL.FTZ R53, R53, c[0x0][0x320] ;  /* 0x0000c80035357a20 */ /* 0x000fe20000410000 */
[----:B------:R-:W-:Y:S01]  /*8490*/  FMNMX.FTZ R4, R190, R4, !PT ;  /* 0x00000004be047209 */ /* 0x000fe20007810000 */
[----:B------:R-:W-:Y:S01]  /*84a0*/  FMUL.FTZ R55, R55, c[0x0][0x320] ;  /* 0x0000c80037377a20 */ /* 0x000fe20000410000 */
[----:B------:R4:W-:Y:S03]  /*84b0*/  MUFU.TANH R10, R49 ;  /* 0x00000031000a7308 */ /* 0x0009e60000002400 */
[----:B------:R-:W-:Y:S01]  /*84c0*/  FMUL.FTZ R48, R48, c[0x0][0x320] ;  /* 0x0000c80030307a20 */ /* 0x000fe20000410000 */
[----:B-1----:R-:W2:Y:S01]  /*84d0*/  LDL R30, [R1+0x10] ;  /* 0x00001000011e7983 */ /* 0x002ea20000100800 */
[----:B------:R-:W-:Y:S01]  /*84e0*/  FMUL.FTZ R54, R54, c[0x0][0x320] ;  /* 0x0000c80036367a20 */ /* 0x000fe20000410000 */
[----:B------:R-:W-:Y:S01]  /*84f0*/  FMNMX.FTZ R4, R16, R4, !PT ;  /* 0x0000000410047209 */ /* 0x000fe20007810000 */
[----:B------:R-:W-:Y:S01]  /*8500*/  FMUL.FTZ R62, R62, c[0x0][0x320] ;  /* 0x0000c8003e3e7a20 */ /* 0x000fe20000410000 */
[----:B---3--:R-:W-:Y:S01]  /*8510*/  FMNMX.FTZ R0, R18, R5, !PT ;  /* 0x0000000512007209 */ /* 0x008fe20007810000 */
[----:B------:R-:W-:Y:S01]  /*8520*/  FMUL.FTZ R50, R50, c[0x0][0x320] ;  /* 0x0000c80032327a20 */ /* 0x000fe20000410000 */
[----:B------:R1:W-:Y:S01]  /*8530*/  MUFU.TANH R241, R48 ;  /* 0x0000003000f17308 */ /* 0x0003e20000002400 */
[----:B------:R-:W-:Y:S01]  /*8540*/  FMUL.FTZ R51, R51, c[0x0][0x320] ;  /* 0x0000c80033337a20 */ /* 0x000fe20000410000 */
[----:B------:R-:W-:Y:S01]  /*8550*/  FMNMX.FTZ R4, R17, R4, !PT ;  /* 0x0000000411047209 */ /* 0x000fe20007810000 */
[----:B------:R-:W-:Y:S01]  /*8560*/  FMUL.FTZ R43, R43, c[0x0][0x320] ;  /* 0x0000c8002b2b7a20 */ /* 0x000fe20000410000 */
[----:B------:R-:W-:Y:S01]  /*8570*/  FMNMX.FTZ R2, R12, R2, !PT ;  /* 0x000000020c027209 */ /* 0x000fe20007810000 */
[----:B------:R-:W-:Y:S01]  /*8580*/  FMUL.FTZ R64, R64, c[0x0][0x320] ;  /* 0x0000c80040407a20 */ /* 0x000fe20000410000 */
[----:B------:R-:W-:Y:S01]  /*8590*/  FMNMX.FTZ R0, R19, R0, !PT ;  /* 0x0000000013007209 */ /* 0x000fe20007810000 */
[----:B------:R-:W-:Y:S01]  /*85a0*/  FMUL.FTZ R65, R65, c[0x0][0x320] ;  /* 0x0000c80041417a20 */ /* 0x000fe20000410000 */
[----:B------:R-:W-:Y:S01]  /*85b0*/  FMNMX.FTZ R4, R248, R4, !PT ;  /* 0x00000004f8047209 */ /* 0x000fe20007810000 */
[----:B------:R-:W-:Y:S01]  /*85c0*/  FMUL.FTZ R41, R41, c[0x0][0x320] ;  /* 0x0000c80029297a20 */ /* 0x000fe20000410000 */
[----:B------:R-:W-:Y:S01]  /*85d0*/  MUFU.TANH R189, R62 ;  /* 0x0000003e00bd7308 */ /* 0x000fe20000002400 */
[----:B------:R-:W-:Y:S01]  /*85e0*/  FMUL.FTZ R44, R44, c[0x0][0x320] ;  /* 0x0000c8002c2c7a20 */ /* 0x000fe20000410000 */
[----:B----4-:R-:W-:Y:S01]  /*85f0*/  FMNMX.FTZ R4, R247, R4, !PT ;  /* 0x00000004f7047209 */ /* 0x010fe20007810000 */
[----:B------:R-:W-:Y:S01]  /*8600*/  FMUL.FTZ R42, R42, c[0x0][0x320] ;  /* 0x0000c8002a2a7a20 */ /* 0x000fe20000410000 */
[----:B------:R-:W-:Y:S01]  /*8610*/  MOV R49, R127 ;  /* 0x0000007f00317202 */ /* 0x000fe20000000f00 */
[----:B------:R-:W-:Y:S01]  /*8620*/  FMUL.FTZ R61, R61, c[0x0][0x320] ;  /* 0x0000c8003d3d7a20 */ /* 0x000fe20000410000 */
[----:B------:R-:W-:Y:S01]  /*8630*/  FMNMX.FTZ R4, R245, R4, !PT ;  /* 0x00000004f5047209 */ /* 0x000fe20007810000 */
[----:B------:R-:W-:Y:S02]  /*8640*/  FMUL.FTZ R56, R56, c[0x0][0x320] ;  /* 0x0000c80038387a20 */ /* 0x000fe40000410000 */
[----:B------:R-:W-:Y:S01]  /*8650*/  FMUL.FTZ R58, R58, c[0x0][0x320] ;  /* 0x0000c8003a3a7a20 */ /* 0x000fe20000410000 */
[----:B------:R3:W-:Y:S01]  /*8660*/  MUFU.TANH R45, R51 ;  /* 0x00000033002d7308 */ /* 0x0007e20000002400 */
[----:B------:R-:W-:Y:S02]  /*8670*/  FMUL.FTZ R60, R60, c[0x0][0x320] ;  /* 0x0000c8003c3c7a20 */ /* 0x000fe40000410000 */
[----:B------:R-:W-:Y:S01]  /*8680*/  FMUL.FTZ R40, R40, c[0x0][0x320] ;  /* 0x0000c80028287a20 */ /* 0x000fe20000410000 */
[----:B-1----:R-:W-:Y:S01]  /*8690*/  MOV R48, R243 ;  /* 0x000000f300307202 */ /* 0x002fe20000000f00 */
        /* <DEDUP_REMOVED lines=9> */
[----:B------:R1:W4:Y:S01]  /*8730*/  MUFU.TANH R246, R33 ;  /* 0x0000002100f67308 */ /* 0x0003220000002400 */
[----:B------:R-:W-:Y:S01]  /*8740*/  FMUL.FTZ R57, R57, c[0x0][0x320] ;  /* 0x0000c80039397a20 */ /* 0x000fe20000410000 */
[----:B---3--:R-:W-:Y:S08]  /*8750*/  MOV R51, R129 ;  /* 0x0000008100337202 */ /* 0x008ff00000000f00 */
[----:B------:R-:W3:Y:S10]  /*8760*/  MUFU.TANH R242, R36 ;  /* 0x0000002400f27308 */ /* 0x000ef40000002400 */
[----:B------:R3:W-:Y:S01]  /*8770*/  MUFU.TANH R127, R50 ;  /* 0x00000032007f7308 */ /* 0x0007e20000002400 */
[----:B-1----:R-:W2:Y:S01]  /*8780*/  LDL.64 R32, [R1+0x28] ;  /* 0x0000280001207983 */ /* 0x002ea20000100a00 */
[----:B----4-:R-:W-:Y:S08]  /*8790*/  FMNMX.FTZ R4, R246, R4, !PT ;  /* 0x00000004f6047209 */ /* 0x010ff00007810000 */
[----:B------:R-:W-:Y:S10]  /*87a0*/  MUFU.TANH R133, R24 ;  /* 0x0000001800857308 */ /* 0x000ff40000002400 */
[----:B------:R-:W1:Y:S01]  /*87b0*/  MUFU.TANH R128, R25 ;  /* 0x0000001900807308 */ /* 0x000e620000002400 */
[----:B---3--:R-:W-:Y:S04]  /*87c0*/  MOV R50, R242 ;  /* 0x000000f200327202 */ /* 0x008fe80000000f00 */
[----:B------:R-:W-:Y:S05]  /*87d0*/  FMNMX.FTZ R4, R50, R4, !PT ;  /* 0x0000000432047209 */ /* 0x000fea0007810000 */
[----:B------:R-:W-:Y:S10]  /*87e0*/  MUFU.TANH R24, R26 ;  /* 0x0000001a00187308 */ /* 0x000ff40000002400 */
[----:B------:R1:W-:Y:S10]  /*87f0*/  MUFU.TANH R26, R64 ;  /* 0x00000040001a7308 */ /* 0x0003f40000002400 */
[----:B------:R-:W3:Y:S10]  /*8800*/  MUFU.TANH R251, R22 ;  /* 0x0000001600fb7308 */ /* 0x000ef40000002400 */
[----:B------:R-:W-:Y:S01]  /*8810*/  MUFU.TANH R22, R29 ;  /* 0x0000001d00167308 */ /* 0x000fe20000002400 */
[----:B-1----:R-:W-:Y:S09]  /*8820*/  MOV R64, R128 ;  /* 0x0000008000407202 */ /* 0x002ff20000000f00 */
[----:B------:R-:W-:Y:S01]  /*8830*/  MUFU.TANH R235, R27 ;  /* 0x0000001b00eb7308 */ /* 0x000fe20000002400 */
[----:B---3--:R-:W-:Y:S04]  /*8840*/  FMNMX.FTZ R0, R251, R0, !PT ;  /* 0x00000000fb007209 */ /* 0x008fe80007810000 */
[----:B------:R-:W-:Y:S05]  /*8850*/  FMNMX.FTZ R0, R48, R0, !PT ;  /* 0x0000000030007209 */ /* 0x000fea0007810000 */
[----:B------:R-:W1:Y:S10]  /*8860*/  MUFU.TANH R27, R37 ;  /* 0x00000025001b7308 */ /* 0x000e740000002400 */
[----:B------:R3:W-:Y:S10]  /*8870*/  MUFU.TANH R29, R56 ;  /* 0x00000038001d7308 */ /* 0x0007f40000002400 */
[----:B------:R-:W4:Y:S01]  /*8880*/  MUFU.TANH R243, R52 ;  /* 0x0000003400f37308 */ /* 0x000f220000002400 */
[----:B-1----:R-:W-:Y:S09]  /*8890*/  FMNMX.FTZ R4, R27, R4, !PT ;  /* 0x000000041b047209 */ /* 0x002ff20007810000 */
[----:B------:R-:W1:Y:S01]  /*88a0*/  MUFU.TANH R129, R53 ;  /* 0x0000003500817308 */ /* 0x000e620000002400 */
[----:B---3--:R-:W-:Y:S04]  /*88b0*/  MOV R56, R241 ;  /* 0x000000f100387202 */ /* 0x008fe80000000f00 */
[----:B------:R-:W-:Y:S05]  /*88c0*/  FMNMX.FTZ R4, R56, R4, !PT ;  /* 0x0000000438047209 */ /* 0x000fea0007810000 */
[----:B------:R-:W3:Y:S01]  /*88d0*/  MUFU.TANH R8, R55 ;  /* 0x0000003700087308 */ /* 0x000ee20000002400 */
[----:B------:R-:W-:Y:S04]  /*88e0*/  FMNMX.FTZ R4, R10, R4, !PT ;  /* 0x000000040a047209 */ /* 0x000fe80007810000 */
[----:B----4-:R-:W-:Y:S05]  /*88f0*/  FMNMX.FTZ R4, R243, R4, !PT ;  /* 0x00000004f3047209 */ /* 0x010fea0007810000 */
[----:B------:R3:W4:Y:S01]  /*8900*/  MUFU.TANH R128, R65 ;  /* 0x0000004100807308 */ /* 0x0007220000002400 */
[----:B-1----:R-:W-:Y:S04]  /*8910*/  FMNMX.FTZ R4, R129, R4, !PT ;  /* 0x0000000481047209 */ /* 0x002fe80007810000 */
[----:B------:R-:W-:Y:S05]  /*8920*/  FMNMX.FTZ R4, R26, R4, !PT ;  /* 0x000000041a047209 */ /* 0x000fea0007810000 */
[----:B------:R1:W-:Y:S10]  /*8930*/  MUFU.TANH R25, R60 ;  /* 0x0000003c00197308 */ /* 0x0003f40000002400 */
[----:B------:R-:W1:Y:S01]  /*8940*/  MUFU.TANH R13, R13 ;  /* 0x0000000d000d7308 */ /* 0x000e620000002400 */
[----:B---3--:R-:W-:Y:S02]  /*8950*/  MOV R65, R8 ;  /* 0x0000000800417202 */ /* 0x008fe40000000f00 */
[----:B----4-:R-:W-:Y:S07]  /*8960*/  FMNMX.FTZ R4, R128, R4, !PT ;  /* 0x0000000480047209 */ /* 0x010fee0007810000 */
[----:B------:R-:W3:Y:S01]  /*8970*/  MUFU.TANH R8, R43 ;  /* 0x0000002b00087308 */ /* 0x000ee20000002400 */
[----:B------:R-:W4:Y:S01]  /*8980*/  SHFL.BFLY PT, R7, R4, 0x2, 0x1f ;  /* 0x0c401f0004077f89 */ /* 0x000f2200000e0000 */
[----:B-1----:R-:W-:Y:S08]  /*8990*/  MOV R60, R133 ;  /* 0x00000085003c7202 */ /* 0x002ff00000000f00 */
[----:B------:R-:W1:Y:S01]  /*89a0*/  MUFU.TANH R250, R34 ;  /* 0x0000002200fa7308 */ /* 0x000e620000002400 */
[----:B------:R-:W-:Y:S04]  /*89b0*/  FMNMX.FTZ R5, R13, R2, !PT ;  /* 0x000000020d057209 */ /* 0x000fe80007810000 */
[----:B------:R-:W-:Y:S05]  /*89c0*/  FMNMX.FTZ R5, R60, R5, !PT ;  /* 0x000000053c057209 */ /* 0x000fea0007810000 */
[----:B------:R-:W1:Y:S01]  /*89d0*/  MUFU.TANH R252, R28 ;  /* 0x0000001c00fc7308 */ /* 0x000e620000002400 */
[----:B------:R-:W-:Y:S02]  /*89e0*/  FMNMX.FTZ R5, R64, R5, !PT ;  /* 0x0000000540057209 */ /* 0x000fe40007810000 */
[----:B---3--:R-:W-:Y:S02]  /*89f0*/  MOV R62, R8 ;  /* 0x00000008003e7202 */ /* 0x008fe40000000f00 */
[----:B------:R-:W3:Y:S01]  /*8a00*/  LDL.64 R8, [R1+0x38] ;  /* 0x0000380001087983 */ /* 0x000ee20000100a00 */
[----:B----4-:R-:W-:Y:S04]  /*8a10*/  FMNMX.FTZ R4, R4, R7, !PT ;  /* 0x0000000704047209 */ /* 0x010fe80007810000 */
[----:B------:R-:W4:Y:S01]  /*8a20*/  MUFU.TANH R249, R35 ;  /* 0x0000002300f97308 */ /* 0x000f220000002400 */
[----:B------:R-:W3:Y:S01]  /*8a30*/  LDL R7, [R1+0x14] ;  /* 0x0000140001077983 */ /* 0x000ee20000100800 */
[----:B-1----:R-:W-:Y:S03]  /*8a40*/  FMNMX.FTZ R0, R250, R0, !PT ;  /* 0x00000000fa007209 */ /* 0x002fe60007810000 */
[----:B------:R-:W1:Y:S05]  /*8a50*/  SHFL.BFLY PT, R137, R4, 0x1, 0x1f ;  /* 0x0c201f0004897f89 */ /* 0x000e6a00000e0000 */
[----:B------:R-:W1:Y:S01]  /*8a60*/  MUFU.TANH R130, R38 ;  /* 0x0000002600827308 */ /* 0x000e620000002400 */
[----:B------:R-:W-:Y:S04]  /*8a70*/  FMNMX.FTZ R5, R252, R5, !PT ;  /* 0x00000005fc057209 */ /* 0x000fe80007810000 */
[----:B------:R-:W-:Y:S05]  /*8a80*/  FMNMX.FTZ R5, R22, R5, !PT ;  /* 0x0000000516057209 */ /* 0x000fea0007810000 */
[----:B------:R-:W1:Y:S01]  /*8a90*/  MUFU.TANH R23, R39 ;  /* 0x0000002700177308 */ /* 0x000e620000002400 */
[----:B----4-:R-:W-:Y:S09]  /*8aa0*/  FMNMX.FTZ R0, R249, R0, !PT ;  /* 0x00000000f9007209 */ /* 0x010ff20007810000 */
[----:B------:R-:W4:Y:S01]  /*8ab0*/  MUFU.TANH R35, R40 ;  /* 0x0000002800237308 */ /* 0x000f220000002400 */
[----:B-1----:R-:W-:Y:S02]  /*8ac0*/  FMNMX.FTZ R137, R4, R137, !PT ;  /* 0x0000008904897209 */ /* 0x002fe40007810000 */
[----:B------:R-:W-:Y:S03]  /*8ad0*/  FMNMX.FTZ R0, R130, R0, !PT ;  /* 0x0000000082007209 */ /* 0x000fe60007810000 */
[----:B------:R-:W-:Y:S04]  /*8ae0*/  FMUL.FTZ R208, R137, c[0x0][0x2d0] ;  /* 0x0000b40089d07a20 */ /* 0x000fe80000410000 */
[----:B------:R-:W1:Y:S01]  /*8af0*/  MUFU.TANH R21, R41 ;  /* 0x0000002900157308 */ /* 0x000e620000002400 */
[----:B------:R-:W-:Y:S04]  /*8b00*/  FMNMX.FTZ R0, R23, R0, !PT ;  /* 0x0000000017007209 */ /* 0x000fe80007810000 */
[----:B------:R-:W-:Y:S05]  /*8b10*/  FMNMX.FTZ R0, R127, R0, !PT ;  /* 0x000000007f007209 */ /* 0x000fea0007810000 */
[----:B------:R-:W1:Y:S01]  /*8b20*/  MUFU.TANH R20, R44 ;  /* 0x0000002c00147308 */ /* 0x000e620000002400 */
[----:B------:R-:W-:Y:S02]  /*8b30*/  FMNMX.FTZ R0, R45, R0, !PT ;  /* 0x000000002d007209 */ /* 0x000fe40007810000 */
[----:B----4-:R-:W-:Y:S07]  /*8b40*/  FMNMX.FTZ R5, R35, R5, !PT ;  /* 0x0000000523057209 */ /* 0x010fee0007810000 */
[----:B------:R-:W4:Y:S01]  /*8b50*/  MUFU.TANH R44, R54 ;  /* 0x00000036002c7308 */ /* 0x000f220000002400 */
[----:B-1----:R-:W-:Y:S09]  /*8b60*/  FMNMX.FTZ R5, R21, R5, !PT ;  /* 0x0000000515057209 */ /* 0x002ff20007810000 */
[----:B------:R-:W1:Y:S01]  /*8b70*/  MUFU.TANH R28, R57 ;  /* 0x00000039001c7308 */ /* 0x000e620000002400 */
[----:B------:R-:W-:Y:S04]  /*8b80*/  FMNMX.FTZ R5, R20, R5, !PT ;  /* 0x0000000514057209 */ /* 0x000fe80007810000 */
[----:B------:R-:W-:Y:S05]  /*8b90*/  FMNMX.FTZ R5, R131, R5, !PT ;  /* 0x0000000583057209 */ /* 0x000fea0007810000 */
[----:B------:R-:W1:Y:S01]  /*8ba0*/  MUFU.TANH R14, R14 ;  /* 0x0000000e000e7308 */ /* 0x000e620000002400 */
[----:B----4-:R-:W-:Y:S04]  /*8bb0*/  FMNMX.FTZ R0, R44, R0, !PT ;  /* 0x000000002c007209 */ /* 0x010fe80007810000 */
[----:B------:R-:W-:Y:S02]  /*8bc0*/  FMNMX.FTZ R2, R65, R0, !PT ;  /* 0x0000000041027209 */ /* 0x000fe40007810000 */
[----:B------:R-:W-:Y:S03]  /*8bd0*/  FMNMX.FTZ R0, R29, R5, !PT ;  /* 0x000000051d007209 */ /* 0x000fe60007810000 */
[----:B------:R-:W4:Y:S01]  /*8be0*/  MUFU.TANH R15, R15 ;  /* 0x0000000f000f7308 */ /* 0x000f220000002400 */
[----:B------:R-:W-:Y:S02]  /*8bf0*/  FMNMX.FTZ R5, R218, R139, !PT ;  /* 0x0000008bda057209 */ /* 0x000fe40007810000 */
[----:B-1----:R-:W-:Y:S02]  /*8c00*/  FMNMX.FTZ R0, R28, R0, !PT ;  /* 0x000000001c007209 */ /* 0x002fe40007810000 */
[----:B------:R-:W-:Y:S02]  /*8c10*/  FMNMX.FTZ R5, R219, R5, !PT ;  /* 0x00000005db057209 */ /* 0x000fe40007810000 */
[----:B------:R-:W-:Y:S02]  /*8c20*/  FMNMX.FTZ R0, R25, R0, !PT ;  /* 0x0000000019007209 */ /* 0x000fe40007810000 */
[----:B------:R-:W-:Y:S01]  /*8c30*/  MOV R57, R235 ;  /* 0x000000eb00397202 */ /* 0x000fe20000000f00 */
[----:B------:R-:W1:Y:S01]  /*8c40*/  MUFU.TANH R66, R66 ;  /* 0x0000004200427308 */ /* 0x000e620000002400 */
[----:B------:R-:W-:Y:S02]  /*8c50*/  FMNMX.FTZ R0, R11, R0, !PT ;  /* 0x000000000b007209 */ /* 0x000fe40007810000 */
[----:B------:R-:W-:Y:S03]  /*8c60*/  FMNMX.FTZ R5, R14, R5, !PT ;  /* 0x000000050e057209 */ /* 0x000fe60007810000 */
[----:B------:R-:W2:Y:S04]  /*8c70*/  SHFL.BFLY PT, R135, R0, 0x2, 0x1f ;  /* 0x0c401f0000877f89 */ /* 0x000ea800000e0000 */
[----:B------:R-:W2:Y:S01]  /*8c80*/  MUFU.TANH R67, R67 ;  /* 0x0000004300437308 */ /* 0x000ea20000002400 */
[----:B----4-:R-:W-:Y:S04]  /*8c90*/  FMNMX.FTZ R5, R15, R5, !PT ;  /* 0x000000050f057209 */ /* 0x010fe80007810000 */
[----:B------:R-:W-:Y:S05]  /*8ca0*/  FMNMX.FTZ R5, R24, R5, !PT ;  /* 0x0000000518057209 */ /* 0x000fea0007810000 */
[----:B------:R-:W4:Y:S01]  /*8cb0*/  MUFU.TANH R235, R42 ;  /* 0x0000002a00eb7308 */ /* 0x000f220000002400 */
[----:B------:R-:W-:Y:S02]  /*8cc0*/  FMNMX.FTZ R5, R57, R5, !PT ;  /* 0x0000000539057209 */ /* 0x000fe40007810000 */
[----:B-1----:R-:W-:Y:S02]  /*8cd0*/  FMNMX.FTZ R2, R66, R2, !PT ;  /* 0x0000000242027209 */ /* 0x002fe40007810000 */
[----:B------:R-:W-:Y:S02]  /*8ce0*/  FMNMX.FTZ R5, R51, R5, !PT ;  /* 0x0000000533057209 */ /* 0x000fe40007810000 */
[----:B--2---:R-:W-:Y:S03]  /*8cf0*/  FMNMX.FTZ R135, R0, R135, !PT ;  /* 0x0000008700877209 */ /* 0x004fe60007810000 */
[----:B------:R-:W1:Y:S01]  /*8d00*/  MUFU.TANH R34, R46 ;  /* 0x0000002e00227308 */ /* 0x000e620000002400 */
[----:B------:R-:W-:Y:S02]  /*8d10*/  FMNMX.FTZ R0, R49, R5, !PT ;  /* 0x0000000531007209 */ /* 0x000fe40007810000 */
[----:B------:R-:W-:Y:S05]  /*8d20*/  FMNMX.FTZ R2, R67, R2, !PT ;  /* 0x0000000243027209 */ /* 0x000fea0007810000 */
[----:B------:R-:W2:Y:S02]  /*8d30*/  SHFL.BFLY PT, R6, R2, 0x2, 0x1f ;  /* 0x0c401f0002067f89 */ /* 0x000ea400000e0000 */
[----:B------:R-:W2:Y:S01]  /*8d40*/  MUFU.TANH R61, R47 ;  /* 0x0000002f003d7308 */ /* 0x000ea20000002400 */
[----:B----4-:R-:W-:Y:S01]  /*8d50*/  FMNMX.FTZ R5, R235, R0, !PT ;  /* 0x00000000eb057209 */ /* 0x010fe20007810000 */
[----:B------:R-:W-:Y:S01]  /*8d60*/  FMUL.FTZ R0, R63, c[0x0][0x320] ;  /* 0x0000c8003f007a20 */ /* 0x000fe20000410000 */
[----:B------:R-:W-:Y:S02]  /*8d70*/  MOV R63, R10 ;  /* 0x0000000a003f7202 */ /* 0x000fe40000000f00 */
[----:B------:R-:W-:Y:S02]  /*8d80*/  FMNMX.FTZ R5, R62, R5, !PT ;  /* 0x000000053e057209 */ /* 0x000fe40007810000 */
[----:B------:R-:W-:Y:S03]  /*8d90*/  MOV R42, R21 ;  /* 0x00000015002a7202 */ /* 0x000fe60000000f00 */
[----:B------:R4:W-:Y:S01]  /*8da0*/  MUFU.TANH R188, R0 ;  /* 0x0000000000bc7308 */ /* 0x0009e20000002400 */
[----:B-1----:R-:W-:Y:S02]  /*8db0*/  FMNMX.FTZ R4, R34, R5, !PT ;  /* 0x0000000522047209 */ /* 0x002fe40007810000 */
[----:B------:R-:W-:Y:S07]  /*8dc0*/  MOV R46, R29 ;  /* 0x0000001d002e7202 */ /* 0x000fee0000000f00 */
[----:B------:R1:W1:Y:S01]  /*8dd0*/  MUFU.TANH R43, R58 ;  /* 0x0000003a002b7308 */ /* 0x0002620000002400 */
[----:B--2---:R-:W-:Y:S02]  /*8de0*/  FMNMX.FTZ R2, R2, R6, !PT ;  /* 0x0000000602027209 */ /* 0x004fe40007810000 */
[----:B------:R-:W-:Y:S01]  /*8df0*/  FMNMX.FTZ R4, R61, R4, !PT ;  /* 0x000000043d047209 */ /* 0x000fe20007810000 */
[----:B------:R-:W2:Y:S01]  /*8e00*/  SHFL.BFLY PT, R6, R135, 0x1, 0x1f ;  /* 0x0c201f0087067f89 */ /* 0x000ea200000e0000 */
[----:B------:R-:W-:Y:S05]  /*8e10*/  MOV R47, R28 ;  /* 0x0000001c002f7202 */ /* 0x000fea0000000f00 */
[----:B------:R2:W2:Y:S02]  /*8e20*/  MUFU.TANH R41, R59 ;  /* 0x0000003b00297308 */ /* 0x0004a40000002400 */
[----:B------:R-:W2:Y:S01]  /*8e30*/  SHFL.BFLY PT, R136, R2, 0x1, 0x1f ;  /* 0x0c201f0002887f89 */ /* 0x000ea200000e0000 */
[----:B----4-:R-:W-:Y:S04]  /*8e40*/  FADD.FTZ R0, -R137, R3 ;  /* 0x0000000389007221 */ /* 0x010fe80000010100 */
[----:B------:R-:W-:Y:S04]  /*8e50*/  FMUL.FTZ R0, R0, c[0x0][0x2d0] ;  /* 0x0000b40000007a20 */ /* 0x000fe80000410000 */
[----:B------:R4:W4:Y:S01]  /*8e60*/  MUFU.EX2 R134, R0 ;  /* 0x0000000000867308 */ /* 0x0009220000000800 */
[----:B-1----:R-:W-:Y:S02]  /*8e70*/  MOV R58, R11 ;  /* 0x0000000b003a7202 */ /* 0x002fe40000000f00 */
[----:B--2---:R-:W-:Y:S02]  /*8e80*/  FMNMX.FTZ R135, R135, R6, !PT ;  /* 0x0000000687877209 */ /* 0x004fe40007810000 */
[----:B------:R-:W-:Y:S02]  /*8e90*/  MOV R59, R27 ;  /* 0x0000001b003b7202 */ /* 0x000fe40000000f00 */
[----:B------:R-:W-:Y:S02]  /*8ea0*/  FMNMX.FTZ R136, R2, R136, !PT ;  /* 0x0000008802887209 */ /* 0x000fe40007810000 */
[----:B------:R-:W-:Y:S01]  /*8eb0*/  FMNMX.FTZ R2, R43, R4, !PT ;  /* 0x000000042b027209 */ /* 0x000fe20007810000 */
[----:B------:R-:W-:Y:S02]  /*8ec0*/  FFMA.FTZ R4, R191, c[0x0][0x2d0], -R208 ;  /* 0x0000b400bf047a23 */ /* 0x000fe400000108d0 */
[C---:B------:R-:W-:Y:S02]  /*8ed0*/  FMUL.FTZ R191, R136.reuse, c[0x0][0x2d0] ;  /* 0x0000b40088bf7a20 */ /* 0x040fe40000410000 */
[----:B------:R-:W-:Y:S01]  /*8ee0*/  MUFU.EX2 R215, R4 ;  /* 0x0000000400d77308 */ /* 0x000fe20000000800 */
[----:B----4-:R-:W-:Y:S01]  /*8ef0*/  FMNMX.FTZ R0, R41, R2, !PT ;  /* 0x0000000229007209 */ /* 0x010fe20007810000 */
[----:B------:R-:W-:Y:S02]  /*8f00*/  FADD.FTZ R2, -R136, R132 ;  /* 0x0000008488027221 */ /* 0x000fe40000010100 */
[----:B------:R-:W-:Y:S01]  /*8f10*/  FMUL.FTZ R32, R134, R168 ;  /* 0x000000a886207220 */ /* 0x000fe20000410000 */
[----:B------:R-:W-:Y:S01]  /*8f20*/  FMNMX.FTZ R0, R189, R0, !PT ;  /* 0x00000000bd007209 */ /* 0x000fe20007810000 */
[----:B------:R-:W-:Y:S01]  /*8f30*/  FMUL.FTZ R2, R2, c[0x0][0x2d0] ;  /* 0x0000b40002027a20 */ /* 0x000fe20000410000 */
[----:B------:R-:W-:Y:S01]  /*8f40*/  MOV R168, R45 ;  /* 0x0000002d00a87202 */ /* 0x000fe20000000f00 */
[----:B------:R-:W-:Y:S01]  /*8f50*/  FMUL.FTZ R68, R134, R68 ;  /* 0x0000004486447220 */ /* 0x000fe20000410000 */
[----:B------:R-:W-:Y:S01]  /*8f60*/  FMNMX.FTZ R0, R188, R0, !PT ;  /* 0x00000000bc007209 */ /* 0x000fe20007810000 */
[----:B------:R1:W2:Y:S01]  /*8f70*/  MUFU.EX2 R133, R2 ;  /* 0x0000000200857308 */ /* 0x0002a20000000800 */
[C---:B------:R-:W-:Y:S02]  /*8f80*/  FMUL.FTZ R69, R134.reuse, R69 ;  /* 0x0000004586457220 */ /* 0x040fe40000410000 */
[C---:B------:R-:W-:Y:S01]  /*8f90*/  FMUL.FTZ R80, R134.reuse, R80 ;  /* 0x0000005086507220 */ /* 0x040fe20000410000 */
[----:B------:R-:W4:Y:S01]  /*8fa0*/  SHFL.BFLY PT, R3, R0, 0x2, 0x1f ;  /* 0x0c401f0000037f89 */ /* 0x000f2200000e0000 */
[C---:B------:R-:W-:Y:S02]  /*8fb0*/  FMUL.FTZ R81, R134.reuse, R81 ;  /* 0x0000005186517220 */ /* 0x040fe40000410000 */
        /* <DEDUP_REMOVED lines=8> */
[----:B------:R-:W-:Y:S02]  /*9040*/  FMUL.FTZ R116, R134, R116 ;  /* 0x0000007486747220 */ /* 0x000fe40000410000 */
[----:B-1----:R-:W-:Y:S01]  /*9050*/  FADD.FTZ R2, -R135, R138 ;  /* 0x0000008a87027221 */ /* 0x002fe20000010100 */
[----:B------:R-:W-:Y:S01]  /*9060*/  MOV R138, R23 ;  /* 0x00000017008a7202 */ /* 0x000fe20000000f00 */
[----:B--2---:R-:W-:Y:S01]  /*9070*/  FMUL.FTZ R70, R133, R70 ;  /* 0x0000004685467220 */ /* 0x004fe20000410000 */
[----:B----4-:R-:W-:Y:S01]  /*9080*/  FMNMX.FTZ R0, R0, R3, !PT ;  /* 0x0000000300007209 */ /* 0x010fe20007810000 */
[--C-:B------:R-:W-:Y:S02]  /*9090*/  FFMA.FTZ R3, R17, c[0x0][0x2d0], -R208.reuse ;  /* 0x0000b40011037a23 */ /* 0x100fe400000108d0 */
[----:B------:R-:W-:Y:S02]  /*90a0*/  FMUL.FTZ R2, R2, c[0x0][0x2d0] ;  /* 0x0000b40002027a20 */ /* 0x000fe40000410000 */
[----:B------:R1:W-:Y:S01]  /*90b0*/  MUFU.EX2 R241, R3 ;  /* 0x0000000300f17308 */ /* 0x0003e20000000800 */
[C---:B------:R-:W-:Y:S02]  /*90c0*/  FMUL.FTZ R17, R134.reuse, R153 ;  /* 0x0000009986117220 */ /* 0x040fe40000410000 */
[C---:B------:R-:W-:Y:S02]  /*90d0*/  FMUL.FTZ R71, R133.reuse, R71 ;  /* 0x0000004785477220 */ /* 0x040fe40000410000 */
[C---:B------:R-:W-:Y:S02]  /*90e0*/  FMUL.FTZ R82, R133.reuse, R82 ;  /* 0x0000005285527220 */ /* 0x040fe40000410000 */
[C---:B------:R-:W-:Y:S02]  /*90f0*/  FMUL.FTZ R83, R133.reuse, R83 ;  /* 0x0000005385537220 */ /* 0x040fe40000410000 */
[C---:B------:R-:W-:Y:S01]  /*9100*/  FMUL.FTZ R86, R133.reuse, R86 ;  /* 0x0000005685567220 */ /* 0x040fe20000410000 */
[----:B------:R2:W4:Y:S01]  /*9110*/  MUFU.EX2 R132, R2 ;  /* 0x0000000200847308 */ /* 0x0005220000000800 */
[C---:B------:R-:W-:Y:S02]  /*9120*/  FMUL.FTZ R87, R133.reuse, R87 ;  /* 0x0000005785577220 */ /* 0x040fe40000410000 */
[C---:B------:R-:W-:Y:S02]  /*9130*/  FMUL.FTZ R98, R133.reuse, R98 ;  /* 0x0000006285627220 */ /* 0x040fe40000410000 */
[C---:B------:R-:W-:Y:S02]  /*9140*/  FMUL.FTZ R99, R133.reuse, R99 ;  /* 0x0000006385637220 */ /* 0x040fe40000410000 */
[C---:B------:R-:W-:Y:S02]  /*9150*/  FMUL.FTZ R102, R133.reuse, R102 ;  /* 0x0000006685667220 */ /* 0x040fe40000410000 */
[C---:B------:R-:W-:Y:S02]  /*9160*/  FMUL.FTZ R103, R133.reuse, R103 ;  /* 0x0000006785677220 */ /* 0x040fe40000410000 */
[C---:B------:R-:W-:Y:S02]  /*9170*/  FMUL.FTZ R114, R133.reuse, R114 ;  /* 0x0000007285727220 */ /* 0x040fe40000410000 */
[----:B------:R-:W-:Y:S02]  /*9180*/  FMUL.FTZ R115, R133, R115 ;  /* 0x0000007385737220 */ /* 0x000fe40000410000 */
[--C-:B-1----:R-:W-:Y:S02]  /*9190*/  FFMA.FTZ R3, R213, c[0x0][0x2d0], -R191.reuse ;  /* 0x0000b400d5037a23 */ /* 0x102fe400000108bf */
[----:B------:R-:W-:Y:S02]  /*91a0*/  FMUL.FTZ R117, R134, R117 ;  /* 0x0000007586757220 */ /* 0x000fe40000410000 */
[----:B------:R1:W-:Y:S01]  /*91b0*/  MUFU.EX2 R214, R3 ;  /* 0x0000000300d67308 */ /* 0x0003e20000000800 */
[C---:B------:R-:W-:Y:S02]  /*91c0*/  FMUL.FTZ R118, R133.reuse, R118 ;  /* 0x0000007685767220 */ /* 0x040fe40000410000 */
[----:B------:R-:W-:Y:S02]  /*91d0*/  FMUL.FTZ R119, R133, R119 ;  /* 0x0000007785777220 */ /* 0x000fe40000410000 */
[----:B--2---:R-:W-:Y:S02]  /*91e0*/  FFMA.FTZ R2, R190, c[0x0][0x2d0], -R208 ;  /* 0x0000b400be027a23 */ /* 0x004fe400000108d0 */
[----:B------:R-:W-:Y:S02]  /*91f0*/  FMUL.FTZ R190, R135, c[0x0][0x2d0] ;  /* 0x0000b40087be7a20 */ /* 0x000fe40000410000 */
[C---:B----4-:R-:W-:Y:S01]  /*9200*/  FMUL.FTZ R45, R132.reuse, R181 ;  /* 0x000000b5842d7220 */ /* 0x050fe20000410000 */
[----:B------:R2:W-:Y:S01]  /*9210*/  MUFU.EX2 R222, R2 ;  /* 0x0000000200de7308 */ /* 0x0005e20000000800 */
[----:B------:R-:W-:Y:S02]  /*9220*/  FFMA.FTZ R10, R217, c[0x0][0x2d0], -R190 ;  /* 0x0000b400d90a7a23 */ /* 0x000fe400000108be */
[C---:B------:R-:W-:Y:S01]  /*9230*/  FMUL.FTZ R28, R132.reuse, R164 ;  /* 0x000000a4841c7220 */ /* 0x040fe20000410000 */
[----:B------:R-:W-:Y:S01]  /*9240*/  MOV R164, R59 ;  /* 0x0000003b00a47202 */ /* 0x000fe20000000f00 */
[C---:B------:R-:W-:Y:S01]  /*9250*/  FMUL.FTZ R29, R132.reuse, R165 ;  /* 0x000000a5841d7220 */ /* 0x040fe20000410000 */
[----:B------:R-:W-:Y:S01]  /*9260*/  MOV R165, R62 ;  /* 0x0000003e00a57202 */ /* 0x000fe20000000f00 */
[C---:B------:R-:W-:Y:S02]  /*9270*/  FMUL.FTZ R40, R132.reuse, R176 ;  /* 0x000000b084287220 */ /* 0x040fe40000410000 */
[C---:B------:R-:W-:Y:S01]  /*9280*/  FMUL.FTZ R72, R132.reuse, R72 ;  /* 0x0000004884487220 */ /* 0x040fe20000410000 */
[----:B------:R-:W-:Y:S01]  /*9290*/  MUFU.EX2 R213, R10 ;  /* 0x0000000a00d57308 */ /* 0x000fe20000000800 */
[----:B------:R-:W-:Y:S01]  /*92a0*/  FMUL.FTZ R73, R132, R73 ;  /* 0x0000004984497220 */ /* 0x000fe20000410000 */
[----:B---3--:R-:W-:Y:S01]  /*92b0*/  @P1 IADD3 R4, P4, R7, UR20, RZ ;  /* 0x0000001407041c10 */ /* 0x008fe2000ff9e0ff */
[--C-:B-1----:R-:W-:Y:S02]  /*92c0*/  FFMA.FTZ R3, R212, c[0x0][0x2d0], -R191.reuse ;  /* 0x0000b400d4037a23 */ /* 0x102fe400000108bf */
[----:B------:R-:W-:Y:S01]  /*92d0*/  FMUL.FTZ R76, R132, R76 ;  /* 0x0000004c844c7220 */ /* 0x000fe20000410000 */
[----:B------:R-:W-:Y:S01]  /*92e0*/  @P1 IADD3.X R9, R30, UR17, RZ, P4, !PT ;  /* 0x000000111e091c10 */ /* 0x000fe2000a7fe4ff */
[C---:B------:R-:W-:Y:S03]  /*92f0*/  FMUL.FTZ R77, R132.reuse, R77 ;  /* 0x0000004d844d7220 */ /* 0x040fe60000410000 */
[----:B------:R1:W-:Y:S01]  /*9300*/  MUFU.EX2 R221, R3 ;  /* 0x0000000300dd7308 */ /* 0x0003e20000000800 */
[C---:B------:R-:W-:Y:S02]  /*9310*/  FMUL.FTZ R88, R132.reuse, R88 ;  /* 0x0000005884587220 */ /* 0x040fe40000410000 */
[----:B------:R-:W-:Y:S02]  /*9320*/  FMUL.FTZ R89, R132, R89 ;  /* 0x0000005984597220 */ /* 0x000fe40000410000 */
[----:B--2---:R-:W-:Y:S02]  /*9330*/  FFMA.FTZ R2, R16, c[0x0][0x2d0], -R208 ;  /* 0x0000b40010027a23 */ /* 0x004fe400000108d0 */
[----:B------:R-:W-:Y:S01]  /*9340*/  FMUL.FTZ R16, R134, R152 ;  /* 0x0000009886107220 */ /* 0x000fe20000410000 */
[----:B------:R-:W-:Y:S01]  /*9350*/  MOV R152, R42 ;  /* 0x0000002a00987202 */ /* 0x000fe20000000f00 */
[C---:B------:R-:W-:Y:S01]  /*9360*/  FMUL.FTZ R92, R132.reuse, R92 ;  /* 0x0000005c845c7220 */ /* 0x040fe20000410000 */
[----:B------:R2:W-:Y:S01]  /*9370*/  MUFU.EX2 R231, R2 ;  /* 0x0000000200e77308 */ /* 0x0005e20000000800 */
[C---:B------:R-:W-:Y:S02]  /*9380*/  FMUL.FTZ R93, R132.reuse, R93 ;  /* 0x0000005d845d7220 */ /* 0x040fe40000410000 */
[C---:B------:R-:W-:Y:S02]  /*9390*/  FMUL.FTZ R104, R132.reuse, R104 ;  /* 0x0000006884687220 */ /* 0x040fe40000410000 */
[C---:B------:R-:W-:Y:S02]  /*93a0*/  FMUL.FTZ R105, R132.reuse, R105 ;  /* 0x0000006984697220 */ /* 0x040fe40000410000 */
[C---:B------:R-:W-:Y:S02]  /*93b0*/  FMUL.FTZ R108, R132.reuse, R108 ;  /* 0x0000006c846c7220 */ /* 0x040fe40000410000 */
[C---:B------:R-:W-:Y:S02]  /*93c0*/  FMUL.FTZ R109, R132.reuse, R109 ;  /* 0x0000006d846d7220 */ /* 0x040fe40000410000 */
[C---:B------:R-:W-:Y:S02]  /*93d0*/  FMUL.FTZ R120, R132.reuse, R120 ;  /* 0x0000007884787220 */ /* 0x040fe40000410000 */
[----:B------:R-:W-:Y:S02]  /*93e0*/  FMUL.FTZ R121, R132, R121 ;  /* 0x0000007984797220 */ /* 0x000fe40000410000 */
[----:B-1----:R-:W-:Y:S02]  /*93f0*/  FFMA.FTZ R3, R18, c[0x0][0x2d0], -R191 ;  /* 0x0000b40012037a23 */ /* 0x002fe400000108bf */
[----:B------:R-:W-:Y:S02]  /*9400*/  FMUL.FTZ R18, R133, R154 ;  /* 0x0000009a85127220 */ /* 0x000fe40000410000 */
[----:B------:R1:W-:Y:S01]  /*9410*/  MUFU.EX2 R223, R3 ;  /* 0x0000000300df7308 */ /* 0x0003e20000000800 */
[C---:B------:R-:W-:Y:S02]  /*9420*/  FMUL.FTZ R124, R132.reuse, R124 ;  /* 0x0000007c847c7220 */ /* 0x040fe40000410000 */
[----:B------:R-:W-:Y:S01]  /*9430*/  FMUL.FTZ R125, R132, R125 ;  /* 0x0000007d847d7220 */ /* 0x000fe20000410000 */
[----:B--2---:R-:W2:Y:S01]  /*9440*/  SHFL.BFLY PT, R2, R0, 0x1, 0x1f ;  /* 0x0c201f0000027f89 */ /* 0x004ea200000e0000 */
[----:B-1----:R-:W-:Y:S01]  /*9450*/  @P1 IADD3 R3, P6, R8, UR20, RZ ;  /* 0x0000001408031c10 */ /* 0x002fe2000ffde0ff */
[----:B------:R-:W-:Y:S01]  /*9460*/  @UP1 UIADD3 UR20, UP0, UR12, 0x80, URZ ;  /* 0x000000800c141890 */ /* 0x000fe2000ff1e03f */
[C---:B------:R-:W-:Y:S02]  /*9470*/  @P1 LEA R8, P2, R4.reuse, c[0x0][0x1c8], 0x1 ;  /* 0x0000720004081a11 */ /* 0x040fe400078408ff */
[----:B------:R-:W-:Y:S02]  /*9480*/  @P1 LEA R6, P5, R3, c[0x0][0x1c8], 0x1 ;  /* 0x0000720003061a11 */ /* 0x000fe400078a08ff */
[----:B------:R-:W-:Y:S01]  /*9490*/  @P1 IADD3.X R5, R33, UR17, RZ, P6, !PT ;  /* 0x0000001121051c10 */ /* 0x000fe2000b7fe4ff */
[----:B------:R-:W-:Y:S01]  /*94a0*/  @UP1 UIADD3.X UR17, URZ, UR9, URZ, UP0, !UPT ;  /* 0x000000093f111290 */ /* 0x000fe200087fe43f */
[----:B------:R-:W-:Y:S01]  /*94b0*/  @P1 LEA.HI.X R9, R4, c[0x0][0x1cc], R9, 0x1, P2 ;  /* 0x0000730004091a11 */ /* 0x000fe200010f0c09 */
[----:B------:R-:W-:Y:S01]  /*94c0*/  FMUL.FTZ R33, R134, R169 ;  /* 0x000000a986217220 */ /* 0x000fe20000410000 */
[----:B------:R-:W-:Y:S01]  /*94d0*/  @P1 LEA.HI.X R7, R3, c[0x0][0x1cc], R5, 0x1, P5 ;  /* 0x0000730003071a11 */ /* 0x000fe200028f0c05 */
[--C-:B------:R-:W-:Y:S01]  /*94e0*/  FFMA.FTZ R3, R216, c[0x0][0x2d0], -R190.reuse ;  /* 0x0000b400d8037a23 */ /* 0x100fe200000108be */
[----:B------:R-:W-:Y:S02]  /*94f0*/  @P1 IADD3 R4, P4, R6, UR21, RZ ;  /* 0x0000001506041c10 */ /* 0x000fe4000ff9e0ff */
[----:B--2---:R-:W-:Y:S01]  /*9500*/  FMNMX.FTZ R2, R0, R2, !PT ;  /* 0x0000000200027209 */ /* 0x004fe20007810000 */
[----:B------:R1:W-:Y:S01]  /*9510*/  @P1 LDGSTS.E.BYPASS.LTC128B.128 [R244+0x4100], [R6.64], !P3 ;  /* 0x0410000006f41fae */ /* 0x0003e2000d901d52 */
[----:B------:R2:W-:Y:S01]  /*9520*/  MUFU.EX2 R216, R3 ;  /* 0x0000000300d87308 */ /* 0x0005e20000000800 */
[----:B------:R-:W-:Y:S01]  /*9530*/  @P1 IADD3.X R5, R7, UR22, RZ, P4, !PT ;  /* 0x0000001607051c10 */ /* 0x000fe2000a7fe4ff */
[----:B------:R-:W-:Y:S01]  /*9540*/  FFMA.FTZ R0, R19, c[0x0][0x2d0], -R191 ;  /* 0x0000b40013007a23 */ /* 0x000fe200000108bf */
[----:B------:R-:W-:Y:S01]  /*9550*/  MOV R169, R34 ;  /* 0x0000002200a97202 */ /* 0x000fe20000000f00 */
[C---:B------:R-:W-:Y:S02]  /*9560*/  FMUL.FTZ R19, R133.reuse, R155 ;  /* 0x0000009b85137220 */ /* 0x040fe40000410000 */
[C---:B------:R-:W-:Y:S01]  /*9570*/  FMUL.FTZ R34, R133.reuse, R170 ;  /* 0x000000aa85227220 */ /* 0x040fe20000410000 */
[----:B------:R3:W-:Y:S01]  /*9580*/  @P1 LDGSTS.E.BYPASS.LTC128B.128 [R244+0x6100], [R8.64], !P0 ;  /* 0x0610000008f41fae */ /* 0x0007e2000c101d52 */
[----:B------:R-:W-:Y:S01]  /*9590*/  MOV R170, R35 ;  /* 0x0000002300aa7202 */ /* 0x000fe20000000f00 */
[----:B------:R-:W-:Y:S01]  /*95a0*/  FMUL.FTZ R35, R133, R171 ;  /* 0x000000ab85237220 */ /* 0x000fe20000410000 */
[----:B------:R4:W3:Y:S01]  /*95b0*/  MUFU.EX2 R242, R0 ;  /* 0x0000000000f27308 */ /* 0x0008e20000000800 */
[----:B------:R-:W-:Y:S01]  /*95c0*/  MOV R171, R49 ;  /* 0x0000003100ab7202 */ /* 0x000fe20000000f00 */
[----:B------:R-:W-:Y:S03]  /*95d0*/  FMUL.FTZ R49, R134, R185 ;  /* 0x000000b986317220 */ /* 0x000fe60000410000 */
[----:B------:R3:W-:Y:S08]  /*95e0*/  @P1 LDGSTS.E.BYPASS.LTC128B.128 [R244+0x4900], [R4.64], !P3 ;  /* 0x0490000004f41fae */ /* 0x0007f0000d901d52 */
[----:B------:R3:W-:Y:S01]  /*95f0*/  @P1 LDGSTS.E.BYPASS.LTC128B.128 [R244+0x6900], [R4.64+0x80], !P0 ;  /* 0x0690008004f41fae */ /* 0x0007e2000c101d52 */
[--C-:B--2---:R-:W-:Y:S01]  /*9600*/  FFMA.FTZ R3, R12, c[0x0][0x2d0], -R190.reuse ;  /* 0x0000b4000c037a23 */ /* 0x104fe200000108be */
[----:B-1----:R-:W-:Y:S01]  /*9610*/  @P1 IADD3 R6, P2, R4, UR21, RZ ;  /* 0x0000001504061c10 */ /* 0x002fe2000ff5e0ff */
[C---:B------:R-:W-:Y:S02]  /*9620*/  FMUL.FTZ R12, R132.reuse, R148 ;  /* 0x00000094840c7220 */ /* 0x040fe40000410000 */
[----:B------:R1:W-:Y:S01]  /*9630*/  MUFU.EX2 R217, R3 ;  /* 0x0000000300d97308 */ /* 0x0003e20000000800 */
[----:B------:R-:W-:Y:S01]  /*9640*/  MOV R148, R25 ;  /* 0x0000001900947202 */ /* 0x000fe20000000f00 */
[----:B------:R-:W-:Y:S01]  /*9650*/  FMUL.FTZ R25, R132, R161 ;  /* 0x000000a184197220 */ /* 0x000fe20000410000 */
[C---:B------:R-:W-:Y:S02]  /*9660*/  @P1 IADD3.X R7, R5.reuse, UR22, RZ, P2, !PT ;  /* 0x0000001605071c10 */ /* 0x040fe400097fe4ff */
[----:B------:R-:W-:Y:S01]  /*9670*/  @P1 IADD3 R10, P2, R4, UR20, RZ ;  /* 0x00000014040a1c10 */ /* 0x000fe2000ff5e0ff */
[----:B----4-:R-:W-:Y:S01]  /*9680*/  FADD.FTZ R0, -R2, R139 ;  /* 0x0000008b02007221 */ /* 0x010fe20000010100 */
[----:B---3--:R-:W-:Y:S01]  /*9690*/  @P1 IADD3 R8, P4, R6, UR21, RZ ;  /* 0x0000001506081c10 */ /* 0x008fe2000ff9e0ff */
[----:B------:R2:W-:Y:S01]  /*96a0*/  @P1 LDGSTS.E.BYPASS.LTC128B.128 [R244+0x5100], [R6.64], !P3 ;  /* 0x0510000006f41fae */ /* 0x0005e2000d901d52 */
[----:B------:R-:W-:Y:S01]  /*96b0*/  @P1 IADD3.X R11, R5, UR17, RZ, P2, !PT ;  /* 0x00000011050b1c10 */ /* 0x000fe200097fe4ff */
[----:B------:R-:W-:Y:S01]  /*96c0*/  FMUL.FTZ R0, R0, c[0x0][0x2d0] ;  /* 0x0000b40000007a20 */ /* 0x000fe20000410000 */
[----:B------:R-:W-:Y:S02]  /*96d0*/  @P1 IADD3.X R9, R7, UR22, RZ, P4, !PT ;  /* 0x0000001607091c10 */ /* 0x000fe4000a7fe4ff */
[----:B------:R-:W-:Y:S02]  /*96e0*/  MOV R139, R22 ;  /* 0x00000016008b7202 */ /* 0x000fe40000000f00 */
[----:B------:R-:W-:Y:S01]  /*96f0*/  MOV R155, R148 ;  /* 0x00000094009b7202 */ /* 0x000fe20000000f00 */
[----:B------:R3:W-:Y:S01]  /*9700*/  @P1 LDGSTS.E.BYPASS.LTC128B.128 [R244+0x7100], [R10.64], !P0 ;  /* 0x071000000af41fae */ /* 0x0007e2000c101d52 */
[----:B------:R-:W4:Y:S01]  /*9710*/  MUFU.EX2 R0, R0 ;  /* 0x0000000000007308 */ /* 0x000f220000000800 */
[----:B------:R-:W-:Y:S01]  /*9720*/  MOV R161, R61 ;  /* 0x0000003d00a17202 */ /* 0x000fe20000000f00 */
[----:B------:R-:W-:Y:S01]  /*9730*/  FMUL.FTZ R61, R132, R201 ;  /* 0x000000c9843d7220 */ /* 0x000fe20000410000 */
[----:B------:R-:W-:Y:S04]  /*9740*/  @P1 IADD3 R4, P2, R6, UR20, RZ ;  /* 0x0000001406041c10 */ /* 0x000fe8000ff5e0ff */
[----:B------:R3:W-:Y:S01]  /*9750*/  @P1 LDGSTS.E.BYPASS.LTC128B.128 [R244+0x5900], [R8.64], !P3 ;  /* 0x0590000008f41fae */ /* 0x0007e2000d901d52 */
[----:B-1----:R-:W-:Y:S01]  /*9760*/  FFMA.FTZ R3, R13, c[0x0][0x2d0], -R190 ;  /* 0x0000b4000d037a23 */ /* 0x002fe200000108be */
[----:B------:R-:W-:Y:S01]  /*9770*/  @P1 IADD3.X R5, R7, UR17, RZ, P2, !PT ;  /* 0x0000001107051c10 */ /* 0x000fe200097fe4ff */
[C---:B------:R-:W-:Y:S01]  /*9780*/  FMUL.FTZ R13, R132.reuse, R149 ;  /* 0x00000095840d7220 */ /* 0x040fe20000410000 */
[----:B------:R-:W-:Y:S01]  /*9790*/  MOV R149, R24 ;  /* 0x0000001800957202 */ /* 0x000fe20000000f00 */
[----:B------:R1:W1:Y:S01]  /*97a0*/  MUFU.EX2 R220, R3 ;  /* 0x0000000300dc7308 */ /* 0x0002620000000800 */
[----:B------:R-:W-:Y:S01]  /*97b0*/  FMUL.FTZ R24, R132, R160 ;  /* 0x000000a084187220 */ /* 0x000fe20000410000 */
[----:B------:R-:W-:Y:S01]  /*97c0*/  MOV R160, R46 ;  /* 0x0000002e00a07202 */ /* 0x000fe20000000f00 */
[----:B------:R1:W-:Y:S01]  /*97d0*/  @P1 LDGSTS.E.BYPASS.LTC128B.128 [R244+0x7900], [R4.64], !P0 ;  /* 0x0790000004f41fae */ /* 0x0003e2000c101d52 */
[----:B------:R-:W-:Y:S01]  /*97e0*/  MOV R176, R149 ;  /* 0x0000009500b07202 */ /* 0x000fe20000000f00 */
[----:B--2---:R-:W-:Y:S01]  /*97f0*/  FMUL.FTZ R7, R133, R147 ;  /* 0x0000009385077220 */ /* 0x004fe20000410000 */
[----:B------:R-:W-:Y:S05]  /*9800*/  F2FP.PACK_AB R147, R242, R223 ;  /* 0x000000dff293723e */ /* 0x000fea00000000ff */
[----:B------:R-:W-:Y:S01]  /*9810*/  LDSM.16.MT88.4 R36, [R226+0x100] ;  /* 0x00010000e224783b */ /* 0x000fe20000004200 */
[----:B----4-:R-:W-:Y:S01]  /*9820*/  FMUL.FTZ R31, R0, R167 ;  /* 0x000000a7001f7220 */ /* 0x010fe20000410000 */
[----:B------:R-:W-:Y:S01]  /*9830*/  MOV R167, R138 ;  /* 0x0000008a00a77202 */ /* 0x000fe20000000f00 */
[--C-:B------:R-:W-:Y:S02]  /*9840*/  FFMA.FTZ R138, R248, c[0x0][0x2d0], -R208.reuse ;  /* 0x0000b400f88a7a23 */ /* 0x100fe400000108d0 */
[C---:B------:R-:W-:Y:S02]  /*9850*/  FMUL.FTZ R42, R0.reuse, R178 ;  /* 0x000000b2002a7220 */ /* 0x040fe40000410000 */
[----:B------:R2:W-:Y:S01]  /*9860*/  MUFU.EX2 R178, R138 ;  /* 0x0000008a00b27308 */ /* 0x0005e20000000800 */
[C---:B---3--:R-:W-:Y:S01]  /*9870*/  FMUL.FTZ R10, R0.reuse, R142 ;  /* 0x0000008e000a7220 */ /* 0x048fe20000410000 */
[----:B------:R-:W-:Y:S01]  /*9880*/  LDSM.16.MT88.4 R52, [R228+0x100] ;  /* 0x00010000e434783b */ /* 0x000fe20000004200 */
[----:B------:R-:W-:Y:S02]  /*9890*/  FMUL.FTZ R11, R0, R143 ;  /* 0x0000008f000b7220 */ /* 0x000fe40000410000 */
[----:B------:R-:W-:Y:S01]  /*98a0*/  FMUL.FTZ R8, R132, R140 ;  /* 0x0000008c84087220 */ /* 0x000fe20000410000 */
[----:B------:R-:W-:Y:S01]  /*98b0*/  F2FP.PACK_AB R140, R216, R213 ;  /* 0x000000d5d88c723e */ /* 0x000fe200000000ff */
[----:B-1----:R-:W-:Y:S01]  /*98c0*/  FMUL.FTZ R3, R2, c[0x0][0x2d0] ;  /* 0x0000b40002037a20 */ /* 0x002fe20000410000 */
[----:B------:R-:W-:Y:S01]  /*98d0*/  F2FP.PACK_AB R142, R220, R217 ;  /* 0x000000d9dc8e723e */ /* 0x000fe200000000ff */
[----:B------:R-:W-:Y:S01]  /*98e0*/  FMUL.FTZ R9, R132, R141 ;  /* 0x0000008d84097220 */ /* 0x000fe20000410000 */
[----:B------:R-:W0:Y:S01]  /*98f0*/  LDGDEPBAR ;  /* 0x00000000000079af */ /* 0x000e220000000000 */
[--C-:B------:R-:W-:Y:S01]  /*9900*/  FFMA.FTZ R6, R218, c[0x0][0x2d0], -R3.reuse ;  /* 0x0000b400da067a23 */ /* 0x100fe20000010803 */
[----:B------:R-:W-:Y:S01]  /*9910*/  MOV R218, R20 ;  /* 0x0000001400da7202 */ /* 0x000fe20000000f00 */
[--C-:B------:R-:W-:Y:S01]  /*9920*/  FFMA.FTZ R4, R219, c[0x0][0x2d0], -R3.reuse ;  /* 0x0000b400db047a23 */ /* 0x100fe20000010803 */
[----:B------:R-:W-:Y:S01]  /*9930*/  MOV R219, R26 ;  /* 0x0000001a00db7202 */ /* 0x000fe20000000f00 */
[----:B------:R1:W-:Y:S01]  /*9940*/  MUFU.EX2 R209, R6 ;  /* 0x0000000600d17308 */ /* 0x0003e20000000800 */
[----:B------:R-:W-:Y:S01]  /*9950*/  FMUL.FTZ R5, R134, R145 ;  /* 0x0000009186057220 */ /* 0x000fe20000410000 */
[----:B------:R-:W-:Y:S01]  /*9960*/  F2FP.PACK_AB R145, R221, R214 ;  /* 0x000000d6dd91723e */ /* 0x000fe200000000ff */
[----:B------:R-:W3:Y:S01]  /*9970*/  LDSM.16.MT88.4 R20, [R225+0x100] ;  /* 0x00010000e114783b */ /* 0x000ee20000004200 */
[C---:B------:R-:W-:Y:S01]  /*9980*/  FMUL.FTZ R59, R0.reuse, R199 ;  /* 0x000000c7003b7220 */ /* 0x040fe20000410000 */
[----:B------:R-:W-:Y:S01]  /*9990*/  MOV R153, R218 ;  /* 0x000000da00997202 */ /* 0x000fe20000000f00 */
[----:B------:R-:W-:Y:S01]  /*99a0*/  FMUL.FTZ R62, R0, R202 ;  /* 0x000000ca003e7220 */ /* 0x000fe20000410000 */
[----:B------:R-:W-:Y:S01]  /*99b0*/  MOV R218, R41 ;  /* 0x0000002900da7202 */ /* 0x000fe20000000f00 */
[----:B------:R-:W-:Y:S01]  /*99c0*/  FMUL.FTZ R41, R132, R177 ;  /* 0x000000b184297220 */ /* 0x000fe20000410000 */
[----:B------:R-:W-:Y:S01]  /*99d0*/  MOV R154, R219 ;  /* 0x000000db009a7202 */ /* 0x000fe20000000f00 */
[----:B------:R-:W4:Y:S01]  /*99e0*/  MUFU.EX2 R210, R4 ;  /* 0x0000000400d27308 */ /* 0x000f220000000800 */
[--C-:B--2---:R-:W-:Y:S01]  /*99f0*/  FFMA.FTZ R138, R247, c[0x0][0x2d0], -R208.reuse ;  /* 0x0000b400f78a7a23 */ /* 0x104fe200000108d0 */
[----:B------:R-:W-:Y:S01]  /*9a00*/  MOV R219, R43 ;  /* 0x0000002b00db7202 */ /* 0x000fe20000000f00 */
[C---:B------:R-:W-:Y:S01]  /*9a10*/  FMUL.FTZ R46, R0.reuse, R182 ;  /* 0x000000b6002e7220 */ /* 0x040fe20000410000 */
[----:B------:R-:W-:Y:S01]  /*9a20*/  MOV R182, R60 ;  /* 0x0000003c00b67202 */ /* 0x000fe20000000f00 */
[C---:B------:R-:W-:Y:S01]  /*9a30*/  FMUL.FTZ R26, R0.reuse, R162 ;  /* 0x000000a2001a7220 */ /* 0x040fe20000410000 */
[----:B------:R-:W-:Y:S01]  /*9a40*/  MOV R162, R67 ;  /* 0x0000004300a27202 */ /* 0x000fe20000000f00 */
[C---:B------:R-:W-:Y:S01]  /*9a50*/  FMUL.FTZ R27, R0.reuse, R163 ;  /* 0x000000a3001b7220 */ /* 0x040fe20000410000 */
[----:B------:R-:W-:Y:S01]  /*9a60*/  MOV R163, R66 ;  /* 0x0000004200a37202 */ /* 0x000fe20000000f00 */
[C---:B------:R-:W-:Y:S01]  /*9a70*/  FMUL.FTZ R43, R0.reuse, R179 ;  /* 0x000000b3002b7220 */ /* 0x040fe20000410000 */
[----:B------:R-:W-:Y:S01]  /*9a80*/  MOV R179, R139 ;  /* 0x0000008b00b37202 */ /* 0x000fe20000000f00 */
[----:B------:R-:W-:Y:S01]  /*9a90*/  FMUL.FTZ R30, R0, R166 ;  /* 0x000000a6001e7220 */ /* 0x000fe20000410000 */
[----:B------:R-:W-:Y:S01]  /*9aa0*/  MOV R139, R48 ;  /* 0x00000030008b7202 */ /* 0x000fe20000000f00 */
[----:B------:R-:W-:Y:S01]  /*9ab0*/  FMUL.FTZ R48, R134, R184 ;  /* 0x000000b886307220 */ /* 0x000fe20000410000 */
[----:B------:R-:W-:Y:S01]  /*9ac0*/  MOV R184, R182 ;  /* 0x000000b600b87202 */ /* 0x000fe20000000f00 */
[----:B-1----:R-:W-:Y:S01]  /*9ad0*/  FMUL.FTZ R6, R133, R146 ;  /* 0x0000009285067220 */ /* 0x002fe20000410000 */
[----:B------:R-:W-:Y:S01]  /*9ae0*/  F2FP.PACK_AB R146, R241, R231 ;  /* 0x000000e7f192723e */ /* 0x000fe200000000ff */
[----:B------:R-:W-:Y:S01]  /*9af0*/  FMUL.FTZ R60, R132, R200 ;  /* 0x000000c8843c7220 */ /* 0x000fe20000410000 */
[----:B------:R-:W-:Y:S01]  /*9b00*/  MOV R182, R179 ;  /* 0x000000b300b67202 */ /* 0x000fe20000000f00 */
[C---:B------:R-:W-:Y:S01]  /*9b10*/  FMUL.FTZ R67, R133.reuse, R207 ;  /* 0x000000cf85437220 */ /* 0x040fe20000410000 */
[----:B------:R-:W-:Y:S01]  /*9b20*/  MOV R179, R176 ;  /* 0x000000b000b37202 */ /* 0x000fe20000000f00 */
[----:B------:R-:W-:Y:S01]  /*9b30*/  FMUL.FTZ R66, R133, R206 ;  /* 0x000000ce85427220 */ /* 0x000fe20000410000 */
[----:B------:R-:W-:Y:S01]  /*9b40*/  MOV R176, R170 ;  /* 0x000000aa00b07202 */ /* 0x000fe20000000f00 */
[----:B------:R-:W-:Y:S01]  /*9b50*/  FMUL.FTZ R74, R0, R74 ;  /* 0x0000004a004a7220 */ /* 0x000fe20000410000 */
[----:B----4-:R-:W-:Y:S01]  /*9b60*/  F2FP.PACK_AB R141, R210, R209 ;  /* 0x000000d1d28d723e */ /* 0x010fe200000000ff */
[--C-:B------:R-:W-:Y:S01]  /*9b70*/  FFMA.FTZ R4, R14, c[0x0][0x2d0], -R3.reuse ;  /* 0x0000b4000e047a23 */ /* 0x100fe20000010803 */
[----:B------:R-:W-:Y:S01]  /*9b80*/  MOV R166, R63 ;  /* 0x0000003f00a67202 */ /* 0x000fe20000000f00 */
[C---:B------:R-:W-:Y:S01]  /*9b90*/  FMUL.FTZ R14, R0.reuse, R150 ;  /* 0x00000096000e7220 */ /* 0x040fe20000410000 */
[----:B------:R-:W-:Y:S01]  /*9ba0*/  MOV R170, R169 ;  /* 0x000000a900aa7202 */ /* 0x000fe20000000f00 */
[----:B------:R1:W-:Y:S01]  /*9bb0*/  MUFU.EX2 R211, R4 ;  /* 0x0000000400d37308 */ /* 0x0003e20000000800 */
[C---:B------:R-:W-:Y:S01]  /*9bc0*/  FMUL.FTZ R63, R0.reuse, R203 ;  /* 0x000000cb003f7220 */ /* 0x040fe20000410000 */
[----:B------:R-:W-:Y:S01]  /*9bd0*/  MOV R169, R243 ;  /* 0x000000f300a97202 */ /* 0x000fe20000000f00 */
        /* <DEDUP_REMOVED lines=11> */
[----:B-1----:R-:W-:Y:S02]  /*9c90*/  FFMA.FTZ R4, R15, c[0x0][0x2d0], -R3 ;  /* 0x0000b4000f047a23 */ /* 0x002fe40000010803 */
[C---:B------:R-:W-:Y:S02]  /*9ca0*/  FMUL.FTZ R15, R0.reuse, R151 ;  /* 0x00000097000f7220 */ /* 0x040fe40000410000 */
[----:B------:R1:W2:Y:S01]  /*9cb0*/  MUFU.EX2 R212, R4 ;  /* 0x0000000400d47308 */ /* 0x0002a20000000800 */
[----:B------:R-:W4:Y:S01]  /*9cc0*/  LDSM.16.MT88.4 R148, [R227+0x100] ;  /* 0x00010000e394783b */ /* 0x000f220000004200 */
[----:B------:R-:W-:Y:S02]  /*9cd0*/  FFMA.FTZ R139, R139, c[0x0][0x2d0], -R191 ;  /* 0x0000b4008b8b7a23 */ /* 0x000fe400000108bf */
[C---:B------:R-:W-:Y:S02]  /*9ce0*/  FMUL.FTZ R122, R0.reuse, R122 ;  /* 0x0000007a007a7220 */ /* 0x040fe40000410000 */
[C---:B------:R-:W-:Y:S02]  /*9cf0*/  FMUL.FTZ R123, R0.reuse, R123 ;  /* 0x0000007b007b7220 */ /* 0x040fe40000410000 */
[----:B------:R-:W-:Y:S02]  /*9d00*/  FMUL.FTZ R126, R0, R126 ;  /* 0x0000007e007e7220 */ /* 0x000fe40000410000 */
[----:B------:R-:W-:Y:S01]  /*9d10*/  MUFU.EX2 R243, R139 ;  /* 0x0000008b00f37308 */ /* 0x000fe20000000800 */
[--C-:B------:R-:W-:Y:S02]  /*9d20*/  FFMA.FTZ R189, R189, c[0x0][0x2d0], -R3.reuse ;  /* 0x0000b400bdbd7a23 */ /* 0x100fe40000010803 */
[----:B-1----:R-:W-:Y:S01]  /*9d30*/  FMUL.FTZ R4, R134, R144 ;  /* 0x0000009086047220 */ /* 0x002fe20000410000 */
[----:B------:R-:W-:Y:S02]  /*9d40*/  F2FP.PACK_AB R144, R222, R215 ;  /* 0x000000d7de90723e */ /* 0x000fe400000000ff */
[----:B--2---:R-:W-:Y:S05]  /*9d50*/  F2FP.PACK_AB R143, R212, R211 ;  /* 0x000000d3d48f723e */ /* 0x004fea00000000ff */
[-C--:B---3--:R-:W-:Y:S08]  /*9d60*/  HMMA.16816.F32 R4, R144, R20.reuse, R4 ;  /* 0x000000149004723c */ /* 0x088ff00000001804 */
[C---:B------:R-:W-:Y:S07]  /*9d70*/  HMMA.16816.F32 R8, R140.reuse, R20, R8 ;  /* 0x000000148c08723c */ /* 0x040fee0000001808 */
[----:B------:R-:W-:Y:S01]  /*9d80*/  FMUL.FTZ R21, R134, R157 ;  /* 0x0000009d86157220 */ /* 0x000fe20000410000 */
[-C--:B------:R-:W-:Y:S04]  /*9d90*/  HMMA.16816.F32 R12, R140, R22.reuse, R12 ;  /* 0x000000168c0c723c */ /* 0x080fe8000000180c */
[----:B------:R-:W-:Y:S01]  /*9da0*/  MOV R157, R58 ;  /* 0x0000003a009d7202 */ /* 0x000fe20000000f00 */
[----:B------:R-:W-:Y:S02]  /*9db0*/  FMUL.FTZ R58, R0, R198 ;  /* 0x000000c6003a7220 */ /* 0x000fe40000410000 */
[----:B------:R1:W-:Y:S01]  /*9dc0*/  MUFU.EX2 R198, R138 ;  /* 0x0000008a00c67308 */ /* 0x0003e20000000800 */
[C---:B------:R-:W-:Y:S04]  /*9dd0*/  HMMA.16816.F32 R16, R144.reuse, R22, R16 ;  /* 0x000000169010723c */ /* 0x040fe80000001810 */
[----:B------:R-:W-:Y:S01]  /*9de0*/  FMUL.FTZ R20, R134, R156 ;  /* 0x0000009c86147220 */ /* 0x000fe20000410000 */
[----:B------:R-:W-:Y:S01]  /*9df0*/  MOV R156, R44 ;  /* 0x0000002c009c7202 */ /* 0x000fe20000000f00 */
[----:B------:R-:W-:Y:S01]  /*9e00*/  FMUL.FTZ R44, R132, R180 ;  /* 0x000000b4842c7220 */ /* 0x000fe20000410000 */
[----:B------:R-:W-:Y:S01]  /*9e10*/  MOV R180, R64 ;  /* 0x0000004000b47202 */ /* 0x000fe20000000f00 */
[C---:B------:R-:W-:Y:S01]  /*9e20*/  FMUL.FTZ R23, R133.reuse, R159 ;  /* 0x0000009f85177220 */ /* 0x040fe20000410000 */
[----:B------:R-:W-:Y:S03]  /*9e30*/  MOV R159, R47 ;  /* 0x0000002f009f7202 */ /* 0x000fe60000000f00 */
[----:B------:R-:W-:Y:S01]  /*9e40*/  FMUL.FTZ R47, R0, R183 ;  /* 0x000000b7002f7220 */ /* 0x000fe20000410000 */
[----:B------:R-:W-:Y:S01]  /*9e50*/  MOV R183, R180 ;  /* 0x000000b400b77202 */ /* 0x000fe20000000f00 */
[----:B------:R-:W-:Y:S01]  /*9e60*/  FMUL.FTZ R22, R133, R158 ;  /* 0x0000009e85167220 */ /* 0x000fe20000410000 */
[----:B------:R-:W-:Y:S01]  /*9e70*/  MOV R158, R65 ;  /* 0x00000041009e7202 */ /* 0x000fe20000000f00 */
[C---:B------:R-:W-:Y:S01]  /*9e80*/  FMUL.FTZ R65, R134.reuse, R205 ;  /* 0x000000cd86417220 */ /* 0x040fe20000410000 */
[----:B------:R-:W-:Y:S01]  /*9e90*/  MOV R185, R183 ;  /* 0x000000b700b97202 */ /* 0x000fe20000000f00 */
[----:B------:R-:W-:Y:S01]  /*9ea0*/  FMUL.FTZ R64, R134, R204 ;  /* 0x000000cc86407220 */ /* 0x000fe20000410000 */
[----:B------:R-:W-:Y:S02]  /*9eb0*/  MOV R183, R179 ;  /* 0x000000b300b77202 */ /* 0x000fe40000000f00 */
[-C--:B------:R-:W-:Y:S03]  /*9ec0*/  HMMA.16816.F32 R20, R144, R36.reuse, R20 ;  /* 0x000000249014723c */ /* 0x080fe60000001814 */
[--C-:B-1----:R-:W-:Y:S02]  /*9ed0*/  FFMA.FTZ R138, R245, c[0x0][0x2d0], -R208.reuse ;  /* 0x0000b400f58a7a23 */ /* 0x102fe400000108d0 */
[--C-:B------:R-:W-:Y:S02]  /*9ee0*/  FFMA.FTZ R245, R218, c[0x0][0x2d0], -R3.reuse ;  /* 0x0000b400daf57a23 */ /* 0x100fe40000010803 */
[----:B------:R1:W-:Y:S01]  /*9ef0*/  MUFU.EX2 R181, R138 ;  /* 0x0000008a00b57308 */ /* 0x0003e20000000800 */
[C---:B------:R-:W-:Y:S07]  /*9f00*/  HMMA.16816.F32 R24, R140.reuse, R36, R24 ;  /* 0x000000248c18723c */ /* 0x040fee0000001818 */
[C---:B------:R-:W-:Y:S01]  /*9f10*/  FMUL.FTZ R36, R134.reuse, R172 ;  /* 0x000000ac86247220 */ /* 0x040fe20000410000 */
[-C--:B------:R-:W-:Y:S01]  /*9f20*/  HMMA.16816.F32 R28, R140, R38.reuse, R28 ;  /* 0x000000268c1c723c */ /* 0x080fe2000000181c */
[----:B------:R-:W-:Y:S03]  /*9f30*/  MUFU.EX2 R245, R245 ;  /* 0x000000f500f57308 */ /* 0x000fe60000000800 */
[----:B------:R-:W-:Y:S01]  /*9f40*/  MOV R172, R50 ;  /* 0x0000003200ac7202 */ /* 0x000fe20000000f00 */
[C---:B------:R-:W-:Y:S02]  /*9f50*/  FMUL.FTZ R50, R133.reuse, R186 ;  /* 0x000000ba85327220 */ /* 0x040fe40000410000 */
[----:B------:R-:W-:Y:S01]  /*9f60*/  FMUL.FTZ R37, R134, R173 ;  /* 0x000000ad86257220 */ /* 0x000fe20000410000 */
[C---:B------:R-:W-:Y:S04]  /*9f70*/  HMMA.16816.F32 R32, R144.reuse, R38, R32 ;  /* 0x000000269020723c */ /* 0x040fe80000001820 */
[----:B------:R-:W-:Y:S01]  /*9f80*/  MOV R173, R56 ;  /* 0x0000003800ad7202 */ /* 0x000fe20000000f00 */
[----:B------:R-:W-:Y:S02]  /*9f90*/  FMUL.FTZ R56, R132, R196 ;  /* 0x000000c484387220 */ /* 0x000fe40000410000 */
[----:B-1----:R-:W-:Y:S02]  /*9fa0*/  FFMA.FTZ R138, R246, c[0x0][0x2d0], -R208 ;  /* 0x0000b400f68a7a23 */ /* 0x002fe400000108d0 */
[C---:B------:R-:W-:Y:S02]  /*9fb0*/  FMUL.FTZ R38, R133.reuse, R174 ;  /* 0x000000ae85267220 */ /* 0x040fe40000410000 */
[----:B------:R1:W-:Y:S01]  /*9fc0*/  MUFU.EX2 R199, R138 ;  /* 0x0000008a00c77308 */ /* 0x0003e20000000800 */
[----:B------:R-:W-:Y:S01]  /*9fd0*/  FMUL.FTZ R39, R133, R175 ;  /* 0x000000af85277220 */ /* 0x000fe20000410000 */
[----:B------:R-:W-:Y:S01]  /*9fe0*/  MOV R175, R57 ;  /* 0x0000003900af7202 */ /* 0x000fe20000000f00 */
[----:B------:R-:W-:Y:S01]  /*9ff0*/  FFMA.FTZ R246, R219, c[0x0][0x2d0], -R3 ;  /* 0x0000b400dbf67a23 */ /* 0x000fe20000010803 */
[----:B------:R-:W-:Y:S01]  /*a000*/  MOV R174, R51 ;  /* 0x0000003300ae7202 */ /* 0x000fe20000000f00 */
[----:B------:R-:W-:Y:S01]  /*a010*/  FMUL.FTZ R51, R133, R187 ;  /* 0x000000bb85337220 */ /* 0x000fe20000410000 */
[----:B------:R-:W-:Y:S01]  /*a020*/  MOV R179, R175 ;  /* 0x000000af00b37202 */ /* 0x000fe20000000f00 */
[----:B------:R-:W-:Y:S01]  /*a030*/  FMUL.FTZ R57, R132, R197 ;  /* 0x000000c584397220 */ /* 0x000fe20000410000 */
[-C--:B------:R-:W-:Y:S02]  /*a040*/  HMMA.16816.F32 R36, R144, R52.reuse, R36 ;  /* 0x000000349024723c */ /* 0x080fe40000001824 */
[----:B------:R-:W-:Y:S01]  /*a050*/  MUFU.EX2 R246, R246 ;  /* 0x000000f600f67308 */ /* 0x000fe20000000800 */
[----:B------:R-:W-:Y:S02]  /*a060*/  MOV R175, R174 ;  /* 0x000000ae00af7202 */ /* 0x000fe40000000f00 */
[----:B------:R-:W-:Y:S02]  /*a070*/  MOV R174, R172 ;  /* 0x000000ac00ae7202 */ /* 0x000fe40000000f00 */
[----:B------:R-:W-:Y:S01]  /*a080*/  MOV R172, R171 ;  /* 0x000000ab00ac7202 */ /* 0x000fe20000000f00 */
[C---:B------:R-:W-:Y:S04]  /*a090*/  HMMA.16816.F32 R40, R140.reuse, R52, R40 ;  /* 0x000000348c28723c */ /* 0x040fe80000001828 */
[----:B------:R-:W-:Y:S02]  /*a0a0*/  MOV R171, R127 ;  /* 0x0000007f00ab7202 */ /* 0x000fe40000000f00 */
[----:B------:R-:W2:Y:S01]  /*a0b0*/  LDL.LU R127, [R1+0x64] ;  /* 0x00006400017f7983 */ /* 0x000ea20000300800 */
[C---:B------:R-:W-:Y:S01]  /*a0c0*/  FMUL.FTZ R52, R134.reuse, R192 ;  /* 0x000000c086347220 */ /* 0x040fe20000410000 */
[-C--:B------:R-:W-:Y:S04]  /*a0d0*/  HMMA.16816.F32 R44, R140, R54.reuse, R44 ;  /* 0x000000368c2c723c */ /* 0x080fe8000000182c */
[--C-:B-1----:R-:W-:Y:S02]  /*a0e0*/  FFMA.FTZ R138, R251, c[0x0][0x2d0], -R191.reuse ;  /* 0x0000b400fb8a7a23 */ /* 0x102fe400000108bf */
[----:B------:R-:W-:Y:S02]  /*a0f0*/  FMUL.FTZ R53, R134, R193 ;  /* 0x000000c186357220 */ /* 0x000fe40000410000 */
[C---:B------:R-:W-:Y:S01]  /*a100*/  HMMA.16816.F32 R48, R144.reuse, R54, R48 ;  /* 0x000000369030723c */ /* 0x040fe20000001830 */
[----:B------:R1:W3:Y:S06]  /*a110*/  MUFU.EX2 R177, R138 ;  /* 0x0000008a00b17308 */ /* 0x0002ec0000000800 */
[C---:B------:R-:W-:Y:S02]  /*a120*/  FMUL.FTZ R55, R133.reuse, R195 ;  /* 0x000000c385377220 */ /* 0x040fe40000410000 */
[----:B------:R-:W-:Y:S07]  /*a130*/  FMUL.FTZ R54, R133, R194 ;  /* 0x000000c285367220 */ /* 0x000fee0000410000 */
[-C--:B----4-:R-:W-:Y:S08]  /*a140*/  HMMA.16816.F32 R52, R144, R148.reuse, R52 ;  /* 0x000000949034723c */ /* 0x090ff00000001834 */
[C---:B------:R-:W-:Y:S04]  /*a150*/  HMMA.16816.F32 R56, R140.reuse, R148, R56 ;  /* 0x000000948c38723c */ /* 0x040fe80000001838 */
[--C-:B-1----:R-:W-:Y:S04]  /*a160*/  FFMA.FTZ R138, R250, c[0x0][0x2d0], -R191.reuse ;  /* 0x0000b400fa8a7a23 */ /* 0x102fe800000108bf */
[-C--:B------:R-:W-:Y:S01]  /*a170*/  HMMA.16816.F32 R60, R140, R150.reuse, R60 ;  /* 0x000000968c3c723c */ /* 0x080fe2000000183c */
[----:B------:R1:W-:Y:S07]  /*a180*/  MUFU.EX2 R180, R138 ;  /* 0x0000008a00b47308 */ /* 0x0003ee0000000800 */
[C---:B------:R-:W-:Y:S01]  /*a190*/  HMMA.16816.F32 R64, R144.reuse, R150, R64 ;  /* 0x000000969040723c */ /* 0x040fe20000001840 */
[----:B------:R-:W4:Y:S03]  /*a1a0*/  LDSM.16.MT88.4 R148, [R225+0x2100] ;  /* 0x00210000e194783b */ /* 0x000f260000004200 */
[----:B-1----:R-:W-:Y:S04]  /*a1b0*/  FFMA.FTZ R138, R249, c[0x0][0x2d0], -R191 ;  /* 0x0000b400f98a7a23 */ /* 0x002fe800000108bf */
[----:B------:R1:W1:Y:S01]  /*a1c0*/  MUFU.EX2 R202, R138 ;  /* 0x0000008a00ca7308 */ /* 0x0002620000000800 */
[-C--:B----4-:R-:W-:Y:S03]  /*a1d0*/  HMMA.16816.F32 R68, R144, R148.reuse, R68 ;  /* 0x000000949044723c */ /* 0x090fe60000001844 */
[--C-:B-1----:R-:W-:Y:S01]  /*a1e0*/  FFMA.FTZ R138, R184, c[0x0][0x2d0], -R190.reuse ;  /* 0x0000b400b88a7a23 */ /* 0x102fe200000108be */
[----:B------:R-:W-:Y:S02]  /*a1f0*/  MOV R184, R182 ;  /* 0x000000b600b87202 */ /* 0x000fe40000000f00 */
[----:B------:R-:W-:Y:S02]  /*a200*/  MOV R182, R176 ;  /* 0x000000b000b67202 */ /* 0x000fe40000000f00 */
[C---:B------:R-:W-:Y:S01]  /*a210*/  HMMA.16816.F32 R72, R140.reuse, R148, R72 ;  /* 0x000000948c48723c */ /* 0x040fe20000001848 */
[----:B------:R1:W-:Y:S03]  /*a220*/  MUFU.EX2 R176, R138 ;  /* 0x0000008a00b07308 */ /* 0x0003e60000000800 */
[----:B------:R-:W-:Y:S02]  /*a230*/  MOV R186, R184 ;  /* 0x000000b800ba7202 */ /* 0x000fe40000000f00 */
[----:B------:R-:W-:Y:S02]  /*a240*/  MOV R184, R179 ;  /* 0x000000b300b87202 */ /* 0x000fe40000000f00 */
[-C--:B------:R-:W-:Y:S08]  /*a250*/  HMMA.16816.F32 R76, R140, R150.reuse, R76 ;  /* 0x000000968c4c723c */ /* 0x080ff0000000184c */
[C---:B------:R-:W-:Y:S01]  /*a260*/  HMMA.16816.F32 R80, R144.reuse, R150, R80 ;  /* 0x000000969050723c */ /* 0x040fe20000001850 */
[----:B------:R-:W4:Y:S03]  /*a270*/  LDSM.16.MT88.4 R148, [R226+0x2100] ;  /* 0x00210000e294783b */ /* 0x000f260000004200 */
[--C-:B-1----:R-:W-:Y:S01]  /*a280*/  FFMA.FTZ R138, R185, c[0x0][0x2d0], -R190.reuse ;  /* 0x0000b400b98a7a23 */ /* 0x102fe200000108be */
[----:B------:R-:W-:Y:S02]  /*a290*/  MOV R185, R183 ;  /* 0x000000b700b97202 */ /* 0x000fe40000000f00 */
[----:B------:R-:W-:Y:S02]  /*a2a0*/  MOV R183, R175 ;  /* 0x000000af00b77202 */ /* 0x000fe40000000f00 */
[----:B------:R-:W-:Y:S03]  /*a2b0*/  MOV R175, R174 ;  /* 0x000000ae00af7202 */ /* 0x000fe60000000f00 */
[----:B------:R-:W-:Y:S02]  /*a2c0*/  MOV R174, R172 ;  /* 0x000000ac00ae7202 */ /* 0x000fe40000000f00 */
[----:B------:R-:W-:Y:S02]  /*a2d0*/  MOV R172, R171 ;  /* 0x000000ab00ac7202 */ /* 0x000fe40000000f00 */
[----:B------:R-:W-:Y:S02]  /*a2e0*/  MOV R171, R168 ;  /* 0x000000a800ab7202 */ /* 0x000fe40000000f00 */
[----:B------:R-:W-:Y:S02]  /*a2f0*/  MOV R168, R235 ;  /* 0x000000eb00a87202 */ /* 0x000fe40000000f00 */
[----:B------:R1:W1:Y:S01]  /*a300*/  MUFU.EX2 R235, R138 ;  /* 0x0000008a00eb7308 */ /* 0x0002620000000800 */
[-C--:B----4-:R-:W-:Y:S08]  /*a310*/  HMMA.16816.F32 R84, R144, R148.reuse, R84 ;  /* 0x000000949054723c */ /* 0x090ff00000001854 */
[C---:B------:R-:W-:Y:S04]  /*a320*/  HMMA.16816.F32 R88, R140.reuse, R148, R88 ;  /* 0x000000948c58723c */ /* 0x040fe80000001858 */
[--C-:B-1----:R-:W-:Y:S04]  /*a330*/  FFMA.FTZ R138, R252, c[0x0][0x2d0], -R190.reuse ;  /* 0x0000b400fc8a7a23 */ /* 0x102fe800000108be */
[-C--:B------:R-:W-:Y:S01]  /*a340*/  HMMA.16816.F32 R92, R140, R150.reuse, R92 ;  /* 0x000000968c5c723c */ /* 0x080fe2000000185c */
[----:B------:R1:W-:Y:S07]  /*a350*/  MUFU.EX2 R179, R138 ;  /* 0x0000008a00b37308 */ /* 0x0003ee0000000800 */
[C---:B------:R-:W-:Y:S01]  /*a360*/  HMMA.16816.F32 R96, R144.reuse, R150, R96 ;  /* 0x000000969060723c */ /* 0x040fe20000001860 */
[----:B------:R-:W4:Y:S03]  /*a370*/  LDSM.16.MT88.4 R148, [R228+0x2100] ;  /* 0x00210000e494783b */ /* 0x000f260000004200 */
[----:B-1----:R-:W-:Y:S01]  /*a380*/  FFMA.FTZ R138, R186, c[0x0][0x2d0], -R190 ;  /* 0x0000b400ba8a7a23 */ /* 0x002fe200000108be */
[----:B------:R-:W-:Y:S02]  /*a390*/  MOV R186, R185 ;  /* 0x000000b900ba7202 */ /* 0x000fe40000000f00 */
[----:B------:R-:W-:Y:S01]  /*a3a0*/  MOV R185, R184 ;  /* 0x000000b800b97202 */ /* 0x000fe20000000f00 */
[----:B------:R1:W1:Y:S01]  /*a3b0*/  MUFU.EX2 R203, R138 ;  /* 0x0000008a00cb7308 */ /* 0x0002620000000800 */
[----:B------:R-:W-:Y:S03]  /*a3c0*/  MOV R184, R183 ;  /* 0x000000b700b87202 */ /* 0x000fe60000000f00 */
[----:B------:R-:W-:Y:S02]  /*a3d0*/  MOV R183, R175 ;  /* 0x000000af00b77202 */ /* 0x000fe40000000f00 */
[----:B------:R-:W-:Y:S02]  /*a3e0*/  MOV R175, R174 ;  /* 0x000000ae00af7202 */ /* 0x000fe40000000f00 */
[----:B------:R-:W-:Y:S02]  /*a3f0*/  MOV R174, R172 ;  /* 0x000000ac00ae7202 */ /* 0x000fe40000000f00 */
[----:B------:R-:W-:Y:S02]  /*a400*/  MOV R172, R171 ;  /* 0x000000ab00ac7202 */ /* 0x000fe40000000f00 */
[----:B------:R-:W-:Y:S02]  /*a410*/  MOV R171, R168 ;  /* 0x000000a800ab7202 */ /* 0x000fe40000000f00 */
[----:B------:R-:W-:Y:S02]  /*a420*/  MOV R168, R167 ;  /* 0x000000a700a87202 */ /* 0x000fe40000000f00 */
[----:B------:R-:W-:Y:S02]  /*a430*/  MOV R167, R166 ;  /* 0x000000a600a77202 */ /* 0x000fe40000000f00 */
[----:B------:R-:W-:Y:S02]  /*a440*/  MOV R166, R165 ;  /* 0x000000a500a67202 */ /* 0x000fe40000000f00 */
[----:B------:R-:W-:Y:S01]  /*a450*/  MOV R165, R164 ;  /* 0x000000a400a57202 */ /* 0x000fe20000000f00 */
[-C--:B----4-:R-:W-:Y:S03]  /*a460*/  HMMA.16816.F32 R100, R144, R148.reuse, R100 ;  /* 0x000000949064723c */ /* 0x090fe60000001864 */
[----:B------:R-:W-:Y:S01]  /*a470*/  MOV R164, R158 ;  /* 0x0000009e00a47202 */ /* 0x000fe20000000f00 */
[--C-:B-1----:R-:W-:Y:S01]  /*a480*/  FFMA.FTZ R138, R186, c[0x0][0x2d0], -R3.reuse ;  /* 0x0000b400ba8a7a23 */ /* 0x102fe20000010803 */
[----:B------:R-:W-:Y:S02]  /*a490*/  MOV R187, R165 ;  /* 0x000000a500bb7202 */ /* 0x000fe40000000f00 */
[----:B------:R-:W-:Y:S01]  /*a4a0*/  MOV R165, R164 ;  /* 0x000000a400a57202 */ /* 0x000fe20000000f00 */
[C---:B------:R-:W-:Y:S01]  /*a4b0*/  HMMA.16816.F32 R104, R140.reuse, R148, R104 ;  /* 0x000000948c68723c */ /* 0x040fe20000001868 */
[----:B------:R1:W-:Y:S03]  /*a4c0*/  MUFU.EX2 R164, R138 ;  /* 0x0000008a00a47308 */ /* 0x0003e60000000800 */
[----:B------:R-:W-:Y:S02]  /*a4d0*/  MOV R195, R185 ;  /* 0x000000b900c37202 */ /* 0x000fe40000000f00 */
[----:B------:R-:W-:Y:S02]  /*a4e0*/  MOV R158, R156 ;  /* 0x0000009c009e7202 */ /* 0x000fe40000000f00 */
[-C--:B------:R-:W-:Y:S04]  /*a4f0*/  HMMA.16816.F32 R108, R140, R150.reuse, R108 ;  /* 0x000000968c6c723c */ /* 0x080fe8000000186c */
[----:B------:R-:W-:Y:S02]  /*a500*/  MOV R156, R128 ;  /* 0x00000080009c7202 */ /* 0x000fe40000000f00 */
[----:B------:R-:W4:Y:S01]  /*a510*/  LDL.LU R128, [R1+0x60] ;  /* 0x0000600001807983 */ /* 0x000f220000300800 */
[----:B------:R-:W-:Y:S01]  /*a520*/  MOV R194, R184 ;  /* 0x000000b800c27202 */ /* 0x000fe20000000f00 */
[C---:B------:R-:W-:Y:S02]  /*a530*/  HMMA.16816.F32 R112, R144.reuse, R150, R112 ;  /* 0x000000969070723c */ /* 0x040fe40000001870 */
[----:B------:R-:W3:Y:S02]  /*a540*/  LDSM.16.MT88.4 R148, [R227+0x2100] ;  /* 0x00210000e394783b */ /* 0x000ee40000004200 */
[----:B------:R-:W-:Y:S02]  /*a550*/  MOV R192, R175 ;  /* 0x000000af00c07202 */ /* 0x000fe40000000f00 */
[----:B------:R-:W-:Y:S02]  /*a560*/  MOV R193, R183 ;  /* 0x000000b700c17202 */ /* 0x000fe40000000f00 */
[----:B------:R-:W-:Y:S01]  /*a570*/  MOV R186, R167 ;  /* 0x000000a700ba7202 */ /* 0x000fe20000000f00 */
[--C-:B-1----:R-:W-:Y:S03]  /*a580*/  FFMA.FTZ R138, R195, c[0x0][0x2d0], -R3.reuse ;  /* 0x0000b400c38a7a23 */ /* 0x102fe60000010803 */
[----:B------:R-:W-:Y:S01]  /*a590*/  MOV R167, R156 ;  /* 0x0000009c00a77202 */ /* 0x000fe20000000f00 */
[----:B------:R1:W1:Y:S01]  /*a5a0*/  MUFU.EX2 R205, R138 ;  /* 0x0000008a00cd7308 */ /* 0x0002620000000800 */
[----:B------:R-:W-:Y:S02]  /*a5b0*/  MOV R156, R129 ;  /* 0x00000081009c7202 */ /* 0x000fe40000000f00 */
[----:B------:R-:W4:Y:S01]  /*a5c0*/  LDL.LU R129, [R1+0x5c] ;  /* 0x00005c0001817983 */ /* 0x000f220000300800 */
[----:B------:R-:W-:Y:S02]  /*a5d0*/  MOV R195, R194 ;  /* 0x000000c200c37202 */ /* 0x000fe40000000f00 */
[----:B------:R-:W-:Y:S02]  /*a5e0*/  MOV R194, R193 ;  /* 0x000000c100c27202 */ /* 0x000fe40000000f00 */
[----:B------:R-:W-:Y:S02]  /*a5f0*/  MOV R193, R192 ;  /* 0x000000c000c17202 */ /* 0x000fe40000000f00 */
[----:B------:R-:W-:Y:S02]  /*a600*/  MOV R192, R187 ;  /* 0x000000bb00c07202 */ /* 0x000fe40000000f00 */
[----:B------:R-:W-:Y:S02]  /*a610*/  MOV R187, R130 ;  /* 0x0000008200bb7202 */ /* 0x000fe40000000f00 */
[----:B------:R-:W4:Y:S01]  /*a620*/  LDL.LU R130, [R1+0x58] ;  /* 0x0000580001827983 */ /* 0x000f220000300800 */
[----:B------:R-:W-:Y:S02]  /*a630*/  MOV R196, R193 ;  /* 0x000000c100c47202 */ /* 0x000fe40000000f00 */
[----:B------:R-:W-:Y:S02]  /*a640*/  MOV R193, R192 ;  /* 0x000000c000c17202 */ /* 0x000fe40000000f00 */
[----:B------:R-:W-:Y:S02]  /*a650*/  MOV R175, R152 ;  /* 0x0000009800af7202 */ /* 0x000fe40000000f00 */
[----:B------:R-:W-:Y:S02]  /*a660*/  MOV R185, R174 ;  /* 0x000000ae00b97202 */ /* 0x000fe40000000f00 */
[----:B------:R-:W-:Y:S01]  /*a670*/  MOV R174, R153 ;  /* 0x0000009900ae7202 */ /* 0x000fe20000000f00 */
[----:B-1----:R-:W-:Y:S01]  /*a680*/  FFMA.FTZ R138, R195, c[0x0][0x2d0], -R3 ;  /* 0x0000b400c38a7a23 */ /* 0x002fe20000010803 */
[----:B------:R-:W-:Y:S02]  /*a690*/  MOV R195, R194 ;  /* 0x000000c200c37202 */ /* 0x000fe40000000f00 */
[----:B------:R-:W-:Y:S01]  /*a6a0*/  MOV R194, R173 ;  /* 0x000000ad00c27202 */ /* 0x000fe20000000f00 */
[----:B------:R1:W-:Y:S01]  /*a6b0*/  MUFU.EX2 R192, R138 ;  /* 0x0000008a00c07308 */ /* 0x0003e20000000800 */
[-C--:B---3--:R-:W-:Y:S03]  /*a6c0*/  HMMA.16816.F32 R116, R144, R148.reuse, R116 ;  /* 0x000000949074723c */ /* 0x088fe60000001874 */
[----:B------:R-:W-:Y:S02]  /*a6d0*/  MOV R173, R131 ;  /* 0x0000008300ad7202 */ /* 0x000fe40000000f00 */
[----:B------:R-:W3:Y:S01]  /*a6e0*/  LDL.LU R131, [R1+0x54] ;  /* 0x0000540001837983 */ /* 0x000ee20000300800 */
[----:B------:R-:W-:Y:S02]  /*a6f0*/  MOV R183, R172 ;  /* 0x000000ac00b77202 */ /* 0x000fe40000000f00 */
[C---:B------:R-:W-:Y:S04]  /*a700*/  HMMA.16816.F32 R120, R140.reuse, R148, R120 ;  /* 0x000000948c78723c */ /* 0x040fe80000001878 */
[----:B------:R-:W-:Y:S01]  /*a710*/  MOV R172, R171 ;  /* 0x000000ab00ac7202 */ /* 0x000fe20000000f00 */
[----:B--2---:R-:W-:Y:S01]  /*a720*/  FMUL.FTZ R127, R0, R127 ;  /* 0x0000007f007f7220 */ /* 0x004fe20000410000 */
[----:B------:R-:W-:Y:S01]  /*a730*/  MOV R184, R168 ;  /* 0x000000a800b87202 */ /* 0x000fe20000000f00 */
[----:B------:R-:W-:Y:S01]  /*a740*/  FFMA.FTZ R139, R183, c[0x0][0x2d0], -R191 ;  /* 0x0000b400b78b7a23 */ /* 0x000fe200000108bf */
[----:B------:R-:W-:Y:S03]  /*a750*/  MOV R168, R154 ;  /* 0x0000009a00a87202 */ /* 0x000fe60000000f00 */
[----:B------:R2:W-:Y:S01]  /*a760*/  MUFU.EX2 R183, R139 ;  /* 0x0000008b00b77308 */ /* 0x0005e20000000800 */
[-C--:B------:R-:W-:Y:S03]  /*a770*/  HMMA.16816.F32 R124, R140, R150.reuse, R124 ;  /* 0x000000968c7c723c */ /* 0x080fe6000000187c */
[----:B------:R-:W-:Y:S01]  /*a780*/  MOV R171, R166 ;  /* 0x000000a600ab7202 */ /* 0x000fe20000000f00 */
[----:B-1----:R-:W-:Y:S01]  /*a790*/  FFMA.FTZ R138, R196, c[0x0][0x2d0], -R3 ;  /* 0x0000b400c48a7a23 */ /* 0x002fe20000010803 */
[----:B------:R-:W-:Y:S02]  /*a7a0*/  MOV R166, R158 ;  /* 0x0000009e00a67202 */ /* 0x000fe40000000f00 */
[----:B------:R-:W-:Y:S02]  /*a7b0*/  MOV R158, R155 ;  /* 0x0000009b009e7202 */ /* 0x000fe40000000f00 */
[----:B------:R-:W1:Y:S01]  /*a7c0*/  LDSM.16.MT88.4 R152, [R225+0x900] ;  /* 0x00090000e198783b */ /* 0x000e620000004200 */
[----:B------:R2:W1:Y:S02]  /*a7d0*/  MUFU.EX2 R204, R138 ;  /* 0x0000008a00cc7308 */ /* 0x0004640000000800 */
[----:B------:R-:W-:Y:S02]  /*a7e0*/  F2FP.PACK_AB R141, R243, R177 ;  /* 0x000000b1f38d723e */ /* 0x000fe400000000ff */
[----:B------:R-:W-:Y:S02]  /*a7f0*/  F2FP.PACK_AB R140, R198, R178 ;  /* 0x000000b2c68c723e */ /* 0x000fe400000000ff */
[----:B------:R-:W-:Y:S02]  /*a800*/  F2FP.PACK_AB R142, R199, R181 ;  /* 0x000000b5c78e723e */ /* 0x000fe400000000ff */
[----:B------:R-:W-:Y:S01]  /*a810*/  F2FP.PACK_AB R143, R202, R180 ;  /* 0x000000b4ca8f723e */ /* 0x000fe200000000ff */
[----:B--2---:R-:W2:Y:S01]  /*a820*/  LDL.LU R139, [R1] ;  /* 0x00000000018b7983 */ /* 0x004ea20000300800 */
[--C-:B------:R-:W-:Y:S04]  /*a830*/  FFMA.FTZ R138, R195, c[0x0][0x2d0], -R208.reuse ;  /* 0x0000b400c38a7a23 */ /* 0x100fe800000108d0 */
[----:B------:R1:W-:Y:S02]  /*a840*/  MUFU.EX2 R206, R138 ;  /* 0x0000008a00ce7308 */ /* 0x0003e40000000800 */
[--C-:B-1----:R-:W-:Y:S01]  /*a850*/  FFMA.FTZ R138, R193, c[0x0][0x2d0], -R208.reuse ;  /* 0x0000b400c18a7a23 */ /* 0x102fe200000108d0 */
[----:B------:R-:W-:Y:S02]  /*a860*/  MOV R193, R186 ;  /* 0x000000ba00c17202 */ /* 0x000fe40000000f00 */
[----:B------:R-:W-:Y:S05]  /*a870*/  MOV R186, R185 ;  /* 0x000000b900ba7202 */ /* 0x000fea0000000f00 */
[----:B------:R1:W-:Y:S02]  /*a880*/  MUFU.EX2 R185, R138 ;  /* 0x0000008a00b97308 */ /* 0x0003e40000000800 */
[--C-:B-1----:R-:W-:Y:S08]  /*a890*/  FFMA.FTZ R138, R194, c[0x0][0x2d0], -R208.reuse ;  /* 0x0000b400c28a7a23 */ /* 0x102ff000000108d0 */
[----:B------:R1:W-:Y:S02]  /*a8a0*/  MUFU.EX2 R196, R138 ;  /* 0x0000008a00c47308 */ /* 0x0003e40000000800 */
[----:B-1----:R-:W-:Y:S08]  /*a8b0*/  FFMA.FTZ R138, R193, c[0x0][0x2d0], -R208 ;  /* 0x0000b400c18a7a23 */ /* 0x002ff000000108d0 */
[----:B------:R1:W-:Y:S02]  /*a8c0*/  MUFU.EX2 R193, R138 ;  /* 0x0000008a00c17308 */ /* 0x0003e40000000800 */
[--C-:B-1----:R-:W-:Y:S08]  /*a8d0*/  FFMA.FTZ R138, R184, c[0x0][0x2d0], -R191.reuse ;  /* 0x0000b400b88a7a23 */ /* 0x102ff000000108bf */
[----:B------:R1:W-:Y:S02]  /*a8e0*/  MUFU.EX2 R184, R138 ;  /* 0x0000008a00b87308 */ /* 0x0003e40000000800 */
[--C-:B-1----:R-:W-:Y:S08]  /*a8f0*/  FFMA.FTZ R138, R186, c[0x0][0x2d0], -R191.reuse ;  /* 0x0000b400ba8a7a23 */ /* 0x102ff000000108bf */
[----:B------:R1:W-:Y:S02]  /*a900*/  MUFU.EX2 R195, R138 ;  /* 0x0000008a00c37308 */ /* 0x0003e40000000800 */
[--C-:B-1----:R-:W-:Y:S08]  /*a910*/  FFMA.FTZ R138, R182, c[0x0][0x2d0], -R190.reuse ;  /* 0x0000b400b68a7a23 */ /* 0x102ff000000108be */
[----:B------:R1:W-:Y:S02]  /*a920*/  MUFU.EX2 R186, R138 ;  /* 0x0000008a00ba7308 */ /* 0x0003e40000000800 */
[--C-:B-1----:R-:W-:Y:S02]  /*a930*/  FFMA.FTZ R138, R175, c[0x0][0x2d0], -R190.reuse ;  /* 0x0000b400af8a7a23 */ /* 0x102fe400000108be */
[--C-:B------:R-:W-:Y:S06]  /*a940*/  FFMA.FTZ R175, R158, c[0x0][0x2d0], -R190.reuse ;  /* 0x0000b4009eaf7a23 */ /* 0x100fec00000108be */
[----:B------:R1:W-:Y:S01]  /*a950*/  MUFU.EX2 R197, R138 ;  /* 0x0000008a00c57308 */ /* 0x0003e20000000800 */
[C---:B----4-:R-:W-:Y:S09]  /*a960*/  FMUL.FTZ R128, R134.reuse, R128 ;  /* 0x0000008086807220 */ /* 0x050ff20000410000 */
[----:B------:R-:W-:Y:S01]  /*a970*/  MUFU.EX2 R252, R175 ;  /* 0x000000af00fc7308 */ /* 0x000fe20000000800 */
[----:B------:R-:W-:Y:S02]  /*a980*/  FMUL.FTZ R129, R134, R129 ;  /* 0x0000008186817220 */ /* 0x000fe40000410000 */
[--C-:B-1----:R-:W-:Y:S02]  /*a990*/  FFMA.FTZ R138, R174, c[0x0][0x2d0], -R190.reuse ;  /* 0x0000b400ae8a7a23 */ /* 0x102fe400000108be */
[--C-:B------:R-:W-:Y:S05]  /*a9a0*/  FFMA.FTZ R174, R159, c[0x0][0x2d0], -R190.reuse ;  /* 0x0000b4009fae7a23 */ /* 0x100fea00000108be */
[----:B------:R1:W-:Y:S01]  /*a9b0*/  MUFU.EX2 R194, R138 ;  /* 0x0000008a00c27308 */ /* 0x0003e20000000800 */
[C---:B------:R-:W-:Y:S09]  /*a9c0*/  FMUL.FTZ R130, R133.reuse, R130 ;  /* 0x0000008285827220 */ /* 0x040ff20000410000 */
[----:B------:R-:W-:Y:S01]  /*a9d0*/  MUFU.EX2 R174, R174 ;  /* 0x000000ae00ae7308 */ /* 0x000fe20000000800 */
[----:B---3--:R-:W-:Y:S02]  /*a9e0*/  FMUL.FTZ R131, R133, R131 ;  /* 0x0000008385837220 */ /* 0x008fe40000410000 */
[----:B-1----:R-:W-:Y:S02]  /*a9f0*/  FFMA.FTZ R138, R173, c[0x0][0x2d0], -R190 ;  /* 0x0000b400ad8a7a23 */ /* 0x002fe400000108be */
[--C-:B------:R-:W-:Y:S02]  /*aa00*/  FFMA.FTZ R173, R169, c[0x0][0x2d0], -R208.reuse ;  /* 0x0000b400a9ad7a23 */ /* 0x100fe400000108d0 */
[--C-:B------:R-:W-:Y:S01]  /*aa10*/  FFMA.FTZ R169, R166, c[0x0][0x2d0], -R191.reuse ;  /* 0x0000b400a6a97a23 */ /* 0x100fe200000108bf */
[----:B------:R-:W-:Y:S01]  /*aa20*/  HMMA.16816.F32 R128, R144, R150, R128 ;  /* 0x000000969080723c */ /* 0x000fe20000001880 */
[----:B------:R-:W1:Y:S01]  /*aa30*/  LDSM.16.MT88.4 R148, [R226+0x900] ;  /* 0x00090000e294783b */ /* 0x000e620000004200 */
[----:B------:R3:W-:Y:S02]  /*aa40*/  MUFU.EX2 R182, R138 ;  /* 0x0000008a00b67308 */ /* 0x0007e40000000800 */
[----:B------:R-:W-:Y:S03]  /*aa50*/  FFMA.FTZ R166, R162, c[0x0][0x2d0], -R191 ;  /* 0x0000b400a2a67a23 */ /* 0x000fe600000108bf */
[----:B------:R-:W-:Y:S01]  /*aa60*/  F2FP.PACK_AB R144, R235, R176 ;  /* 0x000000b0eb90723e */ /* 0x000fe200000000ff */
[-C--:B------:R-:W-:Y:S04]  /*aa70*/  HMMA.16816.F32 R4, R140, R152.reuse, R4 ;  /* 0x000000988c04723c */ /* 0x080fe80000001804 */
[----:B------:R-:W-:Y:S01]  /*aa80*/  MUFU.EX2 R200, R169 ;  /* 0x000000a900c87308 */ /* 0x000fe20000000800 */
[----:B------:R-:W-:Y:S02]  /*aa90*/  F2FP.PACK_AB R146, R203, R179 ;  /* 0x000000b3cb92723e */ /* 0x000fe400000000ff */
[----:B------:R-:W-:Y:S02]  /*aaa0*/  F2FP.PACK_AB R145, R205, R164 ;  /* 0x000000a4cd91723e */ /* 0x000fe400000000ff */
[----:B------:R-:W-:Y:S05]  /*aab0*/  F2FP.PACK_AB R147, R204, R192 ;  /* 0x000000c0cc93723e */ /* 0x000fea00000000ff */
[----:B------:R-:W-:Y:S02]  /*aac0*/  MUFU.EX2 R166, R166 ;  /* 0x000000a600a67308 */ /* 0x000fe40000000800 */
[C---:B------:R-:W-:Y:S04]  /*aad0*/  HMMA.16816.F32 R8, R144.reuse, R152, R8 ;  /* 0x000000989008723c */ /* 0x040fe80000001808 */
[----:B---3--:R-:W-:Y:S02]  /*aae0*/  FFMA.FTZ R138, R172, c[0x0][0x2d0], -R3 ;  /* 0x0000b400ac8a7a23 */ /* 0x008fe40000010803 */
[--C-:B------:R-:W-:Y:S02]  /*aaf0*/  FFMA.FTZ R172, R156, c[0x0][0x2d0], -R208.reuse ;  /* 0x0000b4009cac7a23 */ /* 0x100fe400000108d0 */
[-C--:B------:R-:W-:Y:S01]  /*ab00*/  HMMA.16816.F32 R12, R144, R154.reuse, R12 ;  /* 0x0000009a900c723c */ /* 0x080fe2000000180c */
[----:B------:R-:W3:Y:S01]  /*ab10*/  LDL.LU R156, [R1+0x4] ;  /* 0x00000400019c7983 */ /* 0x000ee20000300800 */
[----:B------:R4:W-:Y:S02]  /*ab20*/  MUFU.EX2 R248, R138 ;  /* 0x0000008a00f87308 */ /* 0x0009e40000000800 */
[----:B------:R-:W-:Y:S02]  /*ab30*/  FFMA.FTZ R152, R187, c[0x0][0x2d0], -R191 ;  /* 0x0000b400bb987a23 */ /* 0x000fe400000108bf */
[----:B--2---:R-:W-:Y:S02]  /*ab40*/  FFMA.FTZ R139, R134, R139, R215 ;  /* 0x0000008b868b7223 */ /* 0x004fe400000100d7 */
[C---:B------:R-:W-:Y:S04]  /*ab50*/  HMMA.16816.F32 R16, R140.reuse, R154, R16 ;  /* 0x0000009a8c10723c */ /* 0x040fe80000001810 */
[----:B------:R2:W-:Y:S04]  /*ab60*/  MUFU.EX2 R187, R152 ;  /* 0x0000009800bb7308 */ /* 0x0005e80000000800 */
[-C--:B-1----:R-:W-:Y:S06]  /*ab70*/  HMMA.16816.F32 R20, R140, R148.reuse, R20 ;  /* 0x000000948c14723c */ /* 0x082fec0000001814 */
[----:B------:R-:W-:Y:S02]  /*ab80*/  MUFU.EX2 R173, R173 ;  /* 0x000000ad00ad7308 */ /* 0x000fe40000000800 */
[C---:B------:R-:W-:Y:S04]  /*ab90*/  HMMA.16816.F32 R24, R144.reuse, R148, R24 ;  /* 0x000000949018723c */ /* 0x040fe80000001818 */
[----:B----4-:R-:W-:Y:S02]  /*aba0*/  FFMA.FTZ R138, R171, c[0x0][0x2d0], -R3 ;  /* 0x0000b400ab8a7a23 */ /* 0x010fe40000010803 */
[----:B------:R-:W-:Y:S02]  /*abb0*/  FFMA.FTZ R171, R168, c[0x0][0x2d0], -R208 ;  /* 0x0000b400a8ab7a23 */ /* 0x000fe400000108d0 */
[-C--:B------:R-:W-:Y:S01]  /*abc0*/  HMMA.16816.F32 R28, R144, R150.reuse, R28 ;  /* 0x00000096901c723c */ /* 0x080fe2000000181c */
[----:B------:R1:W-:Y:S01]  /*abd0*/  MUFU.EX2 R249, R138 ;  /* 0x0000008a00f97308 */ /* 0x0003e20000000800 */
[----:B--2---:R-:W-:Y:S02]  /*abe0*/  LDSM.16.MT88.4 R152, [R226+0x1100] ;  /* 0x00110000e298783b */ /* 0x004fe40000004200 */
[----:B------:R-:W-:Y:S02]  /*abf0*/  FFMA.FTZ R168, R165, c[0x0][0x2d0], -R191 ;  /* 0x0000b400a5a87a23 */ /* 0x000fe400000108bf */
[--C-:B------:R-:W-:Y:S02]  /*ac00*/  FFMA.FTZ R165, R160, c[0x0][0x2d0], -R190.reuse ;  /* 0x0000b400a0a57a23 */ /* 0x100fe400000108be */
[C---:B------:R-:W-:Y:S03]  /*ac10*/  HMMA.16816.F32 R32, R140.reuse, R150, R32 ;  /* 0x000000968c20723c */ /* 0x040fe60000001820 */
[----:B------:R-:W2:Y:S01]  /*ac20*/  MUFU.EX2 R168, R168 ;  /* 0x000000a800a87308 */ /* 0x000ea20000000800 */
[----:B------:R-:W4:Y:S01]  /*ac30*/  LDSM.16.MT88.4 R148, [R228+0x900] ;  /* 0x00090000e494783b */ /* 0x000f220000004200 */
[----:B------:R-:W-:Y:S08]  /*ac40*/  FFMA.FTZ R190, R157, c[0x0][0x2d0], -R190 ;  /* 0x0000b4009dbe7a23 */ /* 0x000ff000000108be */
[----:B------:R-:W-:Y:S01]  /*ac50*/  MUFU.EX2 R251, R190 ;  /* 0x000000be00fb7308 */ /* 0x000fe20000000800 */
[----:B-1----:R-:W-:Y:S02]  /*ac60*/  FFMA.FTZ R138, R170, c[0x0][0x2d0], -R3 ;  /* 0x0000b400aa8a7a23 */ /* 0x002fe40000010803 */
[----:B------:R-:W-:Y:S02]  /*ac70*/  FFMA.FTZ R170, R167, c[0x0][0x2d0], -R208 ;  /* 0x0000b400a7aa7a23 */ /* 0x000fe400000108d0 */
[----:B------:R-:W-:Y:S05]  /*ac80*/  FFMA.FTZ R167, R163, c[0x0][0x2d0], -R191 ;  /* 0x0000b400a3a77a23 */ /* 0x000fea00000108bf */
[----:B------:R1:W-:Y:S01]  /*ac90*/  MUFU.EX2 R247, R138 ;  /* 0x0000008a00f77308 */ /* 0x0003e20000000800 */
[----:B--2---:R-:W-:Y:S09]  /*aca0*/  MOV R175, R168 ;  /* 0x000000a800af7202 */ /* 0x004ff20000000f00 */
[----:B------:R-:W-:Y:S10]  /*acb0*/  MUFU.EX2 R167, R167 ;  /* 0x000000a700a77308 */ /* 0x000ff40000000800 */
[----:B------:R2:W2:Y:S01]  /*acc0*/  MUFU.EX2 R201, R165 ;  /* 0x000000a500c97308 */ /* 0x0004a20000000800 */
[-C--:B----4-:R-:W-:Y:S03]  /*acd0*/  HMMA.16816.F32 R36, R140, R148.reuse, R36 ;  /* 0x000000948c24723c */ /* 0x090fe60000001824 */
[--C-:B-1----:R-:W-:Y:S02]  /*ace0*/  FFMA.FTZ R138, R161, c[0x0][0x2d0], -R3.reuse ;  /* 0x0000b400a18a7a23 */ /* 0x102fe40000010803 */
[----:B------:R-:W-:Y:S01]  /*acf0*/  LDSM.16.MT88.4 R160, [R227+0x1100] ;  /* 0x00110000e3a0783b */ /* 0x000fe20000004200 */
[----:B------:R-:W-:Y:S02]  /*ad00*/  FFMA.FTZ R3, R188, c[0x0][0x2d0], -R3 ;  /* 0x0000b400bc037a23 */ /* 0x000fe40000010803 */
[C---:B------:R-:W-:Y:S01]  /*ad10*/  HMMA.16816.F32 R40, R144.reuse, R148, R40 ;  /* 0x000000949028723c */ /* 0x040fe20000001828 */
[----:B------:R-:W-:Y:S07]  /*ad20*/  MUFU.EX2 R188, R171 ;  /* 0x000000ab00bc7308 */ /* 0x000fee0000000800 */
[-C--:B------:R-:W-:Y:S03]  /*ad30*/  HMMA.16816.F32 R44, R144, R150.reuse, R44 ;  /* 0x00000096902c723c */ /* 0x080fe6000000182c */
[----:B------:R3:W1:Y:S01]  /*ad40*/  MUFU.EX2 R250, R138 ;  /* 0x0000008a00fa7308 */ /* 0x0006620000000800 */
[----:B--2---:R-:W-:Y:S04]  /*ad50*/  MOV R165, R185 ;  /* 0x000000b900a57202 */ /* 0x004fe80000000f00 */
[C---:B------:R-:W-:Y:S01]  /*ad60*/  HMMA.16816.F32 R48, R140.reuse, R150, R48 ;  /* 0x000000968c30723c */ /* 0x040fe20000001830 */
[----:B------:R-:W2:Y:S03]  /*ad70*/  LDSM.16.MT88.4 R148, [R227+0x900] ;  /* 0x00090000e394783b */ /* 0x000ea60000004200 */
[----:B------:R-:W-:Y:S01]  /*ad80*/  F2FP.PACK_AB R208, R174, R201 ;  /* 0x000000c9aed0723e */ /* 0x000fe200000000ff */
[----:B------:R-:W4:Y:S03]  /*ad90*/  MUFU.EX2 R172, R172 ;  /* 0x000000ac00ac7308 */ /* 0x000f260000000800 */
[-C--:B--2---:R-:W-:Y:S08]  /*ada0*/  HMMA.16816.F32 R52, R140, R148.reuse, R52 ;  /* 0x000000948c34723c */ /* 0x084ff00000001834 */
[C---:B------:R-:W-:Y:S08]  /*adb0*/  HMMA.16816.F32 R56, R144.reuse, R148, R56 ;  /* 0x000000949038723c */ /* 0x040ff00000001838 */
[-C--:B------:R-:W-:Y:S08]  /*adc0*/  HMMA.16816.F32 R60, R144, R150.reuse, R60 ;  /* 0x00000096903c723c */ /* 0x080ff0000000183c */
[C---:B------:R-:W-:Y:S01]  /*add0*/  HMMA.16816.F32 R64, R140.reuse, R150, R64 ;  /* 0x000000968c40723c */ /* 0x040fe20000001840 */
[----:B------:R-:W2:Y:S07]  /*ade0*/  LDSM.16.MT88.4 R148, [R225+0x2900] ;  /* 0x00290000e194783b */ /* 0x000eae0000004200 */
[-C--:B--2---:R-:W-:Y:S08]  /*adf0*/  HMMA.16816.F32 R68, R140, R148.reuse, R68 ;  /* 0x000000948c44723c */ /* 0x084ff00000001844 */
[C---:B------:R-:W-:Y:S08]  /*ae00*/  HMMA.16816.F32 R72, R144.reuse, R148, R72 ;  /* 0x000000949048723c */ /* 0x040ff00000001848 */
[-C--:B------:R-:W-:Y:S08]  /*ae10*/  HMMA.16816.F32 R76, R144, R150.reuse, R76 ;  /* 0x00000096904c723c */ /* 0x080ff0000000184c */
[C---:B------:R-:W-:Y:S01]  /*ae20*/  HMMA.16816.F32 R80, R140.reuse, R150, R80 ;  /* 0x000000968c50723c */ /* 0x040fe20000001850 */
[----:B------:R-:W2:Y:S07]  /*ae30*/  LDSM.16.MT88.4 R148, [R226+0x2900] ;  /* 0x00290000e294783b */ /* 0x000eae0000004200 */
[-C--:B--2---:R-:W-:Y:S08]  /*ae40*/  HMMA.16816.F32 R84, R140, R148.reuse, R84 ;  /* 0x000000948c54723c */ /* 0x084ff00000001854 */
[C---:B------:R-:W-:Y:S08]  /*ae50*/  HMMA.16816.F32 R88, R144.reuse, R148, R88 ;  /* 0x000000949058723c */ /* 0x040ff00000001858 */
[-C--:B------:R-:W-:Y:S04]  /*ae60*/  HMMA.16816.F32 R92, R144, R150.reuse, R92 ;  /* 0x00000096905c723c */ /* 0x080fe8000000185c */
[----:B---3--:R-:W-:Y:S04]  /*ae70*/  FFMA.FTZ R138, R133, R156, R214 ;  /* 0x0000009c858a7223 */ /* 0x008fe800000100d6 */
[C---:B------:R-:W-:Y:S01]  /*ae80*/  HMMA.16816.F32 R96, R140.reuse, R150, R96 ;  /* 0x000000968c60723c */ /* 0x040fe20000001860 */
[----:B------:R-:W2:Y:S08]  /*ae90*/  LDSM.16.MT88.4 R148, [R228+0x2900] ;  /* 0x00290000e494783b */ /* 0x000eb00000004200 */
[----:B------:R-:W-:Y:S01]  /*aea0*/  LDSM.16.MT88.4 R156, [R228+0x1100] ;  /* 0x00110000e49c783b */ /* 0x000fe20000004200 */
[-C--:B--2---:R-:W-:Y:S08]  /*aeb0*/  HMMA.16816.F32 R100, R140, R148.reuse, R100 ;  /* 0x000000948c64723c */ /* 0x084ff00000001864 */
[C---:B------:R-:W-:Y:S08]  /*aec0*/  HMMA.16816.F32 R104, R144.reuse, R148, R104 ;  /* 0x000000949068723c */ /* 0x040ff00000001868 */
[-C--:B------:R-:W-:Y:S08]  /*aed0*/  HMMA.16816.F32 R108, R144, R150.reuse, R108 ;  /* 0x00000096906c723c */ /* 0x080ff0000000186c */
[C---:B------:R-:W-:Y:S01]  /*aee0*/  HMMA.16816.F32 R112, R140.reuse, R150, R112 ;  /* 0x000000968c70723c */ /* 0x040fe20000001870 */
[----:B------:R-:W2:Y:S07]  /*aef0*/  LDSM.16.MT88.4 R148, [R227+0x2900] ;  /* 0x00290000e394783b */ /* 0x000eae0000004200 */
[-C--:B--2---:R-:W-:Y:S08]  /*af00*/  HMMA.16816.F32 R116, R140, R148.reuse, R116 ;  /* 0x000000948c74723c */ /* 0x084ff00000001874 */
[C---:B------:R-:W-:Y:S01]  /*af10*/  HMMA.16816.F32 R120, R144.reuse, R148, R120 ;  /* 0x000000949078723c */ /* 0x040fe20000001878 */
[----:B------:R-:W2:Y:S04]  /*af20*/  LDL.LU R149, [R1+0xc] ;  /* 0x00000c0001957983 */ /* 0x000ea80000300800 */
[----:B------:R-:W3:Y:S03]  /*af30*/  LDL.LU R148, [R1+0x8] ;  /* 0x0000080001947983 */ /* 0x000ee60000300800 */
[-C--:B------:R-:W-:Y:S01]  /*af40*/  HMMA.16816.F32 R124, R144, R150.reuse, R124 ;  /* 0x00000096907c723c */ /* 0x080fe2000000187c */
[----:B------:R-:W4:Y:S07]  /*af50*/  LDSM.16.MT88.4 R144, [R225+0x1100] ;  /* 0x00110000e190783b */ /* 0x000f2e0000004200 */
[----:B------:R-:W-:Y:S07]  /*af60*/  HMMA.16816.F32 R128, R140, R150, R128 ;  /* 0x000000968c80723c */ /* 0x000fee0000001880 */
[----:B------:R-:W-:Y:S02]  /*af70*/  F2FP.PACK_AB R140, R185, R206 ;  /* 0x000000ceb98c723e */ /* 0x000fe400000000ff */
[----:B------:R-:W-:Y:S03]  /*af80*/  F2FP.PACK_AB R141, R184, R187 ;  /* 0x000000bbb88d723e */ /* 0x000fe600000000ff */
[----:B------:R-:W-:Y:S02]  /*af90*/  F2FP.PACK_AB R142, R193, R196 ;  /* 0x000000c4c18e723e */ /* 0x000fe400000000ff */
[----:B------:R-:W-:Y:S02]  /*afa0*/  F2FP.PACK_AB R143, R183, R195 ;  /* 0x000000c3b78f723e */ /* 0x000fe400000000ff */
[----:B------:R-:W-:Y:S02]  /*afb0*/  F2FP.PACK_AB R150, R182, R194 ;  /* 0x000000c2b696723e */ /* 0x000fe400000000ff */
[----:B-1----:R-:W-:Y:S03]  /*afc0*/  F2FP.PACK_AB R151, R250, R247 ;  /* 0x000000f7fa97723e */ /* 0x002fe600000000ff */
[-C--:B----4-:R-:W-:Y:S03]  /*afd0*/  HMMA.16816.F32 R4, R140, R144.reuse, R4 ;  /* 0x000000908c04723c */ /* 0x090fe60000001804 */
[----:B--2---:R-:W-:Y:S01]  /*afe0*/  FFMA.FTZ R133, R132, R149, R213 ;  /* 0x0000009584857223 */ /* 0x004fe200000100d5 */
[----:B------:R-:W-:Y:S01]  /*aff0*/  F2FP.PACK_AB R149, R249, R248 ;  /* 0x000000f8f995723e */ /* 0x000fe200000000ff */
[----:B------:R1:W2:Y:S01]  /*b000*/  MUFU.EX2 R132, R170 ;  /* 0x000000aa00847308 */ /* 0x0002a20000000800 */
[----:B---3--:R-:W-:Y:S01]  /*b010*/  FFMA.FTZ R134, R0, R148, R209 ;  /* 0x0000009400867223 */ /* 0x008fe200000100d1 */
[----:B------:R-:W-:Y:S01]  /*b020*/  F2FP.PACK_AB R148, R197, R186 ;  /* 0x000000bac594723e */ /* 0x000fe200000000ff */
[----:B------:R-:W-:Y:S01]  /*b030*/  FADD.FTZ R0, R221, R138 ;  /* 0x0000008add007221 */ /* 0x000fe20000010000 */
[----:B------:R-:W-:Y:S03]  /*b040*/  F2FP.PACK_AB R209, R245, R246 ;  /* 0x000000f6f5d1723e */ /* 0x000fe600000000ff */
[----:B------:R-:W-:Y:S02]  /*b050*/  FADD.FTZ R133, R216, R133 ;  /* 0x00000085d8857221 */ /* 0x000fe40000010000 */
[----:B------:R-:W-:Y:S01]  /*b060*/  FADD.FTZ R0, R223, R0 ;  /* 0x00000000df007221 */ /* 0x000fe20000010000 */
[C---:B------:R-:W-:Y:S01]  /*b070*/  HMMA.16816.F32 R8, R148.reuse, R144, R8 ;  /* 0x000000909408723c */ /* 0x040fe20000001808 */
[----:B------:R3:W-:Y:S03]  /*b080*/  MUFU.EX2 R138, R3 ;  /* 0x00000003008a7308 */ /* 0x0007e60000000800 */
[----:B------:R-:W-:Y:S02]  /*b090*/  FADD.FTZ R133, R217, R133 ;  /* 0x00000085d9857221 */ /* 0x000fe40000010000 */
[----:B------:R-:W-:Y:S01]  /*b0a0*/  LDSM.16.MT88.4 R216, [R226+0x3900] ;  /* 0x00390000e2d8783b */ /* 0x000fe20000004200 */
[----:B------:R-:W-:Y:S01]  /*b0b0*/  FADD.FTZ R134, R210, R134 ;  /* 0x00000086d2867221 */ /* 0x000fe20000010000 */
[-C--:B------:R-:W-:Y:S04]  /*b0c0*/  HMMA.16816.F32 R12, R148, R146.reuse, R12 ;  /* 0x00000092940c723c */ /* 0x080fe8000000180c */
[----:B------:R-:W-:Y:S01]  /*b0d0*/  FADD.FTZ R134, R211, R134 ;  /* 0x00000086d3867221 */ /* 0x000fe20000010000 */
[----:B------:R-:W-:Y:S01]  /*b0e0*/  F2FP.PACK_AB R210, R251, R252 ;  /* 0x000000fcfbd2723e */ /* 0x000fe200000000ff */
[----:B-1----:R-:W-:Y:S02]  /*b0f0*/  LDSM.16.MT88.4 R168, [R226+0x1900] ;  /* 0x00190000e2a8783b */ /* 0x002fe40000004200 */
[C---:B------:R-:W-:Y:S04]  /*b100*/  HMMA.16816.F32 R16, R140.reuse, R146, R16 ;  /* 0x000000928c10723c */ /* 0x040fe80000001810 */
[----:B------:R-:W-:Y:S02]  /*b110*/  FADD.FTZ R134, R212, R134 ;  /* 0x00000086d4867221 */ /* 0x000fe40000010000 */
[----:B------:R-:W1:Y:S02]  /*b120*/  LDSM.16.MT88.4 R144, [R225+0x3100] ;  /* 0x00310000e190783b */ /* 0x000e640000004200 */
[-C--:B------:R-:W-:Y:S04]  /*b130*/  HMMA.16816.F32 R20, R140, R152.reuse, R20 ;  /* 0x000000988c14723c */ /* 0x080fe80000001814 */
[----:B---3--:R-:W-:Y:S02]  /*b140*/  FADD.FTZ R3, R242, R0 ;  /* 0x00000000f2037221 */ /* 0x008fe40000010000 */
[----:B------:R-:W-:Y:S01]  /*b150*/  LDSM.16.MT88.4 R212, [R225+0x3900] ;  /* 0x00390000e1d4783b */ /* 0x000fe20000004200 */
[----:B------:R-:W-:Y:S01]  /*b160*/  FADD.FTZ R0, R220, R133 ;  /* 0x00000085dc007221 */ /* 0x000fe20000010000 */
[C---:B------:R-:W-:Y:S04]  /*b170*/  HMMA.16816.F32 R24, R148.reuse, R152, R24 ;  /* 0x000000989418723c */ /* 0x040fe80000001818 */
[----:B------:R-:W-:Y:S01]  /*b180*/  MOV R133, R166 ;  /* 0x000000a600857202 */ /* 0x000fe20000000f00 */
[----:B------:R-:W-:Y:S01]  /*b190*/  FADD.FTZ R0, R176, R0 ;  /* 0x00000000b0007221 */ /* 0x000fe20000010000 */
[----:B------:R-:W-:Y:S01]  /*b1a0*/  MOV R166, R184 ;  /* 0x000000b800a67202 */ /* 0x000fe20000000f00 */
[----:B------:R-:W-:Y:S01]  /*b1b0*/  FADD.FTZ R3, R177, R3 ;  /* 0x00000003b1037221 */ /* 0x000fe20000010000 */
[-C--:B------:R-:W-:Y:S04]  /*b1c0*/  HMMA.16816.F32 R28, R148, R154.reuse, R28 ;  /* 0x0000009a941c723c */ /* 0x080fe8000000181c */
[----:B------:R-:W-:Y:S01]  /*b1d0*/  MOV R177, R204 ;  /* 0x000000cc00b17202 */ /* 0x000fe20000000f00 */
[----:B------:R-:W-:Y:S01]  /*b1e0*/  FADD.FTZ R3, R243, R3 ;  /* 0x00000003f3037221 */ /* 0x000fe20000010000 */
[----:B------:R-:W-:Y:S01]  /*b1f0*/  MOV R176, R188 ;  /* 0x000000bc00b07202 */ /* 0x000fe20000000f00 */
[----:B------:R-:W-:Y:S01]  /*b200*/  FADD.FTZ R0, R235, R0 ;  /* 0x00000000eb007221 */ /* 0x000fe20000010000 */
[C---:B------:R-:W-:Y:S01]  /*b210*/  HMMA.16816.F32 R32, R140.reuse, R154, R32 ;  /* 0x0000009a8c20723c */ /* 0x040fe20000001820 */
[----:B------:R-:W3:Y:S03]  /*b220*/  LDSM.16.MT88.4 R152, [R226+0x3100] ;  /* 0x00310000e298783b */ /* 0x000ee60000004200 */
[----:B------:R-:W-:Y:S01]  /*b230*/  F2FP.PACK_AB R188, R172, R173 ;  /* 0x000000adacbc723e */ /* 0x000fe200000000ff */
[----:B------:R-:W-:Y:S03]  /*b240*/  FADD.FTZ R134, R164, R134 ;  /* 0x00000086a4867221 */ /* 0x000fe60000010000 */
[-C--:B------:R-:W-:Y:S08]  /*b250*/  HMMA.16816.F32 R36, R140, R156.reuse, R36 ;  /* 0x0000009c8c24723c */ /* 0x080ff00000001824 */
[C---:B------:R-:W-:Y:S08]  /*b260*/  HMMA.16816.F32 R40, R148.reuse, R156, R40 ;  /* 0x0000009c9428723c */ /* 0x040ff00000001828 */
[-C--:B------:R-:W-:Y:S08]  /*b270*/  HMMA.16816.F32 R44, R148, R158.reuse, R44 ;  /* 0x0000009e942c723c */ /* 0x080ff0000000182c */
[C---:B------:R-:W-:Y:S01]  /*b280*/  HMMA.16816.F32 R48, R140.reuse, R158, R48 ;  /* 0x0000009e8c30723c */ /* 0x040fe20000001830 */
[----:B------:R-:W4:Y:S07]  /*b290*/  LDSM.16.MT88.4 R156, [R228+0x3100] ;  /* 0x00310000e49c783b */ /* 0x000f2e0000004200 */
[-C--:B------:R-:W-:Y:S08]  /*b2a0*/  HMMA.16816.F32 R52, R140, R160.reuse, R52 ;  /* 0x000000a08c34723c */ /* 0x080ff00000001834 */
[C---:B------:R-:W-:Y:S08]  /*b2b0*/  HMMA.16816.F32 R56, R148.reuse, R160, R56 ;  /* 0x000000a09438723c */ /* 0x040ff00000001838 */
[-C--:B------:R-:W-:Y:S08]  /*b2c0*/  HMMA.16816.F32 R60, R148, R162.reuse, R60 ;  /* 0x000000a2943c723c */ /* 0x080ff0000000183c */
[C---:B------:R-:W-:Y:S01]  /*b2d0*/  HMMA.16816.F32 R64, R140.reuse, R162, R64 ;  /* 0x000000a28c40723c */ /* 0x040fe20000001840 */
[----:B------:R-:W2:Y:S07]  /*b2e0*/  LDSM.16.MT88.4 R160, [R227+0x3100] ;  /* 0x00310000e3a0783b */ /* 0x000eae0000004200 */
[-C--:B-1----:R-:W-:Y:S08]  /*b2f0*/  HMMA.16816.F32 R68, R140, R144.reuse, R68 ;  /* 0x000000908c44723c */ /* 0x082ff00000001844 */
[C---:B------:R-:W-:Y:S08]  /*b300*/  HMMA.16816.F32 R72, R148.reuse, R144, R72 ;  /* 0x000000909448723c */ /* 0x040ff00000001848 */
[-C--:B------:R-:W-:Y:S08]  /*b310*/  HMMA.16816.F32 R76, R148, R146.reuse, R76 ;  /* 0x00000092944c723c */ /* 0x080ff0000000184c */
[C---:B------:R-:W-:Y:S08]  /*b320*/  HMMA.16816.F32 R80, R140.reuse, R146, R80 ;  /* 0x000000928c50723c */ /* 0x040ff00000001850 */
[-C--:B---3--:R-:W-:Y:S08]  /*b330*/  HMMA.16816.F32 R84, R140, R152.reuse, R84 ;  /* 0x000000988c54723c */ /* 0x088ff00000001854 */
[C---:B------:R-:W-:Y:S08]  /*b340*/  HMMA.16816.F32 R88, R148.reuse, R152, R88 ;  /* 0x000000989458723c */ /* 0x040ff00000001858 */
[-C--:B------:R-:W-:Y:S08]  /*b350*/  HMMA.16816.F32 R92, R148, R154.reuse, R92 ;  /* 0x0000009a945c723c */ /* 0x080ff0000000185c */
[C---:B------:R-:W-:Y:S01]  /*b360*/  HMMA.16816.F32 R96, R140.reuse, R154, R96 ;  /* 0x0000009a8c60723c */ /* 0x040fe20000001860 */
[----:B------:R-:W1:Y:S07]  /*b370*/  LDSM.16.MT88.4 R152, [R225+0x1900] ;  /* 0x00190000e198783b */ /* 0x000e6e0000004200 */
[-C--:B----4-:R-:W-:Y:S08]  /*b380*/  HMMA.16816.F32 R100, R140, R156.reuse, R100 ;  /* 0x0000009c8c64723c */ /* 0x090ff00000001864 */
[C---:B------:R-:W-:Y:S07]  /*b390*/  HMMA.16816.F32 R104, R148.reuse, R156, R104 ;  /* 0x0000009c9468723c */ /* 0x040fee0000001868 */
[----:B------:R-:W-:Y:S01]  /*b3a0*/  MOV R156, R206 ;  /* 0x000000ce009c7202 */ /* 0x000fe20000000f00 */
[-C--:B------:R-:W-:Y:S04]  /*b3b0*/  HMMA.16816.F32 R108, R148, R158.reuse, R108 ;  /* 0x0000009e946c723c */ /* 0x080fe8000000186c */
[----:B------:R-:W-:Y:S02]  /*b3c0*/  MOV R157, R167 ;  /* 0x000000a7009d7202 */ /* 0x000fe40000000f00 */
[----:B------:R-:W-:Y:S02]  /*b3d0*/  MOV R167, R186 ;  /* 0x000000ba00a77202 */ /* 0x000fe40000000f00 */
[C---:B------:R-:W-:Y:S04]  /*b3e0*/  HMMA.16816.F32 R112, R140.reuse, R158, R112 ;  /* 0x0000009e8c70723c */ /* 0x040fe80000001870 */
[----:B------:R-:W-:Y:S03]  /*b3f0*/  F2FP.PACK_AB R191, R133, R157 ;  /* 0x0000009d85bf723e */ /* 0x000fe600000000ff */
[----:B--2---:R-:W-:Y:S01]  /*b400*/  MOV R158, R132 ;  /* 0x00000084009e7202 */ /* 0x004fe20000000f00 */
[-C--:B------:R-:W-:Y:S04]  /*b410*/  HMMA.16816.F32 R116, R140, R160.reuse, R116 ;  /* 0x000000a08c74723c */ /* 0x080fe80000001874 */
[----:B------:R-:W-:Y:S01]  /*b420*/  FADD.FTZ R132, R222, R139 ;  /* 0x0000008bde847221 */ /* 0x000fe20000010000 */
[----:B------:R-:W-:Y:S01]  /*b430*/  MOV R159, R187 ;  /* 0x000000bb009f7202 */ /* 0x000fe20000000f00 */
[----:B------:R2:W3:Y:S01]  /*b440*/  MUFU.EX2 R139, R189 ;  /* 0x000000bd008b7308 */ /* 0x0004e20000000800 */
[----:B------:R-:W4:Y:S01]  /*b450*/  LDSM.16.MT88.4 R184, [R228+0x1900] ;  /* 0x00190000e4b8783b */ /* 0x000f220000004200 */
[C---:B------:R-:W-:Y:S04]  /*b460*/  HMMA.16816.F32 R120, R148.reuse, R160, R120 ;  /* 0x000000a09478723c */ /* 0x040fe80000001878 */
[----:B------:R-:W-:Y:S01]  /*b470*/  FADD.FTZ R132, R231, R132 ;  /* 0x00000084e7847221 */ /* 0x000fe20000010000 */
[----:B------:R-:W-:Y:S02]  /*b480*/  F2FP.PACK_AB R190, R158, R176 ;  /* 0x000000b09ebe723e */ /* 0x000fe400000000ff */
[----:B------:R-:W-:Y:S01]  /*b490*/  LDSM.16.MT88.4 R220, [R228+0x3900] ;  /* 0x00390000e4dc783b */ /* 0x000fe20000004200 */
[-C--:B------:R-:W-:Y:S04]  /*b4a0*/  HMMA.16816.F32 R124, R148, R162.reuse, R124 ;  /* 0x000000a2947c723c */ /* 0x080fe8000000187c */
[----:B------:R-:W-:Y:S03]  /*b4b0*/  FADD.FTZ R132, R241, R132 ;  /* 0x00000084f1847221 */ /* 0x000fe60000010000 */
[----:B------:R4:W5:Y:S01]  /*b4c0*/  LDL.LU R231, [R1+0x50] ;  /* 0x0000500001e77983 */ /* 0x0009620000300800 */
[----:B------:R-:W-:Y:S03]  /*b4d0*/  HMMA.16816.F32 R128, R140, R162, R128 ;  /* 0x000000a28c80723c */ /* 0x000fe60000001880 */
[----:B------:R4:W5:Y:S01]  /*b4e0*/  LDL.LU R241, [R1+0x4c] ;  /* 0x00004c0001f17983 */ /* 0x0009620000300800 */
[----:B------:R-:W-:Y:S01]  /*b4f0*/  FADD.FTZ R132, R178, R132 ;  /* 0x00000084b2847221 */ /* 0x000fe20000010000 */
[----:B------:R-:W-:Y:S02]  /*b500*/  MOV R178, R205 ;  /* 0x000000cd00b27202 */ /* 0x000fe40000000f00 */
[----:B--2---:R-:W-:Y:S01]  /*b510*/  F2FP.PACK_AB R189, R175, R200 ;  /* 0x000000c8afbd723e */ /* 0x004fe200000000ff */
[----:B------:R2:W5:Y:S01]  /*b520*/  LDL.LU R242, [R1+0x48] ;  /* 0x0000480001f27983 */ /* 0x0005620000300800 */
[----:B---3--:R-:W-:Y:S03]  /*b530*/  F2FP.PACK_AB R211, R138, R139 ;  /* 0x0000008b8ad3723e */ /* 0x008fe600000000ff */
[----:B------:R2:W5:Y:S02]  /*b540*/  LDL.LU R243, [R1+0x44] ;  /* 0x0000440001f37983 */ /* 0x0005640000300800 */
[-C--:B-1----:R-:W-:Y:S02]  /*b550*/  HMMA.16816.F32 R144, R188, R152.reuse, R4 ;  /* 0x00000098bc90723c */ /* 0x082fe40000001804 */
[----:B------:R2:W5:Y:S04]  /*b560*/  LDL.LU R235, [R1+0x40] ;  /* 0x0000400001eb7983 */ /* 0x0005680000300800 */
[----:B------:R-:W1:Y:S02]  /*b570*/  LDSM.16.MT88.4 R204, [R227+0x1900] ;  /* 0x00190000e3cc783b */ /* 0x000e640000004200 */
[C---:B------:R-:W-:Y:S06]  /*b580*/  HMMA.16816.F32 R140, R208.reuse, R152, R8 ;  /* 0x00000098d08c723c */ /* 0x040fec0000001808 */
[----:B------:R-:W3:Y:S01]  /*b590*/  LDSM.16.MT88.4 R4, [R227+0x3900] ;  /* 0x00390000e304783b */ /* 0x000ee20000004200 */
[----:B------:R-:W-:Y:S01]  /*b5a0*/  MOV R8, R158 ;  /* 0x0000009e00087202 */ /* 0x000fe20000000f00 */
[-C--:B------:R-:W-:Y:S04]  /*b5b0*/  HMMA.16816.F32 R148, R208, R154.reuse, R12 ;  /* 0x0000009ad094723c */ /* 0x080fe8000000180c */
[----:B------:R-:W-:Y:S02]  /*b5c0*/  MOV R11, R157 ;  /* 0x0000009d000b7202 */ /* 0x000fe40000000f00 */
[----:B------:R-:W-:Y:S02]  /*b5d0*/  MOV R9, R159 ;  /* 0x0000009f00097202 */ /* 0x000fe40000000f00 */
[C---:B------:R-:W-:Y:S04]  /*b5e0*/  HMMA.16816.F32 R152, R188.reuse, R154, R16 ;  /* 0x0000009abc98723c */ /* 0x040fe80000001810 */
[----:B------:R-:W-:Y:S02]  /*b5f0*/  MOV R10, R156 ;  /* 0x0000009c000a7202 */ /* 0x000fe40000000f00 */
[----:B------:R-:W-:Y:S02]  /*b600*/  MOV R15, R167 ;  /* 0x000000a7000f7202 */ /* 0x000fe40000000f00 */
        /* <DEDUP_REMOVED lines=12> */
[-C--:B----4-:R-:W-:Y:S04]  /*b6d0*/  HMMA.16816.F32 R172, R188, R184.reuse, R36 ;  /* 0x000000b8bcac723c */ /* 0x090fe80000001824 */
[----:B------:R-:W-:Y:S02]  /*b6e0*/  MOV R29, R13 ;  /* 0x0000000d001d7202 */ /* 0x000fe40000000f00 */
[----:B------:R-:W-:Y:S02]  /*b6f0*/  MOV R13, R176 ;  /* 0x000000b0000d7202 */ /* 0x000fe40000000f00 */
[----:B------:R-:W-:Y:S04]  /*b700*/  MOV R33, R177 ;  /* 0x000000b100217202 */ /* 0x000fe80000000f00 */
[----:B------:R-:W-:Y:S02]  /*b710*/  MOV R39, R179 ;  /* 0x000000b300277202 */ /* 0x000fe40000000f00 */
[----:B------:R-:W-:Y:S02]  /*b720*/  MOV R12, R178 ;  /* 0x000000b2000c7202 */ /* 0x000fe40000000f00 */
[C---:B------:R-:W-:Y:S04]  /*b730*/  HMMA.16816.F32 R176, R208.reuse, R184, R40 ;  /* 0x000000b8d0b0723c */ /* 0x040fe80000001828 */
[----:B------:R-:W-:Y:S01]  /*b740*/  MOV R20, R183 ;  /* 0x000000b700147202 */ /* 0x000fe20000000f00 */
[----:B------:R-:W-:Y:S01]  /*b750*/  FADD.FTZ R0, R39, R0 ;  /* 0x0000000027007221 */ /* 0x000fe20000010000 */
[----:B------:R-:W-:Y:S01]  /*b760*/  MOV R21, R182 ;  /* 0x000000b600157202 */ /* 0x000fe20000000f00 */
[----:B------:R-:W-:Y:S01]  /*b770*/  FADD.FTZ R12, R12, R134 ;  /* 0x000000860c0c7221 */ /* 0x000fe20000010000 */
[----:B------:R-:W-:Y:S04]  /*b780*/  MOV R38, R180 ;  /* 0x000000b400267202 */ /* 0x000fe80000000f00 */
[----:B------:R-:W-:Y:S01]  /*b790*/  MOV R37, R181 ;  /* 0x000000b500257202 */ /* 0x000fe20000000f00 */
[----:B------:R-:W-:Y:S01]  /*b7a0*/  FADD.FTZ R3, R38, R3 ;  /* 0x0000000326037221 */ /* 0x000fe20000010000 */
[-C--:B------:R-:W-:Y:S03]  /*b7b0*/  HMMA.16816.F32 R180, R208, R186.reuse, R44 ;  /* 0x000000bad0b4723c */ /* 0x080fe6000000182c */
[----:B------:R-:W-:Y:S02]  /*b7c0*/  MOV R15, R8 ;  /* 0x00000008000f7202 */ /* 0x000fe40000000f00 */
[----:B------:R-:W-:Y:S02]  /*b7d0*/  MOV R30, R14 ;  /* 0x0000000e001e7202 */ /* 0x000fe40000000f00 */
[----:B------:R-:W-:Y:S01]  /*b7e0*/  MOV R14, R11 ;  /* 0x0000000b000e7202 */ /* 0x000fe20000000f00 */
[C---:B------:R-:W-:Y:S04]  /*b7f0*/  HMMA.16816.F32 R184, R188.reuse, R186, R48 ;  /* 0x000000babcb8723c */ /* 0x040fe80000001830 */
[----:B------:R-:W-:Y:S02]  /*b800*/  MOV R25, R195 ;  /* 0x000000c300197202 */ /* 0x000fe40000000f00 */
[----:B------:R-:W-:Y:S02]  /*b810*/  MOV R26, R194 ;  /* 0x000000c2001a7202 */ /* 0x000fe40000000f00 */
[----:B------:R-:W-:Y:S04]  /*b820*/  MOV R27, R193 ;  /* 0x000000c1001b7202 */ /* 0x000fe80000000f00 */
[----:B------:R-:W-:Y:S02]  /*b830*/  MOV R32, R192 ;  /* 0x000000c000207202 */ /* 0x000fe40000000f00 */
[-C--:B-1----:R-:W-:Y:S03]  /*b840*/  HMMA.16816.F32 R192, R188, R204.reuse, R52 ;  /* 0x000000ccbcc0723c */ /* 0x082fe60000001834 */
[----:B------:R-:W-:Y:S01]  /*b850*/  MOV R31, R197 ;  /* 0x000000c5001f7202 */ /* 0x000fe20000000f00 */
[----:B------:R-:W-:Y:S01]  /*b860*/  FADD.FTZ R12, R32, R12 ;  /* 0x0000000c200c7221 */ /* 0x000fe20000010000 */
[----:B------:R-:W-:Y:S02]  /*b870*/  MOV R24, R196 ;  /* 0x000000c400187202 */ /* 0x000fe40000000f00 */
[----:B------:R-:W-:Y:S02]  /*b880*/  MOV R11, R199 ;  /* 0x000000c7000b7202 */ /* 0x000fe40000000f00 */
[----:B------:R-:W-:Y:S02]  /*b890*/  MOV R8, R198 ;  /* 0x000000c600087202 */ /* 0x000fe40000000f00 */
[C---:B------:R-:W-:Y:S04]  /*b8a0*/  HMMA.16816.F32 R196, R208.reuse, R204, R56 ;  /* 0x000000ccd0c4723c */ /* 0x040fe80000001838 */
[----:B------:R-:W-:Y:S01]  /*b8b0*/  MOV R23, R200 ;  /* 0x000000c800177202 */ /* 0x000fe20000000f00 */
[----:B------:R-:W-:Y:S01]  /*b8c0*/  FADD.FTZ R8, R8, R132 ;  /* 0x0000008408087221 */ /* 0x000fe20000010000 */
[----:B------:R-:W-:Y:S02]  /*b8d0*/  MOV R35, R9 ;  /* 0x0000000900237202 */ /* 0x000fe40000000f00 */
[----:B------:R-:W-:Y:S01]  /*b8e0*/  MOV R34, R10 ;  /* 0x0000000a00227202 */ /* 0x000fe20000000f00 */
[----:B------:R-:W-:Y:S03]  /*b8f0*/  FADD.FTZ R8, R37, R8 ;  /* 0x0000000825087221 */ /* 0x000fe60000010000 */
[----:B------:R-:W-:Y:S01]  /*b900*/  MOV R9, R203 ;  /* 0x000000cb00097202 */ /* 0x000fe20000000f00 */
[----:B------:R-:W-:Y:S01]  /*b910*/  FADD.FTZ R11, R11, R8 ;  /* 0x000000080b0b7221 */ /* 0x000fe20000010000 */
[----:B------:R-:W-:Y:S01]  /*b920*/  MOV R10, R202 ;  /* 0x000000ca000a7202 */ /* 0x000fe20000000f00 */
[----:B------:R-:W-:Y:S01]  /*b930*/  FADD.FTZ R8, R33, R12 ;  /* 0x0000000c21087221 */ /* 0x000fe20000010000 */
[-C--:B------:R-:W-:Y:S03]  /*b940*/  HMMA.16816.F32 R200, R208, R206.reuse, R60 ;  /* 0x000000ced0c8723c */ /* 0x080fe6000000183c */
[----:B------:R-:W-:Y:S01]  /*b950*/  FADD.FTZ R10, R10, R3 ;  /* 0x000000030a0a7221 */ /* 0x000fe20000010000 */
[----:B------:R-:W-:Y:S01]  /*b960*/  MOV R132, R136 ;  /* 0x0000008800847202 */ /* 0x000fe20000000f00 */
[----:B------:R-:W-:Y:S02]  /*b970*/  FADD.FTZ R3, R34, R11 ;  /* 0x0000000b22037221 */ /* 0x000fe40000010000 */
[----:B------:R-:W-:Y:S01]  /*b980*/  FADD.FTZ R9, R9, R0 ;  /* 0x0000000009097221 */ /* 0x000fe20000010000 */
[C---:B------:R-:W-:Y:S04]  /*b990*/  HMMA.16816.F32 R204, R188.reuse, R206, R64 ;  /* 0x000000cebccc723c */ /* 0x040fe80000001840 */
[----:B------:R-:W-:Y:S02]  /*b9a0*/  FADD.FTZ R0, R35, R10 ;  /* 0x0000000a23007221 */ /* 0x000fe40000010000 */
[----:B------:R-:W-:Y:S02]  /*b9b0*/  FADD.FTZ R11, R28, R9 ;  /* 0x000000091c0b7221 */ /* 0x000fe40000010000 */
[-C--:B------:R-:W-:Y:S04]  /*b9c0*/  HMMA.16816.F32 R68, R188, R212.reuse, R68 ;  /* 0x000000d4bc44723c */ /* 0x080fe80000001844 */
[----:B------:R-:W-:Y:S02]  /*b9d0*/  FADD.FTZ R9, R29, R3 ;  /* 0x000000031d097221 */ /* 0x000fe40000010000 */
[----:B------:R-:W-:Y:S02]  /*b9e0*/  FADD.FTZ R10, R248, R8 ;  /* 0x00000008f80a7221 */ /* 0x000fe40000010000 */
[C---:B------:R-:W-:Y:S04]  /*b9f0*/  HMMA.16816.F32 R72, R208.reuse, R212, R72 ;  /* 0x000000d4d048723c */ /* 0x040fe80000001848 */
[----:B------:R-:W-:Y:S02]  /*ba00*/  FADD.FTZ R3, R249, R10 ;  /* 0x0000000af9037221 */ /* 0x000fe40000010000 */
[----:B------:R-:W-:Y:S02]  /*ba10*/  FADD.FTZ R8, R30, R0 ;  /* 0x000000001e087221 */ /* 0x000fe40000010000 */
[-C--:B------:R-:W-:Y:S04]  /*ba20*/  HMMA.16816.F32 R76, R208, R214.reuse, R76 ;  /* 0x000000d6d04c723c */ /* 0x080fe8000000184c */
[----:B------:R-:W-:Y:S02]  /*ba30*/  FADD.FTZ R0, R24, R9 ;  /* 0x0000000918007221 */ /* 0x000fe40000010000 */
[----:B------:R-:W-:Y:S02]  /*ba40*/  FADD.FTZ R10, R25, R8 ;  /* 0x00000008190a7221 */ /* 0x000fe40000010000 */
[C---:B------:R-:W-:Y:S04]  /*ba50*/  HMMA.16816.F32 R80, R188.reuse, R214, R80 ;  /* 0x000000d6bc50723c */ /* 0x040fe80000001850 */
[----:B------:R-:W-:Y:S04]  /*ba60*/  FADD.FTZ R9, R27, R0 ;  /* 0x000000001b097221 */ /* 0x000fe80000010000 */
[-C--:B------:R-:W-:Y:S04]  /*ba70*/  HMMA.16816.F32 R84, R188, R216.reuse, R84 ;  /* 0x000000d8bc54723c */ /* 0x080fe80000001854 */
[----:B------:R-:W-:Y:S04]  /*ba80*/  FADD.FTZ R9, R22, R9 ;  /* 0x0000000916097221 */ /* 0x000fe80000010000 */
[C---:B------:R-:W-:Y:S08]  /*ba90*/  HMMA.16816.F32 R88, R208.reuse, R216, R88 ;  /* 0x000000d8d058723c */ /* 0x040ff00000001858 */
[-C--:B------:R-:W-:Y:S08]  /*baa0*/  HMMA.16816.F32 R92, R208, R218.reuse, R92 ;  /* 0x000000dad05c723c */ /* 0x080ff0000000185c */
[C---:B------:R-:W-:Y:S08]  /*bab0*/  HMMA.16816.F32 R96, R188.reuse, R218, R96 ;  /* 0x000000dabc60723c */ /* 0x040ff00000001860 */
[-C--:B------:R-:W-:Y:S08]  /*bac0*/  HMMA.16816.F32 R100, R188, R220.reuse, R100 ;  /* 0x000000dcbc64723c */ /* 0x080ff00000001864 */
[C---:B------:R-:W-:Y:S08]  /*bad0*/  HMMA.16816.F32 R104, R208.reuse, R220, R104 ;  /* 0x000000dcd068723c */ /* 0x040ff00000001868 */
[-C--:B------:R-:W-:Y:S08]  /*bae0*/  HMMA.16816.F32 R108, R208, R222.reuse, R108 ;  /* 0x000000ded06c723c */ /* 0x080ff0000000186c */
[C---:B------:R-:W-:Y:S08]  /*baf0*/  HMMA.16816.F32 R112, R188.reuse, R222, R112 ;  /* 0x000000debc70723c */ /* 0x040ff00000001870 */
[-C--:B---3--:R-:W-:Y:S08]  /*bb00*/  HMMA.16816.F32 R116, R188, R4.reuse, R116 ;  /* 0x00000004bc74723c */ /* 0x088ff00000001874 */
[C---:B------:R-:W-:Y:S07]  /*bb10*/  HMMA.16816.F32 R120, R208.reuse, R4, R120 ;  /* 0x00000004d078723c */ /* 0x040fee0000001878 */
[----:B------:R-:W-:Y:S01]  /*bb20*/  FADD.FTZ R4, R31, R11 ;  /* 0x0000000b1f047221 */ /* 0x000fe20000010000 */
[-C--:B------:R-:W-:Y:S04]  /*bb30*/  HMMA.16816.F32 R124, R208, R6.reuse, R124 ;  /* 0x00000006d07c723c */ /* 0x080fe8000000187c */
        /* <DEDUP_REMOVED lines=16> */
[----:B------:R-:W-:Y:S01]  /*bc40*/  FADD.FTZ R4, R14, R0 ;  /* 0x000000000e047221 */ /* 0x000fe20000010000 */
[----:B------:R-:W-:Y:S01]  /*bc50*/  STL [R1], R5 ;  /* 0x0000000501007387 */ /* 0x000fe20000100800 */
[----:B------:R-:W-:Y:S02]  /*bc60*/  FADD.FTZ R3, R251, R3 ;  /* 0x00000003fb037221 */ /* 0x000fe40000010000 */
[----:B------:R-:W-:Y:S02]  /*bc70*/  FADD.FTZ R4, R133, R4 ;  /* 0x0000000485047221 */ /* 0x000fe40000010000 */
[----:B------:R-:W-:Y:S01]  /*bc80*/  FADD.FTZ R0, R139, R7 ;  /* 0x000000078b007221 */ /* 0x000fe20000010000 */
[----:B------:R-:W-:Y:S02]  /*bc90*/  MOV R139, R2 ;  /* 0x00000002008b7202 */ /* 0x000fe40000000f00 */
[----:B------:R-:W-:Y:S01]  /*bca0*/  STL [R1+0x4], R4 ;  /* 0x0000040401007387 */ /* 0x000fe20000100800 */
[----:B------:R-:W-:Y:S01]  /*bcb0*/  FADD.FTZ R0, R138, R0 ;  /* 0x000000008a007221 */ /* 0x000fe20000010000 */
[----:B------:R-:W-:Y:S02]  /*bcc0*/  MOV R138, R135 ;  /* 0x00000087008a7202 */ /* 0x000fe40000000f00 */
[----:B------:R1:W-:Y:S04]  /*bcd0*/  STL [R1+0xc], R3 ;  /* 0x00000c0301007387 */ /* 0x0003e80000100800 */
[----:B------:R2:W-:Y:S01]  /*bce0*/  STL [R1+0x8], R0 ;  /* 0x0000080001007387 */ /* 0x0005e20000100800 */
[----:B-1----:R-:W-:Y:S01]  /*bcf0*/  MOV R3, R137 ;  /* 0x0000008900037202 */ /* 0x002fe20000000f00 */
[----:B------:R-:W-:-:S05]  /*bd00*/  @P1 BRA `(.L_x_112) ;  /* 0xffffb45000001947 */ /* 0x000fca000383ffff */
.L_x_111:
[----:B-12---:R-:W2:Y:S04]  /*bd10*/  LDL.LU R0, [R1] ;  /* 0x0000000001007983 */ /* 0x006ea80000300800 */
[----:B------:R-:W3:Y:S04]  /*bd20*/  LDL.LU R4, [R1+0x4] ;  /* 0x0000040001047983 */ /* 0x000ee80000300800 */
[----:B------:R-:W4:Y:S04]  /*bd30*/  LDL.LU R8, [R1+0xc] ;  /* 0x00000c0001087983 */ /* 0x000f280000300800 */
[----:B------:R-:W4:Y:S01]  /*bd40*/  LDL.LU R5, [R1+0x8] ;  /* 0x0000080001057983 */ /* 0x000f220000300800 */
[----:B------:R-:W-:-:S02]  /*bd50*/  MOV R18, 0xff800000 ;  /* 0xff80000000127802 */ /* 0x000fc40000000f00 */
[----:B------:R-:W-:Y:S02]  /*bd60*/  MOV R19, 0xff800000 ;  /* 0xff80000000137802 */ /* 0x000fe40000000f00 */
[----:B------:R-:W-:Y:S02]  /*bd70*/  MOV R20, 0xff800000 ;  /* 0xff80000000147802 */ /* 0x000fe40000000f00 */
[----:B------:R-:W-:Y:S02]  /*bd80*/  MOV R21, 0xff800000 ;  /* 0xff80000000157802 */ /* 0x000fe40000000f00 */
[----:B------:R-:W-:Y:S01]  /*bd90*/  PLOP3.LUT P4, PT, PT, PT, PT, 0x8, 0x0 ;  /* 0x000000000000781c */ /* 0x000fe20003f8e170 */
[----:B--2---:R-:W1:Y:S04]  /*bda0*/  SHFL.BFLY PT, R11, R0, 0x2, 0x1f ;  /* 0x0c401f00000b7f89 */ /* 0x004e6800000e0000 */
[----:B---3--:R-:W2:Y:S04]  /*bdb0*/  SHFL.BFLY PT, R9, R4, 0x2, 0x1f ;  /* 0x0c401f0004097f89 */ /* 0x008ea800000e0000 */
[----:B----4-:R-:W3:Y:S04]  /*bdc0*/  SHFL.BFLY PT, R7, R8, 0x2, 0x1f ;  /* 0x0c401f0008077f89 */ /* 0x010ee800000e0000 */
[----:B------:R-:W4:Y:S01]  /*bdd0*/  SHFL.BFLY PT, R6, R5, 0x2, 0x1f ;  /* 0x0c401f0005067f89 */ /* 0x000f2200000e0000 */
[----:B-1----:R-:W-:-:S02]  /*bde0*/  FADD.FTZ R11, R11, R0 ;  /* 0x000000000b0b7221 */ /* 0x002fc40000010000 */
[----:B--2---:R-:W-:-:S03]  /*bdf0*/  FADD.FTZ R9, R9, R4 ;  /* 0x0000000409097221 */ /* 0x004fc60000010000 */
[----:B------:R-:W1:Y:S01]  /*be00*/  SHFL.BFLY PT, R0, R11, 0x1, 0x1f ;  /* 0x0c201f000b007f89 */ /* 0x000e6200000e0000 */
[----:B---3--:R-:W-:-:S03]  /*be10*/  FADD.FTZ R7, R7, R8 ;  /* 0x0000000807077221 */ /* 0x008fc60000010000 */
[----:B------:R-:W2:Y:S01]  /*be20*/  SHFL.BFLY PT, R4, R9, 0x1, 0x1f ;  /* 0x0c201f0009047f89 */ /* 0x000ea200000e0000 */
[----:B----4-:R-:W-:-:S03]  /*be30*/  FADD.FTZ R6, R6, R5 ;  /* 0x0000000506067221 */ /* 0x010fc60000010000 */
[----:B------:R-:W3:Y:S04]  /*be40*/  SHFL.BFLY PT, R3, R7, 0x1, 0x1f ;  /* 0x0c201f0007037f89 */ /* 0x000ee800000e0000 */
[----:B------:R-:W4:Y:S01]  /*be50*/  SHFL.BFLY PT, R5, R6, 0x1, 0x1f ;  /* 0x0c201f0006057f89 */ /* 0x000f2200000e0000 */
[----:B-1----:R-:W-:Y:S01]  /*be60*/  FADD.FTZ R11, R11, R0 ;  /* 0x000000000b0b7221 */ /* 0x002fe20000010000 */
[----:B------:R-:W-:Y:S01]  /*be70*/  MOV R0, RZ ;  /* 0x000000ff00007202 */ /* 0x000fe20000000f00 */
[----:B--2---:R-:W-:-:S03]  /*be80*/  FADD.FTZ R9, R9, R4 ;  /* 0x0000000409097221 */ /* 0x004fc60000010000 */
[----:B------:R-:W-:Y:S02]  /*be90*/  FSETP.NE.FTZ.AND P3, PT, R11, RZ, PT ;  /* 0x000000ff0b00720b */ /* 0x000fe40003f75000 */
[----:B------:R-:W-:Y:S01]  /*bea0*/  MOV R4, RZ ;  /* 0x000000ff00047202 */ /* 0x000fe20000000f00 */
[----:B---3--:R-:W-:Y:S01]  /*beb0*/  FADD.FTZ R7, R7, R3 ;  /* 0x0000000307077221 */ /* 0x008fe20000010000 */
[----:B------:R-:W-:Y:S02]  /*bec0*/  FSETP.NE.FTZ.AND P2, PT, R9, RZ, PT ;  /* 0x000000ff0900720b */ /* 0x000fe40003f55000 */
[----:B------:R-:W-:Y:S01]  /*bed0*/  MOV R3, RZ ;  /* 0x000000ff00037202 */ /* 0x000fe20000000f00 */
[----:B----4-:R-:W-:Y:S01]  /*bee0*/  FADD.FTZ R6, R5, R6 ;  /* 0x0000000605067221 */ /* 0x010fe20000010000 */
[----:B------:R-:W-:-:S04]  /*bef0*/  FSETP.NE.FTZ.AND P1, PT, R7, RZ, PT ;  /* 0x000000ff0700720b */ /* 0x000fc80003f35000 */
[----:B------:R-:W-:Y:S01]  /*bf00*/  FSETP.NE.FTZ.AND P0, PT, R6, RZ, PT ;  /* 0x000000ff0600720b */ /* 0x000fe20003f15000 */
[----:B------:R-:W1:Y:S08]  /*bf10*/  @P3 MUFU.RCP R0, R11 ;  /* 0x0000000b00003308 */ /* 0x000e700000001000 */
[----:B------:R-:W2:Y:S04]  /*bf20*/  @P1 MUFU.RCP R3, R7 ;  /* 0x0000000700031308 */ /* 0x000ea80000001000 */
[----:B------:R-:W-:Y:S01]  /*bf30*/  @P0 MOV R8, 0x3f317218 ;  /* 0x3f31721800080802 */ /* 0x000fe20000000f00 */
[----:B-1----:R-:W-:-:S03]  /*bf40*/  FMUL.FTZ R144, R0, R144 ;  /* 0x0000009000907220 */ /* 0x002fc60000410000 */
[----:B------:R-:W1:Y:S01]  /*bf50*/  @P2 MUFU.RCP R4, R9 ;  /* 0x0000000900042308 */ /* 0x000e620000001000 */
[C---:B------:R-:W-:Y:S02]  /*bf60*/  FMUL.FTZ R145, R0.reuse, R145 ;  /* 0x0000009100917220 */ /* 0x040fe40000410000 */
[C---:B------:R-:W-:Y:S02]  /*bf70*/  FMUL.FTZ R152, R0.reuse, R152 ;  /* 0x0000009800987220 */ /* 0x040fe40000410000 */
[C---:B------:R-:W-:Y:S02]  /*bf80*/  FMUL.FTZ R153, R0.reuse, R153 ;  /* 0x0000009900997220 */ /* 0x040fe40000410000 */
[C---:B------:R-:W-:Y:S01]  /*bf90*/  FMUL.FTZ R156, R0.reuse, R156 ;  /* 0x0000009c009c7220 */ /* 0x040fe20000410000 */
[----:B------:R-:W-:Y:S01]  /*bfa0*/  @P3 MUFU.LG2 R11, R11 ;  /* 0x0000000b000b3308 */ /* 0x000fe20000000c00 */
[C---:B------:R-:W-:Y:S02]  /*bfb0*/  FMUL.FTZ R157, R0.reuse, R157 ;  /* 0x0000009d009d7220 */ /* 0x040fe40000410000 */
[----:B------:R-:W-:-:S02]  /*bfc0*/  FMUL.FTZ R168, R0, R168 ;  /* 0x000000a800a87220 */ /* 0x000fc40000410000 */
[C---:B------:R-:W-:Y:S02]  /*bfd0*/  FMUL.FTZ R169, R0.reuse, R169 ;  /* 0x000000a900a97220 */ /* 0x040fe40000410000 */
[C---:B------:R-:W-:Y:S01]  /*bfe0*/  FMUL.FTZ R172, R0.reuse, R172 ;  /* 0x000000ac00ac7220 */ /* 0x040fe20000410000 */
[----:B------:R-:W-:Y:S01]  /*bff0*/  @P2 MUFU.LG2 R9, R9 ;  /* 0x0000000900092308 */ /* 0x000fe20000000c00 */
[C---:B------:R-:W-:Y:S02]  /*c000*/  FMUL.FTZ R173, R0.reuse, R173 ;  /* 0x000000ad00ad7220 */ /* 0x040fe40000410000 */
[C---:B------:R-:W-:Y:S02]  /*c010*/  FMUL.FTZ R184, R0.reuse, R184 ;  /* 0x000000b800b87220 */ /* 0x040fe40000410000 */
[C---:B------:R-:W-:Y:S02]  /*c020*/  FMUL.FTZ R185, R0.reuse, R185 ;  /* 0x000000b900b97220 */ /* 0x040fe40000410000 */
[C---:B------:R-:W-:Y:S01]  /*c030*/  FMUL.FTZ R192, R0.reuse, R192 ;  /* 0x000000c000c07220 */ /* 0x040fe20000410000 */
[----:B------:R-:W-:Y:S01]  /*c040*/  @P1 MUFU.LG2 R7, R7 ;  /* 0x0000000700071308 */ /* 0x000fe20000000c00 */
        /* <DEDUP_REMOVED lines=18> */
[----:B------:R-:W-:Y:S01]  /*c170*/  FMUL.FTZ R129, R0, R129 ;  /* 0x0000008100817220 */ /* 0x000fe20000410000 */
[----:B------:R-:W-:Y:S01]  /*c180*/  MOV R0, RZ ;  /* 0x000000ff00007202 */ /* 0x000fe20000000f00 */
[----:B--2---:R-:W-:-:S02]  /*c190*/  FMUL.FTZ R140, R3, R140 ;  /* 0x0000008c038c7220 */ /* 0x004fc40000410000 */
[C---:B------:R-:W-:Y:S02]  /*c1a0*/  FMUL.FTZ R141, R3.reuse, R141 ;  /* 0x0000008d038d7220 */ /* 0x040fe40000410000 */
[C---:B------:R-:W-:Y:S01]  /*c1b0*/  FMUL.FTZ R148, R3.reuse, R148 ;  /* 0x0000009403947220 */ /* 0x040fe20000410000 */
[----:B------:R-:W2:Y:S01]  /*c1c0*/  @P0 MUFU.RCP R0, R6 ;  /* 0x0000000600000308 */ /* 0x000ea20000001000 */
[C---:B------:R-:W-:Y:S02]  /*c1d0*/  FMUL.FTZ R149, R3.reuse, R149 ;  /* 0x0000009503957220 */ /* 0x040fe40000410000 */
[C---:B------:R-:W-:Y:S02]  /*c1e0*/  FMUL.FTZ R160, R3.reuse, R160 ;  /* 0x000000a003a07220 */ /* 0x040fe40000410000 */
[C---:B------:R-:W-:Y:S02]  /*c1f0*/  FMUL.FTZ R161, R3.reuse, R161 ;  /* 0x000000a103a17220 */ /* 0x040fe40000410000 */
[C---:B------:R-:W-:Y:S01]  /*c200*/  FMUL.FTZ R164, R3.reuse, R164 ;  /* 0x000000a403a47220 */ /* 0x040fe20000410000 */
[----:B------:R-:W3:Y:S01]  /*c210*/  @P0 MUFU.LG2 R6, R6 ;  /* 0x0000000600060308 */ /* 0x000ee20000000c00 */
        /* <DEDUP_REMOVED lines=25> */
[----:B------:R-:W-:Y:S01]  /*c3b0*/  @P2 MOV R3, 0x3f317218 ;  /* 0x3f31721800032802 */ /* 0x000fe20000000f00 */
[----:B-1----:R-:W-:-:S02]  /*c3c0*/  FMUL.FTZ R146, R4, R146 ;  /* 0x0000009204927220 */ /* 0x002fc40000410000 */
        /* <DEDUP_REMOVED lines=30> */
[----:B------:R-:W-:Y:S01]  /*c5b0*/  FMUL.FTZ R131, R4, R131 ;  /* 0x0000008304837220 */ /* 0x000fe20000410000 */
[----:B------:R-:W-:Y:S01]  /*c5c0*/  @P3 MOV R4, 0x3f317218 ;  /* 0x3f31721800043802 */ /* 0x000fe20000000f00 */
[C---:B--2---:R-:W-:Y:S02]  /*c5d0*/  FMUL.FTZ R142, R0.reuse, R142 ;  /* 0x0000008e008e7220 */ /* 0x044fe40000410000 */
        /* <DEDUP_REMOVED lines=30> */
[----:B------:R-:W-:Y:S01]  /*c7c0*/  FMUL.FTZ R127, R0, R127 ;  /* 0x0000007f007f7220 */ /* 0x000fe20000410000 */
[----:B------:R-:W-:Y:S01]  /*c7d0*/  @P1 MOV R0, 0x3f317218 ;  /* 0x3f31721800001802 */ /* 0x000fe20000000f00 */
[----:B------:R-:W-:Y:S02]  /*c7e0*/  @P2 FMUL.FTZ R5, R3, c[0x0][0x2d0] ;  /* 0x0000b40003052a20 */ /* 0x000fe40000410000 */
[----:B------:R-:W-:Y:S02]  /*c7f0*/  @P3 FMUL.FTZ R10, R4, c[0x0][0x2d0] ;  /* 0x0000b400040a3a20 */ /* 0x000fe40000410000 */
[----:B------:R-:W-:-:S02]  /*c800*/  @P1 FMUL.FTZ R3, R0, c[0x0][0x2d0] ;  /* 0x0000b40000031a20 */ /* 0x000fc40000410000 */
[----:B------:R-:W-:Y:S02]  /*c810*/  @P3 FMUL.FTZ R11, R11, 0.69314718246459960938 ;  /* 0x3f3172180b0b3820 */ /* 0x000fe40000410000 */
[----:B------:R-:W-:Y:S02]  /*c820*/  @P2 FMUL.FTZ R9, R9, 0.69314718246459960938 ;  /* 0x3f31721809092820 */ /* 0x000fe40000410000 */
[----:B------:R-:W-:Y:S02]  /*c830*/  @P1 FMUL.FTZ R7, R7, 0.69314718246459960938 ;  /* 0x3f31721807071820 */ /* 0x000fe40000410000 */
[----:B---3--:R-:W-:Y:S02]  /*c840*/  @P0 FMUL.FTZ R4, R6, 0.69314718246459960938 ;  /* 0x3f31721806040820 */ /* 0x008fe40000410000 */
[----:B------:R-:W-:Y:S02]  /*c850*/  @P0 FMUL.FTZ R0, R8, c[0x0][0x2d0] ;  /* 0x0000b40008000a20 */ /* 0x000fe40000410000 */
[----:B------:R-:W-:-:S02]  /*c860*/  @P3 FFMA.FTZ R18, R10, R137, R11 ;  /* 0x000000890a123223 */ /* 0x000fc4000001000b */
[----:B------:R-:W-:Y:S02]  /*c870*/  @P2 FFMA.FTZ R19, R5, R136, R9 ;  /* 0x0000008805132223 */ /* 0x000fe40000010009 */
[----:B-----5:R-:W-:Y:S02]  /*c880*/  @P1 FFMA.FTZ R20, R3, R135, R7 ;  /* 0x0000008703141223 */ /* 0x020fe40000010007 */
[----:B------:R-:W-:Y:S02]  /*c890*/  @P0 FFMA.FTZ R21, R0, R2, R4 ;  /* 0x0000000200150223 */ /* 0x000fe40000010004 */
.L_x_95:
[----:B------:R-:W-:Y:S05]  /*c8a0*/  @P4 BRA `(.L_x_113) ;  /* 0x0000209000004947 */ /* 0x000fea0003800000 */
[----:B------:R-:W1:Y:S01]  /*c8b0*/  S2R R16, SR_TID.X ;  /* 0x0000000000107919 */ /* 0x000e620000002100 */
[----:B------:R-:W-:Y:S01]  /*c8c0*/  ULDC.64 UR4, c[0x0][0x4d0] ;  /* 0x0001340000047ab9 */ /* 0x000fe20000000a00 */
[----:B------:R-:W-:Y:S01]  /*c8d0*/  IMAD R4, RZ, RZ, -UR11 ;  /* 0x8000000bff047e24 */ /* 0x000fe2000f8e02ff */
[----:B------:R-:W-:Y:S01]  /*c8e0*/  UIMAD.WIDE.U32 UR8, UR11, UR4, URZ ;  /* 0x000000040b0872a5 */ /* 0x000fe2000f8e003f */
[----:B------:R-:W2:Y:S01]  /*c8f0*/  S2R R11, SR_CTAID.Y ;  /* 0x00000000000b7919 */ /* 0x000ea20000002600 */
[----:B------:R-:W-:Y:S01]  /*c900*/  USHF.R.S32.HI UR6, URZ, 0x1f, UR11 ;  /* 0x0000001f3f067899 */ /* 0x000fe2000801140b */
[----:B------:R-:W-:Y:S01]  /*c910*/  MOV R24, c[0x0][0x4e8] ;  /* 0x00013a0000187a02 */ /* 0x000fe20000000f00 */
[----:B------:R-:W-:Y:S01]  /*c920*/  BSSY B0, `(.L_x_114) ;  /* 0x00000db000007945 */ /* 0x000fe20003800000 */
[----:B------:R-:W3:Y:S01]  /*c930*/  S2R R9, SR_CTAID.Z ;  /* 0x0000000000097919 */ /* 0x000ee20000002700 */
[----:B------:R-:W-:Y:S01]  /*c940*/  IMAD.U32 R3, RZ, RZ, UR9 ;  /* 0x00000009ff037e24 */ /* 0x000fe2000f8e00ff */
[----:B------:R-:W-:Y:S01]  /*c950*/  UIMAD UR7, UR6, UR4, URZ ;  /* 0x00000004060772a4 */ /* 0x000fe2000f8e023f */
[----:B------:R-:W-:Y:S01]  /*c960*/  IMAD.U32 R2, RZ, RZ, UR8 ;  /* 0x00000008ff027e24 */ /* 0x000fe2000f8e00ff */
[----:B------:R-:W4:Y:S04]  /*c970*/  S2R R15, SR_CTAID.X ;  /* 0x00000000000f7919 */ /* 0x000f280000002500 */
[----:B------:R-:W-:Y:S01]  /*c980*/  BAR.SYNC.DEFER_BLOCKING 0x1, 0x80 ;  /* 0x0042000000007b1d */ /* 0x000fe20000010000 */
[----:B------:R-:W-:Y:S01]  /*c990*/  UIMAD UR5, UR11, UR5, UR7 ;  /* 0x000000050b0572a4 */ /* 0x000fe2000f8e0207 */
[C---:B------:R-:W-:Y:S01]  /*c9a0*/  ISETP.NE.AND P0, PT, R24.reuse, 0x1, PT ;  /* 0x000000011800780c */ /* 0x040fe20003f05270 */
[----:B------:R-:W-:-:S02]  /*c9b0*/  IMAD R24, R24, c[0x0][0x388], RZ ;  /* 0x0000e20018187a24 */ /* 0x000fc400078e02ff */
[----:B------:R-:W-:Y:S01]  /*c9c0*/  UIADD3 UR5, UR9, UR5, URZ ;  /* 0x0000000509057290 */ /* 0x000fe2000fffe03f */
[----:B-1----:R-:W-:-:S05]  /*c9d0*/  SHF.R.S32.HI R6, RZ, 0x1f, R16 ;  /* 0x0000001fff067819 */ /* 0x002fca0000011410 */
[----:B------:R-:W-:Y:S01]  /*c9e0*/  IMAD.U32 R5, RZ, RZ, UR5 ;  /* 0x00000005ff057e24 */ /* 0x000fe2000f8e00ff */
[-C--:B------:R-:W-:Y:S01]  /*c9f0*/  LEA.HI R0, R6, R16.reuse, RZ, 0x2 ;  /* 0x0000001006007211 */ /* 0x080fe200078f10ff */
[----:B--2---:R-:W-:Y:S01]  /*ca00*/  IMAD R12, R4, c[0x0][0x550], R11 ;  /* 0x00015400040c7a24 */ /* 0x004fe200078e020b */
[-C--:B------:R-:W-:Y:S01]  /*ca10*/  LEA.HI R6, R6, R16.reuse, RZ, 0x5 ;  /* 0x0000001006067211 */ /* 0x080fe200078f28ff */
[----:B------:R-:W-:Y:S01]  /*ca20*/  IMAD.MOV.U32 R4, RZ, RZ, R2 ;  /* 0x000000ffff047224 */ /* 0x000fe200078e0002 */
[----:B------:R-:W-:Y:S01]  /*ca30*/  LOP3.LUT R0, R0, 0xfffffffc, RZ, 0xc0, !PT ;  /* 0xfffffffc00007812 */ /* 0x000fe200078ec0ff */
[----:B------:R-:W-:Y:S01]  /*ca40*/  ULDC.64 UR4, c[0x0][0x438] ;  /* 0x00010e0000047ab9 */ /* 0x000fe20000000a00 */
[----:B------:R-:W-:Y:S01]  /*ca50*/  LOP3.LUT R7, R6, 0xffffffe0, RZ, 0xc0, !PT ;  /* 0xffffffe006077812 */ /* 0x000fe200078ec0ff */
[----:B------:R-:W-:Y:S01]  /*ca60*/  UIMAD UR6, UR6, UR4, URZ ;  /* 0x00000004060672a4 */ /* 0x000fe2000f8e023f */
[----:B------:R-:W-:Y:S01]  /*ca70*/  IADD3 R0, -R0, R16, RZ ;  /* 0x0000001000007210 */ /* 0x000fe20007ffe1ff */
[----:B------:R-:W-:Y:S01]  /*ca80*/  UIMAD.WIDE.U32 UR8, UR11, UR4, URZ ;  /* 0x000000040b0872a5 */ /* 0x000fe2000f8e003f */
[--C-:B------:R-:W-:Y:S01]  /*ca90*/  SHF.R.S32.HI R8, RZ, 0x5, R6.reuse ;  /* 0x00000005ff087819 */ /* 0x100fe20000011406 */
[----:B------:R-:W-:Y:S01]  /*caa0*/  IMAD.IADD R16, R16, 0x1, -R7 ;  /* 0x0000000110107824 */ /* 0x000fe200078e0a07 */
[----:B------:R-:W-:Y:S01]  /*cab0*/  LEA.HI R3, R0, R0, RZ, 0x1 ;  /* 0x0000000000037211 */ /* 0x000fe200078f08ff */
[----:B------:R-:W-:Y:S01]  /*cac0*/  UIMAD UR4, UR11, UR5, UR6 ;  /* 0x000000050b0472a4 */ /* 0x000fe2000f8e0206 */
[----:B------:R-:W-:Y:S01]  /*cad0*/  SHF.R.S32.HI R2, RZ, 0x1f, R6 ;  /* 0x0000001fff027819 */ /* 0x000fe20000011406 */
[----:B---3--:R-:W-:Y:S01]  /*cae0*/  IMAD.WIDE.U32 R4, R9, c[0x0][0x4d8], R4 ;  /* 0x0001360009047a25 */ /* 0x008fe200078e0004 */
[----:B------:R-:W-:Y:S01]  /*caf0*/  LOP3.LUT R7, R3, 0x1ffffffe, RZ, 0xc0, !PT ;  /* 0x1ffffffe03077812 */ /* 0x000fe200078ec0ff */
[----:B------:R-:W-:Y:S01]  /*cb00*/  UIADD3 UR4, UR9, UR4, URZ ;  /* 0x0000000409047290 */ /* 0x000fe2000fffe03f */
[----:B------:R-:W-:-:S02]  /*cb10*/  LEA.HI R2, R2, R8, RZ, 0x2 ;  /* 0x0000000802027211 */ /* 0x000fc400078f10ff */
[----:B------:R-:W-:Y:S01]  /*cb20*/  IADD3 R7, R0, -R7, RZ ;  /* 0x8000000700077210 */ /* 0x000fe20007ffe0ff */
[----:B------:R-:W-:Y:S01]  /*cb30*/  IMAD.SHL.U32 R0, R3, 0x20, RZ ;  /* 0x0000002003007824 */ /* 0x000fe200078e00ff */
[----:B------:R-:W-:Y:S02]  /*cb40*/  SHF.R.S32.HI R3, RZ, 0x1f, R16 ;  /* 0x0000001fff037819 */ /* 0x000fe40000011410 */
[----:B------:R-:W-:Y:S02]  /*cb50*/  LOP3.LUT R2, R2, 0xffffffc, RZ, 0xc0, !PT ;  /* 0x0ffffffc02027812 */ /* 0x000fe400078ec0ff */
[----:B------:R-:W-:Y:S01]  /*cb60*/  LEA.HI R17, R3, R16, RZ, 0x2 ;  /* 0x0000001003117211 */ /* 0x000fe200078f10ff */
[----:B------:R-:W-:Y:S01]  /*cb70*/  IMAD.U32 R3, RZ, RZ, UR9 ;  /* 0x00000009ff037e24 */ /* 0x000fe2000f8e00ff */
[----:B------:R-:W-:Y:S01]  /*cb80*/  LOP3.LUT R0, R0, 0xffffffc0, RZ, 0xc0, !PT ;  /* 0xffffffc000007812 */ /* 0x000fe200078ec0ff */
[----:B------:R-:W-:Y:S01]  /*cb90*/  IMAD.IADD R8, R8, 0x1, -R2 ;  /* 0x0000000108087824 */ /* 0x000fe200078e0a02 */
[----:B------:R-:W-:Y:S01]  /*cba0*/  SHF.R.S32.HI R6, RZ, 0x2, R17 ;  /* 0x00000002ff067819 */ /* 0x000fe20000011411 */
[----:B------:R-:W-:Y:S01]  /*cbb0*/  IMAD.U32 R2, RZ, RZ, UR8 ;  /* 0x00000008ff027e24 */ /* 0x000fe2000f8e00ff */
[----:B------:R-:W-:Y:S01]  /*cbc0*/  SHF.R.S32.HI R10, RZ, 0x1f, R9 ;  /* 0x0000001fff0a7819 */ /* 0x000fe20000011409 */
[----:B------:R-:W-:Y:S01]  /*cbd0*/  IMAD R7, R7, 0x8, R0 ;  /* 0x0000000807077824 */ /* 0x000fe200078e0200 */
[----:B------:R-:W-:Y:S01]  /*cbe0*/  MOV R3, UR4 ;  /* 0x0000000400037c02 */ /* 0x000fe20008000f00 */
[----:B------:R-:W-:Y:S01]  /*cbf0*/  IMAD R14, R8, 0x10, R6 ;  /* 0x00000010080e7824 */ /* 0x000fe200078e0206 */
[----:B------:R-:W-:Y:S01]  /*cc00*/  LOP3.LUT P1, RZ, R16, 0x3, RZ, 0xc0, !PT ;  /* 0x0000000310ff7812 */ /* 0x000fe2000782c0ff */
[----:B------:R-:W-:-:S02]  /*cc10*/  IMAD R0, R10, c[0x0][0x4d8], RZ ;  /* 0x000136000a007a24 */ /* 0x000fc400078e02ff */
[----:B------:R-:W-:Y:S01]  /*cc20*/  IMAD R6, R10, c[0x0][0x440], RZ ;  /* 0x000110000a067a24 */ /* 0x000fe200078e02ff */
[----:B------:R-:W-:Y:S01]  /*cc30*/  IADD3 R8, R14, R7, RZ ;  /* 0x000000070e087210 */ /* 0x000fe20007ffe0ff */
[C---:B------:R-:W-:Y:S02]  /*cc40*/  IMAD R0, R9.reuse, c[0x0][0x4dc], R0 ;  /* 0x0001370009007a24 */ /* 0x040fe400078e0200 */
[----:B------:R-:W-:Y:S02]  /*cc50*/  IMAD R6, R9, c[0x0][0x444], R6 ;  /* 0x0001110009067a24 */ /* 0x000fe400078e0206 */
[----:B----4-:R-:W-:Y:S02]  /*cc60*/  IMAD R8, R15, 0x80, R8 ;  /* 0x000000800f087824 */ /* 0x010fe400078e0208 */
[----:B------:R-:W-:-:S04]  /*cc70*/  IMAD.WIDE.U32 R2, R9, c[0x0][0x440], R2 ;  /* 0x0001100009027a25 */ /* 0x000fc800078e0002 */
[----:B------:R-:W-:-:S04]  /*cc80*/  @P0 IMAD.HI.U32 R11, R8, c[0x0][0x4ec], RZ ;  /* 0x00013b00080b0a27 */ /* 0x000fc800078e00ff */
[----:B------:R-:W-:Y:S01]  /*cc90*/  IMAD.IADD R5, R5, 0x1, R0 ;  /* 0x0000000105057824 */ /* 0x000fe200078e0200 */
[----:B------:R-:W-:Y:S01]  /*cca0*/  SHF.R.S32.HI R0, RZ, 0x1f, R12 ;  /* 0x0000001fff007819 */ /* 0x000fe2000001140c */
[----:B------:R-:W-:Y:S01]  /*ccb0*/  IMAD.IADD R3, R3, 0x1, R6 ;  /* 0x0000000103037824 */ /* 0x000fe200078e0206 */
[----:B------:R-:W-:Y:S01]  /*ccc0*/  MOV R6, R8 ;  /* 0x0000000800067202 */ /* 0x000fe20000000f00 */
[----:B------:R-:W-:Y:S01]  /*ccd0*/  @P0 IMAD.HI.U32 R10, R8, c[0x0][0x4ec], RZ ;  /* 0x00013b00080a0a27 */ /* 0x000fe200078e00ff */
[----:B------:R-:W-:-:S03]  /*cce0*/  @P0 SHF.R.U32.HI R6, RZ, c[0x0][0x4f0], R11 ;  /* 0x00013c00ff060a19 */ /* 0x000fc6000001160b */
[----:B------:R-:W-:Y:S01]  /*ccf0*/  IMAD.MOV.U32 R7, RZ, RZ, R8 ;  /* 0x000000ffff077224 */ /* 0x000fe200078e0008 */
[----:B------:R-:W-:Y:S01]  /*cd00*/  @P0 SHF.R.U32.HI R7, RZ, c[0x0][0x4f0], R10 ;  /* 0x00013c00ff070a19 */ /* 0x000fe2000001160a */
[C---:B------:R-:W-:Y:S02]  /*cd10*/  IMAD R9, R0.reuse, c[0x0][0x448], RZ ;  /* 0x0001120000097a24 */ /* 0x040fe400078e02ff */
[----:B------:R-:W-:Y:S02]  /*cd20*/  IMAD R0, R0, c[0x0][0x4e0], RZ ;  /* 0x0001380000007a24 */ /* 0x000fe400078e02ff */
[----:B------:R-:W-:Y:S02]  /*cd30*/  IMAD.MOV R10, RZ, RZ, -R6 ;  /* 0x000000ffff0a7224 */ /* 0x000fe400078e0a06 */
[C---:B------:R-:W-:Y:S01]  /*cd40*/  IMAD R11, R12.reuse, c[0x0][0x44c], R9 ;  /* 0x000113000c0b7a24 */ /* 0x040fe200078e0209 */
[----:B------:R-:W-:Y:S01]  /*cd50*/  SHF.R.S32.HI R9, RZ, 0x1f, R7 ;  /* 0x0000001fff097819 */ /* 0x000fe20000011407 */
[----:B------:R-:W-:-:S02]  /*cd60*/  IMAD R13, R12, c[0x0][0x4e4], R0 ;  /* 0x000139000c0d7a24 */ /* 0x000fc400078e0200 */
[----:B------:R-:W-:-:S04]  /*cd70*/  IMAD.WIDE.U32 R4, R12, c[0x0][0x4e0], R4 ;  /* 0x000138000c047a25 */ /* 0x000fc800078e0004 */
[----:B------:R-:W-:Y:S01]  /*cd80*/  IMAD R0, R10, c[0x0][0x4e8], R8 ;  /* 0x00013a000a007a24 */ /* 0x000fe200078e0208 */
[----:B------:R-:W-:Y:S01]  /*cd90*/  SHF.R.S32.HI R10, RZ, 0x1f, R6 ;  /* 0x0000001fff0a7819 */ /* 0x000fe20000011406 */
[----:B------:R-:W-:Y:S01]  /*cda0*/  IMAD R9, R9, c[0x0][0x430], RZ ;  /* 0x00010c0009097a24 */ /* 0x000fe200078e02ff */
[----:B------:R-:W-:Y:S01]  /*cdb0*/  IADD3 R4, P0, R6, R4, RZ ;  /* 0x0000000406047210 */ /* 0x000fe20007f1e0ff */
[----:B------:R-:W-:Y:S01]  /*cdc0*/  IMAD.WIDE.U32 R2, R12, c[0x0][0x448], R2 ;  /* 0x000112000c027a25 */ /* 0x000fe200078e0002 */
[----:B------:R-:W-:Y:S02]  /*cdd0*/  SHF.R.S32.HI R6, RZ, 0x1f, R0 ;  /* 0x0000001fff067819 */ /* 0x000fe40000011400 */
[----:B------:R-:W-:Y:S01]  /*cde0*/  IADD3.X R5, R10, R5, R13, P0, !PT ;  /* 0x000000050a057210 */ /* 0x000fe200007fe40d */
[----:B------:R-:W-:Y:S01]  /*cdf0*/  IMAD R10, R7, c[0x0][0x434], R9 ;  /* 0x00010d00070a7a24 */ /* 0x000fe200078e0209 */
[----:B------:R-:W-:Y:S01]  /*ce00*/  IADD3 R3, R3, R11, RZ ;  /* 0x0000000b03037210 */ /* 0x000fe20007ffe0ff */
[----:B------:R-:W-:-:S02]  /*ce10*/  IMAD R9, R6, c[0x0][0x4c8], RZ ;  /* 0x0001320006097a24 */ /* 0x000fc400078e02ff */
[----:B------:R-:W-:Y:S02]  /*ce20*/  IMAD.MOV R6, RZ, RZ, -R7 ;  /* 0x000000ffff067224 */ /* 0x000fe400078e0a07 */
[----:B------:R-:W-:-:S04]  /*ce30*/  IMAD.WIDE.U32 R4, R0, c[0x0][0x4c8], R4 ;  /* 0x0001320000047a25 */ /* 0x000fc800078e0004 */
[----:B------:R-:W-:Y:S02]  /*ce40*/  IMAD R0, R0, c[0x0][0x4cc], R9 ;  /* 0x0001330000007a24 */ /* 0x000fe400078e0209 */
[----:B------:R-:W-:Y:S01]  /*ce50*/  IMAD R13, R6, c[0x0][0x4e8], R8 ;  /* 0x00013a00060d7a24 */ /* 0x000fe200078e0208 */
[C---:B------:R-:W-:Y:S01]  /*ce60*/  LEA R6, P0, R4.reuse, c[0x0][0x4a8], 0x2 ;  /* 0x00012a0004067a11 */ /* 0x040fe200078010ff */
[----:B------:R-:W-:Y:S01]  /*ce70*/  IMAD.WIDE.U32 R2, R7, c[0x0][0x430], R2 ;  /* 0x00010c0007027a25 */ /* 0x000fe200078e0002 */
[----:B------:R-:W-:Y:S02]  /*ce80*/  IADD3 R0, R5, R0, RZ ;  /* 0x0000000005007210 */ /* 0x000fe40007ffe0ff */
[----:B------:R-:W-:Y:S01]  /*ce90*/  SHF.R.S32.HI R7, RZ, 0x1f, R13 ;  /* 0x0000001fff077819 */ /* 0x000fe2000001140d */
[----:B------:R-:W-:Y:S01]  /*cea0*/  IMAD.IADD R3, R3, 0x1, R10 ;  /* 0x0000000103037824 */ /* 0x000fe200078e020a */
[----:B------:R-:W-:Y:S01]  /*ceb0*/  LEA.HI.X R0, R4, c[0x0][0x4ac], R0, 0x2, P0 ;  /* 0x00012b0004007a11 */ /* 0x000fe200000f1400 */
[----:B------:R-:W-:Y:S01]  /*cec0*/  IMAD R12, R15, 0x80, R14 ;  /* 0x000000800f0c7824 */ /* 0x000fe200078e020e */
[----:B------:R-:W-:Y:S01]  /*ced0*/  SHFL.IDX PT, R4, R6, RZ, 0x1c1f ;  /* 0x001c1fff06047589 */ /* 0x000fe200000e0000 */
[----:B------:R-:W-:-:S02]  /*cee0*/  IMAD R7, R7, c[0x0][0x428], RZ ;  /* 0x00010a0007077a24 */ /* 0x000fc400078e02ff */
[C---:B------:R-:W-:Y:S01]  /*cef0*/  IMAD.WIDE.U32 R2, R13.reuse, c[0x0][0x428], R2 ;  /* 0x00010a000d027a25 */ /* 0x040fe200078e0002 */
[----:B------:R-:W1:Y:S01]  /*cf00*/  SHFL.IDX PT, R5, R0, RZ, 0x1c1f ;  /* 0x001c1fff00057589 */ /* 0x000e6200000e0000 */
[C---:B------:R-:W-:Y:S02]  /*cf10*/  IADD3 R14, R12.reuse, 0x40, RZ ;  /* 0x000000400c0e7810 */ /* 0x040fe40007ffe0ff */
[----:B------:R-:W-:Y:S01]  /*cf20*/  IMAD R15, R13, c[0x0][0x42c], R7 ;  /* 0x00010b000d0f7a24 */ /* 0x000fe200078e0207 */
[----:B------:R-:W-:Y:S01]  /*cf30*/  SHFL.IDX PT, R10, R6, 0x1, 0x1c1f ;  /* 0x003c1f00060a7f89 */ /* 0x000fe200000e0000 */
[C---:B------:R-:W-:Y:S02]  /*cf40*/  IADD3 R13, R12.reuse, 0x48, RZ ;  /* 0x000000480c0d7810 */ /* 0x040fe40007ffe0ff */
[-C--:B------:R-:W-:Y:S01]  /*cf50*/  ISETP.GE.OR P4, PT, R12, R24.reuse, P1 ;  /* 0x000000180c00720c */ /* 0x080fe20000f86670 */
[----:B------:R-:W2:Y:S01]  /*cf60*/  SHFL.IDX PT, R11, R0, 0x1, 0x1c1f ;  /* 0x003c1f00000b7f89 */ /* 0x000ea200000e0000 */
[-C--:B------:R-:W-:Y:S01]  /*cf70*/  ISETP.GE.OR P2, PT, R14, R24.reuse, P1 ;  /* 0x000000180e00720c */ /* 0x080fe20000f46670 */
[----:B------:R-:W-:Y:S01]  /*cf80*/  IMAD.IADD R3, R3, 0x1, R15 ;  /* 0x0000000103037824 */ /* 0x000fe200078e020f */
[----:B------:R-:W-:Y:S01]  /*cf90*/  LEA R23, P0, R2, c[0x0][0x400], 0x2 ;  /* 0x0001000002177a11 */ /* 0x000fe200078010ff */
[----:B------:R-:W-:Y:S01]  /*cfa0*/  SHFL.IDX PT, R8, R6, 0x2, 0x1c1f ;  /* 0x005c1f0006087f89 */ /* 0x000fe200000e0000 */
[----:B------:R-:W-:-:S02]  /*cfb0*/  ISETP.GE.AND P5, PT, R14, R24, PT ;  /* 0x000000180e00720c */ /* 0x000fc40003fa6270 */
[----:B------:R-:W-:Y:S01]  /*cfc0*/  LEA.HI.X R22, R2, c[0x0][0x404], R3, 0x2, P0 ;  /* 0x0001010002167a11 */ /* 0x000fe200000f1403 */
[----:B------:R-:W3:Y:S01]  /*cfd0*/  SHFL.IDX PT, R9, R0, 0x2, 0x1c1f ;  /* 0x005c1f0000097f89 */ /* 0x000ee200000e0000 */
[----:B------:R-:W-:-:S03]  /*cfe0*/  ISETP.GE.AND P6, PT, R13, R24, PT ;  /* 0x000000180d00720c */ /* 0x000fc60003fc6270 */
[----:B------:R-:W-:Y:S04]  /*cff0*/  SHFL.IDX PT, R6, R6, 0x3, 0x1c1f ;  /* 0x007c1f0006067f89 */ /* 0x000fe800000e0000 */
[----:B------:R4:W5:Y:S04]  /*d000*/  SHFL.IDX PT, R7, R0, 0x3, 0x1c1f ;  /* 0x007c1f0000077f89 */ /* 0x00096800000e0000 */
[----:B-1----:R1:W-:Y:S04]  /*d010*/  @!P4 ST.E [R4.64], R18 ;  /* 0x000000120400c985 */ /* 0x0023e8000c101912 */
[----:B------:R1:W1:Y:S04]  /*d020*/  SHFL.IDX PT, R2, R23, RZ, 0x1c1f ;  /* 0x001c1fff17027589 */ /* 0x00026800000e0000 */
[----:B------:R1:W1:Y:S01]  /*d030*/  SHFL.IDX PT, R3, R22, RZ, 0x1c1f ;  /* 0x001c1fff16037589 */ /* 0x00026200000e0000 */
[----:B----4-:R-:W-:-:S04]  /*d040*/  IADD3 R0, R12, 0x8, RZ ;  /* 0x000000080c007810 */ /* 0x010fc80007ffe0ff */
[CC--:B------:R-:W-:Y:S02]  /*d050*/  ISETP.GE.OR P3, PT, R0.reuse, R24.reuse, P1 ;  /* 0x000000180000720c */ /* 0x0c0fe40000f66670 */
[-C--:B------:R-:W-:Y:S02]  /*d060*/  ISETP.GE.OR P1, PT, R13, R24.reuse, P1 ;  /* 0x000000180d00720c */ /* 0x080fe40000f26670 */
[----:B------:R-:W-:Y:S02]  /*d070*/  ISETP.GE.AND P0, PT, R0, R24, PT ;  /* 0x000000180000720c */ /* 0x000fe40003f06270 */
[----:B------:R-:W-:-:S04]  /*d080*/  LOP3.LUT R0, R17, 0x7ffffffc, RZ, 0xc0, !PT ;  /* 0x7ffffffc11007812 */ /* 0x000fc800078ec0ff */
[----:B------:R-:W-:-:S03]  /*d090*/  IADD3 R0, R16, -R0, RZ ;  /* 0x8000000010007210 */ /* 0x000fc60007ffe0ff */
[----:B--2---:R2:W-:Y:S02]  /*d0a0*/  @!P3 ST.E [R10.64], R19 ;  /* 0x000000130a00b985 */ /* 0x0045e4000c101912 */
[----:B------:R-:W-:Y:S02]  /*d0b0*/  IMAD.SHL.U32 R0, R0, 0x2, RZ ;  /* 0x0000000200007824 */ /* 0x000fe400078e00ff */
[----:B---3--:R2:W-:Y:S04]  /*d0c0*/  @!P2 ST.E [R8.64], R20 ;  /* 0x000000140800a985 */ /* 0x0085e8000c101912 */
[----:B-----5:R2:W-:Y:S01]  /*d0d0*/  @!P1 ST.E [R6.64], R21 ;  /* 0x0000001506009985 */ /* 0x0205e2000c101912 */
[----:B------:R-:W-:-:S13]  /*d0e0*/  ISETP.GE.AND P1, PT, R12, R24, PT ;  /* 0x000000180c00720c */ /* 0x000fda0003f26270 */
[----:B------:R-:W-:Y:S05]  /*d0f0*/  @P1 BRA `(.L_x_115) ;  /* 0x000005d000001947 */ /* 0x000fea0003800000 */
[C---:B-1----:R-:W-:Y:S02]  /*d100*/  IADD3 R4, R0.reuse, 0x8, RZ ;  /* 0x0000000800047810 */ /* 0x042fe40007ffe0ff */
[----:B------:R-:W-:Y:S02]  /*d110*/  IADD3 R5, R0, 0x10, RZ ;  /* 0x0000001000057810 */ /* 0x000fe40007ffe0ff */
[----:B------:R-:W-:Y:S02]  /*d120*/  ISETP.GE.AND P3, PT, R4, c[0x0][0x3c8], PT ;  /* 0x0000f20004007a0c */ /* 0x000fe40003f66270 */
[----:B------:R-:W-:Y:S02]  /*d130*/  ISETP.GE.AND P2, PT, R5, c[0x0][0x3c8], PT ;  /* 0x0000f20005007a0c */ /* 0x000fe40003f46270 */
[C---:B------:R-:W-:Y:S02]  /*d140*/  ISETP.GE.AND P4, PT, R0.reuse, c[0x0][0x3c8], PT ;  /* 0x0000f20000007a0c */ /* 0x040fe40003f86270 */
[----:B--2---:R-:W-:-:S02]  /*d150*/  IADD3 R8, R0, 0x18, RZ ;  /* 0x0000001800087810 */ /* 0x004fc40007ffe0ff */
[----:B------:R-:W-:Y:S02]  /*d160*/  IADD3 R10, R0, 0x38, RZ ;  /* 0x00000038000a7810 */ /* 0x000fe40007ffe0ff */
[----:B------:R-:W-:-:S03]  /*d170*/  ISETP.GE.AND P1, PT, R8, c[0x0][0x3c8], PT ;  /* 0x0000f20008007a0c */ /* 0x000fc60003f26270 */
[----:B------:R-:W-:Y:S02]  /*d180*/  @!P3 LEA.HI R4, R4, R4, RZ, 0x1 ;  /* 0x000000040404b211 */ /* 0x000fe400078f08ff */
[----:B------:R-:W-:Y:S02]  /*d190*/  @!P2 LEA.HI R9, R5, R5, RZ, 0x1 ;  /* 0x000000050509a211 */ /* 0x000fe400078f08ff */
[----:B------:R-:W-:Y:S01]  /*d1a0*/  @!P3 LOP3.LUT R4, R4, 0xfffffffe, RZ, 0xc0, !PT ;  /* 0xfffffffe0404b812 */ /* 0x000fe200078ec0ff */
[----:B------:R-:W-:Y:S01]  /*d1b0*/  @!P4 IMAD.WIDE R6, R0, 0x4, R2 ;  /* 0x000000040006c825 */ /* 0x000fe200078e0202 */
[----:B------:R-:W-:-:S03]  /*d1c0*/  @!P2 LOP3.LUT R9, R9, 0xfffffffe, RZ, 0xc0, !PT ;  /* 0xfffffffe0909a812 */ /* 0x000fc600078ec0ff */
[----:B------:R-:W-:Y:S01]  /*d1d0*/  @!P3 IMAD.WIDE R4, R4, 0x4, R2 ;  /* 0x000000040404b825 */ /* 0x000fe200078e0202 */
[----:B------:R1:W-:Y:S01]  /*d1e0*/  @!P4 ST.E.64 [R6.64], R144 ;  /* 0x000000900600c985 */ /* 0x0003e2000c101b12 */
[----:B------:R-:W-:-:S03]  /*d1f0*/  @!P1 LEA.HI R8, R8, R8, RZ, 0x1 ;  /* 0x0000000808089211 */ /* 0x000fc600078f08ff */
[----:B------:R2:W-:Y:S01]  /*d200*/  @!P3 ST.E.64 [R4.64], R152 ;  /* 0x000000980400b985 */ /* 0x0005e2000c101b12 */
[----:B------:R-:W-:Y:S02]  /*d210*/  @!P1 LOP3.LUT R8, R8, 0xfffffffe, RZ, 0xc0, !PT ;  /* 0xfffffffe08089812 */ /* 0x000fe400078ec0ff */
[C---:B-1----:R-:W-:Y:S02]  /*d220*/  IADD3 R7, R0.reuse, 0x20, RZ ;  /* 0x0000002000077810 */ /* 0x042fe40007ffe0ff */
[C---:B------:R-:W-:Y:S01]  /*d230*/  IADD3 R6, R0.reuse, 0x28, RZ ;  /* 0x0000002800067810 */ /* 0x040fe20007ffe0ff */
[----:B--2---:R-:W-:Y:S01]  /*d240*/  @!P2 IMAD.WIDE R4, R9, 0x4, R2 ;  /* 0x000000040904a825 */ /* 0x004fe200078e0202 */
[----:B------:R-:W-:Y:S02]  /*d250*/  IADD3 R9, R0, 0x30, RZ ;  /* 0x0000003000097810 */ /* 0x000fe40007ffe0ff */
[----:B------:R-:W-:Y:S02]  /*d260*/  ISETP.GE.AND P4, PT, R7, c[0x0][0x3c8], PT ;  /* 0x0000f20007007a0c */ /* 0x000fe40003f86270 */
[----:B------:R1:W-:Y:S01]  /*d270*/  @!P2 ST.E.64 [R4.64], R156 ;  /* 0x0000009c0400a985 */ /* 0x0003e2000c101b12 */
[----:B------:R-:W-:-:S02]  /*d280*/  ISETP.GE.AND P3, PT, R6, c[0x0][0x3c8], PT ;  /* 0x0000f20006007a0c */ /* 0x000fc40003f66270 */
[----:B------:R-:W-:Y:S01]  /*d290*/  ISETP.GE.AND P2, PT, R9, c[0x0][0x3c8], PT ;  /* 0x0000f20009007a0c */ /* 0x000fe20003f46270 */
[----:B-1----:R-:W-:-:S07]  /*d2a0*/  @!P1 IMAD.WIDE R4, R8, 0x4, R2 ;  /* 0x0000000408049825 */ /* 0x002fce00078e0202 */
[----:B------:R-:W-:Y:S01]  /*d2b0*/  @!P4 LEA.HI R8, R7, R7, RZ, 0x1 ;  /* 0x000000070708c211 */ /* 0x000fe200078f08ff */
[----:B------:R1:W-:Y:S01]  /*d2c0*/  @!P1 ST.E.64 [R4.64], R168 ;  /* 0x000000a804009985 */ /* 0x0003e2000c101b12 */
[----:B------:R-:W-:Y:S02]  /*d2d0*/  ISETP.GE.AND P1, PT, R10, c[0x0][0x3c8], PT ;  /* 0x0000f2000a007a0c */ /* 0x000fe40003f26270 */
[----:B------:R-:W-:-:S11]  /*d2e0*/  @!P4 LOP3.LUT R8, R8, 0xfffffffe, RZ, 0xc0, !PT ;  /* 0xfffffffe0808c812 */ /* 0x000fd600078ec0ff */
[----:B------:R-:W-:Y:S02]  /*d2f0*/  @!P1 LEA.HI R10, R10, R10, RZ, 0x1 ;  /* 0x0000000a0a0a9211 */ /* 0x000fe400078f08ff */
[----:B-1----:R-:W-:Y:S02]  /*d300*/  @!P3 LEA.HI R5, R6, R6, RZ, 0x1 ;  /* 0x000000060605b211 */ /* 0x002fe400078f08ff */
[----:B------:R-:W-:Y:S01]  /*d310*/  @!P2 LEA.HI R4, R9, R9, RZ, 0x1 ;  /* 0x000000090904a211 */ /* 0x000fe200078f08ff */
[--C-:B------:R-:W-:Y:S01]  /*d320*/  @!P4 IMAD.WIDE R8, R8, 0x4, R2.reuse ;  /* 0x000000040808c825 */ /* 0x100fe200078e0202 */
[----:B------:R-:W-:Y:S02]  /*d330*/  @!P3 LOP3.LUT R5, R5, 0xfffffffe, RZ, 0xc0, !PT ;  /* 0xfffffffe0505b812 */ /* 0x000fe400078ec0ff */
[----:B------:R-:W-:Y:S02]  /*d340*/  @!P2 LOP3.LUT R4, R4, 0xfffffffe, RZ, 0xc0, !PT ;  /* 0xfffffffe0404a812 */ /* 0x000fe400078ec0ff */
[----:B------:R1:W-:Y:S01]  /*d350*/  @!P4 ST.E.64 [R8.64], R172 ;  /* 0x000000ac0800c985 */ /* 0x0003e2000c101b12 */
[----:B------:R-:W-:-:S04]  /*d360*/  @!P3 IMAD.WIDE R6, R5, 0x4, R2 ;  /* 0x000000040506b825 */ /* 0x000fc800078e0202 */
[----:B------:R-:W-:Y:S01]  /*d370*/  @!P2 IMAD.WIDE R4, R4, 0x4, R2 ;  /* 0x000000040404a825 */ /* 0x000fe200078e0202 */
[----:B------:R2:W-:Y:S04]  /*d380*/  @!P3 ST.E.64 [R6.64], R184 ;  /* 0x000000b80600b985 */ /* 0x0005e8000c101b12 */
[----:B------:R3:W-:Y:S01]  /*d390*/  @!P2 ST.E.64 [R4.64], R192 ;  /* 0x000000c00400a985 */ /* 0x0007e2000c101b12 */
[----:B-1----:R-:W-:Y:S02]  /*d3a0*/  @!P1 LOP3.LUT R8, R10, 0xfffffffe, RZ, 0xc0, !PT ;  /* 0xfffffffe0a089812 */ /* 0x002fe400078ec0ff */
[----:B------:R-:W-:-:S03]  /*d3b0*/  IADD3 R9, R0, 0x40, RZ ;  /* 0x0000004000097810 */ /* 0x000fc60007ffe0ff */
[----:B--2---:R-:W-:Y:S01]  /*d3c0*/  @!P1 IMAD.WIDE R6, R8, 0x4, R2 ;  /* 0x0000000408069825 */ /* 0x004fe200078e0202 */
[----:B------:R-:W-:Y:S02]  /*d3d0*/  ISETP.GE.AND P4, PT, R9, c[0x0][0x3c8], PT ;  /* 0x0000f20009007a0c */ /* 0x000fe40003f86270 */
[C---:B------:R-:W-:Y:S02]  /*d3e0*/  IADD3 R8, R0.reuse, 0x58, RZ ;  /* 0x0000005800087810 */ /* 0x040fe40007ffe0ff */
[C---:B---3--:R-:W-:Y:S01]  /*d3f0*/  IADD3 R5, R0.reuse, 0x48, RZ ;  /* 0x0000004800057810 */ /* 0x048fe20007ffe0ff */
[----:B------:R1:W-:Y:S01]  /*d400*/  @!P1 ST.E.64 [R6.64], R204 ;  /* 0x000000cc06009985 */ /* 0x0003e2000c101b12 */
[----:B------:R-:W-:Y:S02]  /*d410*/  IADD3 R4, R0, 0x50, RZ ;  /* 0x0000005000047810 */ /* 0x000fe40007ffe0ff */
[----:B------:R-:W-:Y:S02]  /*d420*/  ISETP.GE.AND P3, PT, R5, c[0x0][0x3c8], PT ;  /* 0x0000f20005007a0c */ /* 0x000fe40003f66270 */
[----:B------:R-:W-:-:S02]  /*d430*/  ISETP.GE.AND P2, PT, R4, c[0x0][0x3c8], PT ;  /* 0x0000f20004007a0c */ /* 0x000fc40003f46270 */
[----:B------:R-:W-:Y:S02]  /*d440*/  ISETP.GE.AND P1, PT, R8, c[0x0][0x3c8], PT ;  /* 0x0000f20008007a0c */ /* 0x000fe40003f26270 */
[----:B------:R-:W-:-:S09]  /*d450*/  @!P4 LEA.HI R9, R9, R9, RZ, 0x1 ;  /* 0x000000090909c211 */ /* 0x000fd200078f08ff */
[----:B------:R-:W-:Y:S02]  /*d460*/  @!P2 LEA.HI R4, R4, R4, RZ, 0x1 ;  /* 0x000000040404a211 */ /* 0x000fe400078f08ff */
[----:B------:R-:W-:-:S04]  /*d470*/  @!P1 LEA.HI R8, R8, R8, RZ, 0x1 ;  /* 0x0000000808089211 */ /* 0x000fc800078f08ff */
[----:B------:R-:W-:Y:S02]  /*d480*/  @!P1 LOP3.LUT R10, R8, 0xfffffffe, RZ, 0xc0, !PT ;  /* 0xfffffffe080a9812 */ /* 0x000fe400078ec0ff */
[----:B-1----:R-:W-:Y:S02]  /*d490*/  @!P3 LEA.HI R6, R5, R5, RZ, 0x1 ;  /* 0x000000050506b211 */ /* 0x002fe400078f08ff */
[----:B------:R-:W-:Y:S02]  /*d4a0*/  @!P4 LOP3.LUT R5, R9, 0xfffffffe, RZ, 0xc0, !PT ;  /* 0xfffffffe0905c812 */ /* 0x000fe400078ec0ff */
[----:B------:R-:W-:Y:S02]  /*d4b0*/  @!P3 LOP3.LUT R9, R6, 0xfffffffe, RZ, 0xc0, !PT ;  /* 0xfffffffe0609b812 */ /* 0x000fe400078ec0ff */
[----:B------:R-:W-:Y:S01]  /*d4c0*/  @!P2 LOP3.LUT R6, R4, 0xfffffffe, RZ, 0xc0, !PT ;  /* 0xfffffffe0406a812 */ /* 0x000fe200078ec0ff */
[----:B------:R-:W-:-:S04]  /*d4d0*/  @!P4 IMAD.WIDE R4, R5, 0x4, R2 ;  /* 0x000000040504c825 */ /* 0x000fc800078e0202 */
[--C-:B------:R-:W-:Y:S01]  /*d4e0*/  @!P3 IMAD.WIDE R8, R9, 0x4, R2.reuse ;  /* 0x000000040908b825 */ /* 0x100fe200078e0202 */
[----:B------:R1:W-:Y:S03]  /*d4f0*/  @!P4 ST.E.64 [R4.64], R68 ;  /* 0x000000440400c985 */ /* 0x0003e6000c101b12 */
[--C-:B------:R-:W-:Y:S01]  /*d500*/  @!P2 IMAD.WIDE R6, R6, 0x4, R2.reuse ;  /* 0x000000040606a825 */ /* 0x100fe200078e0202 */
[----:B------:R2:W-:Y:S04]  /*d510*/  @!P3 ST.E.64 [R8.64], R80 ;  /* 0x000000500800b985 */ /* 0x0005e8000c101b12 */
[----:B------:R3:W-:Y:S01]  /*d520*/  @!P2 ST.E.64 [R6.64], R84 ;  /* 0x000000540600a985 */ /* 0x0007e2000c101b12 */
[----:B-1----:R-:W-:Y:S01]  /*d530*/  @!P1 IMAD.WIDE R4, R10, 0x4, R2 ;  /* 0x000000040a049825 */ /* 0x002fe200078e0202 */
[----:B--2---:R-:W-:-:S04]  /*d540*/  IADD3 R8, R0, 0x60, RZ ;  /* 0x0000006000087810 */ /* 0x004fc80007ffe0ff */
[----:B------:R1:W-:Y:S01]  /*d550*/  @!P1 ST.E.64 [R4.64], R96 ;  /* 0x0000006004009985 */ /* 0x0003e2000c101b12 */
[----:B---3--:R-:W-:Y:S02]  /*d560*/  IADD3 R6, R0, 0x68, RZ ;  /* 0x0000006800067810 */ /* 0x008fe40007ffe0ff */
[----:B------:R-:W-:Y:S02]  /*d570*/  ISETP.GE.AND P4, PT, R8, c[0x0][0x3c8], PT ;  /* 0x0000f20008007a0c */ /* 0x000fe40003f86270 */
[----:B------:R-:W-:-:S11]  /*d580*/  ISETP.GE.AND P3, PT, R6, c[0x0][0x3c8], PT ;  /* 0x0000f20006007a0c */ /* 0x000fd60003f66270 */
[----:B------:R-:W-:Y:S02]  /*d590*/  @!P4 LEA.HI R8, R8, R8, RZ, 0x1 ;  /* 0x000000080808c211 */ /* 0x000fe400078f08ff */
[----:B------:R-:W-:-:S04]  /*d5a0*/  @!P3 LEA.HI R7, R6, R6, RZ, 0x1 ;  /* 0x000000060607b211 */ /* 0x000fc800078f08ff */
[----:B------:R-:W-:Y:S02]  /*d5b0*/  @!P3 LOP3.LUT R7, R7, 0xfffffffe, RZ, 0xc0, !PT ;  /* 0xfffffffe0707b812 */ /* 0x000fe400078ec0ff */
[C---:B-1----:R-:W-:Y:S02]  /*d5c0*/  IADD3 R5, R0.reuse, 0x70, RZ ;  /* 0x0000007000057810 */ /* 0x042fe40007ffe0ff */
[----:B------:R-:W-:Y:S02]  /*d5d0*/  IADD3 R4, R0, 0x78, RZ ;  /* 0x0000007800047810 */ /* 0x000fe40007ffe0ff */
[----:B------:R-:W-:Y:S02]  /*d5e0*/  ISETP.GE.AND P2, PT, R5, c[0x0][0x3c8], PT ;  /* 0x0000f20005007a0c */ /* 0x000fe40003f46270 */
[----:B------:R-:W-:-:S11]  /*d5f0*/  ISETP.GE.AND P1, PT, R4, c[0x0][0x3c8], PT ;  /* 0x0000f20004007a0c */ /* 0x000fd60003f26270 */
[----:B------:R-:W-:Y:S02]  /*d600*/  @!P2 LEA.HI R6, R5, R5, RZ, 0x1 ;  /* 0x000000050506a211 */ /* 0x000fe400078f08ff */
[----:B------:R-:W-:Y:S02]  /*d610*/  @!P1 LEA.HI R4, R4, R4, RZ, 0x1 ;  /* 0x0000000404049211 */ /* 0x000fe400078f08ff */
[----:B------:R-:W-:Y:S02]  /*d620*/  @!P4 LOP3.LUT R5, R8, 0xfffffffe, RZ, 0xc0, !PT ;  /* 0xfffffffe0805c812 */ /* 0x000fe400078ec0ff */
[----:B------:R-:W-:Y:S01]  /*d630*/  @!P2 LOP3.LUT R10, R6, 0xfffffffe, RZ, 0xc0, !PT ;  /* 0xfffffffe060aa812 */ /* 0x000fe200078ec0ff */
[----:B------:R-:W-:Y:S01]  /*d640*/  @!P3 IMAD.WIDE R6, R7, 0x4, R2 ;  /* 0x000000040706b825 */ /* 0x000fe200078e0202 */
[----:B------:R-:W-:-:S03]  /*d650*/  @!P1 LOP3.LUT R11, R4, 0xfffffffe, RZ, 0xc0, !PT ;  /* 0xfffffffe040b9812 */ /* 0x000fc600078ec0ff */
[----:B------:R-:W-:-:S04]  /*d660*/  @!P4 IMAD.WIDE R8, R5, 0x4, R2 ;  /* 0x000000040508c825 */ /* 0x000fc800078e0202 */
[--C-:B------:R-:W-:Y:S01]  /*d670*/  @!P2 IMAD.WIDE R4, R10, 0x4, R2.reuse ;  /* 0x000000040a04a825 */ /* 0x100fe200078e0202 */
[----:B------:R1:W-:Y:S03]  /*d680*/  @!P4 ST.E.64 [R8.64], R100 ;  /* 0x000000640800c985 */ /* 0x0003e6000c101b12 */
[----:B------:R-:W-:Y:S01]  /*d690*/  @!P1 IMAD.WIDE R2, R11, 0x4, R2 ;  /* 0x000000040b029825 */ /* 0x000fe200078e0202 */
[----:B------:R1:W-:Y:S04]  /*d6a0*/  @!P3 ST.E.64 [R6.64], R112 ;  /* 0x000000700600b985 */ /* 0x0003e8000c101b12 */
[----:B------:R1:W-:Y:S04]  /*d6b0*/  @!P2 ST.E.64 [R4.64], R116 ;  /* 0x000000740400a985 */ /* 0x0003e8000c101b12 */
[----:B------:R1:W-:Y:S02]  /*d6c0*/  @!P1 ST.E.64 [R2.64], R128 ;  /* 0x0000008002009985 */ /* 0x0003e4000c101b12 */
.L_x_115:
[----:B-1----:R-:W-:Y:S05]  /*d6d0*/  BSYNC B0 ;  /* 0x0000000000007941 */ /* 0x002fea0003800000 */
.L_x_114:
[----:B------:R1:W3:Y:S01]  /*d6e0*/  SHFL.IDX PT, R3, R22, 0x1, 0x1c1f ;  /* 0x003c1f0016037f89 */ /* 0x0002e200000e0000 */
[----:B------:R-:W-:Y:S03]  /*d6f0*/  BSSY B0, `(.L_x_116) ;  /* 0x0000060000007945 */ /* 0x000fe60003800000 */
[----:B------:R1:W4:Y:S01]  /*d700*/  SHFL.IDX PT, R2, R23, 0x1, 0x1c1f ;  /* 0x003c1f0017027f89 */ /* 0x00032200000e0000 */
[----:B------:R-:W-:Y:S05]  /*d710*/  @P0 BRA `(.L_x_117) ;  /* 0x000005d000000947 */ /* 0x000fea0003800000 */
[C---:B--2---:R-:W-:Y:S02]  /*d720*/  IADD3 R6, R0.reuse, 0x8, RZ ;  /* 0x0000000800067810 */ /* 0x044fe40007ffe0ff */
[----:B------:R-:W-:-:S02]  /*d730*/  IADD3 R5, R0, 0x10, RZ ;  /* 0x0000001000057810 */ /* 0x000fc40007ffe0ff */
[C---:B------:R-:W-:Y:S02]  /*d740*/  ISETP.GE.AND P0, PT, R0.reuse, c[0x0][0x3c8], PT ;  /* 0x0000f20000007a0c */ /* 0x040fe40003f06270 */
[----:B------:R-:W-:Y:S02]  /*d750*/  IADD3 R4, R0, 0x18, RZ ;  /* 0x0000001800047810 */ /* 0x000fe40007ffe0ff */
[----:B------:R-:W-:Y:S02]  /*d760*/  ISETP.GE.AND P4, PT, R6, c[0x0][0x3c8], PT ;  /* 0x0000f20006007a0c */ /* 0x000fe40003f86270 */
[----:B------:R-:W-:Y:S02]  /*d770*/  ISETP.GE.AND P3, PT, R5, c[0x0][0x3c8], PT ;  /* 0x0000f20005007a0c */ /* 0x000fe40003f66270 */
[----:B------:R-:W-:Y:S02]  /*d780*/  ISETP.GE.AND P2, PT, R4, c[0x0][0x3c8], PT ;  /* 0x0000f20004007a0c */ /* 0x000fe40003f46270 */
[----:B------:R-:W-:-:S02]  /*d790*/  IADD3 R10, R0, 0x20, RZ ;  /* 0x00000020000a7810 */ /* 0x000fc40007ffe0ff */
[C---:B------:R-:W-:Y:S01]  /*d7a0*/  IADD3 R11, R0.reuse, 0x28, RZ ;  /* 0x00000028000b7810 */ /* 0x040fe20007ffe0ff */
[----:B---34-:R-:W-:Y:S01]  /*d7b0*/  @!P0 IMAD.WIDE R8, R0, 0x4, R2 ;  /* 0x0000000400088825 */ /* 0x018fe200078e0202 */
[----:B------:R-:W-:Y:S02]  /*d7c0*/  ISETP.GE.AND P1, PT, R10, c[0x0][0x3c8], PT ;  /* 0x0000f2000a007a0c */ /* 0x000fe40003f26270 */
[----:B------:R-:W-:Y:S02]  /*d7d0*/  IADD3 R12, R0, 0x50, RZ ;  /* 0x00000050000c7810 */ /* 0x000fe40007ffe0ff */
[----:B------:R-:W-:Y:S01]  /*d7e0*/  @!P4 LEA.HI R7, R6, R6, RZ, 0x1 ;  /* 0x000000060607c211 */ /* 0x000fe200078f08ff */
[----:B------:R2:W-:Y:S01]  /*d7f0*/  @!P0 ST.E.64 [R8.64], R146 ;  /* 0x0000009208008985 */ /* 0x0005e2000c101b12 */
[----:B------:R-:W-:Y:S02]  /*d800*/  @!P3 LEA.HI R6, R5, R5, RZ, 0x1 ;  /* 0x000000050506b211 */ /* 0x000fe400078f08ff */
[----:B------:R-:W-:-:S02]  /*d810*/  @!P2 LEA.HI R4, R4, R4, RZ, 0x1 ;  /* 0x000000040404a211 */ /* 0x000fc400078f08ff */
[----:B------:R-:W-:Y:S02]  /*d820*/  @!P4 LOP3.LUT R5, R7, 0xfffffffe, RZ, 0xc0, !PT ;  /* 0xfffffffe0705c812 */ /* 0x000fe400078ec0ff */
[----:B------:R-:W-:Y:S02]  /*d830*/  @!P3 LOP3.LUT R6, R6, 0xfffffffe, RZ, 0xc0, !PT ;  /* 0xfffffffe0606b812 */ /* 0x000fe400078ec0ff */
[----:B------:R-:W-:Y:S02]  /*d840*/  ISETP.GE.AND P0, PT, R11, c[0x0][0x3c8], PT ;  /* 0x0000f2000b007a0c */ /* 0x000fe40003f06270 */
[----:B------:R-:W-:Y:S01]  /*d850*/  @!P2 LOP3.LUT R4, R4, 0xfffffffe, RZ, 0xc0, !PT ;  /* 0xfffffffe0404a812 */ /* 0x000fe200078ec0ff */
[----:B------:R-:W-:-:S04]  /*d860*/  @!P3 IMAD.WIDE R6, R6, 0x4, R2 ;  /* 0x000000040606b825 */ /* 0x000fc800078e0202 */
[----:B--2---:R-:W-:-:S04]  /*d870*/  @!P4 IMAD.WIDE R8, R5, 0x4, R2 ;  /* 0x000000040508c825 */ /* 0x004fc800078e0202 */
[----:B------:R-:W-:Y:S01]  /*d880*/  @!P2 IMAD.WIDE R4, R4, 0x4, R2 ;  /* 0x000000040404a825 */ /* 0x000fe200078e0202 */
[----:B------:R2:W-:Y:S04]  /*d890*/  @!P4 ST.E.64 [R8.64], R154 ;  /* 0x0000009a0800c985 */ /* 0x0005e8000c101b12 */
[----:B------:R3:W-:Y:S04]  /*d8a0*/  @!P3 ST.E.64 [R6.64], R158 ;  /* 0x0000009e0600b985 */ /* 0x0007e8000c101b12 */
[----:B------:R4:W-:Y:S01]  /*d8b0*/  @!P2 ST.E.64 [R4.64], R170 ;  /* 0x000000aa0400a985 */ /* 0x0009e2000c101b12 */
[----:B--2---:R-:W-:-:S02]  /*d8c0*/  IADD3 R8, R0, 0x30, RZ ;  /* 0x0000003000087810 */ /* 0x004fc40007ffe0ff */
[----:B------:R-:W-:Y:S02]  /*d8d0*/  IADD3 R9, R0, 0x40, RZ ;  /* 0x0000004000097810 */ /* 0x000fe40007ffe0ff */
[----:B---3--:R-:W-:Y:S02]  /*d8e0*/  @!P1 LEA.HI R6, R10, R10, RZ, 0x1 ;  /* 0x0000000a0a069211 */ /* 0x008fe400078f08ff */
[----:B------:R-:W-:Y:S02]  /*d8f0*/  IADD3 R10, R0, 0x38, RZ ;  /* 0x00000038000a7810 */ /* 0x000fe40007ffe0ff */
[----:B----4-:R-:W-:Y:S02]  /*d900*/  @!P0 LEA.HI R4, R11, R11, RZ, 0x1 ;  /* 0x0000000b0b048211 */ /* 0x010fe400078f08ff */
[----:B------:R-:W-:Y:S02]  /*d910*/  @!P1 LOP3.LUT R6, R6, 0xfffffffe, RZ, 0xc0, !PT ;  /* 0xfffffffe06069812 */ /* 0x000fe400078ec0ff */
[----:B------:R-:W-:-:S02]  /*d920*/  @!P0 LOP3.LUT R4, R4, 0xfffffffe, RZ, 0xc0, !PT ;  /* 0xfffffffe04048812 */ /* 0x000fc400078ec0ff */
[----:B------:R-:W-:Y:S01]  /*d930*/  IADD3 R11, R0, 0x48, RZ ;  /* 0x00000048000b7810 */ /* 0x000fe20007ffe0ff */
[--C-:B------:R-:W-:Y:S01]  /*d940*/  @!P1 IMAD.WIDE R6, R6, 0x4, R2.reuse ;  /* 0x0000000406069825 */ /* 0x100fe200078e0202 */
[----:B------:R-:W-:Y:S02]  /*d950*/  ISETP.GE.AND P4, PT, R8, c[0x0][0x3c8], PT ;  /* 0x0000f20008007a0c */ /* 0x000fe40003f86270 */
[----:B------:R-:W-:Y:S01]  /*d960*/  ISETP.GE.AND P3, PT, R10, c[0x0][0x3c8], PT ;  /* 0x0000f2000a007a0c */ /* 0x000fe20003f66270 */
[----:B------:R-:W-:Y:S01]  /*d970*/  @!P0 IMAD.WIDE R4, R4, 0x4, R2 ;  /* 0x0000000404048825 */ /* 0x000fe200078e0202 */
[----:B------:R-:W-:Y:S01]  /*d980*/  ISETP.GE.AND P2, PT, R9, c[0x0][0x3c8], PT ;  /* 0x0000f20009007a0c */ /* 0x000fe20003f46270 */
[----:B------:R2:W-:Y:S01]  /*d990*/  @!P1 ST.E.64 [R6.64], R174 ;  /* 0x000000ae06009985 */ /* 0x0005e2000c101b12 */
[----:B------:R-:W-:-:S03]  /*d9a0*/  ISETP.GE.AND P1, PT, R11, c[0x0][0x3c8], PT ;  /* 0x0000f2000b007a0c */ /* 0x000fc60003f26270 */
[----:B------:R3:W-:Y:S01]  /*d9b0*/  @!P0 ST.E.64 [R4.64], R186 ;  /* 0x000000ba04008985 */ /* 0x0007e2000c101b12 */
[----:B------:R-:W-:-:S13]  /*d9c0*/  ISETP.GE.AND P0, PT, R12, c[0x0][0x3c8], PT ;  /* 0x0000f2000c007a0c */ /* 0x000fda0003f06270 */
[----:B------:R-:W-:-:S04]  /*d9d0*/  @!P0 LEA.HI R12, R12, R12, RZ, 0x1 ;  /* 0x0000000c0c0c8211 */ /* 0x000fc800078f08ff */
[----:B------:R-:W-:Y:S02]  /*d9e0*/  @!P0 LOP3.LUT R12, R12, 0xfffffffe, RZ, 0xc0, !PT ;  /* 0xfffffffe0c0c8812 */ /* 0x000fe400078ec0ff */
[----:B--2---:R-:W-:Y:S02]  /*d9f0*/  @!P3 LEA.HI R6, R10, R10, RZ, 0x1 ;  /* 0x0000000a0a06b211 */ /* 0x004fe400078f08ff */
[----:B------:R-:W-:Y:S02]  /*da00*/  @!P1 LEA.HI R7, R11, R11, RZ, 0x1 ;  /* 0x0000000b0b079211 */ /* 0x000fe400078f08ff */
[----:B---3--:R-:W-:Y:S02]  /*da10*/  @!P4 LEA.HI R4, R8, R8, RZ, 0x1 ;  /* 0x000000080804c211 */ /* 0x008fe400078f08ff */
[----:B------:R-:W-:Y:S02]  /*da20*/  @!P2 LEA.HI R5, R9, R9, RZ, 0x1 ;  /* 0x000000090905a211 */ /* 0x000fe400078f08ff */
[----:B------:R-:W-:-:S02]  /*da30*/  @!P4 LOP3.LUT R4, R4, 0xfffffffe, RZ, 0xc0, !PT ;  /* 0xfffffffe0404c812 */ /* 0x000fc400078ec0ff */
[----:B------:R-:W-:Y:S02]  /*da40*/  @!P3 LOP3.LUT R6, R6, 0xfffffffe, RZ, 0xc0, !PT ;  /* 0xfffffffe0606b812 */ /* 0x000fe400078ec0ff */
[----:B------:R-:W-:Y:S01]  /*da50*/  @!P2 LOP3.LUT R10, R5, 0xfffffffe, RZ, 0xc0, !PT ;  /* 0xfffffffe050aa812 */ /* 0x000fe200078ec0ff */
[----:B------:R-:W-:Y:S01]  /*da60*/  @!P4 IMAD.WIDE R4, R4, 0x4, R2 ;  /* 0x000000040404c825 */ /* 0x000fe200078e0202 */
[----:B------:R-:W-:-:S03]  /*da70*/  @!P1 LOP3.LUT R7, R7, 0xfffffffe, RZ, 0xc0, !PT ;  /* 0xfffffffe07079812 */ /* 0x000fc600078ec0ff */
[--C-:B------:R-:W-:Y:S01]  /*da80*/  @!P3 IMAD.WIDE R8, R6, 0x4, R2.reuse ;  /* 0x000000040608b825 */ /* 0x100fe200078e0202 */
[----:B------:R2:W-:Y:S03]  /*da90*/  @!P4 ST.E.64 [R4.64], R194 ;  /* 0x000000c20400c985 */ /* 0x0005e6000c101b12 */
[--C-:B------:R-:W-:Y:S01]  /*daa0*/  @!P2 IMAD.WIDE R10, R10, 0x4, R2.reuse ;  /* 0x000000040a0aa825 */ /* 0x100fe200078e0202 */
[----:B------:R3:W-:Y:S03]  /*dab0*/  @!P3 ST.E.64 [R8.64], R206 ;  /* 0x000000ce0800b985 */ /* 0x0007e6000c101b12 */
[--C-:B------:R-:W-:Y:S01]  /*dac0*/  @!P1 IMAD.WIDE R6, R7, 0x4, R2.reuse ;  /* 0x0000000407069825 */ /* 0x100fe200078e0202 */
[----:B------:R-:W-:Y:S04]  /*dad0*/  @!P2 ST.E.64 [R10.64], R70 ;  /* 0x000000460a00a985 */ /* 0x000fe8000c101b12 */
[----:B------:R4:W-:Y:S01]  /*dae0*/  @!P1 ST.E.64 [R6.64], R82 ;  /* 0x0000005206009985 */ /* 0x0009e2000c101b12 */
[----:B--2---:R-:W-:Y:S01]  /*daf0*/  @!P0 IMAD.WIDE R4, R12, 0x4, R2 ;  /* 0x000000040c048825 */ /* 0x004fe200078e0202 */
[----:B---3--:R-:W-:-:S04]  /*db00*/  IADD3 R8, R0, 0x58, RZ ;  /* 0x0000005800087810 */ /* 0x008fc80007ffe0ff */
[----:B------:R2:W-:Y:S01]  /*db10*/  @!P0 ST.E.64 [R4.64], R86 ;  /* 0x0000005604008985 */ /* 0x0005e2000c101b12 */
[----:B------:R-:W-:Y:S02]  /*db20*/  ISETP.GE.AND P4, PT, R8, c[0x0][0x3c8], PT ;  /* 0x0000f20008007a0c */ /* 0x000fe40003f86270 */
[C---:B----4-:R-:W-:Y:S02]  /*db30*/  IADD3 R7, R0.reuse, 0x60, RZ ;  /* 0x0000006000077810 */ /* 0x050fe40007ffe0ff */
[----:B------:R-:W-:Y:S02]  /*db40*/  IADD3 R6, R0, 0x68, RZ ;  /* 0x0000006800067810 */ /* 0x000fe40007ffe0ff */
[----:B------:R-:W-:Y:S02]  /*db50*/  ISETP.GE.AND P3, PT, R7, c[0x0][0x3c8], PT ;  /* 0x0000f20007007a0c */ /* 0x000fe40003f66270 */
[----:B------:R-:W-:-:S05]  /*db60*/  ISETP.GE.AND P2, PT, R6, c[0x0][0x3c8], PT ;  /* 0x0000f20006007a0c */ /* 0x000fca0003f46270 */
[----:B------:R-:W-:-:S06]  /*db70*/  @!P4 LEA.HI R9, R8, R8, RZ, 0x1 ;  /* 0x000000080809c211 */ /* 0x000fcc00078f08ff */
[----:B------:R-:W-:Y:S02]  /*db80*/  @!P3 LEA.HI R8, R7, R7, RZ, 0x1 ;  /* 0x000000070708b211 */ /* 0x000fe400078f08ff */
[----:B------:R-:W-:Y:S02]  /*db90*/  @!P2 LEA.HI R7, R6, R6, RZ, 0x1 ;  /* 0x000000060607a211 */ /* 0x000fe400078f08ff */
[----:B------:R-:W-:Y:S02]  /*dba0*/  @!P3 LOP3.LUT R8, R8, 0xfffffffe, RZ, 0xc0, !PT ;  /* 0xfffffffe0808b812 */ /* 0x000fe400078ec0ff */
[C---:B--2---:R-:W-:Y:S02]  /*dbb0*/  IADD3 R5, R0.reuse, 0x70, RZ ;  /* 0x0000007000057810 */ /* 0x044fe40007ffe0ff */
[----:B------:R-:W-:Y:S02]  /*dbc0*/  IADD3 R4, R0, 0x78, RZ ;  /* 0x0000007800047810 */ /* 0x000fe40007ffe0ff */
[----:B------:R-:W-:-:S02]  /*dbd0*/  ISETP.GE.AND P1, PT, R5, c[0x0][0x3c8], PT ;  /* 0x0000f20005007a0c */ /* 0x000fc40003f26270 */
[----:B------:R-:W-:Y:S02]  /*dbe0*/  ISETP.GE.AND P0, PT, R4, c[0x0][0x3c8], PT ;  /* 0x0000f20004007a0c */ /* 0x000fe40003f06270 */
[----:B------:R-:W-:-:S09]  /*dbf0*/  @!P2 LOP3.LUT R7, R7, 0xfffffffe, RZ, 0xc0, !PT ;  /* 0xfffffffe0707a812 */ /* 0x000fd200078ec0ff */
[----:B------:R-:W-:Y:S02]  /*dc00*/  @!P1 LEA.HI R6, R5, R5, RZ, 0x1 ;  /* 0x0000000505069211 */ /* 0x000fe400078f08ff */
[----:B------:R-:W-:Y:S02]  /*dc10*/  @!P0 LEA.HI R4, R4, R4, RZ, 0x1 ;  /* 0x0000000404048211 */ /* 0x000fe400078f08ff */
[----:B------:R-:W-:Y:S01]  /*dc20*/  @!P4 LOP3.LUT R5, R9, 0xfffffffe, RZ, 0xc0, !PT ;  /* 0xfffffffe0905c812 */ /* 0x000fe200078ec0ff */
[--C-:B------:R-:W-:Y:S01]  /*dc30*/  @!P3 IMAD.WIDE R8, R8, 0x4, R2.reuse ;  /* 0x000000040808b825 */ /* 0x100fe200078e0202 */
[----:B------:R-:W-:Y:S02]  /*dc40*/  @!P1 LOP3.LUT R12, R6, 0xfffffffe, RZ, 0xc0, !PT ;  /* 0xfffffffe060c9812 */ /* 0x000fe400078ec0ff */
[----:B------:R-:W-:Y:S01]  /*dc50*/  @!P0 LOP3.LUT R13, R4, 0xfffffffe, RZ, 0xc0, !PT ;  /* 0xfffffffe040d8812 */ /* 0x000fe200078ec0ff */
        /* <DEDUP_REMOVED lines=9> */
.L_x_117:
[----:B------:R-:W-:Y:S05]  /*dcf0*/  BSYNC B0 ;  /* 0x0000000000007941 */ /* 0x000fea0003800000 */
.L_x_116:
[----:B--23--:R2:W3:Y:S01]  /*dd00*/  SHFL.IDX PT, R3, R22, 0x2, 0x1c1f ;  /* 0x005c1f0016037f89 */ /* 0x00c4e200000e0000 */
[----:B------:R-:W-:Y:S03]  /*dd10*/  BSSY B0, `(.L_x_118) ;  /* 0x0000060000007945 */ /* 0x000fe60003800000 */
[----:B----4-:R2:W4:Y:S01]  /*dd20*/  SHFL.IDX PT, R2, R23, 0x2, 0x1c1f ;  /* 0x005c1f0017027f89 */ /* 0x01052200000e0000 */
[----:B------:R-:W-:Y:S05]  /*dd30*/  @P5 BRA `(.L_x_119) ;  /* 0x000005d000005947 */ /* 0x000fea0003800000 */
[C---:B------:R-:W-:Y:S02]  /*dd40*/  IADD3 R5, R0.reuse, 0x8, RZ ;  /* 0x0000000800057810 */ /* 0x040fe40007ffe0ff */
[----:B------:R-:W-:-:S02]  /*dd50*/  IADD3 R4, R0, 0x10, RZ ;  /* 0x0000001000047810 */ /* 0x000fc40007ffe0ff */
[----:B------:R-:W-:Y:S02]  /*dd60*/  ISETP.GE.AND P2, PT, R5, c[0x0][0x3c8], PT ;  /* 0x0000f20005007a0c */ /* 0x000fe40003f46270 */
[----:B------:R-:W-:Y:S02]  /*dd70*/  ISETP.GE.AND P1, PT, R4, c[0x0][0x3c8], PT ;  /* 0x0000f20004007a0c */ /* 0x000fe40003f26270 */
[C---:B------:R-:W-:Y:S02]  /*dd80*/  ISETP.GE.AND P3, PT, R0.reuse, c[0x0][0x3c8], PT ;  /* 0x0000f20000007a0c */ /* 0x040fe40003f66270 */
[C---:B------:R-:W-:Y:S02]  /*dd90*/  IADD3 R10, R0.reuse, 0x18, RZ ;  /* 0x00000018000a7810 */ /* 0x040fe40007ffe0ff */
[----:B------:R-:W-:Y:S02]  /*dda0*/  IADD3 R11, R0, 0x20, RZ ;  /* 0x00000020000b7810 */ /* 0x000fe40007ffe0ff */
[----:B------:R-:W-:-:S02]  /*ddb0*/  ISETP.GE.AND P0, PT, R10, c[0x0][0x3c8], PT ;  /* 0x0000f2000a007a0c */ /* 0x000fc40003f06270 */
[----:B------:R-:W-:Y:S02]  /*ddc0*/  ISETP.GE.AND P5, PT, R11, c[0x0][0x3c8], PT ;  /* 0x0000f2000b007a0c */ /* 0x000fe40003fa6270 */
[----:B------:R-:W-:Y:S02]  /*ddd0*/  @!P2 LEA.HI R5, R5, R5, RZ, 0x1 ;  /* 0x000000050505a211 */ /* 0x000fe400078f08ff */
[----:B------:R-:W-:Y:S01]  /*dde0*/  @!P1 LEA.HI R4, R4, R4, RZ, 0x1 ;  /* 0x0000000404049211 */ /* 0x000fe200078f08ff */
[--C-:B---34-:R-:W-:Y:S01]  /*ddf0*/  @!P3 IMAD.WIDE R6, R0, 0x4, R2.reuse ;  /* 0x000000040006b825 */ /* 0x118fe200078e0202 */
[----:B------:R-:W-:Y:S02]  /*de00*/  @!P2 LOP3.LUT R5, R5, 0xfffffffe, RZ, 0xc0, !PT ;  /* 0xfffffffe0505a812 */ /* 0x000fe400078ec0ff */
[----:B------:R-:W-:Y:S02]  /*de10*/  @!P1 LOP3.LUT R8, R4, 0xfffffffe, RZ, 0xc0, !PT ;  /* 0xfffffffe04089812 */ /* 0x000fe400078ec0ff */
[----:B------:R3:W-:Y:S01]  /*de20*/  @!P3 ST.E.64 [R6.64], R140 ;  /* 0x0000008c0600b985 */ /* 0x0007e2000c101b12 */
[----:B------:R-:W-:Y:S01]  /*de30*/  @!P2 IMAD.WIDE R4, R5, 0x4, R2 ;  /* 0x000000040504a825 */ /* 0x000fe200078e0202 */
[----:B------:R-:W-:-:S03]  /*de40*/  IADD3 R12, R0, 0x48, RZ ;  /* 0x00000048000c7810 */ /* 0x000fc60007ffe0ff */
[----:B------:R-:W-:Y:S01]  /*de50*/  @!P1 IMAD.WIDE R8, R8, 0x4, R2 ;  /* 0x0000000408089825 */ /* 0x000fe200078e0202 */
[----:B------:R4:W-:Y:S04]  /*de60*/  @!P2 ST.E.64 [R4.64], R148 ;  /* 0x000000940400a985 */ /* 0x0009e8000c101b12 */
[----:B------:R5:W-:Y:S01]  /*de70*/  @!P1 ST.E.64 [R8.64], R160 ;  /* 0x000000a008009985 */ /* 0x000be2000c101b12 */
[----:B---3--:R-:W-:Y:S02]  /*de80*/  IADD3 R7, R0, 0x28, RZ ;  /* 0x0000002800077810 */ /* 0x008fe40007ffe0ff */
[----:B------:R-:W-:Y:S02]  /*de90*/  @!P5 LEA.HI R6, R11, R11, RZ, 0x1 ;  /* 0x0000000b0b06d211 */ /* 0x000fe400078f08ff */
[----:B------:R-:W-:-:S02]  /*dea0*/  ISETP.GE.AND P4, PT, R7, c[0x0][0x3c8], PT ;  /* 0x0000f20007007a0c */ /* 0x000fc40003f86270 */
[----:B----4-:R-:W-:Y:S02]  /*deb0*/  @!P0 LEA.HI R4, R10, R10, RZ, 0x1 ;  /* 0x0000000a0a048211 */ /* 0x010fe400078f08ff */
[----:B------:R-:W-:Y:S02]  /*dec0*/  IADD3 R10, R0, 0x40, RZ ;  /* 0x00000040000a7810 */ /* 0x000fe40007ffe0ff */
[----:B------:R-:W-:Y:S02]  /*ded0*/  @!P0 LOP3.LUT R4, R4, 0xfffffffe, RZ, 0xc0, !PT ;  /* 0xfffffffe04048812 */ /* 0x000fe400078ec0ff */
[C---:B-----5:R-:W-:Y:S02]  /*dee0*/  IADD3 R8, R0.reuse, 0x30, RZ ;  /* 0x0000003000087810 */ /* 0x060fe40007ffe0ff */
[----:B------:R-:W-:Y:S01]  /*def0*/  IADD3 R9, R0, 0x38, RZ ;  /* 0x0000003800097810 */ /* 0x000fe20007ffe0ff */
[----:B------:R-:W-:Y:S01]  /*df00*/  @!P0 IMAD.WIDE R4, R4, 0x4, R2 ;  /* 0x0000000404048825 */ /* 0x000fe200078e0202 */
[----:B------:R-:W-:-:S02]  /*df10*/  ISETP.GE.AND P3, PT, R8, c[0x0][0x3c8], PT ;  /* 0x0000f20008007a0c */ /* 0x000fc40003f66270 */
[----:B------:R-:W-:Y:S02]  /*df20*/  ISETP.GE.AND P2, PT, R9, c[0x0][0x3c8], PT ;  /* 0x0000f20009007a0c */ /* 0x000fe40003f46270 */
[----:B------:R-:W-:Y:S01]  /*df30*/  @!P5 LOP3.LUT R6, R6, 0xfffffffe, RZ, 0xc0, !PT ;  /* 0xfffffffe0606d812 */ /* 0x000fe200078ec0ff */
[----:B------:R3:W-:Y:S01]  /*df40*/  @!P0 ST.E.64 [R4.64], R164 ;  /* 0x000000a404008985 */ /* 0x0007e2000c101b12 */
[----:B------:R-:W-:Y:S02]  /*df50*/  ISETP.GE.AND P1, PT, R10, c[0x0][0x3c8], PT ;  /* 0x0000f2000a007a0c */ /* 0x000fe40003f26270 */
[----:B------:R-:W-:-:S13]  /*df60*/  ISETP.GE.AND P0, PT, R12, c[0x0][0x3c8], PT ;  /* 0x0000f2000c007a0c */ /* 0x000fda0003f06270 */
[----:B------:R-:W-:-:S04]  /*df70*/  @!P0 LEA.HI R12, R12, R12, RZ, 0x1 ;  /* 0x0000000c0c0c8211 */ /* 0x000fc800078f08ff */
[----:B------:R-:W-:Y:S01]  /*df80*/  @!P0 LOP3.LUT R12, R12, 0xfffffffe, RZ, 0xc0, !PT ;  /* 0xfffffffe0c0c8812 */ /* 0x000fe200078ec0ff */
[----:B---3--:R-:W-:Y:S01]  /*df90*/  @!P5 IMAD.WIDE R4, R6, 0x4, R2 ;  /* 0x000000040604d825 */ /* 0x008fe200078e0202 */
[----:B------:R-:W-:Y:S02]  /*dfa0*/  @!P4 LEA.HI R6, R7, R7, RZ, 0x1 ;  /* 0x000000070706c211 */ /* 0x000fe400078f08ff */
[----:B------:R-:W-:Y:S02]  /*dfb0*/  @!P1 LEA.HI R7, R10, R10, RZ, 0x1 ;  /* 0x0000000a0a079211 */ /* 0x000fe400078f08ff */
[----:B------:R3:W-:Y:S01]  /*dfc0*/  @!P5 ST.E.64 [R4.64], R176 ;  /* 0x000000b00400d985 */ /* 0x0007e2000c101b12 */
[----:B------:R-:W-:Y:S02]  /*dfd0*/  @!P4 LOP3.LUT R6, R6, 0xfffffffe, RZ, 0xc0, !PT ;  /* 0xfffffffe0606c812 */ /* 0x000fe400078ec0ff */
[----:B------:R-:W-:Y:S02]  /*dfe0*/  @!P1 LOP3.LUT R7, R7, 0xfffffffe, RZ, 0xc0, !PT ;  /* 0xfffffffe07079812 */ /* 0x000fe400078ec0ff */
[----:B---3--:R-:W-:-:S02]  /*dff0*/  @!P3 LEA.HI R5, R8, R8, RZ, 0x1 ;  /* 0x000000080805b211 */ /* 0x008fc400078f08ff */
[----:B------:R-:W-:Y:S02]  /*e000*/  @!P2 LEA.HI R4, R9, R9, RZ, 0x1 ;  /* 0x000000090904a211 */ /* 0x000fe400078f08ff */
[----:B------:R-:W-:Y:S02]  /*e010*/  @!P3 LOP3.LUT R8, R5, 0xfffffffe, RZ, 0xc0, !PT ;  /* 0xfffffffe0508b812 */ /* 0x000fe400078ec0ff */
[----:B------:R-:W-:Y:S01]  /*e020*/  @!P2 LOP3.LUT R10, R4, 0xfffffffe, RZ, 0xc0, !PT ;  /* 0xfffffffe040aa812 */ /* 0x000fe200078ec0ff */
[----:B------:R-:W-:-:S04]  /*e030*/  @!P4 IMAD.WIDE R4, R6, 0x4, R2 ;  /* 0x000000040604c825 */ /* 0x000fc800078e0202 */
[--C-:B------:R-:W-:Y:S01]  /*e040*/  @!P3 IMAD.WIDE R8, R8, 0x4, R2.reuse ;  /* 0x000000040808b825 */ /* 0x100fe200078e0202 */
[----:B------:R3:W-:Y:S03]  /*e050*/  @!P4 ST.E.64 [R4.64], R180 ;  /* 0x000000b40400c985 */ /* 0x0007e6000c101b12 */
[--C-:B------:R-:W-:Y:S01]  /*e060*/  @!P2 IMAD.WIDE R10, R10, 0x4, R2.reuse ;  /* 0x000000040a0aa825 */ /* 0x100fe200078e0202 */
[----:B------:R4:W-:Y:S03]  /*e070*/  @!P3 ST.E.64 [R8.64], R196 ;  /* 0x000000c40800b985 */ /* 0x0009e6000c101b12 */
[--C-:B------:R-:W-:Y:S01]  /*e080*/  @!P1 IMAD.WIDE R6, R7, 0x4, R2.reuse ;  /* 0x0000000407069825 */ /* 0x100fe200078e0202 */
[----:B------:R-:W-:Y:S04]  /*e090*/  @!P2 ST.E.64 [R10.64], R200 ;  /* 0x000000c80a00a985 */ /* 0x000fe8000c101b12 */
[----:B------:R5:W-:Y:S01]  /*e0a0*/  @!P1 ST.E.64 [R6.64], R72 ;  /* 0x0000004806009985 */ /* 0x000be2000c101b12 */
[----:B---3--:R-:W-:Y:S01]  /*e0b0*/  @!P0 IMAD.WIDE R4, R12, 0x4, R2 ;  /* 0x000000040c048825 */ /* 0x008fe200078e0202 */
[----:B----4-:R-:W-:-:S04]  /*e0c0*/  IADD3 R9, R0, 0x50, RZ ;  /* 0x0000005000097810 */ /* 0x010fc80007ffe0ff */
[----:B------:R3:W-:Y:S01]  /*e0d0*/  @!P0 ST.E.64 [R4.64], R76 ;  /* 0x0000004c04008985 */ /* 0x0007e2000c101b12 */
[----:B------:R-:W-:Y:S02]  /*e0e0*/  IADD3 R8, R0, 0x58, RZ ;  /* 0x0000005800087810 */ /* 0x000fe40007ffe0ff */
[----:B------:R-:W-:Y:S02]  /*e0f0*/  ISETP.GE.AND P5, PT, R9, c[0x0][0x3c8], PT ;  /* 0x0000f20009007a0c */ /* 0x000fe40003fa6270 */
[----:B------:R-:W-:Y:S02]  /*e100*/  ISETP.GE.AND P4, PT, R8, c[0x0][0x3c8], PT ;  /* 0x0000f20008007a0c */ /* 0x000fe40003f86270 */
[C---:B-----5:R-:W-:Y:S02]  /*e110*/  IADD3 R7, R0.reuse, 0x60, RZ ;  /* 0x0000006000077810 */ /* 0x060fe40007ffe0ff */
[----:B------:R-:W-:Y:S02]  /*e120*/  IADD3 R6, R0, 0x68, RZ ;  /* 0x0000006800067810 */ /* 0x000fe40007ffe0ff */
[----:B------:R-:W-:-:S02]  /*e130*/  ISETP.GE.AND P3, PT, R7, c[0x0][0x3c8], PT ;  /* 0x0000f20007007a0c */ /* 0x000fc40003f66270 */
[----:B------:R-:W-:-:S03]  /*e140*/  ISETP.GE.AND P2, PT, R6, c[0x0][0x3c8], PT ;  /* 0x0000f20006007a0c */ /* 0x000fc60003f46270 */
[----:B------:R-:W-:Y:S02]  /*e150*/  @!P5 LEA.HI R9, R9, R9, RZ, 0x1 ;  /* 0x000000090909d211 */ /* 0x000fe400078f08ff */
[----:B------:R-:W-:-:S04]  /*e160*/  @!P4 LEA.HI R10, R8, R8, RZ, 0x1 ;  /* 0x00000008080ac211 */ /* 0x000fc800078f08ff */
[----:B------:R-:W-:Y:S02]  /*e170*/  @!P4 LOP3.LUT R10, R10, 0xfffffffe, RZ, 0xc0, !PT ;  /* 0xfffffffe0a0ac812 */ /* 0x000fe400078ec0ff */
[----:B------:R-:W-:Y:S02]  /*e180*/  @!P3 LEA.HI R8, R7, R7, RZ, 0x1 ;  /* 0x000000070708b211 */ /* 0x000fe400078f08ff */
[----:B------:R-:W-:Y:S01]  /*e190*/  @!P2 LEA.HI R7, R6, R6, RZ, 0x1 ;  /* 0x000000060607a211 */ /* 0x000fe200078f08ff */
[----:B------:R-:W-:Y:S01]  /*e1a0*/  @!P4 IMAD.WIDE R10, R10, 0x4, R2 ;  /* 0x000000040a0ac825 */ /* 0x000fe200078e0202 */
[----:B------:R-:W-:Y:S02]  /*e1b0*/  @!P3 LOP3.LUT R8, R8, 0xfffffffe, RZ, 0xc0, !PT ;  /* 0xfffffffe0808b812 */ /* 0x000fe400078ec0ff */
[C---:B---3--:R-:W-:Y:S02]  /*e1c0*/  IADD3 R5, R0.reuse, 0x70, RZ ;  /* 0x0000007000057810 */ /* 0x048fe40007ffe0ff */
[----:B------:R-:W-:-:S02]  /*e1d0*/  IADD3 R4, R0, 0x78, RZ ;  /* 0x0000007800047810 */ /* 0x000fc40007ffe0ff */
[----:B------:R-:W-:Y:S02]  /*e1e0*/  ISETP.GE.AND P1, PT, R5, c[0x0][0x3c8], PT ;  /* 0x0000f20005007a0c */ /* 0x000fe40003f26270 */
[----:B------:R-:W-:Y:S02]  /*e1f0*/  ISETP.GE.AND P0, PT, R4, c[0x0][0x3c8], PT ;  /* 0x0000f20004007a0c */ /* 0x000fe40003f06270 */
[----:B------:R-:W-:-:S09]  /*e200*/  @!P2 LOP3.LUT R7, R7, 0xfffffffe, RZ, 0xc0, !PT ;  /* 0xfffffffe0707a812 */ /* 0x000fd200078ec0ff */
[----:B------:R-:W-:Y:S02]  /*e210*/  @!P1 LEA.HI R6, R5, R5, RZ, 0x1 ;  /* 0x0000000505069211 */ /* 0x000fe400078f08ff */
[----:B------:R-:W-:Y:S01]  /*e220*/  @!P5 LOP3.LUT R5, R9, 0xfffffffe, RZ, 0xc0, !PT ;  /* 0xfffffffe0905d812 */ /* 0x000fe200078ec0ff */
[--C-:B------:R-:W-:Y:S01]  /*e230*/  @!P3 IMAD.WIDE R8, R8, 0x4, R2.reuse ;  /* 0x000000040808b825 */ /* 0x100fe200078e0202 */
[----:B------:R-:W-:Y:S02]  /*e240*/  @!P0 LEA.HI R4, R4, R4, RZ, 0x1 ;  /* 0x0000000404048211 */ /* 0x000fe400078f08ff */
[----:B------:R-:W-:Y:S01]  /*e250*/  @!P1 LOP3.LUT R14, R6, 0xfffffffe, RZ, 0xc0, !PT ;  /* 0xfffffffe060e9812 */ /* 0x000fe200078ec0ff */
[----:B------:R-:W-:Y:S01]  /*e260*/  @!P5 IMAD.WIDE R12, R5, 0x4, R2 ;  /* 0x00000004050cd825 */ /* 0x000fe200078e0202 */
[----:B------:R-:W-:-:S03]  /*e270*/  @!P0 LOP3.LUT R15, R4, 0xfffffffe, RZ, 0xc0, !PT ;  /* 0xfffffffe040f8812 */ /* 0x000fc600078ec0ff */
[--C-:B------:R-:W-:Y:S01]  /*e280*/  @!P2 IMAD.WIDE R6, R7, 0x4, R2.reuse ;  /* 0x000000040706a825 */ /* 0x100fe200078e0202 */
[----:B------:R3:W-:Y:S03]  /*e290*/  @!P5 ST.E.64 [R12.64], R88 ;  /* 0x000000580c00d985 */ /* 0x0007e6000c101b12 */
[--C-:B------:R-:W-:Y:S01]  /*e2a0*/  @!P1 IMAD.WIDE R4, R14, 0x4, R2.reuse ;  /* 0x000000040e049825 */ /* 0x100fe200078e0202 */
[----:B------:R3:W-:Y:S03]  /*e2b0*/  @!P4 ST.E.64 [R10.64], R92 ;  /* 0x0000005c0a00c985 */ /* 0x0007e6000c101b12 */
[----:B------:R-:W-:Y:S01]  /*e2c0*/  @!P0 IMAD.WIDE R2, R15, 0x4, R2 ;  /* 0x000000040f028825 */ /* 0x000fe200078e0202 */
[----:B------:R3:W-:Y:S04]  /*e2d0*/  @!P3 ST.E.64 [R8.64], R104 ;  /* 0x000000680800b985 */ /* 0x0007e8000c101b12 */
[----:B------:R3:W-:Y:S04]  /*e2e0*/  @!P2 ST.E.64 [R6.64], R108 ;  /* 0x0000006c0600a985 */ /* 0x0007e8000c101b12 */
[----:B------:R3:W-:Y:S04]  /*e2f0*/  @!P1 ST.E.64 [R4.64], R120 ;  /* 0x0000007804009985 */ /* 0x0007e8000c101b12 */
[----:B------:R3:W-:Y:S02]  /*e300*/  @!P0 ST.E.64 [R2.64], R124 ;  /* 0x0000007c02008985 */ /* 0x0007e4000c101b12 */
.L_x_119:
[----:B------:R-:W-:Y:S05]  /*e310*/  BSYNC B0 ;  /* 0x0000000000007941 */ /* 0x000fea0003800000 */
.L_x_118:
[----:B---3--:R3:W1:Y:S04]  /*e320*/  SHFL.IDX PT, R3, R22, 0x3, 0x1c1f ;  /* 0x007c1f0016037f89 */ /* 0x00866800000e0000 */
[----:B----4-:R3:W4:Y:S01]  /*e330*/  SHFL.IDX PT, R2, R23, 0x3, 0x1c1f ;  /* 0x007c1f0017027f89 */ /* 0x01072200000e0000 */
[----:B------:R-:W-:Y:S05]  /*e340*/  @P6 EXIT ;  /* 0x000000000000694d */ /* 0x000fea0003800000 */
[C---:B------:R-:W-:Y:S02]  /*e350*/  ISETP.GE.AND P0, PT, R0.reuse, c[0x0][0x3c8], PT ;  /* 0x0000f20000007a0c */ /* 0x040fe40003f06270 */
[----:B------:R-:W-:-:S02]  /*e360*/  IADD3 R5, R0, 0x8, RZ ;  /* 0x0000000800057810 */ /* 0x000fc40007ffe0ff */
[----:B------:R-:W-:Y:S02]  /*e370*/  IADD3 R4, R0, 0x10, RZ ;  /* 0x0000001000047810 */ /* 0x000fe40007ffe0ff */
[----:B------:R-:W-:Y:S02]  /*e380*/  ISETP.GE.AND P6, PT, R5, c[0x0][0x3c8], PT ;  /* 0x0000f20005007a0c */ /* 0x000fe40003fc6270 */
[----:B------:R-:W-:Y:S02]  /*e390*/  ISETP.GE.AND P5, PT, R4, c[0x0][0x3c8], PT ;  /* 0x0000f20004007a0c */ /* 0x000fe40003fa6270 */
[C---:B------:R-:W-:Y:S02]  /*e3a0*/  IADD3 R8, R0.reuse, 0x18, RZ ;  /* 0x0000001800087810 */ /* 0x040fe40007ffe0ff */
[C---:B------:R-:W-:Y:S01]  /*e3b0*/  IADD3 R9, R0.reuse, 0x20, RZ ;  /* 0x0000002000097810 */ /* 0x040fe20007ffe0ff */
[C---:B-1--4-:R-:W-:Y:S01]  /*e3c0*/  @!P0 IMAD.WIDE R6, R0.reuse, 0x4, R2 ;  /* 0x0000000400068825 */ /* 0x052fe200078e0202 */
[----:B------:R-:W-:-:S02]  /*e3d0*/  IADD3 R10, R0, 0x28, RZ ;  /* 0x00000028000a7810 */ /* 0x000fc40007ffe0ff */
[C---:B------:R-:W-:Y:S02]  /*e3e0*/  IADD3 R11, R0.reuse, 0x30, RZ ;  /* 0x00000030000b7810 */ /* 0x040fe40007ffe0ff */
[----:B------:R1:W-:Y:S01]  /*e3f0*/  @!P0 ST.E.64 [R6.64], R142 ;  /* 0x0000008e06008985 */ /* 0x0003e2000c101b12 */
[----:B------:R-:W-:Y:S02]  /*e400*/  IADD3 R12, R0, 0x38, RZ ;  /* 0x00000038000c7810 */ /* 0x000fe40007ffe0ff */
[----:B------:R-:W-:Y:S02]  /*e410*/  @!P5 LEA.HI R4, R4, R4, RZ, 0x1 ;  /* 0x000000040404d211 */ /* 0x000fe400078f08ff */
[----:B------:R-:W-:Y:S02]  /*e420*/  ISETP.GE.AND P4, PT, R8, c[0x0][0x3c8], PT ;  /* 0x0000f20008007a0c */ /* 0x000fe40003f86270 */
[----:B------:R-:W-:Y:S02]  /*e430*/  ISETP.GE.AND P3, PT, R9, c[0x0][0x3c8], PT ;  /* 0x0000f20009007a0c */ /* 0x000fe40003f66270 */
[----:B------:R-:W-:-:S02]  /*e440*/  @!P5 LOP3.LUT R4, R4, 0xfffffffe, RZ, 0xc0, !PT ;  /* 0xfffffffe0404d812 */ /* 0x000fc400078ec0ff */
[----:B------:R-:W-:Y:S02]  /*e450*/  ISETP.GE.AND P2, PT, R10, c[0x0][0x3c8], PT ;  /* 0x0000f2000a007a0c */ /* 0x000fe40003f46270 */
[----:B------:R-:W-:Y:S02]  /*e460*/  ISETP.GE.AND P1, PT, R11, c[0x0][0x3c8], PT ;  /* 0x0000f2000b007a0c */ /* 0x000fe40003f26270 */
[----:B------:R-:W-:Y:S02]  /*e470*/  ISETP.GE.AND P0, PT, R12, c[0x0][0x3c8], PT ;  /* 0x0000f2000c007a0c */ /* 0x000fe40003f06270 */
[C---:B------:R-:W-:Y:S02]  /*e480*/  IADD3 R14, R0.reuse, 0x40, RZ ;  /* 0x00000040000e7810 */ /* 0x040fe40007ffe0ff */
[----:B------:R-:W-:Y:S02]  /*e490*/  IADD3 R15, R0, 0x48, RZ ;  /* 0x00000048000f7810 */ /* 0x000fe40007ffe0ff */
[----:B-1----:R-:W-:Y:S01]  /*e4a0*/  @!P6 LEA.HI R6, R5, R5, RZ, 0x1 ;  /* 0x000000050506e211 */ /* 0x002fe200078f08ff */
[----:B------:R-:W-:-:S03]  /*e4b0*/  @!P5 IMAD.WIDE R4, R4, 0x4, R2 ;  /* 0x000000040404d825 */ /* 0x000fc600078e0202 */
[----:B------:R-:W-:-:S05]  /*e4c0*/  @!P6 LOP3.LUT R6, R6, 0xfffffffe, RZ, 0xc0, !PT ;  /* 0xfffffffe0606e812 */ /* 0x000fca00078ec0ff */
[----:B------:R-:W-:-:S05]  /*e4d0*/  @!P6 IMAD.WIDE R6, R6, 0x4, R2 ;  /* 0x000000040606e825 */ /* 0x000fca00078e0202 */
[----:B------:R1:W-:Y:S01]  /*e4e0*/  @!P6 ST.E.64 [R6.64], R150 ;  /* 0x000000960600e985 */ /* 0x0003e2000c101b12 */
[----:B------:R-:W-:-:S03]  /*e4f0*/  ISETP.GE.AND P6, PT, R14, c[0x0][0x3c8], PT ;  /* 0x0000f2000e007a0c */ /* 0x000fc60003fc6270 */
[----:B------:R4:W-:Y:S01]  /*e500*/  @!P5 ST.E.64 [R4.64], R162 ;  /* 0x000000a20400d985 */ /* 0x0009e2000c101b12 */
[----:B------:R-:W-:Y:S02]  /*e510*/  ISETP.GE.AND P5, PT, R15, c[0x0][0x3c8], PT ;  /* 0x0000f2000f007a0c */ /* 0x000fe40003fa6270 */
[----:B-1----:R-:W-:Y:S02]  /*e520*/  @!P2 LEA.HI R7, R10, R10, RZ, 0x1 ;  /* 0x0000000a0a07a211 */ /* 0x002fe400078f08ff */
[----:B------:R-:W-:Y:S02]  /*e530*/  @!P1 LEA.HI R6, R11, R11, RZ, 0x1 ;  /* 0x0000000b0b069211 */ /* 0x000fe400078f08ff */
[----:B----4-:R-:W-:Y:S02]  /*e540*/  @!P4 LEA.HI R4, R8, R8, RZ, 0x1 ;  /* 0x000000080804c211 */ /* 0x010fe400078f08ff */
[----:B------:R-:W-:Y:S02]  /*e550*/  @!P3 LEA.HI R8, R9, R9, RZ, 0x1 ;  /* 0x000000090908b211 */ /* 0x000fe400078f08ff */
[----:B------:R-:W-:-:S02]  /*e560*/  @!P0 LEA.HI R5, R12, R12, RZ, 0x1 ;  /* 0x0000000c0c058211 */ /* 0x000fc400078f08ff */
[----:B------:R-:W-:Y:S02]  /*e570*/  @!P4 LOP3.LUT R4, R4, 0xfffffffe, RZ, 0xc0, !PT ;  /* 0xfffffffe0404c812 */ /* 0x000fe400078ec0ff */
[----:B------:R-:W-:Y:S02]  /*e580*/  @!P3 LOP3.LUT R8, R8, 0xfffffffe, RZ, 0xc0, !PT ;  /* 0xfffffffe0808b812 */ /* 0x000fe400078ec0ff */
[----:B------:R-:W-:Y:S01]  /*e590*/  @!P2 LOP3.LUT R7, R7, 0xfffffffe, RZ, 0xc0, !PT ;  /* 0xfffffffe0707a812 */ /* 0x000fe200078ec0ff */
[--C-:B------:R-:W-:Y:S01]  /*e5a0*/  @!P4 IMAD.WIDE R12, R4, 0x4, R2.reuse ;  /* 0x00000004040cc825 */ /* 0x100fe200078e0202 */
[----:B------:R-:W-:Y:S02]  /*e5b0*/  @!P1 LOP3.LUT R6, R6, 0xfffffffe, RZ, 0xc0, !PT ;  /* 0xfffffffe06069812 */ /* 0x000fe400078ec0ff */
[----:B------:R-:W-:Y:S01]  /*e5c0*/  @!P0 LOP3.LUT R5, R5, 0xfffffffe, RZ, 0xc0, !PT ;  /* 0xfffffffe05058812 */ /* 0x000fe200078ec0ff */
[--C-:B------:R-:W-:Y:S01]  /*e5d0*/  @!P3 IMAD.WIDE R10, R8, 0x4, R2.reuse ;  /* 0x00000004080ab825 */ /* 0x100fe200078e0202 */
[----:B------:R1:W-:Y:S03]  /*e5e0*/  @!P4 ST.E.64 [R12.64], R166 ;  /* 0x000000a60c00c985 */ /* 0x0003e6000c101b12 */
[--C-:B------:R-:W-:Y:S01]  /*e5f0*/  @!P2 IMAD.WIDE R8, R7, 0x4, R2.reuse ;  /* 0x000000040708a825 */ /* 0x100fe200078e0202 */
[----:B------:R4:W-:Y:S03]  /*e600*/  @!P3 ST.E.64 [R10.64], R178 ;  /* 0x000000b20a00b985 */ /* 0x0009e6000c101b12 */
[--C-:B------:R-:W-:Y:S01]  /*e610*/  @!P1 IMAD.WIDE R6, R6, 0x4, R2.reuse ;  /* 0x0000000406069825 */ /* 0x100fe200078e0202 */
[----:B------:R5:W-:Y:S03]  /*e620*/  @!P2 ST.E.64 [R8.64], R182 ;  /* 0x000000b60800a985 */ /* 0x000be6000c101b12 */
[----:B------:R-:W-:Y:S01]  /*e630*/  @!P0 IMAD.WIDE R4, R5, 0x4, R2 ;  /* 0x0000000405048825 */ /* 0x000fe200078e0202 */
[----:B------:R-:W-:Y:S04]  /*e640*/  @!P1 ST.E.64 [R6.64], R198 ;  /* 0x000000c606009985 */ /* 0x000fe8000c101b12 */
[----:B------:R2:W-:Y:S01]  /*e650*/  @!P0 ST.E.64 [R4.64], R202 ;  /* 0x000000ca04008985 */ /* 0x0005e2000c101b12 */
[----:B-1----:R-:W-:-:S02]  /*e660*/  IADD3 R12, R0, 0x70, RZ ;  /* 0x00000070000c7810 */ /* 0x002fc40007ffe0ff */
[C---:B----4-:R-:W-:Y:S02]  /*e670*/  IADD3 R10, R0.reuse, 0x60, RZ ;  /* 0x00000060000a7810 */ /* 0x050fe40007ffe0ff */
[C---:B------:R-:W-:Y:S02]  /*e680*/  IADD3 R11, R0.reuse, 0x68, RZ ;  /* 0x00000068000b7810 */ /* 0x040fe40007ffe0ff */
[C---:B-----5:R-:W-:Y:S02]  /*e690*/  IADD3 R8, R0.reuse, 0x50, RZ ;  /* 0x0000005000087810 */ /* 0x060fe40007ffe0ff */
[----:B------:R-:W-:Y:S02]  /*e6a0*/  IADD3 R9, R0, 0x58, RZ ;  /* 0x0000005800097810 */ /* 0x000fe40007ffe0ff */
[----:B------:R-:W-:Y:S02]  /*e6b0*/  ISETP.GE.AND P4, PT, R8, c[0x0][0x3c8], PT ;  /* 0x0000f20008007a0c */ /* 0x000fe40003f86270 */
[----:B------:R-:W-:-:S02]  /*e6c0*/  ISETP.GE.AND P3, PT, R9, c[0x0][0x3c8], PT ;  /* 0x0000f20009007a0c */ /* 0x000fc40003f66270 */
[----:B--2---:R-:W-:Y:S02]  /*e6d0*/  @!P6 LEA.HI R4, R14, R14, RZ, 0x1 ;  /* 0x0000000e0e04e211 */ /* 0x004fe400078f08ff */
[----:B------:R-:W-:Y:S02]  /*e6e0*/  @!P5 LEA.HI R5, R15, R15, RZ, 0x1 ;  /* 0x0000000f0f05d211 */ /* 0x000fe400078f08ff */
[----:B------:R-:W-:Y:S02]  /*e6f0*/  @!P6 LOP3.LUT R4, R4, 0xfffffffe, RZ, 0xc0, !PT ;  /* 0xfffffffe0404e812 */ /* 0x000fe400078ec0ff */
[----:B------:R-:W-:Y:S02]  /*e700*/  ISETP.GE.AND P2, PT, R10, c[0x0][0x3c8], PT ;  /* 0x0000f2000a007a0c */ /* 0x000fe40003f46270 */
[----:B------:R-:W-:Y:S01]  /*e710*/  @!P5 LOP3.LUT R5, R5, 0xfffffffe, RZ, 0xc0, !PT ;  /* 0xfffffffe0505d812 */ /* 0x000fe200078ec0ff */
[----:B------:R-:W-:Y:S01]  /*e720*/  @!P6 IMAD.WIDE R6, R4, 0x4, R2 ;  /* 0x000000040406e825 */ /* 0x000fe200078e0202 */
[----:B------:R-:W-:-:S02]  /*e730*/  ISETP.GE.AND P1, PT, R11, c[0x0][0x3c8], PT ;  /* 0x0000f2000b007a0c */ /* 0x000fc40003f26270 */
[----:B------:R-:W-:Y:S01]  /*e740*/  ISETP.GE.AND P0, PT, R12, c[0x0][0x3c8], PT ;  /* 0x0000f2000c007a0c */ /* 0x000fe20003f06270 */
[----:B------:R-:W-:Y:S01]  /*e750*/  @!P5 IMAD.WIDE R4, R5, 0x4, R2 ;  /* 0x000000040504d825 */ /* 0x000fe200078e0202 */
[----:B------:R1:W-:Y:S01]  /*e760*/  @!P6 ST.E.64 [R6.64], R74 ;  /* 0x0000004a0600e985 */ /* 0x0003e2000c101b12 */
[----:B------:R-:W-:-:S03]  /*e770*/  IADD3 R0, R0, 0x78, RZ ;  /* 0x0000007800007810 */ /* 0x000fc60007ffe0ff */
[----:B------:R2:W-:Y:S01]  /*e780*/  @!P5 ST.E.64 [R4.64], R78 ;  /* 0x0000004e0400d985 */ /* 0x0005e2000c101b12 */
[----:B-1----:R-:W-:-:S04]  /*e790*/  @!P2 LEA.HI R7, R10, R10, RZ, 0x1 ;  /* 0x0000000a0a07a211 */ /* 0x002fc800078f08ff */
[----:B------:R-:W-:Y:S02]  /*e7a0*/  @!P1 LEA.HI R6, R11, R11, RZ, 0x1 ;  /* 0x0000000b0b069211 */ /* 0x000fe400078f08ff */
[----:B--2---:R-:W-:Y:S02]  /*e7b0*/  @!P4 LEA.HI R4, R8, R8, RZ, 0x1 ;  /* 0x000000080804c211 */ /* 0x004fe400078f08ff */
[----:B------:R-:W-:Y:S02]  /*e7c0*/  @!P3 LEA.HI R8, R9, R9, RZ, 0x1 ;  /* 0x000000090908b211 */ /* 0x000fe400078f08ff */
[----:B------:R-:W-:Y:S02]  /*e7d0*/  @!P0 LEA.HI R5, R12, R12, RZ, 0x1 ;  /* 0x0000000c0c058211 */ /* 0x000fe400078f08ff */
[----:B------:R-:W-:Y:S02]  /*e7e0*/  @!P4 LOP3.LUT R4, R4, 0xfffffffe, RZ, 0xc0, !PT ;  /* 0xfffffffe0404c812 */ /* 0x000fe400078ec0ff */
[----:B------:R-:W-:-:S02]  /*e7f0*/  @!P3 LOP3.LUT R8, R8, 0xfffffffe, RZ, 0xc0, !PT ;  /* 0xfffffffe0808b812 */ /* 0x000fc400078ec0ff */
        /* <DEDUP_REMOVED lines=11> */
[----:B------:R1:W-:Y:S04]  /*e8b0*/  @!P1 ST.E.64 [R6.64], R110 ;  /* 0x0000006e06009985 */ /* 0x0003e8000c101b12 */
[----:B------:R1:W-:Y:S01]  /*e8c0*/  @!P0 ST.E.64 [R4.64], R122 ;  /* 0x0000007a04008985 */ /* 0x0003e2000c101b12 */
[----:B------:R-:W-:-:S13]  /*e8d0*/  ISETP.GE.AND P0, PT, R0, c[0x0][0x3c8], PT ;  /* 0x0000f20000007a0c */ /* 0x000fda0003f06270 */
[----:B------:R-:W-:Y:S05]  /*e8e0*/  @P0 EXIT ;  /* 0x000000000000094d */ /* 0x000fea0003800000 */
[----:B------:R-:W-:-:S04]  /*e8f0*/  LEA.HI R0, R0, R0, RZ, 0x1 ;  /* 0x0000000000007211 */ /* 0x000fc800078f08ff */
[----:B------:R-:W-:-:S05]  /*e900*/  LOP3.LUT R0, R0, 0xfffffffe, RZ, 0xc0, !PT ;  /* 0xfffffffe00007812 */ /* 0x000fca00078ec0ff */
[----:B------:R-:W-:-:S05]  /*e910*/  IMAD.WIDE R2, R0, 0x4, R2 ;  /* 0x0000000400027825 */ /* 0x000fca00078e0202 */
[----:B------:R-:W-:Y:S01]  /*e920*/  ST.E.64 [R2.64], R126 ;  /* 0x0000007e02007985 */ /* 0x000fe2000c101b12 */
[----:B------:R-:W-:Y:S05]  /*e930*/  EXIT ;  /* 0x000000000000794d */ /* 0x000fea0003800000 */
.L_x_113:
        /* <DEDUP_REMOVED lines=26> */
[----:B------:R-:W-:-:S04]  /*eae0*/  IMAD.WIDE.U32 R2, R7, c[0x0][0x4d8], R2 ;  /* 0x0001360007027a25 */ /* 0x000fc800078e0002 */
[----:B------:R-:W-:Y:S02]  /*eaf0*/  IMAD R6, R6, c[0x0][0x4d8], RZ ;  /* 0x0001360006067a24 */ /* 0x000fe400078e02ff */
[----:B--2---:R-:W-:Y:S02]  /*eb00*/  IMAD R4, R4, c[0x0][0x550], R9 ;  /* 0x0001540004047a24 */ /* 0x004fe400078e0209 */
[----:B------:R-:W-:Y:S01]  /*eb10*/  IMAD R5, R7, c[0x0][0x4dc], R6 ;  /* 0x0001370007057a24 */ /* 0x000fe200078e0206 */
[----:B------:R-:W-:Y:S02]  /*eb20*/  IADD3 R7, -R0, RZ, RZ ;  /* 0x000000ff00077210 */ /* 0x000fe40007ffe1ff */
[----:B------:R-:W-:Y:S01]  /*eb30*/  SHF.R.S32.HI R6, RZ, 0x1f, R4 ;  /* 0x0000001fff067819 */ /* 0x000fe20000011404 */
[----:B------:R-:W-:Y:S02]  /*eb40*/  IMAD.IADD R3, R5, 0x1, R3 ;  /* 0x0000000105037824 */ /* 0x000fe400078e0203 */
[----:B------:R-:W-:Y:S01]  /*eb50*/  IMAD R5, R7, c[0x0][0x4e8], R8 ;  /* 0x00013a0007057a24 */ /* 0x000fe200078e0208 */
[----:B------:R-:W-:Y:S01]  /*eb60*/  SHF.R.S32.HI R7, RZ, 0x1f, R0 ;  /* 0x0000001fff077819 */ /* 0x000fe20000011400 */
[----:B------:R-:W-:-:S02]  /*eb70*/  IMAD R6, R6, c[0x0][0x4e0], RZ ;  /* 0x0001380006067a24 */ /* 0x000fc400078e02ff */
        /* <DEDUP_REMOVED lines=14> */
.L_x_120:
        /* <DEDUP_REMOVED lines=10> */
.L_x_2677:


//--------------------- .text._ZN7cutlass13device_kernelIN5flash19enable_sm80_to_sm89INS1_16FlashAttnFwdSm80INS1_25CollectiveMainloopFwdSm80ILi8ELi1ELb1EN4cute5tupleIJNS5_1CILi128EEENS7_ILi112EEES8_EEELi128ENS_6half_tEfNS_4arch4Sm80ELb0ELb0ELb1ELb1ELb0ELb0ELb1ELb1EEENS1_21CollectiveEpilogueFwdINS6_IJS8_S8_S9_EEENS6_IJNS7_ILi1EEESH_SH_EEESB_SD_Li256ELb1ELb1ELb1ELb0EEENS1_36VarlenDynamicPersistentTileSchedulerILi128ELi112ELi256ELi256ELb1ELb1ELb0ELb0ELb1ELb1EEEEEEEEEvNT_6ParamsE --------------------------
	.section	.text._ZN7cutlass13device_kernelIN5flash19enable_sm80_to_sm89INS1_16FlashAttnFwdSm80INS1_25CollectiveMainloopFwdSm80ILi8ELi1ELb1EN4cute5tupleIJNS5_1CILi128EEENS7_ILi112EEES8_EEELi128ENS_6half_tEfNS_4arch4Sm80ELb0ELb0ELb1ELb1ELb0ELb0ELb1ELb1EEENS1_21CollectiveEpilogueFwdINS6_IJS8_S8_S9_EEENS6_IJNS7_ILi1EEESH_SH_EEESB_SD_Li256ELb1ELb1ELb1ELb0EEENS1_36VarlenDynamicPersistentTileSchedulerILi128ELi112ELi256ELi256ELb1ELb1ELb0ELb0ELb1ELb1EEEEEEEEEvNT_6ParamsE,"ax",@progbits
	.sectioninfo	@"SHI_REGISTERS=255"
	.align	128
.text._ZN7cutlass13device_kernelIN5flash19enable_sm80_to_sm89INS1_16FlashAttnFwdSm80INS1_25CollectiveMainloopFwdSm80ILi8ELi1ELb1EN4cute5tupleIJNS5_1CILi128EEENS7_ILi112EEES8_EEELi128ENS_6half_tEfNS_4arch4Sm80ELb0ELb0ELb1ELb1ELb0ELb0ELb1ELb1EEENS1_21CollectiveEpilogueFwdINS6_IJS8_S8_S9_EEENS6_IJNS7_ILi1EEESH_SH_EEESB_SD_Li256ELb1ELb1ELb1ELb0EEENS1_36VarlenDynamicPersistentTileSchedulerILi128ELi112ELi256ELi256ELb1ELb1ELb0ELb0ELb1ELb1EEEEEEEEEvNT_6ParamsE:
        .type           _ZN7cutlass13device_kernelIN5flash19enable_sm80_to_sm89INS1_16FlashAttnFwdSm80INS1_25CollectiveMainloopFwdSm80ILi8ELi1ELb1EN4cute5tupleIJNS5_1CILi128EEENS7_ILi112EEES8_EEELi128ENS_6half_tEfNS_4arch4Sm80ELb0ELb0ELb1ELb1ELb0ELb0ELb1ELb1EEENS1_21CollectiveEpilogueFwdINS6_IJS8_S8_S9_EEENS6_IJNS7_ILi1EEESH_SH_EEESB_SD_Li256ELb1ELb1ELb1ELb0EEENS1_36VarlenDynamicPersistentTileSchedulerILi128ELi112ELi256ELi256ELb1ELb1ELb0ELb0ELb1ELb1EEEEEEEEEvNT_6ParamsE,@function
        .size           _ZN7cutlass13device_kernelIN5flash19enable_sm80_to_sm89INS1_16FlashAttnFwdSm80INS1_25CollectiveMainloopFwdSm80ILi8ELi1ELb1EN4cute5tupleIJNS5_1CILi128EEENS7_ILi112EEES8_EEELi128ENS_6half_tEfNS_4arch4Sm80ELb0ELb0ELb1ELb1ELb0ELb0ELb1ELb1EEENS1_21CollectiveEpilogueFwdINS6_IJS8_S8_S9_EEENS6_IJNS7_ILi1EEESH_SH_EEESB_SD_Li256ELb1ELb1ELb1ELb0EEENS1_36VarlenDynamicPersistentTileSchedulerILi128ELi112ELi256ELi256ELb1ELb1ELb0ELb0ELb1ELb1EEEEEEEEEvNT_6ParamsE,(.L_x_2678 - _ZN7cutlass13device_kernelIN5flash19enable_sm80_to_sm89INS1_16FlashAttnFwdSm80INS1_25CollectiveMainloopFwdSm80ILi8ELi1ELb1EN4cute5tupleIJNS5_1CILi128EEENS7_ILi112EEES8_EEELi128ENS_6half_tEfNS_4arch4Sm80ELb0ELb0ELb1ELb1ELb0ELb0ELb1ELb1EEENS1_21CollectiveEpilogueFwdINS6_IJS8_S8_S9_EEENS6_IJNS7_ILi1EEESH_SH_EEESB_SD_Li256ELb1ELb1ELb1ELb0EEENS1_36VarlenDynamicPersistentTileSchedulerILi128ELi112ELi256ELi256ELb1ELb1ELb0ELb0ELb1ELb1EEEEEEEEEvNT_6ParamsE)
        .other          _ZN7cutlass13device_kernelIN5flash19enable_sm80_to_sm89INS1_16FlashAttnFwdSm80INS1_25CollectiveMainloopFwdSm80ILi8ELi1ELb1EN4cute5tupleIJNS5_1CILi128EEENS7_ILi112EEES8_EEELi128ENS_6half_tEfNS_4arch4Sm80ELb0ELb0ELb1ELb1ELb0ELb0ELb1ELb1EEENS1_21CollectiveEpilogueFwdINS6_IJS8_S8_S9_EEENS6_IJNS7_ILi1EEESH_SH_EEESB_SD_Li256ELb1ELb1ELb1ELb0EEENS1_36VarlenDynamicPersistentTileSchedulerILi128ELi112ELi256ELi256ELb1ELb1ELb0ELb0ELb1ELb1EEEEEEEEEvNT_6ParamsE,@"STO_CUDA_ENTRY STV_DEFAULT"
_ZN7cutlass13device_kernelIN5flash19enable_sm80_to_sm89INS1_16FlashAttnFwdSm80INS1_25CollectiveMainloopFwdSm80ILi8ELi1ELb1EN4cute5tupleIJNS5_1CILi128EEENS7_ILi112EEES8_EEELi128ENS_6half_tEfNS_4arch4Sm80ELb0ELb0ELb1ELb1ELb0ELb0ELb1ELb1EEENS1_21CollectiveEpilogueFwdINS6_IJS8_S8_S9_EEENS6_IJNS7_ILi1EEESH_SH_EEESB_SD_Li256ELb1ELb1ELb1ELb0EEENS1_36VarlenDynamicPersistentTileSchedulerILi128ELi112ELi256ELi256ELb1ELb1ELb0ELb0ELb1ELb1EEEEEEEEEvNT_6ParamsE:
[----:B------:R-:W-:-:S03]  /*0000*/  MOV R1, c[0x0][0x28] ;  /* 0x00000a0000017a02 */ /* 0x000fc60000000f00 */
[----:B------:R-:W1:Y:S01]  /*0010*/  S2R R2, SR_TID.X ;  /* 0x0000000000027919 */ /* 0x000e620000002100 */
[----:B------:R-:W-:Y:S01]  /*0020*/  IADD3 R1, R1, -0x88, RZ ;  /* 0xffffff7801017810 */ /* 0x000fe20007ffe0ff */
[----:B------:R-:W-:Y:S01]  /*0030*/  ULDC.64 UR6, c[0x0][0x118] ;  /* 0x0000460000067ab9 */ /* 0x000fe20000000a00 */
[----:B-1----:R-:W-:-:S05]  /*0040*/  SHF.R.U32.HI R0, RZ, 0x5, R2 ;  /* 0x00000005ff007819 */ /* 0x002fca0000011602 */
[----:B------:R-:W1:Y:S02]  /*0050*/  SHFL.IDX PT, R3, R0, RZ, 0x1f ;  /* 0x00001fff00037589 */ /* 0x000e6400000e0000 */
[----:B-1----:R-:W-:Y:S02]  /*0060*/  ISETP.NE.AND P0, PT, R3, RZ, PT ;  /* 0x000000ff0300720c */ /* 0x002fe40003f05270 */
[----:B------:R-:W-:Y:S11]  /*0070*/  STL [R1+0x78], R3 ;  /* 0x0000780301007387 */ /* 0x000ff60000100800 */
[----:B------:R-:W-:Y:S06]  /*0080*/  @P0 BAR.SYNC.DEFER_BLOCKING 0x5, 0x100 ;  /* 0x0144000000000b1d */ /* 0x000fec0000010000 */
[----:B------:R-:W1:Y:S04]  /*0090*/  @P0 LDS.128 R4, [0xf100] ;  /* 0x00f10000ff040984 */ /* 0x000e680000000c00 */
[----:B-1----:R1:W-:Y:S04]  /*00a0*/  @P0 STL.64 [R1+0x28], R4 ;  /* 0x0000280401000387 */ /* 0x0023e80000100a00 */
[----:B------:R1:W-:Y:S04]  /*00b0*/  @P0 STL.64 [R1+0x30], R6 ;  /* 0x0000300601000387 */ /* 0x0003e80000100a00 */
[----:B------:R-:W-:Y:S06]  /*00c0*/  @P0 BAR.ARV 0x4, 0x100 ;  /* 0x0104000000000b1d */ /* 0x000fec0000002000 */
[----:B------:R-:W-:Y:S05]  /*00d0*/  @P0 BRA `(.L_x_121) ;  /* 0x00000b1000000947 */ /* 0x000fea0003800000 */
[----:B------:R-:W-:Y:S01]  /*00e0*/  LOP3.LUT R14, R2, 0x1f, RZ, 0xc0, !PT ;  /* 0x0000001f020e7812 */ /* 0x000fe200078ec0ff */
[----:B------:R-:W-:Y:S01]  /*00f0*/  CS2R R8, SRZ ;  /* 0x0000000000087805 */ /* 0x000fe2000001ff00 */
[----:B-1----:R-:W-:-:S02]  /*0100*/  IMAD.MOV.U32 R7, RZ, RZ, RZ ;  /* 0x000000ffff077224 */ /* 0x002fc400078e00ff */
[----:B------:R-:W-:-:S04]  /*0110*/  ISETP.NE.AND P6, PT, R14, 0x1f, PT ;  /* 0x0000001f0e00780c */ /* 0x000fc80003fc5270 */
[----:B------:R-:W-:-:S13]  /*0120*/  ISETP.GE.OR P0, PT, R14, c[0x0][0x53c], !P6 ;  /* 0x00014f000e007a0c */ /* 0x000fda0007706670 */
[----:B------:R-:W-:Y:S02]  /*0130*/  @!P0 IMAD.MOV.U32 R4, RZ, RZ, 0x4 ;  /* 0x00000004ff048424 */ /* 0x000fe400078e00ff */
[----:B------:R-:W-:Y:S02]  /*0140*/  @!P0 IMAD.MOV.U32 R2, RZ, RZ, 0x4 ;  /* 0x00000004ff028424 */ /* 0x000fe400078e00ff */
[----:B------:R-:W-:-:S04]  /*0150*/  @!P0 IMAD.WIDE.U32 R4, R14, R4, c[0x0][0x580] ;  /* 0x000160000e048625 */ /* 0x000fc800078e0004 */
[C---:B------:R-:W-:Y:S01]  /*0160*/  @!P0 IMAD.WIDE.U32 R2, R14.reuse, R2, c[0x0][0x578] ;  /* 0x00015e000e028625 */ /* 0x040fe200078e0002 */
[----:B------:R-:W2:Y:S04]  /*0170*/  @!P0 LDG.E R8, [R4.64] ;  /* 0x0000000604088981 */ /* 0x000ea8000c1e1900 */
[----:B------:R-:W2:Y:S01]  /*0180*/  @!P0 LDG.E R7, [R2.64] ;  /* 0x0000000602078981 */ /* 0x000ea2000c1e1900 */
[C---:B------:R-:W-:Y:S01]  /*0190*/  ISETP.NE.AND P5, PT, R14.reuse, RZ, PT ;  /* 0x000000ff0e00720c */ /* 0x040fe20003fa5270 */
[----:B------:R-:W1:Y:S01]  /*01a0*/  S2UR UR4, SR_CTAID.X ;  /* 0x00000000000479c3 */ /* 0x000e620000002500 */
[C---:B------:R-:W-:Y:S02]  /*01b0*/  ISETP.GE.U32.AND P4, PT, R14.reuse, 0x2, PT ;  /* 0x000000020e00780c */ /* 0x040fe40003f86070 */
[----:B------:R-:W-:-:S02]  /*01c0*/  ISETP.GE.U32.AND P3, PT, R14, 0x4, PT ;  /* 0x000000040e00780c */ /* 0x000fc40003f66070 */
[C---:B------:R-:W-:Y:S02]  /*01d0*/  ISETP.GE.U32.AND P2, PT, R14.reuse, 0x8, PT ;  /* 0x000000080e00780c */ /* 0x040fe40003f46070 */
[----:B------:R-:W-:Y:S01]  /*01e0*/  ISETP.GE.U32.AND P1, PT, R14, 0x10, PT ;  /* 0x000000100e00780c */ /* 0x000fe20003f26070 */
[----:B--2---:R-:W-:-:S05]  /*01f0*/  IMAD R4, R8, R7, RZ ;  /* 0x0000000708047224 */ /* 0x004fca00078e02ff */
[----:B------:R-:W2:Y:S02]  /*0200*/  SHFL.UP PT, R0, R4, 0x1, RZ ;  /* 0x0420000004007989 */ /* 0x000ea400000e00ff */
[----:B--2---:R-:W-:-:S05]  /*0210*/  SEL R0, R0, RZ, P5 ;  /* 0x000000ff00007207 */ /* 0x004fca0002800000 */
[----:B------:R-:W-:-:S05]  /*0220*/  IMAD.IADD R4, R4, 0x1, R0 ;  /* 0x0000000104047824 */ /* 0x000fca00078e0200 */
        /* <DEDUP_REMOVED lines=12> */
[----:B------:R-:W2:Y:S02]  /*02f0*/  SHFL.IDX PT, R6, R4, 0x1f, 0x1f ;  /* 0x03e01f0004067f89 */ /* 0x000ea400000e0000 */
[----:B--2---:R-:W-:-:S04]  /*0300*/  IMAD R6, R6, c[0x0][0x538], RZ ;  /* 0x00014e0006067a24 */ /* 0x004fc800078e02ff */
[----:B------:R-:W-:Y:S01]  /*0310*/  IMAD.MOV.U32 R0, RZ, RZ, R6 ;  /* 0x000000ffff007224 */ /* 0x000fe200078e0006 */
[----:B-1----:R-:W-:-:S13]  /*0320*/  ISETP.GT.AND P0, PT, R6, UR4, PT ;  /* 0x0000000406007c0c */ /* 0x002fda000bf04270 */
[----:B------:R-:W-:Y:S05]  /*0330*/  @P0 BRA `(.L_x_122) ;  /* 0x0000027000000947 */ /* 0x000fea0003800000 */
[----:B------:R-:W-:Y:S02]  /*0340*/  MOV R6, R0 ;  /* 0x0000000000067202 */ /* 0x000fe40000000f00 */
[----:B------:R-:W-:-:S04]  /*0350*/  MOV R9, RZ ;  /* 0x000000ff00097202 */ /* 0x000fc80000000f00 */
.L_x_126:
[----:B------:R-:W-:-:S04]  /*0360*/  IADD3 R0, R9, 0x1f, RZ ;  /* 0x0000001f09007810 */ /* 0x000fc80007ffe0ff */
[----:B------:R-:W-:-:S13]  /*0370*/  ISETP.GE.AND P0, PT, R0, c[0x0][0x53c], PT ;  /* 0x00014f0000007a0c */ /* 0x000fda0003f06270 */
[----:B------:R-:W-:Y:S05]  /*0380*/  @P0 BRA `(.L_x_123) ;  /* 0x0000078000000947 */ /* 0x000fea0003800000 */
[----:B------:R-:W-:Y:S01]  /*0390*/  MOV R9, R0 ;  /* 0x0000000000097202 */ /* 0x000fe20000000f00 */
[----:B------:R-:W-:Y:S01]  /*03a0*/  IMAD.MOV.U32 R7, RZ, RZ, RZ ;  /* 0x000000ffff077224 */ /* 0x000fe200078e00ff */
[----:B------:R-:W-:Y:S02]  /*03b0*/  MOV R8, RZ ;  /* 0x000000ff00087202 */ /* 0x000fe40000000f00 */
[----:B------:R-:W-:-:S04]  /*03c0*/  IADD3 R0, R14, R9, RZ ;  /* 0x000000090e007210 */ /* 0x000fc80007ffe0ff */
[----:B------:R-:W-:-:S13]  /*03d0*/  ISETP.GE.OR P0, PT, R0, c[0x0][0x53c], !P6 ;  /* 0x00014f0000007a0c */ /* 0x000fda0007706670 */
[----:B------:R-:W-:Y:S01]  /*03e0*/  @!P0 MOV R2, 0x4 ;  /* 0x0000000400028802 */ /* 0x000fe20000000f00 */
[----:B------:R-:W-:-:S04]  /*03f0*/  @!P0 IMAD.MOV.U32 R3, RZ, RZ, 0x4 ;  /* 0x00000004ff038424 */ /* 0x000fc800078e00ff */
[----:B------:R-:W-:-:S04]  /*0400*/  @!P0 IMAD.WIDE R4, R0, R2, c[0x0][0x580] ;  /* 0x0001600000048625 */ /* 0x000fc800078e0202 */
[----:B------:R-:W-:Y:S01]  /*0410*/  @!P0 IMAD.WIDE R2, R0, R3, c[0x0][0x578] ;  /* 0x00015e0000028625 */ /* 0x000fe200078e0203 */
[----:B------:R-:W2:Y:S04]  /*0420*/  @!P0 LDG.E R8, [R4.64] ;  /* 0x0000000604088981 */ /* 0x000ea8000c1e1900 */
[----:B------:R-:W2:Y:S02]  /*0430*/  @!P0 LDG.E R7, [R2.64] ;  /* 0x0000000602078981 */ /* 0x000ea4000c1e1900 */
[----:B--2---:R-:W-:Y:S01]  /*0440*/  IMAD R5, R8, R7, RZ ;  /* 0x0000000708057224 */ /* 0x004fe200078e02ff */
[----:B------:R-:W-:Y:S05]  /*0450*/  BRA.DIV ~URZ, `(.L_x_124) ;  /* 0x0000d8b27f007947 */ /* 0x000fea000b800000 */
[----:B------:R1:W2:Y:S02]  /*0460*/  SHFL.UP PT, R0, R5, 0x1, RZ ;  /* 0x0420000005007989 */ /* 0x0002a400000e00ff */
.L_x_204:
[----:B--2---:R-:W-:-:S04]  /*0470*/  SEL R0, R0, RZ, P5 ;  /* 0x000000ff00007207 */ /* 0x004fc80002800000 */
[----:B-1----:R-:W-:Y:S01]  /*0480*/  IADD3 R5, R5, R0, RZ ;  /* 0x0000000005057210 */ /* 0x002fe20007ffe0ff */
[----:B------:R-:W-:Y:S05]  /*0490*/  BRA.DIV ~URZ, `(.L_x_125) ;  /* 0x0000d8d27f007947 */ /* 0x000fea000b800000 */
[----:B------:R-:W1:Y:S02]  /*04a0*/  SHFL.UP PT, R0, R5, 0x2, RZ ;  /* 0x0440000005007989 */ /* 0x000e6400000e00ff */
[----:B-1----:R-:W-:-:S05]  /*04b0*/  SEL R0, R0, RZ, P4 ;  /* 0x000000ff00007207 */ /* 0x002fca0002000000 */
[----:B------:R-:W-:-:S05]  /*04c0*/  IMAD.IADD R0, R5, 0x1, R0 ;  /* 0x0000000105007824 */ /* 0x000fca00078e0200 */
        /* <DEDUP_REMOVED lines=9> */
[----:B------:R1:W2:Y:S02]  /*0560*/  SHFL.IDX PT, R0, R4, 0x1f, 0x1f ;  /* 0x03e01f0004007f89 */ /* 0x0002a400000e0000 */
.L_x_205:
[----:B--2---:R-:W-:-:S05]  /*0570*/  IMAD R0, R0, c[0x0][0x538], RZ ;  /* 0x00014e0000007a24 */ /* 0x004fca00078e02ff */
[----:B------:R-:W-:-:S04]  /*0580*/  IADD3 R6, R0, R6, RZ ;  /* 0x0000000600067210 */ /* 0x000fc80007ffe0ff */
[----:B------:R-:W-:-:S13]  /*0590*/  ISETP.GT.AND P0, PT, R6, UR4, PT ;  /* 0x0000000406007c0c */ /* 0x000fda000bf04270 */
[----:B-1----:R-:W-:Y:S05]  /*05a0*/  @!P0 BRA `(.L_x_126) ;  /* 0xfffffdb000008947 */ /* 0x002fea000383ffff */
.L_x_122:
[----:B------:R-:W-:-:S05]  /*05b0*/  IADD3 R12, -R0, R6, RZ ;  /* 0x00000006000c7210 */ /* 0x000fca0007ffe1ff */
[----:B------:R-:W-:-:S05]  /*05c0*/  IMAD R0, R4, c[0x0][0x538], R12 ;  /* 0x00014e0004007a24 */ /* 0x000fca00078e020c */
[----:B------:R-:W-:Y:S01]  /*05d0*/  ISETP.GT.AND P0, PT, R0, UR4, PT ;  /* 0x0000000400007c0c */ /* 0x000fe2000bf04270 */
[----:B------:R-:W-:-:S12]  /*05e0*/  BRA.DIV ~URZ, `(.L_x_127) ;  /* 0x0000d9327f007947 */ /* 0x000fd8000b800000 */
[----:B------:R-:W-:-:S04]  /*05f0*/  VOTE.ANY R6, PT, !P0 ;  /* 0x0000000000067806 */ /* 0x000fc800040e0100 */
.L_x_206:
[----:B------:R1:W2:Y:S01]  /*0600*/  POPC R13, R6 ;  /* 0x00000006000d7309 */ /* 0x0002a20000000000 */
[----:B------:R-:W-:Y:S05]  /*0610*/  BRA.DIV ~URZ, `(.L_x_128) ;  /* 0x0000d9527f007947 */ /* 0x000fea000b800000 */
[----:B--2---:R-:W2:Y:S04]  /*0620*/  SHFL.IDX PT, R11, R8, R13, 0x1f ;  /* 0x00001f0d080b7589 */ /* 0x004ea800000e0000 */
[----:B------:R3:W4:Y:S02]  /*0630*/  SHFL.IDX PT, R10, R7, R13, 0x1f ;  /* 0x00001f0d070a7589 */ /* 0x00072400000e0000 */
[----:B---3--:R-:W-:Y:S02]  /*0640*/  MOV R7, RZ ;  /* 0x000000ff00077202 */ /* 0x008fe40000000f00 */
.L_x_207:
[----:B--2-4-:R-:W-:Y:S01]  /*0650*/  ISETP.NE.AND P0, PT, R6, RZ, PT ;  /* 0x000000ff0600720c */ /* 0x014fe20003f05270 */
[----:B------:R-:W-:-:S12]  /*0660*/  BSSY B0, `(.L_x_129) ;  /* 0x0000005000007945 */ /* 0x000fd80003800000 */
[----:B------:R-:W-:Y:S05]  /*0670*/  @!P0 BRA `(.L_x_130) ;  /* 0x0000003000008947 */ /* 0x000fea0003800000 */
[----:B------:R-:W-:Y:S01]  /*0680*/  IADD3 R3, R13, -0x1, RZ ;  /* 0xffffffff0d037810 */ /* 0x000fe20007ffe0ff */
[----:B------:R-:W-:Y:S05]  /*0690*/  BRA.DIV ~URZ, `(.L_x_131) ;  /* 0x0000d9b27f007947 */ /* 0x000fea000b800000 */
[----:B------:R2:W3:Y:S02]  /*06a0*/  SHFL.IDX PT, R7, R4, R3, 0x1f ;  /* 0x00001f0304077589 */ /* 0x0004e400000e0000 */
.L_x_130:
[----:B------:R-:W-:Y:S05]  /*06b0*/  BSYNC B0 ;  /* 0x0000000000007941 */ /* 0x000fea0003800000 */
.L_x_129:
[----:B------:R-:W-:Y:S01]  /*06c0*/  IABS R0, R11 ;  /* 0x0000000b00007213 */ /* 0x000fe20000000000 */
[----:B--23--:R-:W-:-:S04]  /*06d0*/  IMAD R4, R7, c[0x0][0x538], R12 ;  /* 0x00014e0007047a24 */ /* 0x00cfc800078e020c */
[----:B------:R-:W-:Y:S01]  /*06e0*/  IMAD.MOV.U32 R5, RZ, RZ, R0 ;  /* 0x000000ffff057224 */ /* 0x000fe200078e0000 */
[----:B------:R-:W-:Y:S01]  /*06f0*/  IABS R0, R10 ;  /* 0x0000000a00007213 */ /* 0x000fe20000000000 */
[----:B------:R2:W-:Y:S01]  /*0700*/  STL [R1+0x28], R4 ;  /* 0x0000280401007387 */ /* 0x0005e20000100800 */
[----:B------:R-:W-:Y:S01]  /*0710*/  IADD3 R12, -R4, UR4, RZ ;  /* 0x00000004040c7c10 */ /* 0x000fe2000fffe1ff */
[----:B------:R-:W3:Y:S02]  /*0720*/  I2F.RP R2, R5 ;  /* 0x0000000500027306 */ /* 0x000ee40000209400 */
[----:B------:R-:W-:Y:S01]  /*0730*/  IMAD.MOV.U32 R7, RZ, RZ, R0 ;  /* 0x000000ffff077224 */ /* 0x000fe200078e0000 */
[----:B-1----:R-:W-:Y:S02]  /*0740*/  IABS R6, R12 ;  /* 0x0000000c00067213 */ /* 0x002fe40000000000 */
[----:B------:R-:W-:-:S03]  /*0750*/  IABS R0, R11 ;  /* 0x0000000b00007213 */ /* 0x000fc60000000000 */
[----:B------:R-:W-:Y:S01]  /*0760*/  I2F.RP R8, R7 ;  /* 0x0000000700087306 */ /* 0x000fe20000209400 */
[----:B------:R-:W-:-:S07]  /*0770*/  IADD3 R0, RZ, -R0, RZ ;  /* 0x80000000ff007210 */ /* 0x000fce0007ffe0ff */
[----:B---3--:R-:W1:Y:S02]  /*0780*/  MUFU.RCP R2, R2 ;  /* 0x0000000200027308 */ /* 0x008e640000001000 */
[----:B-1----:R-:W-:-:S06]  /*0790*/  IADD3 R2, R2, 0xffffffe, RZ ;  /* 0x0ffffffe02027810 */ /* 0x002fcc0007ffe0ff */
[----:B------:R-:W1:Y:S02]  /*07a0*/  F2I.FTZ.U32.TRUNC.NTZ R3, R2 ;  /* 0x0000000200037305 */ /* 0x000e64000021f000 */
[----:B-1----:R-:W-:-:S04]  /*07b0*/  IMAD.MOV R2, RZ, RZ, -R3 ;  /* 0x000000ffff027224 */ /* 0x002fc800078e0a03 */
[----:B--2---:R-:W-:Y:S02]  /*07c0*/  IMAD R4, R2, R5, RZ ;  /* 0x0000000502047224 */ /* 0x004fe400078e02ff */
[----:B------:R-:W-:-:S04]  /*07d0*/  IMAD.MOV.U32 R2, RZ, RZ, RZ ;  /* 0x000000ffff027224 */ /* 0x000fc800078e00ff */
[----:B------:R-:W-:-:S04]  /*07e0*/  IMAD.HI.U32 R2, R3, R4, R2 ;  /* 0x0000000403027227 */ /* 0x000fc800078e0002 */
[----:B------:R-:W-:-:S04]  /*07f0*/  IMAD.MOV.U32 R3, RZ, RZ, R6 ;  /* 0x000000ffff037224 */ /* 0x000fc800078e0006 */
[----:B------:R-:W-:-:S04]  /*0800*/  IMAD.HI.U32 R2, R2, R3, RZ ;  /* 0x0000000302027227 */ /* 0x000fc800078e00ff */
[----:B------:R-:W-:Y:S02]  /*0810*/  IMAD R0, R2, R0, R3 ;  /* 0x0000000002007224 */ /* 0x000fe400078e0203 */
[----:B------:R-:W1:Y:S03]  /*0820*/  MUFU.RCP R3, R8 ;  /* 0x0000000800037308 */ /* 0x000e660000001000 */
[----:B------:R-:W-:Y:S02]  /*0830*/  ISETP.GT.U32.AND P1, PT, R5, R0, PT ;  /* 0x000000000500720c */ /* 0x000fe40003f24070 */
[----:B-1----:R-:W-:-:S11]  /*0840*/  IADD3 R3, R3, 0xffffffe, RZ ;  /* 0x0ffffffe03037810 */ /* 0x002fd60007ffe0ff */
[----:B------:R-:W-:Y:S01]  /*0850*/  @!P1 IMAD.IADD R0, R0, 0x1, -R5 ;  /* 0x0000000100009824 */ /* 0x000fe200078e0a05 */
[----:B------:R-:W-:Y:S02]  /*0860*/  @!P1 IADD3 R2, R2, 0x1, RZ ;  /* 0x0000000102029810 */ /* 0x000fe40007ffe0ff */
[----:B------:R-:W-:Y:S01]  /*0870*/  ISETP.NE.AND P1, PT, R11, RZ, PT ;  /* 0x000000ff0b00720c */ /* 0x000fe20003f25270 */
[----:B------:R-:W1:Y:S01]  /*0880*/  F2I.FTZ.U32.TRUNC.NTZ R3, R3 ;  /* 0x0000000300037305 */ /* 0x000e62000021f000 */
[----:B------:R-:W-:Y:S02]  /*0890*/  ISETP.GE.U32.AND P2, PT, R0, R5, PT ;  /* 0x000000050000720c */ /* 0x000fe40003f46070 */
[----:B------:R-:W-:-:S04]  /*08a0*/  LOP3.LUT R0, R12, R11, RZ, 0x3c, !PT ;  /* 0x0000000b0c007212 */ /* 0x000fc800078e3cff */
[----:B------:R-:W-:-:S07]  /*08b0*/  ISETP.GE.AND P0, PT, R0, RZ, PT ;  /* 0x000000ff0000720c */ /* 0x000fce0003f06270 */
[----:B------:R-:W-:Y:S02]  /*08c0*/  @P2 IADD3 R2, R2, 0x1, RZ ;  /* 0x0000000102022810 */ /* 0x000fe40007ffe0ff */
[----:B-1----:R-:W-:-:S03]  /*08d0*/  IADD3 R0, RZ, -R3, RZ ;  /* 0x80000003ff007210 */ /* 0x002fc60007ffe0ff */
[----:B------:R-:W-:Y:S02]  /*08e0*/  IMAD.MOV.U32 R4, RZ, RZ, R2 ;  /* 0x000000ffff047224 */ /* 0x000fe400078e0002 */
[----:B------:R-:W-:Y:S01]  /*08f0*/  IMAD.MOV.U32 R2, RZ, RZ, R0 ;  /* 0x000000ffff027224 */ /* 0x000fe200078e0000 */
[----:B------:R-:W-:Y:S01]  /*0900*/  IABS R0, R10 ;  /* 0x0000000a00007213 */ /* 0x000fe20000000000 */
[----:B------:R-:W-:Y:S01]  /*0910*/  @!P0 IMAD.MOV R4, RZ, RZ, -R4 ;  /* 0x000000ffff048224 */ /* 0x000fe200078e0a04 */
[----:B------:R-:W-:Y:S01]  /*0920*/  @!P1 LOP3.LUT R4, RZ, R11, RZ, 0x33, !PT ;  /* 0x0000000bff049212 */ /* 0x000fe200078e33ff */
[----:B------:R-:W-:Y:S01]  /*0930*/  IMAD R5, R2, R7, RZ ;  /* 0x0000000702057224 */ /* 0x000fe200078e02ff */
[----:B------:R-:W-:Y:S01]  /*0940*/  MOV R2, RZ ;  /* 0x000000ff00027202 */ /* 0x000fe20000000f00 */
[----:B------:R-:W-:Y:S01]  /*0950*/  IMAD.MOV R6, RZ, RZ, -R0 ;  /* 0x000000ffff067224 */ /* 0x000fe200078e0a00 */
[----:B------:R-:W-:-:S03]  /*0960*/  IABS R8, R4 ;  /* 0x0000000400087213 */ /* 0x000fc60000000000 */
[----:B------:R-:W-:-:S04]  /*0970*/  IMAD.HI.U32 R0, R3, R5, R2 ;  /* 0x0000000503007227 */ /* 0x000fc800078e0002 */
[----:B------:R-:W-:Y:S02]  /*0980*/  IMAD.MOV.U32 R2, RZ, RZ, R8 ;  /* 0x000000ffff027224 */ /* 0x000fe400078e0008 */
[----:B------:R-:W-:Y:S02]  /*0990*/  IMAD.MOV.U32 R3, RZ, RZ, R6 ;  /* 0x000000ffff037224 */ /* 0x000fe400078e0006 */
[----:B------:R-:W-:-:S04]  /*09a0*/  IMAD.HI.U32 R0, R0, R2, RZ ;  /* 0x0000000200007227 */ /* 0x000fc800078e00ff */
[----:B------:R-:W-:Y:S02]  /*09b0*/  IMAD R2, R0, R3, R2 ;  /* 0x0000000300027224 */ /* 0x000fe400078e0202 */
[----:B------:R-:W-:-:S03]  /*09c0*/  IMAD R3, R4, R11, RZ ;  /* 0x0000000b04037224 */ /* 0x000fc600078e02ff */
[----:B------:R-:W-:Y:S02]  /*09d0*/  ISETP.GT.U32.AND P1, PT, R7, R2, PT ;  /* 0x000000020700720c */ /* 0x000fe40003f24070 */
[----:B------:R-:W-:-:S11]  /*09e0*/  IADD3 R3, R12, -R3, RZ ;  /* 0x800000030c037210 */ /* 0x000fd60007ffe0ff */
[----:B------:R-:W-:Y:S01]  /*09f0*/  @!P1 IMAD.IADD R2, R2, 0x1, -R7 ;  /* 0x0000000102029824 */ /* 0x000fe200078e0a07 */
[----:B------:R-:W-:Y:S02]  /*0a00*/  @!P1 IADD3 R0, R0, 0x1, RZ ;  /* 0x0000000100009810 */ /* 0x000fe40007ffe0ff */
[----:B------:R-:W-:Y:S02]  /*0a10*/  ISETP.NE.AND P1, PT, R10, RZ, PT ;  /* 0x000000ff0a00720c */ /* 0x000fe40003f25270 */
[----:B------:R-:W-:Y:S02]  /*0a20*/  ISETP.GE.U32.AND P2, PT, R2, R7, PT ;  /* 0x000000070200720c */ /* 0x000fe40003f46070 */
[----:B------:R-:W-:-:S04]  /*0a30*/  LOP3.LUT R2, R4, R10, RZ, 0x3c, !PT ;  /* 0x0000000a04027212 */ /* 0x000fc800078e3cff */
[----:B------:R-:W-:-:S07]  /*0a40*/  ISETP.GE.AND P0, PT, R2, RZ, PT ;  /* 0x000000ff0200720c */ /* 0x000fce0003f06270 */
[----:B------:R-:W-:-:S06]  /*0a50*/  @P2 IADD3 R0, R0, 0x1, RZ ;  /* 0x0000000100002810 */ /* 0x000fcc0007ffe0ff */
[----:B------:R-:W-:Y:S02]  /*0a60*/  @!P0 IADD3 R0, -R0, RZ, RZ ;  /* 0x000000ff00008210 */ /* 0x000fe40007ffe1ff */
[----:B------:R-:W-:-:S05]  /*0a70*/  @!P1 LOP3.LUT R0, RZ, R10, RZ, 0x33, !PT ;  /* 0x0000000aff009212 */ /* 0x000fca00078e33ff */
[--C-:B------:R-:W-:Y:S02]  /*0a80*/  IMAD.MOV R2, RZ, RZ, -R0.reuse ;  /* 0x000000ffff027224 */ /* 0x100fe400078e0a00 */
[C---:B------:R-:W-:Y:S02]  /*0a90*/  IMAD R0, R10.reuse, 0x1000000, R0 ;  /* 0x010000000a007824 */ /* 0x040fe400078e0200 */
[----:B------:R-:W-:Y:S02]  /*0aa0*/  IMAD R2, R10, R2, R4 ;  /* 0x000000020a027224 */ /* 0x000fe400078e0204 */
[----:B------:R-:W-:Y:S02]  /*0ab0*/  IMAD.IADD R4, R13, 0x1, R9 ;  /* 0x000000010d047824 */ /* 0x000fe400078e0209 */
[----:B------:R-:W-:-:S03]  /*0ac0*/  IMAD R0, R2, 0x10000, R0 ;  /* 0x0001000002007824 */ /* 0x000fc600078e0200 */
[----:B------:R1:W-:Y:S04]  /*0ad0*/  STL [R1+0x34], R4 ;  /* 0x0000340401007387 */ /* 0x0003e80000100800 */
[----:B------:R1:W-:Y:S04]  /*0ae0*/  STL [R1+0x30], R0 ;  /* 0x0000300001007387 */ /* 0x0003e80000100800 */
[----:B------:R1:W-:Y:S01]  /*0af0*/  STL [R1+0x2c], R3 ;  /* 0x00002c0301007387 */ /* 0x0003e20000100800 */
[----:B------:R-:W-:Y:S05]  /*0b00*/  BRA `(.L_x_132) ;  /* 0x0000006000007947 */ /* 0x000fea0003800000 */
.L_x_123:
[----:B------:R-:W-:Y:S01]  /*0b10*/  MOV R0, UR4 ;  /* 0x0000000400007c02 */ /* 0x000fe20008000f00 */
[----:B------:R-:W-:Y:S04]  /*0b20*/  STL [R1+0x2c], RZ ;  /* 0x00002cff01007387 */ /* 0x000fe80000100800 */
[----:B------:R-:W-:Y:S04]  /*0b30*/  STL [R1+0x30], RZ ;  /* 0x000030ff01007387 */ /* 0x000fe80000100800 */
[----:B------:R1:W-:Y:S02]  /*0b40*/  STL [R1+0x28], R0 ;  /* 0x0000280001007387 */ /* 0x0003e40000100800 */
[----:B-1----:R-:W-:-:S05]  /*0b50*/  MOV R0, c[0x0][0x53c] ;  /* 0x00014f0000007a02 */ /* 0x002fca0000000f00 */
[----:B------:R1:W-:Y:S02]  /*0b60*/  STL [R1+0x34], R0 ;  /* 0x0000340001007387 */ /* 0x0003e40000100800 */
.L_x_132:
[----:B-1----:R-:W2:Y:S04]  /*0b70*/  LDL R4, [R1+0x28] ;  /* 0x0000280001047983 */ /* 0x002ea80000100800 */
[----:B------:R-:W2:Y:S04]  /*0b80*/  LDL R5, [R1+0x2c] ;  /* 0x00002c0001057983 */ /* 0x000ea80000100800 */
[----:B------:R-:W2:Y:S04]  /*0b90*/  LDL R6, [R1+0x30] ;  /* 0x0000300001067983 */ /* 0x000ea80000100800 */
[----:B------:R-:W2:Y:S01]  /*0ba0*/  LDL R7, [R1+0x34] ;  /* 0x0000340001077983 */ /* 0x000ea20000100800 */
[----:B------:R-:W-:Y:S01]  /*0bb0*/  ISETP.NE.AND P0, PT, R14, RZ, PT ;  /* 0x000000ff0e00720c */ /* 0x000fe20003f05270 */
[----:B------:R-:W-:-:S12]  /*0bc0*/  WARPSYNC 0xffffffff ;  /* 0xffffffff00007948 */ /* 0x000fd80003800000 */
[----:B--2---:R1:W-:Y:S04]  /*0bd0*/  @!P0 STS.128 [0xf100], R4 ;  /* 0x00f10004ff008388 */ /* 0x0043e80000000c00 */
[----:B------:R-:W-:Y:S06]  /*0be0*/  BAR.ARV 0x5, 0x100 ;  /* 0x0144000000007b1d */ /* 0x000fec0000002000 */
.L_x_121:
[----:B------:R-:W2:Y:S02]  /*0bf0*/  LDL R0, [R1+0x34] ;  /* 0x0000340001007983 */ /* 0x000ea40000100800 */
[----:B--2---:R-:W-:-:S13]  /*0c00*/  ISETP.GE.AND P0, PT, R0, c[0x0][0x53c], PT ;  /* 0x00014f0000007a0c */ /* 0x004fda0003f06270 */
[----:B------:R-:W-:Y:S05]  /*0c10*/  @P0 EXIT ;  /* 0x000000000000094d */ /* 0x000fea0003800000 */
[----:B------:R-:W2:Y:S02]  /*0c20*/  S2R R15, SR_TID.X ;  /* 0x00000000000f7919 */ /* 0x000ea40000002100 */
[----:B-12---:R-:W-:-:S04]  /*0c30*/  SHF.R.S32.HI R7, RZ, 0x1f, R15 ;  /* 0x0000001fff077819 */ /* 0x006fc8000001140f */
[CC--:B------:R-:W-:Y:S02]  /*0c40*/  LEA.HI R2, R7.reuse, R15.reuse, RZ, 0x4 ;  /* 0x0000000f07027211 */ /* 0x0c0fe400078f20ff */
[----:B------:R-:W-:Y:S02]  /*0c50*/  LEA.HI R14, R7, R15, RZ, 0x2 ;  /* 0x0000000f070e7211 */ /* 0x000fe400078f10ff */
[----:B------:R-:W-:Y:S02]  /*0c60*/  SHF.R.S32.HI R3, RZ, 0x4, R2 ;  /* 0x00000004ff037819 */ /* 0x000fe40000011402 */
[--C-:B------:R-:W-:Y:S02]  /*0c70*/  SHF.R.S32.HI R8, RZ, 0x2, R14.reuse ;  /* 0x00000002ff087819 */ /* 0x100fe4000001140e */
[----:B------:R-:W-:Y:S02]  /*0c80*/  LEA.HI R0, R2, R3, RZ, 0x1 ;  /* 0x0000000302007211 */ /* 0x000fe400078f08ff */
[----:B------:R-:W-:-:S02]  /*0c90*/  SHF.R.S32.HI R4, RZ, 0x1f, R14 ;  /* 0x0000001fff047819 */ /* 0x000fc4000001140e */
[----:B------:R-:W-:Y:S02]  /*0ca0*/  LOP3.LUT R0, R0, 0xfffffffe, RZ, 0xc0, !PT ;  /* 0xfffffffe00007812 */ /* 0x000fe400078ec0ff */
[----:B------:R-:W-:Y:S02]  /*0cb0*/  LEA.HI R10, R7, R15, RZ, 0x3 ;  /* 0x0000000f070a7211 */ /* 0x000fe400078f18ff */
[----:B------:R-:W-:Y:S01]  /*0cc0*/  LOP3.LUT R2, R2, 0xfffffff0, RZ, 0xc0, !PT ;  /* 0xfffffff002027812 */ /* 0x000fe200078ec0ff */
[----:B------:R-:W-:Y:S01]  /*0cd0*/  IMAD.IADD R12, R3, 0x1, -R0 ;  /* 0x00000001030c7824 */ /* 0x000fe200078e0a00 */
[----:B------:R-:W-:Y:S02]  /*0ce0*/  LEA.HI R0, R4, R8, RZ, 0x3 ;  /* 0x0000000804007211 */ /* 0x000fe400078f18ff */
[----:B------:R-:W-:Y:S01]  /*0cf0*/  SHF.R.S32.HI R5, RZ, 0x3, R10 ;  /* 0x00000003ff057819 */ /* 0x000fe2000001140a */
[----:B------:R-:W-:Y:S01]  /*0d00*/  IMAD.IADD R3, R15, 0x1, -R2 ;  /* 0x000000010f037824 */ /* 0x000fe200078e0a02 */
[----:B------:R-:W-:-:S02]  /*0d10*/  LOP3.LUT R4, R10, 0xfffffff8, RZ, 0xc0, !PT ;  /* 0xfffffff80a047812 */ /* 0x000fc400078ec0ff */
[----:B------:R-:W-:Y:S01]  /*0d20*/  LOP3.LUT R0, R0, 0xfffffff8, RZ, 0xc0, !PT ;  /* 0xfffffff800007812 */ /* 0x000fe200078ec0ff */
[----:B------:R-:W-:Y:S01]  /*0d30*/  IMAD.SHL.U32 R2, R5, 0x40, RZ ;  /* 0x0000004005027824 */ /* 0x000fe200078e00ff */
[----:B------:R-:W-:Y:S01]  /*0d40*/  LEA.HI R9, R7, R15, RZ, 0x5 ;  /* 0x0000000f07097211 */ /* 0x000fe200078f28ff */
[----:B------:R-:W-:Y:S01]  /*0d50*/  IMAD.IADD R5, R15, 0x1, -R4 ;  /* 0x000000010f057824 */ /* 0x000fe200078e0a04 */
[----:B------:R-:W-:Y:S01]  /*0d60*/  SHF.R.S32.HI R4, RZ, 0x1f, R3 ;  /* 0x0000001fff047819 */ /* 0x000fe20000011403 */
[----:B------:R-:W-:Y:S01]  /*0d70*/  IMAD.IADD R8, R8, 0x1, -R0 ;  /* 0x0000000108087824 */ /* 0x000fe200078e0a00 */
[----:B------:R-:W-:Y:S01]  /*0d80*/  LOP3.LUT R0, R2, 0x1c0, RZ, 0xc0, !PT ;  /* 0x000001c002007812 */ /* 0x000fe200078ec0ff */
[C---:B------:R-:W-:Y:S01]  /*0d90*/  IMAD.SHL.U32 R18, R5.reuse, 0x8, RZ ;  /* 0x0000000805127824 */ /* 0x040fe200078e00ff */
[----:B------:R-:W-:Y:S01]  /*0da0*/  LEA.HI R13, R4, R3, RZ, 0x3 ;  /* 0x00000003040d7211 */ /* 0x000fe200078f18ff */
[----:B------:R-:W-:Y:S01]  /*0db0*/  IMAD.SHL.U32 R4, R5, 0x40, RZ ;  /* 0x0000004005047824 */ /* 0x000fe200078e00ff */
[----:B------:R-:W-:-:S02]  /*0dc0*/  SHF.R.U32.HI R6, RZ, 0x3, R0 ;  /* 0x00000003ff067819 */ /* 0x000fc40000011600 */
[----:B------:R-:W-:Y:S01]  /*0dd0*/  LOP3.LUT R5, R0, 0x38, R18, 0xf8, !PT ;  /* 0x0000003800057812 */ /* 0x000fe200078ef812 */
[----:B------:R-:W-:Y:S01]  /*0de0*/  STL [R1+0x8], R18 ;  /* 0x0000081201007387 */ /* 0x000fe20000100800 */
[----:B------:R-:W-:Y:S02]  /*0df0*/  LOP3.LUT R2, R13, 0xfffffff8, RZ, 0xc0, !PT ;  /* 0xfffffff80d027812 */ /* 0x000fe400078ec0ff */
[----:B------:R-:W-:Y:S02]  /*0e00*/  LOP3.LUT R11, R5, R6, RZ, 0x3c, !PT ;  /* 0x00000006050b7212 */ /* 0x000fe400078e3cff */
[----:B------:R-:W-:Y:S01]  /*0e10*/  LOP3.LUT R0, R4, 0x1c0, RZ, 0xc0, !PT ;  /* 0x000001c004007812 */ /* 0x000fe200078ec0ff */
[----:B------:R-:W-:Y:S01]  /*0e20*/  IMAD.IADD R6, R3, 0x1, -R2 ;  /* 0x0000000103067824 */ /* 0x000fe200078e0a02 */
[----:B------:R-:W-:Y:S02]  /*0e30*/  LOP3.LUT R3, R9, 0xffffffe0, RZ, 0xc0, !PT ;  /* 0xffffffe009037812 */ /* 0x000fe400078ec0ff */
[----:B------:R-:W-:-:S02]  /*0e40*/  LOP3.LUT R4, R0, 0x8, R10, 0xf8, !PT ;  /* 0x0000000800047812 */ /* 0x000fc400078ef80a */
[----:B------:R-:W-:Y:S01]  /*0e50*/  SHF.R.U32.HI R2, RZ, 0x3, R0 ;  /* 0x00000003ff027819 */ /* 0x000fe20000011600 */
[----:B------:R-:W-:Y:S01]  /*0e60*/  IMAD.IADD R17, R15, 0x1, -R3 ;  /* 0x000000010f117824 */ /* 0x000fe200078e0a03 */
[--C-:B------:R-:W-:Y:S02]  /*0e70*/  SHF.R.S32.HI R204, RZ, 0x5, R9.reuse ;  /* 0x00000005ffcc7819 */ /* 0x100fe40000011409 */
[----:B------:R-:W-:Y:S02]  /*0e80*/  SHF.R.S32.HI R0, RZ, 0x1f, R9 ;  /* 0x0000001fff007819 */ /* 0x000fe40000011409 */
[----:B------:R-:W-:Y:S02]  /*0e90*/  LOP3.LUT R10, R4, R2, RZ, 0x3c, !PT ;  /* 0x00000002040a7212 */ /* 0x000fe400078e3cff */
[----:B------:R-:W-:Y:S02]  /*0ea0*/  LEA.HI R0, R0, R204, RZ, 0x3 ;  /* 0x000000cc00007211 */ /* 0x000fe400078f18ff */
[----:B------:R-:W-:-:S02]  /*0eb0*/  SHF.R.S32.HI R9, RZ, 0x1f, R17 ;  /* 0x0000001fff097819 */ /* 0x000fc40000011411 */
[----:B------:R-:W-:Y:S01]  /*0ec0*/  LOP3.LUT R2, R14, 0xfffffffc, RZ, 0xc0, !PT ;  /* 0xfffffffc0e027812 */ /* 0x000fe200078ec0ff */
[----:B------:R-:W-:Y:S01]  /*0ed0*/  IMAD.MOV.U32 R14, RZ, RZ, 0x20 ;  /* 0x00000020ff0e7424 */ /* 0x000fe200078e00ff */
[----:B------:R-:W-:Y:S02]  /*0ee0*/  LOP3.LUT R0, R0, 0xffffff8, RZ, 0xc0, !PT ;  /* 0x0ffffff800007812 */ /* 0x000fe400078ec0ff */
[----:B------:R-:W-:Y:S01]  /*0ef0*/  LEA.HI R9, R9, R17, RZ, 0x2 ;  /* 0x0000001109097211 */ /* 0x000fe200078f10ff */
[----:B------:R-:W-:Y:S01]  /*0f00*/  IMAD.IADD R5, R15, 0x1, -R2 ;  /* 0x000000010f057824 */ /* 0x000fe200078e0a02 */
[----:B------:R-:W-:Y:S01]  /*0f10*/  LOP3.LUT R4, R8, 0x1, RZ, 0xc0, !PT ;  /* 0x0000000108047812 */ /* 0x000fe200078ec0ff */
[----:B------:R-:W-:Y:S01]  /*0f20*/  IMAD.IADD R3, R204, 0x1, -R0 ;  /* 0x00000001cc037824 */ /* 0x000fe200078e0a00 */
[----:B------:R-:W-:Y:S02]  /*0f30*/  SHF.R.S32.HI R2, RZ, 0x2, R9 ;  /* 0x00000002ff027819 */ /* 0x000fe40000011409 */
[----:B------:R-:W-:-:S02]  /*0f40*/  LEA.HI R0, R5, R5, RZ, 0x1 ;  /* 0x0000000505007211 */ /* 0x000fc400078f08ff */
[----:B------:R-:W-:Y:S01]  /*0f50*/  LEA.HI R7, R7, R15, RZ, 0x6 ;  /* 0x0000000f07077211 */ /* 0x000fe200078f30ff */
[----:B------:R-:W-:Y:S01]  /*0f60*/  IMAD R16, R3, 0x10, R2 ;  /* 0x0000001003107824 */ /* 0x000fe200078e0202 */
[----:B------:R-:W-:Y:S01]  /*0f70*/  ISETP.NE.U32.AND P0, PT, R4, 0x1, PT ;  /* 0x000000010400780c */ /* 0x000fe20003f05070 */
[----:B------:R-:W-:Y:S01]  /*0f80*/  IMAD.SHL.U32 R2, R6, 0x40, RZ ;  /* 0x0000004006027824 */ /* 0x000fe200078e00ff */
[----:B------:R-:W-:Y:S01]  /*0f90*/  LOP3.LUT R3, R0, 0x1ffffffe, RZ, 0xc0, !PT ;  /* 0x1ffffffe00037812 */ /* 0x000fe200078ec0ff */
[C---:B------:R-:W-:Y:S01]  /*0fa0*/  IMAD.SHL.U32 R4, R8.reuse, 0x40, RZ ;  /* 0x0000004008047824 */ /* 0x040fe200078e00ff */
[----:B------:R-:W-:Y:S01]  /*0fb0*/  R2P PR, R8, 0x6 ;  /* 0x0000000608007804 */ /* 0x000fe20000000000 */
[----:B------:R-:W-:Y:S01]  /*0fc0*/  IMAD.SHL.U32 R7, R7, 0x8, RZ ;  /* 0x0000000807077824 */ /* 0x000fe200078e00ff */
[C---:B------:R-:W-:Y:S01]  /*0fd0*/  LOP3.LUT P4, RZ, R6.reuse, 0x2, RZ, 0xc0, !PT ;  /* 0x0000000206ff7812 */ /* 0x040fe2000788c0ff */
[----:B------:R-:W-:Y:S01]  /*0fe0*/  IMAD.IADD R8, R5, 0x1, -R3 ;  /* 0x0000000105087824 */ /* 0x000fe200078e0a03 */
[----:B------:R-:W-:Y:S01]  /*0ff0*/  LOP3.LUT P3, RZ, R6, 0x4, RZ, 0xc0, !PT ;  /* 0x0000000406ff7812 */ /* 0x000fe2000786c0ff */
[----:B------:R-:W-:Y:S01]  /*1000*/  IMAD.SHL.U32 R6, R12, 0x8, RZ ;  /* 0x000000080c067824 */ /* 0x000fe200078e00ff */
[----:B------:R-:W-:Y:S01]  /*1010*/  LOP3.LUT R2, R2, 0x1c0, RZ, 0xc0, !PT ;  /* 0x000001c002027812 */ /* 0x000fe200078ec0ff */
[----:B------:R-:W-:Y:S01]  /*1020*/  IMAD.MOV.U32 R15, RZ, RZ, 0x10 ;  /* 0x00000010ff0f7424 */ /* 0x000fe200078e00ff */
[----:B------:R-:W-:Y:S01]  /*1030*/  LOP3.LUT R3, R4, 0x1c0, RZ, 0xc0, !PT ;  /* 0x000001c004037812 */ /* 0x000fe200078ec0ff */
[----:B------:R-:W-:Y:S01]  /*1040*/  IMAD R0, R12, 0x200, R10 ;  /* 0x000002000c007824 */ /* 0x000fe200078e020a */
[----:B------:R-:W-:Y:S01]  /*1050*/  LOP3.LUT R11, R11, 0x7ffffe00, R7, 0xf8, !PT ;  /* 0x7ffffe000b0b7812 */ /* 0x000fe200078ef807 */
[----:B------:R-:W-:Y:S01]  /*1060*/  IMAD R7, R204, 0x200, R5 ;  /* 0x00000200cc077824 */ /* 0x000fe200078e0205 */
[----:B------:R-:W-:Y:S01]  /*1070*/  LOP3.LUT R6, R2, 0x8, R6, 0xf8, !PT ;  /* 0x0000000802067812 */ /* 0x000fe200078ef806 */
[----:B------:R-:W-:Y:S01]  /*1080*/  STL [R1+0x7c], R16 ;  /* 0x00007c1001007387 */ /* 0x000fe20000100800 */
[----:B------:R-:W-:Y:S01]  /*1090*/  SHF.R.U32.HI R5, RZ, 0x3, R2 ;  /* 0x00000003ff057819 */ /* 0x000fe20000011602 */
[----:B------:R-:W-:Y:S01]  /*10a0*/  IMAD.SHL.U32 R208, R11, 0x2, RZ ;  /* 0x000000020bd07824 */ /* 0x000fe200078e00ff */
[----:B------:R-:W-:-:S02]  /*10b0*/  LEA.HI R2, R3, R3, RZ, 0x1d ;  /* 0x0000000303027211 */ /* 0x000fc400078fe8ff */
[----:B------:R-:W-:Y:S02]  /*10c0*/  SEL R4, R15, 0xfffffff0, !P4 ;  /* 0xfffffff00f047807 */ /* 0x000fe40006000000 */
[----:B------:R-:W-:Y:S01]  /*10d0*/  SEL R3, R14, 0xffffffe0, !P3 ;  /* 0xffffffe00e037807 */ /* 0x000fe20005800000 */
[----:B------:R-:W-:Y:S01]  /*10e0*/  IMAD.U32 R7, R7, 0x2, R2 ;  /* 0x0000000207077824 */ /* 0x000fe200078e0002 */
[----:B------:R-:W-:Y:S01]  /*10f0*/  LOP3.LUT R5, R6, R5, RZ, 0x3c, !PT ;  /* 0x0000000506057212 */ /* 0x000fe200078e3cff */
[----:B------:R-:W-:Y:S01]  /*1100*/  IMAD.SHL.U32 R6, R13, 0x40, RZ ;  /* 0x000000400d067824 */ /* 0x000fe200078e00ff */
[----:B------:R-:W-:Y:S01]  /*1110*/  LOP3.LUT R2, R9, 0x7ffffffc, RZ, 0xc0, !PT ;  /* 0x7ffffffc09027812 */ /* 0x000fe200078ec0ff */
[----:B------:R-:W-:Y:S01]  /*1120*/  IMAD.IADD R4, R4, 0x1, R3 ;  /* 0x0000000104047824 */ /* 0x000fe200078e0203 */
[----:B------:R-:W-:Y:S01]  /*1130*/  LEA R12, R7, 0x80, 0x1 ;  /* 0x00000080070c7811 */ /* 0x000fe200078e08ff */
[----:B------:R-:W-:Y:S01]  /*1140*/  IMAD.MOV.U32 R9, RZ, RZ, 0x40 ;  /* 0x00000040ff097424 */ /* 0x000fe200078e00ff */
[----:B------:R-:W-:Y:S01]  /*1150*/  LOP3.LUT R3, R5, 0x7ffffe00, R6, 0xf8, !PT ;  /* 0x7ffffe0005037812 */ /* 0x000fe200078ef806 */
[----:B------:R-:W-:Y:S01]  /*1160*/  IMAD.IADD R2, R17, 0x1, -R2 ;  /* 0x0000000111027824 */ /* 0x000fe200078e0a02 */
[----:B------:R-:W-:-:S02]  /*1170*/  IADD3 R5, R18, 0x40, RZ ;  /* 0x0000004012057810 */ /* 0x000fc40007ffe0ff */
[----:B------:R-:W-:Y:S01]  /*1180*/  SEL R6, R14, 0xffffffe0, !P1 ;  /* 0xffffffe00e067807 */ /* 0x000fe20004800000 */
[----:B------:R-:W-:Y:S01]  /*1190*/  IMAD.SHL.U32 R7, R2, 0x2, RZ ;  /* 0x0000000202077824 */ /* 0x000fe200078e00ff */
[----:B------:R-:W-:Y:S01]  /*11a0*/  LEA R198, R3, 0x100, 0x1 ;  /* 0x0000010003c67811 */ /* 0x000fe200078e08ff */
[----:B------:R1:W-:Y:S01]  /*11b0*/  STL [R1+0x10], R5 ;  /* 0x0000100501007387 */ /* 0x0003e20000100800 */
[----:B------:R-:W-:Y:S01]  /*11c0*/  IMAD R2, R8, 0x8, R16 ;  /* 0x0000000808027824 */ /* 0x000fe200078e0210 */
[----:B------:R-:W-:Y:S01]  /*11d0*/  LEA R196, R0, 0x8100, 0x1 ;  /* 0x0000810000c47811 */ /* 0x000fe200078e08ff */
[----:B------:R-:W-:Y:S01]  /*11e0*/  IMAD.IADD R10, R12, 0x1, R6 ;  /* 0x000000010c0a7824 */ /* 0x000fe200078e0206 */
[----:B------:R2:W-:Y:S01]  /*11f0*/  STL [R1+0x48], R7 ;  /* 0x0000480701007387 */ /* 0x0005e20000100800 */
[----:B------:R-:W-:Y:S01]  /*1200*/  SEL R0, R9, 0xffffffc0, !P3 ;  /* 0xffffffc009007807 */ /* 0x000fe20005800000 */
[--C-:B------:R-:W-:Y:S02]  /*1210*/  IMAD R204, R204, 0x800, R198.reuse ;  /* 0x00000800cccc7824 */ /* 0x100fe400078e02c6 */
[----:B------:R-:W-:Y:S01]  /*1220*/  STL [R1+0x58], R12 ;  /* 0x0000580c01007387 */ /* 0x000fe20000100800 */
[----:B------:R-:W-:-:S02]  /*1230*/  IMAD R203, R4, 0x2, R198 ;  /* 0x0000000204cb7824 */ /* 0x000fc400078e02c6 */
[----:B------:R-:W-:Y:S01]  /*1240*/  IMAD.IADD R199, R198, 0x1, R0 ;  /* 0x00000001c6c77824 */ /* 0x000fe200078e0200 */
[----:B------:R3:W-:Y:S01]  /*1250*/  STL [R1+0x80], R2 ;  /* 0x0000800201007387 */ /* 0x0007e20000100800 */
[----:B------:R-:W-:-:S03]  /*1260*/  IMAD.IADD R207, R0, 0x1, R204 ;  /* 0x0000000100cf7824 */ /* 0x000fc600078e02cc */
[----:B------:R-:W-:Y:S01]  /*1270*/  STL [R1+0x64], R10 ;  /* 0x0000640a01007387 */ /* 0x000fe20000100800 */
[----:B-1----:R-:W-:Y:S02]  /*1280*/  SEL R5, R9, 0xffffffc0, !P2 ;  /* 0xffffffc009057807 */ /* 0x002fe40005000000 */
[----:B--2---:R-:W-:-:S03]  /*1290*/  IADD3 R7, R12, -0x10, RZ ;  /* 0xfffffff00c077810 */ /* 0x004fc60007ffe0ff */
[C---:B------:R-:W-:Y:S01]  /*12a0*/  IMAD.IADD R8, R12.reuse, 0x1, R5 ;  /* 0x000000010c087824 */ /* 0x040fe200078e0205 */
[----:B------:R-:W-:-:S04]  /*12b0*/  @P0 IADD3 R7, R12, 0x10, RZ ;  /* 0x000000100c070810 */ /* 0x000fc80007ffe0ff */
[----:B------:R1:W-:Y:S01]  /*12c0*/  STL [R1+0x74], R8 ;  /* 0x0000740801007387 */ /* 0x0003e20000100800 */
[--C-:B------:R-:W-:Y:S01]  /*12d0*/  IMAD.IADD R3, R6, 0x1, R7.reuse ;  /* 0x0000000106037824 */ /* 0x100fe200078e0207 */
[----:B---3--:R-:W-:Y:S01]  /*12e0*/  SEL R2, R14, 0xffffffe0, !P4 ;  /* 0xffffffe00e027807 */ /* 0x008fe20006000000 */
[----:B------:R-:W-:Y:S01]  /*12f0*/  IMAD.IADD R6, R5, 0x1, R7 ;  /* 0x0000000105067824 */ /* 0x000fe200078e0207 */
[----:B------:R2:W-:Y:S02]  /*1300*/  STL [R1+0x5c], R7 ;  /* 0x00005c0701007387 */ /* 0x0005e40000100800 */
[--C-:B------:R-:W-:Y:S01]  /*1310*/  IADD3 R201, R0, R198, R2.reuse ;  /* 0x000000c600c97210 */ /* 0x100fe20007ffe002 */
[----:B------:R-:W-:Y:S02]  /*1320*/  IMAD.IADD R200, R198, 0x1, R2 ;  /* 0x00000001c6c87824 */ /* 0x000fe400078e0202 */
[----:B------:R-:W-:Y:S02]  /*1330*/  IMAD.IADD R205, R2, 0x1, R204 ;  /* 0x0000000102cd7824 */ /* 0x000fe400078e02cc */
[----:B------:R-:W-:-:S02]  /*1340*/  IMAD.IADD R2, R3, 0x1, R5 ;  /* 0x0000000103027824 */ /* 0x000fc400078e0205 */
[----:B------:R-:W-:Y:S02]  /*1350*/  IMAD.IADD R206, R0, 0x1, R205 ;  /* 0x0000000100ce7824 */ /* 0x000fe400078e02cd */
[----:B-1----:R-:W-:-:S05]  /*1360*/  IMAD.IADD R8, R10, 0x1, R5 ;  /* 0x000000010a087824 */ /* 0x002fca00078e0205 */
[----:B------:R2:W-:Y:S04]  /*1370*/  STL [R1+0x70], R8 ;  /* 0x0000700801007387 */ /* 0x0005e80000100800 */
[----:B------:R2:W-:Y:S04]  /*1380*/  STL [R1+0x6c], R6 ;  /* 0x00006c0601007387 */ /* 0x0005e80000100800 */
[----:B------:R2:W-:Y:S04]  /*1390*/  STL [R1+0x60], R3 ;  /* 0x0000600301007387 */ /* 0x0005e80000100800 */
[----:B------:R2:W-:Y:S02]  /*13a0*/  STL [R1+0x68], R2 ;  /* 0x0000680201007387 */ /* 0x0005e40000100800 */
.L_x_203:
[----:B------:R-:W3:Y:S01]  /*13b0*/  LDL R0, [R1+0x34] ;  /* 0x0000340001007983 */ /* 0x000ee20000100800 */
[----:B------:R-:W-:Y:S01]  /*13c0*/  IMAD.MOV.U32 R14, RZ, RZ, 0x4 ;  /* 0x00000004ff0e7424 */ /* 0x000fe200078e00ff */
[----:B------:R-:W-:-:S02]  /*13d0*/  ISETP.NE.U32.AND P1, PT, RZ, c[0x0][0x370], PT ;  /* 0x0000dc00ff007a0c */ /* 0x000fc40003f25070 */
[----:B------:R-:W4:Y:S02]  /*13e0*/  LDL R10, [R1+0x30] ;  /* 0x00003000010a7983 */ /* 0x000f240000100800 */
[----:B------:R-:W-:Y:S01]  /*13f0*/  ISETP.NE.AND.EX P1, PT, RZ, c[0x0][0x374], PT, P1 ;  /* 0x0000dd00ff007a0c */ /* 0x000fe20003f25310 */
[----:B--23--:R-:W-:-:S05]  /*1400*/  IMAD.WIDE R2, R0, R14, c[0x0][0x588] ;  /* 0x0001620000027625 */ /* 0x00cfca00078e020e */
[----:B------:R-:W2:Y:S01]  /*1410*/  LDG.E R16, [R2.64] ;  /* 0x0000000602107981 */ /* 0x000ea2000c1e1900 */
[----:B------:R-:W-:Y:S01]  /*1420*/  ISETP.NE.U32.AND P4, PT, RZ, c[0x0][0x360], PT ;  /* 0x0000d800ff007a0c */ /* 0x000fe20003f85070 */
[----:B------:R-:W-:Y:S01]  /*1430*/  CS2R R8, SRZ ;  /* 0x0000000000087805 */ /* 0x000fe2000001ff00 */
[----:B------:R-:W-:Y:S02]  /*1440*/  ISETP.NE.U32.AND P6, PT, RZ, c[0x0][0x350], PT ;  /* 0x0000d400ff007a0c */ /* 0x000fe40003fc5070 */
[----:B------:R-:W-:Y:S02]  /*1450*/  ISETP.NE.AND.EX P4, PT, RZ, c[0x0][0x364], PT, P4 ;  /* 0x0000d900ff007a0c */ /* 0x000fe40003f85340 */
[----:B------:R-:W-:Y:S01]  /*1460*/  ISETP.NE.AND.EX P6, PT, RZ, c[0x0][0x354], PT, P6 ;  /* 0x0000d500ff007a0c */ /* 0x000fe20003fc5360 */
[----:B------:R-:W-:Y:S01]  /*1470*/  IMAD.MOV.U32 R11, RZ, RZ, RZ ;  /* 0x000000ffff0b7224 */ /* 0x000fe200078e00ff */
[----:B--2---:R-:W-:Y:S01]  /*1480*/  SHF.R.S32.HI R12, RZ, 0x1f, R16 ;  /* 0x0000001fff0c7819 */ /* 0x004fe20000011410 */
[----:B------:R1:W-:Y:S01]  /*1490*/  STL [R1+0x20], R16 ;  /* 0x0000201001007387 */ /* 0x0003e20000100800 */
[----:B------:R-:W-:-:S04]  /*14a0*/  @P1 LEA R2, P0, R16, c[0x0][0x370], 0x2 ;  /* 0x0000dc0010021a11 */ /* 0x000fc800078010ff */
[C-C-:B------:R-:W-:Y:S02]  /*14b0*/  @P1 LEA.HI.X R3, R16.reuse, c[0x0][0x374], R12.reuse, 0x2, P0 ;  /* 0x0000dd0010031a11 */ /* 0x140fe400000f140c */
[----:B------:R-:W-:Y:S02]  /*14c0*/  ISETP.NE.U32.AND P0, PT, RZ, c[0x0][0x348], PT ;  /* 0x0000d200ff007a0c */ /* 0x000fe40003f05070 */
[C---:B------:R-:W-:Y:S01]  /*14d0*/  LEA R4, P3, R16.reuse, c[0x0][0x348], 0x2 ;  /* 0x0000d20010047a11 */ /* 0x040fe200078610ff */
[----:B------:R2:W5:Y:S01]  /*14e0*/  @P1 LDG.E R8, [R2.64] ;  /* 0x0000000602081981 */ /* 0x000562000c1e1900 */
[----:B------:R-:W-:Y:S02]  /*14f0*/  ISETP.NE.AND.EX P0, PT, RZ, c[0x0][0x34c], PT, P0 ;  /* 0x0000d300ff007a0c */ /* 0x000fe40003f05300 */
[C---:B------:R-:W-:Y:S02]  /*1500*/  @P4 LEA R6, P1, R16.reuse, c[0x0][0x360], 0x2 ;  /* 0x0000d80010064a11 */ /* 0x040fe400078210ff */
[----:B------:R-:W-:-:S02]  /*1510*/  LEA.HI.X R5, R16, c[0x0][0x34c], R12, 0x2, P3 ;  /* 0x0000d30010057a11 */ /* 0x000fc400018f140c */
[----:B------:R-:W-:-:S05]  /*1520*/  @P4 LEA.HI.X R7, R16, c[0x0][0x364], R12, 0x2, P1 ;  /* 0x0000d90010074a11 */ /* 0x000fca00008f140c */
[----:B------:R1:W5:Y:S04]  /*1530*/  @P4 LDG.E R15, [R6.64] ;  /* 0x00000006060f4981 */ /* 0x000368000c1e1900 */
[----:B------:R1:W5:Y:S01]  /*1540*/  @P0 LDG.E R11, [R4.64] ;  /* 0x00000006040b0981 */ /* 0x000362000c1e1900 */
[----:B--2---:R-:W-:-:S04]  /*1550*/  LEA R2, P2, R16, c[0x0][0x350], 0x2 ;  /* 0x0000d40010027a11 */ /* 0x004fc800078410ff */
[----:B------:R-:W-:-:S05]  /*1560*/  LEA.HI.X R3, R16, c[0x0][0x354], R12, 0x2, P2 ;  /* 0x0000d50010037a11 */ /* 0x000fca00010f140c */
[----:B------:R1:W5:Y:S01]  /*1570*/  @P6 LDG.E R9, [R2.64] ;  /* 0x0000000602096981 */ /* 0x000362000c1e1900 */
[----:B----4-:R-:W-:-:S05]  /*1580*/  LOP3.LUT R29, R10, 0xffff, RZ, 0xc0, !PT ;  /* 0x0000ffff0a1d7812 */ /* 0x010fca00078ec0ff */
[----:B------:R1:W-:Y:S01]  /*1590*/  STL [R1+0x4c], R29 ;  /* 0x00004c1d01007387 */ /* 0x0003e20000100800 */
[----:B------:R-:W-:Y:S01]  /*15a0*/  YIELD ;  /* 0x0000000000007946 */ /* 0x000fe20003800000 */
[----:B------:R-:W-:Y:S05]  /*15b0*/  @P4 BRA `(.L_x_133) ;  /* 0x0000005000004947 */ /* 0x000fea0003800000 */
[----:B-----5:R-:W-:Y:S01]  /*15c0*/  MOV R15, c[0x0][0x168] ;  /* 0x00005a00000f7a02 */ /* 0x020fe20000000f00 */
[----:B------:R-:W-:Y:S05]  /*15d0*/  @!P0 BRA `(.L_x_133) ;  /* 0x0000003000008947 */ /* 0x000fea0003800000 */
[----:B-1----:R-:W2:Y:S04]  /*15e0*/  LDG.E R6, [R4.64] ;  /* 0x0000000604067981 */ /* 0x002ea8000c1e1900 */
[----:B------:R-:W2:Y:S02]  /*15f0*/  LDG.E R0, [R4.64+0x4] ;  /* 0x0000040604007981 */ /* 0x000ea4000c1e1900 */
[----:B--2---:R-:W-:Y:S02]  /*1600*/  IADD3 R15, -R6, R0, RZ ;  /* 0x00000000060f7210 */ /* 0x004fe40007ffe1ff */
.L_x_133:
[----:B------:R-:W-:-:S04]  /*1610*/  ISETP.NE.U32.AND P1, PT, RZ, c[0x0][0x368], PT ;  /* 0x0000da00ff007a0c */ /* 0x000fc80003f25070 */
[----:B------:R-:W-:-:S13]  /*1620*/  ISETP.NE.AND.EX P1, PT, RZ, c[0x0][0x36c], PT, P1 ;  /* 0x0000db00ff007a0c */ /* 0x000fda0003f25310 */
[----:B------:R-:W-:Y:S05]  /*1630*/  @!P1 BRA `(.L_x_134) ;  /* 0x0000004000009947 */ /* 0x000fea0003800000 */
[----:B-1----:R-:W-:-:S04]  /*1640*/  LEA R2, P1, R16, c[0x0][0x368], 0x2 ;  /* 0x0000da0010027a11 */ /* 0x002fc800078210ff */
[----:B------:R-:W-:-:S05]  /*1650*/  LEA.HI.X R3, R16, c[0x0][0x36c], R12, 0x2, P1 ;  /* 0x0000db0010037a11 */ /* 0x000fca00008f140c */
[----:B------:R1:W5:Y:S01]  /*1660*/  LDG.E R0, [R2.64] ;  /* 0x0000000602007981 */ /* 0x000362000c1e1900 */
[----:B------:R-:W-:Y:S05]  /*1670*/  BRA `(.L_x_135) ;  /* 0x0000005000007947 */ /* 0x000fea0003800000 */
.L_x_134:
[----:B------:R-:W-:Y:S01]  /*1680*/  MOV R0, c[0x0][0x1d0] ;  /* 0x0000740000007a02 */ /* 0x000fe20000000f00 */
[----:B------:R-:W-:Y:S05]  /*1690*/  @!P6 BRA `(.L_x_135) ;  /* 0x000000300000e947 */ /* 0x000fea0003800000 */
[----:B-1----:R-:W2:Y:S04]  /*16a0*/  LDG.E R4, [R2.64] ;  /* 0x0000000602047981 */ /* 0x002ea8000c1e1900 */
[----:B------:R-:W2:Y:S02]  /*16b0*/  LDG.E R0, [R2.64+0x4] ;  /* 0x0000040602007981 */ /* 0x000ea4000c1e1900 */
[----:B--2---:R-:W-:-:S05]  /*16c0*/  IADD3 R0, -R4, R0, RZ ;  /* 0x0000000004007210 */ /* 0x004fca0007ffe1ff */
.L_x_135:
[--C-:B-----5:R-:W-:Y:S01]  /*16d0*/  IMAD.IADD R26, R0, 0x1, -R8.reuse ;  /* 0x00000001001a7824 */ /* 0x120fe200078e0a08 */
[----:B------:R-:W-:Y:S01]  /*16e0*/  LOP3.LUT R0, R10, 0xff000000, RZ, 0xc0, !PT ;  /* 0xff0000000a007812 */ /* 0x000fe200078ec0ff */
[----:B-1----:R-:W-:Y:S01]  /*16f0*/  IMAD.MOV.U32 R2, RZ, RZ, RZ ;  /* 0x000000ffff027224 */ /* 0x002fe200078e00ff */
[----:B------:R-:W-:Y:S01]  /*1700*/  BSSY B0, `(.L_x_136) ;  /* 0x000002e000007945 */ /* 0x000fe20003800000 */
[----:B------:R-:W-:Y:S01]  /*1710*/  IMAD.IADD R13, R9, 0x1, R8 ;  /* 0x00000001090d7824 */ /* 0x000fe200078e0208 */
[----:B------:R-:W-:-:S02]  /*1720*/  IADD3 R3, R26, 0x6f, RZ ;  /* 0x0000006f1a037810 */ /* 0x000fc40007ffe0ff */
[----:B------:R-:W-:Y:S02]  /*1730*/  SHF.R.U32.HI R4, RZ, 0x8, R0 ;  /* 0x00000008ff047819 */ /* 0x000fe40000011600 */
[----:B------:R-:W-:Y:S01]  /*1740*/  ISETP.GE.AND P1, PT, R26, 0x1, PT ;  /* 0x000000011a00780c */ /* 0x000fe20003f26270 */
[----:B------:R-:W-:Y:S01]  /*1750*/  IMAD.HI R2, R3, -0x6db6db6d, R2 ;  /* 0x9249249303027827 */ /* 0x000fe200078e0202 */
[----:B------:R-:W-:-:S04]  /*1760*/  LOP3.LUT R3, R10, 0xff0000, RZ, 0xc0, !PT ;  /* 0x00ff00000a037812 */ /* 0x000fc800078ec0ff */
[----:B------:R-:W-:Y:S02]  /*1770*/  LEA.HI R3, R3, R4, RZ, 0x10 ;  /* 0x0000000403037211 */ /* 0x000fe400078f80ff */
[----:B------:R-:W-:Y:S02]  /*1780*/  SHF.R.U32.HI R0, RZ, 0x1f, R2 ;  /* 0x0000001fff007819 */ /* 0x000fe40000011602 */
[----:B------:R-:W-:Y:S02]  /*1790*/  LOP3.LUT R17, R3, 0xff, RZ, 0xc0, !PT ;  /* 0x000000ff03117812 */ /* 0x000fe400078ec0ff */
[----:B------:R-:W-:Y:S02]  /*17a0*/  SHF.R.U32.HI R5, RZ, 0x10, R3 ;  /* 0x00000010ff057819 */ /* 0x000fe40000011603 */
[----:B------:R-:W-:Y:S01]  /*17b0*/  LEA.HI.SX32 R10, R2, R0, 0x1a ;  /* 0x00000000020a7211 */ /* 0x000fe200078fd2ff */
[----:B------:R1:W-:Y:S01]  /*17c0*/  STL [R1+0x54], R17 ;  /* 0x0000541101007387 */ /* 0x0003e20000100800 */
[----:B------:R-:W-:-:S03]  /*17d0*/  IMAD.MOV.U32 R2, RZ, RZ, RZ ;  /* 0x000000ffff027224 */ /* 0x000fc600078e00ff */
[----:B------:R1:W-:Y:S01]  /*17e0*/  STL [R1+0x50], R5 ;  /* 0x0000500501007387 */ /* 0x0003e20000100800 */
[----:B------:R-:W-:Y:S05]  /*17f0*/  @!P1 BRA `(.L_x_137) ;  /* 0x000001e000009947 */ /* 0x000fea0003800000 */
[----:B------:R-:W-:Y:S01]  /*1800*/  ISETP.NE.AND P1, PT, R5, RZ, PT ;  /* 0x000000ff0500720c */ /* 0x000fe20003f25270 */
[----:B------:R-:W-:-:S03]  /*1810*/  IMAD.MOV.U32 R4, RZ, RZ, RZ ;  /* 0x000000ffff047224 */ /* 0x000fc600078e00ff */
[----:B------:R-:W-:-:S04]  /*1820*/  SEL R0, R5, c[0x0][0x338], P1 ;  /* 0x0000ce0005007a07 */ /* 0x000fc80000800000 */
[----:B------:R-:W-:Y:S02]  /*1830*/  IABS R3, R0 ;  /* 0x0000000000037213 */ /* 0x000fe40000000000 */
[----:B------:R-:W-:Y:S02]  /*1840*/  IADD3 R6, R10, -0x1, R0 ;  /* 0xffffffff0a067810 */ /* 0x000fe40007ffe000 */
[----:B------:R-:W2:Y:S02]  /*1850*/  I2F.RP R2, R3 ;  /* 0x0000000300027306 */ /* 0x000ea40000209400 */
[----:B------:R-:W-:-:S06]  /*1860*/  IABS R9, R6 ;  /* 0x0000000600097213 */ /* 0x000fcc0000000000 */
[----:B--2---:R-:W2:Y:S02]  /*1870*/  MUFU.RCP R2, R2 ;  /* 0x0000000200027308 */ /* 0x004ea40000001000 */
[----:B--2---:R-:W-:-:S06]  /*1880*/  IADD3 R2, R2, 0xffffffe, RZ ;  /* 0x0ffffffe02027810 */ /* 0x004fcc0007ffe0ff */
[----:B-1----:R-:W1:Y:S02]  /*1890*/  F2I.FTZ.U32.TRUNC.NTZ R5, R2 ;  /* 0x0000000200057305 */ /* 0x002e64000021f000 */
[----:B-1----:R-:W-:-:S04]  /*18a0*/  IMAD.MOV R2, RZ, RZ, -R5 ;  /* 0x000000ffff027224 */ /* 0x002fc800078e0a05 */
        /* <DEDUP_REMOVED lines=13> */
[----:B------:R-:W-:Y:S02]  /*1980*/  ISETP.GE.U32.AND P3, PT, R4, R3, PT ;  /* 0x000000030400720c */ /* 0x000fe40003f66070 */
[----:B------:R-:W-:-:S04]  /*1990*/  LOP3.LUT R3, R6, R0, RZ, 0x3c, !PT ;  /* 0x0000000006037212 */ /* 0x000fc800078e3cff */
[----:B------:R-:W-:-:S07]  /*19a0*/  ISETP.GE.AND P1, PT, R3, RZ, PT ;  /* 0x000000ff0300720c */ /* 0x000fce0003f26270 */
[----:B------:R-:W-:-:S06]  /*19b0*/  @P3 IADD3 R2, R2, 0x1, RZ ;  /* 0x0000000102023810 */ /* 0x000fcc0007ffe0ff */
[----:B------:R-:W-:Y:S01]  /*19c0*/  @!P1 IMAD.MOV R2, RZ, RZ, -R2 ;  /* 0x000000ffff029224 */ /* 0x000fe200078e0a02 */
[----:B------:R-:W-:Y:S02]  /*19d0*/  @!P2 LOP3.LUT R2, RZ, R0, RZ, 0x33, !PT ;  /* 0x00000000ff02a212 */ /* 0x000fe400078e33ff */
.L_x_137:
[----:B------:R-:W-:Y:S05]  /*19e0*/  BSYNC B0 ;  /* 0x0000000000007941 */ /* 0x000fea0003800000 */
.L_x_136:
        /* <DEDUP_REMOVED lines=40> */
[----:B--2---:R-:W2:Y:S04]  /*1c70*/  LDL.64 R18, [R1+0x8] ;  /* 0x0000080001127983 */ /* 0x004ea80000100a00 */
[----:B------:R3:W2:Y:S04]  /*1c80*/  LDL.64 R30, [R1+0x8] ;  /* 0x00000800011e7983 */ /* 0x0006a80000100a00 */
[----:B------:R-:W4:Y:S01]  /*1c90*/  LDL R8, [R1+0x2c] ;  /* 0x00002c0001087983 */ /* 0x000f220000100800 */
[----:B------:R-:W-:-:S04]  /*1ca0*/  ISETP.NE.U32.AND P1, PT, RZ, c[0x0][0x340], PT ;  /* 0x0000d000ff007a0c */ /* 0x000fc80003f25070 */
[----:B------:R-:W-:-:S13]  /*1cb0*/  ISETP.NE.AND.EX P1, PT, RZ, c[0x0][0x344], PT, P1 ;  /* 0x0000d100ff007a0c */ /* 0x000fda0003f25310 */
[----:B------:R-:W-:-:S05]  /*1cc0*/  @P1 IMAD.WIDE R2, R16, R14, c[0x0][0x340] ;  /* 0x0000d00010021625 */ /* 0x000fca00078e020e */
[----:B------:R5:W3:Y:S01]  /*1cd0*/  @P1 LDG.E R14, [R2.64] ;  /* 0x00000006020e1981 */ /* 0x000ae2000c1e1900 */
[----:B------:R-:W-:Y:S02]  /*1ce0*/  SHF.R.S32.HI R0, RZ, 0x1f, R11 ;  /* 0x0000001fff007819 */ /* 0x000fe4000001140b */
[----:B------:R-:W-:Y:S01]  /*1cf0*/  MOV R4, c[0x0][0x2c4] ;  /* 0x0000b10000047a02 */ /* 0x000fe20000000f00 */
[----:B-1----:R-:W1:Y:S02]  /*1d00*/  S2R R5, SR_TID.X ;  /* 0x0000000000057919 */ /* 0x002e640000002100 */
[----:B------:R-:W-:Y:S01]  /*1d10*/  IMAD R0, R0, c[0x0][0x178], RZ ;  /* 0x00005e0000007a24 */ /* 0x000fe200078e02ff */
[----:B------:R-:W-:Y:S02]  /*1d20*/  ISETP.NE.AND P2, PT, R4, 0x1, PT ;  /* 0x000000010400780c */ /* 0x000fe40003f45270 */
[--C-:B-1----:R-:W-:Y:S02]  /*1d30*/  SHF.R.S32.HI R251, RZ, 0x1f, R5.reuse ;  /* 0x0000001ffffb7819 */ /* 0x102fe40000011405 */
[----:B------:R-:W-:-:S02]  /*1d40*/  SHF.R.S32.HI R146, RZ, 0x1f, R5 ;  /* 0x0000001fff927819 */ /* 0x000fc40000011405 */
[-C--:B------:R-:W-:Y:S02]  /*1d50*/  LEA.HI R251, R251, R5.reuse, RZ, 0x3 ;  /* 0x00000005fbfb7211 */ /* 0x080fe400078f18ff */
[----:B------:R-:W-:Y:S02]  /*1d60*/  LEA.HI R146, R146, R5, RZ, 0x3 ;  /* 0x0000000592927211 */ /* 0x000fe400078f18ff */
[----:B------:R-:W-:Y:S02]  /*1d70*/  LOP3.LUT R251, R251, 0xfffffff8, RZ, 0xc0, !PT ;  /* 0xfffffff8fbfb7812 */ /* 0x000fe400078ec0ff */
[----:B------:R-:W-:-:S03]  /*1d80*/  SHF.R.S32.HI R146, RZ, 0x3, R146 ;  /* 0x00000003ff927819 */ /* 0x000fc60000011492 */
[----:B------:R-:W-:Y:S02]  /*1d90*/  IMAD.IADD R251, R5, 0x1, -R251 ;  /* 0x0000000105fb7824 */ /* 0x000fe400078e0afb */
[----:B--2---:R-:W-:-:S05]  /*1da0*/  IMAD.MOV.U32 R30, RZ, RZ, R18 ;  /* 0x000000ffff1e7224 */ /* 0x004fca00078e0012 */
[----:B------:R-:W-:-:S05]  /*1db0*/  SHF.R.S32.HI R31, RZ, 0x1f, R30 ;  /* 0x0000001fff1f7819 */ /* 0x000fca000001141e */
[----:B------:R-:W-:Y:S04]  /*1dc0*/  STL [R1+0xc], R31 ;  /* 0x00000c1f01007387 */ /* 0x000fe80000100800 */
[----:B------:R-:W2:Y:S01]  /*1dd0*/  LDL R252, [R1+0x10] ;  /* 0x0000100001fc7983 */ /* 0x000ea20000100800 */
[----:B------:R-:W-:Y:S01]  /*1de0*/  LEA R5, R251, R146, 0x5 ;  /* 0x00000092fb057211 */ /* 0x000fe200078e28ff */
[C---:B------:R-:W-:Y:S02]  /*1df0*/  IMAD R0, R11.reuse, c[0x0][0x17c], R0 ;  /* 0x00005f000b007a24 */ /* 0x040fe400078e0200 */
[----:B-----5:R-:W-:Y:S01]  /*1e00*/  IMAD.WIDE.U32 R2, R11, c[0x0][0x178], RZ ;  /* 0x00005e000b027a25 */ /* 0x020fe200078e00ff */
[----:B----4-:R-:W-:-:S03]  /*1e10*/  LEA R5, R8, R5, 0x7 ;  /* 0x0000000508057211 */ /* 0x010fc600078e38ff */
[----:B------:R-:W-:Y:S01]  /*1e20*/  IMAD.IADD R3, R3, 0x1, R0 ;  /* 0x0000000103037824 */ /* 0x000fe200078e0200 */
[----:B------:R-:W-:Y:S01]  /*1e30*/  SEL R6, R12, RZ, !P0 ;  /* 0x000000ff0c067207 */ /* 0x000fe20004000000 */
[----:B------:R-:W-:Y:S01]  /*1e40*/  @P2 IMAD.HI.U32 R7, R5, c[0x0][0x2c8], RZ ;  /* 0x0000b20005072a27 */ /* 0x000fe200078e00ff */
[----:B------:R-:W-:-:S03]  /*1e50*/  SEL R4, R16, RZ, !P0 ;  /* 0x000000ff10047207 */ /* 0x000fc60004000000 */
[----:B------:R-:W-:-:S04]  /*1e60*/  IMAD.WIDE.U32 R2, R29, c[0x0][0x1b8], R2 ;  /* 0x00006e001d027a25 */ /* 0x000fc800078e0002 */
[----:B------:R-:W-:Y:S01]  /*1e70*/  IMAD.MOV.U32 R0, RZ, RZ, R5 ;  /* 0x000000ffff007224 */ /* 0x000fe200078e0005 */
[----:B------:R-:W-:Y:S01]  /*1e80*/  @P2 SHF.R.U32.HI R0, RZ, c[0x0][0x2cc], R7 ;  /* 0x0000b300ff002a19 */ /* 0x000fe20000011607 */
[----:B------:R-:W-:Y:S02]  /*1e90*/  IMAD R3, R29, c[0x0][0x1bc], R3 ;  /* 0x00006f001d037a24 */ /* 0x000fe400078e0203 */
[----:B------:R-:W-:Y:S02]  /*1ea0*/  IMAD R6, R6, c[0x0][0x1c0], RZ ;  /* 0x0000700006067a24 */ /* 0x000fe400078e02ff */
[----:B------:R-:W-:-:S04]  /*1eb0*/  IMAD.WIDE.U32 R2, R4, c[0x0][0x1c0], R2 ;  /* 0x0000700004027a25 */ /* 0x000fc800078e0002 */
[----:B------:R-:W-:Y:S01]  /*1ec0*/  IMAD R7, R4, c[0x0][0x1c4], R6 ;  /* 0x0000710004077a24 */ /* 0x000fe200078e0206 */
[----:B------:R-:W-:Y:S02]  /*1ed0*/  SHF.R.S32.HI R6, RZ, 0x1f, R0 ;  /* 0x0000001fff067819 */ /* 0x000fe40000011400 */
[----:B------:R-:W-:Y:S01]  /*1ee0*/  IADD3 R4, -R0, RZ, RZ ;  /* 0x000000ff00047210 */ /* 0x000fe20007ffe1ff */
[----:B------:R-:W-:Y:S02]  /*1ef0*/  IMAD.IADD R3, R3, 0x1, R7 ;  /* 0x0000000103037824 */ /* 0x000fe400078e0207 */
[----:B------:R-:W-:Y:S02]  /*1f00*/  IMAD R6, R6, c[0x0][0x1b0], RZ ;  /* 0x00006c0006067a24 */ /* 0x000fe400078e02ff */
[----:B------:R-:W-:Y:S02]  /*1f10*/  IMAD R4, R4, c[0x0][0x2c4], R5 ;  /* 0x0000b10004047a24 */ /* 0x000fe400078e0205 */
[----:B------:R-:W-:-:S02]  /*1f20*/  IMAD R5, R0, c[0x0][0x1b4], R6 ;  /* 0x00006d0000057a24 */ /* 0x000fc400078e0206 */
[----:B------:R-:W-:Y:S01]  /*1f30*/  IMAD.WIDE.U32 R2, R0, c[0x0][0x1b0], R2 ;  /* 0x00006c0000027a25 */ /* 0x000fe200078e0002 */
[----:B------:R-:W-:Y:S02]  /*1f40*/  SHF.R.S32.HI R0, RZ, 0x1f, R4 ;  /* 0x0000001fff007819 */ /* 0x000fe40000011404 */
[----:B------:R-:W-:Y:S02]  /*1f50*/  SHF.R.S32.HI R6, RZ, 0x1f, R13 ;  /* 0x0000001fff067819 */ /* 0x000fe4000001140d */
[----:B------:R-:W-:Y:S01]  /*1f60*/  IADD3 R22, P0, R146, R13, RZ ;  /* 0x0000000d92167210 */ /* 0x000fe20007f1e0ff */
[----:B------:R-:W-:Y:S01]  /*1f70*/  IMAD R0, R0, c[0x0][0x1a8], RZ ;  /* 0x00006a0000007a24 */ /* 0x000fe200078e02ff */
[----:B------:R-:W-:Y:S02]  /*1f80*/  IADD3 R3, R3, R5, RZ ;  /* 0x0000000503037210 */ /* 0x000fe40007ffe0ff */
[----:B------:R-:W-:Y:S01]  /*1f90*/  LEA.HI.X.SX32 R27, R146, R6, 0x1, P0 ;  /* 0x00000006921b7211 */ /* 0x000fe200000f0eff */
[----:B------:R-:W-:-:S02]  /*1fa0*/  IMAD R0, R4, c[0x0][0x1ac], R0 ;  /* 0x00006b0004007a24 */ /* 0x000fc400078e0200 */
[----:B------:R-:W-:-:S04]  /*1fb0*/  IMAD.WIDE.U32 R2, R4, c[0x0][0x1a8], R2 ;  /* 0x00006a0004027a25 */ /* 0x000fc800078e0002 */
[----:B------:R-:W-:Y:S01]  /*1fc0*/  IMAD R4, R27, c[0x0][0x1e0], RZ ;  /* 0x000078001b047a24 */ /* 0x000fe200078e02ff */
[----:B------:R-:W-:Y:S01]  /*1fd0*/  LEA R8, R8, R146, 0x7 ;  /* 0x0000009208087211 */ /* 0x000fe200078e38ff */
[----:B------:R-:W-:Y:S01]  /*1fe0*/  IMAD.WIDE.U32 R6, R22, c[0x0][0x1e0], R30 ;  /* 0x0000780016067a25 */ /* 0x000fe200078e001e */
[----:B------:R-:W-:-:S03]  /*1ff0*/  LEA R5, P0, R2, c[0x0][0x160], 0x1 ;  /* 0x0000580002057a11 */ /* 0x000fc600078008ff */
[----:B------:R-:W-:Y:S02]  /*2000*/  IMAD R9, R22, c[0x0][0x1e4], R4 ;  /* 0x0000790016097a24 */ /* 0x000fe400078e0204 */
[----:B------:R-:W-:Y:S01]  /*2010*/  IMAD.IADD R0, R3, 0x1, R0 ;  /* 0x0000000103007824 */ /* 0x000fe200078e0200 */
[----:B------:R-:W-:Y:S01]  /*2020*/  IADD3 R10, R8, 0x20, RZ ;  /* 0x00000020080a7810 */ /* 0x000fe20007ffe0ff */
[----:B------:R-:W-:Y:S01]  /*2030*/  IMAD R4, R15, c[0x0][0x2c4], RZ ;  /* 0x0000b1000f047a24 */ /* 0x000fe200078e02ff */
[----:B------:R-:W-:Y:S01]  /*2040*/  IADD3 R3, R7, R9, RZ ;  /* 0x0000000907037210 */ /* 0x000fe20007ffe0ff */
[----:B------:R-:W-:Y:S01]  /*2050*/  WARPSYNC 0xffffffff ;  /* 0xffffffff00007948 */ /* 0x000fe20003800000 */
[----:B------:R-:W-:Y:S01]  /*2060*/  LEA.HI.X R0, R2, c[0x0][0x164], R0, 0x1, P0 ;  /* 0x0000590002007a11 */ /* 0x000fe200000f0c00 */
[----:B------:R-:W1:Y:S01]  /*2070*/  SHFL.IDX PT, R9, R5, RZ, 0x181f ;  /* 0x00181fff05097589 */ /* 0x000e6200000e0000 */
[----:B------:R-:W-:-:S03]  /*2080*/  ISETP.GE.AND P3, PT, R10, R4, PT ;  /* 0x000000040a00720c */ /* 0x000fc60003f66270 */
[----:B------:R-:W4:Y:S01]  /*2090*/  SHFL.IDX PT, R11, R0, RZ, 0x181f ;  /* 0x00181fff000b7589 */ /* 0x000f2200000e0000 */
[----:B------:R-:W-:-:S03]  /*20a0*/  IMAD.MOV.U32 R2, RZ, RZ, R6 ;  /* 0x000000ffff027224 */ /* 0x000fc600078e0006 */
[----:B------:R-:W5:Y:S01]  /*20b0*/  SHFL.IDX PT, R10, R5, 0x1, 0x181f ;  /* 0x00381f00050a7f89 */ /* 0x000f6200000e0000 */
[C---:B------:R-:W-:Y:S02]  /*20c0*/  ISETP.GE.AND P4, PT, R8.reuse, R4, PT ;  /* 0x000000040800720c */ /* 0x040fe40003f86270 */
[C---:B------:R-:W-:Y:S01]  /*20d0*/  IADD3 R7, R8.reuse, 0x40, RZ ;  /* 0x0000004008077810 */ /* 0x040fe20007ffe0ff */
[----:B------:R-:W4:Y:S01]  /*20e0*/  SHFL.IDX PT, R13, R0, 0x1, 0x181f ;  /* 0x00381f00000d7f89 */ /* 0x000f2200000e0000 */
[----:B------:R-:W-:-:S03]  /*20f0*/  IADD3 R6, R8, 0x60, RZ ;  /* 0x0000006008067810 */ /* 0x000fc60007ffe0ff */
[----:B------:R-:W5:Y:S04]  /*2100*/  SHFL.IDX PT, R8, R5, 0x2, 0x181f ;  /* 0x00581f0005087f89 */ /* 0x000f6800000e0000 */
[----:B------:R-:W2:Y:S01]  /*2110*/  SHFL.IDX PT, R19, R0, 0x2, 0x181f ;  /* 0x00581f0000137f89 */ /* 0x000ea200000e0000 */
[-C--:B------:R-:W-:Y:S02]  /*2120*/  ISETP.GE.AND P0, PT, R7, R4.reuse, PT ;  /* 0x000000040700720c */ /* 0x080fe40003f06270 */
[----:B---3--:R-:W-:Y:S01]  /*2130*/  @P1 SHF.R.S32.HI R7, RZ, 0x1f, R14 ;  /* 0x0000001fff071819 */ /* 0x008fe2000001140e */
[----:B------:R3:W2:Y:S01]  /*2140*/  SHFL.IDX PT, R18, R5, 0x3, 0x181f ;  /* 0x00781f0005127f89 */ /* 0x0006a200000e0000 */
[----:B------:R-:W-:Y:S01]  /*2150*/  @!P1 IMAD.MOV.U32 R14, RZ, RZ, R16 ;  /* 0x000000ffff0e9224 */ /* 0x000fe200078e0010 */
[----:B------:R-:W-:-:S02]  /*2160*/  ISETP.GE.AND P5, PT, R6, R4, PT ;  /* 0x000000040600720c */ /* 0x000fc40003fa6270 */
[----:B------:R-:W-:Y:S01]  /*2170*/  @!P1 MOV R7, R12 ;  /* 0x0000000c00079202 */ /* 0x000fe20000000f00 */
[----:B------:R-:W2:Y:S01]  /*2180*/  SHFL.IDX PT, R0, R0, 0x3, 0x181f ;  /* 0x00781f0000007f89 */ /* 0x000ea200000e0000 */
[----:B-1----:R-:W-:Y:S02]  /*2190*/  @!P4 LEA R6, P2, R30, R9, 0x1 ;  /* 0x000000091e06c211 */ /* 0x002fe400078408ff */
[----:B------:R-:W-:Y:S01]  /*21a0*/  SEL R24, R14, RZ, !P6 ;  /* 0x000000ff0e187207 */ /* 0x000fe20007000000 */
[----:B------:R-:W-:Y:S01]  /*21b0*/  BAR.SYNC.DEFER_BLOCKING 0x0 ;  /* 0x0000000000007b1d */ /* 0x000fe20000010000 */
[----:B------:R-:W-:Y:S02]  /*21c0*/  SEL R23, R7, RZ, !P6 ;  /* 0x000000ff07177207 */ /* 0x000fe40007000000 */
[C---:B----4-:R-:W-:Y:S02]  /*21d0*/  @!P4 LEA.HI.X R7, R30.reuse, R11, R31, 0x1, P2 ;  /* 0x0000000b1e07c211 */ /* 0x050fe400010f0c1f */
[----:B-----5:R-:W-:-:S04]  /*21e0*/  @!P3 LEA R16, P2, R30, R10, 0x1 ;  /* 0x0000000a1e10b211 */ /* 0x020fc800078408ff */
[C---:B------:R-:W-:Y:S02]  /*21f0*/  @!P3 LEA.HI.X R17, R30.reuse, R13, R31, 0x1, P2 ;  /* 0x0000000d1e11b211 */ /* 0x040fe400010f0c1f */
[----:B------:R-:W-:Y:S01]  /*2200*/  @!P0 LEA R12, P2, R30, R8, 0x1 ;  /* 0x000000081e0c8211 */ /* 0x000fe200078408ff */
[----:B------:R-:W-:Y:S01]  /*2210*/  IMAD.WIDE.U32 R2, R29, c[0x0][0x1e8], R2 ;  /* 0x00007a001d027a25 */ /* 0x000fe200078e0002 */
[----:B------:R-:W-:-:S03]  /*2220*/  MOV R25, 0x70 ;  /* 0x0000007000197802 */ /* 0x000fc60000000f00 */
[----:B------:R-:W-:Y:S02]  /*2230*/  IMAD R3, R29, c[0x0][0x1ec], R3 ;  /* 0x00007b001d037a24 */ /* 0x000fe400078e0203 */
[----:B------:R-:W-:Y:S01]  /*2240*/  IMAD R25, R250, -0x70, R25 ;  /* 0xffffff90fa197824 */ /* 0x000fe200078e0219 */
[----:B------:R-:W-:Y:S01]  /*2250*/  ISETP.GE.AND P1, PT, R30, c[0x0][0x198], PT ;  /* 0x000066001e007a0c */ /* 0x000fe20003f26270 */
[----:B------:R-:W-:Y:S01]  /*2260*/  IMAD.WIDE.U32 R232, R24, c[0x0][0x1f0], R2 ;  /* 0x00007c0018e87a25 */ /* 0x000fe200078e0002 */
[----:B------:R-:W-:Y:S02]  /*2270*/  IADD3 R145, R250, -0x1, RZ ;  /* 0xfffffffffa917810 */ /* 0x000fe40007ffe0ff */
[----:B------:R-:W-:Y:S02]  /*2280*/  IADD3 R144, R26, R25, RZ ;  /* 0x000000191a907210 */ /* 0x000fe40007ffe0ff */
[----:B------:R-:W-:Y:S01]  /*2290*/  SHF.R.S32.HI R28, RZ, 0x1f, R145 ;  /* 0x0000001fff1c7819 */ /* 0x000fe20000011491 */
[----:B------:R-:W-:-:S04]  /*22a0*/  IMAD.WIDE.U32 R2, R145, c[0x0][0x1e0], RZ ;  /* 0x0000780091027a25 */ /* 0x000fc800078e00ff */
[----:B------:R-:W-:Y:S02]  /*22b0*/  IMAD R21, R28, c[0x0][0x1e0], RZ ;  /* 0x000078001c157a24 */ /* 0x000fe400078e02ff */
[----:B------:R-:W-:Y:S01]  /*22c0*/  @!PT LDS RZ, [RZ] ;  /* 0x00000000fffff984 */ /* 0x000fe20000000800 */
[----:B------:R-:W-:Y:S01]  /*22d0*/  @!PT LDS RZ, [RZ] ;  /* 0x00000000fffff984 */ /* 0x000fe20000000800 */
[----:B------:R-:W-:Y:S01]  /*22e0*/  @!PT LDS RZ, [RZ] ;  /* 0x00000000fffff984 */ /* 0x000fe20000000800 */
[----:B------:R1:W-:Y:S02]  /*22f0*/  @!P4 LDGSTS.E.BYPASS.LTC128B.128 [R208+0x100], [R6.64], !P1 ;  /* 0x0010000006d0cfae */ /* 0x0003e4000c901d46 */
[----:B------:R-:W-:Y:S01]  /*2300*/  IMAD R21, R145, c[0x0][0x1e4], R21 ;  /* 0x0000790091157a24 */ /* 0x000fe200078e0215 */
[----:B------:R-:W-:Y:S02]  /*2310*/  MOV R230, R232 ;  /* 0x000000e800e67202 */ /* 0x000fe40000000f00 */
[----:B------:R-:W-:Y:S02]  /*2320*/  MOV R64, 0x40 ;  /* 0x0000004000407802 */ /* 0x000fe40000000f00 */
[----:B--2---:R-:W-:Y:S02]  /*2330*/  SHF.R.S32.HI R20, RZ, 0x1f, R252 ;  /* 0x0000001fff147819 */ /* 0x004fe400000114fc */
[----:B------:R-:W-:-:S04]  /*2340*/  @!P4 LEA R4, P6, R252, R9, 0x1 ;  /* 0x00000009fc04c211 */ /* 0x000fc800078c08ff */
[C---:B---3--:R-:W-:Y:S02]  /*2350*/  @!P4 LEA.HI.X R5, R252.reuse, R11, R20, 0x1, P6 ;  /* 0x0000000bfc05c211 */ /* 0x048fe400030f0c14 */
[----:B------:R-:W-:-:S04]  /*2360*/  @!P3 LEA R14, P6, R252, R10, 0x1 ;  /* 0x0000000afc0eb211 */ /* 0x000fc800078c08ff */
[----:B------:R-:W-:Y:S02]  /*2370*/  @!P3 LEA.HI.X R15, R252, R13, R20, 0x1, P6 ;  /* 0x0000000dfc0fb211 */ /* 0x000fe400030f0c14 */
[----:B------:R-:W-:Y:S02]  /*2380*/  @!P0 LEA.HI.X R13, R30, R19, R31, 0x1, P2 ;  /* 0x000000131e0d8211 */ /* 0x000fe400010f0c1f */
[----:B------:R-:W-:Y:S01]  /*2390*/  @!P0 LEA R10, P2, R252, R8, 0x1 ;  /* 0x00000008fc0a8211 */ /* 0x000fe200078408ff */
[----:B------:R-:W-:-:S03]  /*23a0*/  IMAD R9, R23, c[0x0][0x1f0], RZ ;  /* 0x00007c0017097a24 */ /* 0x000fc600078e02ff */
[----:B------:R-:W-:Y:S02]  /*23b0*/  @!P0 LEA.HI.X R11, R252, R19, R20, 0x1, P2 ;  /* 0x00000013fc0b8211 */ /* 0x000fe400010f0c14 */
[----:B------:R-:W-:Y:S01]  /*23c0*/  @!P5 LEA R8, P2, R30, R18, 0x1 ;  /* 0x000000121e08d211 */ /* 0x000fe200078408ff */
[----:B------:R-:W-:Y:S01]  /*23d0*/  IMAD R19, R24, c[0x0][0x1f4], R9 ;  /* 0x00007d0018137a24 */ /* 0x000fe200078e0209 */
[----:B------:R-:W-:Y:S02]  /*23e0*/  ISETP.GE.AND P6, PT, R252, c[0x0][0x198], PT ;  /* 0x00006600fc007a0c */ /* 0x000fe40003fc6270 */
[----:B------:R-:W-:Y:S02]  /*23f0*/  @!P5 LEA.HI.X R9, R30, R0, R31, 0x1, P2 ;  /* 0x000000001e09d211 */ /* 0x000fe400010f0c1f */
[----:B------:R-:W-:Y:S01]  /*2400*/  @!P5 LEA R18, P2, R252, R18, 0x1 ;  /* 0x00000012fc12d211 */ /* 0x000fe200078408ff */
[----:B------:R-:W-:-:S03]  /*2410*/  IMAD.IADD R231, R233, 0x1, R19 ;  /* 0x00000001e9e77824 */ /* 0x000fc600078e0213 */
[----:B------:R-:W-:Y:S02]  /*2420*/  @!P5 LEA.HI.X R19, R252, R0, R20, 0x1, P2 ;  /* 0x00000000fc13d211 */ /* 0x000fe400010f0c14 */
[----:B------:R-:W-:-:S03]  /*2430*/  IMNMX R0, R144, 0x70, PT ;  /* 0x0000007090007817 */ /* 0x000fc60003800200 */
[----:B------:R2:W-:Y:S02]  /*2440*/  @!P4 LDGSTS.E.BYPASS.LTC128B.128 [R208+0x4100], [R4.64], !P6 ;  /* 0x0410000004d0cfae */ /* 0x0005e4000f101d46 */
[----:B------:R-:W-:Y:S02]  /*2450*/  IMAD.IADD R0, R0, 0x1, -R146 ;  /* 0x0000000100007824 */ /* 0x000fe400078e0a92 */
[----:B------:R-:W-:Y:S01]  /*2460*/  IMAD.IADD R20, R3, 0x1, R21 ;  /* 0x0000000103147824 */ /* 0x000fe200078e0215 */
[----:B------:R3:W-:Y:S02]  /*2470*/  @!P3 LDGSTS.E.BYPASS.LTC128B.128 [R208+0x1100], [R16.64], !P1 ;  /* 0x0110000010d0bfae */ /* 0x0007e4000c901d46 */
[C---:B------:R-:W-:Y:S02]  /*2480*/  ISETP.GE.AND P4, PT, R0.reuse, 0x1, PT ;  /* 0x000000010000780c */ /* 0x040fe40003f86270 */
[----:B------:R4:W-:Y:S01]  /*2490*/  @!P3 LDGSTS.E.BYPASS.LTC128B.128 [R208+0x5100], [R14.64], !P6 ;  /* 0x051000000ed0bfae */ /* 0x0009e2000f101d46 */
[----:B------:R-:W-:Y:S01]  /*24a0*/  ISETP.GE.AND P3, PT, R0, 0x21, PT ;  /* 0x000000210000780c */ /* 0x000fe20003f66270 */
[----:B------:R-:W-:-:S02]  /*24b0*/  IMAD.WIDE.U32 R2, R2, 0x70, R230 ;  /* 0x0000007002027825 */ /* 0x000fc400078e00e6 */
[----:B------:R5:W-:Y:S04]  /*24c0*/  @!P0 LDGSTS.E.BYPASS.LTC128B.128 [R208+0x2100], [R12.64], !P1 ;  /* 0x021000000cd08fae */ /* 0x000be8000c901d46 */
[----:B------:R3:W-:Y:S04]  /*24d0*/  @!P0 LDGSTS.E.BYPASS.LTC128B.128 [R208+0x6100], [R10.64], !P6 ;  /* 0x061000000ad08fae */ /* 0x0007e8000f101d46 */
[----:B------:R4:W-:Y:S01]  /*24e0*/  @!P5 LDGSTS.E.BYPASS.LTC128B.128 [R208+0x3100], [R8.64], !P1 ;  /* 0x0310000008d0dfae */ /* 0x0009e2000c901d46 */
[----:B--2---:R-:W-:Y:S01]  /*24f0*/  MOV R5, 0x20 ;  /* 0x0000002000057802 */ /* 0x004fe20000000f00 */
[----:B------:R-:W-:Y:S01]  /*2500*/  IMAD R4, R20, 0x70, RZ ;  /* 0x0000007014047824 */ /* 0x000fe200078e02ff */
[----:B------:R-:W-:Y:S01]  /*2510*/  ISETP.GE.AND P2, PT, R0, 0x41, PT ;  /* 0x000000410000780c */ /* 0x000fe20003f46270 */
[----:B------:R2:W-:Y:S02]  /*2520*/  @!P5 LDGSTS.E.BYPASS.LTC128B.128 [R208+0x7100], [R18.64], !P6 ;  /* 0x0710000012d0dfae */ /* 0x0005e4000f101d46 */
[----:B------:R-:W-:-:S02]  /*2530*/  IMAD.IADD R3, R3, 0x1, R4 ;  /* 0x0000000103037824 */ /* 0x000fc400078e0204 */
[----:B-1----:R-:W-:Y:S01]  /*2540*/  IMAD.WIDE.U32 R6, R5, c[0x0][0x1e0], RZ ;  /* 0x0000780005067a25 */ /* 0x002fe200078e00ff */
[----:B---3--:R-:W-:-:S03]  /*2550*/  @P4 LEA R10, P1, R2, c[0x0][0x1c8], 0x1 ;  /* 0x00007200020a4a11 */ /* 0x008fc600078208ff */
[----:B------:R-:W-:Y:S01]  /*2560*/  IMAD R5, R5, c[0x0][0x1e4], RZ ;  /* 0x0000790005057a24 */ /* 0x000fe200078e02ff */
[----:B------:R-:W-:Y:S01]  /*2570*/  ISETP.GE.AND P6, PT, R30, c[0x0][0x1d4], PT ;  /* 0x000075001e007a0c */ /* 0x000fe20003fc6270 */
[----:B------:R-:W0:Y:S01]  /*2580*/  LDGDEPBAR ;  /* 0x00000000000079af */ /* 0x000e220000000000 */
[----:B------:R-:W-:Y:S02]  /*2590*/  @P4 LEA.HI.X R11, R2, c[0x0][0x1cc], R3, 0x1, P1 ;  /* 0x00007300020b4a11 */ /* 0x000fe400008f0c03 */
[----:B------:R-:W-:Y:S02]  /*25a0*/  ISETP.GE.AND P1, PT, R0, 0x61, PT ;  /* 0x000000610000780c */ /* 0x000fe40003f26270 */
[----:B------:R-:W-:-:S04]  /*25b0*/  @P3 IADD3 R4, P0, R2, R6, RZ ;  /* 0x0000000602043210 */ /* 0x000fc80007f1e0ff */
[----:B------:R-:W-:Y:S01]  /*25c0*/  @P3 IADD3.X R0, R3, R7, R5, P0, !PT ;  /* 0x0000000703003210 */ /* 0x000fe200007fe405 */
[----:B------:R-:W-:Y:S01]  /*25d0*/  IMAD.WIDE.U32 R6, R64, c[0x0][0x1e0], RZ ;  /* 0x0000780040067a25 */ /* 0x000fe200078e00ff */
[----:B----4-:R-:W-:Y:S01]  /*25e0*/  @P3 LEA R8, P0, R4, c[0x0][0x1c8], 0x1 ;  /* 0x0000720004083a11 */ /* 0x010fe200078008ff */
[----:B------:R1:W-:Y:S02]  /*25f0*/  @P4 LDGSTS.E.BYPASS.LTC128B.128 [R208+0x8100], [R10.64], !P6 ;  /* 0x081000000ad04fae */ /* 0x0003e4000f101d46 */
[----:B------:R-:W-:Y:S01]  /*2600*/  IMAD R5, R64, c[0x0][0x1e4], RZ ;  /* 0x0000790040057a24 */ /* 0x000fe200078e02ff */
[----:B------:R-:W-:Y:S01]  /*2610*/  @P3 LEA.HI.X R9, R4, c[0x0][0x1cc], R0, 0x1, P0 ;  /* 0x0000730004093a11 */ /* 0x000fe200000f0c00 */
[----:B------:R-:W-:Y:S01]  /*2620*/  @P1 IMAD.MOV.U32 R0, RZ, RZ, 0x60 ;  /* 0x00000060ff001424 */ /* 0x000fe200078e00ff */
[----:B------:R-:W-:Y:S02]  /*2630*/  @P2 IADD3 R4, P0, R2, R6, RZ ;  /* 0x0000000602042210 */ /* 0x000fe40007f1e0ff */
[----:B------:R-:W-:-:S02]  /*2640*/  ISETP.GE.AND P5, PT, R252, c[0x0][0x1d4], PT ;  /* 0x00007500fc007a0c */ /* 0x000fc40003fa6270 */
[----:B------:R-:W-:Y:S01]  /*2650*/  @P2 IADD3.X R5, R3, R7, R5, P0, !PT ;  /* 0x0000000703052210 */ /* 0x000fe200007fe405 */
[----:B------:R-:W-:Y:S01]  /*2660*/  @P1 IMAD.WIDE.U32 R2, R0, c[0x0][0x1e0], R2 ;  /* 0x0000780000021a25 */ /* 0x000fe200078e0002 */
[----:B------:R-:W-:-:S03]  /*2670*/  @P2 LEA R6, P0, R4, c[0x0][0x1c8], 0x1 ;  /* 0x0000720004062a11 */ /* 0x000fc600078008ff */
[----:B------:R-:W-:Y:S01]  /*2680*/  @P1 IMAD R0, R0, c[0x0][0x1e4], RZ ;  /* 0x0000790000001a24 */ /* 0x000fe200078e02ff */
[----:B------:R-:W-:Y:S01]  /*2690*/  @P2 LEA.HI.X R7, R4, c[0x0][0x1cc], R5, 0x1, P0 ;  /* 0x0000730004072a11 */ /* 0x000fe200000f0c05 */
[----:B------:R-:W-:Y:S01]  /*26a0*/  IMAD R5, R27, c[0x0][0x208], RZ ;  /* 0x000082001b057a24 */ /* 0x000fe200078e02ff */
[----:B------:R-:W-:Y:S02]  /*26b0*/  @P1 LEA R4, P0, R2, c[0x0][0x1c8], 0x1 ;  /* 0x0000720002041a11 */ /* 0x000fe400078008ff */
[----:B------:R-:W-:Y:S01]  /*26c0*/  @P1 IADD3 R0, R3, R0, RZ ;  /* 0x0000000003001210 */ /* 0x000fe20007ffe0ff */
[----:B------:R-:W-:Y:S01]  /*26d0*/  IMAD R3, R22, c[0x0][0x20c], R5 ;  /* 0x0000830016037a24 */ /* 0x000fe200078e0205 */
[----:B------:R1:W-:Y:S02]  /*26e0*/  @P4 LDGSTS.E.BYPASS.LTC128B.128 [R208+0xb900], [R10.64+0x80], !P5 ;  /* 0x0b9000800ad04fae */ /* 0x0003e4000e901d46 */
[----:B------:R-:W-:Y:S02]  /*26f0*/  @P1 LEA.HI.X R5, R2, c[0x0][0x1cc], R0, 0x1, P0 ;  /* 0x0000730002051a11 */ /* 0x000fe400000f0c00 */
[----:B------:R3:W-:Y:S04]  /*2700*/  @P3 LDGSTS.E.BYPASS.LTC128B.128 [R208+0x9100], [R8.64], !P6 ;  /* 0x0910000008d03fae */ /* 0x0007e8000f101d46 */
[----:B------:R3:W-:Y:S04]  /*2710*/  @P3 LDGSTS.E.BYPASS.LTC128B.128 [R208+0xc900], [R8.64+0x80], !P5 ;  /* 0x0c90008008d03fae */ /* 0x0007e8000e901d46 */
[----:B------:R4:W-:Y:S04]  /*2720*/  @P2 LDGSTS.E.BYPASS.LTC128B.128 [R208+0xa100], [R6.64], !P6 ;  /* 0x0a10000006d02fae */ /* 0x0009e8000f101d46 */
[----:B------:R4:W-:Y:S04]  /*2730*/  @P2 LDGSTS.E.BYPASS.LTC128B.128 [R208+0xd900], [R6.64+0x80], !P5 ;  /* 0x0d90008006d02fae */ /* 0x0009e8000e901d46 */
[----:B------:R1:W-:Y:S04]  /*2740*/  @P1 LDGSTS.E.BYPASS.LTC128B.128 [R208+0xb100], [R4.64], !P6 ;  /* 0x0b10000004d01fae */ /* 0x0003e8000f101d46 */
[----:B------:R1:W-:Y:S04]  /*2750*/  @P1 LDGSTS.E.BYPASS.LTC128B.128 [R208+0xe900], [R4.64+0x80], !P5 ;  /* 0x0e90008004d01fae */ /* 0x0003e8000e901d46 */
[----:B------:R-:W0:Y:S01]  /*2760*/  LDGDEPBAR ;  /* 0x00000000000079af */ /* 0x000e220000000000 */
[----:B------:R-:W-:-:S04]  /*2770*/  DEPBAR.LE SB0, 0x1 ;  /* 0x000080400000791a */ /* 0x000fc80000000000 */
[----:B------:R-:W-:Y:S01]  /*2780*/  BAR.SYNC.DEFER_BLOCKING 0x0 ;  /* 0x0000000000007b1d */ /* 0x000fe20000010000 */
[----:B-----5:R-:W-:-:S04]  /*2790*/  IMAD.WIDE.U32 R12, R22, c[0x0][0x208], R30 ;  /* 0x00008200160c7a25 */ /* 0x020fc800078e001e */
[----:B------:R-:W-:Y:S01]  /*27a0*/  IMAD.MOV.U32 R2, RZ, RZ, R12 ;  /* 0x000000ffff027224 */ /* 0x000fe200078e000c */
[----:B------:R-:W-:Y:S01]  /*27b0*/  IADD3 R3, R13, R3, RZ ;  /* 0x000000030d037210 */ /* 0x000fe20007ffe0ff */
        /* <DEDUP_REMOVED lines=8> */
[----:B------:R-:W-:Y:S01]  /*2840*/  BAR.SYNC.DEFER_BLOCKING 0x0 ;  /* 0x0000000000007b1d */ /* 0x000fe20000010000 */
[----:B------:R-:W-:-:S04]  /*2850*/  IMAD.WIDE.U32 R2, R29, c[0x0][0x210], R2 ;  /* 0x000084001d027a25 */ /* 0x000fc800078e0002 */
[----:B------:R-:W-:Y:S01]  /*2860*/  IMAD R0, R28, c[0x0][0x208], RZ ;  /* 0x000082001c007a24 */ /* 0x000fe200078e02ff */
[----:B------:R-:W5:Y:S01]  /*2870*/  S2R R14, SR_TID.X ;  /* 0x00000000000e7919 */ /* 0x000f620000002100 */
[----:B------:R-:W-:Y:S02]  /*2880*/  IMAD R3, R29, c[0x0][0x214], R3 ;  /* 0x000085001d037a24 */ /* 0x000fe400078e0203 */
[----:B-1----:R-:W-:Y:S02]  /*2890*/  IMAD R5, R23, c[0x0][0x218], RZ ;  /* 0x0000860017057a24 */ /* 0x002fe400078e02ff */
[----:B----4-:R-:W-:-:S04]  /*28a0*/  IMAD.WIDE.U32 R6, R145, c[0x0][0x208], RZ ;  /* 0x0000820091067a25 */ /* 0x010fc800078e00ff */
[----:B------:R-:W-:Y:S02]  /*28b0*/  IMAD R4, R145, c[0x0][0x20c], R0 ;  /* 0x0000830091047a24 */ /* 0x000fe400078e0200 */
[C---:B------:R-:W-:Y:S02]  /*28c0*/  IMAD R0, R24.reuse, c[0x0][0x21c], R5 ;  /* 0x0000870018007a24 */ /* 0x040fe400078e0205 */
[----:B------:R-:W-:Y:S01]  /*28d0*/  IMAD.WIDE.U32 R10, R24, c[0x0][0x218], R2 ;  /* 0x00008600180a7a25 */ /* 0x000fe200078e0002 */
[----:B------:R-:W-:-:S04]  /*28e0*/  DEPBAR.LE SB0, 0x0 ;  /* 0x000080000000791a */ /* 0x000fc80000000000 */
[----:B------:R-:W-:Y:S01]  /*28f0*/  BAR.SYNC.DEFER_BLOCKING 0x0 ;  /* 0x0000000000007b1d */ /* 0x000fe20000010000 */
[----:B------:R-:W-:Y:S01]  /*2900*/  IADD3 R2, R7, R4, RZ ;  /* 0x0000000407027210 */ /* 0x000fe20007ffe0ff */
[----:B---3--:R-:W-:Y:S01]  /*2910*/  IMAD.MOV.U32 R8, RZ, RZ, R10 ;  /* 0x000000ffff087224 */ /* 0x008fe200078e000a */
[----:B------:R-:W-:-:S03]  /*2920*/  IADD3 R9, R11, R0, RZ ;  /* 0x000000000b097210 */ /* 0x000fc60007ffe0ff */
[----:B------:R-:W-:Y:S02]  /*2930*/  IMAD R0, R2, 0x70, RZ ;  /* 0x0000007002007824 */ /* 0x000fe400078e02ff */
[----:B------:R-:W-:Y:S01]  /*2940*/  IMAD.WIDE.U32 R2, R6, 0x70, R8 ;  /* 0x0000007006027825 */ /* 0x000fe200078e0008 */
[----:B------:R-:W-:Y:S01]  /*2950*/  MOV R15, c[0x0][0x208] ;  /* 0x00008200000f7a02 */ /* 0x000fe20000000f00 */
[----:B------:R1:W-:Y:S03]  /*2960*/  STL.64 [R1+0x40], R10 ;  /* 0x0000400a01007387 */ /* 0x0003e60000100a00 */
[----:B------:R-:W-:Y:S02]  /*2970*/  IADD3 R0, R3, R0, RZ ;  /* 0x0000000003007210 */ /* 0x000fe40007ffe0ff */
[----:B------:R-:W-:Y:S02]  /*2980*/  LEA R4, P0, R2, c[0x0][0x1f8], 0x1 ;  /* 0x00007e0002047a11 */ /* 0x000fe400078008ff */
[----:B------:R-:W-:Y:S01]  /*2990*/  SHF.L.U32 R12, R15, 0x6, RZ ;  /* 0x000000060f0c7819 */ /* 0x000fe200000006ff */
[----:B------:R3:W-:Y:S01]  /*29a0*/  STL.64 [R1+0x38], R8 ;  /* 0x0000380801007387 */ /* 0x0007e20000100a00 */
[----:B-----5:R-:W-:-:S02]  /*29b0*/  ISETP.GT.AND P3, PT, R14, 0x7f, PT ;  /* 0x0000007f0e00780c */ /* 0x020fc40003f64270 */
[----:B------:R-:W-:Y:S01]  /*29c0*/  LEA.HI.X R5, R2, c[0x0][0x1fc], R0, 0x1, P0 ;  /* 0x00007f0002057a11 */ /* 0x000fe200000f0c00 */
[----:B------:R-:W4:Y:S01]  /*29d0*/  LDSM.16.M88.4 R20, [R196] ;  /* 0x00000000c414783b */ /* 0x000f220000000200 */
[----:B------:R-:W-:Y:S02]  /*29e0*/  SEL R0, RZ, 0x1, P6 ;  /* 0x00000001ff007807 */ /* 0x000fe40003000000 */
[----:B------:R-:W-:Y:S01]  /*29f0*/  SEL R3, RZ, 0x2, P5 ;  /* 0x00000002ff037807 */ /* 0x000fe20002800000 */
[----:B------:R-:W-:Y:S01]  /*2a00*/  LDSM.16.M88.4 R28, [R196+0x800] ;  /* 0x00080000c41c783b */ /* 0x000fe20000000200 */
[----:B------:R-:W-:Y:S02]  /*2a10*/  LOP3.LUT P4, RZ, R251, 0x2, RZ, 0xc0, !PT ;  /* 0x00000002fbff7812 */ /* 0x000fe4000788c0ff */
[----:B------:R-:W-:Y:S01]  /*2a20*/  IADD3 R202, R196, 0x20, RZ ;  /* 0x00000020c4ca7810 */ /* 0x000fe20007ffe0ff */
[----:B------:R-:W-:Y:S04]  /*2a30*/  LDSM.16.M88.4 R36, [R196+0x1000] ;  /* 0x00100000c424783b */ /* 0x000fe80000000200 */
[----:B------:R-:W-:Y:S01]  /*2a40*/  LDSM.16.M88.4 R40, [R196+0x1800] ;  /* 0x00180000c428783b */ /* 0x000fe20000000200 */
[----:B-1----:R-:W-:-:S03]  /*2a50*/  IMAD.MOV.U32 R11, RZ, RZ, 0x6 ;  /* 0x00000006ff0b7424 */ /* 0x002fc600078e00ff */
[----:B------:R-:W-:Y:S02]  /*2a60*/  LDSM.16.M88.4 R48, [R196+0x2000] ;  /* 0x00200000c430783b */ /* 0x000fe40000000200 */
[----:B------:R-:W-:Y:S02]  /*2a70*/  SHF.L.U64.HI R11, R15, R11, c[0x0][0x20c] ;  /* 0x000083000f0b7619 */ /* 0x000fe4000001020b */
[----:B------:R-:W-:Y:S01]  /*2a80*/  LDSM.16.M88.4 R60, [R196+0x2800] ;  /* 0x00280000c43c783b */ /* 0x000fe20000000200 */
[----:B---3--:R-:W-:-:S03]  /*2a90*/  IADD3 R8, P0, R12, R4, RZ ;  /* 0x000000040c087210 */ /* 0x008fc60007f1e0ff */
[----:B------:R-:W-:Y:S01]  /*2aa0*/  LDSM.16.M88.4 R68, [R196+0x3000] ;  /* 0x00300000c444783b */ /* 0x000fe20000000200 */
[----:B------:R-:W-:Y:S02]  /*2ab0*/  IADD3.X R9, R11, R5, RZ, P0, !PT ;  /* 0x000000050b097210 */ /* 0x000fe400007fe4ff */
[----:B------:R-:W-:Y:S02]  /*2ac0*/  IADD3 R6, P0, R8, R12, RZ ;  /* 0x0000000c08067210 */ /* 0x000fe40007f1e0ff */
[----:B------:R-:W-:Y:S02]  /*2ad0*/  IADD3 R12, P2, P1, R12, 0x80, R4 ;  /* 0x000000800c0c7810 */ /* 0x000fe4000795e004 */
[----:B------:R-:W-:Y:S01]  /*2ae0*/  IADD3 R3, R0, R3, RZ ;  /* 0x0000000300037210 */ /* 0x000fe20007ffe0ff */
[----:B------:R-:W-:Y:S01]  /*2af0*/  IMAD.X R7, R9, 0x1, R11, P0 ;  /* 0x0000000109077824 */ /* 0x000fe200000e060b */
[----:B------:R-:W-:Y:S02]  /*2b00*/  @!P3 MOV R14, c[0x0][0x20c] ;  /* 0x00008300000eba02 */ /* 0x000fe40000000f00 */
[----:B------:R-:W-:-:S02]  /*2b10*/  @!P3 LEA R10, P0, R15, R6, 0x6 ;  /* 0x000000060f0ab211 */ /* 0x000fc400078030ff */
[----:B------:R-:W-:Y:S02]  /*2b20*/  IADD3.X R13, R11, RZ, R5, P2, P1 ;  /* 0x000000ff0b0d7210 */ /* 0x000fe400017e2405 */
[----:B------:R-:W-:Y:S02]  /*2b30*/  IADD3 R2, R25, R26, -R146 ;  /* 0x0000001a19027210 */ /* 0x000fe40007ffe892 */
[----:B------:R-:W-:Y:S02]  /*2b40*/  LOP3.LUT P2, RZ, R3, 0x1, RZ, 0xc0, !PT ;  /* 0x0000000103ff7812 */ /* 0x000fe4000784c0ff */
[----:B------:R-:W-:Y:S02]  /*2b50*/  @!P3 LEA.HI.X R11, R15, R7, R14, 0x6, P0 ;  /* 0x000000070f0bb211 */ /* 0x000fe400000f340e */
[----:B------:R-:W-:Y:S01]  /*2b60*/  ISETP.LT.OR P0, PT, R2, 0x1, !P2 ;  /* 0x000000010200780c */ /* 0x000fe20005701670 */
[----:B------:R-:W-:Y:S01]  /*2b70*/  IMAD.MOV.U32 R0, RZ, RZ, R202 ;  /* 0x000000ffff007224 */ /* 0x000fe200078e00ca */
[----:B------:R-:W-:-:S02]  /*2b80*/  @P4 IADD3 R0, R196, -0x20, RZ ;  /* 0xffffffe0c4004810 */ /* 0x000fc40007ffe0ff */
[----:B------:R-:W-:-:S03]  /*2b90*/  LOP3.LUT P1, RZ, R3, 0x2, RZ, 0xc0, !PT ;  /* 0x0000000203ff7812 */ /* 0x000fc6000782c0ff */
[----:B------:R-:W1:Y:S04]  /*2ba0*/  LDSM.16.M88.4 R32, [R0] ;  /* 0x000000000020783b */ /* 0x000e680000000200 */
[----:B------:R-:W3:Y:S04]  /*2bb0*/  LDSM.16.M88.4 R44, [R0+0x800] ;  /* 0x00080000002c783b */ /* 0x000ee80000000200 */
[----:B------:R-:W5:Y:S04]  /*2bc0*/  LDSM.16.M88.4 R56, [R0+0x1000] ;  /* 0x001000000038783b */ /* 0x000f680000000200 */
[----:B------:R-:W-:Y:S04]  /*2bd0*/  LDSM.16.M88.4 R52, [R0+0x1800] ;  /* 0x001800000034783b */ /* 0x000fe80000000200 */
[----:B------:R-:W1:Y:S04]  /*2be0*/  LDSM.16.M88.4 R76, [R0+0x2000] ;  /* 0x00200000004c783b */ /* 0x000e680000000200 */
[----:B------:R-:W-:Y:S04]  /*2bf0*/  LDSM.16.M88.4 R112, [R0+0x2800] ;  /* 0x002800000070783b */ /* 0x000fe80000000200 */
[----:B------:R1:W-:Y:S04]  /*2c00*/  LDSM.16.M88.4 R108, [R0+0x3000] ;  /* 0x00300000006c783b */ /* 0x0003e80000000200 */
[----:B------:R-:W-:Y:S01]  /*2c10*/  @!PT LDS RZ, [RZ] ;  /* 0x00000000fffff984 */ /* 0x000fe20000000800 */
[----:B------:R-:W-:Y:S01]  /*2c20*/  @!PT LDS RZ, [RZ] ;  /* 0x00000000fffff984 */ /* 0x000fe20000000800 */
[----:B------:R-:W-:Y:S01]  /*2c30*/  @!PT LDS RZ, [RZ] ;  /* 0x00000000fffff984 */ /* 0x000fe20000000800 */
[----:B------:R1:W-:Y:S01]  /*2c40*/  LDGSTS.E.BYPASS.LTC128B.128 [R208+0x100], [R4.64], !P0 ;  /* 0x0010000004d07fae */ /* 0x0003e2000c101d46 */
[C---:B------:R-:W-:Y:S01]  /*2c50*/  ISETP.LT.OR P0, PT, R2.reuse, 0x1, !P1 ;  /* 0x000000010200780c */ /* 0x040fe20004f01670 */
[C---:B----4-:R-:W-:Y:S08]  /*2c60*/  HMMA.16816.F32 R24, R128.reuse, R20, RZ ;  /* 0x000000148018723c */ /* 0x050ff000000018ff */
[----:B------:R-:W-:Y:S04]  /*2c70*/  HMMA.16816.F32 R20, R128, R22, RZ ;  /* 0x000000168014723c */ /* 0x000fe800000018ff */
[----:B------:R4:W-:Y:S01]  /*2c80*/  LDGSTS.E.BYPASS.LTC128B.128 [R208+0x3900], [R4.64+0x80], !P0 ;  /* 0x0390008004d07fae */ /* 0x0009e2000c101d46 */
[----:B------:R-:W-:-:S02]  /*2c90*/  ISETP.LT.OR P0, PT, R2, 0x21, !P2 ;  /* 0x000000210200780c */ /* 0x000fc40005701670 */
[----:B------:R-:W-:-:S11]  /*2ca0*/  ISETP.LT.OR P2, PT, R2, 0x41, !P2 ;  /* 0x000000410200780c */ /* 0x000fd60005741670 */
[----:B------:R2:W-:Y:S01]  /*2cb0*/  LDGSTS.E.BYPASS.LTC128B.128 [R208+0x1100], [R8.64], !P0 ;  /* 0x0110000008d07fae */ /* 0x0005e2000c101d46 */
[C---:B------:R-:W-:Y:S01]  /*2cc0*/  ISETP.LT.OR P0, PT, R2.reuse, 0x21, !P1 ;  /* 0x000000210200780c */ /* 0x040fe20004f01670 */
[C---:B-1----:R-:W-:Y:S08]  /*2cd0*/  HMMA.16816.F32 R72, R132.reuse, R32, R24 ;  /* 0x000000208448723c */ /* 0x042ff00000001818 */
[----:B------:R-:W-:Y:S04]  /*2ce0*/  HMMA.16816.F32 R84, R132, R34, R20 ;  /* 0x000000228454723c */ /* 0x000fe80000001814 */
[----:B------:R1:W-:Y:S04]  /*2cf0*/  LDGSTS.E.BYPASS.LTC128B.128 [R208+0x4900], [R12.64], !P0 ;  /* 0x049000000cd07fae */ /* 0x0003e8000c101d46 */
[----:B------:R-:W-:Y:S01]  /*2d00*/  HMMA.16816.F32 R32, R128, R30, RZ ;  /* 0x0000001e8020723c */ /* 0x000fe200000018ff */
[----:B------:R-:W-:Y:S01]  /*2d10*/  LOP3.LUT P0, RZ, R251, 0x4, RZ, 0xc0, !PT ;  /* 0x00000004fbff7812 */ /* 0x000fe2000780c0ff */
[----:B------:R4:W-:Y:S01]  /*2d20*/  LDGSTS.E.BYPASS.LTC128B.128 [R208+0x2100], [R6.64], !P2 ;  /* 0x0210000006d07fae */ /* 0x0009e2000d101d46 */
[----:B------:R-:W-:-:S02]  /*2d30*/  ISETP.LT.OR P1, PT, R2, 0x41, !P1 ;  /* 0x000000410200780c */ /* 0x000fc40004f21670 */
[----:B------:R-:W-:Y:S02]  /*2d40*/  SEL R0, R64, 0xffffffc0, !P0 ;  /* 0xffffffc040007807 */ /* 0x000fe40004000000 */
[C---:B------:R-:W-:Y:S02]  /*2d50*/  @!P3 ISETP.LT.OR P2, PT, R2.reuse, 0x61, P6 ;  /* 0x000000610200b80c */ /* 0x040fe40003741670 */
[----:B------:R-:W-:Y:S02]  /*2d60*/  @!P3 ISETP.LT.OR P0, PT, R2, 0x61, P5 ;  /* 0x000000610200b80c */ /* 0x000fe40002f01670 */
[C---:B------:R-:W-:Y:S01]  /*2d70*/  IADD3 R2, R196.reuse, R0, RZ ;  /* 0x00000000c4027210 */ /* 0x040fe20007ffe0ff */
[C---:B--2---:R-:W-:Y:S04]  /*2d80*/  HMMA.16816.F32 R16, R128.reuse, R28, RZ ;  /* 0x0000001c8010723c */ /* 0x044fe800000018ff */
[----:B------:R4:W-:Y:S04]  /*2d90*/  LDGSTS.E.BYPASS.LTC128B.128 [R208+0x5900], [R6.64+0x80], !P1 ;  /* 0x0590008006d07fae */ /* 0x0009e8000c901d46 */
[----:B------:R2:W-:Y:S01]  /*2da0*/  @!P3 LDGSTS.E.BYPASS.LTC128B.128 [R208+0x3100], [R10.64], !P2 ;  /* 0x031000000ad0bfae */ /* 0x0005e2000d101d46 */
[----:B------:R-:W-:Y:S03]  /*2db0*/  HMMA.16816.F32 R28, R128, R36, RZ ;  /* 0x00000024801c723c */ /* 0x000fe600000018ff */
[----:B------:R2:W-:Y:S01]  /*2dc0*/  @!P3 LDGSTS.E.BYPASS.LTC128B.128 [R208+0x6900], [R10.64+0x80], !P0 ;  /* 0x069000800ad0bfae */ /* 0x0005e2000c101d46 */
[----:B------:R-:W-:-:S03]  /*2dd0*/  @P4 IADD3 R202, R196, -0x20, RZ ;  /* 0xffffffe0c4ca4810 */ /* 0x000fc60007ffe0ff */
[----:B------:R-:W0:Y:S01]  /*2de0*/  LDGDEPBAR ;  /* 0x00000000000079af */ /* 0x000e220000000000 */
[----:B---3--:R-:W-:Y:S03]  /*2df0*/  HMMA.16816.F32 R104, R132, R46, R32 ;  /* 0x0000002e8468723c */ /* 0x008fe60000001820 */
[----:B------:R-:W3:Y:S05]  /*2e00*/  LDSM.16.M88.4 R32, [R2] ;  /* 0x000000000220783b */ /* 0x000eea0000000200 */
[----:B-1----:R-:W-:Y:S01]  /*2e10*/  HMMA.16816.F32 R12, R128, R48, RZ ;  /* 0x00000030800c723c */ /* 0x002fe200000018ff */
[----:B------:R-:W-:-:S07]  /*2e20*/  IADD3 R197, R0, R202, RZ ;  /* 0x000000ca00c57210 */ /* 0x000fce0007ffe0ff */
[----:B------:R-:W-:Y:S01]  /*2e30*/  HMMA.16816.F32 R24, R128, R38, RZ ;  /* 0x000000268018723c */ /* 0x000fe200000018ff */
[----:B------:R-:W-:Y:S07]  /*2e40*/  LDSM.16.M88.4 R36, [R197+0x800] ;  /* 0x00080000c524783b */ /* 0x000fee0000000200 */
[----:B------:R-:W-:Y:S01]  /*2e50*/  HMMA.16816.F32 R100, R132, R44, R16 ;  /* 0x0000002c8464723c */ /* 0x000fe20000001810 */
[----:B------:R-:W-:Y:S07]  /*2e60*/  LDSM.16.M88.4 R44, [R2+0x800] ;  /* 0x00080000022c783b */ /* 0x000fee0000000200 */
[C---:B------:R-:W-:Y:S08]  /*2e70*/  HMMA.16816.F32 R20, R128.reuse, R40, RZ ;  /* 0x000000288014723c */ /* 0x040ff000000018ff */
[----:B------:R-:W-:Y:S01]  /*2e80*/  HMMA.16816.F32 R16, R128, R42, RZ ;  /* 0x0000002a8010723c */ /* 0x000fe200000018ff */
[----:B------:R-:W-:Y:S07]  /*2e90*/  LDSM.16.M88.4 R40, [R2+0x1000] ;  /* 0x001000000228783b */ /* 0x000fee0000000200 */
[----:B-----5:R-:W-:Y:S01]  /*2ea0*/  HMMA.16816.F32 R92, R132, R56, R28 ;  /* 0x00000038845c723c */ /* 0x020fe2000000181c */
[----:B------:R-:W1:Y:S07]  /*2eb0*/  LDSM.16.M88.4 R28, [R197] ;  /* 0x00000000c51c783b */ /* 0x000e6e0000000200 */
[----:B----4-:R-:W-:Y:S08]  /*2ec0*/  HMMA.16816.F32 R4, R128, R70, RZ ;  /* 0x000000468004723c */ /* 0x010ff000000018ff */
[C---:B------:R-:W-:Y:S08]  /*2ed0*/  HMMA.16816.F32 R88, R132.reuse, R76, R12 ;  /* 0x0000004c8458723c */ /* 0x040ff0000000180c */
[----:B------:R-:W-:Y:S01]  /*2ee0*/  HMMA.16816.F32 R80, R132, R58, R24 ;  /* 0x0000003a8450723c */ /* 0x000fe20000001818 */
[----:B------:R-:W-:Y:S07]  /*2ef0*/  LDSM.16.M88.4 R56, [R2+0x1800] ;  /* 0x001800000238783b */ /* 0x000fee0000000200 */
[----:B------:R-:W-:Y:S08]  /*2f00*/  HMMA.16816.F32 R12, R128, R62, RZ ;  /* 0x0000003e800c723c */ /* 0x000ff000000018ff */
[----:B---3--:R-:W-:Y:S08]  /*2f10*/  HMMA.16816.F32 R24, R164, R32, R72 ;  /* 0x00000020a418723c */ /* 0x008ff00000001848 */
[C---:B------:R-:W-:Y:S08]  /*2f20*/  HMMA.16816.F32 R64, R132.reuse, R52, R20 ;  /* 0x000000348440723c */ /* 0x040ff00000001814 */
[----:B------:R-:W-:Y:S01]  /*2f30*/  HMMA.16816.F32 R96, R132, R54, R16 ;  /* 0x000000368460723c */ /* 0x000fe20000001810 */
[----:B------:R-:W3:Y:S07]  /*2f40*/  LDSM.16.M88.4 R52, [R196+0x3800] ;  /* 0x00380000c434783b */ /* 0x000eee0000000200 */
[C---:B------:R-:W-:Y:S08]  /*2f50*/  HMMA.16816.F32 R20, R128.reuse, R50, RZ ;  /* 0x000000328014723c */ /* 0x040ff000000018ff */
[----:B------:R-:W-:Y:S08]  /*2f60*/  HMMA.16816.F32 R16, R128, R60, RZ ;  /* 0x0000003c8010723c */ /* 0x000ff000000018ff */
[----:B------:R-:W-:Y:S08]  /*2f70*/  HMMA.16816.F32 R124, R132, R110, R4 ;  /* 0x0000006e847c723c */ /* 0x000ff00000001804 */
[----:B------:R-:W-:Y:S01]  /*2f80*/  HMMA.16816.F32 R4, R164, R34, R84 ;  /* 0x00000022a404723c */ /* 0x000fe20000001854 */
[----:B------:R-:W-:Y:S04]  /*2f90*/  LDSM.16.M88.4 R84, [R196+0x4000] ;  /* 0x00400000c454783b */ /* 0x000fe80000000200 */
[----:B------:R-:W-:Y:S03]  /*2fa0*/  LDSM.16.M88.4 R32, [R197+0x2800] ;  /* 0x00280000c520783b */ /* 0x000fe60000000200 */
[----:B------:R-:W-:Y:S08]  /*2fb0*/  HMMA.16816.F32 R136, R132, R114, R12 ;  /* 0x000000728488723c */ /* 0x000ff0000000180c */
[----:B-1----:R-:W-:Y:S08]  /*2fc0*/  HMMA.16816.F32 R12, R172, R28, R24 ;  /* 0x0000001cac0c723c */ /* 0x002ff00000001818 */
[----:B--2---:R-:W-:Y:S01]  /*2fd0*/  HMMA.16816.F32 R8, R128, R68, RZ ;  /* 0x000000448008723c */ /* 0x004fe200000018ff */
[----:B------:R-:W-:Y:S07]  /*2fe0*/  LDSM.16.M88.4 R68, [R197+0x1000] ;  /* 0x00100000c544783b */ /* 0x000fee0000000200 */
[C---:B------:R-:W-:Y:S01]  /*2ff0*/  HMMA.16816.F32 R60, R132.reuse, R78, R20 ;  /* 0x0000004e843c723c */ /* 0x040fe20000001814 */
[----:B------:R-:W1:Y:S04]  /*3000*/  LDSM.16.M88.4 R76, [R202+0x3800] ;  /* 0x00380000ca4c783b */ /* 0x000e680000000200 */
[----:B------:R-:W2:Y:S03]  /*3010*/  LDSM.16.M88.4 R20, [R2+0x2800] ;  /* 0x002800000214783b */ /* 0x000ea60000000200 */
[----:B------:R-:W-:Y:S08]  /*3020*/  HMMA.16816.F32 R48, R132, R112, R16 ;  /* 0x000000708430723c */ /* 0x000ff00000001810 */
[C---:B------:R-:W-:Y:S01]  /*3030*/  HMMA.16816.F32 R16, R164.reuse, R44, R100 ;  /* 0x0000002ca410723c */ /* 0x040fe20000001864 */
[----:B------:R-:W-:Y:S07]  /*3040*/  LDSM.16.M88.4 R100, [R197+0x3800] ;  /* 0x00380000c564783b */ /* 0x000fee0000000200 */
[C---:B------:R-:W-:Y:S08]  /*3050*/  HMMA.16816.F32 R92, R164.reuse, R40, R92 ;  /* 0x00000028a45c723c */ /* 0x040ff0000000185c */
[----:B------:R-:W-:Y:S01]  /*3060*/  HMMA.16816.F32 R116, R164, R42, R80 ;  /* 0x0000002aa474723c */ /* 0x000fe20000001850 */
[----:B------:R-:W4:Y:S04]  /*3070*/  LDSM.16.M88.4 R40, [R2+0x3000] ;  /* 0x003000000228783b */ /* 0x000f280000000200 */
[----:B------:R-:W-:Y:S03]  /*3080*/  LDSM.16.M88.4 R80, [R202+0x4000] ;  /* 0x00400000ca50783b */ /* 0x000fe60000000200 */
[----:B------:R-:W-:Y:S08]  /*3090*/  HMMA.16816.F32 R4, R172, R30, R4 ;  /* 0x0000001eac04723c */ /* 0x000ff00000001804 */
[----:B---3--:R-:W-:Y:S08]  /*30a0*/  HMMA.16816.F32 R12, R180, R52, R12 ;  /* 0x00000034b40c723c */ /* 0x008ff0000000180c */
[----:B------:R-:W-:Y:S01]  /*30b0*/  HMMA.16816.F32 R140, R132, R108, R8 ;  /* 0x0000006c848c723c */ /* 0x000fe20000001808 */
[----:B------:R-:W3:Y:S07]  /*30c0*/  LDSM.16.M88.4 R8, [R2+0x2000] ;  /* 0x002000000208783b */ /* 0x000eee0000000200 */
[C---:B------:R-:W-:Y:S01]  /*30d0*/  HMMA.16816.F32 R112, R164.reuse, R58, R96 ;  /* 0x0000003aa470723c */ /* 0x040fe20000001860 */
[----:B------:R-:W5:Y:S07]  /*30e0*/  LDSM.16.M88.4 R96, [R2+0x3800] ;  /* 0x003800000260783b */ /* 0x000f6e0000000200 */
[----:B------:R-:W-:Y:S01]  /*30f0*/  HMMA.16816.F32 R104, R164, R46, R104 ;  /* 0x0000002ea468723c */ /* 0x000fe20000001868 */
[----:B------:R-:W-:Y:S07]  /*3100*/  LDSM.16.M88.4 R44, [R197+0x2000] ;  /* 0x00200000c52c783b */ /* 0x000fee0000000200 */
[----:B------:R-:W-:Y:S08]  /*3110*/  HMMA.16816.F32 R16, R172, R36, R16 ;  /* 0x00000024ac10723c */ /* 0x000ff00000001810 */
[----:B------:R-:W-:Y:S01]  /*3120*/  HMMA.16816.F32 R120, R164, R56, R64 ;  /* 0x00000038a478723c */ /* 0x000fe20000001840 */
[----:B------:R-:W3:Y:S07]  /*3130*/  LDSM.16.M88.4 R56, [R197+0x3000] ;  /* 0x00300000c538783b */ /* 0x000eee0000000200 */
[----:B------:R-:W-:Y:S08]  /*3140*/  HMMA.16816.F32 R4, R180, R54, R4 ;  /* 0x00000036b404723c */ /* 0x000ff00000001804 */
[----:B-1----:R-:W-:Y:S08]  /*3150*/  HMMA.16816.F32 R12, R184, R76, R12 ;  /* 0x0000004cb80c723c */ /* 0x002ff0000000180c */
[C---:B--2---:R-:W-:Y:S01]  /*3160*/  HMMA.16816.F32 R72, R164.reuse, R20, R48 ;  /* 0x00000014a448723c */ /* 0x044fe20000001830 */
[----:B------:R-:W1:Y:S07]  /*3170*/  LDSM.16.M88.4 R48, [R197+0x1800] ;  /* 0x00180000c530783b */ /* 0x000e6e0000000200 */
[C---:B------:R-:W-:Y:S08]  /*3180*/  HMMA.16816.F32 R28, R164.reuse, R22, R136 ;  /* 0x00000016a41c723c */ /* 0x040ff00000001888 */
[----:B----4-:R-:W-:Y:S08]  /*3190*/  HMMA.16816.F32 R24, R164, R40, R140 ;  /* 0x00000028a418723c */ /* 0x010ff0000000188c */
[----:B------:R-:W-:Y:S01]  /*31a0*/  HMMA.16816.F32 R20, R172, R38, R104 ;  /* 0x00000026ac14723c */ /* 0x000fe20000001868 */
[----:B------:R-:W2:Y:S07]  /*31b0*/  LDSM.16.M88.4 R36, [R196+0x4800] ;  /* 0x00480000c424783b */ /* 0x000eae0000000200 */
[----:B------:R-:W-:Y:S08]  /*31c0*/  HMMA.16816.F32 R16, R180, R84, R16 ;  /* 0x00000054b410723c */ /* 0x000ff00000001810 */
[C---:B---3--:R-:W-:Y:S08]  /*31d0*/  HMMA.16816.F32 R108, R164.reuse, R8, R88 ;  /* 0x00000008a46c723c */ /* 0x048ff00000001858 */
[----:B------:R-:W-:Y:S08]  /*31e0*/  HMMA.16816.F32 R88, R164, R10, R60 ;  /* 0x0000000aa458723c */ /* 0x000ff0000000183c */
[----:B------:R-:W-:Y:S01]  /*31f0*/  HMMA.16816.F32 R8, R184, R78, R4 ;  /* 0x0000004eb808723c */ /* 0x000fe20000001804 */
[----:B------:R-:W-:Y:S07]  /*3200*/  LDSM.16.M88.4 R76, [R196+0x5000] ;  /* 0x00500000c44c783b */ /* 0x000fee0000000200 */
[----:B------:R-:W-:Y:S08]  /*3210*/  HMMA.16816.F32 R60, R164, R42, R124 ;  /* 0x0000002aa43c723c */ /* 0x000ff0000000187c */
[C---:B------:R-:W-:Y:S08]  /*3220*/  HMMA.16816.F32 R64, R172.reuse, R68, R92 ;  /* 0x00000044ac40723c */ /* 0x040ff0000000185c */
[----:B------:R-:W-:Y:S01]  /*3230*/  HMMA.16816.F32 R40, R172, R70, R116 ;  /* 0x00000046ac28723c */ /* 0x000fe20000001874 */
[----:B------:R-:W3:Y:S07]  /*3240*/  LDSM.16.M88.4 R68, [R2+0x4000] ;  /* 0x004000000244783b */ /* 0x000eee0000000200 */
[----:B-----5:R-:W-:Y:S08]  /*3250*/  HMMA.16816.F32 R4, R188, R96, R12 ;  /* 0x00000060bc04723c */ /* 0x020ff0000000180c */
[----:B------:R-:W-:Y:S08]  /*3260*/  HMMA.16816.F32 R104, R172, R56, R24 ;  /* 0x00000038ac68723c */ /* 0x000ff00000001818 */
[----:B------:R-:W-:Y:S08]  /*3270*/  HMMA.16816.F32 R24, R180, R86, R20 ;  /* 0x00000056b418723c */ /* 0x000ff00000001814 */
[----:B------:R-:W-:Y:S08]  /*3280*/  HMMA.16816.F32 R20, R184, R80, R16 ;  /* 0x00000050b814723c */ /* 0x000ff00000001810 */
[C---:B-1----:R-:W-:Y:S08]  /*3290*/  HMMA.16816.F32 R52, R172.reuse, R48, R120 ;  /* 0x00000030ac34723c */ /* 0x042ff00000001878 */
[C---:B------:R-:W-:Y:S08]  /*32a0*/  HMMA.16816.F32 R48, R172.reuse, R50, R112 ;  /* 0x00000032ac30723c */ /* 0x040ff00000001870 */
[C---:B------:R-:W-:Y:S08]  /*32b0*/  HMMA.16816.F32 R72, R172.reuse, R32, R72 ;  /* 0x00000020ac48723c */ /* 0x040ff00000001848 */
[----:B------:R-:W-:Y:S01]  /*32c0*/  HMMA.16816.F32 R92, R172, R34, R28 ;  /* 0x00000022ac5c723c */ /* 0x000fe2000000181c */
[----:B------:R-:W1:Y:S04]  /*32d0*/  LDSM.16.M88.4 R32, [R202+0x4800] ;  /* 0x00480000ca20783b */ /* 0x000e680000000200 */
[----:B------:R-:W-:Y:S03]  /*32e0*/  LDSM.16.M88.4 R28, [R202+0x5000] ;  /* 0x00500000ca1c783b */ /* 0x000fe60000000200 */
[----:B------:R-:W-:Y:S08]  /*32f0*/  HMMA.16816.F32 R16, R188, R98, R8 ;  /* 0x00000062bc10723c */ /* 0x000ff00000001808 */
[----:B------:R-:W-:Y:S01]  /*3300*/  HMMA.16816.F32 R84, R172, R58, R60 ;  /* 0x0000003aac54723c */ /* 0x000fe2000000183c */
[----:B------:R-:W4:Y:S07]  /*3310*/  LDSM.16.M88.4 R56, [R197+0x4000] ;  /* 0x00400000c538783b */ /* 0x000f2e0000000200 */
[----:B------:R-:W-:Y:S08]  /*3320*/  HMMA.16816.F32 R4, R192, R100, R4 ;  /* 0x00000064c004723c */ /* 0x000ff00000001804 */
[----:B--2---:R-:W-:Y:S08]  /*3330*/  HMMA.16816.F32 R12, R180, R36, R64 ;  /* 0x00000024b40c723c */ /* 0x004ff00000001840 */
[----:B---3--:R-:W-:Y:S08]  /*3340*/  HMMA.16816.F32 R8, R188, R68, R20 ;  /* 0x00000044bc08723c */ /* 0x008ff00000001814 */
[----:B------:R-:W-:Y:S01]  /*3350*/  HMMA.16816.F32 R24, R184, R82, R24 ;  /* 0x00000052b818723c */ /* 0x000fe20000001818 */
[----:B------:R-:W-:-:S07]  /*3360*/  FMUL.FTZ R0, R4, c[0x0][0x320] ;  /* 0x0000c80004007a20 */ /* 0x000fce0000410000 */
[C---:B------:R-:W-:Y:S01]  /*3370*/  HMMA.16816.F32 R60, R180.reuse, R76, R52 ;  /* 0x0000004cb43c723c */ /* 0x040fe20000001834 */
[----:B------:R2:W3:Y:S01]  /*3380*/  MUFU.TANH R113, R0 ;  /* 0x0000000000717308 */ /* 0x0004e20000002400 */
[----:B------:R-:W-:Y:S06]  /*3390*/  LDSM.16.M88.4 R52, [R196+0x6000] ;  /* 0x00600000c434783b */ /* 0x000fec0000000200 */
[----:B------:R-:W-:Y:S01]  /*33a0*/  HMMA.16816.F32 R76, R180, R78, R48 ;  /* 0x0000004eb44c723c */ /* 0x000fe20000001830 */
[----:B------:R-:W5:Y:S07]  /*33b0*/  LDSM.16.M88.4 R48, [R2+0x4800] ;  /* 0x004800000230783b */ /* 0x000f6e0000000200 */
[----:B------:R-:W-:Y:S01]  /*33c0*/  HMMA.16816.F32 R16, R192, R102, R16 ;  /* 0x00000066c010723c */ /* 0x000fe20000001810 */
[----:B--2---:R-:W-:-:S04]  /*33d0*/  FMUL.FTZ R0, R5, c[0x0][0x320] ;  /* 0x0000c80005007a20 */ /* 0x004fc80000410000 */
[----:B------:R2:W1:Y:S03]  /*33e0*/  MUFU.TANH R112, R0 ;  /* 0x0000000000707308 */ /* 0x0004660000002400 */
[C---:B------:R-:W-:Y:S08]  /*33f0*/  HMMA.16816.F32 R108, R172.reuse, R44, R108 ;  /* 0x0000002cac6c723c */ /* 0x040ff0000000186c */
[----:B------:R-:W-:Y:S01]  /*3400*/  HMMA.16816.F32 R88, R172, R46, R88 ;  /* 0x0000002eac58723c */ /* 0x000fe20000001858 */
[----:B--2---:R-:W-:-:S07]  /*3410*/  FMUL.FTZ R0, R6, c[0x0][0x320] ;  /* 0x0000c80006007a20 */ /* 0x004fce0000410000 */
[----:B------:R-:W-:Y:S01]  /*3420*/  HMMA.16816.F32 R44, R180, R38, R40 ;  /* 0x00000026b42c723c */ /* 0x000fe20000001828 */
[----:B------:R-:W2:Y:S01]  /*3430*/  LDSM.16.M88.4 R40, [R196+0x5800] ;  /* 0x00580000c428783b */ /* 0x000ea20000000200 */
[----:B------:R3:W2:Y:S03]  /*3440*/  MUFU.TANH R103, R0 ;  /* 0x0000000000677308 */ /* 0x0006a60000002400 */
[----:B------:R-:W2:Y:S03]  /*3450*/  LDSM.16.M88.4 R36, [R197+0x4800] ;  /* 0x00480000c524783b */ /* 0x000ea60000000200 */
[----:B-1----:R-:W-:Y:S01]  /*3460*/  HMMA.16816.F32 R12, R184, R32, R12 ;  /* 0x00000020b80c723c */ /* 0x002fe2000000180c */
[----:B---3--:R-:W-:-:S07]  /*3470*/  FMUL.FTZ R0, R7, c[0x0][0x320] ;  /* 0x0000c80007007a20 */ /* 0x008fce0000410000 */
[----:B----4-:R-:W-:Y:S01]  /*3480*/  HMMA.16816.F32 R4, R192, R56, R8 ;  /* 0x00000038c004723c */ /* 0x010fe20000001808 */
[----:B------:R1:W3:Y:S07]  /*3490*/  MUFU.TANH R102, R0 ;  /* 0x0000000000667308 */ /* 0x0002ee0000002400 */
[----:B------:R-:W-:Y:S01]  /*34a0*/  HMMA.16816.F32 R8, R188, R70, R24 ;  /* 0x00000046bc08723c */ /* 0x000fe20000001818 */
[----:B-1----:R-:W-:-:S04]  /*34b0*/  FMUL.FTZ R0, R16, c[0x0][0x320] ;  /* 0x0000c80010007a20 */ /* 0x002fc80000410000 */
[----:B------:R1:W4:Y:S03]  /*34c0*/  MUFU.TANH R101, R0 ;  /* 0x0000000000657308 */ /* 0x0003260000002400 */
[----:B------:R-:W-:Y:S01]  /*34d0*/  HMMA.16816.F32 R20, R184, R34, R44 ;  /* 0x00000022b814723c */ /* 0x000fe2000000182c */
[----:B------:R-:W2:Y:S04]  /*34e0*/  LDSM.16.M88.4 R32, [R2+0x5000] ;  /* 0x005000000220783b */ /* 0x000ea80000000200 */
[----:B------:R-:W-:Y:S01]  /*34f0*/  LDSM.16.M88.4 R44, [R2+0x5800] ;  /* 0x00580000022c783b */ /* 0x000fe20000000200 */
[----:B-1----:R-:W-:-:S04]  /*3500*/  FMUL.FTZ R0, R17, c[0x0][0x320] ;  /* 0x0000c80011007a20 */ /* 0x002fc80000410000 */
[----:B------:R1:W1:Y:S02]  /*3510*/  MUFU.TANH R100, R0 ;  /* 0x0000000000647308 */ /* 0x0002640000002400 */
[----:B-1----:R-:W-:-:S06]  /*3520*/  FMUL.FTZ R0, R18, c[0x0][0x320] ;  /* 0x0000c80012007a20 */ /* 0x002fcc0000410000 */
[----:B------:R1:W1:Y:S02]  /*3530*/  MUFU.TANH R99, R0 ;  /* 0x0000000000637308 */ /* 0x0002640000002400 */
[----:B-1----:R-:W-:Y:S02]  /*3540*/  FMUL.FTZ R0, R19, c[0x0][0x320] ;  /* 0x0000c80013007a20 */ /* 0x002fe40000410000 */
[----:B-----5:R-:W-:Y:S04]  /*3550*/  HMMA.16816.F32 R16, R188, R48, R12 ;  /* 0x00000030bc10723c */ /* 0x020fe8000000180c */
[----:B------:R1:W1:Y:S04]  /*3560*/  MUFU.TANH R98, R0 ;  /* 0x0000000000627308 */ /* 0x0002680000002400 */
[----:B------:R-:W-:Y:S01]  /*3570*/  HMMA.16816.F32 R12, R192, R58, R8 ;  /* 0x0000003ac00c723c */ /* 0x000fe20000001808 */
[----:B------:R-:W-:Y:S01]  /*3580*/  LDSM.16.M88.4 R56, [R196+0x6800] ;  /* 0x00680000c438783b */ /* 0x000fe20000000200 */
[----:B-1----:R-:W-:-:S04]  /*3590*/  FMUL.FTZ R0, R4, c[0x0][0x320] ;  /* 0x0000c80004007a20 */ /* 0x002fc80000410000 */
[----:B------:R1:W1:Y:S02]  /*35a0*/  MUFU.TANH R97, R0 ;  /* 0x0000000000617308 */ /* 0x0002640000002400 */
[----:B--2---:R-:W-:Y:S01]  /*35b0*/  HMMA.16816.F32 R64, R180, R42, R88 ;  /* 0x0000002ab440723c */ /* 0x004fe20000001858 */
[----:B-1----:R-:W-:-:S05]  /*35c0*/  FMUL.FTZ R0, R5, c[0x0][0x320] ;  /* 0x0000c80005007a20 */ /* 0x002fca0000410000 */
[----:B------:R1:W2:Y:S02]  /*35d0*/  MUFU.TANH R96, R0 ;  /* 0x0000000000607308 */ /* 0x0002a40000002400 */
[----:B------:R-:W-:Y:S01]  /*35e0*/  HMMA.16816.F32 R68, R180, R40, R108 ;  /* 0x00000028b444723c */ /* 0x000fe2000000186c */
[----:B------:R-:W5:Y:S07]  /*35f0*/  LDSM.16.M88.4 R40, [R202+0x5800] ;  /* 0x00580000ca28783b */ /* 0x000f6e0000000200 */
[----:B------:R-:W-:Y:S01]  /*3600*/  HMMA.16816.F32 R8, R184, R28, R60 ;  /* 0x0000001cb808723c */ /* 0x000fe2000000183c */
[----:B-1----:R-:W-:-:S04]  /*3610*/  FMUL.FTZ R0, R6, c[0x0][0x320] ;  /* 0x0000c80006007a20 */ /* 0x002fc80000410000 */
[----:B------:R1:W1:Y:S03]  /*3620*/  MUFU.TANH R88, R0 ;  /* 0x0000000000587308 */ /* 0x0002660000002400 */
[----:B------:R-:W-:Y:S01]  /*3630*/  HMMA.16816.F32 R24, R192, R36, R16 ;  /* 0x00000024c018723c */ /* 0x000fe20000001810 */
[----:B-1----:R-:W-:-:S07]  /*3640*/  FMUL.FTZ R0, R7, c[0x0][0x320] ;  /* 0x0000c80007007a20 */ /* 0x002fce0000410000 */
[----:B------:R-:W-:Y:S01]  /*3650*/  HMMA.16816.F32 R4, R188, R50, R20 ;  /* 0x00000032bc04723c */ /* 0x000fe20000001814 */
[----:B------:R-:W1:Y:S01]  /*3660*/  LDSM.16.M88.4 R48, [R197+0x5000] ;  /* 0x00500000c530783b */ /* 0x000e620000000200 */
[----:B------:R2:W1:Y:S06]  /*3670*/  MUFU.TANH R83, R0 ;  /* 0x0000000000537308 */ /* 0x00046c0000002400 */
[----:B------:R-:W-:Y:S01]  /*3680*/  HMMA.16816.F32 R20, R184, R30, R76 ;  /* 0x0000001eb814723c */ /* 0x000fe2000000184c */
[----:B------:R-:W1:Y:S01]  /*3690*/  LDSM.16.M88.4 R28, [R202+0x6000] ;  /* 0x00600000ca1c783b */ /* 0x000e620000000200 */
[----:B--2---:R-:W-:-:S04]  /*36a0*/  FMUL.FTZ R0, R12, c[0x0][0x320] ;  /* 0x0000c8000c007a20 */ /* 0x004fc80000410000 */
[----:B------:R2:W1:Y:S02]  /*36b0*/  MUFU.TANH R82, R0 ;  /* 0x0000000000527308 */ /* 0x0004640000002400 */
[----:B------:R-:W-:Y:S01]  /*36c0*/  HMMA.16816.F32 R16, R188, R32, R8 ;  /* 0x00000020bc10723c */ /* 0x000fe20000001808 */
[----:B--2---:R-:W-:-:S05]  /*36d0*/  FMUL.FTZ R0, R13, c[0x0][0x320] ;  /* 0x0000c8000d007a20 */ /* 0x004fca0000410000 */
[----:B------:R2:W1:Y:S02]  /*36e0*/  MUFU.TANH R81, R0 ;  /* 0x0000000000517308 */ /* 0x0004640000002400 */
        /* <DEDUP_REMOVED lines=8> */
[----:B--2---:R-:W-:-:S05]  /*3770*/  FMUL.FTZ R0, R24, c[0x0][0x320] ;  /* 0x0000c80018007a20 */ /* 0x004fca0000410000 */
[----:B------:R2:W1:Y:S02]  /*3780*/  MUFU.TANH R75, R0 ;  /* 0x00000000004b7308 */ /* 0x0004640000002400 */
[----:B-----5:R-:W-:Y:S01]  /*3790*/  HMMA.16816.F32 R12, R184, R40, R68 ;  /* 0x00000028b80c723c */ /* 0x020fe20000001844 */
[----:B--2---:R-:W-:-:S05]  /*37a0*/  FMUL.FTZ R0, R25, c[0x0][0x320] ;  /* 0x0000c80019007a20 */ /* 0x004fca0000410000 */
[----:B------:R2:W1:Y:S02]  /*37b0*/  MUFU.TANH R74, R0 ;  /* 0x00000000004a7308 */ /* 0x0004640000002400 */
[----:B--2---:R-:W-:-:S06]  /*37c0*/  FMUL.FTZ R0, R26, c[0x0][0x320] ;  /* 0x0000c8001a007a20 */ /* 0x004fcc0000410000 */
[----:B------:R2:W1:Y:S01]  /*37d0*/  MUFU.TANH R70, R0 ;  /* 0x0000000000467308 */ /* 0x0004620000002400 */
[----:B------:R-:W-:Y:S01]  /*37e0*/  HMMA.16816.F32 R20, R184, R42, R64 ;  /* 0x0000002ab814723c */ /* 0x000fe20000001840 */
[----:B------:R-:W-:Y:S01]  /*37f0*/  LDSM.16.M88.4 R40, [R197+0x6000] ;  /* 0x00600000c528783b */ /* 0x000fe20000000200 */
[----:B--2---:R-:W-:-:S06]  /*3800*/  FMUL.FTZ R0, R27, c[0x0][0x320] ;  /* 0x0000c8001b007a20 */ /* 0x004fcc0000410000 */
[----:B-1----:R-:W-:Y:S01]  /*3810*/  HMMA.16816.F32 R24, R192, R48, R16 ;  /* 0x00000030c018723c */ /* 0x002fe20000001810 */
[----:B------:R1:W2:Y:S02]  /*3820*/  MUFU.TANH R73, R0 ;  /* 0x0000000000497308 */ /* 0x0002a40000002400 */
[----:B-1----:R-:W-:-:S06]  /*3830*/  FMUL.FTZ R0, R4, c[0x0][0x320] ;  /* 0x0000c80004007a20 */ /* 0x002fcc0000410000 */
[----:B------:R1:W1:Y:S01]  /*3840*/  MUFU.TANH R71, R0 ;  /* 0x0000000000477308 */ /* 0x0002620000002400 */
[----:B------:R-:W-:Y:S01]  /*3850*/  HMMA.16816.F32 R16, R188, R44, R12 ;  /* 0x0000002cbc10723c */ /* 0x000fe2000000180c */
[----:B-1----:R-:W-:-:S06]  /*3860*/  FMUL.FTZ R0, R5, c[0x0][0x320] ;  /* 0x0000c80005007a20 */ /* 0x002fcc0000410000 */
[----:B------:R1:W1:Y:S02]  /*3870*/  MUFU.TANH R72, R0 ;  /* 0x0000000000487308 */ /* 0x0002640000002400 */
[----:B-1----:R-:W-:-:S06]  /*3880*/  FMUL.FTZ R0, R6, c[0x0][0x320] ;  /* 0x0000c80006007a20 */ /* 0x002fcc0000410000 */
[----:B------:R1:W1:Y:S01]  /*3890*/  MUFU.TANH R69, R0 ;  /* 0x0000000000457308 */ /* 0x0002620000002400 */
[----:B------:R-:W-:Y:S01]  /*38a0*/  HMMA.16816.F32 R32, R180, R54, R92 ;  /* 0x00000036b420723c */ /* 0x000fe2000000185c */
[----:B-1----:R-:W-:-:S07]  /*38b0*/  FMUL.FTZ R0, R7, c[0x0][0x320] ;  /* 0x0000c80007007a20 */ /* 0x002fce0000410000 */
[----:B------:R-:W-:Y:S01]  /*38c0*/  HMMA.16816.F32 R4, R192, R50, R8 ;  /* 0x00000032c004723c */ /* 0x000fe20000001808 */
[----:B------:R-:W1:Y:S01]  /*38d0*/  LDSM.16.M88.4 R48, [R2+0x6000] ;  /* 0x006000000230783b */ /* 0x000e620000000200 */
[----:B------:R5:W1:Y:S06]  /*38e0*/  MUFU.TANH R67, R0 ;  /* 0x0000000000437308 */ /* 0x000a6c0000002400 */
[----:B------:R-:W-:Y:S01]  /*38f0*/  HMMA.16816.F32 R8, R188, R46, R20 ;  /* 0x0000002ebc08723c */ /* 0x000fe20000001814 */
[----:B------:R-:W1:Y:S01]  /*3900*/  LDSM.16.M88.4 R44, [R202+0x6800] ;  /* 0x00680000ca2c783b */ /* 0x000e620000000200 */
[----:B-----5:R-:W-:-:S04]  /*3910*/  FMUL.FTZ R0, R24, c[0x0][0x320] ;  /* 0x0000c80018007a20 */ /* 0x020fc80000410000 */
[----:B------:R5:W1:Y:S02]  /*3920*/  MUFU.TANH R66, R0 ;  /* 0x0000000000427308 */ /* 0x000a640000002400 */
[----:B------:R-:W-:Y:S01]  /*3930*/  HMMA.16816.F32 R12, R184, R28, R60 ;  /* 0x0000001cb80c723c */ /* 0x000fe2000000183c */
[----:B-----5:R-:W-:-:S05]  /*3940*/  FMUL.FTZ R0, R25, c[0x0][0x320] ;  /* 0x0000c80019007a20 */ /* 0x020fca0000410000 */
        /* <DEDUP_REMOVED lines=8> */
[----:B------:R-:W2:Y:S04]  /*39d0*/  LDSM.16.M88.4 R32, [R2+0x6800] ;  /* 0x006800000220783b */ /* 0x000ea80000000200 */
[----:B------:R-:W2:Y:S01]  /*39e0*/  LDSM.16.M88.4 R28, [R197+0x6800] ;  /* 0x00680000c51c783b */ /* 0x000ea20000000200 */
[----:B------:R-:W-:Y:S01]  /*39f0*/  ISETP.GT.AND P0, PT, R145, R161, PT ;  /* 0x000000a19100720c */ /* 0x000fe20003f04270 */
[----:B------:R-:W-:-:S04]  /*3a00*/  DEPBAR.LE SB0, 0x0 ;  /* 0x000080000000791a */ /* 0x000fc80000000000 */
[----:B-----5:R-:W-:-:S04]  /*3a10*/  FMUL.FTZ R0, R4, c[0x0][0x320] ;  /* 0x0000c80004007a20 */ /* 0x020fc80000410000 */
[----:B------:R5:W2:Y:S01]  /*3a20*/  MUFU.TANH R63, R0 ;  /* 0x00000000003f7308 */ /* 0x000aa20000002400 */
[----:B-1----:R-:W-:Y:S01]  /*3a30*/  HMMA.16816.F32 R16, R188, R48, R12 ;  /* 0x00000030bc10723c */ /* 0x002fe2000000180c */
[----:B-----5:R-:W-:-:S06]  /*3a40*/  FMUL.FTZ R0, R5, c[0x0][0x320] ;  /* 0x0000c80005007a20 */ /* 0x020fcc0000410000 */
[----:B------:R1:W1:Y:S01]  /*3a50*/  MUFU.TANH R62, R0 ;  /* 0x00000000003e7308 */ /* 0x0002620000002400 */
[----:B------:R-:W-:Y:S01]  /*3a60*/  HMMA.16816.F32 R8, R192, R38, R8 ;  /* 0x00000026c008723c */ /* 0x000fe20000001808 */
[----:B-1----:R-:W-:-:S06]  /*3a70*/  FMUL.FTZ R0, R6, c[0x0][0x320] ;  /* 0x0000c80006007a20 */ /* 0x002fcc0000410000 */
        /* <DEDUP_REMOVED lines=15> */
[----:B------:R1:W1:Y:S02]  /*3b70*/  MUFU.TANH R50, R0 ;  /* 0x0000000000327308 */ /* 0x0002640000002400 */
[----:B-1----:R-:W-:-:S06]  /*3b80*/  FMUL.FTZ R0, R8, c[0x0][0x320] ;  /* 0x0000c80008007a20 */ /* 0x002fcc0000410000 */
[----:B------:R1:W1:Y:S01]  /*3b90*/  MUFU.TANH R49, R0 ;  /* 0x0000000000317308 */ /* 0x0002620000002400 */
[----:B--2---:R-:W-:Y:S01]  /*3ba0*/  HMMA.16816.F32 R12, R188, R32, R12 ;  /* 0x00000020bc0c723c */ /* 0x004fe2000000180c */
[----:B-1----:R-:W-:-:S06]  /*3bb0*/  FMUL.FTZ R0, R9, c[0x0][0x320] ;  /* 0x0000c80009007a20 */ /* 0x002fcc0000410000 */
[----:B------:R1:W2:Y:S01]  /*3bc0*/  MUFU.TANH R48, R0 ;  /* 0x0000000000307308 */ /* 0x0002a20000002400 */
[----:B------:R-:W-:Y:S01]  /*3bd0*/  HMMA.16816.F32 R16, R192, R42, R24 ;  /* 0x0000002ac010723c */ /* 0x000fe20000001818 */
[----:B-1----:R-:W-:-:S06]  /*3be0*/  FMUL.FTZ R0, R10, c[0x0][0x320] ;  /* 0x0000c8000a007a20 */ /* 0x002fcc0000410000 */
[----:B------:R1:W1:Y:S02]  /*3bf0*/  MUFU.TANH R45, R0 ;  /* 0x00000000002d7308 */ /* 0x0002640000002400 */
        /* <DEDUP_REMOVED lines=9> */
[----:B------:R1:W1:Y:S02]  /*3c90*/  MUFU.TANH R41, R0 ;  /* 0x0000000000297308 */ /* 0x0002640000002400 */
[----:B-1----:R-:W-:-:S06]  /*3ca0*/  FMUL.FTZ R0, R23, c[0x0][0x320] ;  /* 0x0000c80017007a20 */ /* 0x002fcc0000410000 */
[----:B------:R1:W1:Y:S02]  /*3cb0*/  MUFU.TANH R32, R0 ;  /* 0x0000000000207308 */ /* 0x0002640000002400 */
        /* <DEDUP_REMOVED lines=23> */
[----:B------:R-:W-:Y:S01]  /*3e30*/  BSSY B0, `(.L_x_139) ;  /* 0x000003a000007945 */ /* 0x000fe20003800000 */
[----:B-1----:R-:W-:-:S06]  /*3e40*/  FMUL.FTZ R0, R7, c[0x0][0x320] ;  /* 0x0000c80007007a20 */ /* 0x002fcc0000410000 */
[----:B------:R1:W1:Y:S01]  /*3e50*/  MUFU.TANH R14, R0 ;  /* 0x00000000000e7308 */ /* 0x0002620000002400 */
[----:B------:R-:W-:Y:S06]  /*3e60*/  BAR.SYNC.DEFER_BLOCKING 0x0 ;  /* 0x0000000000007b1d */ /* 0x000fec0000010000 */
[----:B------:R-:W-:Y:S05]  /*3e70*/  @!P0 BRA `(.L_x_140) ;  /* 0x0000035000008947 */ /* 0x000fea0003800000 */
[----:B--234-:R-:W-:Y:S02]  /*3e80*/  IADD3 R2, R250, -0x2, RZ ;  /* 0xfffffffefa027810 */ /* 0x01cfe40007ffe0ff */
[----:B-1----:R-:W-:Y:S02]  /*3e90*/  IADD3 R0, -R146, 0x70, RZ ;  /* 0x0000007092007810 */ /* 0x002fe40007ffe1ff */
[----:B------:R-:W-:Y:S01]  /*3ea0*/  SHF.R.S32.HI R3, RZ, 0x1f, R2 ;  /* 0x0000001fff037819 */ /* 0x000fe20000011402 */
[----:B------:R-:W-:Y:S01]  /*3eb0*/  IMAD.WIDE.U32 R4, R2, c[0x0][0x1e0], RZ ;  /* 0x0000780002047a25 */ /* 0x000fe200078e00ff */
[----:B------:R-:W-:-:S02]  /*3ec0*/  ISETP.GE.AND P3, PT, R0, 0x21, PT ;  /* 0x000000210000780c */ /* 0x000fc40003f66270 */
[C---:B------:R-:W-:Y:S01]  /*3ed0*/  ISETP.GE.AND P4, PT, R0.reuse, 0x1, PT ;  /* 0x000000010000780c */ /* 0x040fe20003f86270 */
[----:B------:R-:W-:Y:S01]  /*3ee0*/  IMAD R3, R3, c[0x0][0x1e0], RZ ;  /* 0x0000780003037a24 */ /* 0x000fe200078e02ff */
[----:B------:R-:W-:-:S03]  /*3ef0*/  ISETP.GE.AND P2, PT, R0, 0x41, PT ;  /* 0x000000410000780c */ /* 0x000fc60003f46270 */
[----:B------:R-:W-:-:S04]  /*3f00*/  IMAD R2, R2, c[0x0][0x1e4], R3 ;  /* 0x0000790002027a24 */ /* 0x000fc800078e0203 */
[----:B------:R-:W-:Y:S02]  /*3f10*/  IMAD.IADD R5, R5, 0x1, R2 ;  /* 0x0000000105057824 */ /* 0x000fe400078e0202 */
[----:B------:R-:W-:-:S04]  /*3f20*/  IMAD.WIDE.U32 R2, R4, 0x70, RZ ;  /* 0x0000007004027825 */ /* 0x000fc800078e00ff */
[----:B------:R-:W-:Y:S01]  /*3f30*/  IMAD R5, R5, 0x70, RZ ;  /* 0x0000007005057824 */ /* 0x000fe200078e02ff */
[-C--:B------:R-:W-:Y:S01]  /*3f40*/  @P4 IADD3 R4, P1, R232, R2.reuse, RZ ;  /* 0x00000002e8044210 */ /* 0x080fe20007f3e0ff */
[----:B------:R-:W-:Y:S02]  /*3f50*/  @P3 IMAD.MOV.U32 R7, RZ, RZ, c[0x0][0x1e0] ;  /* 0x00007800ff073624 */ /* 0x000fe400078e00ff */
[----:B------:R-:W-:Y:S02]  /*3f60*/  IMAD.IADD R3, R3, 0x1, R5 ;  /* 0x0000000103037824 */ /* 0x000fe400078e0205 */
[----:B------:R-:W-:Y:S01]  /*3f70*/  @P3 IMAD.MOV.U32 R9, RZ, RZ, c[0x0][0x1e4] ;  /* 0x00007900ff093624 */ /* 0x000fe200078e00ff */
[----:B------:R-:W-:Y:S01]  /*3f80*/  @P3 LEA R6, P0, R7, R2, 0x5 ;  /* 0x0000000207063211 */ /* 0x000fe200078028ff */
[----:B------:R-:W-:Y:S01]  /*3f90*/  @P4 IMAD.X R5, R3, 0x1, R231, P1 ;  /* 0x0000000103054824 */ /* 0x000fe200008e06e7 */
[----:B------:R-:W-:Y:S02]  /*3fa0*/  @P4 LEA R8, P1, R4, c[0x0][0x1c8], 0x1 ;  /* 0x0000720004084a11 */ /* 0x000fe400078208ff */
[----:B------:R-:W-:-:S02]  /*3fb0*/  @P3 LEA.HI.X R7, R7, R3, R9, 0x5, P0 ;  /* 0x0000000307073211 */ /* 0x000fc400000f2c09 */
[----:B------:R-:W-:Y:S01]  /*3fc0*/  @P4 LEA.HI.X R9, R4, c[0x0][0x1cc], R5, 0x1, P1 ;  /* 0x0000730004094a11 */ /* 0x000fe200008f0c05 */
[----:B------:R-:W-:Y:S01]  /*3fd0*/  @P2 IMAD.MOV.U32 R5, RZ, RZ, c[0x0][0x1e0] ;  /* 0x00007800ff052624 */ /* 0x000fe200078e00ff */
[----:B------:R-:W-:Y:S02]  /*3fe0*/  @P3 IADD3 R4, P0, R6, R232, RZ ;  /* 0x000000e806043210 */ /* 0x000fe40007f1e0ff */
[----:B------:R-:W-:Y:S01]  /*3ff0*/  ISETP.GE.AND P1, PT, R0, 0x61, PT ;  /* 0x000000610000780c */ /* 0x000fe20003f26270 */
[----:B------:R-:W-:Y:S01]  /*4000*/  @!PT LDS RZ, [RZ] ;  /* 0x00000000fffff984 */ /* 0x000fe20000000800 */
[----:B------:R-:W-:Y:S01]  /*4010*/  @!PT LDS RZ, [RZ] ;  /* 0x00000000fffff984 */ /* 0x000fe20000000800 */
[----:B------:R-:W-:Y:S01]  /*4020*/  @!PT LDS RZ, [RZ] ;  /* 0x00000000fffff984 */ /* 0x000fe20000000800 */
[----:B------:R1:W-:Y:S02]  /*4030*/  @P4 LDGSTS.E.BYPASS.LTC128B.128 [R208+0x8100], [R8.64], !P6 ;  /* 0x0810000008d04fae */ /* 0x0003e4000f101d46 */
[----:B------:R-:W-:Y:S01]  /*4040*/  @P3 IMAD.X R0, R7, 0x1, R231, P0 ;  /* 0x0000000107003824 */ /* 0x000fe200000e06e7 */
[C---:B------:R-:W-:Y:S01]  /*4050*/  @P3 LEA R6, P0, R4.reuse, c[0x0][0x1c8], 0x1 ;  /* 0x0000720004063a11 */ /* 0x040fe200078008ff */
[----:B------:R1:W-:Y:S03]  /*4060*/  @P4 LDGSTS.E.BYPASS.LTC128B.128 [R208+0xb900], [R8.64+0x80], !P5 ;  /* 0x0b90008008d04fae */ /* 0x0003e6000e901d46 */
[----:B------:R-:W-:Y:S01]  /*4070*/  @P3 LEA.HI.X R7, R4, c[0x0][0x1cc], R0, 0x1, P0 ;  /* 0x0000730004073a11 */ /* 0x000fe200000f0c00 */
[----:B------:R-:W-:Y:S01]  /*4080*/  @P2 IMAD.MOV.U32 R4, RZ, RZ, c[0x0][0x1e4] ;  /* 0x00007900ff042624 */ /* 0x000fe200078e00ff */
[----:B------:R-:W-:-:S03]  /*4090*/  @P2 LEA R0, P0, R5, R2, 0x6 ;  /* 0x0000000205002211 */ /* 0x000fc600078030ff */
[----:B------:R-:W-:Y:S01]  /*40a0*/  @P1 IMAD.MOV.U32 R11, RZ, RZ, c[0x0][0x1e0] ;  /* 0x00007800ff0b1624 */ /* 0x000fe200078e00ff */
[----:B------:R-:W-:Y:S01]  /*40b0*/  @P2 LEA.HI.X R4, R5, R3, R4, 0x6, P0 ;  /* 0x0000000305042211 */ /* 0x000fe200000f3404 */
[----:B------:R-:W-:Y:S01]  /*40c0*/  @P1 IMAD.MOV.U32 R10, RZ, RZ, c[0x0][0x1e4] ;  /* 0x00007900ff0a1624 */ /* 0x000fe200078e00ff */
[----:B------:R-:W-:Y:S01]  /*40d0*/  @P2 IADD3 R0, P0, R0, R232, RZ ;  /* 0x000000e800002210 */ /* 0x000fe20007f1e0ff */
[----:B------:R-:W-:Y:S01]  /*40e0*/  @P1 IMAD.WIDE.U32 R2, R11, 0x60, R2 ;  /* 0x000000600b021825 */ /* 0x000fe200078e0002 */
[----:B------:R1:W-:Y:S03]  /*40f0*/  @P3 LDGSTS.E.BYPASS.LTC128B.128 [R208+0x9100], [R6.64], !P6 ;  /* 0x0910000006d03fae */ /* 0x0003e6000f101d46 */
[----:B------:R-:W-:Y:S01]  /*4100*/  @P2 IMAD.X R5, R4, 0x1, R231, P0 ;  /* 0x0000000104052824 */ /* 0x000fe200000e06e7 */
[----:B------:R-:W-:Y:S01]  /*4110*/  @P2 LEA R4, P0, R0, c[0x0][0x1c8], 0x1 ;  /* 0x0000720000042a11 */ /* 0x000fe200078008ff */
[----:B------:R-:W-:Y:S01]  /*4120*/  @P1 IMAD R10, R10, 0x60, RZ ;  /* 0x000000600a0a1824 */ /* 0x000fe200078e02ff */
[----:B------:R1:W-:Y:S02]  /*4130*/  @P3 LDGSTS.E.BYPASS.LTC128B.128 [R208+0xc900], [R6.64+0x80], !P5 ;  /* 0x0c90008006d03fae */ /* 0x0003e4000e901d46 */
[----:B------:R-:W-:-:S02]  /*4140*/  @P2 LEA.HI.X R5, R0, c[0x0][0x1cc], R5, 0x1, P0 ;  /* 0x0000730000052a11 */ /* 0x000fc400000f0c05 */
[----:B------:R-:W-:-:S03]  /*4150*/  @P1 IADD3 R0, P0, R232, R2, RZ ;  /* 0x00000002e8001210 */ /* 0x000fc60007f1e0ff */
[----:B------:R1:W-:Y:S01]  /*4160*/  @P2 LDGSTS.E.BYPASS.LTC128B.128 [R208+0xa100], [R4.64], !P6 ;  /* 0x0a10000004d02fae */ /* 0x0003e2000f101d46 */
[----:B------:R-:W-:Y:S02]  /*4170*/  @P1 IADD3.X R3, R231, R3, R10, P0, !PT ;  /* 0x00000003e7031210 */ /* 0x000fe400007fe40a */
[C---:B------:R-:W-:Y:S01]  /*4180*/  @P1 LEA R2, P0, R0.reuse, c[0x0][0x1c8], 0x1 ;  /* 0x0000720000021a11 */ /* 0x040fe200078008ff */
[----:B------:R1:W-:Y:S03]  /*4190*/  @P2 LDGSTS.E.BYPASS.LTC128B.128 [R208+0xd900], [R4.64+0x80], !P5 ;  /* 0x0d90008004d02fae */ /* 0x0003e6000e901d46 */
[----:B------:R-:W-:-:S05]  /*41a0*/  @P1 LEA.HI.X R3, R0, c[0x0][0x1cc], R3, 0x1, P0 ;  /* 0x0000730000031a11 */ /* 0x000fca00000f0c03 */
[----:B------:R1:W-:Y:S04]  /*41b0*/  @P1 LDGSTS.E.BYPASS.LTC128B.128 [R208+0xb100], [R2.64], !P6 ;  /* 0x0b10000002d01fae */ /* 0x0003e8000f101d46 */
[----:B------:R1:W-:Y:S02]  /*41c0*/  @P1 LDGSTS.E.BYPASS.LTC128B.128 [R208+0xe900], [R2.64+0x80], !P5 ;  /* 0x0e90008002d01fae */ /* 0x0003e4000e901d46 */
.L_x_140:
[----:B--234-:R-:W-:Y:S05]  /*41d0*/  BSYNC B0 ;  /* 0x0000000000007941 */ /* 0x01cfea0003800000 */
.L_x_139:
[----:B-1----:R-:W2:Y:S04]  /*41e0*/  LDL R0, [R1+0x48] ;  /* 0x0000480001007983 */ /* 0x002ea80000100800 */
[----:B------:R-:W0:Y:S01]  /*41f0*/  LDGDEPBAR ;  /* 0x00000000000079af */ /* 0x000e220000000000 */
[----:B--2---:R-:W-:-:S05]  /*4200*/  IMAD.IADD R0, R144, 0x1, -R0 ;  /* 0x0000000190007824 */ /* 0x004fca00078e0a00 */
[C---:B------:R-:W-:Y:S02]  /*4210*/  ISETP.GT.AND P6, PT, R0.reuse, RZ, PT ;  /* 0x000000ff0000720c */ /* 0x040fe40003fc4270 */
[C---:B------:R-:W-:Y:S02]  /*4220*/  ISETP.GT.AND P5, PT, R0.reuse, 0x1, PT ;  /* 0x000000010000780c */ /* 0x040fe40003fa4270 */
[----:B------:R-:W-:Y:S02]  /*4230*/  ISETP.GT.AND P4, PT, R0, 0x8, PT ;  /* 0x000000080000780c */ /* 0x000fe40003f84270 */
        /* <DEDUP_REMOVED lines=17> */
[----:B------:R-:W-:Y:S02]  /*4350*/  FSEL R26, R82, -INF , P0 ;  /* 0xff800000521a7808 */ /* 0x000fe40000000000 */
[----:B------:R-:W-:Y:S02]  /*4360*/  FMNMX.FTZ R2, R25, R2, !PT ;  /* 0x0000000219027209 */ /* 0x000fe40007810000 */
[----:B------:R-:W-:Y:S02]  /*4370*/  ISETP.GT.AND P5, PT, R0, 0x20, PT ;  /* 0x000000200000780c */ /* 0x000fe40003fa4270 */
[----:B------:R-:W-:-:S02]  /*4380*/  FSEL R16, R99, -INF , P4 ;  /* 0xff80000063107808 */ /* 0x000fc40002000000 */
[----:B------:R-:W-:Y:S02]  /*4390*/  FSEL R27, R81, -INF , P6 ;  /* 0xff800000511b7808 */ /* 0x000fe40003000000 */
[----:B------:R-:W-:Y:S02]  /*43a0*/  FMNMX.FTZ R3, R10, R11, !PT ;  /* 0x0000000b0a037209 */ /* 0x000fe40007810000 */
[----:B------:R-:W-:Y:S02]  /*43b0*/  FMNMX.FTZ R2, R26, R2, !PT ;  /* 0x000000021a027209 */ /* 0x000fe40007810000 */
[----:B------:R-:W-:Y:S02]  /*43c0*/  FSEL R93, R70, -INF , P5 ;  /* 0xff800000465d7808 */ /* 0x000fe40002800000 */
        /* <DEDUP_REMOVED lines=10> */
[----:B------:R-:W-:Y:S02]  /*4470*/  ISETP.GT.AND P2, PT, R0, 0x29, PT ;  /* 0x000000290000780c */ /* 0x000fe40003f44270 */
[----:B------:R-:W-:Y:S02]  /*4480*/  FSEL R37, R83, -INF , P1 ;  /* 0xff80000053257808 */ /* 0x000fe40000800000 */
[----:B------:R-:W-:Y:S02]  /*4490*/  FSEL R71, R71, -INF , P3 ;  /* 0xff80000047477808 */ /* 0x000fe40001800000 */
[----:B------:R-:W-:-:S02]  /*44a0*/  FMNMX.FTZ R3, R36, R3, !PT ;  /* 0x0000000324037209 */ /* 0x000fc40007810000 */
[----:B------:R-:W-:Y:S02]  /*44b0*/  FMNMX.FTZ R2, R88, R2, !PT ;  /* 0x0000000258027209 */ /* 0x000fe40007810000 */
[----:B------:R-:W-:Y:S02]  /*44c0*/  ISETP.GT.AND P1, PT, R0, 0x30, PT ;  /* 0x000000300000780c */ /* 0x000fe40003f24270 */
[----:B------:R-:W-:Y:S02]  /*44d0*/  FSEL R38, R80, -INF , P0 ;  /* 0xff80000050267808 */ /* 0x000fe40000000000 */
[----:B------:R-:W-:Y:S02]  /*44e0*/  FSEL R92, R72, -INF , P2 ;  /* 0xff800000485c7808 */ /* 0x000fe40001000000 */
[----:B------:R-:W-:Y:S02]  /*44f0*/  FMNMX.FTZ R3, R37, R3, !PT ;  /* 0x0000000325037209 */ /* 0x000fe40007810000 */
[----:B------:R-:W-:-:S02]  /*4500*/  FMNMX.FTZ R2, R71, R2, !PT ;  /* 0x0000000247027209 */ /* 0x000fc40007810000 */
[----:B------:R-:W-:Y:S02]  /*4510*/  ISETP.GT.AND P0, PT, R0, 0x31, PT ;  /* 0x000000310000780c */ /* 0x000fe40003f04270 */
[----:B------:R-:W-:Y:S02]  /*4520*/  FSEL R39, R76, -INF , P6 ;  /* 0xff8000004c277808 */ /* 0x000fe40003000000 */
[----:B------:R-:W-:Y:S02]  /*4530*/  FSEL R145, R66, -INF , P1 ;  /* 0xff80000042917808 */ /* 0x000fe40000800000 */
[----:B------:R-:W-:Y:S02]  /*4540*/  FMNMX.FTZ R3, R38, R3, !PT ;  /* 0x0000000326037209 */ /* 0x000fe40007810000 */
[----:B------:R-:W-:Y:S02]  /*4550*/  FMNMX.FTZ R2, R92, R2, !PT ;  /* 0x000000025c027209 */ /* 0x000fe40007810000 */
[----:B------:R-:W-:-:S02]  /*4560*/  ISETP.GT.AND P6, PT, R0, 0x38, PT ;  /* 0x000000380000780c */ /* 0x000fc40003fc4270 */
[----:B------:R-:W-:Y:S02]  /*4570*/  FSEL R146, R68, -INF , P0 ;  /* 0xff80000044927808 */ /* 0x000fe40000000000 */
[----:B------:R-:W-:Y:S02]  /*4580*/  FMNMX.FTZ R3, R39, R3, !PT ;  /* 0x0000000327037209 */ /* 0x000fe40007810000 */
[----:B------:R-:W-:Y:S02]  /*4590*/  FMNMX.FTZ R2, R145, R2, !PT ;  /* 0x0000000291027209 */ /* 0x000fe40007810000 */
[----:B------:R-:W-:Y:S02]  /*45a0*/  ISETP.GT.AND P5, PT, R0, 0x39, PT ;  /* 0x000000390000780c */ /* 0x000fe40003fa4270 */
[----:B------:R-:W-:Y:S02]  /*45b0*/  FSEL R94, R73, -INF , P4 ;  /* 0xff800000495e7808 */ /* 0x000fe40002000000 */
        /* <DEDUP_REMOVED lines=20> */
[----:B------:R-:W-:Y:S02]  /*4700*/  FSEL R155, R49, -INF , P2 ;  /* 0xff800000319b7808 */ /* 0x000fe40001000000 */
[----:B------:R-:W-:Y:S02]  /*4710*/  FMNMX.FTZ R3, R149, R3, !PT ;  /* 0x0000000395037209 */ /* 0x000fe40007810000 */
[----:B------:R-:W-:Y:S02]  /*4720*/  FMNMX.FTZ R2, R154, R2, !PT ;  /* 0x000000029a027209 */ /* 0x000fe40007810000 */
[----:B------:R-:W-:Y:S02]  /*4730*/  ISETP.GT.AND P0, PT, R0, 0x50, PT ;  /* 0x000000500000780c */ /* 0x000fe40003f04270 */
[----:B------:R-:W-:-:S02]  /*4740*/  FSEL R150, R61, -INF , P6 ;  /* 0xff8000003d967808 */ /* 0x000fc40003000000 */
        /* <DEDUP_REMOVED lines=28> */
[----:B------:R-:W-:Y:S02]  /*4910*/  FSEL R209, R41, -INF , P0 ;  /* 0xff80000029d17808 */ /* 0x000fe40000000000 */
[----:B------:R-:W-:-:S02]  /*4920*/  ISETP.GT.AND P1, PT, R0, 0x68, PT ;  /* 0x000000680000780c */ /* 0x000fc40003f24270 */
[----:B------:R-:W-:Y:S02]  /*4930*/  ISETP.GT.AND P0, PT, R0, 0x69, PT ;  /* 0x000000690000780c */ /* 0x000fe40003f04270 */
[----:B------:R-:W-:Y:S02]  /*4940*/  FSEL R222, R15, -INF , P2 ;  /* 0xff8000000fde7808 */ /* 0x000fe40001000000 */
[----:B------:R-:W-:Y:S02]  /*4950*/  FMNMX.FTZ R3, R160, R3, !PT ;  /* 0x00000003a0037209 */ /* 0x000fe40007810000 */
[----:B------:R-:W-:Y:S02]  /*4960*/  FMNMX.FTZ R0, R221, R2, !PT ;  /* 0x00000002dd007209 */ /* 0x000fe40007810000 */
[----:B------:R-:W-:Y:S02]  /*4970*/  FSEL R210, R32, -INF , P6 ;  /* 0xff80000020d27808 */ /* 0x000fe40003000000 */
[----:B------:R-:W-:Y:S01]  /*4980*/  FSEL R223, R13, -INF , P1 ;  /* 0xff8000000ddf7808 */ /* 0x000fe20000800000 */
[----:B------:R-:W-:Y:S01]  /*4990*/  LDSM.16.MT88.4 R32, [R200+0x3800] ;  /* 0x00380000c820783b */ /* 0x000fe20000004200 */
[----:B------:R-:W-:-:S02]  /*49a0*/  FMNMX.FTZ R2, R209, R3, !PT ;  /* 0x00000003d1027209 */ /* 0x000fc40007810000 */
[----:B------:R-:W-:Y:S02]  /*49b0*/  FMNMX.FTZ R0, R222, R0, !PT ;  /* 0x00000000de007209 */ /* 0x000fe40007810000 */
[----:B------:R-:W-:Y:S02]  /*49c0*/  FSEL R212, R29, -INF , P5 ;  /* 0xff8000001dd47808 */ /* 0x000fe40002800000 */
[----:B------:R-:W-:Y:S02]  /*49d0*/  FSEL R224, R12, -INF , P0 ;  /* 0xff8000000ce07808 */ /* 0x000fe40000000000 */
[----:B------:R-:W-:Y:S02]  /*49e0*/  FMNMX.FTZ R2, R210, R2, !PT ;  /* 0x00000002d2027209 */ /* 0x000fe40007810000 */
[----:B------:R-:W-:Y:S02]  /*49f0*/  FMNMX.FTZ R0, R223, R0, !PT ;  /* 0x00000000df007209 */ /* 0x000fe40007810000 */
[----:B------:R-:W-:-:S02]  /*4a00*/  FSEL R211, R28, -INF , P4 ;  /* 0xff8000001cd37808 */ /* 0x000fc40002000000 */
[----:B------:R-:W-:Y:S01]  /*4a10*/  FMNMX.FTZ R2, R212, R2, !PT ;  /* 0x00000002d4027209 */ /* 0x000fe20007810000 */
[----:B------:R-:W-:Y:S01]  /*4a20*/  LDSM.16.MT88.4 R28, [R198+0x3800] ;  /* 0x00380000c61c783b */ /* 0x000fe20000004200 */
[----:B------:R-:W-:Y:S02]  /*4a30*/  FMNMX.FTZ R0, R224, R0, !PT ;  /* 0x00000000e0007209 */ /* 0x000fe40007810000 */
[----:B------:R-:W-:Y:S02]  /*4a40*/  FSEL R225, R21, -INF , P3 ;  /* 0xff80000015e17808 */ /* 0x000fe40001800000 */
[----:B------:R-:W-:Y:S01]  /*4a50*/  FMNMX.FTZ R2, R211, R2, !PT ;  /* 0x00000002d3027209 */ /* 0x000fe20007810000 */
[----:B------:R-:W1:Y:S01]  /*4a60*/  SHFL.BFLY PT, R4, R0, 0x2, 0x1f ;  /* 0x0c401f0000047f89 */ /* 0x000e6200000e0000 */
[----:B------:R-:W-:Y:S02]  /*4a70*/  FSEL R227, R20, -INF , P2 ;  /* 0xff80000014e37808 */ /* 0x000fe40001000000 */
[----:B------:R-:W-:Y:S01]  /*4a80*/  FMNMX.FTZ R2, R225, R2, !PT ;  /* 0x00000002e1027209 */ /* 0x000fe20007810000 */
[----:B------:R-:W-:Y:S01]  /*4a90*/  LDSM.16.MT88.4 R20, [R203] ;  /* 0x00000000cb14783b */ /* 0x000fe20000004200 */
[----:B------:R-:W-:-:S02]  /*4aa0*/  FSEL R226, R19, -INF , P1 ;  /* 0xff80000013e27808 */ /* 0x000fc40000800000 */
        /* <DEDUP_REMOVED lines=19> */
[----:B------:R2:W-:Y:S01]  /*4be0*/  MUFU.EX2 R246, R3 ;  /* 0x0000000300f67308 */ /* 0x0005e20000000800 */
[----:B-1----:R-:W-:-:S07]  /*4bf0*/  FFMA.FTZ R0, R7, c[0x0][0x2d0], -R2 ;  /* 0x0000b40007007a23 */ /* 0x002fce0000010802 */
[----:B------:R1:W3:Y:S01]  /*4c00*/  MUFU.EX2 R247, R0 ;  /* 0x0000000000f77308 */ /* 0x0002e20000000800 */
[----:B--2---:R-:W-:-:S07]  /*4c10*/  FFMA.FTZ R3, R9, c[0x0][0x2d0], -R2 ;  /* 0x0000b40009037a23 */ /* 0x004fce0000010802 */
[----:B------:R-:W2:Y:S01]  /*4c20*/  MUFU.EX2 R249, R3 ;  /* 0x0000000300f97308 */ /* 0x000ea20000000800 */
[----:B-1----:R-:W-:Y:S01]  /*4c30*/  FMUL.FTZ R0, R68, c[0x0][0x2d0] ;  /* 0x0000b40044007a20 */ /* 0x002fe20000410000 */
[----:B---3--:R-:W-:-:S04]  /*4c40*/  F2FP.PACK_AB R4, R247, R248 ;  /* 0x000000f8f704723e */ /* 0x008fc800000000ff */
[----:B------:R-:W-:Y:S02]  /*4c50*/  FSEL R0, R0, RZ, P0 ;  /* 0x000000ff00007208 */ /* 0x000fe40000000000 */
[----:B--2---:R-:W-:-:S03]  /*4c60*/  F2FP.PACK_AB R6, R249, R246 ;  /* 0x000000f6f906723e */ /* 0x004fc600000000ff */
[----:B------:R-:W-:-:S04]  /*4c70*/  FFMA.FTZ R3, R10, c[0x0][0x2d0], -R0 ;  /* 0x0000b4000a037a23 */ /* 0x000fc80000010800 */
        /* <DEDUP_REMOVED lines=9> */
[----:B------:R3:W4:Y:S02]  /*4d10*/  MUFU.EX2 R245, R3 ;  /* 0x0000000300f57308 */ /* 0x0007240000000800 */
[----:B---3--:R-:W-:Y:S01]  /*4d20*/  FFMA.FTZ R3, R24, c[0x0][0x2d0], -R2 ;  /* 0x0000b40018037a23 */ /* 0x008fe20000010802 */
[----:B----4-:R-:W-:-:S05]  /*4d30*/  F2FP.PACK_AB R7, R245, R243 ;  /* 0x000000f3f507723e */ /* 0x010fca00000000ff */
[----:B------:R3:W-:Y:S02]  /*4d40*/  MUFU.EX2 R239, R3 ;  /* 0x0000000300ef7308 */ /* 0x0007e40000000800 */
[C---:B------:R-:W-:Y:S08]  /*4d50*/  HMMA.16816.F32 R80, R4.reuse, R12, RZ ;  /* 0x0000000c0450723c */ /* 0x040ff000000018ff */
[----:B------:R-:W-:Y:S01]  /*4d60*/  HMMA.16816.F32 R76, R4, R14, RZ ;  /* 0x0000000e044c723c */ /* 0x000fe200000018ff */
[----:B------:R-:W4:Y:S01]  /*4d70*/  LDSM.16.MT88.4 R12, [R199+0x3800] ;  /* 0x00380000c70c783b */ /* 0x000f220000004200 */
[----:B---3--:R-:W-:-:S04]  /*4d80*/  FFMA.FTZ R3, R25, c[0x0][0x2d0], -R2 ;  /* 0x0000b40019037a23 */ /* 0x008fc80000010802 */
[----:B------:R3:W5:Y:S02]  /*4d90*/  MUFU.EX2 R241, R3 ;  /* 0x0000000300f17308 */ /* 0x0007640000000800 */
[C---:B-1----:R-:W-:Y:S08]  /*4da0*/  HMMA.16816.F32 R72, R4.reuse, R8, RZ ;  /* 0x000000080448723c */ /* 0x042ff000000018ff */
[----:B------:R-:W-:Y:S01]  /*4db0*/  HMMA.16816.F32 R64, R4, R10, RZ ;  /* 0x0000000a0440723c */ /* 0x000fe200000018ff */
[----:B------:R-:W1:Y:S01]  /*4dc0*/  LDSM.16.MT88.4 R8, [R201+0x3800] ;  /* 0x00380000c908783b */ /* 0x000e620000004200 */
[----:B---3--:R-:W-:-:S06]  /*4dd0*/  FFMA.FTZ R3, R26, c[0x0][0x2d0], -R2 ;  /* 0x0000b4001a037a23 */ /* 0x008fcc0000010802 */
[C---:B--2---:R-:W-:Y:S01]  /*4de0*/  HMMA.16816.F32 R60, R4.reuse, R16, RZ ;  /* 0x00000010043c723c */ /* 0x044fe200000018ff */
[----:B------:R2:W-:Y:S07]  /*4df0*/  MUFU.EX2 R238, R3 ;  /* 0x0000000300ee7308 */ /* 0x0005ee0000000800 */
[C---:B------:R-:W-:Y:S01]  /*4e00*/  HMMA.16816.F32 R56, R4.reuse, R18, RZ ;  /* 0x000000120438723c */ /* 0x040fe200000018ff */
[----:B------:R-:W3:Y:S07]  /*4e10*/  LDSM.16.MT88.4 R16, [R200+0x800] ;  /* 0x00080000c810783b */ /* 0x000eee0000004200 */
[----:B------:R-:W-:Y:S01]  /*4e20*/  HMMA.16816.F32 R44, R4, R20, RZ ;  /* 0x00000014042c723c */ /* 0x000fe200000018ff */
[----:B--2---:R-:W-:-:S02]  /*4e30*/  FFMA.FTZ R3, R27, c[0x0][0x2d0], -R2 ;  /* 0x0000b4001b037a23 */ /* 0x004fc40000010802 */
[----:B------:R-:W-:Y:S02]  /*4e40*/  LDSM.16.MT88.4 R24, [R199+0x800] ;  /* 0x00080000c718783b */ /* 0x000fe40000004200 */
[----:B------:R2:W1:Y:S03]  /*4e50*/  MUFU.EX2 R244, R3 ;  /* 0x0000000300f47308 */ /* 0x0004660000000800 */
[C---:B------:R-:W-:Y:S01]  /*4e60*/  HMMA.16816.F32 R52, R4.reuse, R22, RZ ;  /* 0x000000160434723c */ /* 0x040fe200000018ff */
[----:B------:R-:W3:Y:S07]  /*4e70*/  LDSM.16.MT88.4 R20, [R198+0x800] ;  /* 0x00080000c614783b */ /* 0x000eee0000004200 */
[----:B------:R-:W-:Y:S01]  /*4e80*/  HMMA.16816.F32 R40, R4, R28, RZ ;  /* 0x0000001c0428723c */ /* 0x000fe200000018ff */
[----:B--2---:R-:W-:-:S07]  /*4e90*/  FFMA.FTZ R3, R36, c[0x0][0x2d0], -R0 ;  /* 0x0000b40024037a23 */ /* 0x004fce0000010800 */
[C---:B------:R-:W-:Y:S01]  /*4ea0*/  HMMA.16816.F32 R48, R4.reuse, R30, RZ ;  /* 0x0000001e0430723c */ /* 0x040fe200000018ff */
[----:B------:R-:W2:Y:S01]  /*4eb0*/  LDSM.16.MT88.4 R28, [R201+0x800] ;  /* 0x00080000c91c783b */ /* 0x000ea20000004200 */
[----:B------:R1:W-:Y:S06]  /*4ec0*/  MUFU.EX2 R236, R3 ;  /* 0x0000000300ec7308 */ /* 0x0003ec0000000800 */
[C---:B----4-:R-:W-:Y:S08]  /*4ed0*/  HMMA.16816.F32 R84, R4.reuse, R12, RZ ;  /* 0x0000000c0454723c */ /* 0x050ff000000018ff */
[----:B------:R-:W-:Y:S01]  /*4ee0*/  HMMA.16816.F32 R100, R4, R14, RZ ;  /* 0x0000000e0464723c */ /* 0x000fe200000018ff */
[----:B------:R-:W-:Y:S01]  /*4ef0*/  LDSM.16.MT88.4 R12, [R200+0x4000] ;  /* 0x00400000c80c783b */ /* 0x000fe20000004200 */
[----:B-1----:R-:W-:-:S04]  /*4f00*/  FFMA.FTZ R3, R37, c[0x0][0x2d0], -R0 ;  /* 0x0000b40025037a23 */ /* 0x002fc80000010800 */
[----:B------:R1:W4:Y:S02]  /*4f10*/  MUFU.EX2 R234, R3 ;  /* 0x0000000300ea7308 */ /* 0x0003240000000800 */
[C---:B------:R-:W-:Y:S08]  /*4f20*/  HMMA.16816.F32 R124, R4.reuse, R8, RZ ;  /* 0x00000008047c723c */ /* 0x040ff000000018ff */
[----:B------:R-:W-:Y:S01]  /*4f30*/  HMMA.16816.F32 R112, R4, R10, RZ ;  /* 0x0000000a0470723c */ /* 0x000fe200000018ff */
[----:B------:R-:W-:Y:S01]  /*4f40*/  LDSM.16.MT88.4 R8, [R198+0x4000] ;  /* 0x00400000c608783b */ /* 0x000fe20000004200 */
[----:B-1----:R-:W-:-:S04]  /*4f50*/  FFMA.FTZ R3, R38, c[0x0][0x2d0], -R0 ;  /* 0x0000b40026037a23 */ /* 0x002fc80000010800 */
[----:B------:R1:W-:Y:S02]  /*4f60*/  MUFU.EX2 R235, R3 ;  /* 0x0000000300eb7308 */ /* 0x0003e40000000800 */
[----:B-1----:R-:W-:Y:S02]  /*4f70*/  FFMA.FTZ R3, R39, c[0x0][0x2d0], -R0 ;  /* 0x0000b40027037a23 */ /* 0x002fe40000010800 */
[C---:B------:R-:W-:Y:S04]  /*4f80*/  HMMA.16816.F32 R36, R4.reuse, R32, RZ ;  /* 0x000000200424723c */ /* 0x040fe800000018ff */
[----:B------:R1:W1:Y:S04]  /*4f90*/  MUFU.EX2 R237, R3 ;  /* 0x0000000300ed7308 */ /* 0x0002680000000800 */
[----:B------:R-:W-:Y:S07]  /*4fa0*/  HMMA.16816.F32 R32, R4, R34, RZ ;  /* 0x000000220420723c */ /* 0x000fee00000018ff */
[----:B-----5:R-:W-:-:S02]  /*4fb0*/  F2FP.PACK_AB R4, R241, R239 ;  /* 0x000000eff104723e */ /* 0x020fc400000000ff */
[----:B------:R-:W-:Y:S01]  /*4fc0*/  F2FP.PACK_AB R6, R244, R238 ;  /* 0x000000eef406723e */ /* 0x000fe200000000ff */
[--C-:B-1----:R-:W-:Y:S01]  /*4fd0*/  FFMA.FTZ R3, R70, c[0x0][0x2d0], -R2.reuse ;  /* 0x0000b40046037a23 */ /* 0x102fe20000010802 */
[----:B----4-:R-:W-:Y:S01]  /*4fe0*/  F2FP.PACK_AB R5, R234, R236 ;  /* 0x000000ecea05723e */ /* 0x010fe200000000ff */
[----:B------:R-:W-:Y:S01]  /*4ff0*/  IMAD.MOV.U32 R70, RZ, RZ, R161 ;  /* 0x000000ffff467224 */ /* 0x000fe200078e00a1 */
[----:B------:R-:W-:Y:S01]  /*5000*/  F2FP.PACK_AB R7, R237, R235 ;  /* 0x000000ebed07723e */ /* 0x000fe200000000ff */
[----:B------:R1:W-:Y:S06]  /*5010*/  MUFU.EX2 R219, R3 ;  /* 0x0000000300db7308 */ /* 0x0003ec0000000800 */
[C---:B---3--:R-:W-:Y:S08]  /*5020*/  HMMA.16816.F32 R120, R4.reuse, R16, R72 ;  /* 0x000000100478723c */ /* 0x048ff00000001848 */
[----:B------:R-:W-:Y:S01]  /*5030*/  HMMA.16816.F32 R108, R4, R18, R64 ;  /* 0x00000012046c723c */ /* 0x000fe20000001840 */
[----:B------:R-:W3:Y:S01]  /*5040*/  LDSM.16.MT88.4 R16, [R199+0x4000] ;  /* 0x00400000c710783b */ /* 0x000ee20000004200 */
[----:B-1----:R-:W-:-:S04]  /*5050*/  FFMA.FTZ R3, R88, c[0x0][0x2d0], -R2 ;  /* 0x0000b40058037a23 */ /* 0x002fc80000010802 */
[----:B------:R1:W4:Y:S02]  /*5060*/  MUFU.EX2 R220, R3 ;  /* 0x0000000300dc7308 */ /* 0x0003240000000800 */
[C---:B------:R-:W-:Y:S08]  /*5070*/  HMMA.16816.F32 R140, R4.reuse, R20, R80 ;  /* 0x00000014048c723c */ /* 0x040ff00000001850 */
[----:B------:R-:W-:Y:S01]  /*5080*/  HMMA.16816.F32 R136, R4, R22, R76 ;  /* 0x000000160488723c */ /* 0x000fe2000000184c */
[----:B------:R-:W5:Y:S01]  /*5090*/  LDSM.16.MT88.4 R20, [R201+0x4000] ;  /* 0x00400000c914783b */ /* 0x000f620000004200 */
[----:B-1----:R-:W-:-:S06]  /*50a0*/  FFMA.FTZ R3, R71, c[0x0][0x2d0], -R2 ;  /* 0x0000b40047037a23 */ /* 0x002fcc0000010802 */
[C---:B------:R-:W-:Y:S01]  /*50b0*/  HMMA.16816.F32 R116, R4.reuse, R24, R60 ;  /* 0x000000180474723c */ /* 0x040fe2000000183c */
[----:B------:R1:W-:Y:S07]  /*50c0*/  MUFU.EX2 R217, R3 ;  /* 0x0000000300d97308 */ /* 0x0003ee0000000800 */
[C---:B------:R-:W-:Y:S01]  /*50d0*/  HMMA.16816.F32 R104, R4.reuse, R26, R56 ;  /* 0x0000001a0468723c */ /* 0x040fe20000001838 */
[----:B------:R-:W4:Y:S07]  /*50e0*/  LDSM.16.MT88.4 R24, [R200+0x1000] ;  /* 0x00100000c818783b */ /* 0x000f2e0000004200 */
[----:B--2---:R-:W-:Y:S01]  /*50f0*/  HMMA.16816.F32 R96, R4, R28, R44 ;  /* 0x0000001c0460723c */ /* 0x004fe2000000182c */
[----:B-1----:R-:W-:-:S04]  /*5100*/  FFMA.FTZ R3, R92, c[0x0][0x2d0], -R2 ;  /* 0x0000b4005c037a23 */ /* 0x002fc80000010802 */
[----:B------:R1:W2:Y:S03]  /*5110*/  MUFU.EX2 R218, R3 ;  /* 0x0000000300da7308 */ /* 0x0002a60000000800 */
[C---:B---3--:R-:W-:Y:S08]  /*5120*/  HMMA.16816.F32 R72, R4.reuse, R16, R84 ;  /* 0x000000100448723c */ /* 0x048ff00000001854 */
[----:B------:R-:W-:Y:S01]  /*5130*/  HMMA.16816.F32 R64, R4, R18, R100 ;  /* 0x000000120440723c */ /* 0x000fe20000001864 */
[----:B------:R-:W3:Y:S01]  /*5140*/  LDSM.16.MT88.4 R16, [R201+0x1000] ;  /* 0x00100000c910783b */ /* 0x000ee20000004200 */
[----:B-1----:R-:W-:-:S06]  /*5150*/  FFMA.FTZ R3, R93, c[0x0][0x2d0], -R0 ;  /* 0x0000b4005d037a23 */ /* 0x002fcc0000010800 */
[C---:B------:R-:W-:Y:S01]  /*5160*/  HMMA.16816.F32 R88, R4.reuse, R30, R52 ;  /* 0x0000001e0458723c */ /* 0x040fe20000001834 */
[----:B------:R-:W1:Y:S01]  /*5170*/  LDSM.16.MT88.4 R28, [R198+0x1000] ;  /* 0x00100000c61c783b */ /* 0x000e620000004200 */
[----:B------:R2:W-:Y:S06]  /*5180*/  MUFU.EX2 R216, R3 ;  /* 0x0000000300d87308 */ /* 0x0005ec0000000800 */
[C---:B------:R-:W-:Y:S08]  /*5190*/  HMMA.16816.F32 R36, R4.reuse, R12, R36 ;  /* 0x0000000c0424723c */ /* 0x040ff00000001824 */
[----:B------:R-:W-:Y:S01]  /*51a0*/  HMMA.16816.F32 R44, R4, R14, R32 ;  /* 0x0000000e042c723c */ /* 0x000fe20000001820 */
[----:B------:R-:W1:Y:S01]  /*51b0*/  LDSM.16.MT88.4 R12, [R199+0x1000] ;  /* 0x00100000c70c783b */ /* 0x000e620000004200 */
[----:B--2---:R-:W-:-:S04]  /*51c0*/  FFMA.FTZ R3, R94, c[0x0][0x2d0], -R0 ;  /* 0x0000b4005e037a23 */ /* 0x004fc80000010800 */
[----:B------:R2:W1:Y:S02]  /*51d0*/  MUFU.EX2 R215, R3 ;  /* 0x0000000300d77308 */ /* 0x0004640000000800 */
[C---:B------:R-:W-:Y:S08]  /*51e0*/  HMMA.16816.F32 R80, R4.reuse, R8, R40 ;  /* 0x000000080450723c */ /* 0x040ff00000001828 */
[----:B------:R-:W-:Y:S01]  /*51f0*/  HMMA.16816.F32 R76, R4, R10, R48 ;  /* 0x0000000a044c723c */ /* 0x000fe20000001830 */
[----:B------:R-:W3:Y:S01]  /*5200*/  LDSM.16.MT88.4 R8, [R198+0x4800] ;  /* 0x00480000c608783b */ /* 0x000ee20000004200 */
[----:B--2---:R-:W-:-:S06]  /*5210*/  FFMA.FTZ R3, R95, c[0x0][0x2d0], -R0 ;  /* 0x0000b4005f037a23 */ /* 0x004fcc0000010800 */
[C---:B-----5:R-:W-:Y:S01]  /*5220*/  HMMA.16816.F32 R56, R4.reuse, R20, R124 ;  /* 0x000000140438723c */ /* 0x060fe2000000187c */
[----:B------:R2:W-:Y:S07]  /*5230*/  MUFU.EX2 R214, R3 ;  /* 0x0000000300d67308 */ /* 0x0005ee0000000800 */
[----:B------:R-:W-:Y:S01]  /*5240*/  HMMA.16816.F32 R40, R4, R22, R112 ;  /* 0x000000160428723c */ /* 0x000fe20000001870 */
[----:B------:R-:W5:Y:S06]  /*5250*/  LDSM.16.MT88.4 R20, [R200+0x4800] ;  /* 0x00480000c814783b */ /* 0x000f6c0000004200 */
[----:B----4-:R-:W-:-:S02]  /*5260*/  F2FP.PACK_AB R4, R220, R219 ;  /* 0x000000dbdc04723e */ /* 0x010fc400000000ff */
[----:B------:R-:W-:Y:S01]  /*5270*/  F2FP.PACK_AB R6, R218, R217 ;  /* 0x000000d9da06723e */ /* 0x000fe200000000ff */
[----:B--2---:R-:W-:Y:S01]  /*5280*/  FFMA.FTZ R3, R144, c[0x0][0x2d0], -R0 ;  /* 0x0000b40090037a23 */ /* 0x004fe20000010800 */
[----:B-1----:R-:W-:-:S03]  /*5290*/  F2FP.PACK_AB R5, R215, R216 ;  /* 0x000000d8d705723e */ /* 0x002fc600000000ff */
[----:B------:R1:W2:Y:S02]  /*52a0*/  MUFU.EX2 R213, R3 ;  /* 0x0000000300d57308 */ /* 0x0002a40000000800 */
[----:B-1----:R-:W-:Y:S01]  /*52b0*/  FFMA.FTZ R3, R145, c[0x0][0x2d0], -R2 ;  /* 0x0000b40091037a23 */ /* 0x002fe20000010802 */
[----:B--2---:R-:W-:-:S05]  /*52c0*/  F2FP.PACK_AB R7, R213, R214 ;  /* 0x000000d6d507723e */ /* 0x004fca00000000ff */
[----:B------:R1:W-:Y:S02]  /*52d0*/  MUFU.EX2 R171, R3 ;  /* 0x0000000300ab7308 */ /* 0x0003e40000000800 */
[C---:B------:R-:W-:Y:S08]  /*52e0*/  HMMA.16816.F32 R48, R4.reuse, R24, R120 ;  /* 0x000000180430723c */ /* 0x040ff00000001878 */
[----:B------:R-:W-:Y:S01]  /*52f0*/  HMMA.16816.F32 R32, R4, R26, R108 ;  /* 0x0000001a0420723c */ /* 0x000fe2000000186c */
[----:B------:R-:W2:Y:S01]  /*5300*/  LDSM.16.MT88.4 R24, [R199+0x4800] ;  /* 0x00480000c718783b */ /* 0x000ea20000004200 */
[----:B-1----:R-:W-:-:S04]  /*5310*/  FFMA.FTZ R3, R146, c[0x0][0x2d0], -R2 ;  /* 0x0000b40092037a23 */ /* 0x002fc80000010802 */
[----:B------:R1:W4:Y:S02]  /*5320*/  MUFU.EX2 R170, R3 ;  /* 0x0000000300aa7308 */ /* 0x0003240000000800 */
[C---:B---3--:R-:W-:Y:S08]  /*5330*/  HMMA.16816.F32 R100, R4.reuse, R16, R96 ;  /* 0x000000100464723c */ /* 0x048ff00000001860 */
[----:B------:R-:W-:Y:S01]  /*5340*/  HMMA.16816.F32 R92, R4, R18, R88 ;  /* 0x00000012045c723c */ /* 0x000fe20000001858 */
[----:B------:R-:W3:Y:S01]  /*5350*/  LDSM.16.MT88.4 R16, [R201+0x4800] ;  /* 0x00480000c910783b */ /* 0x000ee20000004200 */
[----:B-1----:R-:W-:-:S06]  /*5360*/  FFMA.FTZ R3, R147, c[0x0][0x2d0], -R2 ;  /* 0x0000b40093037a23 */ /* 0x002fcc0000010802 */
[C---:B------:R-:W-:Y:S01]  /*5370*/  HMMA.16816.F32 R52, R4.reuse, R28, R140 ;  /* 0x0000001c0434723c */ /* 0x040fe2000000188c */
[----:B------:R1:W-:Y:S07]  /*5380*/  MUFU.EX2 R169, R3 ;  /* 0x0000000300a97308 */ /* 0x0003ee0000000800 */
[C---:B------:R-:W-:Y:S08]  /*5390*/  HMMA.16816.F32 R60, R4.reuse, R30, R136 ;  /* 0x0000001e043c723c */ /* 0x040ff00000001888 */
[----:B------:R-:W-:Y:S01]  /*53a0*/  HMMA.16816.F32 R28, R4, R12, R116 ;  /* 0x0000000c041c723c */ /* 0x000fe20000001874 */
[----:B-1----:R-:W-:-:S04]  /*53b0*/  FFMA.FTZ R3, R148, c[0x0][0x2d0], -R2 ;  /* 0x0000b40094037a23 */ /* 0x002fc80000010802 */
[----:B------:R1:W1:Y:S03]  /*53c0*/  MUFU.EX2 R168, R3 ;  /* 0x0000000300a87308 */ /* 0x0002660000000800 */
[C---:B------:R-:W-:Y:S01]  /*53d0*/  HMMA.16816.F32 R108, R4.reuse, R14, R104 ;  /* 0x0000000e046c723c */ /* 0x040fe20000001868 */
[----:B------:R-:W3:Y:S07]  /*53e0*/  LDSM.16.MT88.4 R12, [R198+0x1800] ;  /* 0x00180000c60c783b */ /* 0x000eee0000004200 */
[----:B------:R-:W-:Y:S01]  /*53f0*/  HMMA.16816.F32 R112, R4, R8, R80 ;  /* 0x000000080470723c */ /* 0x000fe20000001850 */
[----:B-1----:R-:W-:-:S07]  /*5400*/  FFMA.FTZ R3, R149, c[0x0][0x2d0], -R0 ;  /* 0x0000b40095037a23 */ /* 0x002fce0000010800 */
[C---:B------:R-:W-:Y:S01]  /*5410*/  HMMA.16816.F32 R104, R4.reuse, R10, R76 ;  /* 0x0000000a0468723c */ /* 0x040fe2000000184c */
[----:B------:R-:W1:Y:S01]  /*5420*/  LDSM.16.MT88.4 R8, [R200+0x1800] ;  /* 0x00180000c808783b */ /* 0x000e620000004200 */
[----:B------:R2:W-:Y:S06]  /*5430*/  MUFU.EX2 R163, R3 ;  /* 0x0000000300a37308 */ /* 0x0005ec0000000800 */
[C---:B-----5:R-:W-:Y:S08]  /*5440*/  HMMA.16816.F32 R36, R4.reuse, R20, R36 ;  /* 0x000000140424723c */ /* 0x060ff00000001824 */
[----:B------:R-:W-:Y:S01]  /*5450*/  HMMA.16816.F32 R116, R4, R22, R44 ;  /* 0x000000160474723c */ /* 0x000fe2000000182c */
[----:B------:R-:W5:Y:S01]  /*5460*/  LDSM.16.MT88.4 R20, [R199+0x1800] ;  /* 0x00180000c714783b */ /* 0x000f620000004200 */
[----:B--2---:R-:W-:-:S04]  /*5470*/  FFMA.FTZ R3, R151, c[0x0][0x2d0], -R0 ;  /* 0x0000b40097037a23 */ /* 0x004fc80000010800 */
[----:B------:R2:W1:Y:S02]  /*5480*/  MUFU.EX2 R162, R3 ;  /* 0x0000000300a27308 */ /* 0x0004640000000800 */
[C---:B------:R-:W-:Y:S08]  /*5490*/  HMMA.16816.F32 R124, R4.reuse, R24, R72 ;  /* 0x00000018047c723c */ /* 0x040ff00000001848 */
[----:B------:R-:W-:Y:S01]  /*54a0*/  HMMA.16816.F32 R120, R4, R26, R64 ;  /* 0x0000001a0478723c */ /* 0x000fe20000001840 */
[----:B------:R-:W5:Y:S01]  /*54b0*/  LDSM.16.MT88.4 R24, [R201+0x1800] ;  /* 0x00180000c918783b */ /* 0x000f620000004200 */
[----:B--2---:R-:W-:-:S06]  /*54c0*/  FFMA.FTZ R3, R150, c[0x0][0x2d0], -R0 ;  /* 0x0000b40096037a23 */ /* 0x004fcc0000010800 */
[C---:B---3--:R-:W-:Y:S01]  /*54d0*/  HMMA.16816.F32 R96, R4.reuse, R16, R56 ;  /* 0x000000100460723c */ /* 0x048fe20000001838 */
[----:B------:R2:W-:Y:S07]  /*54e0*/  MUFU.EX2 R161, R3 ;  /* 0x0000000300a17308 */ /* 0x0005ee0000000800 */
[----:B------:R-:W-:Y:S01]  /*54f0*/  HMMA.16816.F32 R88, R4, R18, R40 ;  /* 0x000000120458723c */ /* 0x000fe20000001828 */
[----:B------:R-:W3:Y:S06]  /*5500*/  LDSM.16.MT88.4 R16, [R198+0x5000] ;  /* 0x00500000c610783b */ /* 0x000eec0000004200 */
[----:B----4-:R-:W-:-:S02]  /*5510*/  F2FP.PACK_AB R4, R170, R171 ;  /* 0x000000abaa04723e */ /* 0x010fc400000000ff */
[----:B------:R-:W-:Y:S01]  /*5520*/  F2FP.PACK_AB R6, R168, R169 ;  /* 0x000000a9a806723e */ /* 0x000fe200000000ff */
[----:B--2---:R-:W-:Y:S01]  /*5530*/  FFMA.FTZ R3, R152, c[0x0][0x2d0], -R0 ;  /* 0x0000b40098037a23 */ /* 0x004fe20000010800 */
[----:B-1----:R-:W-:Y:S01]  /*5540*/  F2FP.PACK_AB R5, R162, R163 ;  /* 0x000000a3a205723e */ /* 0x002fe200000000ff */
[----:B------:R-:W-:Y:S02]  /*5550*/  IMAD.MOV.U32 R152, RZ, RZ, R70 ;  /* 0x000000ffff987224 */ /* 0x000fe400078e0046 */
[----:B------:R-:W1:Y:S02]  /*5560*/  MUFU.EX2 R151, R3 ;  /* 0x0000000300977308 */ /* 0x000e640000000800 */
[----:B-1----:R-:W-:Y:S01]  /*5570*/  F2FP.PACK_AB R7, R151, R161 ;  /* 0x000000a19707723e */ /* 0x002fe200000000ff */
[----:B------:R-:W-:-:S05]  /*5580*/  FFMA.FTZ R3, R153, c[0x0][0x2d0], -R2 ;  /* 0x0000b40099037a23 */ /* 0x000fca0000010802 */
[----:B------:R1:W-:Y:S01]  /*5590*/  MUFU.EX2 R150, R3 ;  /* 0x0000000300967308 */ /* 0x0003e20000000800 */
[C---:B------:R-:W-:Y:S08]  /*55a0*/  HMMA.16816.F32 R84, R4.reuse, R12, R52 ;  /* 0x0000000c0454723c */ /* 0x040ff00000001834 */
[----:B------:R-:W-:Y:S01]  /*55b0*/  HMMA.16816.F32 R80, R4, R14, R60 ;  /* 0x0000000e0450723c */ /* 0x000fe2000000183c */
[----:B------:R-:W2:Y:S01]  /*55c0*/  LDSM.16.MT88.4 R12, [R200+0x5000] ;  /* 0x00500000c80c783b */ /* 0x000ea20000004200 */
[----:B-1----:R-:W-:-:S06]  /*55d0*/  FFMA.FTZ R3, R154, c[0x0][0x2d0], -R2 ;  /* 0x0000b4009a037a23 */ /* 0x002fcc0000010802 */
[C---:B------:R-:W-:Y:S01]  /*55e0*/  HMMA.16816.F32 R76, R4.reuse, R8, R48 ;  /* 0x00000008044c723c */ /* 0x040fe20000001830 */
[----:B------:R1:W4:Y:S07]  /*55f0*/  MUFU.EX2 R149, R3 ;  /* 0x0000000300957308 */ /* 0x00032e0000000800 */
[C---:B------:R-:W-:Y:S01]  /*5600*/  HMMA.16816.F32 R72, R4.reuse, R10, R32 ;  /* 0x0000000a0448723c */ /* 0x040fe20000001820 */
[----:B------:R-:W2:Y:S04]  /*5610*/  LDSM.16.MT88.4 R8, [R199+0x5000] ;  /* 0x00500000c708783b */ /* 0x000ea80000004200 */
[----:B------:R-:W-:Y:S03]  /*5620*/  LDSM.16.MT88.4 R32, [R198+0x2000] ;  /* 0x00200000c620783b */ /* 0x000fe60000004200 */
[----:B-----5:R-:W-:Y:S01]  /*5630*/  HMMA.16816.F32 R64, R4, R20, R28 ;  /* 0x000000140440723c */ /* 0x020fe2000000181c */
[----:B------:R-:W5:Y:S01]  /*5640*/  LDSM.16.MT88.4 R28, [R201+0x5000] ;  /* 0x00500000c91c783b */ /* 0x000f620000004200 */
[----:B-1----:R-:W-:-:S04]  /*5650*/  FFMA.FTZ R3, R155, c[0x0][0x2d0], -R2 ;  /* 0x0000b4009b037a23 */ /* 0x002fc80000010802 */
[----:B------:R1:W-:Y:S02]  /*5660*/  MUFU.EX2 R148, R3 ;  /* 0x0000000300947308 */ /* 0x0003e40000000800 */
[C---:B------:R-:W-:Y:S08]  /*5670*/  HMMA.16816.F32 R52, R4.reuse, R24, R100 ;  /* 0x000000180434723c */ /* 0x040ff00000001864 */
[----:B------:R-:W-:Y:S01]  /*5680*/  HMMA.16816.F32 R56, R4, R26, R92 ;  /* 0x0000001a0438723c */ /* 0x000fe2000000185c */
[----:B------:R-:W4:Y:S01]  /*5690*/  LDSM.16.MT88.4 R24, [R200+0x2000] ;  /* 0x00200000c818783b */ /* 0x000f220000004200 */
[----:B-1----:R-:W-:-:S06]  /*56a0*/  FFMA.FTZ R3, R156, c[0x0][0x2d0], -R2 ;  /* 0x0000b4009c037a23 */ /* 0x002fcc0000010802 */
[C---:B---3--:R-:W-:Y:S01]  /*56b0*/  HMMA.16816.F32 R48, R4.reuse, R16, R112 ;  /* 0x000000100430723c */ /* 0x048fe20000001870 */
[----:B------:R1:W3:Y:S07]  /*56c0*/  MUFU.EX2 R147, R3 ;  /* 0x0000000300937308 */ /* 0x0002ee0000000800 */
[C---:B------:R-:W-:Y:S01]  /*56d0*/  HMMA.16816.F32 R40, R4.reuse, R18, R104 ;  /* 0x000000120428723c */ /* 0x040fe20000001868 */
[----:B------:R-:W3:Y:S07]  /*56e0*/  LDSM.16.MT88.4 R16, [R199+0x2000] ;  /* 0x00200000c710783b */ /* 0x000eee0000004200 */
[----:B------:R-:W-:Y:S01]  /*56f0*/  HMMA.16816.F32 R60, R4, R22, R108 ;  /* 0x00000016043c723c */ /* 0x000fe2000000186c */
[----:B------:R-:W3:Y:S01]  /*5700*/  LDSM.16.MT88.4 R20, [R201+0x2000] ;  /* 0x00200000c914783b */ /* 0x000ee20000004200 */
[----:B-1----:R-:W-:-:S04]  /*5710*/  FFMA.FTZ R3, R157, c[0x0][0x2d0], -R0 ;  /* 0x0000b4009d037a23 */ /* 0x002fc80000010800 */
[----:B------:R1:W-:Y:S02]  /*5720*/  MUFU.EX2 R146, R3 ;  /* 0x0000000300927308 */ /* 0x0003e40000000800 */
[C---:B--2---:R-:W-:Y:S08]  /*5730*/  HMMA.16816.F32 R44, R4.reuse, R12, R36 ;  /* 0x0000000c042c723c */ /* 0x044ff00000001824 */
[----:B------:R-:W-:Y:S01]  /*5740*/  HMMA.16816.F32 R36, R4, R14, R116 ;  /* 0x0000000e0424723c */ /* 0x000fe20000001874 */
[----:B------:R-:W2:Y:S01]  /*5750*/  LDSM.16.MT88.4 R12, [R198+0x5800] ;  /* 0x00580000c60c783b */ /* 0x000ea20000004200 */
[----:B-1----:R-:W-:-:S06]  /*5760*/  FFMA.FTZ R3, R159, c[0x0][0x2d0], -R0 ;  /* 0x0000b4009f037a23 */ /* 0x002fcc0000010800 */
[C---:B------:R-:W-:Y:S01]  /*5770*/  HMMA.16816.F32 R100, R4.reuse, R8, R124 ;  /* 0x000000080464723c */ /* 0x040fe2000000187c */
[----:B------:R-:W-:Y:S01]  /*5780*/  LDSM.16.MT88.4 R124, [R199+0x6800] ;  /* 0x00680000c77c783b */ /* 0x000fe20000004200 */
[----:B------:R1:W1:Y:S06]  /*5790*/  MUFU.EX2 R145, R3 ;  /* 0x0000000300917308 */ /* 0x00026c0000000800 */
[C---:B------:R-:W-:Y:S01]  /*57a0*/  HMMA.16816.F32 R108, R4.reuse, R10, R120 ;  /* 0x0000000a046c723c */ /* 0x040fe20000001878 */
[----:B------:R-:W2:Y:S07]  /*57b0*/  LDSM.16.MT88.4 R8, [R200+0x5800] ;  /* 0x00580000c808783b */ /* 0x000eae0000004200 */
[----:B-----5:R-:W-:Y:S01]  /*57c0*/  HMMA.16816.F32 R116, R4, R28, R96 ;  /* 0x0000001c0474723c */ /* 0x020fe20000001860 */
[----:B-1----:R-:W-:-:S04]  /*57d0*/  FFMA.FTZ R3, R158, c[0x0][0x2d0], -R0 ;  /* 0x0000b4009e037a23 */ /* 0x002fc80000010800 */
[----:B------:R1:W-:Y:S03]  /*57e0*/  MUFU.EX2 R144, R3 ;  /* 0x0000000300907308 */ /* 0x0003e60000000800 */
[----:B------:R-:W-:Y:S01]  /*57f0*/  HMMA.16816.F32 R92, R4, R30, R88 ;  /* 0x0000001e045c723c */ /* 0x000fe20000001858 */
[----:B------:R-:W-:Y:S06]  /*5800*/  LDSM.16.MT88.4 R28, [R199+0x5800] ;  /* 0x00580000c71c783b */ /* 0x000fec0000004200 */
[----:B----4-:R-:W-:-:S02]  /*5810*/  F2FP.PACK_AB R4, R149, R150 ;  /* 0x000000969504723e */ /* 0x010fc400000000ff */
[----:B---3--:R-:W-:Y:S02]  /*5820*/  F2FP.PACK_AB R6, R147, R148 ;  /* 0x000000949306723e */ /* 0x008fe400000000ff */
[----:B------:R-:W-:Y:S01]  /*5830*/  F2FP.PACK_AB R5, R145, R146 ;  /* 0x000000929105723e */ /* 0x000fe200000000ff */
[----:B-1----:R-:W-:-:S04]  /*5840*/  FFMA.FTZ R3, R160, c[0x0][0x2d0], -R0 ;  /* 0x0000b400a0037a23 */ /* 0x002fc80000010800 */
[----:B------:R1:W3:Y:S02]  /*5850*/  MUFU.EX2 R143, R3 ;  /* 0x00000003008f7308 */ /* 0x0002e40000000800 */
[----:B-1----:R-:W-:Y:S01]  /*5860*/  FFMA.FTZ R3, R176, c[0x0][0x2d0], -R2 ;  /* 0x0000b400b0037a23 */ /* 0x002fe20000010802 */
[----:B---3--:R-:W-:-:S05]  /*5870*/  F2FP.PACK_AB R7, R143, R144 ;  /* 0x000000908f07723e */ /* 0x008fca00000000ff */
[----:B------:R1:W-:Y:S02]  /*5880*/  MUFU.EX2 R142, R3 ;  /* 0x00000003008e7308 */ /* 0x0003e40000000800 */
[C---:B------:R-:W-:Y:S08]  /*5890*/  HMMA.16816.F32 R104, R4.reuse, R34, R80 ;  /* 0x000000220468723c */ /* 0x040ff00000001850 */
[----:B------:R-:W-:Y:S01]  /*58a0*/  HMMA.16816.F32 R80, R4, R24, R76 ;  /* 0x000000180450723c */ /* 0x000fe2000000184c */
[----:B-1----:R-:W-:-:S07]  /*58b0*/  FFMA.FTZ R3, R177, c[0x0][0x2d0], -R2 ;  /* 0x0000b400b1037a23 */ /* 0x002fce0000010802 */
[C---:B------:R-:W-:Y:S01]  /*58c0*/  HMMA.16816.F32 R96, R4.reuse, R16, R64 ;  /* 0x000000100460723c */ /* 0x040fe20000001840 */
[----:B------:R1:W3:Y:S07]  /*58d0*/  MUFU.EX2 R141, R3 ;  /* 0x00000003008d7308 */ /* 0x0002ee0000000800 */
[C---:B------:R-:W-:Y:S08]  /*58e0*/  HMMA.16816.F32 R76, R4.reuse, R20, R52 ;  /* 0x00000014044c723c */ /* 0x040ff00000001834 */
[C---:B------:R-:W-:Y:S01]  /*58f0*/  HMMA.16816.F32 R64, R4.reuse, R22, R56 ;  /* 0x000000160440723c */ /* 0x040fe20000001838 */
[--C-:B-1----:R-:W-:Y:S01]  /*5900*/  FFMA.FTZ R3, R178, c[0x0][0x2d0], -R2.reuse ;  /* 0x0000b400b2037a23 */ /* 0x102fe20000010802 */
[----:B------:R-:W1:Y:S03]  /*5910*/  LDSM.16.MT88.4 R20, [R201+0x5800] ;  /* 0x00580000c914783b */ /* 0x000e660000004200 */
[----:B------:R4:W-:Y:S03]  /*5920*/  MUFU.EX2 R140, R3 ;  /* 0x00000003008c7308 */ /* 0x0009e60000000800 */
[C---:B------:R-:W-:Y:S08]  /*5930*/  HMMA.16816.F32 R112, R4.reuse, R32, R84 ;  /* 0x000000200470723c */ /* 0x040ff00000001854 */
[----:B------:R-:W-:Y:S01]  /*5940*/  HMMA.16816.F32 R84, R4, R18, R60 ;  /* 0x000000120454723c */ /* 0x000fe2000000183c */
[----:B------:R-:W-:Y:S01]  /*5950*/  LDSM.16.MT88.4 R16, [R198+0x2800] ;  /* 0x00280000c610783b */ /* 0x000fe20000004200 */
[----:B----4-:R-:W-:-:S06]  /*5960*/  FFMA.FTZ R3, R179, c[0x0][0x2d0], -R2 ;  /* 0x0000b400b3037a23 */ /* 0x010fcc0000010802 */
[C---:B--2---:R-:W-:Y:S01]  /*5970*/  HMMA.16816.F32 R60, R4.reuse, R12, R48 ;  /* 0x0000000c043c723c */ /* 0x044fe20000001830 */
[----:B------:R2:W4:Y:S07]  /*5980*/  MUFU.EX2 R139, R3 ;  /* 0x00000003008b7308 */ /* 0x00052e0000000800 */
[C---:B------:R-:W-:Y:S01]  /*5990*/  HMMA.16816.F32 R52, R4.reuse, R14, R40 ;  /* 0x0000000e0434723c */ /* 0x040fe20000001828 */
[----:B------:R-:W5:Y:S07]  /*59a0*/  LDSM.16.MT88.4 R12, [R200+0x2800] ;  /* 0x00280000c80c783b */ /* 0x000f6e0000004200 */
[----:B------:R-:W-:Y:S01]  /*59b0*/  HMMA.16816.F32 R88, R4, R26, R72 ;  /* 0x0000001a0458723c */ /* 0x000fe20000001848 */
[----:B--2---:R-:W-:Y:S01]  /*59c0*/  FFMA.FTZ R3, R209, c[0x0][0x2d0], -R0 ;  /* 0x0000b400d1037a23 */ /* 0x004fe20000010800 */
[----:B------:R-:W2:Y:S01]  /*59d0*/  LDSM.16.MT88.4 R24, [R201+0x2800] ;  /* 0x00280000c918783b */ /* 0x000ea20000004200 */
[----:B------:R-:W-:-:S02]  /*59e0*/  IADD3 R209, R250, -0x2, RZ ;  /* 0xfffffffefad17810 */ /* 0x000fc40007ffe0ff */
[----:B------:R3:W-:Y:S02]  /*59f0*/  MUFU.EX2 R138, R3 ;  /* 0x00000003008a7308 */ /* 0x0007e40000000800 */
[----:B------:R-:W-:Y:S01]  /*5a00*/  ISETP.GE.AND P0, PT, R209, R152, PT ;  /* 0x00000098d100720c */ /* 0x000fe20003f06270 */
[C---:B------:R-:W-:Y:S08]  /*5a10*/  HMMA.16816.F32 R48, R4.reuse, R8, R44 ;  /* 0x000000080430723c */ /* 0x040ff0000000182c */
[----:B-1----:R-:W-:Y:S01]  /*5a20*/  HMMA.16816.F32 R44, R4, R20, R116 ;  /* 0x00000014042c723c */ /* 0x002fe20000001874 */
[----:B------:R-:W-:Y:S01]  /*5a30*/  LDSM.16.MT88.4 R116, [R200+0x6800] ;  /* 0x00680000c874783b */ /* 0x000fe20000004200 */
[----:B---3--:R-:W-:-:S06]  /*5a40*/  FFMA.FTZ R3, R210, c[0x0][0x2d0], -R0 ;  /* 0x0000b400d2037a23 */ /* 0x008fcc0000010800 */
[C---:B------:R-:W-:Y:S01]  /*5a50*/  HMMA.16816.F32 R40, R4.reuse, R22, R92 ;  /* 0x000000160428723c */ /* 0x040fe2000000185c */
[----:B------:R1:W3:Y:S01]  /*5a60*/  MUFU.EX2 R137, R3 ;  /* 0x0000000300897308 */ /* 0x0002e20000000800 */
[----:B------:R-:W2:Y:S04]  /*5a70*/  LDSM.16.MT88.4 R20, [R200+0x6000] ;  /* 0x00600000c814783b */ /* 0x000ea80000004200 */
[----:B------:R-:W-:Y:S02]  /*5a80*/  LDSM.16.MT88.4 R92, [R199+0x3000] ;  /* 0x00300000c75c783b */ /* 0x000fe40000004200 */
[C---:B------:R-:W-:Y:S02]  /*5a90*/  HMMA.16816.F32 R36, R4.reuse, R10, R36 ;  /* 0x0000000a0424723c */ /* 0x040fe40000001824 */
[----:B------:R-:W-:Y:S06]  /*5aa0*/  LDSM.16.MT88.4 R8, [R199+0x2800] ;  /* 0x00280000c708783b */ /* 0x000fec0000004200 */
[C---:B------:R-:W-:Y:S01]  /*5ab0*/  HMMA.16816.F32 R32, R4.reuse, R28, R100 ;  /* 0x0000001c0420723c */ /* 0x040fe20000001864 */
[----:B-1----:R-:W-:Y:S01]  /*5ac0*/  FFMA.FTZ R3, R212, c[0x0][0x2d0], -R0 ;  /* 0x0000b400d4037a23 */ /* 0x002fe20000010800 */
[----:B------:R-:W-:Y:S03]  /*5ad0*/  LDSM.16.MT88.4 R100, [R201+0x3000] ;  /* 0x00300000c964783b */ /* 0x000fe60000004200 */
[----:B------:R1:W-:Y:S03]  /*5ae0*/  MUFU.EX2 R136, R3 ;  /* 0x0000000300887308 */ /* 0x0003e60000000800 */
[----:B------:R-:W-:Y:S01]  /*5af0*/  HMMA.16816.F32 R56, R4, R30, R108 ;  /* 0x0000001e0438723c */ /* 0x000fe2000000186c */
[----:B------:R-:W-:Y:S04]  /*5b00*/  LDSM.16.MT88.4 R28, [R198+0x6000] ;  /* 0x00600000c61c783b */ /* 0x000fe80000004200 */
[----:B------:R-:W-:Y:S02]  /*5b10*/  LDSM.16.MT88.4 R108, [R198+0x6800] ;  /* 0x00680000c66c783b */ /* 0x000fe40000004200 */
[----:B------:R-:W-:-:S02]  /*5b20*/  F2FP.PACK_AB R4, R141, R142 ;  /* 0x0000008e8d04723e */ /* 0x000fc400000000ff */
[----:B----4-:R-:W-:Y:S02]  /*5b30*/  F2FP.PACK_AB R6, R139, R140 ;  /* 0x0000008c8b06723e */ /* 0x010fe400000000ff */
[----:B---3--:R-:W-:Y:S01]  /*5b40*/  F2FP.PACK_AB R5, R137, R138 ;  /* 0x0000008a8905723e */ /* 0x008fe200000000ff */
[----:B-1----:R-:W-:-:S04]  /*5b50*/  FFMA.FTZ R3, R211, c[0x0][0x2d0], -R0 ;  /* 0x0000b400d3037a23 */ /* 0x002fc80000010800 */
[----:B------:R-:W1:Y:S02]  /*5b60*/  MUFU.EX2 R71, R3 ;  /* 0x0000000300477308 */ /* 0x000e640000000800 */
[----:B-1----:R-:W-:Y:S01]  /*5b70*/  F2FP.PACK_AB R7, R71, R136 ;  /* 0x000000884707723e */ /* 0x002fe200000000ff */
[----:B------:R-:W-:-:S05]  /*5b80*/  FFMA.FTZ R3, R221, c[0x0][0x2d0], -R2 ;  /* 0x0000b400dd037a23 */ /* 0x000fca0000010802 */
[----:B------:R1:W-:Y:S01]  /*5b90*/  MUFU.EX2 R70, R3 ;  /* 0x0000000300467308 */ /* 0x0003e20000000800 */
[C---:B-----5:R-:W-:Y:S08]  /*5ba0*/  HMMA.16816.F32 R80, R4.reuse, R12, R80 ;  /* 0x0000000c0450723c */ /* 0x060ff00000001850 */
[----:B------:R-:W-:Y:S01]  /*5bb0*/  HMMA.16816.F32 R88, R4, R14, R88 ;  /* 0x0000000e0458723c */ /* 0x000fe20000001858 */
[----:B------:R-:W3:Y:S01]  /*5bc0*/  LDSM.16.MT88.4 R12, [R199+0x6000] ;  /* 0x00600000c70c783b */ /* 0x000ee20000004200 */
[----:B-1----:R-:W-:-:S06]  /*5bd0*/  FFMA.FTZ R3, R222, c[0x0][0x2d0], -R2 ;  /* 0x0000b400de037a23 */ /* 0x002fcc0000010802 */
[C---:B--2---:R-:W-:Y:S01]  /*5be0*/  HMMA.16816.F32 R120, R4.reuse, R26, R64 ;  /* 0x0000001a0478723c */ /* 0x044fe20000001840 */
[----:B------:R1:W2:Y:S07]  /*5bf0*/  MUFU.EX2 R26, R3 ;  /* 0x00000003001a7308 */ /* 0x0002ae0000000800 */
[C---:B------:R-:W-:Y:S08]  /*5c00*/  HMMA.16816.F32 R72, R4.reuse, R16, R112 ;  /* 0x000000100448723c */ /* 0x040ff00000001870 */
[----:B------:R-:W-:Y:S01]  /*5c10*/  HMMA.16816.F32 R112, R4, R24, R76 ;  /* 0x000000180470723c */ /* 0x000fe2000000184c */
[----:B------:R-:W-:Y:S01]  /*5c20*/  LDSM.16.MT88.4 R76, [R198+0x3000] ;  /* 0x00300000c64c783b */ /* 0x000fe20000004200 */
[--C-:B-1----:R-:W-:Y:S01]  /*5c30*/  FFMA.FTZ R3, R223, c[0x0][0x2d0], -R2.reuse ;  /* 0x0000b400df037a23 */ /* 0x102fe20000010802 */
[----:B--2---:R-:W-:Y:S01]  /*5c40*/  F2FP.PACK_AB R64, R26, R70 ;  /* 0x000000461a40723e */ /* 0x004fe200000000ff */
[----:B------:R-:W-:-:S02]  /*5c50*/  FFMA.FTZ R2, R224, c[0x0][0x2d0], -R2 ;  /* 0x0000b400e0027a23 */ /* 0x000fc40000010802 */
[----:B------:R-:W-:Y:S02]  /*5c60*/  MUFU.EX2 R25, R3 ;  /* 0x0000000300197308 */ /* 0x000fe40000000800 */
[C---:B------:R-:W-:Y:S06]  /*5c70*/  HMMA.16816.F32 R48, R4.reuse, R20, R48 ;  /* 0x000000140430723c */ /* 0x040fec0000001830 */
[----:B------:R1:W2:Y:S02]  /*5c80*/  MUFU.EX2 R24, R2 ;  /* 0x0000000200187308 */ /* 0x0002a40000000800 */
[C---:B------:R-:W-:Y:S08]  /*5c90*/  HMMA.16816.F32 R16, R4.reuse, R18, R104 ;  /* 0x000000120410723c */ /* 0x040ff00000001868 */
[----:B---3--:R-:W-:Y:S01]  /*5ca0*/  HMMA.16816.F32 R32, R4, R12, R32 ;  /* 0x0000000c0420723c */ /* 0x008fe20000001820 */
[----:B-1----:R-:W-:Y:S01]  /*5cb0*/  FFMA.FTZ R2, R225, c[0x0][0x2d0], -R0 ;  /* 0x0000b400e1027a23 */ /* 0x002fe20000010800 */
[----:B--2---:R-:W-:-:S06]  /*5cc0*/  F2FP.PACK_AB R66, R24, R25 ;  /* 0x000000191842723e */ /* 0x004fcc00000000ff */
[C---:B------:R-:W-:Y:S01]  /*5cd0*/  HMMA.16816.F32 R96, R4.reuse, R8, R96 ;  /* 0x000000080460723c */ /* 0x040fe20000001860 */
[----:B------:R1:W-:Y:S07]  /*5ce0*/  MUFU.EX2 R21, R2 ;  /* 0x0000000200157308 */ /* 0x0003ee0000000800 */
[C---:B------:R-:W-:Y:S01]  /*5cf0*/  HMMA.16816.F32 R104, R4.reuse, R10, R84 ;  /* 0x0000000a0468723c */ /* 0x040fe20000001854 */
[----:B------:R-:W2:Y:S04]  /*5d00*/  LDSM.16.MT88.4 R8, [R201+0x6000] ;  /* 0x00600000c908783b */ /* 0x000ea80000004200 */
[----:B------:R-:W3:Y:S03]  /*5d10*/  LDSM.16.MT88.4 R84, [R200+0x3000] ;  /* 0x00300000c854783b */ /* 0x000ee60000004200 */
[----:B------:R-:W-:Y:S01]  /*5d20*/  HMMA.16816.F32 R60, R4, R28, R60 ;  /* 0x0000001c043c723c */ /* 0x000fe2000000183c */
[----:B-1----:R-:W-:-:S04]  /*5d30*/  FFMA.FTZ R2, R227, c[0x0][0x2d0], -R0 ;  /* 0x0000b400e3027a23 */ /* 0x002fc80000010800 */
[----:B------:R1:W4:Y:S03]  /*5d40*/  MUFU.EX2 R20, R2 ;  /* 0x0000000200147308 */ /* 0x0003260000000800 */
[C---:B------:R-:W-:Y:S08]  /*5d50*/  HMMA.16816.F32 R52, R4.reuse, R30, R52 ;  /* 0x0000001e0434723c */ /* 0x040ff00000001834 */
[----:B------:R-:W-:Y:S01]  /*5d60*/  HMMA.16816.F32 R36, R4, R22, R36 ;  /* 0x000000160424723c */ /* 0x000fe20000001824 */
[--C-:B-1----:R-:W-:Y:S01]  /*5d70*/  FFMA.FTZ R2, R226, c[0x0][0x2d0], -R0.reuse ;  /* 0x0000b400e2027a23 */ /* 0x102fe20000010800 */
[----:B----4-:R-:W-:Y:S01]  /*5d80*/  F2FP.PACK_AB R65, R20, R21 ;  /* 0x000000151441723e */ /* 0x010fe200000000ff */
[----:B------:R-:W-:-:S05]  /*5d90*/  FFMA.FTZ R0, R228, c[0x0][0x2d0], -R0 ;  /* 0x0000b400e4007a23 */ /* 0x000fca0000010800 */
[C---:B------:R-:W-:Y:S01]  /*5da0*/  HMMA.16816.F32 R56, R4.reuse, R14, R56 ;  /* 0x0000000e0438723c */ /* 0x040fe20000001838 */
[----:B------:R1:W-:Y:S07]  /*5db0*/  MUFU.EX2 R13, R2 ;  /* 0x00000002000d7308 */ /* 0x0003ee0000000800 */
[C---:B--2---:R-:W-:Y:S01]  /*5dc0*/  HMMA.16816.F32 R44, R4.reuse, R8, R44 ;  /* 0x00000008042c723c */ /* 0x044fe2000000182c */
[----:B------:R2:W4:Y:S07]  /*5dd0*/  MUFU.EX2 R12, R0 ;  /* 0x00000000000c7308 */ /* 0x00052e0000000800 */
[----:B------:R-:W-:Y:S01]  /*5de0*/  HMMA.16816.F32 R40, R4, R10, R40 ;  /* 0x0000000a0428723c */ /* 0x000fe20000001828 */
[----:B-1----:R-:W-:Y:S01]  /*5df0*/  FADD.FTZ R2, R242, R240 ;  /* 0x000000f0f2027221 */ /* 0x002fe20000010000 */
[----:B------:R-:W1:Y:S03]  /*5e00*/  LDSM.16.MT88.4 R4, [R201+0x6800] ;  /* 0x00680000c904783b */ /* 0x000e660000004200 */
[----:B------:R-:W-:-:S02]  /*5e10*/  FADD.FTZ R2, R243, R2 ;  /* 0x00000002f3027221 */ /* 0x000fc40000010000 */
[----:B--2---:R-:W-:Y:S01]  /*5e20*/  FADD.FTZ R0, R248, R247 ;  /* 0x000000f7f8007221 */ /* 0x004fe20000010000 */
[----:B----4-:R-:W-:Y:S01]  /*5e30*/  F2FP.PACK_AB R67, R12, R13 ;  /* 0x0000000d0c43723e */ /* 0x010fe200000000ff */
[----:B------:R-:W-:Y:S02]  /*5e40*/  FADD.FTZ R2, R245, R2 ;  /* 0x00000002f5027221 */ /* 0x000fe40000010000 */
[----:B------:R-:W-:Y:S02]  /*5e50*/  FADD.FTZ R0, R246, R0 ;  /* 0x00000000f6007221 */ /* 0x000fe40000010000 */
[----:B------:R-:W-:Y:S02]  /*5e60*/  FADD.FTZ R2, R236, R2 ;  /* 0x00000002ec027221 */ /* 0x000fe40000010000 */
[----:B------:R-:W-:Y:S01]  /*5e70*/  FADD.FTZ R0, R249, R0 ;  /* 0x00000000f9007221 */ /* 0x000fe20000010000 */
[----:B---3--:R-:W-:Y:S01]  /*5e80*/  HMMA.16816.F32 R80, R64, R84, R80 ;  /* 0x000000544050723c */ /* 0x008fe20000001850 */
[----:B------:R-:W-:-:S02]  /*5e90*/  FADD.FTZ R2, R234, R2 ;  /* 0x00000002ea027221 */ /* 0x000fc40000010000 */
[----:B------:R-:W-:Y:S02]  /*5ea0*/  FADD.FTZ R0, R239, R0 ;  /* 0x00000000ef007221 */ /* 0x000fe40000010000 */
[----:B------:R-:W-:Y:S02]  /*5eb0*/  FADD.FTZ R2, R235, R2 ;  /* 0x00000002eb027221 */ /* 0x000fe40000010000 */
[----:B------:R-:W-:Y:S01]  /*5ec0*/  FADD.FTZ R0, R241, R0 ;  /* 0x00000000f1007221 */ /* 0x000fe20000010000 */
[----:B------:R-:W-:Y:S01]  /*5ed0*/  HMMA.16816.F32 R84, R64, R86, R88 ;  /* 0x000000564054723c */ /* 0x000fe20000001858 */
        /* <DEDUP_REMOVED lines=9> */
[----:B------:R-:W-:Y:S03]  /*5f70*/  HMMA.16816.F32 R96, R64, R100, R112 ;  /* 0x000000644060723c */ /* 0x000fe60000001870 */
[----:B------:R-:W-:-:S04]  /*5f80*/  FADD.FTZ R0, R217, R0 ;  /* 0x00000000d9007221 */ /* 0x000fc80000010000 */
        /* <DEDUP_REMOVED lines=42> */
[----:B------:R-:W-:-:S05]  /*6230*/  FADD.FTZ R0, R12, R0 ;  /* 0x000000000c007221 */ /* 0x000fca0000010000 */
[----:B------:R2:W-:Y:S02]  /*6240*/  STL [R1+0x4], R0 ;  /* 0x0000040001007387 */ /* 0x0005e40000100800 */
[C---:B------:R-:W-:Y:S02]  /*6250*/  HMMA.16816.F32 R124, R64.reuse, R126, R56 ;  /* 0x0000007e407c723c */ /* 0x040fe40000001838 */
[----:B------:R2:W-:Y:S06]  /*6260*/  STL [R1], R2 ;  /* 0x0000000201007387 */ /* 0x0005ec0000100800 */
[C---:B-1----:R-:W-:Y:S08]  /*6270*/  HMMA.16816.F32 R60, R64.reuse, R4, R44 ;  /* 0x00000004403c723c */ /* 0x042ff0000000182c */
[----:B------:R-:W-:Y:S01]  /*6280*/  HMMA.16816.F32 R64, R64, R6, R40 ;  /* 0x000000064040723c */ /* 0x000fe20000001828 */
[----:B------:R-:W-:Y:S07]  /*6290*/  @!UPT UIADD3 URZ, URZ, URZ, URZ ;  /* 0x0000003f3f3ff290 */ /* 0x000fee000fffe03f */
[----:B------:R-:W-:Y:S11]  /*62a0*/  @!P0 BRA `(.L_x_141) ;  /* 0x00003ae000008947 */ /* 0x000ff60003800000 */
[----:B------:R-:W3:Y:S04]  /*62b0*/  LDL.64 R154, [R1+0x38] ;  /* 0x00003800019a7983 */ /* 0x000ee80000100a00 */
[----:B------:R-:W4:Y:S04]  /*62c0*/  LDL.64 R152, [R1+0x40] ;  /* 0x0000400001987983 */ /* 0x000f280000100a00 */
[----:B------:R-:W5:Y:S01]  /*62d0*/  LDL.64 R156, [R1+0x8] ;  /* 0x00000800019c7983 */ /* 0x000f620000100a00 */
[----:B--2---:R-:W-:Y:S01]  /*62e0*/  IMAD.MOV.U32 R0, RZ, RZ, c[0x0][0x208] ;  /* 0x00008200ff007624 */ /* 0x004fe200078e00ff */
[----:B------:R-:W-:Y:S01]  /*62f0*/  LOP3.LUT P1, RZ, R251, 0x2, RZ, 0xc0, !PT ;  /* 0x00000002fbff7812 */ /* 0x000fe2000782c0ff */
[----:B------:R-:W-:Y:S01]  /*6300*/  IMAD.MOV.U32 R236, RZ, RZ, c[0x0][0x20c] ;  /* 0x00008300ffec7624 */ /* 0x000fe200078e00ff */
[----:B------:R-:W1:Y:S01]  /*6310*/  S2R R159, SR_TID.X ;  /* 0x00000000009f7919 */ /* 0x000e620000002100 */
[----:B------:R-:W-:-:S02]  /*6320*/  LOP3.LUT R229, R229, 0xfffffffd, RZ, 0xc0, !PT ;  /* 0xfffffffde5e57812 */ /* 0x000fc400078ec0ff */
[----:B------:R-:W-:Y:S02]  /*6330*/  ISETP.GE.AND P6, PT, R252, c[0x0][0x1d4], PT ;  /* 0x00007500fc007a0c */ /* 0x000fe40003fc6270 */
[C-C-:B------:R-:W-:Y:S02]  /*6340*/  SHF.L.U64.HI R2, R0.reuse, 0x6, R236.reuse ;  /* 0x0000000600027819 */ /* 0x140fe400000102ec */
[C---:B------:R-:W-:Y:S01]  /*6350*/  SHF.L.U64.HI R237, R0.reuse, 0x5, R236 ;  /* 0x0000000500ed7819 */ /* 0x040fe200000102ec */
[----:B------:R-:W-:Y:S01]  /*6360*/  IMAD.SHL.U32 R236, R0, 0x20, RZ ;  /* 0x0000002000ec7824 */ /* 0x000fe200078e00ff */
[----:B------:R-:W-:Y:S02]  /*6370*/  LOP3.LUT P4, RZ, R251, 0x4, RZ, 0xc0, !PT ;  /* 0x00000004fbff7812 */ /* 0x000fe4000788c0ff */
[----:B------:R-:W-:-:S04]  /*6380*/  @P1 LOP3.LUT R229, R229, 0x2, RZ, 0xfc, !PT ;  /* 0x00000002e5e51812 */ /* 0x000fc800078efcff */
[----:B------:R-:W-:Y:S02]  /*6390*/  LOP3.LUT R229, R229, 0xfffffffe, RZ, 0xc0, !PT ;  /* 0xfffffffee5e57812 */ /* 0x000fe400078ec0ff */
[----:B-1----:R-:W-:-:S13]  /*63a0*/  ISETP.GT.AND P0, PT, R159, 0x7f, PT ;  /* 0x0000007f9f00780c */ /* 0x002fda0003f04270 */
[----:B------:R-:W-:Y:S01]  /*63b0*/  @P0 LOP3.LUT R229, R229, 0x1, RZ, 0xfc, !PT ;  /* 0x00000001e5e50812 */ /* 0x000fe200078efcff */
[----:B---3--:R-:W-:Y:S02]  /*63c0*/  IMAD.MOV.U32 R3, RZ, RZ, R155 ;  /* 0x000000ffff037224 */ /* 0x008fe400078e009b */
[----:B----4-:R-:W-:Y:S01]  /*63d0*/  IMAD.MOV.U32 R2, RZ, RZ, R152 ;  /* 0x000000ffff027224 */ /* 0x010fe200078e0098 */
[----:B-----5:R-:W-:-:S04]  /*63e0*/  ISETP.GE.AND P5, PT, R156, c[0x0][0x1d4], PT ;  /* 0x000075009c007a0c */ /* 0x020fc80003fa6270 */
[----:B------:R1:W-:Y:S04]  /*63f0*/  STL.64 [R1+0x18], R2 ;  /* 0x0000180201007387 */ /* 0x0003e80000100a00 */
.L_x_144:
[----:B-1----:R-:W2:Y:S01]  /*6400*/  LDL.64 R2, [R1+0x18] ;  /* 0x0000180001027983 */ /* 0x002ea20000100a00 */
[----:B------:R-:W-:Y:S04]  /*6410*/  DEPBAR.LE SB0, 0x0 ;  /* 0x000080000000791a */ /* 0x000fe80000000000 */
[----:B------:R-:W-:Y:S01]  /*6420*/  WARPSYNC 0xffffffff ;  /* 0xffffffff00007948 */ /* 0x000fe20003800000 */
[----:B------:R-:W3:Y:S01]  /*6430*/  LDL.64 R54, [R1+0x40] ;  /* 0x0000400001367983 */ /* 0x000ee20000100a00 */
[----:B------:R-:W-:Y:S01]  /*6440*/  SHF.R.S32.HI R0, RZ, 0x1f, R209 ;  /* 0x0000001fff007819 */ /* 0x000fe200000114d1 */
[----:B------:R-:W-:Y:S01]  /*6450*/  IMAD.WIDE.U32 R36, R209, c[0x0][0x208], RZ ;  /* 0x00008200d1247a25 */ /* 0x000fe200078e00ff */
[----:B------:R-:W-:Y:S01]  /*6460*/  MOV R169, c[0x0][0x20c] ;  /* 0x0000830000a97a02 */ /* 0x000fe20000000f00 */
[----:B------:R-:W-:Y:S01]  /*6470*/  BSSY B0, `(.L_x_142) ;  /* 0x000018e000007945 */ /* 0x000fe20003800000 */
[----:B------:R-:W-:Y:S01]  /*6480*/  MOV R168, c[0x0][0x208] ;  /* 0x0000820000a87a02 */ /* 0x000fe20000000f00 */
[----:B------:R-:W4:Y:S01]  /*6490*/  LDL.64 R46, [R1+0x38] ;  /* 0x00003800012e7983 */ /* 0x000f220000100a00 */
[----:B------:R-:W-:Y:S01]  /*64a0*/  IMAD R0, R0, c[0x0][0x208], RZ ;  /* 0x0000820000007a24 */ /* 0x000fe200078e02ff */
[----:B------:R-:W-:Y:S01]  /*64b0*/  LOP3.LUT R229, R229, 0xfffffffb, RZ, 0xc0, !PT ;  /* 0xfffffffbe5e57812 */ /* 0x000fe200078ec0ff */
[----:B------:R-:W-:Y:S01]  /*64c0*/  IMAD.WIDE.U32 R38, R36, 0x70, R236 ;  /* 0x0000007024267825 */ /* 0x000fe200078e00ec */
[----:B------:R-:W-:Y:S02]  /*64d0*/  SHF.L.U64.HI R168, R168, 0x6, R169 ;  /* 0x00000006a8a87819 */ /* 0x000fe400000102a9 */
[----:B------:R-:W-:Y:S01]  /*64e0*/  BAR.SYNC.DEFER_BLOCKING 0x0 ;  /* 0x0000000000007b1d */ /* 0x000fe20000010000 */
[----:B------:R-:W-:Y:S05]  /*64f0*/  IMAD R0, R209, c[0x0][0x20c], R0 ;  /* 0x00008300d1007a24 */ /* 0x000fea00078e0200 */
[----:B------:R-:W-:Y:S05]  /*6500*/  IADD3 R0, R37, R0, RZ ;  /* 0x0000000025007210 */ /* 0x000fea0007ffe0ff */
[----:B------:R-:W-:Y:S01]  /*6510*/  IMAD R37, R0, 0x70, RZ ;  /* 0x0000007000257824 */ /* 0x000fe200078e02ff */
[----:B------:R-:W1:Y:S08]  /*6520*/  LDSM.16.M88.4 R8, [R196] ;  /* 0x00000000c408783b */ /* 0x000e700000000200 */
[----:B------:R-:W5:Y:S08]  /*6530*/  S2R R45, SR_TID.X ;  /* 0x00000000002d7919 */ /* 0x000f700000002100 */
[----:B------:R-:W5:Y:S08]  /*6540*/  LDSM.16.M88.4 R16, [R196+0x800] ;  /* 0x00080000c410783b */ /* 0x000f700000000200 */
[----:B------:R-:W5:Y:S08]  /*6550*/  LDSM.16.M88.4 R24, [R196+0x1000] ;  /* 0x00100000c418783b */ /* 0x000f700000000200 */
[----:B------:R-:W4:Y:S04]  /*6560*/  LDL R234, [R1+0x30] ;  /* 0x0000300001ea7983 */ /* 0x000f280000100800 */
[----:B------:R-:W5:Y:S01]  /*6570*/  LDSM.16.M88.4 R32, [R196+0x1800] ;  /* 0x00180000c420783b */ /* 0x000f620000000200 */
[C---:B-1----:R-:W-:Y:S03]  /*6580*/  HMMA.16816.F32 R4, R128.reuse, R8, RZ ;  /* 0x000000088004723c */ /* 0x042fe600000018ff */
[----:B-----5:R-:W-:Y:S04]  /*6590*/  SHF.R.S32.HI R44, RZ, 0x1f, R45 ;  /* 0x0000001fff2c7819 */ /* 0x020fe8000001142d */
[----:B------:R-:W1:Y:S01]  /*65a0*/  LDSM.16.M88.4 R40, [R196+0x2000] ;  /* 0x00200000c428783b */ /* 0x000e620000000200 */
[----:B------:R-:W-:Y:S04]  /*65b0*/  ISETP.GT.AND P2, PT, R45, 0x7f, PT ;  /* 0x0000007f2d00780c */ /* 0x000fe80003f44270 */
[-C--:B------:R-:W-:Y:S01]  /*65c0*/  LEA.HI R44, R44, R45.reuse, RZ, 0x3 ;  /* 0x0000002d2c2c7211 */ /* 0x080fe200078f18ff */
[C---:B------:R-:W-:Y:S03]  /*65d0*/  HMMA.16816.F32 R8, R128.reuse, R10, RZ ;  /* 0x0000000a8008723c */ /* 0x040fe600000018ff */
[----:B------:R-:W-:Y:S01]  /*65e0*/  LOP3.LUT R44, R44, 0xfffffff8, RZ, 0xc0, !PT ;  /* 0xfffffff82c2c7812 */ /* 0x000fe200078ec0ff */
[----:B------:R-:W5:Y:S04]  /*65f0*/  LDSM.16.M88.4 R48, [R196+0x2800] ;  /* 0x00280000c430783b */ /* 0x000f680000000200 */
[C---:B------:R-:W-:Y:S01]  /*6600*/  HMMA.16816.F32 R12, R128.reuse, R16, RZ ;  /* 0x00000010800c723c */ /* 0x040fe200000018ff */
[----:B------:R-:W-:Y:S03]  /*6610*/  IADD3 R44, -R44, R45, RZ ;  /* 0x0000002d2c2c7210 */ /* 0x000fe60007ffe1ff */
[----:B------:R-:W-:Y:S01]  /*6620*/  MOV R45, c[0x0][0x208] ;  /* 0x00008200002d7a02 */ /* 0x000fe20000000f00 */
[----:B------:R-:W1:Y:S01]  /*6630*/  LDSM.16.M88.4 R56, [R196+0x3000] ;  /* 0x00300000c438783b */ /* 0x000e620000000200 */
[----:B------:R-:W-:Y:S02]  /*6640*/  LOP3.LUT P3, RZ, R44, 0x2, RZ, 0xc0, !PT ;  /* 0x000000022cff7812 */ /* 0x000fe4000786c0ff */
[C---:B------:R-:W-:Y:S01]  /*6650*/  HMMA.16816.F32 R16, R128.reuse, R18, RZ ;  /* 0x000000128010723c */ /* 0x040fe200000018ff */
[----:B------:R-:W-:Y:S07]  /*6660*/  SHF.L.U32 R45, R45, 0x6, RZ ;  /* 0x000000062d2d7819 */ /* 0x000fee00000006ff */
[C---:B------:R-:W-:Y:S08]  /*6670*/  HMMA.16816.F32 R20, R128.reuse, R24, RZ ;  /* 0x000000188014723c */ /* 0x040ff000000018ff */
[C---:B------:R-:W-:Y:S08]  /*6680*/  HMMA.16816.F32 R24, R128.reuse, R26, RZ ;  /* 0x0000001a8018723c */ /* 0x040ff000000018ff */
[C---:B------:R-:W-:Y:S08]  /*6690*/  HMMA.16816.F32 R28, R128.reuse, R32, RZ ;  /* 0x00000020801c723c */ /* 0x040ff000000018ff */
[C---:B------:R-:W-:Y:S01]  /*66a0*/  HMMA.16816.F32 R32, R128.reuse, R34, RZ ;  /* 0x000000228020723c */ /* 0x040fe200000018ff */
[----:B--2---:R-:W-:Y:S05]  /*66b0*/  IMAD.WIDE.U32 R2, R36, 0x70, R2 ;  /* 0x0000007024027825 */ /* 0x004fea00078e0002 */
[C---:B------:R-:W-:Y:S02]  /*66c0*/  LEA R52, P0, R2.reuse, c[0x0][0x1f8], 0x1 ;  /* 0x00007e0002347a11 */ /* 0x040fe400078008ff */
[----:B------:R-:W-:Y:S04]  /*66d0*/  IADD3 R0, R3, R37, RZ ;  /* 0x0000002503007210 */ /* 0x000fe80007ffe0ff */
[----:B------:R-:W-:Y:S02]  /*66e0*/  LEA.HI.X R53, R2, c[0x0][0x1fc], R0, 0x1, P0 ;  /* 0x00007f0002357a11 */ /* 0x000fe400000f0c00 */
[C---:B------:R-:W-:Y:S02]  /*66f0*/  IADD3 R0, R196.reuse, 0x20, RZ ;  /* 0x00000020c4007810 */ /* 0x040fe40007ffe0ff */
[----:B------:R-:W-:Y:S02]  /*6700*/  @P3 IADD3 R0, R196, -0x20, RZ ;  /* 0xffffffe0c4003810 */ /* 0x000fe40007ffe0ff */
[----:B------:R-:W-:Y:S02]  /*6710*/  @!P2 IADD3 R3, P1, P0, R236, R38, R236 ;  /* 0x00000026ec03a210 */ /* 0x000fe4000783e0ec */
[----:B------:R-:W-:Y:S01]  /*6720*/  IADD3 R2, R37, R39, RZ ;  /* 0x0000002725027210 */ /* 0x000fe20007ffe0ff */
[----:B------:R-:W2:Y:S01]  /*6730*/  LDSM.16.M88.4 R136, [R0] ;  /* 0x000000000088783b */ /* 0x000ea20000000200 */
[C---:B-1----:R-:W-:Y:S02]  /*6740*/  HMMA.16816.F32 R36, R128.reuse, R40, RZ ;  /* 0x000000288024723c */ /* 0x042fe400000018ff */
[----:B------:R-:W-:Y:S02]  /*6750*/  @!P2 IADD3.X R44, R237, R2, R237, P1, P0 ;  /* 0x00000002ed2ca210 */ /* 0x000fe40000fe04ed */
[----:B---3--:R-:W-:Y:S02]  /*6760*/  @!P2 IADD3 R3, P0, R3, R54, RZ ;  /* 0x000000360303a210 */ /* 0x008fe40007f1e0ff */
[----:B------:R-:W-:Y:S01]  /*6770*/  IADD3 R2, P1, R52, R45, RZ ;  /* 0x0000002d34027210 */ /* 0x000fe20007f3e0ff */
[----:B------:R-:W1:Y:S01]  /*6780*/  LDSM.16.M88.4 R140, [R0+0x800] ;  /* 0x00080000008c783b */ /* 0x000e620000000200 */
[C---:B------:R-:W-:Y:S01]  /*6790*/  HMMA.16816.F32 R40, R128.reuse, R42, RZ ;  /* 0x0000002a8028723c */ /* 0x040fe200000018ff */
[----:B----4-:R-:W-:Y:S03]  /*67a0*/  @!P2 IADD3.X R44, R44, R47, RZ, P0, !PT ;  /* 0x0000002f2c2ca210 */ /* 0x010fe600007fe4ff */
[C---:B------:R-:W-:Y:S03]  /*67b0*/  @!P2 LEA R70, P0, R3.reuse, c[0x0][0x1f8], 0x1 ;  /* 0x00007e000346aa11 */ /* 0x040fe600078008ff */
[----:B------:R-:W3:Y:S01]  /*67c0*/  LDSM.16.M88.4 R144, [R0+0x1000] ;  /* 0x001000000090783b */ /* 0x000ee20000000200 */
[----:B------:R-:W-:Y:S04]  /*67d0*/  @!P2 LEA.HI.X R71, R3, c[0x0][0x1fc], R44, 0x1, P0 ;  /* 0x00007f000347aa11 */ /* 0x000fe800000f0c2c */
[-C--:B------:R-:W-:Y:S02]  /*67e0*/  IADD3.X R3, R53, R168.reuse, RZ, P1, !PT ;  /* 0x000000a835037210 */ /* 0x080fe40000ffe4ff */
[----:B------:R-:W-:Y:S01]  /*67f0*/  IADD3 R54, P0, R2, R45, RZ ;  /* 0x0000002d02367210 */ /* 0x000fe20007f1e0ff */
[----:B------:R-:W4:Y:S01]  /*6800*/  LDSM.16.M88.4 R148, [R0+0x1800] ;  /* 0x001800000094783b */ /* 0x000f220000000200 */
[C---:B-----5:R-:W-:Y:S02]  /*6810*/  HMMA.16816.F32 R44, R128.reuse, R48, RZ ;  /* 0x00000030802c723c */ /* 0x060fe400000018ff */
[----:B------:R-:W-:Y:S05]  /*6820*/  IADD3.X R55, R3, R168, RZ, P0, !PT ;  /* 0x000000a803377210 */ /* 0x000fea00007fe4ff */
[----:B------:R-:W5:Y:S01]  /*6830*/  LDSM.16.M88.4 R152, [R0+0x2000] ;  /* 0x002000000098783b */ /* 0x000f620000000200 */
[C---:B------:R-:W-:Y:S07]  /*6840*/  HMMA.16816.F32 R48, R128.reuse, R50, RZ ;  /* 0x000000328030723c */ /* 0x040fee00000018ff */
[----:B------:R-:W1:Y:S08]  /*6850*/  LDSM.16.M88.4 R156, [R0+0x2800] ;  /* 0x00280000009c783b */ /* 0x000e700000000200 */
[----:B------:R2:W1:Y:S01]  /*6860*/  LDSM.16.M88.4 R160, [R0+0x3000] ;  /* 0x0030000000a0783b */ /* 0x0004620000000200 */
[----:B------:R-:W-:Y:S07]  /*6870*/  ISETP.GT.AND P0, PT, R209, R234, PT ;  /* 0x000000ead100720c */ /* 0x000fee0003f04270 */
[----:B------:R-:W-:Y:S01]  /*6880*/  @!PT LDS RZ, [RZ] ;  /* 0x00000000fffff984 */ /* 0x000fe20000000800 */
[----:B------:R-:W-:Y:S01]  /*6890*/  @!PT LDS RZ, [RZ] ;  /* 0x00000000fffff984 */ /* 0x000fe20000000800 */
[----:B------:R-:W-:Y:S01]  /*68a0*/  @!PT LDS RZ, [RZ] ;  /* 0x00000000fffff984 */ /* 0x000fe20000000800 */
[----:B------:R1:W-:Y:S08]  /*68b0*/  LDGSTS.E.BYPASS.LTC128B.128 [R208+0x100], [R52.64], !P5 ;  /* 0x0010000034d07fae */ /* 0x0003f0000e901d46 */
[----:B------:R1:W-:Y:S01]  /*68c0*/  LDGSTS.E.BYPASS.LTC128B.128 [R208+0x3900], [R52.64+0x80], !P6 ;  /* 0x0390008034d07fae */ /* 0x0003e2000f101d46 */
[----:B------:R-:W-:Y:S02]  /*68d0*/  @P0 LOP3.LUT R229, R229, 0x4, RZ, 0xfc, !PT ;  /* 0x00000004e5e50812 */ /* 0x000fe400078efcff */
[C---:B--2---:R-:W-:Y:S05]  /*68e0*/  IADD3 R0, R196.reuse, 0x40, RZ ;  /* 0x00000040c4007810 */ /* 0x044fea0007ffe0ff */
[----:B------:R2:W-:Y:S01]  /*68f0*/  LDGSTS.E.BYPASS.LTC128B.128 [R208+0x1100], [R2.64], !P5 ;  /* 0x0110000002d07fae */ /* 0x0005e2000e901d46 */
[----:B------:R-:W-:Y:S07]  /*6900*/  @P4 IADD3 R0, R196, -0x40, RZ ;  /* 0xffffffc0c4004810 */ /* 0x000fee0007ffe0ff */
[----:B------:R2:W-:Y:S08]  /*6910*/  LDGSTS.E.BYPASS.LTC128B.128 [R208+0x4900], [R2.64+0x80], !P6 ;  /* 0x0490008002d07fae */ /* 0x0005f0000f101d46 */
[----:B------:R1:W-:Y:S08]  /*6920*/  LDGSTS.E.BYPASS.LTC128B.128 [R208+0x2100], [R54.64], !P5 ;  /* 0x0210000036d07fae */ /* 0x0003f0000e901d46 */
[----:B------:R1:W-:Y:S08]  /*6930*/  LDGSTS.E.BYPASS.LTC128B.128 [R208+0x5900], [R54.64+0x80], !P6 ;  /* 0x0590008036d07fae */ /* 0x0003f0000f101d46 */
[----:B------:R2:W-:Y:S08]  /*6940*/  @!P2 LDGSTS.E.BYPASS.LTC128B.128 [R208+0x3100], [R70.64], !P5 ;  /* 0x0310000046d0afae */ /* 0x0005f0000e901d46 */
[----:B------:R2:W-:Y:S08]  /*6950*/  @!P2 LDGSTS.E.BYPASS.LTC128B.128 [R208+0x6900], [R70.64+0x80], !P6 ;  /* 0x0690008046d0afae */ /* 0x0005f0000f101d46 */
[----:B------:R-:W2:Y:S01]  /*6960*/  LDSM.16.M88.4 R168, [R0] ;  /* 0x0000000000a8783b */ /* 0x000ea20000000200 */
[C---:B-1----:R-:W-:Y:S07]  /*6970*/  HMMA.16816.F32 R52, R128.reuse, R56, RZ ;  /* 0x000000388034723c */ /* 0x042fee00000018ff */
[----:B------:R-:W0:Y:S01]  /*6980*/  LDGDEPBAR ;  /* 0x00000000000079af */ /* 0x000e220000000000 */
[----:B------:R-:W-:Y:S07]  /*6990*/  HMMA.16816.F32 R56, R128, R58, RZ ;  /* 0x0000003a8038723c */ /* 0x000fee00000018ff */
[----:B------:R-:W-:Y:S01]  /*69a0*/  LDSM.16.M88.4 R176, [R197+0x3000] ;  /* 0x00300000c5b0783b */ /* 0x000fe20000000200 */
[C---:B------:R-:W-:Y:S08]  /*69b0*/  HMMA.16816.F32 R4, R132.reuse, R136, R4 ;  /* 0x000000888404723c */ /* 0x040ff00000001804 */
[C---:B------:R-:W-:Y:S01]  /*69c0*/  HMMA.16816.F32 R8, R132.reuse, R138, R8 ;  /* 0x0000008a8408723c */ /* 0x040fe20000001808 */
[----:B------:R-:W1:Y:S07]  /*69d0*/  LDSM.16.M88.4 R136, [R0+0x800] ;  /* 0x000800000088783b */ /* 0x000e6e0000000200 */
        /* <DEDUP_REMOVED lines=8> */
[----:B------:R-:W4:Y:S07]  /*6a60*/  LDSM.16.M88.4 R148, [R0+0x2000] ;  /* 0x002000000094783b */ /* 0x000f2e0000000200 */
[C---:B-----5:R-:W-:Y:S08]  /*6a70*/  HMMA.16816.F32 R36, R132.reuse, R152, R36 ;  /* 0x000000988424723c */ /* 0x060ff00000001824 */
[C---:B------:R-:W-:Y:S01]  /*6a80*/  HMMA.16816.F32 R40, R132.reuse, R154, R40 ;  /* 0x0000009a8428723c */ /* 0x040fe20000001828 */
[----:B------:R-:W5:Y:S07]  /*6a90*/  LDSM.16.M88.4 R152, [R0+0x2800] ;  /* 0x002800000098783b */ /* 0x000f6e0000000200 */
[C---:B------:R-:W-:Y:S08]  /*6aa0*/  HMMA.16816.F32 R44, R132.reuse, R156, R44 ;  /* 0x0000009c842c723c */ /* 0x040ff0000000182c */
[C---:B------:R-:W-:Y:S01]  /*6ab0*/  HMMA.16816.F32 R48, R132.reuse, R158, R48 ;  /* 0x0000009e8430723c */ /* 0x040fe20000001830 */
[----:B------:R-:W-:Y:S07]  /*6ac0*/  LDSM.16.M88.4 R156, [R197] ;  /* 0x00000000c59c783b */ /* 0x000fee0000000200 */
[C---:B------:R-:W-:Y:S08]  /*6ad0*/  HMMA.16816.F32 R52, R132.reuse, R160, R52 ;  /* 0x000000a08434723c */ /* 0x040ff00000001834 */
[----:B------:R-:W-:Y:S01]  /*6ae0*/  HMMA.16816.F32 R56, R132, R162, R56 ;  /* 0x000000a28438723c */ /* 0x000fe20000001838 */
[----:B------:R-:W-:Y:S07]  /*6af0*/  LDSM.16.M88.4 R160, [R197+0x2000] ;  /* 0x00200000c5a0783b */ /* 0x000fee0000000200 */
[C---:B--2---:R-:W-:Y:S08]  /*6b00*/  HMMA.16816.F32 R4, R164.reuse, R168, R4 ;  /* 0x000000a8a404723c */ /* 0x044ff00000001804 */
[C---:B------:R-:W-:Y:S01]  /*6b10*/  HMMA.16816.F32 R8, R164.reuse, R170, R8 ;  /* 0x000000aaa408723c */ /* 0x040fe20000001808 */
[----:B------:R-:W-:Y:S07]  /*6b20*/  LDSM.16.M88.4 R168, [R197+0x2800] ;  /* 0x00280000c5a8783b */ /* 0x000fee0000000200 */
[C---:B-1----:R-:W-:Y:S08]  /*6b30*/  HMMA.16816.F32 R12, R164.reuse, R136, R12 ;  /* 0x00000088a40c723c */ /* 0x042ff0000000180c */
[C---:B------:R-:W-:Y:S01]  /*6b40*/  HMMA.16816.F32 R16, R164.reuse, R138, R16 ;  /* 0x0000008aa410723c */ /* 0x040fe20000001810 */
[----:B------:R-:W1:Y:S07]  /*6b50*/  LDSM.16.M88.4 R136, [R0+0x3000] ;  /* 0x003000000088783b */ /* 0x000e6e0000000200 */
[C---:B------:R-:W-:Y:S08]  /*6b60*/  HMMA.16816.F32 R20, R164.reuse, R140, R20 ;  /* 0x0000008ca414723c */ /* 0x040ff00000001814 */
[C---:B------:R-:W-:Y:S01]  /*6b70*/  HMMA.16816.F32 R24, R164.reuse, R142, R24 ;  /* 0x0000008ea418723c */ /* 0x040fe20000001818 */
[----:B------:R-:W2:Y:S07]  /*6b80*/  LDSM.16.M88.4 R140, [R197+0x800] ;  /* 0x00080000c58c783b */ /* 0x000eae0000000200 */
        /* <DEDUP_REMOVED lines=8> */
[----:B------:R-:W-:Y:S07]  /*6c10*/  LDSM.16.M88.4 R152, [R196+0x4000] ;  /* 0x00400000c498783b */ /* 0x000fee0000000200 */
[C---:B-1----:R-:W-:Y:S08]  /*6c20*/  HMMA.16816.F32 R52, R164.reuse, R136, R52 ;  /* 0x00000088a434723c */ /* 0x042ff00000001834 */
[----:B------:R-:W-:Y:S01]  /*6c30*/  HMMA.16816.F32 R56, R164, R138, R56 ;  /* 0x0000008aa438723c */ /* 0x000fe20000001838 */
[----:B------:R-:W1:Y:S07]  /*6c40*/  LDSM.16.M88.4 R136, [R196+0x3800] ;  /* 0x00380000c488783b */ /* 0x000e6e0000000200 */
[C---:B------:R-:W-:Y:S08]  /*6c50*/  HMMA.16816.F32 R4, R172.reuse, R156, R4 ;  /* 0x0000009cac04723c */ /* 0x040ff00000001804 */
[C---:B------:R-:W-:Y:S01]  /*6c60*/  HMMA.16816.F32 R8, R172.reuse, R158, R8 ;  /* 0x0000009eac08723c */ /* 0x040fe20000001808 */
[----:B------:R-:W-:Y:S07]  /*6c70*/  LDSM.16.M88.4 R156, [R202+0x3800] ;  /* 0x00380000ca9c783b */ /* 0x000fee0000000200 */
[C---:B--2---:R-:W-:Y:S08]  /*6c80*/  HMMA.16816.F32 R12, R172.reuse, R140, R12 ;  /* 0x0000008cac0c723c */ /* 0x044ff0000000180c */
        /* <DEDUP_REMOVED lines=8> */
[C---:B------:R-:W-:Y:S08]  /*6d10*/  HMMA.16816.F32 R36, R172.reuse, R160, R36 ;  /* 0x000000a0ac24723c */ /* 0x040ff00000001824 */
[C---:B------:R-:W-:Y:S01]  /*6d20*/  HMMA.16816.F32 R40, R172.reuse, R162, R40 ;  /* 0x000000a2ac28723c */ /* 0x040fe20000001828 */
[----:B------:R-:W-:Y:S07]  /*6d30*/  LDSM.16.M88.4 R160, [R202+0x4000] ;  /* 0x00400000caa0783b */ /* 0x000fee0000000200 */
[C---:B------:R-:W-:Y:S08]  /*6d40*/  HMMA.16816.F32 R44, R172.reuse, R168, R44 ;  /* 0x000000a8ac2c723c */ /* 0x040ff0000000182c */
[C---:B------:R-:W-:Y:S01]  /*6d50*/  HMMA.16816.F32 R48, R172.reuse, R170, R48 ;  /* 0x000000aaac30723c */ /* 0x040fe20000001830 */
[----:B------:R-:W-:Y:S07]  /*6d60*/  LDSM.16.M88.4 R168, [R202+0x4800] ;  /* 0x00480000caa8783b */ /* 0x000fee0000000200 */
[C---:B------:R-:W-:Y:S08]  /*6d70*/  HMMA.16816.F32 R52, R172.reuse, R176, R52 ;  /* 0x000000b0ac34723c */ /* 0x040ff00000001834 */
[----:B------:R-:W-:Y:S01]  /*6d80*/  HMMA.16816.F32 R56, R172, R178, R56 ;  /* 0x000000b2ac38723c */ /* 0x000fe20000001838 */
[----:B------:R-:W-:Y:S07]  /*6d90*/  LDSM.16.M88.4 R176, [R202+0x6000] ;  /* 0x00600000cab0783b */ /* 0x000fee0000000200 */
[C---:B-1----:R-:W-:Y:S08]  /*6da0*/  HMMA.16816.F32 R4, R180.reuse, R136, R4 ;  /* 0x00000088b404723c */ /* 0x042ff00000001804 */
[C---:B------:R-:W-:Y:S01]  /*6db0*/  HMMA.16816.F32 R8, R180.reuse, R138, R8 ;  /* 0x0000008ab408723c */ /* 0x040fe20000001808 */
[----:B------:R-:W1:Y:S07]  /*6dc0*/  LDSM.16.M88.4 R136, [R196+0x6000] ;  /* 0x00600000c488783b */ /* 0x000e6e0000000200 */
[C---:B------:R-:W-:Y:S08]  /*6dd0*/  HMMA.16816.F32 R12, R180.reuse, R152, R12 ;  /* 0x00000098b40c723c */ /* 0x040ff0000000180c */
[C---:B------:R-:W-:Y:S01]  /*6de0*/  HMMA.16816.F32 R16, R180.reuse, R154, R16 ;  /* 0x0000009ab410723c */ /* 0x040fe20000001810 */
[----:B------:R-:W5:Y:S07]  /*6df0*/  LDSM.16.M88.4 R152, [R196+0x6800] ;  /* 0x00680000c498783b */ /* 0x000f6e0000000200 */
        /* <DEDUP_REMOVED lines=8> */
[----:B------:R-:W-:Y:S07]  /*6e80*/  LDSM.16.M88.4 R148, [R0+0x3800] ;  /* 0x003800000094783b */ /* 0x000fee0000000200 */
[C---:B-1----:R-:W-:Y:S08]  /*6e90*/  HMMA.16816.F32 R44, R180.reuse, R136, R44 ;  /* 0x00000088b42c723c */ /* 0x042ff0000000182c */
[C---:B------:R-:W-:Y:S01]  /*6ea0*/  HMMA.16816.F32 R48, R180.reuse, R138, R48 ;  /* 0x0000008ab430723c */ /* 0x040fe20000001830 */
[----:B------:R-:W1:Y:S07]  /*6eb0*/  LDSM.16.M88.4 R136, [R202+0x6800] ;  /* 0x00680000ca88783b */ /* 0x000e6e0000000200 */
[C---:B-----5:R-:W-:Y:S08]  /*6ec0*/  HMMA.16816.F32 R52, R180.reuse, R152, R52 ;  /* 0x00000098b434723c */ /* 0x060ff00000001834 */
[----:B------:R-:W-:Y:S01]  /*6ed0*/  HMMA.16816.F32 R56, R180, R154, R56 ;  /* 0x0000009ab438723c */ /* 0x000fe20000001838 */
[----:B------:R-:W-:Y:S07]  /*6ee0*/  LDSM.16.M88.4 R152, [R0+0x5000] ;  /* 0x005000000098783b */ /* 0x000fee0000000200 */
[C---:B------:R-:W-:Y:S08]  /*6ef0*/  HMMA.16816.F32 R4, R184.reuse, R156, R4 ;  /* 0x0000009cb804723c */ /* 0x040ff00000001804 */
[C---:B------:R-:W-:Y:S01]  /*6f00*/  HMMA.16816.F32 R8, R184.reuse, R158, R8 ;  /* 0x0000009eb808723c */ /* 0x040fe20000001808 */
[----:B------:R-:W-:Y:S07]  /*6f10*/  LDSM.16.M88.4 R156, [R0+0x5800] ;  /* 0x00580000009c783b */ /* 0x000fee0000000200 */
[C---:B------:R-:W-:Y:S08]  /*6f20*/  HMMA.16816.F32 R12, R184.reuse, R160, R12 ;  /* 0x000000a0b80c723c */ /* 0x040ff0000000180c */
[C---:B------:R-:W-:Y:S01]  /*6f30*/  HMMA.16816.F32 R16, R184.reuse, R162, R16 ;  /* 0x000000a2b810723c */ /* 0x040fe20000001810 */
[----:B------:R-:W-:Y:S07]  /*6f40*/  LDSM.16.M88.4 R160, [R0+0x6000] ;  /* 0x0060000000a0783b */ /* 0x000fee0000000200 */
        /* <DEDUP_REMOVED lines=9> */
[C---:B------:R-:W-:Y:S08]  /*6fe0*/  HMMA.16816.F32 R44, R184.reuse, R176, R44 ;  /* 0x000000b0b82c723c */ /* 0x040ff0000000182c */
[C---:B------:R-:W-:Y:S01]  /*6ff0*/  HMMA.16816.F32 R48, R184.reuse, R178, R48 ;  /* 0x000000b2b830723c */ /* 0x040fe20000001830 */
[----:B------:R-:W4:Y:S07]  /*7000*/  LDSM.16.M88.4 R176, [R197+0x3800] ;  /* 0x00380000c5b0783b */ /* 0x000f2e0000000200 */
[C---:B-1----:R-:W-:Y:S08]  /*7010*/  HMMA.16816.F32 R52, R184.reuse, R136, R52 ;  /* 0x00000088b834723c */ /* 0x042ff00000001834 */
[----:B------:R-:W-:Y:S01]  /*7020*/  HMMA.16816.F32 R56, R184, R138, R56 ;  /* 0x0000008ab838723c */ /* 0x000fe20000001838 */
[----:B------:R-:W1:Y:S07]  /*7030*/  LDSM.16.M88.4 R136, [R197+0x4000] ;  /* 0x00400000c588783b */ /* 0x000e6e0000000200 */
[C---:B------:R-:W-:Y:S08]  /*7040*/  HMMA.16816.F32 R4, R188.reuse, R148, R4 ;  /* 0x00000094bc04723c */ /* 0x040ff00000001804 */
[C---:B------:R-:W-:Y:S08]  /*7050*/  HMMA.16816.F32 R8, R188.reuse, R150, R8 ;  /* 0x00000096bc08723c */ /* 0x040ff00000001808 */
[C---:B--2---:R-:W-:Y:S08]  /*7060*/  HMMA.16816.F32 R12, R188.reuse, R140, R12 ;  /* 0x0000008cbc0c723c */ /* 0x044ff0000000180c */
        /* <DEDUP_REMOVED lines=13> */
[C---:B-1----:R-:W-:Y:S08]  /*7140*/  HMMA.16816.F32 R12, R192.reuse, R136, R12 ;  /* 0x00000088c00c723c */ /* 0x042ff0000000180c */
[----:B------:R-:W-:Y:S01]  /*7150*/  FMUL.FTZ R0, R4, c[0x0][0x320] ;  /* 0x0000c80004007a20 */ /* 0x000fe20000410000 */
[C---:B------:R-:W-:Y:S03]  /*7160*/  HMMA.16816.F32 R16, R192.reuse, R138, R16 ;  /* 0x0000008ac010723c */ /* 0x040fe60000001810 */
[----:B------:R1:W2:Y:S04]  /*7170*/  MUFU.TANH R144, R0 ;  /* 0x0000000000907308 */ /* 0x0002a80000002400 */
[----:B------:R-:W-:Y:S02]  /*7180*/  FMUL.FTZ R10, R10, c[0x0][0x320] ;  /* 0x0000c8000a0a7a20 */ /* 0x000fe40000410000 */
[----:B------:R-:W-:Y:S04]  /*7190*/  FMUL.FTZ R3, R11, c[0x0][0x320] ;  /* 0x0000c8000b037a20 */ /* 0x000fe80000410000 */
[----:B------:R-:W3:Y:S02]  /*71a0*/  MUFU.TANH R137, R10 ;  /* 0x0000000a00897308 */ /* 0x000ee40000002400 */
[----:B------:R-:W-:Y:S08]  /*71b0*/  FMUL.FTZ R2, R12, c[0x0][0x320] ;  /* 0x0000c8000c027a20 */ /* 0x000ff00000410000 */
[----:B------:R4:W2:Y:S01]  /*71c0*/  MUFU.TANH R138, R2 ;  /* 0x00000002008a7308 */ /* 0x0008a20000002400 */
[----:B-1----:R-:W-:Y:S09]  /*71d0*/  FMUL.FTZ R0, R5, c[0x0][0x320] ;  /* 0x0000c80005007a20 */ /* 0x002ff20000410000 */
[----:B------:R1:W1:Y:S10]  /*71e0*/  MUFU.TANH R143, R0 ;  /* 0x00000000008f7308 */ /* 0x0002740000002400 */
[----:B------:R-:W2:Y:S01]  /*71f0*/  MUFU.TANH R142, R3 ;  /* 0x00000003008e7308 */ /* 0x000ea20000002400 */
[----:B----4-:R-:W-:Y:S09]  /*7200*/  FMUL.FTZ R2, R19, c[0x0][0x320] ;  /* 0x0000c80013027a20 */ /* 0x010ff20000410000 */
[----:B------:R-:W4:Y:S01]  /*7210*/  MUFU.TANH R152, R2 ;  /* 0x0000000200987308 */ /* 0x000f220000002400 */
[----:B-1----:R-:W-:Y:S09]  /*7220*/  FMUL.FTZ R0, R6, c[0x0][0x320] ;  /* 0x0000c80006007a20 */ /* 0x002ff20000410000 */
[----:B------:R1:W1:Y:S02]  /*7230*/  MUFU.TANH R140, R0 ;  /* 0x00000000008c7308 */ /* 0x0002640000002400 */
[----:B-1----:R-:W-:Y:S02]  /*7240*/  FMUL.FTZ R0, R7, c[0x0][0x320] ;  /* 0x0000c80007007a20 */ /* 0x002fe40000410000 */
[----:B------:R-:W1:Y:S06]  /*7250*/  LDSM.16.M88.4 R4, [R197+0x4800] ;  /* 0x00480000c504783b */ /* 0x000e6c0000000200 */
[----:B------:R5:W1:Y:S02]  /*7260*/  MUFU.TANH R145, R0 ;  /* 0x0000000000917308 */ /* 0x000a640000002400 */
[----:B-----5:R-:W-:Y:S08]  /*7270*/  FMUL.FTZ R0, R8, c[0x0][0x320] ;  /* 0x0000c80008007a20 */ /* 0x020ff00000410000 */
[----:B------:R5:W2:Y:S01]  /*7280*/  MUFU.TANH R141, R0 ;  /* 0x00000000008d7308 */ /* 0x000aa20000002400 */
[C---:B-1----:R-:W-:Y:S08]  /*7290*/  HMMA.16816.F32 R20, R192.reuse, R4, R20 ;  /* 0x00000004c014723c */ /* 0x042ff00000001814 */
[C---:B------:R-:W-:Y:S01]  /*72a0*/  HMMA.16816.F32 R24, R192.reuse, R6, R24 ;  /* 0x00000006c018723c */ /* 0x040fe20000001818 */
[----:B------:R-:W-:Y:S03]  /*72b0*/  LDSM.16.M88.4 R4, [R197+0x5800] ;  /* 0x00580000c504783b */ /* 0x000fe60000000200 */
[----:B-----5:R-:W-:Y:S05]  /*72c0*/  FMUL.FTZ R0, R9, c[0x0][0x320] ;  /* 0x0000c80009007a20 */ /* 0x020fea0000410000 */
[----:B------:R-:W1:Y:S01]  /*72d0*/  LDSM.16.M88.4 R8, [R197+0x5000] ;  /* 0x00500000c508783b */ /* 0x000e620000000200 */
[----:B------:R5:W1:Y:S11]  /*72e0*/  MUFU.TANH R136, R0 ;  /* 0x0000000000887308 */ /* 0x000a760000002400 */
[----:B------:R-:W-:Y:S03]  /*72f0*/  @!UPT UIADD3 URZ, URZ, URZ, URZ ;  /* 0x0000003f3f3ff290 */ /* 0x000fe6000fffe03f */
[----:B------:R-:W-:Y:S04]  /*7300*/  FMUL.FTZ R2, R27, c[0x0][0x320] ;  /* 0x0000c8001b027a20 */ /* 0x000fe80000410000 */
[----:B------:R-:W2:Y:S01]  /*7310*/  MUFU.TANH R160, R2 ;  /* 0x0000000200a07308 */ /* 0x000ea20000002400 */
[----:B-----5:R-:W-:Y:S09]  /*7320*/  FMUL.FTZ R0, R13, c[0x0][0x320] ;  /* 0x0000c8000d007a20 */ /* 0x020ff20000410000 */
[----:B------:R5:W2:Y:S01]  /*7330*/  MUFU.TANH R139, R0 ;  /* 0x00000000008b7308 */ /* 0x000aa20000002400 */
[C---:B-1----:R-:W-:Y:S08]  /*7340*/  HMMA.16816.F32 R28, R192.reuse, R8, R28 ;  /* 0x00000008c01c723c */ /* 0x042ff0000000181c */
[C---:B------:R-:W-:Y:S01]  /*7350*/  HMMA.16816.F32 R32, R192.reuse, R10, R32 ;  /* 0x0000000ac020723c */ /* 0x040fe20000001820 */
[----:B------:R-:W1:Y:S03]  /*7360*/  LDSM.16.M88.4 R8, [R197+0x6000] ;  /* 0x00600000c508783b */ /* 0x000e660000000200 */
[----:B-----5:R-:W-:Y:S04]  /*7370*/  FMUL.FTZ R0, R14, c[0x0][0x320] ;  /* 0x0000c8000e007a20 */ /* 0x020fe80000410000 */
[C---:B------:R-:W-:Y:S01]  /*7380*/  HMMA.16816.F32 R36, R192.reuse, R4, R36 ;  /* 0x00000004c024723c */ /* 0x040fe20000001824 */
[----:B------:R5:W1:Y:S07]  /*7390*/  MUFU.TANH R146, R0 ;  /* 0x0000000000927308 */ /* 0x000a6e0000002400 */
[C---:B------:R-:W-:Y:S01]  /*73a0*/  HMMA.16816.F32 R40, R192.reuse, R6, R40 ;  /* 0x00000006c028723c */ /* 0x040fe20000001828 */
[----:B------:R-:W2:Y:S01]  /*73b0*/  LDSM.16.M88.4 R4, [R197+0x6800] ;  /* 0x00680000c504783b */ /* 0x000ea20000000200 */
[----:B------:R-:W-:Y:S06]  /*73c0*/  DEPBAR.LE SB0, 0x0 ;  /* 0x000080000000791a */ /* 0x000fec0000000000 */
[----:B------:R-:W-:Y:S04]  /*73d0*/  FMUL.FTZ R2, R35, c[0x0][0x320] ;  /* 0x0000c80023027a20 */ /* 0x000fe80000410000 */
[----:B------:R3:W2:Y:S01]  /*73e0*/  MUFU.TANH R176, R2 ;  /* 0x0000000200b07308 */ /* 0x0006a20000002400 */
[----:B------:R-:W-:Y:S01]  /*73f0*/  BAR.SYNC.DEFER_BLOCKING 0x0 ;  /* 0x0000000000007b1d */ /* 0x000fe20000010000 */
[----:B-----5:R-:W-:Y:S08]  /*7400*/  FMUL.FTZ R0, R15, c[0x0][0x320] ;  /* 0x0000c8000f007a20 */ /* 0x020ff00000410000 */
[----:B------:R5:W4:Y:S01]  /*7410*/  MUFU.TANH R148, R0 ;  /* 0x0000000000947308 */ /* 0x000b220000002400 */
[C---:B-1----:R-:W-:Y:S08]  /*7420*/  HMMA.16816.F32 R44, R192.reuse, R8, R44 ;  /* 0x00000008c02c723c */ /* 0x042ff0000000182c */
[C---:B------:R-:W-:Y:S04]  /*7430*/  HMMA.16816.F32 R48, R192.reuse, R10, R48 ;  /* 0x0000000ac030723c */ /* 0x040fe80000001830 */
[----:B---3--:R-:W-:Y:S04]  /*7440*/  FMUL.FTZ R2, R43, c[0x0][0x320] ;  /* 0x0000c8002b027a20 */ /* 0x008fe80000410000 */
[----:B------:R-:W1:Y:S01]  /*7450*/  MUFU.TANH R214, R2 ;  /* 0x0000000200d67308 */ /* 0x000e620000002400 */
[C---:B--2---:R-:W-:Y:S03]  /*7460*/  HMMA.16816.F32 R52, R192.reuse, R4, R52 ;  /* 0x00000004c034723c */ /* 0x044fe60000001834 */
[----:B-----5:R-:W-:Y:S04]  /*7470*/  FMUL.FTZ R0, R16, c[0x0][0x320] ;  /* 0x0000c80010007a20 */ /* 0x020fe80000410000 */
[----:B------:R-:W-:Y:S01]  /*7480*/  MOV R4, R69 ;  /* 0x0000004500047202 */ /* 0x000fe20000000f00 */
[----:B------:R-:W-:Y:S01]  /*7490*/  HMMA.16816.F32 R56, R192, R6, R56 ;  /* 0x00000006c038723c */ /* 0x000fe20000001838 */
[----:B------:R2:W3:Y:S03]  /*74a0*/  MUFU.TANH R149, R0 ;  /* 0x0000000000957308 */ /* 0x0004e60000002400 */
[----:B--2---:R-:W-:Y:S07]  /*74b0*/  FMUL.FTZ R0, R17, c[0x0][0x320] ;  /* 0x0000c80011007a20 */ /* 0x004fee0000410000 */
[----:B------:R2:W1:Y:S02]  /*74c0*/  MUFU.TANH R150, R0 ;  /* 0x0000000000967308 */ /* 0x0004640000002400 */
[----:B--2---:R-:W-:Y:S08]  /*74d0*/  FMUL.FTZ R0, R18, c[0x0][0x320] ;  /* 0x0000c80012007a20 */ /* 0x004ff00000410000 */
        /* <DEDUP_REMOVED lines=74> */
[----:B------:R2:W1:Y:S01]  /*7980*/  MUFU.TANH R71, R0 ;  /* 0x0000000000477308 */ /* 0x0004620000002400 */
[----:B------:R-:W-:-:S05]  /*7990*/  @!P0 BRA `(.L_x_143) ;  /* 0x000003b000008947 */ /* 0x000fca0003800000 */
[----:B---34-:R-:W-:Y:S01]  /*79a0*/  IADD3 R2, R209, -0x1, RZ ;  /* 0xffffffffd1027810 */ /* 0x018fe20007ffe0ff */
[----:B------:R-:W3:Y:S01]  /*79b0*/  S2R R235, SR_TID.X ;  /* 0x0000000000eb7919 */ /* 0x000ee20000002100 */
[----:B------:R-:W-:Y:S02]  /*79c0*/  P2R R13, PR, RZ, 0x10 ;  /* 0x00000010ff0d7803 */ /* 0x000fe40000000000 */
[----:B------:R-:W-:Y:S01]  /*79d0*/  SHF.R.S32.HI R3, RZ, 0x1f, R2 ;  /* 0x0000001fff037819 */ /* 0x000fe20000011402 */
[C---:B------:R-:W-:Y:S04]  /*79e0*/  IMAD.WIDE.U32 R6, R2.reuse, c[0x0][0x1e0], RZ ;  /* 0x0000780002067a25 */ /* 0x040fe800078e00ff */
[----:B------:R-:W-:Y:S04]  /*79f0*/  IMAD R3, R3, c[0x0][0x1e0], RZ ;  /* 0x0000780003037a24 */ /* 0x000fe800078e02ff */
[----:B------:R-:W-:Y:S04]  /*7a00*/  IMAD R2, R2, c[0x0][0x1e4], R3 ;  /* 0x0000790002027a24 */ /* 0x000fe800078e0203 */
[----:B------:R-:W-:Y:S02]  /*7a10*/  IMAD.IADD R5, R7, 0x1, R2 ;  /* 0x0000000107057824 */ /* 0x000fe400078e0202 */
[----:B------:R-:W-:Y:S04]  /*7a20*/  IMAD.WIDE.U32 R2, R6, 0x70, RZ ;  /* 0x0000007006027825 */ /* 0x000fe800078e00ff */
[----:B------:R-:W-:Y:S01]  /*7a30*/  IMAD R5, R5, 0x70, RZ ;  /* 0x0000007005057824 */ /* 0x000fe200078e02ff */
[----:B---3--:R-:W-:Y:S03]  /*7a40*/  SHF.R.S32.HI R234, RZ, 0x1f, R235 ;  /* 0x0000001fffea7819 */ /* 0x008fe600000114eb */
[----:B------:R-:W-:Y:S01]  /*7a50*/  IMAD.IADD R3, R3, 0x1, R5 ;  /* 0x0000000103037824 */ /* 0x000fe200078e0205 */
[----:B------:R-:W-:Y:S04]  /*7a60*/  LEA.HI R234, R234, R235, RZ, 0x3 ;  /* 0x000000ebeaea7211 */ /* 0x000fe800078f18ff */
[----:B------:R-:W-:Y:S04]  /*7a70*/  SHF.R.S32.HI R234, RZ, 0x3, R234 ;  /* 0x00000003ffea7819 */ /* 0x000fe800000114ea */
[----:B--2---:R-:W-:Y:S04]  /*7a80*/  IADD3 R0, -R234, 0x70, RZ ;  /* 0x00000070ea007810 */ /* 0x004fe80007ffe1ff */
[C---:B------:R-:W-:Y:S02]  /*7a90*/  ISETP.GE.AND P2, PT, R0.reuse, 0x21, PT ;  /* 0x000000210000780c */ /* 0x040fe40003f46270 */
[C---:B------:R-:W-:Y:S02]  /*7aa0*/  ISETP.GE.AND P1, PT, R0.reuse, 0x41, PT ;  /* 0x000000410000780c */ /* 0x040fe40003f26270 */
[----:B------:R-:W-:Y:S09]  /*7ab0*/  ISETP.GE.AND P3, PT, R0, 0x1, PT ;  /* 0x000000010000780c */ /* 0x000ff20003f66270 */
[----:B------:R-:W-:Y:S02]  /*7ac0*/  @P2 IMAD.MOV.U32 R6, RZ, RZ, c[0x0][0x1e0] ;  /* 0x00007800ff062624 */ /* 0x000fe400078e00ff */
[----:B------:R-:W-:Y:S02]  /*7ad0*/  @P2 IMAD.MOV.U32 R7, RZ, RZ, c[0x0][0x1e4] ;  /* 0x00007900ff072624 */ /* 0x000fe400078e00ff */
[----:B------:R-:W-:Y:S01]  /*7ae0*/  @P1 IMAD.MOV.U32 R5, RZ, RZ, c[0x0][0x1e0] ;  /* 0x00007800ff051624 */ /* 0x000fe200078e00ff */
[CC--:B------:R-:W-:Y:S04]  /*7af0*/  @P2 LEA R8, P0, R6.reuse, R2.reuse, 0x5 ;  /* 0x0000000206082211 */ /* 0x0c0fe800078028ff */
[-C--:B------:R-:W-:Y:S01]  /*7b00*/  @P2 LEA.HI.X R9, R6, R3.reuse, R7, 0x5, P0 ;  /* 0x0000000306092211 */ /* 0x080fe200000f2c07 */
[----:B------:R-:W-:Y:S01]  /*7b10*/  @P1 IMAD.MOV.U32 R6, RZ, RZ, c[0x0][0x1e4] ;  /* 0x00007900ff061624 */ /* 0x000fe200078e00ff */
[CC--:B------:R-:W-:Y:S04]  /*7b20*/  @P1 LEA R10, P0, R5.reuse, R2.reuse, 0x6 ;  /* 0x00000002050a1211 */ /* 0x0c0fe800078030ff */
[----:B------:R-:W-:Y:S02]  /*7b30*/  @P1 LEA.HI.X R11, R5, R3, R6, 0x6, P0 ;  /* 0x00000003050b1211 */ /* 0x000fe400000f3406 */
[----:B------:R-:W-:Y:S05]  /*7b40*/  @P3 IADD3 R5, P0, R232, R2, RZ ;  /* 0x00000002e8053210 */ /* 0x000fea0007f1e0ff */
[----:B------:R-:W-:Y:S01]  /*7b50*/  @P3 IMAD.X R7, R3, 0x1, R231, P0 ;  /* 0x0000000103073824 */ /* 0x000fe200000e06e7 */
[C---:B------:R-:W-:Y:S04]  /*7b60*/  @P3 LEA R6, P0, R5.reuse, c[0x0][0x1c8], 0x1 ;  /* 0x0000720005063a11 */ /* 0x040fe800078008ff */
[----:B------:R-:W-:Y:S02]  /*7b70*/  @P3 LEA.HI.X R7, R5, c[0x0][0x1cc], R7, 0x1, P0 ;  /* 0x0000730005073a11 */ /* 0x000fe400000f0c07 */
[-C--:B------:R-:W-:Y:S03]  /*7b80*/  @P2 IADD3 R5, P0, R8, R232.reuse, RZ ;  /* 0x000000e808052210 */ /* 0x080fe60007f1e0ff */
[----:B------:R-:W-:Y:S01]  /*7b90*/  @!PT LDS RZ, [RZ] ;  /* 0x00000000fffff984 */ /* 0x000fe20000000800 */
[----:B------:R-:W-:Y:S01]  /*7ba0*/  @!PT LDS RZ, [RZ] ;  /* 0x00000000fffff984 */ /* 0x000fe20000000800 */
[----:B------:R-:W-:Y:S01]  /*7bb0*/  @!PT LDS RZ, [RZ] ;  /* 0x00000000fffff984 */ /* 0x000fe20000000800 */
[----:B------:R2:W-:Y:S02]  /*7bc0*/  @P3 LDGSTS.E.BYPASS.LTC128B.128 [R208+0x8100], [R6.64], !P5 ;  /* 0x0810000006d03fae */ /* 0x0005e4000e901d46 */
[--C-:B------:R-:W-:Y:S01]  /*7bd0*/  @P2 IMAD.X R8, R9, 0x1, R231.reuse, P0 ;  /* 0x0000000109082824 */ /* 0x100fe200000e06e7 */
[----:B------:R-:W-:Y:S01]  /*7be0*/  @P1 IADD3 R9, P0, R10, R232, RZ ;  /* 0x000000e80a091210 */ /* 0x000fe20007f1e0ff */
[----:B------:R2:W-:Y:S04]  /*7bf0*/  @P3 LDGSTS.E.BYPASS.LTC128B.128 [R208+0xb900], [R6.64+0x80], !P6 ;  /* 0x0b90008006d03fae */ /* 0x0005e8000f101d46 */
[----:B------:R-:W-:Y:S01]  /*7c00*/  @P1 IMAD.X R12, R11, 0x1, R231, P0 ;  /* 0x000000010b0c1824 */ /* 0x000fe200000e06e7 */
[C---:B------:R-:W-:Y:S04]  /*7c10*/  @P2 LEA R10, P0, R5.reuse, c[0x0][0x1c8], 0x1 ;  /* 0x00007200050a2a11 */ /* 0x040fe800078008ff */
[----:B------:R-:W-:Y:S02]  /*7c20*/  @P2 LEA.HI.X R11, R5, c[0x0][0x1cc], R8, 0x1, P0 ;  /* 0x00007300050b2a11 */ /* 0x000fe400000f0c08 */
[C---:B------:R-:W-:Y:S03]  /*7c30*/  @P1 LEA R8, P0, R9.reuse, c[0x0][0x1c8], 0x1 ;  /* 0x0000720009081a11 */ /* 0x040fe600078008ff */
[----:B------:R2:W-:Y:S01]  /*7c40*/  @P2 LDGSTS.E.BYPASS.LTC128B.128 [R208+0x9100], [R10.64], !P5 ;  /* 0x091000000ad02fae */ /* 0x0005e2000e901d46 */
[----:B------:R-:W-:Y:S02]  /*7c50*/  @P1 LEA.HI.X R9, R9, c[0x0][0x1cc], R12, 0x1, P0 ;  /* 0x0000730009091a11 */ /* 0x000fe400000f0c0c */
[----:B------:R-:W-:Y:S01]  /*7c60*/  ISETP.GE.AND P0, PT, R0, 0x61, PT ;  /* 0x000000610000780c */ /* 0x000fe20003f06270 */
[----:B------:R2:W-:Y:S04]  /*7c70*/  @P2 LDGSTS.E.BYPASS.LTC128B.128 [R208+0xc900], [R10.64+0x80], !P6 ;  /* 0x0c9000800ad02fae */ /* 0x0005e8000f101d46 */
[----:B------:R2:W-:Y:S04]  /*7c80*/  @P1 LDGSTS.E.BYPASS.LTC128B.128 [R208+0xa100], [R8.64], !P5 ;  /* 0x0a10000008d01fae */ /* 0x0005e8000e901d46 */
[----:B------:R2:W-:Y:S04]  /*7c90*/  @P1 LDGSTS.E.BYPASS.LTC128B.128 [R208+0xd900], [R8.64+0x80], !P6 ;  /* 0x0d90008008d01fae */ /* 0x0005e8000f101d46 */
[----:B------:R-:W-:Y:S02]  /*7ca0*/  @P0 IMAD.MOV.U32 R5, RZ, RZ, c[0x0][0x1e0] ;  /* 0x00007800ff050624 */ /* 0x000fe400078e00ff */
[----:B------:R-:W-:Y:S02]  /*7cb0*/  @P0 IMAD.MOV.U32 R0, RZ, RZ, c[0x0][0x1e4] ;  /* 0x00007900ff000624 */ /* 0x000fe400078e00ff */
[----:B------:R-:W-:Y:S04]  /*7cc0*/  @P0 IMAD.WIDE.U32 R2, R5, 0x60, R2 ;  /* 0x0000006005020825 */ /* 0x000fe800078e0002 */
[----:B------:R-:W-:Y:S01]  /*7cd0*/  @P0 IMAD R5, R0, 0x60, RZ ;  /* 0x0000006000050824 */ /* 0x000fe200078e02ff */
[----:B------:R-:W-:Y:S04]  /*7ce0*/  @P0 IADD3 R0, P4, R232, R2, RZ ;  /* 0x00000002e8000210 */ /* 0x000fe80007f9e0ff */
[C---:B------:R-:W-:Y:S02]  /*7cf0*/  @P0 LEA R2, P3, R0.reuse, c[0x0][0x1c8], 0x1 ;  /* 0x0000720000020a11 */ /* 0x040fe400078608ff */
[----:B------:R-:W-:Y:S02]  /*7d00*/  @P0 IADD3.X R3, R231, R5, R3, P4, !PT ;  /* 0x00000005e7030210 */ /* 0x000fe400027fe403 */
[----:B------:R-:W-:Y:S02]  /*7d10*/  ISETP.NE.AND P4, PT, R13, RZ, PT ;  /* 0x000000ff0d00720c */ /* 0x000fe40003f85270 */
[----:B------:R-:W-:Y:S05]  /*7d20*/  @P0 LEA.HI.X R3, R0, c[0x0][0x1cc], R3, 0x1, P3 ;  /* 0x0000730000030a11 */ /* 0x000fea00018f0c03 */
[----:B------:R2:W-:Y:S04]  /*7d30*/  @P0 LDGSTS.E.BYPASS.LTC128B.128 [R208+0xb100], [R2.64], !P5 ;  /* 0x0b10000002d00fae */ /* 0x0005e8000e901d46 */
[----:B------:R2:W-:Y:S02]  /*7d40*/  @P0 LDGSTS.E.BYPASS.LTC128B.128 [R208+0xe900], [R2.64+0x80], !P6 ;  /* 0x0e90008002d00fae */ /* 0x0005e4000f101d46 */
.L_x_143:
[----:B---34-:R-:W-:Y:S05]  /*7d50*/  BSYNC B0 ;  /* 0x0000000000007941 */ /* 0x018fea0003800000 */
.L_x_142:
[----:B--2---:R-:W-:Y:S01]  /*7d60*/  FMNMX.FTZ R0, R144, R69, !PT ;  /* 0x0000004590007209 */ /* 0x004fe20007810000 */
[----:B------:R-:W-:Y:S01]  /*7d70*/  LDSM.16.MT88.4 R12, [R198] ;  /* 0x00000000c60c783b */ /* 0x000fe20000004200 */
[----:B------:R-:W-:Y:S02]  /*7d80*/  FMNMX.FTZ R2, R140, R68, !PT ;  /* 0x000000448c027209 */ /* 0x000fe40007810000 */
[----:B------:R-:W-:Y:S02]  /*7d90*/  FMNMX.FTZ R0, R143, R0, !PT ;  /* 0x000000008f007209 */ /* 0x000fe40007810000 */
[----:B------:R-:W-:Y:S02]  /*7da0*/  FMNMX.FTZ R2, R145, R2, !PT ;  /* 0x0000000291027209 */ /* 0x000fe40007810000 */
[----:B------:R-:W-:Y:S01]  /*7db0*/  FMNMX.FTZ R0, R141, R0, !PT ;  /* 0x000000008d007209 */ /* 0x000fe20007810000 */
        /* <DEDUP_REMOVED lines=11> */
[----:B-1----:R-:W-:Y:S02]  /*7e70*/  FMNMX.FTZ R2, R151, R2, !PT ;  /* 0x0000000297027209 */ /* 0x002fe40007810000 */
[----:B------:R-:W-:Y:S02]  /*7e80*/  FMNMX.FTZ R0, R150, R0, !PT ;  /* 0x0000000096007209 */ /* 0x000fe40007810000 */
[----:B------:R-:W-:Y:S02]  /*7e90*/  FMNMX.FTZ R2, R152, R2, !PT ;  /* 0x0000000298027209 */ /* 0x000fe40007810000 */
[----:B------:R-:W-:Y:S01]  /*7ea0*/  FMNMX.FTZ R0, R153, R0, !PT ;  /* 0x0000000099007209 */ /* 0x000fe20007810000 */
[----:B------:R-:W-:Y:S01]  /*7eb0*/  LDSM.16.MT88.4 R44, [R198+0x3800] ;  /* 0x00380000c62c783b */ /* 0x000fe20000004200 */
[----:B------:R-:W-:Y:S02]  /*7ec0*/  FMNMX.FTZ R2, R155, R2, !PT ;  /* 0x000000029b027209 */ /* 0x000fe40007810000 */
        /* <DEDUP_REMOVED lines=8> */
[----:B------:R-:W0:Y:S01]  /*7f50*/  LDGDEPBAR ;  /* 0x00000000000079af */ /* 0x000e220000000000 */
[----:B------:R-:W-:Y:S02]  /*7f60*/  FMNMX.FTZ R2, R163, R2, !PT ;  /* 0x00000002a3027209 */ /* 0x000fe40007810000 */
        /* <DEDUP_REMOVED lines=25> */
[----:B------:R-:W-:Y:S02]  /*8100*/  LOP3.LUT P0, RZ, R229, 0x4, RZ, 0xc0, !PT ;  /* 0x00000004e5ff7812 */ /* 0x000fe4000780c0ff */
[----:B------:R-:W-:Y:S02]  /*8110*/  FMNMX.FTZ R3, R227, R0, !PT ;  /* 0x00000000e3037209 */ /* 0x000fe40007810000 */
[----:B------:R-:W-:Y:S02]  /*8120*/  FMNMX.FTZ R0, R226, R2, !PT ;  /* 0x00000002e2007209 */ /* 0x000fe40007810000 */
[----:B------:R-:W-:Y:S02]  /*8130*/  FMNMX.FTZ R3, R228, R3, !PT ;  /* 0x00000003e4037209 */ /* 0x000fe40007810000 */
[----:B------:R-:W-:Y:S02]  /*8140*/  FMNMX.FTZ R0, R70, R0, !PT ;  /* 0x0000000046007209 */ /* 0x000fe40007810000 */
[----:B------:R-:W-:Y:S01]  /*8150*/  IADD3 R209, R209, -0x1, RZ ;  /* 0xffffffffd1d17810 */ /* 0x000fe20007ffe0ff */
[----:B------:R-:W-:Y:S01]  /*8160*/  SHFL.BFLY PT, R5, R3, 0x2, 0x1f ;  /* 0x0c401f0003057f89 */ /* 0x000fe200000e0000 */
[----:B------:R-:W-:Y:S07]  /*8170*/  FMNMX.FTZ R0, R71, R0, !PT ;  /* 0x0000000047007209 */ /* 0x000fee0007810000 */
[----:B------:R-:W1:Y:S02]  /*8180*/  SHFL.BFLY PT, R2, R0, 0x2, 0x1f ;  /* 0x0c401f0000027f89 */ /* 0x000e6400000e0000 */
[----:B-1----:R-:W-:Y:S02]  /*8190*/  FMNMX.FTZ R0, R0, R2, !PT ;  /* 0x0000000200007209 */ /* 0x002fe40007810000 */
[----:B------:R-:W-:Y:S04]  /*81a0*/  FMNMX.FTZ R5, R3, R5, !PT ;  /* 0x0000000503057209 */ /* 0x000fe80007810000 */
[----:B------:R-:W1:Y:S08]  /*81b0*/  SHFL.BFLY PT, R3, R0, 0x1, 0x1f ;  /* 0x0c201f0000037f89 */ /* 0x000e7000000e0000 */
[----:B------:R-:W2:Y:S01]  /*81c0*/  SHFL.BFLY PT, R6, R5, 0x1, 0x1f ;  /* 0x0c201f0005067f89 */ /* 0x000ea200000e0000 */
[----:B-1----:R-:W-:Y:S02]  /*81d0*/  FMNMX.FTZ R3, R0, R3, !PT ;  /* 0x0000000300037209 */ /* 0x002fe40007810000 */
[----:B--2---:R-:W-:Y:S05]  /*81e0*/  FMNMX.FTZ R69, R5, R6, !PT ;  /* 0x0000000605457209 */ /* 0x004fea0007810000 */
[C---:B------:R-:W-:Y:S02]  /*81f0*/  FMUL.FTZ R147, R69.reuse, c[0x0][0x2d0] ;  /* 0x0000b40045937a20 */ /* 0x040fe40000410000 */
[----:B------:R-:W-:Y:S02]  /*8200*/  FADD.FTZ R2, -R69, R4 ;  /* 0x0000000445027221 */ /* 0x000fe40000010100 */
[--C-:B------:R-:W-:Y:S02]  /*8210*/  FFMA.FTZ R4, R144, c[0x0][0x2d0], -R147.reuse ;  /* 0x0000b40090047a23 */ /* 0x100fe40000010893 */
[----:B------:R-:W-:Y:S02]  /*8220*/  FMUL.FTZ R0, R2, c[0x0][0x2d0] ;  /* 0x0000b40002007a20 */ /* 0x000fe40000410000 */
[----:B------:R1:W-:Y:S01]  /*8230*/  MUFU.EX2 R144, R4 ;  /* 0x0000000400907308 */ /* 0x0003e20000000800 */
[--C-:B------:R-:W-:Y:S02]  /*8240*/  FFMA.FTZ R32, R138, c[0x0][0x2d0], -R147.reuse ;  /* 0x0000b4008a207a23 */ /* 0x100fe40000010893 */
[--C-:B------:R-:W-:Y:S07]  /*8250*/  FFMA.FTZ R48, R149, c[0x0][0x2d0], -R147.reuse ;  /* 0x0000b40095307a23 */ /* 0x100fee0000010893 */
[----:B------:R2:W3:Y:S10]  /*8260*/  MUFU.EX2 R2, R0 ;  /* 0x0000000000027308 */ /* 0x0004f40000000800 */
[----:B------:R-:W-:Y:S01]  /*8270*/  MUFU.EX2 R250, R32 ;  /* 0x0000002000fa7308 */ /* 0x000fe20000000800 */
[--C-:B-1----:R-:W-:Y:S09]  /*8280*/  FFMA.FTZ R4, R143, c[0x0][0x2d0], -R147.reuse ;  /* 0x0000b4008f047a23 */ /* 0x102ff20000010893 */
[----:B------:R1:W-:Y:S01]  /*8290*/  MUFU.EX2 R56, R4 ;  /* 0x0000000400387308 */ /* 0x0003e20000000800 */
[C---:B--2---:R-:W-:Y:S02]  /*82a0*/  FADD.FTZ R0, -R3.reuse, R68 ;  /* 0x0000004403007221 */ /* 0x044fe40000010100 */
[----:B------:R-:W-:Y:S02]  /*82b0*/  FMUL.FTZ R68, R3, c[0x0][0x2d0] ;  /* 0x0000b40003447a20 */ /* 0x000fe40000410000 */
[----:B------:R-:W-:Y:S02]  /*82c0*/  FMUL.FTZ R0, R0, c[0x0][0x2d0] ;  /* 0x0000b40000007a20 */ /* 0x000fe40000410000 */
[--C-:B------:R-:W-:Y:S03]  /*82d0*/  FFMA.FTZ R6, R140, c[0x0][0x2d0], -R68.reuse ;  /* 0x0000b4008c067a23 */ /* 0x100fe60000010844 */
[----:B------:R2:W-:Y:S01]  /*82e0*/  MUFU.EX2 R246, R48 ;  /* 0x0000003000f67308 */ /* 0x0005e20000000800 */
[--C-:B------:R-:W-:Y:S02]  /*82f0*/  FFMA.FTZ R8, R145, c[0x0][0x2d0], -R68.reuse ;  /* 0x0000b40091087a23 */ /* 0x100fe40000010844 */
[C---:B---3--:R-:W-:Y:S02]  /*8300*/  FMUL.FTZ R5, R2.reuse, R73 ;  /* 0x0000004902057220 */ /* 0x048fe40000410000 */
[C---:B------:R-:W-:Y:S02]  /*8310*/  FMUL.FTZ R9, R2.reuse, R77 ;  /* 0x0000004d02097220 */ /* 0x040fe40000410000 */
[C---:B------:R-:W-:Y:S02]  /*8320*/  FMUL.FTZ R16, R2.reuse, R84 ;  /* 0x0000005402107220 */ /* 0x040fe40000410000 */
[C---:B------:R-:W-:Y:S01]  /*8330*/  FMUL.FTZ R17, R2.reuse, R85 ;  /* 0x0000005502117220 */ /* 0x040fe20000410000 */
[----:B------:R-:W3:Y:S01]  /*8340*/  MUFU.EX2 R0, R0 ;  /* 0x0000000000007308 */ /* 0x000ee20000000800 */
[C---:B------:R-:W-:Y:S02]  /*8350*/  FMUL.FTZ R25, R2.reuse, R93 ;  /* 0x0000005d02197220 */ /* 0x040fe40000410000 */
[--C-:B-1----:R-:W-:Y:S02]  /*8360*/  FFMA.FTZ R4, R141, c[0x0][0x2d0], -R147.reuse ;  /* 0x0000b4008d047a23 */ /* 0x102fe40000010893 */
[C---:B------:R-:W-:Y:S02]  /*8370*/  FMUL.FTZ R24, R2.reuse, R92 ;  /* 0x0000005c02187220 */ /* 0x040fe40000410000 */
[C---:B------:R-:W-:Y:S02]  /*8380*/  FMUL.FTZ R33, R2.reuse, R101 ;  /* 0x0000006502217220 */ /* 0x040fe40000410000 */
[----:B------:R-:W-:Y:S01]  /*8390*/  FMUL.FTZ R32, R2, R100 ;  /* 0x0000006402207220 */ /* 0x000fe20000410000 */
[----:B------:R1:W-:Y:S01]  /*83a0*/  MUFU.EX2 R50, R4 ;  /* 0x0000000400327308 */ /* 0x0003e20000000800 */
[--C-:B------:R-:W-:Y:S02]  /*83b0*/  FFMA.FTZ R40, R146, c[0x0][0x2d0], -R68.reuse ;  /* 0x0000b40092287a23 */ /* 0x100fe40000010844 */
[C---:B------:R-:W-:Y:S02]  /*83c0*/  FMUL.FTZ R41, R2.reuse, R109 ;  /* 0x0000006d02297220 */ /* 0x040fe40000410000 */
[C---:B--2---:R-:W-:Y:S02]  /*83d0*/  FMUL.FTZ R48, R2.reuse, R116 ;  /* 0x0000007402307220 */ /* 0x044fe40000410000 */
[C---:B------:R-:W-:Y:S02]  /*83e0*/  FMUL.FTZ R57, R2.reuse, R125 ;  /* 0x0000007d02397220 */ /* 0x040fe40000410000 */
[C---:B------:R-:W-:Y:S01]  /*83f0*/  FMUL.FTZ R60, R2.reuse, R60 ;  /* 0x0000003c023c7220 */ /* 0x040fe20000410000 */
[----:B------:R2:W4:Y:S01]  /*8400*/  MUFU.EX2 R59, R6 ;  /* 0x00000006003b7308 */ /* 0x0005220000000800 */
[C---:B------:R-:W-:Y:S01]  /*8410*/  FMUL.FTZ R61, R2.reuse, R61 ;  /* 0x0000003d023d7220 */ /* 0x040fe20000410000 */
[----:B------:R-:W5:Y:S01]  /*8420*/  LDL.LU R125, [R1+0x4] ;  /* 0x00000400017d7983 */ /* 0x000f620000300800 */
[----:B------:R-:W-:Y:S02]  /*8430*/  FMUL.FTZ R64, R2, R64 ;  /* 0x0000004002407220 */ /* 0x000fe40000410000 */
[C---:B---3--:R-:W-:Y:S02]  /*8440*/  FMUL.FTZ R7, R0.reuse, R75 ;  /* 0x0000004b00077220 */ /* 0x048fe40000410000 */
[C---:B------:R-:W-:Y:S02]  /*8450*/  FMUL.FTZ R10, R0.reuse, R78 ;  /* 0x0000004e000a7220 */ /* 0x040fe40000410000 */
[C---:B------:R-:W-:Y:S01]  /*8460*/  FMUL.FTZ R11, R0.reuse, R79 ;  /* 0x0000004f000b7220 */ /* 0x040fe20000410000 */
[----:B------:R-:W3:Y:S01]  /*8470*/  MUFU.EX2 R51, R8 ;  /* 0x0000000800337308 */ /* 0x000ee20000000800 */
[C---:B------:R-:W-:Y:S02]  /*8480*/  FMUL.FTZ R18, R0.reuse, R86 ;  /* 0x0000005600127220 */ /* 0x040fe40000410000 */
[----:B------:R-:W-:Y:S02]  /*8490*/  FMUL.FTZ R19, R0, R87 ;  /* 0x0000005700137220 */ /* 0x000fe40000410000 */
[--C-:B-1----:R-:W-:Y:S01]  /*84a0*/  FFMA.FTZ R4, R136, c[0x0][0x2d0], -R147.reuse ;  /* 0x0000b40088047a23 */ /* 0x102fe20000010893 */
[----:B------:R-:W-:Y:S01]  /*84b0*/  LDSM.16.MT88.4 R84, [R198+0x800] ;  /* 0x00080000c654783b */ /* 0x000fe20000004200 */
[C---:B------:R-:W-:Y:S02]  /*84c0*/  FMUL.FTZ R26, R0.reuse, R94 ;  /* 0x0000005e001a7220 */ /* 0x040fe40000410000 */
[C---:B------:R-:W-:Y:S01]  /*84d0*/  FMUL.FTZ R27, R0.reuse, R95 ;  /* 0x0000005f001b7220 */ /* 0x040fe20000410000 */
[----:B------:R1:W1:Y:S01]  /*84e0*/  MUFU.EX2 R49, R4 ;  /* 0x0000000400317308 */ /* 0x0002620000000800 */
[C---:B------:R-:W-:Y:S02]  /*84f0*/  FMUL.FTZ R34, R0.reuse, R102 ;  /* 0x0000006600227220 */ /* 0x040fe40000410000 */
[C---:B------:R-:W-:Y:S02]  /*8500*/  FMUL.FTZ R35, R0.reuse, R103 ;  /* 0x0000006700237220 */ /* 0x040fe40000410000 */
[C---:B--2---:R-:W-:Y:S02]  /*8510*/  FMUL.FTZ R6, R0.reuse, R74 ;  /* 0x0000004a00067220 */ /* 0x044fe40000410000 */
[C---:B------:R-:W-:Y:S02]  /*8520*/  FMUL.FTZ R42, R0.reuse, R110 ;  /* 0x0000006e002a7220 */ /* 0x040fe40000410000 */
[C---:B------:R-:W-:Y:S01]  /*8530*/  FMUL.FTZ R43, R0.reuse, R111 ;  /* 0x0000006f002b7220 */ /* 0x040fe20000410000 */
[----:B------:R2:W-:Y:S01]  /*8540*/  MUFU.EX2 R248, R40 ;  /* 0x0000002800f87308 */ /* 0x0005e20000000800 */
[C---:B------:R-:W-:Y:S01]  /*8550*/  FMUL.FTZ R58, R0.reuse, R126 ;  /* 0x0000007e003a7220 */ /* 0x040fe20000410000 */
[-C--:B----4-:R-:W-:Y:S01]  /*8560*/  MOV R126, R59.reuse ;  /* 0x0000003b007e7202 */ /* 0x090fe20000000f00 */
[----:B------:R-:W-:Y:S01]  /*8570*/  FMUL.FTZ R62, R0, R62 ;  /* 0x0000003e003e7220 */ /* 0x000fe20000410000 */
[----:B---3--:R-:W-:Y:S01]  /*8580*/  F2FP.PACK_AB R73, R51, R59 ;  /* 0x0000003b3349723e */ /* 0x008fe200000000ff */
[----:B------:R-:W-:Y:S02]  /*8590*/  FMUL.FTZ R8, R2, R76 ;  /* 0x0000004c02087220 */ /* 0x000fe40000410000 */
[----:B------:R-:W3:Y:S01]  /*85a0*/  LDSM.16.MT88.4 R76, [R199+0x3800] ;  /* 0x00380000c74c783b */ /* 0x000ee20000004200 */
[C---:B------:R-:W-:Y:S02]  /*85b0*/  FMUL.FTZ R59, R0.reuse, R127 ;  /* 0x0000007f003b7220 */ /* 0x040fe40000410000 */
[----:B------:R-:W-:Y:S02]  /*85c0*/  FMUL.FTZ R63, R0, R63 ;  /* 0x0000003f003f7220 */ /* 0x000fe40000410000 */
[----:B------:R-:W-:Y:S02]  /*85d0*/  FMUL.FTZ R65, R2, R65 ;  /* 0x0000004102417220 */ /* 0x000fe40000410000 */
[--C-:B-1----:R-:W-:Y:S01]  /*85e0*/  FFMA.FTZ R4, R137, c[0x0][0x2d0], -R68.reuse ;  /* 0x0000b40089047a23 */ /* 0x102fe20000010844 */
[----:B------:R-:W-:Y:S01]  /*85f0*/  F2FP.PACK_AB R74, R49, R50 ;  /* 0x00000032314a723e */ /* 0x000fe200000000ff */
[----:B------:R-:W-:Y:S01]  /*8600*/  FMUL.FTZ R66, R0, R66 ;  /* 0x0000004200427220 */ /* 0x000fe20000410000 */
[----:B------:R-:W-:Y:S01]  /*8610*/  MOV R116, R49 ;  /* 0x0000003100747202 */ /* 0x000fe20000000f00 */
[----:B------:R1:W-:Y:S01]  /*8620*/  MUFU.EX2 R252, R4 ;  /* 0x0000000400fc7308 */ /* 0x0003e20000000800 */
[----:B------:R-:W-:Y:S01]  /*8630*/  FMUL.FTZ R49, R2, R117 ;  /* 0x0000007502317220 */ /* 0x000fe20000410000 */
[----:B------:R-:W-:Y:S01]  /*8640*/  MOV R117, R50 ;  /* 0x0000003200757202 */ /* 0x000fe20000000f00 */
[C---:B------:R-:W-:Y:S01]  /*8650*/  FMUL.FTZ R50, R0.reuse, R118 ;  /* 0x0000007600327220 */ /* 0x040fe20000410000 */
[----:B------:R-:W-:Y:S01]  /*8660*/  MOV R118, R51 ;  /* 0x0000003300767202 */ /* 0x000fe20000000f00 */
[----:B------:R-:W-:Y:S01]  /*8670*/  FMUL.FTZ R51, R0, R119 ;  /* 0x0000007700337220 */ /* 0x000fe20000410000 */
[----:B------:R-:W-:Y:S01]  /*8680*/  MOV R119, R56 ;  /* 0x0000003800777202 */ /* 0x000fe20000000f00 */
[----:B--2---:R-:W-:Y:S01]  /*8690*/  FMUL.FTZ R40, R2, R108 ;  /* 0x0000006c02287220 */ /* 0x004fe20000410000 */
[----:B------:R-:W2:Y:S01]  /*86a0*/  LDL.LU R127, [R1] ;  /* 0x00000000017f7983 */ /* 0x000ea20000300800 */
[----:B------:R-:W-:Y:S02]  /*86b0*/  FMUL.FTZ R67, R0, R67 ;  /* 0x0000004300437220 */ /* 0x000fe40000410000 */
[--C-:B------:R-:W-:Y:S01]  /*86c0*/  FFMA.FTZ R92, R159, c[0x0][0x2d0], -R147.reuse ;  /* 0x0000b4009f5c7a23 */ /* 0x100fe20000010893 */
[----:B------:R-:W-:Y:S01]  /*86d0*/  LDSM.16.MT88.4 R108, [R201+0x3000] ;  /* 0x00300000c96c783b */ /* 0x000fe20000004200 */
[--C-:B------:R-:W-:Y:S02]  /*86e0*/  FFMA.FTZ R100, R170, c[0x0][0x2d0], -R147.reuse ;  /* 0x0000b400aa647a23 */ /* 0x100fe40000010893 */
[----:B------:R4:W-:Y:S01]  /*86f0*/  MUFU.EX2 R239, R92 ;  /* 0x0000005c00ef7308 */ /* 0x0009e20000000800 */
[--C-:B------:R-:W-:Y:S02]  /*8700*/  FFMA.FTZ R70, R70, c[0x0][0x2d0], -R68.reuse ;  /* 0x0000b40046467a23 */ /* 0x100fe40000010844 */
[--C-:B-1----:R-:W-:Y:S07]  /*8710*/  FFMA.FTZ R4, R142, c[0x0][0x2d0], -R68.reuse ;  /* 0x0000b4008e047a23 */ /* 0x102fee0000010844 */
[----:B------:R-:W-:Y:S10]  /*8720*/  MUFU.EX2 R70, R70 ;  /* 0x0000004600467308 */ /* 0x000ff40000000800 */
[----:B------:R1:W1:Y:S01]  /*8730*/  MUFU.EX2 R251, R4 ;  /* 0x0000000400fb7308 */ /* 0x0002620000000800 */
[----:B----4-:R-:W-:Y:S01]  /*8740*/  LDSM.16.MT88.4 R92, [R200+0x4800] ;  /* 0x00480000c85c783b */ /* 0x010fe20000004200 */
[----:B-1----:R-:W-:Y:S01]  /*8750*/  FMUL.FTZ R4, R2, R72 ;  /* 0x0000004802047220 */ /* 0x002fe20000410000 */
[----:B------:R-:W-:Y:S01]  /*8760*/  F2FP.PACK_AB R72, R56, R144 ;  /* 0x000000903848723e */ /* 0x000fe200000000ff */
[--C-:B------:R-:W-:Y:S01]  /*8770*/  FFMA.FTZ R56, R151, c[0x0][0x2d0], -R68.reuse ;  /* 0x0000b40097387a23 */ /* 0x100fe20000010844 */
[----:B------:R-:W-:Y:S05]  /*8780*/  F2FP.PACK_AB R75, R251, R252 ;  /* 0x000000fcfb4b723e */ /* 0x000fea00000000ff */
[----:B------:R1:W-:Y:S02]  /*8790*/  MUFU.EX2 R244, R56 ;  /* 0x0000003800f47308 */ /* 0x0003e40000000800 */
[C---:B------:R-:W-:Y:S07]  /*87a0*/  HMMA.16816.F32 R4, R72.reuse, R12, R4 ;  /* 0x0000000c4804723c */ /* 0x040fee0000001804 */
[C---:B------:R-:W-:Y:S01]  /*87b0*/  FMUL.FTZ R12, R2.reuse, R80 ;  /* 0x00000050020c7220 */ /* 0x040fe20000410000 */
[C---:B------:R-:W-:Y:S04]  /*87c0*/  HMMA.16816.F32 R8, R72.reuse, R14, R8 ;  /* 0x0000000e4808723c */ /* 0x040fe80000001808 */
[----:B------:R-:W-:Y:S03]  /*87d0*/  FMUL.FTZ R13, R2, R81 ;  /* 0x00000051020d7220 */ /* 0x000fe60000410000 */
[C---:B------:R-:W-:Y:S02]  /*87e0*/  FMUL.FTZ R14, R0.reuse, R82 ;  /* 0x00000052000e7220 */ /* 0x040fe40000410000 */
[----:B------:R-:W-:Y:S02]  /*87f0*/  FMUL.FTZ R15, R0, R83 ;  /* 0x00000053000f7220 */ /* 0x000fe40000410000 */
[----:B------:R-:W4:Y:S01]  /*8800*/  LDSM.16.MT88.4 R80, [R201+0x3800] ;  /* 0x00380000c950783b */ /* 0x000f220000004200 */
[C---:B-1----:R-:W-:Y:S04]  /*8810*/  FMUL.FTZ R56, R2.reuse, R124 ;  /* 0x0000007c02387220 */ /* 0x042fe80000410000 */
[C---:B------:R-:W-:Y:S07]  /*8820*/  HMMA.16816.F32 R12, R72.reuse, R20, R12 ;  /* 0x00000014480c723c */ /* 0x040fee000000180c */
[C---:B------:R-:W-:Y:S01]  /*8830*/  FMUL.FTZ R20, R2.reuse, R88 ;  /* 0x0000005802147220 */ /* 0x040fe20000410000 */
[C---:B------:R-:W-:Y:S04]  /*8840*/  HMMA.16816.F32 R16, R72.reuse, R22, R16 ;  /* 0x000000164810723c */ /* 0x040fe80000001810 */
[----:B------:R-:W-:Y:S03]  /*8850*/  FMUL.FTZ R21, R2, R89 ;  /* 0x0000005902157220 */ /* 0x000fe60000410000 */
[C---:B------:R-:W-:Y:S02]  /*8860*/  FMUL.FTZ R22, R0.reuse, R90 ;  /* 0x0000005a00167220 */ /* 0x040fe40000410000 */
[----:B------:R-:W-:Y:S02]  /*8870*/  FMUL.FTZ R23, R0, R91 ;  /* 0x0000005b00177220 */ /* 0x000fe40000410000 */
[----:B------:R-:W1:Y:S05]  /*8880*/  LDSM.16.MT88.4 R88, [R200+0x800] ;  /* 0x00080000c858783b */ /* 0x000e6a0000004200 */
[C---:B------:R-:W-:Y:S07]  /*8890*/  HMMA.16816.F32 R20, R72.reuse, R28, R20 ;  /* 0x0000001c4814723c */ /* 0x040fee0000001814 */
[C---:B------:R-:W-:Y:S01]  /*88a0*/  FMUL.FTZ R28, R2.reuse, R96 ;  /* 0x00000060021c7220 */ /* 0x040fe20000410000 */
[C---:B------:R-:W-:Y:S04]  /*88b0*/  HMMA.16816.F32 R24, R72.reuse, R30, R24 ;  /* 0x0000001e4818723c */ /* 0x040fe80000001818 */
[----:B------:R-:W-:Y:S03]  /*88c0*/  FMUL.FTZ R29, R2, R97 ;  /* 0x00000061021d7220 */ /* 0x000fe60000410000 */
[C---:B------:R-:W-:Y:S02]  /*88d0*/  FMUL.FTZ R30, R0.reuse, R98 ;  /* 0x00000062001e7220 */ /* 0x040fe40000410000 */
[----:B------:R-:W-:Y:S02]  /*88e0*/  FMUL.FTZ R31, R0, R99 ;  /* 0x00000063001f7220 */ /* 0x000fe40000410000 */
[----:B------:R-:W-:Y:S05]  /*88f0*/  LDSM.16.MT88.4 R96, [R199+0x4800] ;  /* 0x00480000c760783b */ /* 0x000fea0000004200 */
[C---:B------:R-:W-:Y:S07]  /*8900*/  HMMA.16816.F32 R28, R72.reuse, R36, R28 ;  /* 0x00000024481c723c */ /* 0x040fee000000181c */
[--C-:B------:R-:W-:Y:S01]  /*8910*/  FFMA.FTZ R36, R139, c[0x0][0x2d0], -R147.reuse ;  /* 0x0000b4008b247a23 */ /* 0x100fe20000010893 */
[C---:B------:R-:W-:Y:S03]  /*8920*/  HMMA.16816.F32 R32, R72.reuse, R38, R32 ;  /* 0x000000264820723c */ /* 0x040fe60000001820 */
[----:B------:R1:W-:Y:S01]  /*8930*/  MUFU.EX2 R249, R36 ;  /* 0x0000002400f97308 */ /* 0x0003e20000000800 */
[----:B------:R-:W-:Y:S03]  /*8940*/  FMUL.FTZ R37, R2, R105 ;  /* 0x0000006902257220 */ /* 0x000fe60000410000 */
[C---:B------:R-:W-:Y:S02]  /*8950*/  FMUL.FTZ R38, R0.reuse, R106 ;  /* 0x0000006a00267220 */ /* 0x040fe40000410000 */
[----:B------:R-:W-:Y:S03]  /*8960*/  FMUL.FTZ R39, R0, R107 ;  /* 0x0000006b00277220 */ /* 0x000fe60000410000 */
[----:B-1----:R-:W-:Y:S02]  /*8970*/  FMUL.FTZ R36, R2, R104 ;  /* 0x0000006802247220 */ /* 0x002fe40000410000 */
[----:B------:R-:W-:Y:S05]  /*8980*/  LDSM.16.MT88.4 R104, [R199+0x3000] ;  /* 0x00300000c768783b */ /* 0x000fea0000004200 */
[C---:B------:R-:W-:Y:S07]  /*8990*/  HMMA.16816.F32 R36, R72.reuse, R44, R36 ;  /* 0x0000002c4824723c */ /* 0x040fee0000001824 */
[----:B------:R-:W-:Y:S01]  /*89a0*/  FFMA.FTZ R44, R148, c[0x0][0x2d0], -R68 ;  /* 0x0000b400942c7a23 */ /* 0x000fe20000010844 */
[C---:B------:R-:W-:Y:S03]  /*89b0*/  HMMA.16816.F32 R40, R72.reuse, R46, R40 ;  /* 0x0000002e4828723c */ /* 0x040fe60000001828 */
[----:B------:R1:W1:Y:S01]  /*89c0*/  MUFU.EX2 R247, R44 ;  /* 0x0000002c00f77308 */ /* 0x0002620000000800 */
[----:B------:R-:W-:Y:S03]  /*89d0*/  FMUL.FTZ R45, R2, R113 ;  /* 0x00000071022d7220 */ /* 0x000fe60000410000 */
[C---:B------:R-:W-:Y:S02]  /*89e0*/  FMUL.FTZ R46, R0.reuse, R114 ;  /* 0x00000072002e7220 */ /* 0x040fe40000410000 */
[----:B------:R-:W-:Y:S03]  /*89f0*/  FMUL.FTZ R47, R0, R115 ;  /* 0x00000073002f7220 */ /* 0x000fe60000410000 */
[----:B-1----:R-:W-:Y:S07]  /*8a00*/  FMUL.FTZ R44, R2, R112 ;  /* 0x00000070022c7220 */ /* 0x002fee0000410000 */
[C---:B------:R-:W-:Y:S07]  /*8a10*/  HMMA.16816.F32 R44, R72.reuse, R52, R44 ;  /* 0x00000034482c723c */ /* 0x040fee000000182c */
[--C-:B------:R-:W-:Y:S01]  /*8a20*/  FFMA.FTZ R52, R150, c[0x0][0x2d0], -R147.reuse ;  /* 0x0000b40096347a23 */ /* 0x100fe20000010893 */
[C---:B------:R-:W-:Y:S03]  /*8a30*/  HMMA.16816.F32 R48, R72.reuse, R54, R48 ;  /* 0x000000364830723c */ /* 0x040fe60000001830 */
[----:B------:R1:W-:Y:S01]  /*8a40*/  MUFU.EX2 R245, R52 ;  /* 0x0000003400f57308 */ /* 0x0003e20000000800 */
[----:B------:R-:W-:Y:S03]  /*8a50*/  FMUL.FTZ R53, R2, R121 ;  /* 0x0000007902357220 */ /* 0x000fe60000410000 */
[C---:B------:R-:W-:Y:S02]  /*8a60*/  FMUL.FTZ R54, R0.reuse, R122 ;  /* 0x0000007a00367220 */ /* 0x040fe40000410000 */
[C---:B------:R-:W-:Y:S03]  /*8a70*/  FMUL.FTZ R55, R0.reuse, R123 ;  /* 0x0000007b00377220 */ /* 0x040fe60000410000 */
[----:B-----5:R-:W-:Y:S04]  /*8a80*/  FFMA.FTZ R0, R0, R125, R126 ;  /* 0x0000007d00007223 */ /* 0x020fe8000001007e */
[----:B------:R-:W-:Y:S02]  /*8a90*/  FADD.FTZ R0, R118, R0 ;  /* 0x0000000076007221 */ /* 0x000fe40000010000 */
[----:B-1----:R-:W-:Y:S02]  /*8aa0*/  FMUL.FTZ R52, R2, R120 ;  /* 0x0000007802347220 */ /* 0x002fe40000410000 */
[----:B------:R-:W-:Y:S04]  /*8ab0*/  FADD.FTZ R0, R252, R0 ;  /* 0x00000000fc007221 */ /* 0x000fe80000010000 */
[----:B------:R-:W-:Y:S01]  /*8ac0*/  FADD.FTZ R0, R251, R0 ;  /* 0x00000000fb007221 */ /* 0x000fe20000010000 */
[C---:B---3--:R-:W-:Y:S03]  /*8ad0*/  HMMA.16816.F32 R52, R72.reuse, R76, R52 ;  /* 0x0000004c4834723c */ /* 0x048fe60000001834 */
[----:B------:R-:W-:Y:S04]  /*8ae0*/  FADD.FTZ R0, R248, R0 ;  /* 0x00000000f8007221 */ /* 0x000fe80000010000 */
[----:B------:R-:W-:Y:S01]  /*8af0*/  FFMA.FTZ R76, R152, c[0x0][0x2d0], -R68 ;  /* 0x0000b400984c7a23 */ /* 0x000fe20000010844 */
[C---:B------:R-:W-:Y:S03]  /*8b00*/  HMMA.16816.F32 R56, R72.reuse, R78, R56 ;  /* 0x0000004e4838723c */ /* 0x040fe60000001838 */
[----:B------:R1:W3:Y:S01]  /*8b10*/  MUFU.EX2 R124, R76 ;  /* 0x0000004c007c7308 */ /* 0x0002e20000000800 */
[----:B------:R-:W-:Y:S04]  /*8b20*/  FADD.FTZ R0, R247, R0 ;  /* 0x00000000f7007221 */ /* 0x000fe80000010000 */
[C---:B----4-:R-:W-:Y:S04]  /*8b30*/  HMMA.16816.F32 R60, R72.reuse, R80, R60 ;  /* 0x00000050483c723c */ /* 0x050fe8000000183c */
[----:B------:R-:W-:Y:S04]  /*8b40*/  FADD.FTZ R0, R244, R0 ;  /* 0x00000000f4007221 */ /* 0x000fe80000010000 */
[----:B------:R-:W-:Y:S01]  /*8b50*/  HMMA.16816.F32 R64, R72, R82, R64 ;  /* 0x000000524840723c */ /* 0x000fe20000001840 */
[----:B------:R-:W-:Y:S06]  /*8b60*/  LDSM.16.MT88.4 R80, [R201+0x800] ;  /* 0x00080000c950783b */ /* 0x000fec0000004200 */
[----:B------:R-:W-:Y:S02]  /*8b70*/  F2FP.PACK_AB R72, R249, R250 ;  /* 0x000000faf948723e */ /* 0x000fe400000000ff */
[----:B------:R-:W-:Y:S01]  /*8b80*/  F2FP.PACK_AB R73, R247, R248 ;  /* 0x000000f8f749723e */ /* 0x000fe200000000ff */
[----:B-1----:R-:W1:Y:S02]  /*8b90*/  LDSM.16.MT88.4 R76, [R199+0x800] ;  /* 0x00080000c74c783b */ /* 0x002e640000004200 */
[C---:B---3--:R-:W-:Y:S01]  /*8ba0*/  F2FP.PACK_AB R75, R124.reuse, R244 ;  /* 0x000000f47c4b723e */ /* 0x048fe200000000ff */
[----:B------:R-:W-:Y:S01]  /*8bb0*/  FADD.FTZ R0, R124, R0 ;  /* 0x000000007c007221 */ /* 0x000fe20000010000 */
[----:B------:R-:W-:Y:S07]  /*8bc0*/  F2FP.PACK_AB R74, R245, R246 ;  /* 0x000000f6f54a723e */ /* 0x000fee00000000ff */
[C---:B------:R-:W-:Y:S08]  /*8bd0*/  HMMA.16816.F32 R4, R72.reuse, R84, R4 ;  /* 0x000000544804723c */ /* 0x040ff00000001804 */
[C---:B------:R-:W-:Y:S01]  /*8be0*/  HMMA.16816.F32 R8, R72.reuse, R86, R8 ;  /* 0x000000564808723c */ /* 0x040fe20000001808 */
[----:B------:R-:W3:Y:S07]  /*8bf0*/  LDSM.16.MT88.4 R84, [R198+0x4000] ;  /* 0x00400000c654783b */ /* 0x000eee0000004200 */
[C---:B------:R-:W-:Y:S07]  /*8c00*/  HMMA.16816.F32 R12, R72.reuse, R88, R12 ;  /* 0x00000058480c723c */ /* 0x040fee000000180c */
[--C-:B------:R-:W-:Y:S01]  /*8c10*/  FFMA.FTZ R88, R153, c[0x0][0x2d0], -R147.reuse ;  /* 0x0000b40099587a23 */ /* 0x100fe20000010893 */
[C---:B------:R-:W-:Y:S03]  /*8c20*/  HMMA.16816.F32 R16, R72.reuse, R90, R16 ;  /* 0x0000005a4810723c */ /* 0x040fe60000001810 */
[----:B------:R4:W-:Y:S05]  /*8c30*/  MUFU.EX2 R243, R88 ;  /* 0x0000005800f37308 */ /* 0x0009ea0000000800 */
[C---:B-1----:R-:W-:Y:S07]  /*8c40*/  HMMA.16816.F32 R20, R72.reuse, R76, R20 ;  /* 0x0000004c4814723c */ /* 0x042fee0000001814 */
[--C-:B------:R-:W-:Y:S01]  /*8c50*/  FFMA.FTZ R76, R154, c[0x0][0x2d0], -R147.reuse ;  /* 0x0000b4009a4c7a23 */ /* 0x100fe20000010893 */
[C---:B------:R-:W-:Y:S03]  /*8c60*/  HMMA.16816.F32 R24, R72.reuse, R78, R24 ;  /* 0x0000004e4818723c */ /* 0x040fe60000001818 */
[----:B------:R1:W-:Y:S05]  /*8c70*/  MUFU.EX2 R242, R76 ;  /* 0x0000004c00f27308 */ /* 0x0003ea0000000800 */
[C---:B------:R-:W-:Y:S01]  /*8c80*/  HMMA.16816.F32 R28, R72.reuse, R80, R28 ;  /* 0x00000050481c723c */ /* 0x040fe2000000181c */
[----:B----4-:R-:W4:Y:S06]  /*8c90*/  LDSM.16.MT88.4 R88, [R200+0x4000] ;  /* 0x00400000c858783b */ /* 0x010f2c0000004200 */
[--C-:B------:R-:W-:Y:S01]  /*8ca0*/  FFMA.FTZ R80, R156, c[0x0][0x2d0], -R68.reuse ;  /* 0x0000b4009c507a23 */ /* 0x100fe20000010844 */
[C---:B------:R-:W-:Y:S03]  /*8cb0*/  HMMA.16816.F32 R32, R72.reuse, R82, R32 ;  /* 0x000000524820723c */ /* 0x040fe60000001820 */
[----:B------:R5:W-:Y:S05]  /*8cc0*/  MUFU.EX2 R240, R80 ;  /* 0x0000005000f07308 */ /* 0x000bea0000000800 */
[C---:B---3--:R-:W-:Y:S04]  /*8cd0*/  HMMA.16816.F32 R36, R72.reuse, R84, R36 ;  /* 0x000000544824723c */ /* 0x048fe80000001824 */
[--C-:B-1----:R-:W-:Y:S03]  /*8ce0*/  FFMA.FTZ R76, R155, c[0x0][0x2d0], -R68.reuse ;  /* 0x0000b4009b4c7a23 */ /* 0x102fe60000010844 */
[--C-:B------:R-:W-:Y:S01]  /*8cf0*/  FFMA.FTZ R84, R157, c[0x0][0x2d0], -R147.reuse ;  /* 0x0000b4009d547a23 */ /* 0x100fe20000010893 */
[C---:B------:R-:W-:Y:S01]  /*8d00*/  HMMA.16816.F32 R40, R72.reuse, R86, R40 ;  /* 0x000000564828723c */ /* 0x040fe20000001828 */
[----:B------:R1:W3:Y:S10]  /*8d10*/  MUFU.EX2 R241, R76 ;  /* 0x0000004c00f17308 */ /* 0x0002f40000000800 */
[----:B------:R2:W-:Y:S01]  /*8d20*/  MUFU.EX2 R238, R84 ;  /* 0x0000005400ee7308 */ /* 0x0005e20000000800 */
[----:B-----5:R-:W-:Y:S01]  /*8d30*/  LDSM.16.MT88.4 R80, [R201+0x4000] ;  /* 0x00400000c950783b */ /* 0x020fe20000004200 */
[C---:B----4-:R-:W-:Y:S07]  /*8d40*/  HMMA.16816.F32 R44, R72.reuse, R88, R44 ;  /* 0x00000058482c723c */ /* 0x050fee000000182c */
[----:B-1----:R-:W1:Y:S01]  /*8d50*/  LDSM.16.MT88.4 R76, [R199+0x4000] ;  /* 0x00400000c74c783b */ /* 0x002e620000004200 */
[----:B------:R-:W-:Y:S01]  /*8d60*/  FFMA.FTZ R88, R160, c[0x0][0x2d0], -R68 ;  /* 0x0000b400a0587a23 */ /* 0x000fe20000010844 */
[C---:B------:R-:W-:Y:S03]  /*8d70*/  HMMA.16816.F32 R48, R72.reuse, R90, R48 ;  /* 0x0000005a4830723c */ /* 0x040fe60000001830 */
[----:B------:R4:W-:Y:S01]  /*8d80*/  MUFU.EX2 R234, R88 ;  /* 0x0000005800ea7308 */ /* 0x0009e20000000800 */
[----:B---3--:R-:W-:Y:S02]  /*8d90*/  FADD.FTZ R0, R241, R0 ;  /* 0x00000000f1007221 */ /* 0x008fe40000010000 */
[----:B--2---:R-:W-:Y:S02]  /*8da0*/  FFMA.FTZ R84, R158, c[0x0][0x2d0], -R68 ;  /* 0x0000b4009e547a23 */ /* 0x004fe40000010844 */
[----:B------:R-:W-:Y:S05]  /*8db0*/  FADD.FTZ R0, R240, R0 ;  /* 0x00000000f0007221 */ /* 0x000fea0000010000 */
[----:B------:R2:W3:Y:S01]  /*8dc0*/  MUFU.EX2 R235, R84 ;  /* 0x0000005400eb7308 */ /* 0x0004e20000000800 */
[----:B----4-:R-:W-:Y:S08]  /*8dd0*/  LDSM.16.MT88.4 R88, [R200+0x1000] ;  /* 0x00100000c858783b */ /* 0x010ff00000004200 */
[----:B--2---:R-:W2:Y:S01]  /*8de0*/  LDSM.16.MT88.4 R84, [R198+0x1000] ;  /* 0x00100000c654783b */ /* 0x004ea20000004200 */
[C---:B-1----:R-:W-:Y:S03]  /*8df0*/  HMMA.16816.F32 R52, R72.reuse, R76, R52 ;  /* 0x0000004c4834723c */ /* 0x042fe60000001834 */
[----:B---3--:R-:W-:Y:S04]  /*8e00*/  FADD.FTZ R0, R235, R0 ;  /* 0x00000000eb007221 */ /* 0x008fe80000010000 */
[--C-:B------:R-:W-:Y:S01]  /*8e10*/  FFMA.FTZ R76, R161, c[0x0][0x2d0], -R147.reuse ;  /* 0x0000b400a14c7a23 */ /* 0x100fe20000010893 */
[C---:B------:R-:W-:Y:S01]  /*8e20*/  HMMA.16816.F32 R56, R72.reuse, R78, R56 ;  /* 0x0000004e4838723c */ /* 0x040fe20000001838 */
[----:B------:R1:W-:Y:S03]  /*8e30*/  MUFU.EX2 R161, R100 ;  /* 0x0000006400a17308 */ /* 0x0003e60000000800 */
[----:B------:R-:W-:Y:S04]  /*8e40*/  FADD.FTZ R0, R234, R0 ;  /* 0x00000000ea007221 */ /* 0x000fe80000010000 */
[C---:B------:R-:W-:Y:S03]  /*8e50*/  HMMA.16816.F32 R60, R72.reuse, R80, R60 ;  /* 0x00000050483c723c */ /* 0x040fe6000000183c */
[----:B------:R3:W-:Y:S04]  /*8e60*/  MUFU.EX2 R115, R76 ;  /* 0x0000004c00737308 */ /* 0x0007e80000000800 */
[----:B------:R-:W-:Y:S01]  /*8e70*/  FFMA.FTZ R80, R162, c[0x0][0x2d0], -R147 ;  /* 0x0000b400a2507a23 */ /* 0x000fe20000010893 */
[----:B------:R-:W-:Y:S05]  /*8e80*/  HMMA.16816.F32 R64, R72, R82, R64 ;  /* 0x000000524840723c */ /* 0x000fea0000001840 */
[----:B------:R4:W-:Y:S02]  /*8e90*/  MUFU.EX2 R114, R80 ;  /* 0x0000005000727308 */ /* 0x0009e40000000800 */
[----:B------:R-:W-:Y:S02]  /*8ea0*/  F2FP.PACK_AB R72, R242, R243 ;  /* 0x000000f3f248723e */ /* 0x000fe400000000ff */
[----:B------:R-:W-:Y:S01]  /*8eb0*/  F2FP.PACK_AB R73, R240, R241 ;  /* 0x000000f1f049723e */ /* 0x000fe200000000ff */
[----:B-1----:R-:W-:Y:S02]  /*8ec0*/  LDSM.16.MT88.4 R100, [R200+0x2000] ;  /* 0x00200000c864783b */ /* 0x002fe40000004200 */
[----:B------:R-:W-:Y:S02]  /*8ed0*/  F2FP.PACK_AB R74, R238, R239 ;  /* 0x000000efee4a723e */ /* 0x000fe400000000ff */
[----:B------:R-:W-:Y:S04]  /*8ee0*/  F2FP.PACK_AB R75, R234, R235 ;  /* 0x000000ebea4b723e */ /* 0x000fe800000000ff */
[----:B---3--:R-:W1:Y:S03]  /*8ef0*/  LDSM.16.MT88.4 R76, [R199+0x1000] ;  /* 0x00100000c74c783b */ /* 0x008e660000004200 */
[C---:B--2---:R-:W-:Y:S07]  /*8f00*/  HMMA.16816.F32 R4, R72.reuse, R84, R4 ;  /* 0x000000544804723c */ /* 0x044fee0000001804 */
[----:B------:R-:W-:Y:S01]  /*8f10*/  FFMA.FTZ R84, R163, c[0x0][0x2d0], -R68 ;  /* 0x0000b400a3547a23 */ /* 0x000fe20000010844 */
[C---:B------:R-:W-:Y:S01]  /*8f20*/  HMMA.16816.F32 R8, R72.reuse, R86, R8 ;  /* 0x000000564808723c */ /* 0x040fe20000001808 */
[----:B----4-:R-:W2:Y:S02]  /*8f30*/  LDSM.16.MT88.4 R80, [R201+0x1000] ;  /* 0x00100000c950783b */ /* 0x010ea40000004200 */
[----:B------:R3:W4:Y:S01]  /*8f40*/  MUFU.EX2 R113, R84 ;  /* 0x0000005400717308 */ /* 0x0007220000000800 */
[----:B------:R-:W-:Y:S04]  /*8f50*/  MOV R163, R144 ;  /* 0x0000009000a37202 */ /* 0x000fe80000000f00 */
[C---:B------:R-:W-:Y:S04]  /*8f60*/  HMMA.16816.F32 R12, R72.reuse, R88, R12 ;  /* 0x00000058480c723c */ /* 0x040fe8000000180c */
[----:B------:R-:W-:Y:S02]  /*8f70*/  FFMA.FTZ R2, R2, R127, R163 ;  /* 0x0000007f02027223 */ /* 0x000fe400000100a3 */
[----:B------:R-:W-:Y:S01]  /*8f80*/  LDSM.16.MT88.4 R124, [R199+0x6800] ;  /* 0x00680000c77c783b */ /* 0x000fe20000004200 */
[--C-:B------:R-:W-:Y:S01]  /*8f90*/  FFMA.FTZ R88, R169, c[0x0][0x2d0], -R147.reuse ;  /* 0x0000b400a9587a23 */ /* 0x100fe20000010893 */
[C---:B------:R-:W-:Y:S03]  /*8fa0*/  HMMA.16816.F32 R16, R72.reuse, R90, R16 ;  /* 0x0000005a4810723c */ /* 0x040fe60000001810 */
[----:B------:R5:W-:Y:S01]  /*8fb0*/  MUFU.EX2 R162, R88 ;  /* 0x0000005800a27308 */ /* 0x000be20000000800 */
[----:B------:R-:W-:Y:S04]  /*8fc0*/  FADD.FTZ R2, R119, R2 ;  /* 0x0000000277027221 */ /* 0x000fe80000010000 */
[----:B------:R-:W-:Y:S04]  /*8fd0*/  FADD.FTZ R2, R117, R2 ;  /* 0x0000000275027221 */ /* 0x000fe80000010000 */
[----:B---3--:R-:W-:Y:S01]  /*8fe0*/  FFMA.FTZ R84, R168, c[0x0][0x2d0], -R68 ;  /* 0x0000b400a8547a23 */ /* 0x008fe20000010844 */
[C---:B-1----:R-:W-:Y:S03]  /*8ff0*/  HMMA.16816.F32 R20, R72.reuse, R76, R20 ;  /* 0x0000004c4814723c */ /* 0x042fe60000001814 */
[----:B------:R1:W3:Y:S01]  /*9000*/  MUFU.EX2 R112, R84 ;  /* 0x0000005400707308 */ /* 0x0002e20000000800 */
[----:B------:R-:W-:Y:S02]  /*9010*/  FADD.FTZ R2, R116, R2 ;  /* 0x0000000274027221 */ /* 0x000fe40000010000 */
[----:B------:R-:W-:Y:S01]  /*9020*/  LDSM.16.MT88.4 R116, [R200+0x6800] ;  /* 0x00680000c874783b */ /* 0x000fe20000004200 */
[----:B----4-:R-:W-:Y:S01]  /*9030*/  FADD.FTZ R0, R113, R0 ;  /* 0x0000000071007221 */ /* 0x010fe20000010000 */
[C---:B------:R-:W-:Y:S04]  /*9040*/  HMMA.16816.F32 R24, R72.reuse, R78, R24 ;  /* 0x0000004e4818723c */ /* 0x040fe80000001818 */
[----:B------:R-:W-:Y:S02]  /*9050*/  FFMA.FTZ R76, R171, c[0x0][0x2d0], -R68 ;  /* 0x0000b400ab4c7a23 */ /* 0x000fe40000010844 */
[----:B-----5:R-:W-:Y:S01]  /*9060*/  LDSM.16.MT88.4 R88, [R201+0x4800] ;  /* 0x00480000c958783b */ /* 0x020fe20000004200 */
[----:B------:R-:W-:Y:S01]  /*9070*/  FADD.FTZ R2, R250, R2 ;  /* 0x00000002fa027221 */ /* 0x000fe20000010000 */
[C---:B--2---:R-:W-:Y:S01]  /*9080*/  HMMA.16816.F32 R28, R72.reuse, R80, R28 ;  /* 0x00000050481c723c */ /* 0x044fe2000000181c */
[----:B------:R2:W4:Y:S03]  /*9090*/  MUFU.EX2 R160, R76 ;  /* 0x0000004c00a07308 */ /* 0x0005260000000800 */
[----:B------:R-:W-:Y:S03]  /*90a0*/  FADD.FTZ R2, R249, R2 ;  /* 0x00000002f9027221 */ /* 0x000fe60000010000 */
[----:B------:R-:W-:Y:S01]  /*90b0*/  FFMA.FTZ R80, R176, c[0x0][0x2d0], -R68 ;  /* 0x0000b400b0507a23 */ /* 0x000fe20000010844 */
[C---:B------:R-:W-:Y:S01]  /*90c0*/  HMMA.16816.F32 R32, R72.reuse, R82, R32 ;  /* 0x000000524820723c */ /* 0x040fe20000001820 */
[----:B-1----:R-:W1:Y:S02]  /*90d0*/  LDSM.16.MT88.4 R84, [R198+0x4800] ;  /* 0x00480000c654783b */ /* 0x002e640000004200 */
[----:B------:R5:W5:Y:S01]  /*90e0*/  MUFU.EX2 R159, R80 ;  /* 0x00000050009f7308 */ /* 0x000b620000000800 */
[----:B---3--:R-:W-:Y:S02]  /*90f0*/  FADD.FTZ R0, R112, R0 ;  /* 0x0000000070007221 */ /* 0x008fe40000010000 */
[----:B------:R-:W-:Y:S06]  /*9100*/  FADD.FTZ R2, R246, R2 ;  /* 0x00000002f6027221 */ /* 0x000fec0000010000 */
[----:B------:R-:W-:Y:S04]  /*9110*/  FADD.FTZ R2, R245, R2 ;  /* 0x00000002f5027221 */ /* 0x000fe80000010000 */
[----:B------:R-:W-:Y:S01]  /*9120*/  FADD.FTZ R2, R243, R2 ;  /* 0x00000002f3027221 */ /* 0x000fe20000010000 */
[----:B--2---:R-:W2:Y:S01]  /*9130*/  LDSM.16.MT88.4 R76, [R198+0x1800] ;  /* 0x00180000c64c783b */ /* 0x004ea20000004200 */
[----:B----4-:R-:W-:Y:S02]  /*9140*/  FADD.FTZ R0, R160, R0 ;  /* 0x00000000a0007221 */ /* 0x010fe40000010000 */
[----:B------:R-:W-:Y:S04]  /*9150*/  FADD.FTZ R2, R242, R2 ;  /* 0x00000002f2027221 */ /* 0x000fe80000010000 */
[----:B------:R-:W-:Y:S01]  /*9160*/  FADD.FTZ R2, R239, R2 ;  /* 0x00000002ef027221 */ /* 0x000fe20000010000 */
[----:B-----5:R-:W3:Y:S01]  /*9170*/  LDSM.16.MT88.4 R80, [R200+0x1800] ;  /* 0x00180000c850783b */ /* 0x020ee20000004200 */
[----:B------:R-:W-:Y:S02]  /*9180*/  FADD.FTZ R0, R159, R0 ;  /* 0x000000009f007221 */ /* 0x000fe40000010000 */
[----:B------:R-:W-:Y:S04]  /*9190*/  FADD.FTZ R2, R238, R2 ;  /* 0x00000002ee027221 */ /* 0x000fe80000010000 */
[----:B------:R-:W-:Y:S04]  /*91a0*/  FADD.FTZ R2, R115, R2 ;  /* 0x0000000273027221 */ /* 0x000fe80000010000 */
[----:B------:R-:W-:Y:S01]  /*91b0*/  FADD.FTZ R2, R114, R2 ;  /* 0x0000000272027221 */ /* 0x000fe20000010000 */
[C---:B-1----:R-:W-:Y:S03]  /*91c0*/  HMMA.16816.F32 R36, R72.reuse, R84, R36 ;  /* 0x000000544824723c */ /* 0x042fe60000001824 */
[----:B------:R-:W-:Y:S04]  /*91d0*/  FADD.FTZ R2, R162, R2 ;  /* 0x00000002a2027221 */ /* 0x000fe80000010000 */
[----:B------:R-:W-:Y:S01]  /*91e0*/  FADD.FTZ R2, R161, R2 ;  /* 0x00000002a1027221 */ /* 0x000fe20000010000 */
[C---:B------:R-:W-:Y:S01]  /*91f0*/  HMMA.16816.F32 R40, R72.reuse, R86, R40 ;  /* 0x000000564828723c */ /* 0x040fe20000001828 */
[----:B------:R-:W1:Y:S07]  /*9200*/  LDSM.16.MT88.4 R84, [R199+0x1800] ;  /* 0x00180000c754783b */ /* 0x000e6e0000004200 */
[C---:B------:R-:W-:Y:S07]  /*9210*/  HMMA.16816.F32 R44, R72.reuse, R92, R44 ;  /* 0x0000005c482c723c */ /* 0x040fee000000182c */
[--C-:B------:R-:W-:Y:S01]  /*9220*/  FFMA.FTZ R92, R211, c[0x0][0x2d0], -R147.reuse ;  /* 0x0000b400d35c7a23 */ /* 0x100fe20000010893 */
[C---:B------:R-:W-:Y:S03]  /*9230*/  HMMA.16816.F32 R48, R72.reuse, R94, R48 ;  /* 0x0000005e4830723c */ /* 0x040fe60000001830 */
[----:B------:R4:W-:Y:S05]  /*9240*/  MUFU.EX2 R158, R92 ;  /* 0x0000005c009e7308 */ /* 0x0009ea0000000800 */
[C---:B------:R-:W-:Y:S08]  /*9250*/  HMMA.16816.F32 R52, R72.reuse, R96, R52 ;  /* 0x000000604834723c */ /* 0x040ff00000001834 */
[C---:B------:R-:W-:Y:S01]  /*9260*/  HMMA.16816.F32 R56, R72.reuse, R98, R56 ;  /* 0x000000624838723c */ /* 0x040fe20000001838 */
[----:B------:R-:W-:Y:S07]  /*9270*/  LDSM.16.MT88.4 R96, [R201+0x5000] ;  /* 0x00500000c960783b */ /* 0x000fee0000004200 */
[C---:B------:R-:W-:Y:S01]  /*9280*/  HMMA.16816.F32 R60, R72.reuse, R88, R60 ;  /* 0x00000058483c723c */ /* 0x040fe2000000183c */
[----:B----4-:R-:W-:Y:S06]  /*9290*/  LDSM.16.MT88.4 R92, [R199+0x5000] ;  /* 0x00500000c75c783b */ /* 0x010fec0000004200 */
[--C-:B------:R-:W-:Y:S01]  /*92a0*/  FFMA.FTZ R88, R177, c[0x0][0x2d0], -R147.reuse ;  /* 0x0000b400b1587a23 */ /* 0x100fe20000010893 */
[----:B------:R-:W-:Y:S03]  /*92b0*/  HMMA.16816.F32 R64, R72, R90, R64 ;  /* 0x0000005a4840723c */ /* 0x000fe60000001840 */
[----:B------:R4:W5:Y:S04]  /*92c0*/  MUFU.EX2 R123, R88 ;  /* 0x00000058007b7308 */ /* 0x0009680000000800 */
[----:B------:R-:W-:Y:S02]  /*92d0*/  F2FP.PACK_AB R72, R114, R115 ;  /* 0x000000737248723e */ /* 0x000fe400000000ff */
[----:B------:R-:W-:Y:S03]  /*92e0*/  F2FP.PACK_AB R73, R112, R113 ;  /* 0x000000717049723e */ /* 0x000fe600000000ff */
[----:B------:R-:W-:Y:S02]  /*92f0*/  F2FP.PACK_AB R74, R161, R162 ;  /* 0x000000a2a14a723e */ /* 0x000fe400000000ff */
[----:B------:R-:W-:Y:S07]  /*9300*/  F2FP.PACK_AB R75, R159, R160 ;  /* 0x000000a09f4b723e */ /* 0x000fee00000000ff */
[C---:B--2---:R-:W-:Y:S01]  /*9310*/  HMMA.16816.F32 R4, R72.reuse, R76, R4 ;  /* 0x0000004c4804723c */ /* 0x044fe20000001804 */
[----:B----4-:R-:W2:Y:S06]  /*9320*/  LDSM.16.MT88.4 R88, [R201+0x1800] ;  /* 0x00180000c958783b */ /* 0x010eac0000004200 */
[--C-:B------:R-:W-:Y:S01]  /*9330*/  FFMA.FTZ R76, R178, c[0x0][0x2d0], -R147.reuse ;  /* 0x0000b400b24c7a23 */ /* 0x100fe20000010893 */
[C---:B------:R-:W-:Y:S03]  /*9340*/  HMMA.16816.F32 R8, R72.reuse, R78, R8 ;  /* 0x0000004e4808723c */ /* 0x040fe60000001808 */
[----:B------:R4:W4:Y:S01]  /*9350*/  MUFU.EX2 R122, R76 ;  /* 0x0000004c007a7308 */ /* 0x0009220000000800 */
[----:B-----5:R-:W-:Y:S04]  /*9360*/  FADD.FTZ R2, R123, R2 ;  /* 0x000000027b027221 */ /* 0x020fe80000010000 */
[C---:B---3--:R-:W-:Y:S07]  /*9370*/  HMMA.16816.F32 R12, R72.reuse, R80, R12 ;  /* 0x00000050480c723c */ /* 0x048fee000000180c */
[--C-:B------:R-:W-:Y:S01]  /*9380*/  FFMA.FTZ R80, R210, c[0x0][0x2d0], -R68.reuse ;  /* 0x0000b400d2507a23 */ /* 0x100fe20000010844 */
[C---:B------:R-:W-:Y:S03]  /*9390*/  HMMA.16816.F32 R16, R72.reuse, R82, R16 ;  /* 0x000000524810723c */ /* 0x040fe60000001810 */
[----:B------:R3:W-:Y:S05]  /*93a0*/  MUFU.EX2 R120, R80 ;  /* 0x0000005000787308 */ /* 0x0007ea0000000800 */
[C---:B-1----:R-:W-:Y:S04]  /*93b0*/  HMMA.16816.F32 R20, R72.reuse, R84, R20 ;  /* 0x000000544814723c */ /* 0x042fe80000001814 */
[----:B----4-:R-:W-:Y:S02]  /*93c0*/  FFMA.FTZ R76, R179, c[0x0][0x2d0], -R68 ;  /* 0x0000b400b34c7a23 */ /* 0x010fe40000010844 */
[----:B------:R-:W-:Y:S02]  /*93d0*/  FADD.FTZ R2, R122, R2 ;  /* 0x000000027a027221 */ /* 0x000fe40000010000 */
[C---:B------:R-:W-:Y:S01]  /*93e0*/  HMMA.16816.F32 R24, R72.reuse, R86, R24 ;  /* 0x000000564818723c */ /* 0x040fe20000001818 */
[----:B------:R1:W4:Y:S03]  /*93f0*/  MUFU.EX2 R121, R76 ;  /* 0x0000004c00797308 */ /* 0x0003260000000800 */
[--C-:B------:R-:W-:Y:S02]  /*9400*/  FFMA.FTZ R84, R212, c[0x0][0x2d0], -R147.reuse ;  /* 0x0000b400d4547a23 */ /* 0x100fe40000010893 */
[----:B------:R-:W-:Y:S02]  /*9410*/  FADD.FTZ R2, R158, R2 ;  /* 0x000000029e027221 */ /* 0x000fe40000010000 */
[C---:B--2---:R-:W-:Y:S01]  /*9420*/  HMMA.16816.F32 R28, R72.reuse, R88, R28 ;  /* 0x00000058481c723c */ /* 0x044fe2000000181c */
[----:B---3--:R-:W-:Y:S02]  /*9430*/  LDSM.16.MT88.4 R80, [R200+0x5000] ;  /* 0x00500000c850783b */ /* 0x008fe40000004200 */
[----:B------:R2:W3:Y:S04]  /*9440*/  MUFU.EX2 R157, R84 ;  /* 0x00000054009d7308 */ /* 0x0004e80000000800 */
[----:B------:R-:W-:Y:S01]  /*9450*/  FFMA.FTZ R88, R214, c[0x0][0x2d0], -R68 ;  /* 0x0000b400d6587a23 */ /* 0x000fe20000010844 */
[C---:B------:R-:W-:Y:S05]  /*9460*/  HMMA.16816.F32 R32, R72.reuse, R90, R32 ;  /* 0x0000005a4820723c */ /* 0x040fea0000001820 */
[----:B------:R5:W-:Y:S01]  /*9470*/  MUFU.EX2 R155, R88 ;  /* 0x00000058009b7308 */ /* 0x000be20000000800 */
[----:B-1----:R-:W1:Y:S01]  /*9480*/  LDSM.16.MT88.4 R76, [R198+0x5000] ;  /* 0x00500000c64c783b */ /* 0x002e620000004200 */
[----:B----4-:R-:W-:Y:S05]  /*9490*/  FADD.FTZ R0, R121, R0 ;  /* 0x0000000079007221 */ /* 0x010fea0000010000 */
[----:B------:R-:W-:Y:S02]  /*94a0*/  FADD.FTZ R0, R120, R0 ;  /* 0x0000000078007221 */ /* 0x000fe40000010000 */
[----:B--2---:R-:W-:Y:S02]  /*94b0*/  FFMA.FTZ R84, R213, c[0x0][0x2d0], -R68 ;  /* 0x0000b400d5547a23 */ /* 0x004fe40000010844 */
[----:B---3--:R-:W-:Y:S02]  /*94c0*/  FADD.FTZ R2, R157, R2 ;  /* 0x000000029d027221 */ /* 0x008fe40000010000 */
[----:B------:R2:W3:Y:S01]  /*94d0*/  MUFU.EX2 R156, R84 ;  /* 0x00000054009c7308 */ /* 0x0004e20000000800 */
[----:B-----5:R-:W-:Y:S08]  /*94e0*/  LDSM.16.MT88.4 R88, [R199+0x2000] ;  /* 0x00200000c758783b */ /* 0x020ff00000004200 */
[----:B--2---:R-:W2:Y:S01]  /*94f0*/  LDSM.16.MT88.4 R84, [R198+0x2000] ;  /* 0x00200000c654783b */ /* 0x004ea20000004200 */
[C---:B-1----:R-:W-:Y:S03]  /*9500*/  HMMA.16816.F32 R36, R72.reuse, R76, R36 ;  /* 0x0000004c4824723c */ /* 0x042fe60000001824 */
[----:B---3--:R-:W-:Y:S04]  /*9510*/  FADD.FTZ R0, R156, R0 ;  /* 0x000000009c007221 */ /* 0x008fe80000010000 */
[----:B------:R-:W-:Y:S01]  /*9520*/  FADD.FTZ R0, R155, R0 ;  /* 0x000000009b007221 */ /* 0x000fe20000010000 */
[C---:B------:R-:W-:Y:S01]  /*9530*/  HMMA.16816.F32 R40, R72.reuse, R78, R40 ;  /* 0x0000004e4828723c */ /* 0x040fe20000001828 */
[----:B------:R-:W1:Y:S07]  /*9540*/  LDSM.16.MT88.4 R76, [R201+0x2000] ;  /* 0x00200000c94c783b */ /* 0x000e6e0000004200 */
[C---:B------:R-:W-:Y:S08]  /*9550*/  HMMA.16816.F32 R44, R72.reuse, R80, R44 ;  /* 0x00000050482c723c */ /* 0x040ff0000000182c */
[C---:B------:R-:W-:Y:S01]  /*9560*/  HMMA.16816.F32 R48, R72.reuse, R82, R48 ;  /* 0x000000524830723c */ /* 0x040fe20000001830 */
[----:B------:R-:W3:Y:S07]  /*9570*/  LDSM.16.MT88.4 R80, [R198+0x5800] ;  /* 0x00580000c650783b */ /* 0x000eee0000004200 */
[C---:B------:R-:W-:Y:S07]  /*9580*/  HMMA.16816.F32 R52, R72.reuse, R92, R52 ;  /* 0x0000005c4834723c */ /* 0x040fee0000001834 */
[--C-:B------:R-:W-:Y:S01]  /*9590*/  FFMA.FTZ R92, R219, c[0x0][0x2d0], -R147.reuse ;  /* 0x0000b400db5c7a23 */ /* 0x100fe20000010893 */
[C---:B------:R-:W-:Y:S03]  /*95a0*/  HMMA.16816.F32 R56, R72.reuse, R94, R56 ;  /* 0x0000005e4838723c */ /* 0x040fe60000001838 */
[----:B------:R4:W-:Y:S05]  /*95b0*/  MUFU.EX2 R150, R92 ;  /* 0x0000005c00967308 */ /* 0x0009ea0000000800 */
[C---:B------:R-:W-:Y:S08]  /*95c0*/  HMMA.16816.F32 R60, R72.reuse, R96, R60 ;  /* 0x00000060483c723c */ /* 0x040ff0000000183c */
[----:B------:R-:W-:Y:S01]  /*95d0*/  HMMA.16816.F32 R64, R72, R98, R64 ;  /* 0x000000624840723c */ /* 0x000fe20000001840 */
[----:B------:R-:W-:Y:S06]  /*95e0*/  LDSM.16.MT88.4 R96, [R199+0x6000] ;  /* 0x00600000c760783b */ /* 0x000fec0000004200 */
[----:B------:R-:W-:Y:S02]  /*95f0*/  F2FP.PACK_AB R72, R122, R123 ;  /* 0x0000007b7a48723e */ /* 0x000fe400000000ff */
[----:B------:R-:W-:Y:S01]  /*9600*/  F2FP.PACK_AB R73, R120, R121 ;  /* 0x000000797849723e */ /* 0x000fe200000000ff */
[----:B----4-:R-:W-:Y:S02]  /*9610*/  LDSM.16.MT88.4 R92, [R200+0x6000] ;  /* 0x00600000c85c783b */ /* 0x010fe40000004200 */
[----:B------:R-:W-:Y:S02]  /*9620*/  F2FP.PACK_AB R74, R157, R158 ;  /* 0x0000009e9d4a723e */ /* 0x000fe400000000ff */
[----:B------:R-:W-:Y:S07]  /*9630*/  F2FP.PACK_AB R75, R155, R156 ;  /* 0x0000009c9b4b723e */ /* 0x000fee00000000ff */
[C---:B--2---:R-:W-:Y:S07]  /*9640*/  HMMA.16816.F32 R4, R72.reuse, R84, R4 ;  /* 0x000000544804723c */ /* 0x044fee0000001804 */
[--C-:B------:R-:W-:Y:S01]  /*9650*/  FFMA.FTZ R84, R215, c[0x0][0x2d0], -R147.reuse ;  /* 0x0000b400d7547a23 */ /* 0x100fe20000010893 */
[C---:B------:R-:W-:Y:S03]  /*9660*/  HMMA.16816.F32 R8, R72.reuse, R86, R8 ;  /* 0x000000564808723c */ /* 0x040fe60000001808 */
[----:B------:R2:W4:Y:S05]  /*9670*/  MUFU.EX2 R154, R84 ;  /* 0x00000054009a7308 */ /* 0x00052a0000000800 */
[C---:B------:R-:W-:Y:S07]  /*9680*/  HMMA.16816.F32 R12, R72.reuse, R100, R12 ;  /* 0x00000064480c723c */ /* 0x040fee000000180c */
[--C-:B------:R-:W-:Y:S01]  /*9690*/  FFMA.FTZ R100, R228, c[0x0][0x2d0], -R147.reuse ;  /* 0x0000b400e4647a23 */ /* 0x100fe20000010893 */
[C---:B------:R-:W-:Y:S03]  /*96a0*/  HMMA.16816.F32 R16, R72.reuse, R102, R16 ;  /* 0x000000664810723c */ /* 0x040fe60000001810 */
[----:B------:R5:W-:Y:S05]  /*96b0*/  MUFU.EX2 R140, R100 ;  /* 0x00000064008c7308 */ /* 0x000bea0000000800 */
[C---:B------:R-:W-:Y:S01]  /*96c0*/  HMMA.16816.F32 R20, R72.reuse, R88, R20 ;  /* 0x000000584814723c */ /* 0x040fe20000001814 */
[----:B--2---:R-:W2:Y:S03]  /*96d0*/  LDSM.16.MT88.4 R84, [R200+0x5800] ;  /* 0x00580000c854783b */ /* 0x004ea60000004200 */
[----:B----4-:R-:W-:Y:S03]  /*96e0*/  FADD.FTZ R2, R154, R2 ;  /* 0x000000029a027221 */ /* 0x010fe60000010000 */
[--C-:B------:R-:W-:Y:S01]  /*96f0*/  FFMA.FTZ R88, R216, c[0x0][0x2d0], -R147.reuse ;  /* 0x0000b400d8587a23 */ /* 0x100fe20000010893 */
[C---:B------:R-:W-:Y:S03]  /*9700*/  HMMA.16816.F32 R24, R72.reuse, R90, R24 ;  /* 0x0000005a4818723c */ /* 0x040fe60000001818 */
[----:B------:R4:W4:Y:S05]  /*9710*/  MUFU.EX2 R153, R88 ;  /* 0x0000005800997308 */ /* 0x00092a0000000800 */
[C---:B-1----:R-:W-:Y:S01]  /*9720*/  HMMA.16816.F32 R28, R72.reuse, R76, R28 ;  /* 0x0000004c481c723c */ /* 0x042fe2000000181c */
[----:B-----5:R-:W-:Y:S06]  /*9730*/  LDSM.16.MT88.4 R100, [R200+0x3000] ;  /* 0x00300000c864783b */ /* 0x020fec0000004200 */
[--C-:B------:R-:W-:Y:S01]  /*9740*/  FFMA.FTZ R76, R218, c[0x0][0x2d0], -R68.reuse ;  /* 0x0000b400da4c7a23 */ /* 0x100fe20000010844 */
[C---:B------:R-:W-:Y:S03]  /*9750*/  HMMA.16816.F32 R32, R72.reuse, R78, R32 ;  /* 0x0000004e4820723c */ /* 0x040fe60000001820 */
[----:B------:R1:W-:Y:S05]  /*9760*/  MUFU.EX2 R151, R76 ;  /* 0x0000004c00977308 */ /* 0x0003ea0000000800 */
[C---:B---3--:R-:W-:Y:S04]  /*9770*/  HMMA.16816.F32 R36, R72.reuse, R80, R36 ;  /* 0x000000504824723c */ /* 0x048fe80000001824 */
[----:B----4-:R-:W-:Y:S02]  /*9780*/  FFMA.FTZ R88, R217, c[0x0][0x2d0], -R68 ;  /* 0x0000b400d9587a23 */ /* 0x010fe40000010844 */
[----:B------:R-:W-:Y:S02]  /*9790*/  FADD.FTZ R2, R153, R2 ;  /* 0x0000000299027221 */ /* 0x000fe40000010000 */
[C---:B------:R-:W-:Y:S01]  /*97a0*/  HMMA.16816.F32 R40, R72.reuse, R82, R40 ;  /* 0x000000524828723c */ /* 0x040fe20000001828 */
[----:B------:R3:W4:Y:S03]  /*97b0*/  MUFU.EX2 R152, R88 ;  /* 0x0000005800987308 */ /* 0x0007260000000800 */
[--C-:B------:R-:W-:Y:S02]  /*97c0*/  FFMA.FTZ R80, R220, c[0x0][0x2d0], -R147.reuse ;  /* 0x0000b400dc507a23 */ /* 0x100fe40000010893 */
[----:B------:R-:W-:Y:S02]  /*97d0*/  FADD.FTZ R2, R150, R2 ;  /* 0x0000000296027221 */ /* 0x000fe40000010000 */
[C---:B--2---:R-:W-:Y:S03]  /*97e0*/  HMMA.16816.F32 R44, R72.reuse, R84, R44 ;  /* 0x00000054482c723c */ /* 0x044fe6000000182c */
[----:B------:R2:W-:Y:S01]  /*97f0*/  MUFU.EX2 R149, R80 ;  /* 0x0000005000957308 */ /* 0x0005e20000000800 */
[----:B-1----:R-:W-:Y:S03]  /*9800*/  LDSM.16.MT88.4 R76, [R201+0x5800] ;  /* 0x00580000c94c783b */ /* 0x002fe60000004200 */
[----:B------:R-:W-:Y:S01]  /*9810*/  FFMA.FTZ R84, R222, c[0x0][0x2d0], -R68 ;  /* 0x0000b400de547a23 */ /* 0x000fe20000010844 */
[C---:B------:R-:W-:Y:S05]  /*9820*/  HMMA.16816.F32 R48, R72.reuse, R86, R48 ;  /* 0x000000564830723c */ /* 0x040fea0000001830 */
[----:B------:R1:W-:Y:S01]  /*9830*/  MUFU.EX2 R146, R84 ;  /* 0x0000005400927308 */ /* 0x0003e20000000800 */
[----:B---3--:R-:W3:Y:S01]  /*9840*/  LDSM.16.MT88.4 R88, [R199+0x5800] ;  /* 0x00580000c758783b */ /* 0x008ee20000004200 */
[----:B----4-:R-:W-:Y:S05]  /*9850*/  FADD.FTZ R0, R152, R0 ;  /* 0x0000000098007221 */ /* 0x010fea0000010000 */
[----:B------:R-:W-:Y:S02]  /*9860*/  FADD.FTZ R0, R151, R0 ;  /* 0x0000000097007221 */ /* 0x000fe40000010000 */
[----:B--2---:R-:W-:Y:S04]  /*9870*/  FFMA.FTZ R80, R221, c[0x0][0x2d0], -R68 ;  /* 0x0000b400dd507a23 */ /* 0x004fe80000010844 */
[----:B------:R2:W4:Y:S01]  /*9880*/  MUFU.EX2 R148, R80 ;  /* 0x0000005000947308 */ /* 0x0005220000000800 */
[----:B-1----:R-:W-:Y:S08]  /*9890*/  LDSM.16.MT88.4 R84, [R200+0x2800] ;  /* 0x00280000c854783b */ /* 0x002ff00000004200 */
[----:B--2---:R-:W1:Y:S01]  /*98a0*/  LDSM.16.MT88.4 R80, [R198+0x2800] ;  /* 0x00280000c650783b */ /* 0x004e620000004200 */
[----:B----4-:R-:W-:Y:S01]  /*98b0*/  FADD.FTZ R0, R148, R0 ;  /* 0x0000000094007221 */ /* 0x010fe20000010000 */
[C---:B---3--:R-:W-:Y:S08]  /*98c0*/  HMMA.16816.F32 R52, R72.reuse, R88, R52 ;  /* 0x000000584834723c */ /* 0x048ff00000001834 */
[C---:B------:R-:W-:Y:S01]  /*98d0*/  HMMA.16816.F32 R56, R72.reuse, R90, R56 ;  /* 0x0000005a4838723c */ /* 0x040fe20000001838 */
[----:B------:R-:W2:Y:S07]  /*98e0*/  LDSM.16.MT88.4 R88, [R199+0x2800] ;  /* 0x00280000c758783b */ /* 0x000eae0000004200 */
[C---:B------:R-:W-:Y:S07]  /*98f0*/  HMMA.16816.F32 R60, R72.reuse, R76, R60 ;  /* 0x0000004c483c723c */ /* 0x040fee000000183c */
[--C-:B------:R-:W-:Y:S01]  /*9900*/  FFMA.FTZ R76, R223, c[0x0][0x2d0], -R147.reuse ;  /* 0x0000b400df4c7a23 */ /* 0x100fe20000010893 */
[----:B------:R-:W-:Y:S03]  /*9910*/  HMMA.16816.F32 R64, R72, R78, R64 ;  /* 0x0000004e4840723c */ /* 0x000fe60000001840 */
[----:B------:R3:W-:Y:S04]  /*9920*/  MUFU.EX2 R145, R76 ;  /* 0x0000004c00917308 */ /* 0x0007e80000000800 */
[----:B------:R-:W-:Y:S02]  /*9930*/  F2FP.PACK_AB R72, R153, R154 ;  /* 0x0000009a9948723e */ /* 0x000fe400000000ff */
[----:B------:R-:W-:Y:S03]  /*9940*/  F2FP.PACK_AB R73, R151, R152 ;  /* 0x000000989749723e */ /* 0x000fe600000000ff */
[----:B------:R-:W-:Y:S02]  /*9950*/  F2FP.PACK_AB R74, R149, R150 ;  /* 0x00000096954a723e */ /* 0x000fe400000000ff */
[----:B------:R-:W-:Y:S07]  /*9960*/  F2FP.PACK_AB R75, R146, R148 ;  /* 0x00000094924b723e */ /* 0x000fee00000000ff */
[C---:B-1----:R-:W-:Y:S03]  /*9970*/  HMMA.16816.F32 R4, R72.reuse, R80, R4 ;  /* 0x000000504804723c */ /* 0x042fe60000001804 */
[--C-:B---3--:R-:W-:Y:S05]  /*9980*/  FFMA.FTZ R76, R224, c[0x0][0x2d0], -R147.reuse ;  /* 0x0000b400e04c7a23 */ /* 0x108fea0000010893 */
[C---:B------:R-:W-:Y:S01]  /*9990*/  HMMA.16816.F32 R8, R72.reuse, R82, R8 ;  /* 0x000000524808723c */ /* 0x040fe20000001808 */
[----:B------:R1:W3:Y:S03]  /*99a0*/  MUFU.EX2 R144, R76 ;  /* 0x0000004c00907308 */ /* 0x0002e60000000800 */
[--C-:B------:R-:W-:Y:S04]  /*99b0*/  FFMA.FTZ R80, R225, c[0x0][0x2d0], -R68.reuse ;  /* 0x0000b400e1507a23 */ /* 0x100fe80000010844 */
[C---:B------:R-:W-:Y:S03]  /*99c0*/  HMMA.16816.F32 R12, R72.reuse, R84, R12 ;  /* 0x00000054480c723c */ /* 0x040fe6000000180c */
[----:B------:R4:W-:Y:S04]  /*99d0*/  MUFU.EX2 R143, R80 ;  /* 0x00000050008f7308 */ /* 0x0009e80000000800 */
[----:B------:R-:W-:Y:S01]  /*99e0*/  FFMA.FTZ R84, R227, c[0x0][0x2d0], -R147 ;  /* 0x0000b400e3547a23 */ /* 0x000fe20000010893 */
[C---:B------:R-:W-:Y:S05]  /*99f0*/  HMMA.16816.F32 R16, R72.reuse, R86, R16 ;  /* 0x000000564810723c */ /* 0x040fea0000001810 */
[----:B------:R5:W5:Y:S03]  /*9a00*/  MUFU.EX2 R141, R84 ;  /* 0x00000054008d7308 */ /* 0x000b660000000800 */
[C---:B--2---:R-:W-:Y:S01]  /*9a10*/  HMMA.16816.F32 R20, R72.reuse, R88, R20 ;  /* 0x000000584814723c */ /* 0x044fe20000001814 */
[----:B-1----:R-:W1:Y:S03]  /*9a20*/  LDSM.16.MT88.4 R76, [R201+0x2800] ;  /* 0x00280000c94c783b */ /* 0x002e660000004200 */
[----:B---3--:R-:W-:Y:S04]  /*9a30*/  F2FP.PACK_AB R136, R144, R145 ;  /* 0x000000919088723e */ /* 0x008fe800000000ff */
[C---:B------:R-:W-:Y:S01]  /*9a40*/  HMMA.16816.F32 R24, R72.reuse, R90, R24 ;  /* 0x0000005a4818723c */ /* 0x040fe20000001818 */
[----:B------:R-:W-:Y:S03]  /*9a50*/  LDSM.16.MT88.4 R88, [R198+0x3000] ;  /* 0x00300000c658783b */ /* 0x000fe60000004200 */
[--C-:B----4-:R-:W-:Y:S02]  /*9a60*/  FFMA.FTZ R80, R226, c[0x0][0x2d0], -R68.reuse ;  /* 0x0000b400e2507a23 */ /* 0x110fe40000010844 */
[----:B------:R-:W-:Y:S02]  /*9a70*/  FFMA.FTZ R68, R71, c[0x0][0x2d0], -R68 ;  /* 0x0000b40047447a23 */ /* 0x000fe40000010844 */
[----:B------:R2:W3:Y:S01]  /*9a80*/  MUFU.EX2 R142, R80 ;  /* 0x00000050008e7308 */ /* 0x0004e20000000800 */
[----:B-----5:R-:W-:Y:S03]  /*9a90*/  LDSM.16.MT88.4 R84, [R201+0x6000] ;  /* 0x00600000c954783b */ /* 0x020fe60000004200 */
[----:B------:R-:W-:Y:S06]  /*9aa0*/  F2FP.PACK_AB R138, R140, R141 ;  /* 0x0000008d8c8a723e */ /* 0x000fec00000000ff */
[----:B------:R-:W4:Y:S01]  /*9ab0*/  MUFU.EX2 R68, R68 ;  /* 0x0000004400447308 */ /* 0x000f220000000800 */
[----:B--2---:R-:W2:Y:S01]  /*9ac0*/  LDSM.16.MT88.4 R80, [R198+0x6000] ;  /* 0x00600000c650783b */ /* 0x004ea20000004200 */
[----:B---3--:R-:W-:Y:S01]  /*9ad0*/  F2FP.PACK_AB R137, R142, R143 ;  /* 0x0000008f8e89723e */ /* 0x008fe200000000ff */
[C---:B-1----:R-:W-:Y:S08]  /*9ae0*/  HMMA.16816.F32 R28, R72.reuse, R76, R28 ;  /* 0x0000004c481c723c */ /* 0x042ff0000000181c */
[C---:B------:R-:W-:Y:S04]  /*9af0*/  HMMA.16816.F32 R32, R72.reuse, R78, R32 ;  /* 0x0000004e4820723c */ /* 0x040fe80000001820 */
[----:B----4-:R-:W-:Y:S04]  /*9b00*/  F2FP.PACK_AB R139, R68, R70 ;  /* 0x00000046448b723e */ /* 0x010fe800000000ff */
[C---:B--2---:R-:W-:Y:S08]  /*9b10*/  HMMA.16816.F32 R36, R72.reuse, R80, R36 ;  /* 0x000000504824723c */ /* 0x044ff00000001824 */
[C---:B------:R-:W-:Y:S08]  /*9b20*/  HMMA.16816.F32 R40, R72.reuse, R82, R40 ;  /* 0x000000524828723c */ /* 0x040ff00000001828 */
[C---:B------:R-:W-:Y:S08]  /*9b30*/  HMMA.16816.F32 R44, R72.reuse, R92, R44 ;  /* 0x0000005c482c723c */ /* 0x040ff0000000182c */
[C---:B------:R-:W-:Y:S08]  /*9b40*/  HMMA.16816.F32 R48, R72.reuse, R94, R48 ;  /* 0x0000005e4830723c */ /* 0x040ff00000001830 */
[C---:B------:R-:W-:Y:S08]  /*9b50*/  HMMA.16816.F32 R52, R72.reuse, R96, R52 ;  /* 0x000000604834723c */ /* 0x040ff00000001834 */
[C---:B------:R-:W-:Y:S08]  /*9b60*/  HMMA.16816.F32 R56, R72.reuse, R98, R56 ;  /* 0x000000624838723c */ /* 0x040ff00000001838 */
[C---:B------:R-:W-:Y:S08]  /*9b70*/  HMMA.16816.F32 R60, R72.reuse, R84, R60 ;  /* 0x00000054483c723c */ /* 0x040ff0000000183c */
[----:B------:R-:W-:Y:S08]  /*9b80*/  HMMA.16816.F32 R64, R72, R86, R64 ;  /* 0x000000564840723c */ /* 0x000ff00000001840 */
[C---:B------:R-:W-:Y:S01]  /*9b90*/  HMMA.16816.F32 R72, R136.reuse, R88, R4 ;  /* 0x000000588848723c */ /* 0x040fe20000001804 */
[----:B------:R-:W1:Y:S07]  /*9ba0*/  LDSM.16.MT88.4 R4, [R198+0x6800] ;  /* 0x00680000c604783b */ /* 0x000e6e0000004200 */
[C---:B------:R-:W-:Y:S08]  /*9bb0*/  HMMA.16816.F32 R76, R136.reuse, R90, R8 ;  /* 0x0000005a884c723c */ /* 0x040ff00000001808 */
[C---:B------:R-:W-:Y:S08]  /*9bc0*/  HMMA.16816.F32 R80, R136.reuse, R100, R12 ;  /* 0x000000648850723c */ /* 0x040ff0000000180c */
[C---:B------:R-:W-:Y:S08]  /*9bd0*/  HMMA.16816.F32 R84, R136.reuse, R102, R16 ;  /* 0x000000668854723c */ /* 0x040ff00000001810 */
[C---:B------:R-:W-:Y:S08]  /*9be0*/  HMMA.16816.F32 R88, R136.reuse, R104, R20 ;  /* 0x000000688858723c */ /* 0x040ff00000001814 */
[C---:B------:R-:W-:Y:S08]  /*9bf0*/  HMMA.16816.F32 R92, R136.reuse, R106, R24 ;  /* 0x0000006a885c723c */ /* 0x040ff00000001818 */
[C---:B------:R-:W-:Y:S08]  /*9c00*/  HMMA.16816.F32 R96, R136.reuse, R108, R28 ;  /* 0x0000006c8860723c */ /* 0x040ff0000000181c */
[C---:B------:R-:W-:Y:S08]  /*9c10*/  HMMA.16816.F32 R100, R136.reuse, R110, R32 ;  /* 0x0000006e8864723c */ /* 0x040ff00000001820 */
[C---:B-1----:R-:W-:Y:S08]  /*9c20*/  HMMA.16816.F32 R104, R136.reuse, R4, R36 ;  /* 0x000000048868723c */ /* 0x042ff00000001824 */
[C---:B------:R-:W-:Y:S01]  /*9c30*/  HMMA.16816.F32 R108, R136.reuse, R6, R40 ;  /* 0x00000006886c723c */ /* 0x040fe20000001828 */
[----:B------:R-:W1:Y:S07]  /*9c40*/  LDSM.16.MT88.4 R4, [R201+0x6800] ;  /* 0x00680000c904783b */ /* 0x000e6e0000004200 */
[C---:B------:R-:W-:Y:S08]  /*9c50*/  HMMA.16816.F32 R112, R136.reuse, R116, R44 ;  /* 0x000000748870723c */ /* 0x040ff0000000182c */
[C---:B------:R-:W-:Y:S08]  /*9c60*/  HMMA.16816.F32 R116, R136.reuse, R118, R48 ;  /* 0x000000768874723c */ /* 0x040ff00000001830 */
[C---:B------:R-:W-:Y:S08]  /*9c70*/  HMMA.16816.F32 R120, R136.reuse, R124, R52 ;  /* 0x0000007c8878723c */ /* 0x040ff00000001834 */
[C---:B------:R-:W-:Y:S08]  /*9c80*/  HMMA.16816.F32 R124, R136.reuse, R126, R56 ;  /* 0x0000007e887c723c */ /* 0x040ff00000001838 */
[C---:B-1----:R-:W-:Y:S07]  /*9c90*/  HMMA.16816.F32 R60, R136.reuse, R4, R60 ;  /* 0x00000004883c723c */ /* 0x042fee000000183c */
        /* <DEDUP_REMOVED lines=10> */
[----:B------:R-:W-:Y:S01]  /*9d40*/  FADD.FTZ R0, R68, R0 ;  /* 0x0000000044007221 */ /* 0x000fe20000010000 */
[----:B------:R-:W-:Y:S02]  /*9d50*/  MOV R68, R3 ;  /* 0x0000000300447202 */ /* 0x000fe40000000f00 */
[----:B------:R1:W-:Y:S04]  /*9d60*/  STL [R1], R2 ;  /* 0x0000000201007387 */ /* 0x0003e80000100800 */
[----:B------:R1:W-:Y:S01]  /*9d70*/  STL [R1+0x4], R0 ;  /* 0x0000040001007387 */ /* 0x0003e20000100800 */
[----:B------:R-:W-:-:S05]  /*9d80*/  @P0 BRA `(.L_x_144) ;  /* 0xffffc67000000947 */ /* 0x000fca000383ffff */
.L_x_141:
[----:B------:R-:W-:Y:S05]  /*9d90*/  BRA.DIV ~URZ, `(.L_x_145) ;  /* 0x000043127f007947 */ /* 0x000fea000b800000 */
[----:B-12---:R-:W2:Y:S04]  /*9da0*/  LDL.LU R2, [R1] ;  /* 0x0000000001027983 */ /* 0x006ea80000300800 */
[----:B------:R-:W3:Y:S04]  /*9db0*/  LDL.LU R5, [R1+0x4] ;  /* 0x0000040001057983 */ /* 0x000ee80000300800 */
[----:B--2---:R-:W1:Y:S04]  /*9dc0*/  SHFL.BFLY PT, R0, R2, 0x2, 0x1f ;  /* 0x0c401f0002007f89 */ /* 0x004e6800000e0000 */
[----:B---3--:R-:W2:Y:S01]  /*9dd0*/  SHFL.BFLY PT, R3, R5, 0x2, 0x1f ;  /* 0x0c401f0005037f89 */ /* 0x008ea200000e0000 */
[----:B-1----:R-:W-:-:S02]  /*9de0*/  FADD.FTZ R0, R0, R2 ;  /* 0x0000000200007221 */ /* 0x002fc40000010000 */
[----:B--2---:R-:W-:-:S03]  /*9df0*/  FADD.FTZ R3, R3, R5 ;  /* 0x0000000503037221 */ /* 0x004fc60000010000 */
[----:B------:R-:W1:Y:S04]  /*9e00*/  SHFL.BFLY PT, R2, R0, 0x1, 0x1f ;  /* 0x0c201f0000027f89 */ /* 0x000e6800000e0000 */
[----:B------:R2:W3:Y:S01]  /*9e10*/  SHFL.BFLY PT, R4, R3, 0x1, 0x1f ;  /* 0x0c201f0003047f89 */ /* 0x0004e200000e0000 */
[----:B-1----:R-:W-:-:S05]  /*9e20*/  FADD.FTZ R0, R0, R2 ;  /* 0x0000000200007221 */ /* 0x002fca0000010000 */
.L_x_208:
[----:B------:R-:W-:Y:S01]  /*9e30*/  FSETP.NE.FTZ.AND P1, PT, R0, RZ, PT ;  /* 0x000000ff0000720b */ /* 0x000fe20003f35000 */
[----:B--23--:R-:W-:Y:S01]  /*9e40*/  FADD.FTZ R3, R4, R3 ;  /* 0x0000000304037221 */ /* 0x00cfe20000010000 */
[----:B------:R-:W-:Y:S02]  /*9e50*/  MOV R2, RZ ;  /* 0x000000ff00027202 */ /* 0x000fe40000000f00 */
[----:B------:R-:W-:Y:S02]  /*9e60*/  MOV R21, 0xff800000 ;  /* 0xff80000000157802 */ /* 0x000fe40000000f00 */
[----:B------:R-:W-:-:S02]  /*9e70*/  FSETP.NE.FTZ.AND P0, PT, R3, RZ, PT ;  /* 0x000000ff0300720b */ /* 0x000fc40003f15000 */
        /* <DEDUP_REMOVED lines=80> */
.L_x_138:
[----:B--2---:R2:W5:Y:S04]  /*a380*/  LDL R6, [R1+0x28] ;  /* 0x0000280001067983 */ /* 0x0045680000100800 */
[----:B------:R-:W3:Y:S01]  /*a390*/  S2R R2, SR_TID.X ;  /* 0x0000000000027919 */ /* 0x000ee20000002100 */
[----:B------:R-:W-:Y:S01]  /*a3a0*/  BSSY B0, `(.L_x_146) ;  /* 0x0000011000007945 */ /* 0x000fe20003800000 */
[----:B---3--:R-:W-:-:S13]  /*a3b0*/  LOP3.LUT P0, RZ, R2, 0xff, RZ, 0xc0, !PT ;  /* 0x000000ff02ff7812 */ /* 0x008fda000780c0ff */
[----:B------:R-:W-:Y:S05]  /*a3c0*/  @P0 BRA `(.L_x_147) ;  /* 0x000000e000000947 */ /* 0x000fea0003800000 */
[----:B--2---:R-:W2:Y:S01]  /*a3d0*/  S2R R4, SR_LANEID ;  /* 0x0000000000047919 */ /* 0x004ea20000000000 */
[----:B------:R-:W-:Y:S01]  /*a3e0*/  VOTEU.ANY UR4, UPT, PT ;  /* 0x0000000000047886 */ /* 0x000fe200038e0100 */
[----:B-1----:R-:W-:Y:S01]  /*a3f0*/  IMAD.MOV.U32 R5, RZ, RZ, c[0x0][0x564] ;  /* 0x00015900ff057624 */ /* 0x002fe200078e00ff */
[----:B------:R-:W2:Y:S08]  /*a400*/  FLO.U32 R3, UR4 ;  /* 0x0000000400037d00 */ /* 0x000eb000080e0000 */
[----:B------:R-:W1:Y:S01]  /*a410*/  POPC R2, UR4 ;  /* 0x0000000400027d09 */ /* 0x000e620008000000 */
[----:B--2---:R-:W-:Y:S01]  /*a420*/  ISETP.EQ.U32.AND P0, PT, R3, R4, PT ;  /* 0x000000040300720c */ /* 0x004fe20003f02070 */
[----:B------:R-:W-:-:S12]  /*a430*/  IMAD.MOV.U32 R4, RZ, RZ, c[0x0][0x560] ;  /* 0x00015800ff047624 */ /* 0x000fd800078e00ff */
[----:B-1----:R1:W2:Y:S04]  /*a440*/  @P0 ATOMG.E.ADD.STRONG.GPU PT, R2, [R4.64], R2 ;  /* 0x00000002040209a8 */ /* 0x0022a800081ee1c6 */
[----:B-1----:R-:W1:Y:S04]  /*a450*/  S2R R4, SR_LTMASK ;  /* 0x0000000000047919 */ /* 0x002e680000003900 */
[----:B--2---:R1:W2:Y:S02]  /*a460*/  SHFL.IDX PT, R3, R2, R3, 0x1f ;  /* 0x00001f0302037589 */ /* 0x0042a400000e0000 */
[----:B-1----:R-:W-:-:S06]  /*a470*/  LOP3.LUT R2, R4, UR4, RZ, 0xc0, !PT ;  /* 0x0000000404027c12 */ /* 0x002fcc000f8ec0ff */
[----:B------:R-:W2:Y:S02]  /*a480*/  POPC R2, R2 ;  /* 0x0000000200027309 */ /* 0x000ea40000000000 */
[----:B--2--5:R-:W-:-:S05]  /*a490*/  IADD3 R6, R3, c[0x0][0xc], R2 ;  /* 0x0000030003067a10 */ /* 0x024fca0007ffe002 */
[----:B------:R1:W-:Y:S02]  /*a4a0*/  STL [R1+0x28], R6 ;  /* 0x0000280601007387 */ /* 0x0003e40000100800 */
.L_x_147:
[----:B--2---:R-:W-:Y:S05]  /*a4b0*/  BSYNC B0 ;  /* 0x0000000000007941 */ /* 0x004fea0003800000 */
.L_x_146:
[----:B-1----:R-:W2:Y:S04]  /*a4c0*/  LDL.64 R4, [R1+0x8] ;  /* 0x0000080001047983 */ /* 0x002ea80000100a00 */
[----:B------:R-:W3:Y:S04]  /*a4d0*/  LDL R2, [R1+0x10] ;  /* 0x0000100001027983 */ /* 0x000ee80000100800 */
[----:B------:R-:W4:Y:S01]  /*a4e0*/  LDL R8, [R1+0x20] ;  /* 0x0000200001087983 */ /* 0x000f220000100800 */
[----:B------:R-:W-:Y:S01]  /*a4f0*/  PRMT R0, R0, 0x9910, RZ ;  /* 0x0000991000007816 */ /* 0x000fe200000000ff */
[----:B------:R-:W-:Y:S01]  /*a500*/  BSSY B1, `(.L_x_148) ;  /* 0x00002b9000017945 */ /* 0x000fe20003800000 */
[----:B-----5:R-:W-:-:S02]  /*a510*/  IMAD.MOV.U32 R66, RZ, RZ, R6 ;  /* 0x000000ffff427224 */ /* 0x020fc400078e0006 */
[----:B------:R-:W-:Y:S02]  /*a520*/  ISETP.NE.AND P0, PT, R0, RZ, PT ;  /* 0x000000ff0000720c */ /* 0x000fe40003f05270 */
[----:B--2---:R-:W-:Y:S02]  /*a530*/  SHF.R.S32.HI R40, RZ, 0x1f, R4 ;  /* 0x0000001fff287819 */ /* 0x004fe40000011404 */
[----:B---3--:R-:W-:Y:S02]  /*a540*/  SHF.R.S32.HI R41, RZ, 0x1f, R2 ;  /* 0x0000001fff297819 */ /* 0x008fe40000011402 */
[----:B----4-:R-:W-:-:S07]  /*a550*/  SHF.R.S32.HI R7, RZ, 0x1f, R8 ;  /* 0x0000001fff077819 */ /* 0x010fce0000011408 */
[----:B------:R-:W-:Y:S05]  /*a560*/  @!P0 BRA `(.L_x_149) ;  /* 0x00001ee000008947 */ /* 0x000fea0003800000 */
[----:B------:R-:W2:Y:S04]  /*a570*/  LDL R14, [R1+0x58] ;  /* 0x00005800010e7983 */ /* 0x000ea80000100800 */
[----:B------:R-:W3:Y:S04]  /*a580*/  LDL R13, [R1+0x5c] ;  /* 0x00005c00010d7983 */ /* 0x000ee80000100800 */
[----:B------:R-:W4:Y:S04]  /*a590*/  LDL R9, [R1+0x64] ;  /* 0x0000640001097983 */ /* 0x000f280000100800 */
[----:B------:R-:W4:Y:S04]  /*a5a0*/  LDL R12, [R1+0x60] ;  /* 0x00006000010c7983 */ /* 0x000f280000100800 */
[----:B------:R-:W4:Y:S04]  /*a5b0*/  LDL R11, [R1+0x74] ;  /* 0x00007400010b7983 */ /* 0x000f280000100800 */
[----:B------:R-:W4:Y:S04]  /*a5c0*/  LDL R6, [R1+0x6c] ;  /* 0x00006c0001067983 */ /* 0x000f280000100800 */
[----:B------:R-:W4:Y:S04]  /*a5d0*/  LDL R5, [R1+0x70] ;  /* 0x0000700001057983 */ /* 0x000f280000100800 */
[----:B------:R-:W4:Y:S01]  /*a5e0*/  LDL R10, [R1+0x68] ;  /* 0x00006800010a7983 */ /* 0x000f220000100800 */
[----:B------:R-:W-:Y:S01]  /*a5f0*/  WARPSYNC 0xffffffff ;  /* 0xffffffff00007948 */ /* 0x000fe20003800000 */
[----:B------:R-:W-:-:S02]  /*a600*/  F2FP.PACK_AB R0, R129, R128 ;  /* 0x000000808100723e */ /* 0x000fc400000000ff */
[----:B------:R-:W-:Y:S01]  /*a610*/  BAR.SYNC.DEFER_BLOCKING 0x1, 0x100 ;  /* 0x0044000000007b1d */ /* 0x000fe20000010000 */
[----:B------:R-:W-:Y:S02]  /*a620*/  F2FP.PACK_AB R2, R101, R100 ;  /* 0x000000646502723e */ /* 0x000fe400000000ff */
[----:B------:R-:W-:Y:S02]  /*a630*/  F2FP.PACK_AB R3, R49, R48 ;  /* 0x000000303103723e */ /* 0x000fe400000000ff */
[----:B------:R-:W-:Y:S02]  /*a640*/  F2FP.PACK_AB R4, R71, R70 ;  /* 0x000000464704723e */ /* 0x000fe400000000ff */
[----:B------:R-:W-:-:S04]  /*a650*/  ISETP.NE.U32.AND P1, PT, RZ, c[0x0][0x500], PT ;  /* 0x00014000ff007a0c */ /* 0x000fc80003f25070 */
[----:B------:R-:W-:Y:S01]  /*a660*/  ISETP.NE.AND.EX P1, PT, RZ, c[0x0][0x504], PT, P1 ;  /* 0x00014100ff007a0c */ /* 0x000fe20003f25310 */
[----:B--2---:R1:W-:Y:S04]  /*a670*/  STS [R14], R0 ;  /* 0x000000000e007388 */ /* 0x0043e80000000800 */
[----:B------:R2:W-:Y:S04]  /*a680*/  STS [R14+0x400], R2 ;  /* 0x000400020e007388 */ /* 0x0005e80000000800 */
[----:B---3--:R3:W-:Y:S01]  /*a690*/  STS [R13], R3 ;  /* 0x000000030d007388 */ /* 0x0087e20000000800 */
[----:B-1----:R-:W-:-:S02]  /*a6a0*/  F2FP.PACK_AB R0, R79, R78 ;  /* 0x0000004e4f00723e */ /* 0x002fc400000000ff */
[----:B--2---:R-:W-:-:S03]  /*a6b0*/  F2FP.PACK_AB R2, R51, R50 ;  /* 0x000000323302723e */ /* 0x004fc600000000ff */
[----:B------:R1:W-:Y:S01]  /*a6c0*/  STS [R13+0x400], R0 ;  /* 0x000400000d007388 */ /* 0x0003e20000000800 */
[----:B---3--:R-:W-:-:S03]  /*a6d0*/  F2FP.PACK_AB R3, R65, R64 ;  /* 0x000000404103723e */ /* 0x008fc600000000ff */
[----:B----4-:R2:W-:Y:S04]  /*a6e0*/  STS [R9], R2 ;  /* 0x0000000209007388 */ /* 0x0105e80000000800 */
[----:B------:R3:W-:Y:S01]  /*a6f0*/  STS [R9+0x400], R3 ;  /* 0x0004000309007388 */ /* 0x0007e20000000800 */
[----:B-1----:R-:W-:Y:S02]  /*a700*/  F2FP.PACK_AB R0, R53, R52 ;  /* 0x000000343500723e */ /* 0x002fe400000000ff */
[----:B--2---:R-:W-:-:S03]  /*a710*/  F2FP.PACK_AB R2, R113, R112 ;  /* 0x000000707102723e */ /* 0x004fc600000000ff */
[----:B------:R1:W-:Y:S01]  /*a720*/  STS [R12], R0 ;  /* 0x000000000c007388 */ /* 0x0003e20000000800 */
[----:B---3--:R-:W-:-:S03]  /*a730*/  F2FP.PACK_AB R3, R55, R54 ;  /* 0x000000363703723e */ /* 0x008fc600000000ff */
[----:B------:R2:W-:Y:S04]  /*a740*/  STS [R12+0x400], R2 ;  /* 0x000400020c007388 */ /* 0x0005e80000000800 */
[----:B------:R3:W-:Y:S01]  /*a750*/  STS [R11], R3 ;  /* 0x000000030b007388 */ /* 0x0007e20000000800 */
[----:B-1----:R-:W-:Y:S02]  /*a760*/  F2FP.PACK_AB R0, R109, R108 ;  /* 0x0000006c6d00723e */ /* 0x002fe400000000ff */
[----:B--2---:R-:W-:-:S03]  /*a770*/  F2FP.PACK_AB R2, R57, R56 ;  /* 0x000000383902723e */ /* 0x004fc600000000ff */
[----:B------:R1:W-:Y:S01]  /*a780*/  STS [R11+0x400], R0 ;  /* 0x000400000b007388 */ /* 0x0003e20000000800 */
[----:B---3--:R-:W-:-:S03]  /*a790*/  F2FP.PACK_AB R3, R105, R104 ;  /* 0x000000686903723e */ /* 0x008fc600000000ff */
[----:B------:R2:W-:Y:S04]  /*a7a0*/  STS [R6], R2 ;  /* 0x0000000206007388 */ /* 0x0005e80000000800 */
        /* <DEDUP_REMOVED lines=11> */
[----:B------:R2:W-:Y:S04]  /*a860*/  STS [R14+0x4000], R3 ;  /* 0x004000030e007388 */ /* 0x0005e80000000800 */
[----:B------:R3:W-:Y:S04]  /*a870*/  STS [R14+0x4400], R4 ;  /* 0x004400040e007388 */ /* 0x0007e80000000800 */
[----:B------:R4:W-:Y:S01]  /*a880*/  STS [R13+0x4000], R2 ;  /* 0x004000020d007388 */ /* 0x0009e20000000800 */
[----:B-1----:R-:W-:Y:S02]  /*a890*/  F2FP.PACK_AB R0, R103, R102 ;  /* 0x000000666700723e */ /* 0x002fe400000000ff */
[----:B--2---:R-:W-:-:S03]  /*a8a0*/  F2FP.PACK_AB R3, R99, R98 ;  /* 0x000000626303723e */ /* 0x004fc600000000ff */
[----:B------:R1:W-:Y:S01]  /*a8b0*/  STS [R13+0x4400], R0 ;  /* 0x004400000d007388 */ /* 0x0003e20000000800 */
[----:B---3--:R-:W-:Y:S02]  /*a8c0*/  F2FP.PACK_AB R4, R77, R76 ;  /* 0x0000004c4d04723e */ /* 0x008fe400000000ff */
[----:B----4-:R-:W-:-:S03]  /*a8d0*/  F2FP.PACK_AB R2, R81, R80 ;  /* 0x000000505102723e */ /* 0x010fc600000000ff */
[----:B------:R-:W-:Y:S04]  /*a8e0*/  STS [R9+0x4000], R4 ;  /* 0x0040000409007388 */ /* 0x000fe80000000800 */
[----:B------:R2:W-:Y:S04]  /*a8f0*/  STS [R9+0x4400], R3 ;  /* 0x0044000309007388 */ /* 0x0005e80000000800 */
[----:B------:R3:W-:Y:S01]  /*a900*/  STS [R12+0x4000], R2 ;  /* 0x004000020c007388 */ /* 0x0007e20000000800 */
[----:B-1----:R-:W-:-:S05]  /*a910*/  F2FP.PACK_AB R0, R95, R94 ;  /* 0x0000005e5f00723e */ /* 0x002fca00000000ff */
[----:B------:R1:W-:Y:S01]  /*a920*/  STS [R12+0x4400], R0 ;  /* 0x004400000c007388 */ /* 0x0003e20000000800 */
[----:B--2---:R-:W-:Y:S01]  /*a930*/  F2FP.PACK_AB R3, R97, R96 ;  /* 0x000000606103723e */ /* 0x004fe200000000ff */
[----:B------:R-:W-:Y:S02]  /*a940*/  IMAD.MOV.U32 R4, RZ, RZ, 0x4 ;  /* 0x00000004ff047424 */ /* 0x000fe400078e00ff */
[----:B------:R-:W2:Y:S01]  /*a950*/  LDL.LU R9, [R1+0x50] ;  /* 0x0000500001097983 */ /* 0x000ea20000300800 */
[----:B------:R-:W-:Y:S01]  /*a960*/  ISETP.NE.U32.AND P2, PT, RZ, c[0x0][0x508], PT ;  /* 0x00014200ff007a0c */ /* 0x000fe20003f45070 */
[----:B------:R-:W-:Y:S01]  /*a970*/  IMAD.MOV.U32 R14, RZ, RZ, c[0x0][0x388] ;  /* 0x0000e200ff0e7624 */ /* 0x000fe200078e00ff */
[----:B---3--:R-:W-:Y:S01]  /*a980*/  F2FP.PACK_AB R2, R87, R86 ;  /* 0x000000565702723e */ /* 0x008fe200000000ff */
[----:B------:R3:W-:Y:S01]  /*a990*/  STS [R11+0x4000], R3 ;  /* 0x004000030b007388 */ /* 0x0007e20000000800 */
[----:B------:R-:W-:-:S03]  /*a9a0*/  ISETP.NE.AND.EX P2, PT, RZ, c[0x0][0x50c], PT, P2 ;  /* 0x00014300ff007a0c */ /* 0x000fc60003f45320 */
[----:B------:R4:W-:Y:S01]  /*a9b0*/  STS [R11+0x4400], R2 ;  /* 0x004400020b007388 */ /* 0x0009e20000000800 */
[----:B-1----:R-:W-:-:S05]  /*a9c0*/  F2FP.PACK_AB R0, R93, R92 ;  /* 0x0000005c5d00723e */ /* 0x002fca00000000ff */
[----:B------:R1:W-:Y:S01]  /*a9d0*/  STS [R6+0x4000], R0 ;  /* 0x0040000006007388 */ /* 0x0003e20000000800 */
[----:B---3--:R-:W-:Y:S02]  /*a9e0*/  F2FP.PACK_AB R3, R75, R74 ;  /* 0x0000004a4b03723e */ /* 0x008fe400000000ff */
[----:B----4-:R-:W-:-:S03]  /*a9f0*/  F2FP.PACK_AB R2, R85, R84 ;  /* 0x000000545502723e */ /* 0x010fc600000000ff */
[----:B------:R3:W-:Y:S04]  /*aa00*/  STS [R6+0x4400], R3 ;  /* 0x0044000306007388 */ /* 0x0007e80000000800 */
[----:B------:R4:W-:Y:S01]  /*aa10*/  STS [R5+0x4000], R2 ;  /* 0x0040000205007388 */ /* 0x0009e20000000800 */
[----:B-1----:R-:W-:-:S05]  /*aa20*/  F2FP.PACK_AB R0, R63, R62 ;  /* 0x0000003e3f00723e */ /* 0x002fca00000000ff */
[----:B------:R1:W-:Y:S01]  /*aa30*/  STS [R5+0x4400], R0 ;  /* 0x0044000005007388 */ /* 0x0003e20000000800 */
[----:B---3--:R-:W-:Y:S02]  /*aa40*/  F2FP.PACK_AB R3, R45, R44 ;  /* 0x0000002c2d03723e */ /* 0x008fe400000000ff */
[----:B------:R-:W-:Y:S02]  /*aa50*/  F2FP.PACK_AB R6, R47, R46 ;  /* 0x0000002e2f06723e */ /* 0x000fe400000000ff */
[----:B----4-:R-:W-:Y:S01]  /*aa60*/  @P2 LEA R2, P0, R8, c[0x0][0x508], 0x2 ;  /* 0x0001420008022a11 */ /* 0x010fe200078010ff */
[----:B------:R3:W-:Y:S04]  /*aa70*/  STS [R10+0x4000], R3 ;  /* 0x004000030a007388 */ /* 0x0007e80000000800 */
[----:B------:R4:W-:Y:S01]  /*aa80*/  STS [R10+0x4400], R6 ;  /* 0x004400060a007388 */ /* 0x0009e20000000800 */
[----:B-1----:R-:W-:-:S02]  /*aa90*/  IMAD.MOV.U32 R0, RZ, RZ, RZ ;  /* 0x000000ffff007224 */ /* 0x002fc400078e00ff */
[C---:B------:R-:W-:Y:S01]  /*aaa0*/  IMAD.WIDE R4, R8.reuse, R4, c[0x0][0x500] ;  /* 0x0001400008047625 */ /* 0x040fe200078e0204 */
[----:B------:R-:W-:Y:S01]  /*aab0*/  BAR.SYNC.DEFER_BLOCKING 0x1, 0x100 ;  /* 0x0044000000007b1d */ /* 0x000fe20000010000 */
[----:B---3--:R-:W-:-:S05]  /*aac0*/  @P2 LEA.HI.X R3, R8, c[0x0][0x50c], R7, 0x2, P0 ;  /* 0x0001430008032a11 */ /* 0x008fca00000f1407 */
[----:B------:R4:W5:Y:S04]  /*aad0*/  @P1 LDG.E R0, [R4.64] ;  /* 0x0000000604001981 */ /* 0x000968000c1e1900 */
[----:B------:R1:W5:Y:S01]  /*aae0*/  @P2 LDG.E R14, [R2.64] ;  /* 0x00000006020e2981 */ /* 0x000362000c1e1900 */
[----:B--2---:R-:W-:-:S04]  /*aaf0*/  ISETP.NE.AND P0, PT, R9, RZ, PT ;  /* 0x000000ff0900720c */ /* 0x004fc80003f05270 */
[----:B-1----:R-:W-:Y:S01]  /*ab00*/  SEL R3, R9, c[0x0][0x3d4], P0 ;  /* 0x0000f50009037a07 */ /* 0x002fe20000000000 */
[----:B------:R-:W-:Y:S05]  /*ab10*/  @P2 BRA `(.L_x_150) ;  /* 0x0000004000002947 */ /* 0x000fea0003800000 */
[----:B----4-:R-:W-:Y:S05]  /*ab20*/  @!P1 BRA `(.L_x_150) ;  /* 0x0000003000009947 */ /* 0x010fea0003800000 */
[----:B------:R1:W2:Y:S04]  /*ab30*/  LDG.E R2, [R4.64] ;  /* 0x0000000604027981 */ /* 0x0002a8000c1e1900 */
[----:B-1----:R-:W2:Y:S02]  /*ab40*/  LDG.E R4, [R4.64+0x4] ;  /* 0x0000040604047981 */ /* 0x002ea4000c1e1900 */
[----:B--2--5:R-:W-:Y:S02]  /*ab50*/  IADD3 R14, -R2, R4, RZ ;  /* 0x00000004020e7210 */ /* 0x024fe40007ffe1ff */
.L_x_150:
[----:B----4-:R-:W2:Y:S04]  /*ab60*/  LDL R6, [R1+0x80] ;  /* 0x0000800001067983 */ /* 0x010ea80000100800 */
[----:B------:R-:W2:Y:S04]  /*ab70*/  LDL R42, [R1+0x2c] ;  /* 0x00002c00012a7983 */ /* 0x000ea80000100800 */
[----:B------:R-:W3:Y:S04]  /*ab80*/  LDL R15, [R1+0x4c] ;  /* 0x00004c00010f7983 */ /* 0x000ee80000100800 */
[----:B------:R-:W4:Y:S04]  /*ab90*/  LDL R22, [R1+0x54] ;  /* 0x0000540001167983 */ /* 0x000f280000100800 */
[----:B------:R-:W4:Y:S01]  /*aba0*/  LDL R23, [R1+0x7c] ;  /* 0x00007c0001177983 */ /* 0x000f220000100800 */
[----:B------:R-:W-:Y:S01]  /*abb0*/  IMAD.MOV.U32 R9, RZ, RZ, 0x368 ;  /* 0x00000368ff097424 */ /* 0x000fe200078e00ff */
[----:B------:R-:W-:-:S04]  /*abc0*/  ISETP.GT.AND P3, PT, R3, 0x1, PT ;  /* 0x000000010300780c */ /* 0x000fc80003f64270 */
[----:B------:R-:W-:-:S04]  /*abd0*/  SEL R9, R9, 0x328, P3 ;  /* 0x0000032809097807 */ /* 0x000fc80001800000 */
[----:B------:R-:W1:Y:S08]  /*abe0*/  LDC.64 R4, c[0x0][R9+0x170] ;  /* 0x00005c0009047b82 */ /* 0x000e700000000a00 */
[----:B------:R2:W3:Y:S08]  /*abf0*/  LDC.64 R12, c[0x0][R9+0x168] ;  /* 0x00005a00090c7b82 */ /* 0x0004f00000000a00 */
[----:B------:R2:W2:Y:S08]  /*ac00*/  LDC.64 R16, c[0x0][R9+0x178] ;  /* 0x00005e0009107b82 */ /* 0x0004b00000000a00 */
[----:B------:R2:W2:Y:S01]  /*ac10*/  LDC.64 R18, c[0x0][R9+0x160] ;  /* 0x0000580009127b82 */ /* 0x0004a20000000a00 */
[----:B------:R-:W-:Y:S01]  /*ac20*/  ISETP.NE.U32.AND P0, PT, RZ, c[0x0][0x500], PT ;  /* 0x00014000ff007a0c */ /* 0x000fe20003f05070 */
[----:B------:R-:W-:-:S03]  /*ac30*/  IMAD.MOV.U32 R2, RZ, RZ, c[0x0][0x4e8] ;  /* 0x00013a00ff027624 */ /* 0x000fc600078e00ff */
[----:B------:R-:W-:Y:S02]  /*ac40*/  ISETP.NE.AND.EX P0, PT, RZ, c[0x0][0x504], PT, P0 ;  /* 0x00014100ff007a0c */ /* 0x000fe40003f05300 */
[----:B------:R-:W-:Y:S02]  /*ac50*/  ISETP.NE.AND P2, PT, R2, 0x1, PT ;  /* 0x000000010200780c */ /* 0x000fe40003f45270 */
[----:B------:R-:W-:Y:S02]  /*ac60*/  SEL R8, R8, RZ, !P0 ;  /* 0x000000ff08087207 */ /* 0x000fe40004000000 */
[----:B------:R-:W-:Y:S01]  /*ac70*/  SEL R3, R7, RZ, !P0 ;  /* 0x000000ff07037207 */ /* 0x000fe20004000000 */
[----:B------:R-:W2:Y:S02]  /*ac80*/  S2R R24, SR_TID.X ;  /* 0x0000000000187919 */ /* 0x000ea40000002100 */
[----:B-1----:R-:W-:-:S04]  /*ac90*/  IMAD R2, R5, R8, RZ ;  /* 0x0000000805027224 */ /* 0x002fc800078e02ff */
[C---:B------:R-:W-:Y:S02]  /*aca0*/  IMAD R11, R4.reuse, R3, R2 ;  /* 0x00000003040b7224 */ /* 0x040fe400078e0202 */
[----:B------:R-:W-:-:S04]  /*acb0*/  IMAD.WIDE.U32 R4, R4, R8, RZ ;  /* 0x0000000804047225 */ /* 0x000fc800078e00ff */
[----:B--2---:R-:W-:-:S04]  /*acc0*/  IMAD R9, R42, 0x80, R6 ;  /* 0x000000802a097824 */ /* 0x004fc800078e0206 */
[----:B------:R-:W-:-:S04]  /*acd0*/  @P2 IMAD.HI.U32 R3, R9, c[0x0][0x4ec], RZ ;  /* 0x00013b0009032a27 */ /* 0x000fc800078e00ff */
[----:B---3--:R-:W-:-:S04]  /*ace0*/  IMAD.WIDE.U32 R6, R12, R15, RZ ;  /* 0x0000000f0c067225 */ /* 0x008fc800078e00ff */
[----:B------:R-:W-:Y:S01]  /*acf0*/  IMAD.MOV.U32 R2, RZ, RZ, R9 ;  /* 0x000000ffff027224 */ /* 0x000fe200078e0009 */
[----:B------:R-:W-:Y:S01]  /*ad00*/  @P2 SHF.R.U32.HI R2, RZ, c[0x0][0x4f0], R3 ;  /* 0x00013c00ff022a19 */ /* 0x000fe20000011603 */
[----:B------:R-:W-:Y:S01]  /*ad10*/  IMAD R10, R13, R15, RZ ;  /* 0x0000000f0d0a7224 */ /* 0x000fe200078e02ff */
[----:B----4-:R-:W-:Y:S02]  /*ad20*/  SEL R3, R22, RZ, P3 ;  /* 0x000000ff16037207 */ /* 0x010fe40001800000 */
[----:B-----5:R-:W-:Y:S01]  /*ad30*/  IADD3 R13, P1, P0, R4, R6, R0 ;  /* 0x00000006040d7210 */ /* 0x020fe2000783e000 */
[----:B------:R-:W-:Y:S01]  /*ad40*/  IMAD.IADD R6, R7, 0x1, R10 ;  /* 0x0000000107067824 */ /* 0x000fe200078e020a */
[----:B------:R-:W-:Y:S01]  /*ad50*/  SHF.R.S32.HI R10, RZ, 0x1f, R0 ;  /* 0x0000001fff0a7819 */ /* 0x000fe20000011400 */
[----:B------:R-:W-:Y:S02]  /*ad60*/  IMAD.IADD R12, R5, 0x1, R11 ;  /* 0x00000001050c7824 */ /* 0x000fe400078e020b */
[----:B------:R-:W-:-:S02]  /*ad70*/  IMAD.MOV R7, RZ, RZ, -R2 ;  /* 0x000000ffff077224 */ /* 0x000fc400078e0a02 */
[-C--:B------:R-:W-:Y:S02]  /*ad80*/  IMAD R11, R17, R3.reuse, RZ ;  /* 0x00000003110b7224 */ /* 0x080fe400078e02ff */
[----:B------:R-:W-:Y:S01]  /*ad90*/  IMAD.WIDE.U32 R4, R16, R3, RZ ;  /* 0x0000000310047225 */ /* 0x000fe200078e00ff */
[----:B------:R-:W-:-:S03]  /*ada0*/  IADD3.X R12, R12, R6, R10, P1, P0 ;  /* 0x000000060c0c7210 */ /* 0x000fc60000fe040a */
[----:B------:R-:W-:Y:S01]  /*adb0*/  IMAD R3, R7, c[0x0][0x4e8], R9 ;  /* 0x00013a0007037a24 */ /* 0x000fe200078e0209 */
[----:B------:R-:W-:Y:S01]  /*adc0*/  IADD3 R4, P1, P0, R2, R13, R4 ;  /* 0x0000000d02047210 */ /* 0x000fe2000783e004 */
[----:B------:R-:W-:Y:S01]  /*add0*/  IMAD.IADD R11, R5, 0x1, R11 ;  /* 0x00000001050b7824 */ /* 0x000fe200078e020b */
[----:B------:R-:W-:Y:S01]  /*ade0*/  SHF.R.S32.HI R5, RZ, 0x1f, R2 ;  /* 0x0000001fff057819 */ /* 0x000fe20000011402 */
[----:B------:R-:W-:Y:S01]  /*adf0*/  IMAD R2, R19, R3, RZ ;  /* 0x0000000313027224 */ /* 0x000fe200078e02ff */
[----:B------:R-:W-:Y:S02]  /*ae00*/  SHF.R.S32.HI R6, RZ, 0x1f, R3 ;  /* 0x0000001fff067819 */ /* 0x000fe40000011403 */
[----:B------:R-:W-:Y:S01]  /*ae10*/  IADD3.X R5, R5, R12, R11, P1, P0 ;  /* 0x0000000c05057210 */ /* 0x000fe20000fe040b */
[----:B------:R-:W-:Y:S02]  /*ae20*/  IMAD.MOV.U32 R7, RZ, RZ, c[0x0][0x4a8] ;  /* 0x00012a00ff077624 */ /* 0x000fe400078e00ff */
[----:B------:R-:W-:-:S02]  /*ae30*/  IMAD R6, R18, R6, R2 ;  /* 0x0000000612067224 */ /* 0x000fc400078e0202 */
[----:B------:R-:W-:Y:S01]  /*ae40*/  IMAD.WIDE.U32 R2, R18, R3, R4 ;  /* 0x0000000312027225 */ /* 0x000fe200078e0004 */
[----:B------:R-:W-:-:S03]  /*ae50*/  SEL R4, R7, c[0x0][0x450], P3 ;  /* 0x0001140007047a07 */ /* 0x000fc60001800000 */
[----:B------:R-:W-:Y:S01]  /*ae60*/  IMAD.MOV.U32 R5, RZ, RZ, c[0x0][0x4ac] ;  /* 0x00012b00ff057624 */ /* 0x000fe200078e00ff */
[----:B------:R-:W-:Y:S01]  /*ae70*/  SHF.R.S32.HI R22, RZ, 0x1f, R24 ;  /* 0x0000001fff167819 */ /* 0x000fe20000011418 */
[----:B------:R-:W-:Y:S01]  /*ae80*/  IMAD.IADD R3, R3, 0x1, R6 ;  /* 0x0000000103037824 */ /* 0x000fe200078e0206 */
[----:B------:R-:W-:Y:S02]  /*ae90*/  LEA R4, P0, R2, R4, 0x2 ;  /* 0x0000000402047211 */ /* 0x000fe400078010ff */
[----:B------:R-:W-:Y:S02]  /*aea0*/  SEL R5, R5, c[0x0][0x454], P3 ;  /* 0x0001150005057a07 */ /* 0x000fe40001800000 */
[----:B------:R-:W-:Y:S02]  /*aeb0*/  LEA.HI R22, R22, R24, RZ, 0x5 ;  /* 0x0000001816167211 */ /* 0x000fe400078f28ff */
[----:B------:R-:W-:Y:S02]  /*aec0*/  LEA.HI.X R2, R2, R5, R3, 0x2, P0 ;  /* 0x0000000502027211 */ /* 0x000fe400000f1403 */
[----:B------:R-:W-:Y:S01]  /*aed0*/  LOP3.LUT R22, R22, 0xffffffe0, RZ, 0xc0, !PT ;  /* 0xffffffe016167812 */ /* 0x000fe200078ec0ff */
[----:B------:R-:W-:Y:S04]  /*aee0*/  SHFL.IDX PT, R6, R4, RZ, 0x1c1f ;  /* 0x001c1fff04067589 */ /* 0x000fe800000e0000 */
[----:B------:R-:W1:Y:S01]  /*aef0*/  SHFL.IDX PT, R7, R2, RZ, 0x1c1f ;  /* 0x001c1fff02077589 */ /* 0x000e6200000e0000 */
[----:B------:R-:W-:-:S03]  /*af00*/  IMAD.IADD R22, R24, 0x1, -R22 ;  /* 0x0000000118167824 */ /* 0x000fc600078e0a16 */
[----:B------:R-:W-:Y:S04]  /*af10*/  SHFL.IDX PT, R4, R4, 0x1, 0x1c1f ;  /* 0x003c1f0004047f89 */ /* 0x000fe800000e0000 */
[----:B------:R2:W3:Y:S01]  /*af20*/  SHFL.IDX PT, R5, R2, 0x1, 0x1c1f ;  /* 0x003c1f0002057f89 */ /* 0x0004e200000e0000 */
[----:B------:R-:W-:Y:S01]  /*af30*/  IMAD R11, R14, c[0x0][0x4e8], RZ ;  /* 0x00013a000e0b7a24 */ /* 0x000fe200078e02ff */
[----:B------:R-:W-:Y:S01]  /*af40*/  LOP3.LUT P0, RZ, R22, 0x3, RZ, 0xc0, !PT ;  /* 0x0000000316ff7812 */ /* 0x000fe2000780c0ff */
[----:B--2---:R-:W-:-:S05]  /*af50*/  IMAD R2, R42, 0x80, R23 ;  /* 0x000000802a027824 */ /* 0x004fca00078e0217 */
[C---:B------:R-:W-:Y:S02]  /*af60*/  IADD3 R3, R2.reuse, 0x8, RZ ;  /* 0x0000000802037810 */ /* 0x040fe40007ffe0ff */
[-C--:B------:R-:W-:Y:S02]  /*af70*/  ISETP.GE.OR P1, PT, R2, R11.reuse, P0 ;  /* 0x0000000b0200720c */ /* 0x080fe40000726670 */
[----:B------:R-:W-:-:S11]  /*af80*/  ISETP.GE.OR P0, PT, R3, R11, P0 ;  /* 0x0000000b0300720c */ /* 0x000fd60000706670 */
[----:B-1----:R1:W-:Y:S01]  /*af90*/  @!P1 ST.E [R6.64], R21 ;  /* 0x0000001506009985 */ /* 0x0023e2000c101906 */
[----:B------:R-:W-:-:S03]  /*afa0*/  ISETP.GE.AND P1, PT, R2, R11, PT ;  /* 0x0000000b0200720c */ /* 0x000fc60003f26270 */
[----:B---3--:R1:W-:Y:S01]  /*afb0*/  @!P0 ST.E [R4.64], R20 ;  /* 0x0000001404008985 */ /* 0x0083e2000c101906 */
[----:B------:R-:W-:Y:S01]  /*afc0*/  ISETP.GE.AND P0, PT, R3, R11, PT ;  /* 0x0000000b0300720c */ /* 0x000fe20003f06270 */
[----:B------:R-:W-:Y:S05]  /*afd0*/  @P3 BRA `(.L_x_151) ;  /* 0x0000078000003947 */ /* 0x000fea0003800000 */
[----:B------:R-:W2:Y:S01]  /*afe0*/  S2R R23, SR_TID.X ;  /* 0x0000000000177919 */ /* 0x000ea20000002100 */
[----:B------:R-:W-:Y:S01]  /*aff0*/  IMAD R10, R10, c[0x0][0x3a0], RZ ;  /* 0x0000e8000a0a7a24 */ /* 0x000fe200078e02ff */
[----:B-1----:R-:W-:Y:S01]  /*b000*/  SHF.R.S32.HI R5, RZ, 0x1f, R8 ;  /* 0x0000001fff057819 */ /* 0x002fe20000011408 */
[C---:B------:R-:W-:Y:S01]  /*b010*/  IMAD.WIDE.U32 R2, R0.reuse, c[0x0][0x3a0], RZ ;  /* 0x0000e80000027a25 */ /* 0x040fe200078e00ff */
[----:B------:R1:W3:Y:S03]  /*b020*/  LDS.128 R16, [R208+0x80] ;  /* 0x00008000d0107984 */ /* 0x0002e60000000c00 */
[----:B------:R-:W-:Y:S01]  /*b030*/  IMAD R0, R0, c[0x0][0x3a4], R10 ;  /* 0x0000e90000007a24 */ /* 0x000fe200078e020a */
[----:B------:R1:W4:Y:S01]  /*b040*/  LDS.128 R24, [R208+0x1080] ;  /* 0x00108000d0187984 */ /* 0x0003220000000c00 */
[----:B------:R-:W-:-:S02]  /*b050*/  IMAD R5, R5, c[0x0][0x3f0], RZ ;  /* 0x0000fc0005057a24 */ /* 0x000fc400078e02ff */
[----:B------:R-:W-:Y:S01]  /*b060*/  IMAD.IADD R3, R3, 0x1, R0 ;  /* 0x0000000103037824 */ /* 0x000fe200078e0200 */
[----:B------:R1:W1:Y:S01]  /*b070*/  LDS.128 R32, [R208+0x2080] ;  /* 0x00208000d0207984 */ /* 0x0002620000000c00 */
[C---:B------:R-:W-:Y:S02]  /*b080*/  IMAD R7, R8.reuse, c[0x0][0x3f4], R5 ;  /* 0x0000fd0008077a24 */ /* 0x040fe400078e0205 */
[C---:B------:R-:W-:Y:S01]  /*b090*/  IMAD.WIDE.U32 R2, R15.reuse, c[0x0][0x3e8], R2 ;  /* 0x0000fa000f027a25 */ /* 0x040fe200078e0002 */
[----:B------:R1:W1:Y:S03]  /*b0a0*/  LDS.128 R36, [R208+0x3080] ;  /* 0x00308000d0247984 */ /* 0x0002660000000c00 */
[----:B------:R-:W-:Y:S01]  /*b0b0*/  IMAD R3, R15, c[0x0][0x3ec], R3 ;  /* 0x0000fb000f037a24 */ /* 0x000fe200078e0203 */
[----:B------:R1:W1:Y:S03]  /*b0c0*/  LDS.128 R28, [R208+0x6080] ;  /* 0x00608000d01c7984 */ /* 0x0002660000000c00 */
[----:B------:R-:W-:Y:S01]  /*b0d0*/  IMAD.WIDE.U32 R2, R8, c[0x0][0x3f0], R2 ;  /* 0x0000fc0008027a25 */ /* 0x000fe200078e0002 */
[--C-:B--2---:R-:W-:Y:S01]  /*b0e0*/  SHF.R.S32.HI R22, RZ, 0x1f, R23.reuse ;  /* 0x0000001fff167819 */ /* 0x104fe20000011417 */
[----:B------:R2:W1:Y:S01]  /*b0f0*/  LDS.128 R12, [R208+0x4080] ;  /* 0x00408000d00c7984 */ /* 0x0004620000000c00 */
[----:B------:R-:W-:-:S02]  /*b100*/  SHF.R.S32.HI R43, RZ, 0x1f, R23 ;  /* 0x0000001fff2b7819 */ /* 0x000fc40000011417 */
[-C--:B------:R-:W-:Y:S01]  /*b110*/  LEA.HI R22, R22, R23.reuse, RZ, 0x3 ;  /* 0x0000001716167211 */ /* 0x080fe200078f18ff */
[----:B------:R2:W1:Y:S01]  /*b120*/  LDS.128 R44, [R208+0x7080] ;  /* 0x00708000d02c7984 */ /* 0x0004620000000c00 */
[-C--:B------:R-:W-:Y:S02]  /*b130*/  LEA.HI R43, R43, R23.reuse, RZ, 0x3 ;  /* 0x000000172b2b7211 */ /* 0x080fe400078f18ff */
[----:B------:R-:W-:Y:S02]  /*b140*/  LOP3.LUT R22, R22, 0xfffffff8, RZ, 0xc0, !PT ;  /* 0xfffffff816167812 */ /* 0x000fe400078ec0ff */
[----:B------:R-:W-:Y:S02]  /*b150*/  SHF.R.S32.HI R43, RZ, 0x3, R43 ;  /* 0x00000003ff2b7819 */ /* 0x000fe4000001142b */
[----:B------:R-:W-:Y:S02]  /*b160*/  IADD3 R22, -R22, R23, RZ ;  /* 0x0000001716167210 */ /* 0x000fe40007ffe1ff */
[----:B------:R-:W-:-:S02]  /*b170*/  IADD3 R3, R3, R7, RZ ;  /* 0x0000000703037210 */ /* 0x000fc40007ffe0ff */
[----:B------:R-:W-:Y:S02]  /*b180*/  LEA R4, R22, R43, 0x5 ;  /* 0x0000002b16047211 */ /* 0x000fe400078e28ff */
[----:B------:R2:W1:Y:S02]  /*b190*/  LDS.128 R20, [R208+0x5080] ;  /* 0x00508000d0147984 */ /* 0x0004640000000c00 */
[----:B------:R-:W-:-:S05]  /*b1a0*/  LEA R4, R42, R4, 0x7 ;  /* 0x000000042a047211 */ /* 0x000fca00078e38ff */
[----:B------:R-:W-:-:S04]  /*b1b0*/  @P2 IMAD.HI.U32 R6, R4, c[0x0][0x4ec], RZ ;  /* 0x00013b0004062a27 */ /* 0x000fc800078e00ff */
[----:B------:R-:W-:Y:S01]  /*b1c0*/  IMAD.MOV.U32 R0, RZ, RZ, R4 ;  /* 0x000000ffff007224 */ /* 0x000fe200078e0004 */
[----:B------:R-:W-:-:S04]  /*b1d0*/  @P2 SHF.R.U32.HI R0, RZ, c[0x0][0x4f0], R6 ;  /* 0x00013c00ff002a19 */ /* 0x000fc80000011606 */
[----:B------:R-:W-:Y:S01]  /*b1e0*/  SHF.R.S32.HI R6, RZ, 0x1f, R0 ;  /* 0x0000001fff067819 */ /* 0x000fe20000011400 */
[C---:B------:R-:W-:Y:S01]  /*b1f0*/  IMAD.WIDE.U32 R2, R0.reuse, c[0x0][0x3e0], R2 ;  /* 0x0000f80000027a25 */ /* 0x040fe200078e0002 */
[----:B------:R-:W-:-:S03]  /*b200*/  IADD3 R5, -R0, RZ, RZ ;  /* 0x000000ff00057210 */ /* 0x000fc60007ffe1ff */
[----:B------:R-:W-:Y:S02]  /*b210*/  IMAD R6, R6, c[0x0][0x3e0], RZ ;  /* 0x0000f80006067a24 */ /* 0x000fe400078e02ff */
[----:B------:R-:W-:Y:S02]  /*b220*/  IMAD R4, R5, c[0x0][0x4e8], R4 ;  /* 0x00013a0005047a24 */ /* 0x000fe400078e0204 */
[----:B------:R-:W-:Y:S01]  /*b230*/  IMAD R5, R0, c[0x0][0x3e4], R6 ;  /* 0x0000f90000057a24 */ /* 0x000fe200078e0206 */
[----:B------:R-:W-:Y:S02]  /*b240*/  LEA R6, R42, R43, 0x7 ;  /* 0x0000002b2a067211 */ /* 0x000fe400078e38ff */
[----:B------:R-:W-:Y:S01]  /*b250*/  SHF.R.S32.HI R0, RZ, 0x1f, R4 ;  /* 0x0000001fff007819 */ /* 0x000fe20000011404 */
[----:B------:R-:W-:-:S04]  /*b260*/  IMAD.IADD R3, R3, 0x1, R5 ;  /* 0x0000000103037824 */ /* 0x000fc800078e0205 */
[----:B------:R-:W-:Y:S02]  /*b270*/  IMAD R0, R0, c[0x0][0x3d8], RZ ;  /* 0x0000f60000007a24 */ /* 0x000fe400078e02ff */
[----:B------:R-:W-:-:S04]  /*b280*/  IMAD.WIDE.U32 R2, R4, c[0x0][0x3d8], R2 ;  /* 0x0000f60004027a25 */ /* 0x000fc800078e0002 */
[----:B------:R-:W-:Y:S01]  /*b290*/  IMAD R0, R4, c[0x0][0x3dc], R0 ;  /* 0x0000f70004007a24 */ /* 0x000fe200078e0200 */
[----:B------:R-:W-:-:S04]  /*b2a0*/  LEA R8, P0, R2, c[0x0][0x380], 0x1 ;  /* 0x0000e00002087a11 */ /* 0x000fc800078008ff */
[----:B------:R-:W-:-:S04]  /*b2b0*/  IADD3 R0, R3, R0, RZ ;  /* 0x0000000003007210 */ /* 0x000fc80007ffe0ff */
[----:B------:R-:W-:Y:S01]  /*b2c0*/  LEA.HI.X R7, R2, c[0x0][0x384], R0, 0x1, P0 ;  /* 0x0000e10002077a11 */ /* 0x000fe200000f0c00 */
[----:B------:R-:W-:Y:S05]  /*b2d0*/  BRA.DIV ~URZ, `(.L_x_152) ;  /* 0x00002f627f007947 */ /* 0x000fea000b800000 */
[----:B-1234-:R1:W2:Y:S02]  /*b2e0*/  SHFL.IDX PT, R9, R7, RZ, 0x181f ;  /* 0x00181fff07097589 */ /* 0x01e2a400000e0000 */
.L_x_209:
[----:B------:R-:W-:Y:S05]  /*b2f0*/  BRA.DIV ~URZ, `(.L_x_153) ;  /* 0x00002fb27f007947 */ /* 0x000fea000b800000 */
[----:B------:R3:W4:Y:S02]  /*b300*/  SHFL.IDX PT, R0, R8, RZ, 0x181f ;  /* 0x00181fff08007589 */ /* 0x00072400000e0000 */
.L_x_210:
[----:B------:R-:W-:Y:S01]  /*b310*/  ISETP.GE.AND P0, PT, R6, R11, PT ;  /* 0x0000000b0600720c */ /* 0x000fe20003f06270 */
[----:B------:R-:W-:-:S12]  /*b320*/  BSSY B0, `(.L_x_154) ;  /* 0x000000c000007945 */ /* 0x000fd80003800000 */
[----:B------:R-:W-:Y:S05]  /*b330*/  @P0 BRA `(.L_x_155) ;  /* 0x000000a000000947 */ /* 0x000fea0003800000 */
[----:B------:R-:W5:Y:S04]  /*b340*/  LDL.64 R42, [R1+0x8] ;  /* 0x00000800012a7983 */ /* 0x000f680000100a00 */
[----:B---3--:R-:W3:Y:S01]  /*b350*/  LDL R10, [R1+0x10] ;  /* 0x00001000010a7983 */ /* 0x008ee20000100800 */
[----:B-----5:R-:W-:Y:S02]  /*b360*/  ISETP.GE.AND P3, PT, R42, c[0x0][0x3c8], PT ;  /* 0x0000f2002a007a0c */ /* 0x020fe40003f66270 */
[----:B---3--:R-:W-:-:S11]  /*b370*/  ISETP.GE.AND P2, PT, R10, c[0x0][0x3c8], PT ;  /* 0x0000f2000a007a0c */ /* 0x008fd60003f46270 */
[-C--:B----4-:R-:W-:Y:S02]  /*b380*/  @!P3 LEA R4, P1, R42, R0.reuse, 0x1 ;  /* 0x000000002a04b211 */ /* 0x090fe400078208ff */
[----:B------:R-:W-:Y:S02]  /*b390*/  @!P2 LEA R2, P0, R10, R0, 0x1 ;  /* 0x000000000a02a211 */ /* 0x000fe400078008ff */
[-C--:B--2---:R-:W-:Y:S02]  /*b3a0*/  @!P3 LEA.HI.X R5, R42, R9.reuse, R40, 0x1, P1 ;  /* 0x000000092a05b211 */ /* 0x084fe400008f0c28 */
[----:B------:R-:W-:-:S03]  /*b3b0*/  @!P2 LEA.HI.X R3, R10, R9, R41, 0x1, P0 ;  /* 0x000000090a03a211 */ /* 0x000fc600000f0c29 */
[----:B------:R2:W-:Y:S04]  /*b3c0*/  @!P3 ST.E.128 [R4.64], R16 ;  /* 0x000000100400b985 */ /* 0x0005e8000c101d06 */
[----:B------:R2:W-:Y:S02]  /*b3d0*/  @!P2 ST.E.128 [R2.64], R12 ;  /* 0x0000000c0200a985 */ /* 0x0005e4000c101d06 */
.L_x_155:
[----:B------:R-:W-:Y:S05]  /*b3e0*/  BSYNC B0 ;  /* 0x0000000000007941 */ /* 0x000fea0003800000 */
.L_x_154:
[----:B------:R-:W-:Y:S05]  /*b3f0*/  BRA.DIV ~URZ, `(.L_x_156) ;  /* 0x00002f127f007947 */ /* 0x000fea000b800000 */
[----:B--2---:R2:W1:Y:S04]  /*b400*/  SHFL.IDX PT, R9, R7, 0x1, 0x181f ;  /* 0x00381f0007097f89 */ /* 0x00446800000e0000 */
[----:B----4-:R2:W4:Y:S02]  /*b410*/  SHFL.IDX PT, R0, R8, 0x1, 0x181f ;  /* 0x00381f0008007f89 */ /* 0x01052400000e0000 */
.L_x_211:
[----:B------:R-:W-:Y:S01]  /*b420*/  IADD3 R2, R6, 0x20, RZ ;  /* 0x0000002006027810 */ /* 0x000fe20007ffe0ff */
[----:B------:R-:W-:Y:S03]  /*b430*/  BSSY B0, `(.L_x_157) ;  /* 0x000000d000007945 */ /* 0x000fe60003800000 */
[----:B------:R-:W-:-:S13]  /*b440*/  ISETP.GE.AND P0, PT, R2, R11, PT ;  /* 0x0000000b0200720c */ /* 0x000fda0003f06270 */
[----:B------:R-:W-:Y:S05]  /*b450*/  @P0 BRA `(.L_x_158) ;  /* 0x000000a000000947 */ /* 0x000fea0003800000 */
[----:B------:R-:W5:Y:S04]  /*b460*/  LDL.64 R12, [R1+0x8] ;  /* 0x00000800010c7983 */ /* 0x000f680000100a00 */
[----:B--2---:R-:W2:Y:S01]  /*b470*/  LDL R10, [R1+0x10] ;  /* 0x00001000010a7983 */ /* 0x004ea20000100800 */
[----:B-----5:R-:W-:Y:S02]  /*b480*/  ISETP.GE.AND P1, PT, R12, c[0x0][0x3c8], PT ;  /* 0x0000f2000c007a0c */ /* 0x020fe40003f26270 */
[----:B--2---:R-:W-:-:S11]  /*b490*/  ISETP.GE.AND P0, PT, R10, c[0x0][0x3c8], PT ;  /* 0x0000f2000a007a0c */ /* 0x004fd60003f06270 */
[-C--:B----4-:R-:W-:Y:S02]  /*b4a0*/  @!P1 LEA R4, P3, R12, R0.reuse, 0x1 ;  /* 0x000000000c049211 */ /* 0x090fe400078608ff */
[----:B------:R-:W-:Y:S02]  /*b4b0*/  @!P0 LEA R2, P2, R10, R0, 0x1 ;  /* 0x000000000a028211 */ /* 0x000fe400078408ff */
[-C--:B-1----:R-:W-:Y:S02]  /*b4c0*/  @!P1 LEA.HI.X R5, R12, R9.reuse, R40, 0x1, P3 ;  /* 0x000000090c059211 */ /* 0x082fe400018f0c28 */
[----:B------:R-:W-:-:S03]  /*b4d0*/  @!P0 LEA.HI.X R3, R10, R9, R41, 0x1, P2 ;  /* 0x000000090a038211 */ /* 0x000fc600010f0c29 */
[----:B------:R1:W-:Y:S04]  /*b4e0*/  @!P1 ST.E.128 [R4.64], R24 ;  /* 0x0000001804009985 */ /* 0x0003e8000c101d06 */
[----:B------:R1:W-:Y:S02]  /*b4f0*/  @!P0 ST.E.128 [R2.64], R20 ;  /* 0x0000001402008985 */ /* 0x0003e4000c101d06 */
.L_x_158:
[----:B------:R-:W-:Y:S05]  /*b500*/  BSYNC B0 ;  /* 0x0000000000007941 */ /* 0x000fea0003800000 */
.L_x_157:
[----:B------:R-:W-:Y:S05]  /*b510*/  BRA.DIV ~URZ, `(.L_x_159) ;  /* 0x00002eb27f007947 */ /* 0x000fea000b800000 */
[----:B-1----:R1:W2:Y:S02]  /*b520*/  SHFL.IDX PT, R9, R7, 0x2, 0x181f ;  /* 0x00581f0007097f89 */ /* 0x0022a400000e0000 */
.L_x_212:
[----:B------:R-:W-:Y:S05]  /*b530*/  BRA.DIV ~URZ, `(.L_x_160) ;  /* 0x00002f027f007947 */ /* 0x000fea000b800000 */
[----:B----4-:R4:W1:Y:S02]  /*b540*/  SHFL.IDX PT, R0, R8, 0x2, 0x181f ;  /* 0x00581f0008007f89 */ /* 0x01086400000e0000 */
.L_x_213:
[----:B------:R-:W-:Y:S01]  /*b550*/  IADD3 R2, R6, 0x40, RZ ;  /* 0x0000004006027810 */ /* 0x000fe20007ffe0ff */
[----:B------:R-:W-:Y:S03]  /*b560*/  BSSY B0, `(.L_x_161) ;  /* 0x000000d000007945 */ /* 0x000fe60003800000 */
[----:B------:R-:W-:-:S13]  /*b570*/  ISETP.GE.AND P0, PT, R2, R11, PT ;  /* 0x0000000b0200720c */ /* 0x000fda0003f06270 */
[----:B------:R-:W-:Y:S05]  /*b580*/  @P0 BRA `(.L_x_162) ;  /* 0x000000a000000947 */ /* 0x000fea0003800000 */
[----:B------:R-:W5:Y:S04]  /*b590*/  LDL.64 R12, [R1+0x8] ;  /* 0x00000800010c7983 */ /* 0x000f680000100a00 */
[----:B---3--:R-:W3:Y:S01]  /*b5a0*/  LDL R10, [R1+0x10] ;  /* 0x00001000010a7983 */ /* 0x008ee20000100800 */
[----:B-----5:R-:W-:Y:S02]  /*b5b0*/  ISETP.GE.AND P1, PT, R12, c[0x0][0x3c8], PT ;  /* 0x0000f2000c007a0c */ /* 0x020fe40003f26270 */
[----:B---3--:R-:W-:-:S11]  /*b5c0*/  ISETP.GE.AND P0, PT, R10, c[0x0][0x3c8], PT ;  /* 0x0000f2000a007a0c */ /* 0x008fd60003f06270 */
[-C--:B-1----:R-:W-:Y:S02]  /*b5d0*/  @!P1 LEA R4, P3, R12, R0.reuse, 0x1 ;  /* 0x000000000c049211 */ /* 0x082fe400078608ff */
[----:B------:R-:W-:Y:S02]  /*b5e0*/  @!P0 LEA R2, P2, R10, R0, 0x1 ;  /* 0x000000000a028211 */ /* 0x000fe400078408ff */
[-C--:B--2---:R-:W-:Y:S02]  /*b5f0*/  @!P1 LEA.HI.X R5, R12, R9.reuse, R40, 0x1, P3 ;  /* 0x000000090c059211 */ /* 0x084fe400018f0c28 */
[----:B------:R-:W-:-:S03]  /*b600*/  @!P0 LEA.HI.X R3, R10, R9, R41, 0x1, P2 ;  /* 0x000000090a038211 */ /* 0x000fc600010f0c29 */
[----:B------:R1:W-:Y:S04]  /*b610*/  @!P1 ST.E.128 [R4.64], R32 ;  /* 0x0000002004009985 */ /* 0x0003e8000c101d06 */
[----:B------:R1:W-:Y:S02]  /*b620*/  @!P0 ST.E.128 [R2.64], R28 ;  /* 0x0000001c02008985 */ /* 0x0003e4000c101d06 */
.L_x_162:
[----:B------:R-:W-:Y:S05]  /*b630*/  BSYNC B0 ;  /* 0x0000000000007941 */ /* 0x000fea0003800000 */
.L_x_161:
[----:B------:R-:W-:Y:S05]  /*b640*/  BRA.DIV ~URZ, `(.L_x_163) ;  /* 0x00002e527f007947 */ /* 0x000fea000b800000 */
[----:B-12---:R-:W1:Y:S04]  /*b650*/  SHFL.IDX PT, R7, R7, 0x3, 0x181f ;  /* 0x00781f0007077f89 */ /* 0x006e6800000e0000 */
[----:B------:R2:W3:Y:S02]  /*b660*/  SHFL.IDX PT, R0, R8, 0x3, 0x181f ;  /* 0x00781f0008007f89 */ /* 0x0004e400000e0000 */
.L_x_214:
[----:B------:R-:W-:-:S04]  /*b670*/  IADD3 R2, R6, 0x60, RZ ;  /* 0x0000006006027810 */ /* 0x000fc80007ffe0ff */
[----:B------:R-:W-:-:S13]  /*b680*/  ISETP.GE.AND P0, PT, R2, R11, PT ;  /* 0x0000000b0200720c */ /* 0x000fda0003f06270 */
[----:B------:R-:W-:Y:S05]  /*b690*/  @P0 BRA `(.L_x_164) ;  /* 0x000019f000000947 */ /* 0x000fea0003800000 */
[----:B--234-:R-:W2:Y:S04]  /*b6a0*/  LDL.64 R8, [R1+0x8] ;  /* 0x0000080001087983 */ /* 0x01cea80000100a00 */
[----:B------:R-:W3:Y:S01]  /*b6b0*/  LDL R4, [R1+0x10] ;  /* 0x0000100001047983 */ /* 0x000ee20000100800 */
[----:B--2---:R-:W-:-:S13]  /*b6c0*/  ISETP.GE.AND P0, PT, R8, c[0x0][0x3c8], PT ;  /* 0x0000f20008007a0c */ /* 0x004fda0003f06270 */
[----:B------:R-:W-:-:S04]  /*b6d0*/  @!P0 LEA R2, P1, R8, R0, 0x1 ;  /* 0x0000000008028211 */ /* 0x000fc800078208ff */
[----:B-1----:R-:W-:-:S05]  /*b6e0*/  @!P0 LEA.HI.X R3, R8, R7, R40, 0x1, P1 ;  /* 0x0000000708038211 */ /* 0x002fca00008f0c28 */
[----:B------:R1:W-:Y:S01]  /*b6f0*/  @!P0 ST.E.128 [R2.64], R36 ;  /* 0x0000002402008985 */ /* 0x0003e2000c101d06 */
[----:B---3--:R-:W-:-:S13]  /*b700*/  ISETP.GE.AND P0, PT, R4, c[0x0][0x3c8], PT ;  /* 0x0000f20004007a0c */ /* 0x008fda0003f06270 */
[----:B------:R-:W-:Y:S05]  /*b710*/  @P0 BRA `(.L_x_164) ;  /* 0x0000197000000947 */ /* 0x000fea0003800000 */
[----:B-1----:R-:W-:-:S04]  /*b720*/  LEA R2, P0, R4, R0, 0x1 ;  /* 0x0000000004027211 */ /* 0x002fc800078008ff */
[----:B------:R-:W-:-:S05]  /*b730*/  LEA.HI.X R3, R4, R7, R41, 0x1, P0 ;  /* 0x0000000704037211 */ /* 0x000fca00000f0c29 */
[----:B------:R1:W-:Y:S01]  /*b740*/  ST.E.128 [R2.64], R44 ;  /* 0x0000002c02007985 */ /* 0x0003e2000c101d06 */
[----:B------:R-:W-:Y:S05]  /*b750*/  BRA `(.L_x_164) ;  /* 0x0000193000007947 */ /* 0x000fea0003800000 */
.L_x_151:
[----:B-1----:R-:W2:Y:S04]  /*b760*/  LDL.LU R4, [R1+0x4c] ;  /* 0x00004c0001047983 */ /* 0x002ea80000300800 */
[----:B------:R-:W3:Y:S01]  /*b770*/  LDL.LU R6, [R1+0x54] ;  /* 0x0000540001067983 */ /* 0x000ee20000300800 */
[----:B------:R-:W-:Y:S02]  /*b780*/  IMAD R10, R10, c[0x0][0x408], RZ ;  /* 0x000102000a0a7a24 */ /* 0x000fe400078e02ff */
[----:B------:R-:W-:-:S04]  /*b790*/  IMAD.WIDE.U32 R2, R0, c[0x0][0x408], RZ ;  /* 0x0001020000027a25 */ /* 0x000fc800078e00ff */
[----:B------:R-:W-:Y:S02]  /*b7a0*/  IMAD R0, R0, c[0x0][0x40c], R10 ;  /* 0x0001030000007a24 */ /* 0x000fe400078e020a */
[----:B------:R-:W-:-:S03]  /*b7b0*/  @P2 IMAD.HI.U32 R5, R9, c[0x0][0x4ec], RZ ;  /* 0x00013b0009052a27 */ /* 0x000fc600078e00ff */
[----:B------:R-:W-:Y:S02]  /*b7c0*/  IADD3 R3, R3, R0, RZ ;  /* 0x0000000003037210 */ /* 0x000fe40007ffe0ff */
[----:B------:R-:W-:-:S05]  /*b7d0*/  SHF.R.S32.HI R0, RZ, 0x1f, R8 ;  /* 0x0000001fff007819 */ /* 0x000fca0000011408 */
[----:B------:R-:W-:Y:S02]  /*b7e0*/  IMAD R0, R0, c[0x0][0x440], RZ ;  /* 0x0001100000007a24 */ /* 0x000fe400078e02ff */
[----:B--2---:R-:W-:-:S04]  /*b7f0*/  IMAD.WIDE.U32 R2, R4, c[0x0][0x438], R2 ;  /* 0x00010e0004027a25 */ /* 0x004fc800078e0002 */
[----:B------:R-:W-:Y:S02]  /*b800*/  IMAD R3, R4, c[0x0][0x43c], R3 ;  /* 0x00010f0004037a24 */ /* 0x000fe400078e0203 */
[C---:B------:R-:W-:Y:S01]  /*b810*/  IMAD R4, R8.reuse, c[0x0][0x444], R0 ;  /* 0x0001110008047a24 */ /* 0x040fe200078e0200 */
[----:B------:R-:W-:Y:S01]  /*b820*/  MOV R0, R9 ;  /* 0x0000000900007202 */ /* 0x000fe20000000f00 */
[----:B------:R-:W-:Y:S01]  /*b830*/  IMAD.WIDE.U32 R2, R8, c[0x0][0x440], R2 ;  /* 0x0001100008027a25 */ /* 0x000fe200078e0002 */
[----:B------:R-:W-:-:S04]  /*b840*/  @P2 SHF.R.U32.HI R0, RZ, c[0x0][0x4f0], R5 ;  /* 0x00013c00ff002a19 */ /* 0x000fc80000011605 */
[----:B------:R-:W-:Y:S02]  /*b850*/  IADD3 R3, R3, R4, RZ ;  /* 0x0000000403037210 */ /* 0x000fe40007ffe0ff */
[----:B------:R-:W-:Y:S02]  /*b860*/  SHF.R.S32.HI R5, RZ, 0x1f, R0 ;  /* 0x0000001fff057819 */ /* 0x000fe40000011400 */
[----:B------:R-:W-:Y:S01]  /*b870*/  IADD3 R4, -R0, RZ, RZ ;  /* 0x000000ff00047210 */ /* 0x000fe20007ffe1ff */
[----:B---3--:R-:W-:-:S04]  /*b880*/  IMAD.WIDE.U32 R2, R6, c[0x0][0x448], R2 ;  /* 0x0001120006027a25 */ /* 0x008fc800078e0002 */
[----:B------:R-:W-:Y:S02]  /*b890*/  IMAD R5, R5, c[0x0][0x430], RZ ;  /* 0x00010c0005057a24 */ /* 0x000fe400078e02ff */
[----:B------:R-:W-:Y:S02]  /*b8a0*/  IMAD R3, R6, c[0x0][0x44c], R3 ;  /* 0x0001130006037a24 */ /* 0x000fe400078e0203 */
[----:B------:R-:W-:Y:S02]  /*b8b0*/  IMAD R4, R4, c[0x0][0x4e8], R9 ;  /* 0x00013a0004047a24 */ /* 0x000fe400078e0209 */
[C---:B------:R-:W-:Y:S02]  /*b8c0*/  IMAD R5, R0.reuse, c[0x0][0x434], R5 ;  /* 0x00010d0000057a24 */ /* 0x040fe400078e0205 */
[----:B------:R-:W-:Y:S01]  /*b8d0*/  IMAD.WIDE.U32 R2, R0, c[0x0][0x430], R2 ;  /* 0x00010c0000027a25 */ /* 0x000fe200078e0002 */
[----:B------:R-:W-:-:S04]  /*b8e0*/  SHF.R.S32.HI R0, RZ, 0x1f, R4 ;  /* 0x0000001fff007819 */ /* 0x000fc80000011404 */
[----:B------:R-:W-:Y:S01]  /*b8f0*/  IADD3 R3, R3, R5, RZ ;  /* 0x0000000503037210 */ /* 0x000fe20007ffe0ff */
[----:B------:R-:W-:-:S04]  /*b900*/  IMAD R0, R0, c[0x0][0x428], RZ ;  /* 0x00010a0000007a24 */ /* 0x000fc800078e02ff */
[----:B------:R-:W-:-:S04]  /*b910*/  IMAD.WIDE.U32 R2, R4, c[0x0][0x428], R2 ;  /* 0x00010a0004027a25 */ /* 0x000fc800078e0002 */
[----:B------:R-:W-:Y:S01]  /*b920*/  IMAD R4, R4, c[0x0][0x42c], R0 ;  /* 0x00010b0004047a24 */ /* 0x000fe200078e0200 */
[----:B------:R-:W-:-:S04]  /*b930*/  LEA R28, P2, R2, c[0x0][0x400], 0x2 ;  /* 0x00010000021c7a11 */ /* 0x000fc800078410ff */
[----:B------:R-:W-:-:S04]  /*b940*/  IADD3 R4, R3, R4, RZ ;  /* 0x0000000403047210 */ /* 0x000fc80007ffe0ff */
[----:B------:R-:W-:Y:S01]  /*b950*/  LEA.HI.X R14, R2, c[0x0][0x404], R4, 0x2, P2 ;  /* 0x00010100020e7a11 */ /* 0x000fe200010f1404 */
[----:B------:R-:W-:Y:S05]  /*b960*/  BRA.DIV ~URZ, `(.L_x_165) ;  /* 0x00002bf27f007947 */ /* 0x000fea000b800000 */
[----:B------:R1:W2:Y:S02]  /*b970*/  SHFL.IDX PT, R4, R14, RZ, 0x1c1f ;  /* 0x001c1fff0e047589 */ /* 0x0002a400000e0000 */
.L_x_215:
[----:B------:R-:W-:Y:S05]  /*b980*/  BRA.DIV ~URZ, `(.L_x_166) ;  /* 0x00002c427f007947 */ /* 0x000fea000b800000 */
[----:B------:R3:W4:Y:S02]  /*b990*/  SHFL.IDX PT, R0, R28, RZ, 0x1c1f ;  /* 0x001c1fff1c007589 */ /* 0x00072400000e0000 */
.L_x_216:
[----:B------:R-:W5:Y:S01]  /*b9a0*/  LDL R5, [R1+0x48] ;  /* 0x0000480001057983 */ /* 0x000f620000100800 */
[----:B------:R-:W-:Y:S01]  /*b9b0*/  BSSY B0, `(.L_x_167) ;  /* 0x0000061000007945 */ /* 0x000fe20003800000 */
[C---:B-----5:R-:W-:Y:S02]  /*b9c0*/  IADD3 R15, R5.reuse, 0x18, RZ ;  /* 0x00000018050f7810 */ /* 0x060fe40007ffe0ff */
[C---:B------:R-:W-:Y:S02]  /*b9d0*/  IADD3 R17, R5.reuse, 0x20, RZ ;  /* 0x0000002005117810 */ /* 0x040fe40007ffe0ff */
[C---:B------:R-:W-:Y:S02]  /*b9e0*/  IADD3 R16, R5.reuse, 0x28, RZ ;  /* 0x0000002805107810 */ /* 0x040fe40007ffe0ff */
[C---:B------:R-:W-:Y:S02]  /*b9f0*/  IADD3 R18, R5.reuse, 0x30, RZ ;  /* 0x0000003005127810 */ /* 0x040fe40007ffe0ff */
[----:B------:R-:W-:-:S02]  /*ba00*/  IADD3 R19, R5, 0x38, RZ ;  /* 0x0000003805137810 */ /* 0x000fc40007ffe0ff */
[C---:B------:R-:W-:Y:S02]  /*ba10*/  IADD3 R20, R5.reuse, 0x40, RZ ;  /* 0x0000004005147810 */ /* 0x040fe40007ffe0ff */
[C---:B------:R-:W-:Y:S02]  /*ba20*/  IADD3 R21, R5.reuse, 0x48, RZ ;  /* 0x0000004805157810 */ /* 0x040fe40007ffe0ff */
[C---:B------:R-:W-:Y:S02]  /*ba30*/  IADD3 R23, R5.reuse, 0x50, RZ ;  /* 0x0000005005177810 */ /* 0x040fe40007ffe0ff */
[C---:B------:R-:W-:Y:S02]  /*ba40*/  IADD3 R22, R5.reuse, 0x58, RZ ;  /* 0x0000005805167810 */ /* 0x040fe40007ffe0ff */
[C---:B------:R-:W-:Y:S02]  /*ba50*/  IADD3 R24, R5.reuse, 0x60, RZ ;  /* 0x0000006005187810 */ /* 0x040fe40007ffe0ff */
[----:B------:R-:W-:-:S02]  /*ba60*/  IADD3 R25, R5, 0x68, RZ ;  /* 0x0000006805197810 */ /* 0x000fc40007ffe0ff */
[C---:B------:R-:W-:Y:S02]  /*ba70*/  IADD3 R26, R5.reuse, 0x70, RZ ;  /* 0x00000070051a7810 */ /* 0x040fe40007ffe0ff */
[C---:B------:R-:W-:Y:S02]  /*ba80*/  IADD3 R27, R5.reuse, 0x78, RZ ;  /* 0x00000078051b7810 */ /* 0x040fe40007ffe0ff */
        /* <DEDUP_REMOVED lines=16> */
[----:B------:R-:W-:Y:S01]  /*bb90*/  SHF.R.S32.HI R29, RZ, 0x1f, R13 ;  /* 0x0000001fff1d7819 */ /* 0x000fe2000001140d */
[----:B------:R-:W-:Y:S05]  /*bba0*/  @P1 BRA `(.L_x_168) ;  /* 0x0000041000001947 */ /* 0x000fea0003800000 */
[----:B------:R-:W-:Y:S02]  /*bbb0*/  ISETP.GE.AND P4, PT, R5, c[0x0][0x3c8], PT ;  /* 0x0000f20005007a0c */ /* 0x000fe40003f86270 */
[----:B------:R-:W-:Y:S02]  /*bbc0*/  ISETP.GE.AND P2, PT, R13, c[0x0][0x3c8], PT ;  /* 0x0000f2000d007a0c */ /* 0x000fe40003f46270 */
[----:B------:R-:W-:Y:S02]  /*bbd0*/  ISETP.GE.AND P5, PT, R12, c[0x0][0x3c8], PT ;  /* 0x0000f2000c007a0c */ /* 0x000fe40003fa6270 */
[----:B------:R-:W-:Y:S02]  /*bbe0*/  ISETP.GE.AND P1, PT, R15, c[0x0][0x3c8], PT ;  /* 0x0000f2000f007a0c */ /* 0x000fe40003f26270 */
[----:B------:R-:W-:-:S05]  /*bbf0*/  ISETP.GE.AND P6, PT, R17, c[0x0][0x3c8], PT ;  /* 0x0000f20011007a0c */ /* 0x000fca0003fc6270 */
[----:B----4-:R-:W-:Y:S02]  /*bc00*/  @!P4 IMAD.MOV.U32 R6, RZ, RZ, R0 ;  /* 0x000000ffff06c224 */ /* 0x010fe400078e0000 */
[----:B--2---:R-:W-:Y:S01]  /*bc10*/  @!P4 IMAD.MOV.U32 R7, RZ, RZ, R4 ;  /* 0x000000ffff07c224 */ /* 0x004fe200078e0004 */
[----:B------:R-:W-:-:S03]  /*bc20*/  @!P2 LEA R2, P3, R13, R0, 0x2 ;  /* 0x000000000d02a211 */ /* 0x000fc600078610ff */
[----:B------:R-:W-:Y:S01]  /*bc30*/  @!P4 IMAD.WIDE R6, R5, 0x4, R6 ;  /* 0x000000040506c825 */ /* 0x000fe200078e0206 */
[----:B------:R-:W-:-:S04]  /*bc40*/  @!P2 LEA.HI.X R3, R13, R4, R29, 0x2, P3 ;  /* 0x000000040d03a211 */ /* 0x000fc800018f141d */
[----:B------:R2:W-:Y:S04]  /*bc50*/  @!P4 ST.E.64 [R6.64], R128 ;  /* 0x000000800600c985 */ /* 0x0005e8000c101b06 */
[----:B------:R4:W-:Y:S01]  /*bc60*/  @!P2 ST.E.64 [R2.64], R48 ;  /* 0x000000300200a985 */ /* 0x0009e2000c101b06 */
[----:B------:R-:W-:Y:S02]  /*bc70*/  ISETP.GE.AND P2, PT, R16, c[0x0][0x3c8], PT ;  /* 0x0000f20010007a0c */ /* 0x000fe40003f46270 */
[CC--:B--2---:R-:W-:Y:S02]  /*bc80*/  @!P5 LEA R6, P4, R12.reuse, R0.reuse, 0x2 ;  /* 0x000000000c06d211 */ /* 0x0c4fe400078810ff */
[----:B----4-:R-:W-:Y:S02]  /*bc90*/  @!P1 LEA R2, P3, R15, R0, 0x2 ;  /* 0x000000000f029211 */ /* 0x010fe400078610ff */
[----:B------:R-:W-:-:S02]  /*bca0*/  @!P5 LEA.HI.X R7, R12, R4, R30, 0x2, P4 ;  /* 0x000000040c07d211 */ /* 0x000fc400020f141e */
[----:B------:R-:W-:-:S03]  /*bcb0*/  @!P1 LEA.HI.X R3, R15, R4, R31, 0x2, P3 ;  /* 0x000000040f039211 */ /* 0x000fc600018f141f */
[----:B------:R2:W-:Y:S01]  /*bcc0*/  @!P5 ST.E.64 [R6.64], R50 ;  /* 0x000000320600d985 */ /* 0x0005e2000c101b06 */
[----:B------:R-:W-:-:S03]  /*bcd0*/  ISETP.GE.AND P5, PT, R18, c[0x0][0x3c8], PT ;  /* 0x0000f20012007a0c */ /* 0x000fc60003fa6270 */
[----:B------:R4:W-:Y:S01]  /*bce0*/  @!P1 ST.E.64 [R2.64], R52 ;  /* 0x0000003402009985 */ /* 0x0009e2000c101b06 */
[----:B------:R-:W-:Y:S02]  /*bcf0*/  ISETP.GE.AND P1, PT, R19, c[0x0][0x3c8], PT ;  /* 0x0000f20013007a0c */ /* 0x000fe40003f26270 */
[CC--:B--2---:R-:W-:Y:S02]  /*bd00*/  @!P6 LEA R6, P4, R17.reuse, R0.reuse, 0x2 ;  /* 0x000000001106e211 */ /* 0x0c4fe400078810ff */
[C---:B----4-:R-:W-:Y:S02]  /*bd10*/  @!P2 LEA R2, P3, R16.reuse, R0, 0x2 ;  /* 0x000000001002a211 */ /* 0x050fe400078610ff */
[-C--:B------:R-:W-:Y:S02]  /*bd20*/  @!P6 LEA.HI.X R7, R17, R4.reuse, R33, 0x2, P4 ;  /* 0x000000041107e211 */ /* 0x080fe400020f1421 */
[----:B------:R-:W-:Y:S02]  /*bd30*/  @!P2 LEA.HI.X R3, R16, R4, R32, 0x2, P3 ;  /* 0x000000041003a211 */ /* 0x000fe400018f1420 */
[----:B------:R-:W-:Y:S01]  /*bd40*/  ISETP.GE.AND P4, PT, R21, c[0x0][0x3c8], PT ;  /* 0x0000f20015007a0c */ /* 0x000fe20003f86270 */
[----:B------:R2:W-:Y:S01]  /*bd50*/  @!P6 ST.E.64 [R6.64], R54 ;  /* 0x000000360600e985 */ /* 0x0005e2000c101b06 */
[----:B------:R-:W-:-:S03]  /*bd60*/  ISETP.GE.AND P6, PT, R20, c[0x0][0x3c8], PT ;  /* 0x0000f20014007a0c */ /* 0x000fc60003fc6270 */
[----:B------:R4:W-:Y:S01]  /*bd70*/  @!P2 ST.E.64 [R2.64], R56 ;  /* 0x000000380200a985 */ /* 0x0009e2000c101b06 */
[CC--:B--2---:R-:W-:Y:S02]  /*bd80*/  @!P5 LEA R6, P3, R18.reuse, R0.reuse, 0x2 ;  /* 0x000000001206d211 */ /* 0x0c4fe400078610ff */
[----:B----4-:R-:W-:Y:S02]  /*bd90*/  @!P1 LEA R2, P2, R19, R0, 0x2 ;  /* 0x0000000013029211 */ /* 0x010fe400078410ff */
[-C--:B------:R-:W-:Y:S02]  /*bda0*/  @!P5 LEA.HI.X R7, R18, R4.reuse, R34, 0x2, P3 ;  /* 0x000000041207d211 */ /* 0x080fe400018f1422 */
[----:B------:R-:W-:Y:S02]  /*bdb0*/  ISETP.GE.AND P3, PT, R23, c[0x0][0x3c8], PT ;  /* 0x0000f20017007a0c */ /* 0x000fe40003f66270 */
[----:B------:R-:W-:Y:S01]  /*bdc0*/  @!P1 LEA.HI.X R3, R19, R4, R35, 0x2, P2 ;  /* 0x0000000413039211 */ /* 0x000fe200010f1423 */
[----:B------:R2:W-:Y:S01]  /*bdd0*/  @!P5 ST.E.64 [R6.64], R58 ;  /* 0x0000003a0600d985 */ /* 0x0005e2000c101b06 */
[----:B------:R-:W-:-:S03]  /*bde0*/  @!P6 LEA R8, P2, R20, R0, 0x2 ;  /* 0x000000001408e211 */ /* 0x000fc600078410ff */
[----:B------:R4:W-:Y:S01]  /*bdf0*/  @!P1 ST.E.64 [R2.64], R70 ;  /* 0x0000004602009985 */ /* 0x0009e2000c101b06 */
[----:B------:R-:W-:Y:S02]  /*be00*/  ISETP.GE.AND P1, PT, R22, c[0x0][0x3c8], PT ;  /* 0x0000f20016007a0c */ /* 0x000fe40003f26270 */
[----:B------:R-:W-:-:S05]  /*be10*/  @!P6 LEA.HI.X R9, R20, R4, R36, 0x2, P2 ;  /* 0x000000041409e211 */ /* 0x000fca00010f1424 */
[----:B------:R-:W-:Y:S01]  /*be20*/  @!P6 ST.E.64 [R8.64], R88 ;  /* 0x000000580800e985 */ /* 0x000fe2000c101b06 */
[----:B------:R-:W-:Y:S02]  /*be30*/  ISETP.GE.AND P6, PT, R24, c[0x0][0x3c8], PT ;  /* 0x0000f20018007a0c */ /* 0x000fe40003fc6270 */
[-C--:B--2---:R-:W-:Y:S02]  /*be40*/  @!P3 LEA R6, P2, R23, R0.reuse, 0x2 ;  /* 0x000000001706b211 */ /* 0x084fe400078410ff */
[----:B----4-:R-:W-:Y:S02]  /*be50*/  @!P4 LEA R2, P5, R21, R0, 0x2 ;  /* 0x000000001502c211 */ /* 0x010fe400078a10ff */
[-C--:B------:R-:W-:Y:S02]  /*be60*/  @!P3 LEA.HI.X R7, R23, R4.reuse, R39, 0x2, P2 ;  /* 0x000000041707b211 */ /* 0x080fe400010f1427 */
[----:B------:R-:W-:Y:S02]  /*be70*/  @!P4 LEA.HI.X R3, R21, R4, R37, 0x2, P5 ;  /* 0x000000041503c211 */ /* 0x000fe400028f1425 */
[----:B------:R-:W-:-:S03]  /*be80*/  ISETP.GE.AND P5, PT, R25, c[0x0][0x3c8], PT ;  /* 0x0000f20019007a0c */ /* 0x000fc60003fa6270 */
[----:B------:R2:W-:Y:S01]  /*be90*/  @!P4 ST.E.64 [R2.64], R72 ;  /* 0x000000480200c985 */ /* 0x0005e2000c101b06 */
[----:B------:R-:W-:-:S03]  /*bea0*/  ISETP.GE.AND P4, PT, R26, c[0x0][0x3c8], PT ;  /* 0x0000f2001a007a0c */ /* 0x000fc60003f86270 */
[----:B------:R4:W-:Y:S01]  /*beb0*/  @!P3 ST.E.64 [R6.64], R76 ;  /* 0x0000004c0600b985 */ /* 0x0009e2000c101b06 */
[----:B------:R-:W-:Y:S02]  /*bec0*/  ISETP.GE.AND P3, PT, R27, c[0x0][0x3c8], PT ;  /* 0x0000f2001b007a0c */ /* 0x000fe40003f66270 */
[----:B--2---:R-:W-:-:S04]  /*bed0*/  @!P1 LEA R2, P2, R22, R0, 0x2 ;  /* 0x0000000016029211 */ /* 0x004fc800078410ff */
[----:B------:R-:W-:Y:S02]  /*bee0*/  @!P1 LEA.HI.X R3, R22, R4, R38, 0x2, P2 ;  /* 0x0000000416039211 */ /* 0x000fe400010f1426 */
[----:B------:R-:W-:-:S03]  /*bef0*/  @!P6 LEA R10, P2, R24, R0, 0x2 ;  /* 0x00000000180ae211 */ /* 0x000fc600078410ff */
[----:B------:R2:W-:Y:S01]  /*bf00*/  @!P1 ST.E.64 [R2.64], R80 ;  /* 0x0000005002009985 */ /* 0x0005e2000c101b06 */
[C---:B------:R-:W-:Y:S02]  /*bf10*/  @!P5 LEA R8, P1, R25.reuse, R0, 0x2 ;  /* 0x000000001908d211 */ /* 0x040fe400078210ff */
[----:B------:R-:W-:Y:S02]  /*bf20*/  @!P6 LEA.HI.X R11, R24, R4, R40, 0x2, P2 ;  /* 0x00000004180be211 */ /* 0x000fe400010f1428 */
[C---:B----4-:R-:W-:Y:S02]  /*bf30*/  @!P4 LEA R6, P2, R26.reuse, R0, 0x2 ;  /* 0x000000001a06c211 */ /* 0x050fe400078410ff */
[-C--:B------:R-:W-:Y:S01]  /*bf40*/  @!P5 LEA.HI.X R9, R25, R4.reuse, R41, 0x2, P1 ;  /* 0x000000041909d211 */ /* 0x080fe200008f1429 */
[----:B------:R4:W-:Y:S01]  /*bf50*/  @!P6 ST.E.64 [R10.64], R96 ;  /* 0x000000600a00e985 */ /* 0x0009e2000c101b06 */
[----:B------:R-:W-:-:S03]  /*bf60*/  @!P4 LEA.HI.X R7, R26, R4, R42, 0x2, P2 ;  /* 0x000000041a07c211 */ /* 0x000fc600010f142a */
[----:B------:R4:W-:Y:S04]  /*bf70*/  @!P5 ST.E.64 [R8.64], R92 ;  /* 0x0000005c0800d985 */ /* 0x0009e8000c101b06 */
[----:B------:R4:W-:Y:S01]  /*bf80*/  @!P4 ST.E.64 [R6.64], R84 ;  /* 0x000000540600c985 */ /* 0x0009e2000c101b06 */
[----:B--2---:R-:W-:-:S04]  /*bf90*/  @!P3 LEA R2, P1, R27, R0, 0x2 ;  /* 0x000000001b02b211 */ /* 0x004fc800078210ff */
[----:B------:R-:W-:-:S05]  /*bfa0*/  @!P3 LEA.HI.X R3, R27, R4, R43, 0x2, P1 ;  /* 0x000000041b03b211 */ /* 0x000fca00008f142b */
[----:B------:R4:W-:Y:S04]  /*bfb0*/  @!P3 ST.E.64 [R2.64], R44 ;  /* 0x0000002c0200b985 */ /* 0x0009e8000c101b06 */
.L_x_168:
[----:B------:R-:W-:Y:S05]  /*bfc0*/  BSYNC B0 ;  /* 0x0000000000007941 */ /* 0x000fea0003800000 */
.L_x_167:
[----:B------:R-:W-:Y:S05]  /*bfd0*/  BRA.DIV ~URZ, `(.L_x_169) ;  /* 0x000026527f007947 */ /* 0x000fea000b800000 */
[----:B--2---:R2:W1:Y:S04]  /*bfe0*/  SHFL.IDX PT, R4, R14, 0x1, 0x1c1f ;  /* 0x003c1f000e047f89 */ /* 0x00446800000e0000 */
[----:B----4-:R2:W4:Y:S02]  /*bff0*/  SHFL.IDX PT, R0, R28, 0x1, 0x1c1f ;  /* 0x003c1f001c007f89 */ /* 0x01052400000e0000 */
.L_x_217:
[----:B------:R-:W-:Y:S05]  /*c000*/  @P0 BRA `(.L_x_164) ;  /* 0x0000108000000947 */ /* 0x000fea0003800000 */
[----:B------:R-:W5:Y:S01]  /*c010*/  LDL R5, [R1+0x48] ;  /* 0x0000480001057983 */ /* 0x000f620000100800 */
[----:B------:R-:W-:Y:S02]  /*c020*/  ISETP.GE.AND P1, PT, R13, c[0x0][0x3c8], PT ;  /* 0x0000f2000d007a0c */ /* 0x000fe40003f26270 */
[----:B------:R-:W-:Y:S02]  /*c030*/  ISETP.GE.AND P0, PT, R12, c[0x0][0x3c8], PT ;  /* 0x0000f2000c007a0c */ /* 0x000fe40003f06270 */
[----:B------:R-:W-:Y:S02]  /*c040*/  ISETP.GE.AND P5, PT, R15, c[0x0][0x3c8], PT ;  /* 0x0000f2000f007a0c */ /* 0x000fe40003fa6270 */
[----:B------:R-:W-:-:S07]  /*c050*/  ISETP.GE.AND P4, PT, R17, c[0x0][0x3c8], PT ;  /* 0x0000f20011007a0c */ /* 0x000fce0003f86270 */
[CC--:B----4-:R-:W-:Y:S02]  /*c060*/  @!P1 LEA R6, P3, R13.reuse, R0.reuse, 0x2 ;  /* 0x000000000d069211 */ /* 0x0d0fe400078610ff */
[----:B------:R-:W-:Y:S02]  /*c070*/  @!P0 LEA R2, P6, R12, R0, 0x2 ;  /* 0x000000000c028211 */ /* 0x000fe400078c10ff */
[-C--:B-1----:R-:W-:Y:S02]  /*c080*/  @!P1 LEA.HI.X R7, R13, R4.reuse, R29, 0x2, P3 ;  /* 0x000000040d079211 */ /* 0x082fe400018f141d */
[----:B------:R-:W-:Y:S02]  /*c090*/  ISETP.GE.AND P3, PT, R16, c[0x0][0x3c8], PT ;  /* 0x0000f20010007a0c */ /* 0x000fe40003f66270 */
[----:B------:R-:W-:Y:S02]  /*c0a0*/  @!P0 LEA.HI.X R3, R12, R4, R30, 0x2, P6 ;  /* 0x000000040c038211 */ /* 0x000fe400030f141e */
[----:B--2---:R-:W-:-:S04]  /*c0b0*/  @!P5 LEA R14, P6, R15, R0, 0x2 ;  /* 0x000000000f0ed211 */ /* 0x004fc800078c10ff */
[----:B------:R-:W-:-:S05]  /*c0c0*/  @!P5 LEA.HI.X R15, R15, R4, R31, 0x2, P6 ;  /* 0x000000040f0fd211 */ /* 0x000fca00030f141f */
[----:B------:R-:W-:-:S04]  /*c0d0*/  @!P3 LEA R10, P6, R16, R0, 0x2 ;  /* 0x00000000100ab211 */ /* 0x000fc800078c10ff */
[----:B------:R-:W-:Y:S02]  /*c0e0*/  @!P3 LEA.HI.X R11, R16, R4, R32, 0x2, P6 ;  /* 0x00000004100bb211 */ /* 0x000fe400030f1420 */
[----:B-----5:R-:W-:-:S13]  /*c0f0*/  ISETP.GE.AND P2, PT, R5, c[0x0][0x3c8], PT ;  /* 0x0000f20005007a0c */ /* 0x020fda0003f46270 */
[----:B------:R-:W-:Y:S02]  /*c100*/  @!P2 IMAD.MOV.U32 R8, RZ, RZ, R0 ;  /* 0x000000ffff08a224 */ /* 0x000fe400078e0000 */
[----:B------:R-:W-:-:S04]  /*c110*/  @!P2 IMAD.MOV.U32 R9, RZ, RZ, R4 ;  /* 0x000000ffff09a224 */ /* 0x000fc800078e0004 */
[----:B------:R-:W-:-:S05]  /*c120*/  @!P2 IMAD.WIDE R8, R5, 0x4, R8 ;  /* 0x000000040508a825 */ /* 0x000fca00078e0208 */
[----:B------:R1:W-:Y:S01]  /*c130*/  @!P2 ST.E.64 [R8.64], R100 ;  /* 0x000000640800a985 */ /* 0x0003e2000c101b06 */
[----:B------:R-:W-:-:S03]  /*c140*/  ISETP.GE.AND P2, PT, R18, c[0x0][0x3c8], PT ;  /* 0x0000f20012007a0c */ /* 0x000fc60003f46270 */
[----:B------:R2:W-:Y:S01]  /*c150*/  @!P1 ST.E.64 [R6.64], R78 ;  /* 0x0000004e06009985 */ /* 0x0005e2000c101b06 */
[----:B------:R-:W-:-:S03]  /*c160*/  ISETP.GE.AND P1, PT, R19, c[0x0][0x3c8], PT ;  /* 0x0000f20013007a0c */ /* 0x000fc60003f26270 */
[----:B------:R4:W-:Y:S01]  /*c170*/  @!P0 ST.E.64 [R2.64], R64 ;  /* 0x0000004002008985 */ /* 0x0009e2000c101b06 */
[----:B------:R-:W-:-:S03]  /*c180*/  @!P4 LEA R12, P0, R17, R0, 0x2 ;  /* 0x00000000110cc211 */ /* 0x000fc600078010ff */
[----:B------:R5:W-:Y:S01]  /*c190*/  @!P5 ST.E.64 [R14.64], R112 ;  /* 0x000000700e00d985 */ /* 0x000be2000c101b06 */
[----:B------:R-:W-:Y:S02]  /*c1a0*/  @!P4 LEA.HI.X R13, R17, R4, R33, 0x2, P0 ;  /* 0x00000004110dc211 */ /* 0x000fe400000f1421 */
[----:B------:R-:W-:Y:S02]  /*c1b0*/  ISETP.GE.AND P0, PT, R20, c[0x0][0x3c8], PT ;  /* 0x0000f20014007a0c */ /* 0x000fe40003f06270 */
[----:B------:R-:W-:Y:S01]  /*c1c0*/  ISETP.GE.AND P5, PT, R21, c[0x0][0x3c8], PT ;  /* 0x0000f20015007a0c */ /* 0x000fe20003fa6270 */
[----:B------:R3:W-:Y:S01]  /*c1d0*/  @!P4 ST.E.64 [R12.64], R108 ;  /* 0x0000006c0c00c985 */ /* 0x0007e2000c101b06 */
        /* <DEDUP_REMOVED lines=8> */
[----:B----4-:R-:W-:Y:S02]  /*c260*/  @!P0 LEA R2, P6, R20, R0, 0x2 ;  /* 0x0000000014028211 */ /* 0x010fe400078c10ff */
[----:B------:R-:W-:Y:S01]  /*c270*/  ISETP.GE.AND P2, PT, R24, c[0x0][0x3c8], PT ;  /* 0x0000f20018007a0c */ /* 0x000fe20003f46270 */
[----:B------:R2:W-:Y:S01]  /*c280*/  @!P1 ST.E.64 [R6.64], R82 ;  /* 0x0000005206009985 */ /* 0x0005e2000c101b06 */
[----:B------:R-:W-:Y:S02]  /*c290*/  @!P0 LEA.HI.X R3, R20, R4, R36, 0x2, P6 ;  /* 0x0000000414038211 */ /* 0x000fe400030f1424 */
[-C--:B-----5:R-:W-:Y:S02]  /*c2a0*/  @!P5 LEA R14, P6, R21, R0.reuse, 0x2 ;  /* 0x00000000150ed211 */ /* 0x0a0fe400078c10ff */
[----:B------:R-:W-:Y:S01]  /*c2b0*/  ISETP.GE.AND P1, PT, R25, c[0x0][0x3c8], PT ;  /* 0x0000f20019007a0c */ /* 0x000fe20003f26270 */
[----:B------:R4:W-:Y:S01]  /*c2c0*/  @!P0 ST.E.64 [R2.64], R60 ;  /* 0x0000003c02008985 */ /* 0x0009e2000c101b06 */
[----:B---3--:R-:W-:-:S02]  /*c2d0*/  @!P4 LEA R12, P0, R23, R0, 0x2 ;  /* 0x00000000170cc211 */ /* 0x008fc400078010ff */
[----:B------:R-:W-:Y:S02]  /*c2e0*/  @!P5 LEA.HI.X R15, R21, R4, R37, 0x2, P6 ;  /* 0x00000004150fd211 */ /* 0x000fe400030f1425 */
[----:B------:R-:W-:Y:S02]  /*c2f0*/  @!P3 LEA R10, P6, R22, R0, 0x2 ;  /* 0x00000000160ab211 */ /* 0x000fe400078c10ff */
[-C--:B------:R-:W-:Y:S01]  /*c300*/  @!P4 LEA.HI.X R13, R23, R4.reuse, R39, 0x2, P0 ;  /* 0x00000004170dc211 */ /* 0x080fe200000f1427 */
[----:B------:R3:W-:Y:S01]  /*c310*/  @!P5 ST.E.64 [R14.64], R102 ;  /* 0x000000660e00d985 */ /* 0x0007e2000c101b06 */
[----:B------:R-:W-:Y:S02]  /*c320*/  ISETP.GE.AND P0, PT, R26, c[0x0][0x3c8], PT ;  /* 0x0000f2001a007a0c */ /* 0x000fe40003f06270 */
[----:B------:R-:W-:Y:S01]  /*c330*/  @!P3 LEA.HI.X R11, R22, R4, R38, 0x2, P6 ;  /* 0x00000004160bb211 */ /* 0x000fe200030f1426 */
[----:B------:R3:W-:Y:S04]  /*c340*/  @!P4 ST.E.64 [R12.64], R98 ;  /* 0x000000620c00c985 */ /* 0x0007e8000c101b06 */
[----:B------:R3:W-:Y:S01]  /*c350*/  @!P3 ST.E.64 [R10.64], R94 ;  /* 0x0000005e0a00b985 */ /* 0x0007e2000c101b06 */
[----:B-1----:R-:W-:-:S04]  /*c360*/  @!P2 LEA R8, P6, R24, R0, 0x2 ;  /* 0x000000001808a211 */ /* 0x002fc800078c10ff */
[----:B------:R-:W-:Y:S02]  /*c370*/  @!P2 LEA.HI.X R9, R24, R4, R40, 0x2, P6 ;  /* 0x000000041809a211 */ /* 0x000fe400030f1428 */
[----:B--2---:R-:W-:-:S03]  /*c380*/  @!P1 LEA R6, P6, R25, R0, 0x2 ;  /* 0x0000000019069211 */ /* 0x004fc600078c10ff */
[----:B------:R3:W-:Y:S01]  /*c390*/  @!P2 ST.E.64 [R8.64], R86 ;  /* 0x000000560800a985 */ /* 0x0007e2000c101b06 */
[----:B------:R-:W-:Y:S02]  /*c3a0*/  @!P1 LEA.HI.X R7, R25, R4, R41, 0x2, P6 ;  /* 0x0000000419079211 */ /* 0x000fe400030f1429 */
[----:B----4-:R-:W-:-:S03]  /*c3b0*/  @!P0 LEA R2, P6, R26, R0, 0x2 ;  /* 0x000000001a028211 */ /* 0x010fc600078c10ff */
[----:B------:R3:W-:Y:S01]  /*c3c0*/  @!P1 ST.E.64 [R6.64], R74 ;  /* 0x0000004a06009985 */ /* 0x0007e2000c101b06 */
[----:B------:R-:W-:-:S05]  /*c3d0*/  @!P0 LEA.HI.X R3, R26, R4, R42, 0x2, P6 ;  /* 0x000000041a038211 */ /* 0x000fca00030f142a */
[----:B------:R3:W-:Y:S01]  /*c3e0*/  @!P0 ST.E.64 [R2.64], R62 ;  /* 0x0000003e02008985 */ /* 0x0007e2000c101b06 */
[----:B------:R-:W-:-:S13]  /*c3f0*/  ISETP.GE.AND P0, PT, R27, c[0x0][0x3c8], PT ;  /* 0x0000f2001b007a0c */ /* 0x000fda0003f06270 */
[----:B------:R-:W-:Y:S05]  /*c400*/  @P0 BRA `(.L_x_164) ;  /* 0x00000c8000000947 */ /* 0x000fea0003800000 */
[----:B---3--:R-:W-:-:S04]  /*c410*/  LEA R2, P0, R27, R0, 0x2 ;  /* 0x000000001b027211 */ /* 0x008fc800078010ff */
[----:B------:R-:W-:-:S05]  /*c420*/  LEA.HI.X R3, R27, R4, R43, 0x2, P0 ;  /* 0x000000041b037211 */ /* 0x000fca00000f142b */
[----:B------:R1:W-:Y:S01]  /*c430*/  ST.E.64 [R2.64], R46 ;  /* 0x0000002e02007985 */ /* 0x0003e2000c101b06 */
[----:B------:R-:W-:Y:S05]  /*c440*/  BRA `(.L_x_164) ;  /* 0x00000c4000007947 */ /* 0x000fea0003800000 */
.L_x_149:
[----:B------:R-:W2:Y:S04]  /*c450*/  LDL.LU R0, [R1+0x50] ;  /* 0x0000500001007983 */ /* 0x000ea80000300800 */
[----:B------:R-:W3:Y:S01]  /*c460*/  LDL R6, [R1+0x20] ;  /* 0x0000200001067983 */ /* 0x000ee20000100800 */
[----:B------:R-:W-:Y:S01]  /*c470*/  ISETP.NE.U32.AND P1, PT, RZ, c[0x0][0x508], PT ;  /* 0x00014200ff007a0c */ /* 0x000fe20003f25070 */
[----:B------:R-:W-:Y:S01]  /*c480*/  IMAD.MOV.U32 R4, RZ, RZ, 0x4 ;  /* 0x00000004ff047424 */ /* 0x000fe200078e00ff */
[----:B------:R-:W-:Y:S01]  /*c490*/  ISETP.NE.U32.AND P2, PT, RZ, c[0x0][0x500], PT ;  /* 0x00014000ff007a0c */ /* 0x000fe20003f45070 */
[----:B------:R-:W-:Y:S01]  /*c4a0*/  IMAD.MOV.U32 R8, RZ, RZ, RZ ;  /* 0x000000ffff087224 */ /* 0x000fe200078e00ff */
[----:B------:R-:W-:Y:S01]  /*c4b0*/  ISETP.NE.AND.EX P1, PT, RZ, c[0x0][0x50c], PT, P1 ;  /* 0x00014300ff007a0c */ /* 0x000fe20003f25310 */
[----:B------:R-:W-:Y:S01]  /*c4c0*/  IMAD.MOV.U32 R19, RZ, RZ, c[0x0][0x388] ;  /* 0x0000e200ff137624 */ /* 0x000fe200078e00ff */
[----:B------:R-:W-:-:S11]  /*c4d0*/  ISETP.NE.AND.EX P2, PT, RZ, c[0x0][0x504], PT, P2 ;  /* 0x00014100ff007a0c */ /* 0x000fd60003f45320 */
[C---:B---3--:R-:W-:Y:S01]  /*c4e0*/  @P1 LEA R2, P0, R6.reuse, c[0x0][0x508], 0x2 ;  /* 0x0001420006021a11 */ /* 0x048fe200078010ff */
[----:B------:R-:W-:-:S03]  /*c4f0*/  IMAD.WIDE R4, R6, R4, c[0x0][0x500] ;  /* 0x0001400006047625 */ /* 0x000fc600078e0204 */
[----:B------:R-:W-:Y:S02]  /*c500*/  @P1 LEA.HI.X R3, R6, c[0x0][0x50c], R7, 0x2, P0 ;  /* 0x0001430006031a11 */ /* 0x000fe400000f1407 */
[----:B------:R1:W5:Y:S04]  /*c510*/  @P2 LDG.E R8, [R4.64] ;  /* 0x0000000604082981 */ /* 0x000368000c1e1900 */
[----:B------:R1:W5:Y:S01]  /*c520*/  @P1 LDG.E R19, [R2.64] ;  /* 0x0000000602131981 */ /* 0x000362000c1e1900 */
[----:B--2---:R-:W-:-:S04]  /*c530*/  ISETP.NE.AND P0, PT, R0, RZ, PT ;  /* 0x000000ff0000720c */ /* 0x004fc80003f05270 */
[----:B------:R-:W-:Y:S01]  /*c540*/  SEL R18, R0, c[0x0][0x3d4], P0 ;  /* 0x0000f50000127a07 */ /* 0x000fe20000000000 */
[----:B------:R-:W-:Y:S05]  /*c550*/  @P1 BRA `(.L_x_170) ;  /* 0x0000004000001947 */ /* 0x000fea0003800000 */
[----:B------:R-:W-:Y:S05]  /*c560*/  @!P2 BRA `(.L_x_170) ;  /* 0x000000300000a947 */ /* 0x000fea0003800000 */
[----:B------:R2:W3:Y:S04]  /*c570*/  LDG.E R0, [R4.64] ;  /* 0x0000000604007981 */ /* 0x0004e8000c1e1900 */
[----:B-12---:R-:W3:Y:S02]  /*c580*/  LDG.E R4, [R4.64+0x4] ;  /* 0x0000040604047981 */ /* 0x006ee4000c1e1900 */
[----:B---3-5:R-:W-:Y:S02]  /*c590*/  IADD3 R19, -R0, R4, RZ ;  /* 0x0000000400137210 */ /* 0x028fe40007ffe1ff */
.L_x_170:
[----:B-1----:R-:W1:Y:S01]  /*c5a0*/  S2R R3, SR_TID.X ;  /* 0x0000000000037919 */ /* 0x002e620000002100 */
[----:B------:R-:W-:Y:S01]  /*c5b0*/  BSSY B0, `(.L_x_171) ;  /* 0x0000038000007945 */ /* 0x000fe20003800000 */
[----:B------:R-:W-:Y:S02]  /*c5c0*/  SEL R14, R6, RZ, !P2 ;  /* 0x000000ff060e7207 */ /* 0x000fe40005000000 */
[----:B------:R-:W-:-:S02]  /*c5d0*/  SEL R20, R7, RZ, !P2 ;  /* 0x000000ff07147207 */ /* 0x000fc40005000000 */
[----:B-----5:R-:W-:Y:S02]  /*c5e0*/  SHF.R.S32.HI R17, RZ, 0x1f, R8 ;  /* 0x0000001fff117819 */ /* 0x020fe40000011408 */
[----:B-1----:R-:W-:-:S13]  /*c5f0*/  ISETP.GT.AND P0, PT, R3, 0x7f, PT ;  /* 0x0000007f0300780c */ /* 0x002fda0003f04270 */
[----:B------:R-:W-:Y:S05]  /*c600*/  @P0 BRA `(.L_x_172) ;  /* 0x0000032000000947 */ /* 0x000fea0003800000 */
[----:B------:R-:W2:Y:S01]  /*c610*/  LDL R2, [R1+0x2c] ;  /* 0x00002c0001027983 */ /* 0x000ea20000100800 */
[----:B------:R-:W-:Y:S01]  /*c620*/  IMAD R0, R19, c[0x0][0x4e8], RZ ;  /* 0x00013a0013007a24 */ /* 0x000fe200078e02ff */
[----:B--2---:R-:W-:-:S04]  /*c630*/  LEA R9, R2, R3, 0x7 ;  /* 0x0000000302097211 */ /* 0x004fc800078e38ff */
[----:B------:R-:W-:-:S13]  /*c640*/  ISETP.GE.AND P0, PT, R9, R0, PT ;  /* 0x000000000900720c */ /* 0x000fda0003f06270 */
[----:B------:R-:W-:Y:S05]  /*c650*/  @P0 BRA `(.L_x_172) ;  /* 0x000002d000000947 */ /* 0x000fea0003800000 */
[----:B------:R-:W2:Y:S04]  /*c660*/  LDL R2, [R1+0x4c] ;  /* 0x00004c0001027983 */ /* 0x000ea80000100800 */
[----:B------:R-:W3:Y:S01]  /*c670*/  LDL.LU R21, [R1+0x54] ;  /* 0x0000540001157983 */ /* 0x000ee20000300800 */
[----:B------:R-:W-:Y:S01]  /*c680*/  IMAD.MOV.U32 R0, RZ, RZ, 0x368 ;  /* 0x00000368ff007424 */ /* 0x000fe200078e00ff */
[----:B------:R-:W-:-:S04]  /*c690*/  ISETP.GT.AND P2, PT, R18, 0x1, PT ;  /* 0x000000011200780c */ /* 0x000fc80003f44270 */
[----:B------:R-:W-:-:S04]  /*c6a0*/  SEL R0, R0, 0x328, P2 ;  /* 0x0000032800007807 */ /* 0x000fc80001000000 */
[----:B------:R1:W4:Y:S08]  /*c6b0*/  LDC.64 R6, c[0x0][R0+0x170] ;  /* 0x00005c0000067b82 */ /* 0x0003300000000a00 */
[----:B------:R1:W2:Y:S08]  /*c6c0*/  LDC.64 R4, c[0x0][R0+0x168] ;  /* 0x00005a0000047b82 */ /* 0x0002b00000000a00 */
[----:B------:R1:W5:Y:S08]  /*c6d0*/  LDC.64 R12, c[0x0][R0+0x178] ;  /* 0x00005e00000c7b82 */ /* 0x0003700000000a00 */
[----:B------:R1:W2:Y:S02]  /*c6e0*/  LDC.64 R10, c[0x0][R0+0x160] ;  /* 0x00005800000a7b82 */ /* 0x0002a40000000a00 */
[----:B-1----:R-:W-:-:S02]  /*c6f0*/  IMAD.MOV.U32 R0, RZ, RZ, c[0x0][0x4e8] ;  /* 0x00013a00ff007624 */ /* 0x002fc400078e00ff */
[----:B----4-:R-:W-:-:S03]  /*c700*/  IMAD R7, R7, R14, RZ ;  /* 0x0000000e07077224 */ /* 0x010fc600078e02ff */
[----:B------:R-:W-:Y:S01]  /*c710*/  ISETP.NE.AND P0, PT, R0, 0x1, PT ;  /* 0x000000010000780c */ /* 0x000fe20003f05270 */
[----:B------:R-:W-:Y:S01]  /*c720*/  IMAD R7, R6, R20, R7 ;  /* 0x0000001406077224 */ /* 0x000fe200078e0207 */
[----:B------:R-:W-:-:S11]  /*c730*/  MOV R0, R9 ;  /* 0x0000000900007202 */ /* 0x000fd60000000f00 */
[----:B------:R-:W-:-:S05]  /*c740*/  @P0 IMAD.HI.U32 R16, R9, c[0x0][0x4ec], RZ ;  /* 0x00013b0009100a27 */ /* 0x000fca00078e00ff */
[----:B------:R-:W-:Y:S01]  /*c750*/  @P0 SHF.R.U32.HI R0, RZ, c[0x0][0x4f0], R16 ;  /* 0x00013c00ff000a19 */ /* 0x000fe20000011610 */
[-C--:B--2---:R-:W-:Y:S02]  /*c760*/  IMAD R15, R5, R2.reuse, RZ ;  /* 0x00000002050f7224 */ /* 0x084fe400078e02ff */
[----:B------:R-:W-:-:S04]  /*c770*/  IMAD.WIDE.U32 R4, R4, R2, RZ ;  /* 0x0000000204047225 */ /* 0x000fc800078e00ff */
[----:B------:R-:W-:Y:S01]  /*c780*/  IMAD.WIDE.U32 R2, R6, R14, RZ ;  /* 0x0000000e06027225 */ /* 0x000fe200078e00ff */
[----:B---3--:R-:W-:-:S03]  /*c790*/  SEL R6, R21, RZ, P2 ;  /* 0x000000ff15067207 */ /* 0x008fc60001000000 */
[----:B------:R-:W-:Y:S01]  /*c7a0*/  IMAD.IADD R15, R5, 0x1, R15 ;  /* 0x00000001050f7824 */ /* 0x000fe200078e020f */
[----:B------:R-:W-:Y:S01]  /*c7b0*/  IADD3 R16, P1, P0, R2, R4, R8 ;  /* 0x0000000402107210 */ /* 0x000fe2000783e008 */
[----:B------:R-:W-:Y:S01]  /*c7c0*/  IMAD.MOV R2, RZ, RZ, -R0 ;  /* 0x000000ffff027224 */ /* 0x000fe200078e0a00 */
[----:B------:R-:W-:Y:S01]  /*c7d0*/  IADD3 R3, R3, R7, RZ ;  /* 0x0000000703037210 */ /* 0x000fe20007ffe0ff */
[-C--:B-----5:R-:W-:Y:S02]  /*c7e0*/  IMAD R7, R13, R6.reuse, RZ ;  /* 0x000000060d077224 */ /* 0x0a0fe400078e02ff */
[----:B------:R-:W-:-:S04]  /*c7f0*/  IMAD.WIDE.U32 R4, R12, R6, RZ ;  /* 0x000000060c047225 */ /* 0x000fc800078e00ff */
[----:B------:R-:W-:Y:S01]  /*c800*/  IMAD R2, R2, c[0x0][0x4e8], R9 ;  /* 0x00013a0002027a24 */ /* 0x000fe200078e0209 */
[----:B------:R-:W-:Y:S02]  /*c810*/  IADD3.X R9, R3, R15, R17, P1, P0 ;  /* 0x0000000f03097210 */ /* 0x000fe40000fe0411 */
[----:B------:R-:W-:Y:S01]  /*c820*/  IADD3 R5, R5, R7, RZ ;  /* 0x0000000705057210 */ /* 0x000fe20007ffe0ff */
[----:B------:R-:W-:Y:S01]  /*c830*/  IMAD.MOV.U32 R7, RZ, RZ, c[0x0][0x4a8] ;  /* 0x00012a00ff077624 */ /* 0x000fe200078e00ff */
[----:B------:R-:W-:Y:S02]  /*c840*/  IADD3 R4, P1, P0, R0, R16, R4 ;  /* 0x0000001000047210 */ /* 0x000fe4000783e004 */
[----:B------:R-:W-:Y:S01]  /*c850*/  SHF.R.S32.HI R3, RZ, 0x1f, R0 ;  /* 0x0000001fff037819 */ /* 0x000fe20000011400 */
[----:B------:R-:W-:Y:S01]  /*c860*/  IMAD R0, R11, R2, RZ ;  /* 0x000000020b007224 */ /* 0x000fe200078e02ff */
[----:B------:R-:W-:Y:S02]  /*c870*/  SHF.R.S32.HI R6, RZ, 0x1f, R2 ;  /* 0x0000001fff067819 */ /* 0x000fe40000011402 */
[----:B------:R-:W-:-:S03]  /*c880*/  IADD3.X R5, R3, R9, R5, P1, P0 ;  /* 0x0000000903057210 */ /* 0x000fc60000fe0405 */
[C---:B------:R-:W-:Y:S02]  /*c890*/  IMAD R0, R10.reuse, R6, R0 ;  /* 0x000000060a007224 */ /* 0x040fe400078e0200 */
[----:B------:R-:W-:Y:S01]  /*c8a0*/  IMAD.WIDE.U32 R2, R10, R2, R4 ;  /* 0x000000020a027225 */ /* 0x000fe200078e0004 */
[----:B------:R-:W-:Y:S02]  /*c8b0*/  MOV R5, c[0x0][0x4ac] ;  /* 0x00012b0000057a02 */ /* 0x000fe40000000f00 */
[----:B------:R-:W-:Y:S01]  /*c8c0*/  SEL R4, R7, c[0x0][0x450], P2 ;  /* 0x0001140007047a07 */ /* 0x000fe20001000000 */
[----:B------:R-:W-:Y:S01]  /*c8d0*/  IMAD.IADD R0, R3, 0x1, R0 ;  /* 0x0000000103007824 */ /* 0x000fe200078e0200 */
[----:B------:R-:W-:Y:S02]  /*c8e0*/  SEL R5, R5, c[0x0][0x454], P2 ;  /* 0x0001150005057a07 */ /* 0x000fe40001000000 */
[----:B------:R-:W-:-:S04]  /*c8f0*/  LEA R4, P0, R2, R4, 0x2 ;  /* 0x0000000402047211 */ /* 0x000fc800078010ff */
[----:B------:R-:W-:Y:S02]  /*c900*/  LEA.HI.X R5, R2, R5, R0, 0x2, P0 ;  /* 0x0000000502057211 */ /* 0x000fe400000f1400 */
[----:B------:R-:W-:-:S05]  /*c910*/  MOV R0, 0xff800000 ;  /* 0xff80000000007802 */ /* 0x000fca0000000f00 */
[----:B------:R1:W-:Y:S02]  /*c920*/  STG.E [R4.64], R0 ;  /* 0x0000000004007986 */ /* 0x0003e4000c101906 */
.L_x_172:
[----:B------:R-:W-:Y:S05]  /*c930*/  BSYNC B0 ;  /* 0x0000000000007941 */ /* 0x000fea0003800000 */
.L_x_171:
[----:B------:R-:W-:-:S13]  /*c940*/  ISETP.GT.AND P0, PT, R18, 0x1, PT ;  /* 0x000000011200780c */ /* 0x000fda0003f04270 */
[----:B------:R-:W-:Y:S05]  /*c950*/  @P0 BRA `(.L_x_164) ;  /* 0x0000073000000947 */ /* 0x000fea0003800000 */
[----:B-1----:R-:W2:Y:S04]  /*c960*/  LDL.LU R0, [R1+0x2c] ;  /* 0x00002c0001007983 */ /* 0x002ea80000300800 */
[----:B------:R-:W3:Y:S01]  /*c970*/  LDL.LU R7, [R1+0x4c] ;  /* 0x00004c0001077983 */ /* 0x000ee20000300800 */
[----:B------:R-:W-:Y:S01]  /*c980*/  MOV R2, c[0x0][0x4e8] ;  /* 0x00013a0000027a02 */ /* 0x000fe20000000f00 */
[----:B------:R-:W-:Y:S02]  /*c990*/  IMAD R5, R20, c[0x0][0x3f0], RZ ;  /* 0x0000fc0014057a24 */ /* 0x000fe400078e02ff */
[----:B------:R-:W1:Y:S01]  /*c9a0*/  S2R R3, SR_TID.X ;  /* 0x0000000000037919 */ /* 0x000e620000002100 */
[----:B------:R-:W-:Y:S02]  /*c9b0*/  ISETP.NE.AND P0, PT, R2, 0x1, PT ;  /* 0x000000010200780c */ /* 0x000fe40003f05270 */
[----:B-1----:R-:W-:-:S02]  /*c9c0*/  SHF.R.S32.HI R4, RZ, 0x1f, R3 ;  /* 0x0000001fff047819 */ /* 0x002fc40000011403 */
[----:B------:R-:W-:Y:S02]  /*c9d0*/  SHF.R.S32.HI R11, RZ, 0x1f, R3 ;  /* 0x0000001fff0b7819 */ /* 0x000fe40000011403 */
[-C--:B------:R-:W-:Y:S02]  /*c9e0*/  LEA.HI R4, R4, R3.reuse, RZ, 0x3 ;  /* 0x0000000304047211 */ /* 0x080fe400078f18ff */
[----:B------:R-:W-:Y:S02]  /*c9f0*/  LEA.HI R11, R11, R3, RZ, 0x3 ;  /* 0x000000030b0b7211 */ /* 0x000fe400078f18ff */
[----:B------:R-:W-:Y:S02]  /*ca00*/  LOP3.LUT R4, R4, 0xfffffff8, RZ, 0xc0, !PT ;  /* 0xfffffff804047812 */ /* 0x000fe400078ec0ff */
[----:B------:R-:W-:-:S03]  /*ca10*/  SHF.R.S32.HI R11, RZ, 0x3, R11 ;  /* 0x00000003ff0b7819 */ /* 0x000fc6000001140b */
[----:B------:R-:W-:Y:S02]  /*ca20*/  IMAD.IADD R4, R3, 0x1, -R4 ;  /* 0x0000000103047824 */ /* 0x000fe400078e0a04 */
[----:B------:R-:W-:-:S03]  /*ca30*/  IMAD.WIDE.U32 R2, R8, c[0x0][0x3a0], RZ ;  /* 0x0000e80008027a25 */ /* 0x000fc600078e00ff */
[----:B------:R-:W-:Y:S02]  /*ca40*/  LEA R4, R4, R11, 0x5 ;  /* 0x0000000b04047211 */ /* 0x000fe400078e28ff */
[----:B--2---:R-:W-:Y:S01]  /*ca50*/  MOV R10, R0 ;  /* 0x00000000000a7202 */ /* 0x004fe20000000f00 */
[----:B------:R-:W-:-:S04]  /*ca60*/  IMAD R0, R17, c[0x0][0x3a0], RZ ;  /* 0x0000e80011007a24 */ /* 0x000fc800078e02ff */
[----:B------:R-:W-:Y:S02]  /*ca70*/  IMAD R8, R8, c[0x0][0x3a4], R0 ;  /* 0x0000e90008087a24 */ /* 0x000fe400078e0200 */
[----:B------:R-:W-:-:S03]  /*ca80*/  IMAD R4, R10, 0x80, R4 ;  /* 0x000000800a047824 */ /* 0x000fc600078e0204 */
[----:B------:R-:W-:Y:S01]  /*ca90*/  IADD3 R3, R3, R8, RZ ;  /* 0x0000000803037210 */ /* 0x000fe20007ffe0ff */
[----:B------:R-:W-:Y:S01]  /*caa0*/  @P0 IMAD.HI.U32 R6, R4, c[0x0][0x4ec], RZ ;  /* 0x00013b0004060a27 */ /* 0x000fe200078e00ff */
[----:B------:R-:W-:-:S03]  /*cab0*/  LEA R8, R10, R11, 0x7 ;  /* 0x0000000b0a087211 */ /* 0x000fc600078e38ff */
[----:B---3--:R-:W-:-:S04]  /*cac0*/  IMAD.WIDE.U32 R2, R7, c[0x0][0x3e8], R2 ;  /* 0x0000fa0007027a25 */ /* 0x008fc800078e0002 */
[----:B------:R-:W-:Y:S01]  /*cad0*/  IMAD.MOV.U32 R0, RZ, RZ, R4 ;  /* 0x000000ffff007224 */ /* 0x000fe200078e0004 */
[----:B------:R-:W-:Y:S01]  /*cae0*/  @P0 SHF.R.U32.HI R0, RZ, c[0x0][0x4f0], R6 ;  /* 0x00013c00ff000a19 */ /* 0x000fe20000011606 */
[----:B------:R-:W-:Y:S02]  /*caf0*/  IMAD R3, R7, c[0x0][0x3ec], R3 ;  /* 0x0000fb0007037a24 */ /* 0x000fe400078e0203 */
[C---:B------:R-:W-:Y:S01]  /*cb00*/  IMAD R7, R14.reuse, c[0x0][0x3f4], R5 ;  /* 0x0000fd000e077a24 */ /* 0x040fe200078e0205 */
[----:B------:R-:W-:Y:S01]  /*cb10*/  SHF.R.S32.HI R6, RZ, 0x1f, R0 ;  /* 0x0000001fff067819 */ /* 0x000fe20000011400 */
[----:B------:R-:W-:Y:S01]  /*cb20*/  IMAD.WIDE.U32 R2, R14, c[0x0][0x3f0], R2 ;  /* 0x0000fc000e027a25 */ /* 0x000fe200078e0002 */
[----:B------:R-:W-:-:S03]  /*cb30*/  IADD3 R5, -R0, RZ, RZ ;  /* 0x000000ff00057210 */ /* 0x000fc60007ffe1ff */
[----:B------:R-:W-:Y:S01]  /*cb40*/  IMAD R6, R6, c[0x0][0x3e0], RZ ;  /* 0x0000f80006067a24 */ /* 0x000fe200078e02ff */
[----:B------:R-:W-:Y:S01]  /*cb50*/  IADD3 R3, R3, R7, RZ ;  /* 0x0000000703037210 */ /* 0x000fe20007ffe0ff */
[----:B------:R-:W-:Y:S02]  /*cb60*/  IMAD R4, R5, c[0x0][0x4e8], R4 ;  /* 0x00013a0005047a24 */ /* 0x000fe400078e0204 */
[C---:B------:R-:W-:Y:S02]  /*cb70*/  IMAD R6, R0.reuse, c[0x0][0x3e4], R6 ;  /* 0x0000f90000067a24 */ /* 0x040fe400078e0206 */
[----:B------:R-:W-:Y:S01]  /*cb80*/  IMAD.WIDE.U32 R2, R0, c[0x0][0x3e0], R2 ;  /* 0x0000f80000027a25 */ /* 0x000fe200078e0002 */
[----:B------:R-:W-:-:S03]  /*cb90*/  SHF.R.S32.HI R0, RZ, 0x1f, R4 ;  /* 0x0000001fff007819 */ /* 0x000fc60000011404 */
[----:B------:R-:W-:Y:S02]  /*cba0*/  IMAD.IADD R3, R3, 0x1, R6 ;  /* 0x0000000103037824 */ /* 0x000fe400078e0206 */
[----:B------:R-:W-:Y:S02]  /*cbb0*/  IMAD R0, R0, c[0x0][0x3d8], RZ ;  /* 0x0000f60000007a24 */ /* 0x000fe400078e02ff */
[----:B------:R-:W-:-:S04]  /*cbc0*/  IMAD.WIDE.U32 R2, R4, c[0x0][0x3d8], R2 ;  /* 0x0000f60004027a25 */ /* 0x000fc800078e0002 */
[----:B------:R-:W-:Y:S01]  /*cbd0*/  IMAD R4, R4, c[0x0][0x3dc], R0 ;  /* 0x0000f70004047a24 */ /* 0x000fe200078e0200 */
[----:B------:R-:W-:-:S04]  /*cbe0*/  LEA R9, P0, R2, c[0x0][0x380], 0x1 ;  /* 0x0000e00002097a11 */ /* 0x000fc800078008ff */
[----:B------:R-:W-:-:S04]  /*cbf0*/  IADD3 R4, R3, R4, RZ ;  /* 0x0000000403047210 */ /* 0x000fc80007ffe0ff */
[----:B------:R-:W-:Y:S01]  /*cc00*/  LEA.HI.X R6, R2, c[0x0][0x384], R4, 0x1, P0 ;  /* 0x0000e10002067a11 */ /* 0x000fe200000f0c04 */
[----:B------:R-:W-:Y:S05]  /*cc10*/  BRA.DIV ~URZ, `(.L_x_173) ;  /* 0x00001ad27f007947 */ /* 0x000fea000b800000 */
[----:B------:R1:W2:Y:S02]  /*cc20*/  SHFL.IDX PT, R10, R6, RZ, 0x181f ;  /* 0x00181fff060a7589 */ /* 0x0002a400000e0000 */
.L_x_218:
[----:B------:R-:W-:Y:S05]  /*cc30*/  BRA.DIV ~URZ, `(.L_x_174) ;  /* 0x00001b227f007947 */ /* 0x000fea000b800000 */
[----:B------:R3:W4:Y:S02]  /*cc40*/  SHFL.IDX PT, R0, R9, RZ, 0x181f ;  /* 0x00181fff09007589 */ /* 0x00072400000e0000 */
.L_x_219:
[----:B------:R-:W-:Y:S01]  /*cc50*/  IMAD R7, R19, c[0x0][0x4e8], RZ ;  /* 0x00013a0013077a24 */ /* 0x000fe200078e02ff */
[----:B------:R-:W-:Y:S04]  /*cc60*/  BSSY B0, `(.L_x_175) ;  /* 0x000000d000007945 */ /* 0x000fe80003800000 */
[----:B------:R-:W-:-:S13]  /*cc70*/  ISETP.GE.AND P0, PT, R8, R7, PT ;  /* 0x000000070800720c */ /* 0x000fda0003f06270 */
[----:B------:R-:W-:Y:S05]  /*cc80*/  @P0 BRA `(.L_x_176) ;  /* 0x000000a000000947 */ /* 0x000fea0003800000 */
[----:B------:R-:W5:Y:S04]  /*cc90*/  LDL.64 R12, [R1+0x8] ;  /* 0x00000800010c7983 */ /* 0x000f680000100a00 */
[----:B---3--:R-:W3:Y:S01]  /*cca0*/  LDL R11, [R1+0x10] ;  /* 0x00001000010b7983 */ /* 0x008ee20000100800 */
[----:B-----5:R-:W-:Y:S02]  /*ccb0*/  ISETP.GE.AND P1, PT, R12, c[0x0][0x3c8], PT ;  /* 0x0000f2000c007a0c */ /* 0x020fe40003f26270 */
[----:B---3--:R-:W-:-:S11]  /*ccc0*/  ISETP.GE.AND P0, PT, R11, c[0x0][0x3c8], PT ;  /* 0x0000f2000b007a0c */ /* 0x008fd60003f06270 */
[CC--:B----4-:R-:W-:Y:S02]  /*ccd0*/  @!P1 LEA R4, P3, R12.reuse, R0.reuse, 0x1 ;  /* 0x000000000c049211 */ /* 0x0d0fe400078608ff */
[C---:B------:R-:W-:Y:S02]  /*cce0*/  @!P0 LEA R2, P2, R11.reuse, R0, 0x1 ;  /* 0x000000000b028211 */ /* 0x040fe400078408ff */
[-C--:B--2---:R-:W-:Y:S02]  /*ccf0*/  @!P1 LEA.HI.X R5, R12, R10.reuse, R40, 0x1, P3 ;  /* 0x0000000a0c059211 */ /* 0x084fe400018f0c28 */
[----:B------:R-:W-:-:S03]  /*cd00*/  @!P0 LEA.HI.X R3, R11, R10, R41, 0x1, P2 ;  /* 0x0000000a0b038211 */ /* 0x000fc600010f0c29 */
[----:B------:R2:W-:Y:S04]  /*cd10*/  @!P1 ST.E.128 [R4.64], RZ ;  /* 0x000000ff04009985 */ /* 0x0005e8000c101d06 */
[----:B------:R2:W-:Y:S02]  /*cd20*/  @!P0 ST.E.128 [R2.64], RZ ;  /* 0x000000ff02008985 */ /* 0x0005e4000c101d06 */
.L_x_176:
[----:B------:R-:W-:Y:S05]  /*cd30*/  BSYNC B0 ;  /* 0x0000000000007941 */ /* 0x000fea0003800000 */
.L_x_175:
[----:B------:R-:W-:Y:S05]  /*cd40*/  BRA.DIV ~URZ, `(.L_x_177) ;  /* 0x00001a727f007947 */ /* 0x000fea000b800000 */
[----:B--2---:R2:W1:Y:S04]  /*cd50*/  SHFL.IDX PT, R10, R6, 0x1, 0x181f ;  /* 0x00381f00060a7f89 */ /* 0x00446800000e0000 */
[----:B----4-:R2:W4:Y:S02]  /*cd60*/  SHFL.IDX PT, R0, R9, 0x1, 0x181f ;  /* 0x00381f0009007f89 */ /* 0x01052400000e0000 */
.L_x_220:
        /* <DEDUP_REMOVED lines=8> */
[CC--:B----4-:R-:W-:Y:S02]  /*cdf0*/  @!P1 LEA R4, P3, R12.reuse, R0.reuse, 0x1 ;  /* 0x000000000c049211 */ /* 0x0d0fe400078608ff */
[C---:B------:R-:W-:Y:S02]  /*ce00*/  @!P0 LEA R2, P2, R11.reuse, R0, 0x1 ;  /* 0x000000000b028211 */ /* 0x040fe400078408ff */
[-C--:B-1----:R-:W-:Y:S02]  /*ce10*/  @!P1 LEA.HI.X R5, R12, R10.reuse, R40, 0x1, P3 ;  /* 0x0000000a0c059211 */ /* 0x082fe400018f0c28 */
[----:B------:R-:W-:-:S03]  /*ce20*/  @!P0 LEA.HI.X R3, R11, R10, R41, 0x1, P2 ;  /* 0x0000000a0b038211 */ /* 0x000fc600010f0c29 */
[----:B------:R1:W-:Y:S04]  /*ce30*/  @!P1 ST.E.128 [R4.64], RZ ;  /* 0x000000ff04009985 */ /* 0x0003e8000c101d06 */
[----:B------:R1:W-:Y:S02]  /*ce40*/  @!P0 ST.E.128 [R2.64], RZ ;  /* 0x000000ff02008985 */ /* 0x0003e4000c101d06 */
.L_x_179:
[----:B------:R-:W-:Y:S05]  /*ce50*/  BSYNC B0 ;  /* 0x0000000000007941 */ /* 0x000fea0003800000 */
.L_x_178:
[----:B------:R-:W-:Y:S05]  /*ce60*/  BRA.DIV ~URZ, `(.L_x_180) ;  /* 0x00001a127f007947 */ /* 0x000fea000b800000 */
[----:B-1----:R1:W2:Y:S02]  /*ce70*/  SHFL.IDX PT, R10, R6, 0x2, 0x181f ;  /* 0x00581f00060a7f89 */ /* 0x0022a400000e0000 */
.L_x_221:
[----:B------:R-:W-:Y:S05]  /*ce80*/  BRA.DIV ~URZ, `(.L_x_181) ;  /* 0x00001a627f007947 */ /* 0x000fea000b800000 */
[----:B----4-:R4:W1:Y:S02]  /*ce90*/  SHFL.IDX PT, R0, R9, 0x2, 0x181f ;  /* 0x00581f0009007f89 */ /* 0x01086400000e0000 */
.L_x_222:
        /* <DEDUP_REMOVED lines=8> */
[CC--:B-1----:R-:W-:Y:S02]  /*cf20*/  @!P1 LEA R4, P3, R12.reuse, R0.reuse, 0x1 ;  /* 0x000000000c049211 */ /* 0x0c2fe400078608ff */
[C---:B------:R-:W-:Y:S02]  /*cf30*/  @!P0 LEA R2, P2, R11.reuse, R0, 0x1 ;  /* 0x000000000b028211 */ /* 0x040fe400078408ff */
[-C--:B--2---:R-:W-:Y:S02]  /*cf40*/  @!P1 LEA.HI.X R5, R12, R10.reuse, R40, 0x1, P3 ;  /* 0x0000000a0c059211 */ /* 0x084fe400018f0c28 */
[----:B------:R-:W-:-:S03]  /*cf50*/  @!P0 LEA.HI.X R3, R11, R10, R41, 0x1, P2 ;  /* 0x0000000a0b038211 */ /* 0x000fc600010f0c29 */
[----:B------:R1:W-:Y:S04]  /*cf60*/  @!P1 ST.E.128 [R4.64], RZ ;  /* 0x000000ff04009985 */ /* 0x0003e8000c101d06 */
[----:B------:R1:W-:Y:S02]  /*cf70*/  @!P0 ST.E.128 [R2.64], RZ ;  /* 0x000000ff02008985 */ /* 0x0003e4000c101d06 */
.L_x_183:
[----:B------:R-:W-:Y:S05]  /*cf80*/  BSYNC B0 ;  /* 0x0000000000007941 */ /* 0x000fea0003800000 */
.L_x_182:
[----:B------:R-:W-:Y:S05]  /*cf90*/  BRA.DIV ~URZ, `(.L_x_184) ;  /* 0x000019b27f007947 */ /* 0x000fea000b800000 */
[----:B-12---:R-:W1:Y:S04]  /*cfa0*/  SHFL.IDX PT, R6, R6, 0x3, 0x181f ;  /* 0x00781f0006067f89 */ /* 0x006e6800000e0000 */
[----:B------:R2:W3:Y:S02]  /*cfb0*/  SHFL.IDX PT, R0, R9, 0x3, 0x181f ;  /* 0x00781f0009007f89 */ /* 0x0004e400000e0000 */
.L_x_223:
[----:B------:R-:W-:-:S04]  /*cfc0*/  IADD3 R2, R8, 0x60, RZ ;  /* 0x0000006008027810 */ /* 0x000fc80007ffe0ff */
[----:B------:R-:W-:-:S13]  /*cfd0*/  ISETP.GE.AND P0, PT, R2, R7, PT ;  /* 0x000000070200720c */ /* 0x000fda0003f06270 */
[----:B------:R-:W-:Y:S05]  /*cfe0*/  @P0 BRA `(.L_x_164) ;  /* 0x000000a000000947 */ /* 0x000fea0003800000 */
[----:B------:R-:W5:Y:S04]  /*cff0*/  LDL.64 R10, [R1+0x8] ;  /* 0x00000800010a7983 */ /* 0x000f680000100a00 */
[----:B--234-:R-:W2:Y:S01]  /*d000*/  LDL R9, [R1+0x10] ;  /* 0x0000100001097983 */ /* 0x01cea20000100800 */
[----:B-----5:R-:W-:Y:S02]  /*d010*/  ISETP.GE.AND P1, PT, R10, c[0x0][0x3c8], PT ;  /* 0x0000f2000a007a0c */ /* 0x020fe40003f26270 */
[----:B--2---:R-:W-:-:S11]  /*d020*/  ISETP.GE.AND P0, PT, R9, c[0x0][0x3c8], PT ;  /* 0x0000f20009007a0c */ /* 0x004fd60003f06270 */
[CC--:B------:R-:W-:Y:S02]  /*d030*/  @!P1 LEA R4, P3, R10.reuse, R0.reuse, 0x1 ;  /* 0x000000000a049211 */ /* 0x0c0fe400078608ff */
[C---:B------:R-:W-:Y:S02]  /*d040*/  @!P0 LEA R2, P2, R9.reuse, R0, 0x1 ;  /* 0x0000000009028211 */ /* 0x040fe400078408ff */
[-C--:B-1----:R-:W-:Y:S02]  /*d050*/  @!P1 LEA.HI.X R5, R10, R6.reuse, R40, 0x1, P3 ;  /* 0x000000060a059211 */ /* 0x082fe400018f0c28 */
[----:B------:R-:W-:-:S03]  /*d060*/  @!P0 LEA.HI.X R3, R9, R6, R41, 0x1, P2 ;  /* 0x0000000609038211 */ /* 0x000fc600010f0c29 */
[----:B------:R1:W-:Y:S04]  /*d070*/  @!P1 ST.E.128 [R4.64], RZ ;  /* 0x000000ff04009985 */ /* 0x0003e8000c101d06 */
[----:B------:R1:W-:Y:S02]  /*d080*/  @!P0 ST.E.128 [R2.64], RZ ;  /* 0x000000ff02008985 */ /* 0x0003e4000c101d06 */
.L_x_164:
[----:B------:R-:W-:Y:S05]  /*d090*/  BSYNC B1 ;  /* 0x0000000000017941 */ /* 0x000fea0003800000 */
.L_x_148:
[----:B-1-34-:R-:W3:Y:S02]  /*d0a0*/  LDL R0, [R1+0x78] ;  /* 0x0000780001007983 */ /* 0x01aee40000100800 */
[----:B---3--:R-:W-:-:S13]  /*d0b0*/  ISETP.NE.AND P0, PT, R0, RZ, PT ;  /* 0x000000ff0000720c */ /* 0x008fda0003f05270 */
[----:B------:R-:W-:Y:S01]  /*d0c0*/  @P0 WARPSYNC 0xffffffff ;  /* 0xffffffff00000948 */ /* 0x000fe20003800000 */
[----:B------:R-:W-:Y:S06]  /*d0d0*/  @P0 BAR.SYNC.DEFER_BLOCKING 0x5, 0x100 ;  /* 0x0144000000000b1d */ /* 0x000fec0000010000 */
[----:B------:R-:W1:Y:S04]  /*d0e0*/  @P0 LDS.128 R4, [0xf100] ;  /* 0x00f10000ff040984 */ /* 0x000e680000000c00 */
[----:B-1----:R1:W-:Y:S04]  /*d0f0*/  @P0 STL.64 [R1+0x28], R4 ;  /* 0x0000280401000387 */ /* 0x0023e80000100a00 */
[----:B------:R1:W-:Y:S04]  /*d100*/  @P0 STL.64 [R1+0x30], R6 ;  /* 0x0000300601000387 */ /* 0x0003e80000100a00 */
[----:B------:R-:W-:Y:S06]  /*d110*/  @P0 BAR.ARV 0x4, 0x100 ;  /* 0x0104000000000b1d */ /* 0x000fec0000002000 */
[----:B------:R-:W-:Y:S05]  /*d120*/  @P0 BRA `(.L_x_185) ;  /* 0x00000b9000000947 */ /* 0x000fea0003800000 */
[----:B------:R-:W3:Y:S01]  /*d130*/  S2R R0, SR_TID.X ;  /* 0x0000000000007919 */ /* 0x000ee20000002100 */
[----:B-1----:R-:W-:Y:S01]  /*d140*/  IMAD.MOV.U32 R7, RZ, RZ, RZ ;  /* 0x000000ffff077224 */ /* 0x002fe200078e00ff */
[----:B---3--:R-:W-:-:S04]  /*d150*/  LOP3.LUT R13, R0, 0x1f, RZ, 0xc0, !PT ;  /* 0x0000001f000d7812 */ /* 0x008fc800078ec0ff */
[----:B------:R-:W-:Y:S01]  /*d160*/  ISETP.NE.AND P5, PT, R13, 0x1f, PT ;  /* 0x0000001f0d00780c */ /* 0x000fe20003fa5270 */
[----:B------:R-:W-:Y:S10]  /*d170*/  BRA.DIV ~URZ, `(.L_x_186) ;  /* 0x000018927f007947 */ /* 0x000ff4000b800000 */
[----:B--2---:R1:W2:Y:S02]  /*d180*/  SHFL.IDX PT, R9, R66, RZ, 0x1f ;  /* 0x00001fff42097589 */ /* 0x0042a400000e0000 */
.L_x_224:
[----:B------:R-:W-:Y:S05]  /*d190*/  BRA.DIV ~URZ, `(.L_x_187) ;  /* 0x000018e27f007947 */ /* 0x000fea000b800000 */
[----:B------:R3:W4:Y:S02]  /*d1a0*/  SHFL.IDX PT, R8, R66, 0x1, 0x1f ;  /* 0x00201f0042087f89 */ /* 0x00072400000e0000 */
.L_x_225:
[----:B------:R-:W5:Y:S01]  /*d1b0*/  LDL R0, [R1+0x34] ;  /* 0x0000340001007983 */ /* 0x000f620000100800 */
[----:B------:R-:W-:Y:S02]  /*d1c0*/  IMAD.MOV.U32 R6, RZ, RZ, RZ ;  /* 0x000000ffff067224 */ /* 0x000fe400078e00ff */
[----:B-----5:R-:W-:-:S05]  /*d1d0*/  IMAD.IADD R0, R0, 0x1, R13 ;  /* 0x0000000100007824 */ /* 0x020fca00078e020d */
[----:B------:R-:W-:-:S13]  /*d1e0*/  ISETP.GE.OR P0, PT, R0, c[0x0][0x53c], !P5 ;  /* 0x00014f0000007a0c */ /* 0x000fda0006f06670 */
[----:B------:R-:W-:Y:S01]  /*d1f0*/  @!P0 IMAD.MOV.U32 R2, RZ, RZ, 0x4 ;  /* 0x00000004ff028424 */ /* 0x000fe200078e00ff */
[----:B------:R-:W-:-:S03]  /*d200*/  @!P0 MOV R3, 0x4 ;  /* 0x0000000400038802 */ /* 0x000fc60000000f00 */
[----:B------:R-:W-:-:S04]  /*d210*/  @!P0 IMAD.WIDE R4, R0, R2, c[0x0][0x580] ;  /* 0x0001600000048625 */ /* 0x000fc800078e0202 */
[----:B------:R-:W-:Y:S01]  /*d220*/  @!P0 IMAD.WIDE R2, R0, R3, c[0x0][0x578] ;  /* 0x00015e0000028625 */ /* 0x000fe200078e0203 */
[----:B------:R-:W5:Y:S04]  /*d230*/  @!P0 LDG.E R6, [R4.64] ;  /* 0x0000000604068981 */ /* 0x000f68000c1e1900 */
[----:B------:R-:W5:Y:S01]  /*d240*/  @!P0 LDG.E R7, [R2.64] ;  /* 0x0000000602078981 */ /* 0x000f62000c1e1900 */
[C---:B------:R-:W-:Y:S02]  /*d250*/  ISETP.GE.U32.AND P4, PT, R13.reuse, 0x10, PT ;  /* 0x000000100d00780c */ /* 0x040fe40003f86070 */
[C---:B------:R-:W-:Y:S02]  /*d260*/  ISETP.GE.U32.AND P3, PT, R13.reuse, 0x8, PT ;  /* 0x000000080d00780c */ /* 0x040fe40003f66070 */
[----:B------:R-:W-:-:S02]  /*d270*/  ISETP.GE.U32.AND P2, PT, R13, 0x4, PT ;  /* 0x000000040d00780c */ /* 0x000fc40003f46070 */
[C---:B------:R-:W-:Y:S02]  /*d280*/  ISETP.GE.U32.AND P1, PT, R13.reuse, 0x2, PT ;  /* 0x000000020d00780c */ /* 0x040fe40003f26070 */
[----:B------:R-:W-:Y:S02]  /*d290*/  ISETP.NE.AND P0, PT, R13, RZ, PT ;  /* 0x000000ff0d00720c */ /* 0x000fe40003f05270 */
[----:B------:R-:W-:Y:S01]  /*d2a0*/  MOV R11, RZ ;  /* 0x000000ff000b7202 */ /* 0x000fe20000000f00 */
[----:B-----5:R-:W-:Y:S01]  /*d2b0*/  IMAD R0, R7, R6, RZ ;  /* 0x0000000607007224 */ /* 0x020fe200078e02ff */
[----:B------:R-:W-:Y:S07]  /*d2c0*/  BRA.DIV ~URZ, `(.L_x_188) ;  /* 0x000018227f007947 */ /* 0x000fee000b800000 */
[----:B------:R1:W3:Y:S02]  /*d2d0*/  SHFL.UP PT, R4, R0, 0x1, RZ ;  /* 0x0420000000047989 */ /* 0x0002e400000e00ff */
.L_x_226:
[----:B---3--:R-:W-:-:S04]  /*d2e0*/  SEL R4, R4, RZ, P0 ;  /* 0x000000ff04047207 */ /* 0x008fc80000000000 */
        /* <DEDUP_REMOVED lines=14> */
[----:B------:R1:W3:Y:S02]  /*d3d0*/  SHFL.IDX PT, R0, R4, 0x1f, 0x1f ;  /* 0x03e01f0004007f89 */ /* 0x0002e400000e0000 */
.L_x_227:
[----:B---3--:R-:W-:Y:S01]  /*d3e0*/  IMAD R0, R0, c[0x0][0x538], RZ ;  /* 0x00014e0000007a24 */ /* 0x008fe200078e02ff */
[----:B------:R-:W-:Y:S04]  /*d3f0*/  BSSY B1, `(.L_x_190) ;  /* 0x0000083000017945 */ /* 0x000fe80003800000 */
[----:B----4-:R-:W-:-:S04]  /*d400*/  IADD3 R8, R0, R8, RZ ;  /* 0x0000000800087210 */ /* 0x010fc80007ffe0ff */
[----:B--2---:R-:W-:-:S13]  /*d410*/  ISETP.GT.AND P6, PT, R8, R9, PT ;  /* 0x000000090800720c */ /* 0x004fda0003fc4270 */
[----:B------:R-:W-:Y:S05]  /*d420*/  @P6 BRA `(.L_x_191) ;  /* 0x0000025000006947 */ /* 0x000fea0003800000 */
.L_x_195:
[----:B------:R-:W2:Y:S02]  /*d430*/  LDL.LU R0, [R1+0x34] ;  /* 0x0000340001007983 */ /* 0x000ea40000300800 */
[----:B--2---:R-:W-:-:S04]  /*d440*/  IADD3 R0, R0, 0x1f, RZ ;  /* 0x0000001f00007810 */ /* 0x004fc80007ffe0ff */
[----:B------:R-:W-:-:S13]  /*d450*/  ISETP.GE.AND P6, PT, R0, c[0x0][0x53c], PT ;  /* 0x00014f0000007a0c */ /* 0x000fda0003fc6270 */
[----:B------:R-:W-:Y:S05]  /*d460*/  @P6 BRA `(.L_x_192) ;  /* 0x0000076000006947 */ /* 0x000fea0003800000 */
[----:B------:R2:W-:Y:S01]  /*d470*/  STL [R1+0x34], R0 ;  /* 0x0000340001007387 */ /* 0x0005e20000100800 */
[----:B------:R-:W-:Y:S01]  /*d480*/  CS2R R6, SRZ ;  /* 0x0000000000067805 */ /* 0x000fe2000001ff00 */
[----:B--2---:R-:W-:-:S04]  /*d490*/  IADD3 R0, R0, R13, RZ ;  /* 0x0000000d00007210 */ /* 0x004fc80007ffe0ff */
[----:B------:R-:W-:-:S13]  /*d4a0*/  ISETP.GE.OR P6, PT, R0, c[0x0][0x53c], !P5 ;  /* 0x00014f0000007a0c */ /* 0x000fda0006fc6670 */
[----:B------:R-:W-:Y:S02]  /*d4b0*/  @!P6 MOV R2, 0x4 ;  /* 0x000000040002e802 */ /* 0x000fe40000000f00 */
[----:B------:R-:W-:-:S03]  /*d4c0*/  @!P6 MOV R3, 0x4 ;  /* 0x000000040003e802 */ /* 0x000fc60000000f00 */
[----:B-1----:R-:W-:-:S04]  /*d4d0*/  @!P6 IMAD.WIDE R4, R0, R2, c[0x0][0x580] ;  /* 0x000160000004e625 */ /* 0x002fc800078e0202 */
[----:B------:R-:W-:Y:S01]  /*d4e0*/  @!P6 IMAD.WIDE R2, R0, R3, c[0x0][0x578] ;  /* 0x00015e000002e625 */ /* 0x000fe200078e0203 */
[----:B------:R-:W2:Y:S04]  /*d4f0*/  @!P6 LDG.E R6, [R4.64] ;  /* 0x000000060406e981 */ /* 0x000ea8000c1e1900 */
[----:B------:R-:W2:Y:S02]  /*d500*/  @!P6 LDG.E R7, [R2.64] ;  /* 0x000000060207e981 */ /* 0x000ea4000c1e1900 */
[----:B--2---:R-:W-:Y:S01]  /*d510*/  IMAD R0, R7, R6, RZ ;  /* 0x0000000607007224 */ /* 0x004fe200078e02ff */
[----:B------:R-:W-:Y:S05]  /*d520*/  BRA.DIV ~URZ, `(.L_x_193) ;  /* 0x000017a27f007947 */ /* 0x000fea000b800000 */
[----:B------:R1:W2:Y:S02]  /*d530*/  SHFL.UP PT, R2, R0, 0x1, RZ ;  /* 0x0420000000027989 */ /* 0x0002a400000e00ff */
.L_x_228:
        /* <DEDUP_REMOVED lines=16> */
.L_x_229:
[----:B--2---:R-:W-:-:S05]  /*d640*/  IMAD R0, R0, c[0x0][0x538], RZ ;  /* 0x00014e0000007a24 */ /* 0x004fca00078e02ff */
[----:B------:R-:W-:-:S04]  /*d650*/  IADD3 R8, R0, R8, RZ ;  /* 0x0000000800087210 */ /* 0x000fc80007ffe0ff */
[----:B------:R-:W-:-:S13]  /*d660*/  ISETP.GT.AND P6, PT, R8, R9, PT ;  /* 0x000000090800720c */ /* 0x000fda0003fc4270 */
[----:B-1----:R-:W-:Y:S05]  /*d670*/  @!P6 BRA `(.L_x_195) ;  /* 0xfffffdb00000e947 */ /* 0x002fea000383ffff */
.L_x_191:
[----:B------:R-:W-:-:S05]  /*d680*/  IADD3 R10, -R0, R8, RZ ;  /* 0x00000008000a7210 */ /* 0x000fca0007ffe1ff */
[----:B------:R-:W-:-:S05]  /*d690*/  IMAD R0, R4, c[0x0][0x538], R10 ;  /* 0x00014e0004007a24 */ /* 0x000fca00078e020a */
[----:B------:R-:W-:Y:S01]  /*d6a0*/  ISETP.GT.AND P0, PT, R0, R9, PT ;  /* 0x000000090000720c */ /* 0x000fe20003f04270 */
[----:B------:R-:W-:-:S12]  /*d6b0*/  BRA.DIV ~URZ, `(.L_x_196) ;  /* 0x000018027f007947 */ /* 0x000fd8000b800000 */
[----:B------:R-:W-:-:S04]  /*d6c0*/  VOTE.ANY R8, PT, !P0 ;  /* 0x0000000000087806 */ /* 0x000fc800040e0100 */
.L_x_230:
[----:B------:R2:W3:Y:S01]  /*d6d0*/  POPC R12, R8 ;  /* 0x00000008000c7309 */ /* 0x0004e20000000000 */
[----:B------:R-:W-:Y:S05]  /*d6e0*/  BRA.DIV ~URZ, `(.L_x_197) ;  /* 0x000018227f007947 */ /* 0x000fea000b800000 */
[----:B---3--:R3:W4:Y:S04]  /*d6f0*/  SHFL.IDX PT, R6, R6, R12, 0x1f ;  /* 0x00001f0c06067589 */ /* 0x00872800000e0000 */
[----:B------:R3:W1:Y:S02]  /*d700*/  SHFL.IDX PT, R7, R7, R12, 0x1f ;  /* 0x00001f0c07077589 */ /* 0x00066400000e0000 */
.L_x_231:
[----:B------:R-:W-:Y:S01]  /*d710*/  ISETP.NE.AND P0, PT, R8, RZ, PT ;  /* 0x000000ff0800720c */ /* 0x000fe20003f05270 */
[----:B------:R-:W-:-:S12]  /*d720*/  BSSY B0, `(.L_x_198) ;  /* 0x0000005000007945 */ /* 0x000fd80003800000 */
[----:B------:R-:W-:Y:S05]  /*d730*/  @!P0 BRA `(.L_x_199) ;  /* 0x0000003000008947 */ /* 0x000fea0003800000 */
[----:B------:R-:W-:Y:S01]  /*d740*/  IADD3 R3, R12, -0x1, RZ ;  /* 0xffffffff0c037810 */ /* 0x000fe20007ffe0ff */
[----:B------:R-:W-:Y:S05]  /*d750*/  BRA.DIV ~URZ, `(.L_x_200) ;  /* 0x000018827f007947 */ /* 0x000fea000b800000 */
[----:B------:R2:W3:Y:S02]  /*d760*/  SHFL.IDX PT, R11, R4, R3, 0x1f ;  /* 0x00001f03040b7589 */ /* 0x0004e400000e0000 */
.L_x_199:
[----:B------:R-:W-:Y:S05]  /*d770*/  BSYNC B0 ;  /* 0x0000000000007941 */ /* 0x000fea0003800000 */
.L_x_198:
[----:B---3--:R-:W-:Y:S01]  /*d780*/  IMAD R5, R11, c[0x0][0x538], R10 ;  /* 0x00014e000b057a24 */ /* 0x008fe200078e020a */
[----:B-12-4-:R-:W-:Y:S02]  /*d790*/  IABS R4, R6 ;  /* 0x0000000600047213 */ /* 0x016fe40000000000 */
[----:B------:R-:W-:Y:S01]  /*d7a0*/  IABS R0, R7 ;  /* 0x0000000700007213 */ /* 0x000fe20000000000 */
[----:B------:R-:W-:Y:S01]  /*d7b0*/  IMAD.IADD R10, R9, 0x1, -R5 ;  /* 0x00000001090a7824 */ /* 0x000fe200078e0a05 */
[----:B------:R1:W-:Y:S01]  /*d7c0*/  STL [R1+0x28], R5 ;  /* 0x0000280501007387 */ /* 0x0003e20000100800 */
[----:B------:R-:W2:Y:S03]  /*d7d0*/  I2F.RP R2, R4 ;  /* 0x0000000400027306 */ /* 0x000ea60000209400 */
[----:B------:R-:W3:Y:S05]  /*d7e0*/  LDL.LU R14, [R1+0x34] ;  /* 0x00003400010e7983 */ /* 0x000eea0000300800 */
[----:B--2---:R-:W2:Y:S02]  /*d7f0*/  MUFU.RCP R2, R2 ;  /* 0x0000000200027308 */ /* 0x004ea40000001000 */
[----:B--2---:R-:W-:-:S06]  /*d800*/  IADD3 R2, R2, 0xffffffe, RZ ;  /* 0x0ffffffe02027810 */ /* 0x004fcc0007ffe0ff */
[----:B------:R-:W2:Y:S01]  /*d810*/  F2I.FTZ.U32.TRUNC.NTZ R3, R2 ;  /* 0x0000000200037305 */ /* 0x000ea2000021f000 */
[----:B-1----:R-:W-:Y:S01]  /*d820*/  IMAD.MOV.U32 R5, RZ, RZ, R0 ;  /* 0x000000ffff057224 */ /* 0x002fe200078e0000 */
[----:B------:R-:W-:Y:S02]  /*d830*/  IABS R0, R6 ;  /* 0x0000000600007213 */ /* 0x000fe40000000000 */
[----:B------:R-:W-:-:S04]  /*d840*/  IABS R9, R10 ;  /* 0x0000000a00097213 */ /* 0x000fc80000000000 */
[----:B------:R-:W1:Y:S01]  /*d850*/  I2F.RP R11, R5 ;  /* 0x00000005000b7306 */ /* 0x000e620000209400 */
[----:B--2---:R-:W-:-:S04]  /*d860*/  IMAD.MOV R2, RZ, RZ, -R3 ;  /* 0x000000ffff027224 */ /* 0x004fc800078e0a03 */
[----:B------:R-:W-:Y:S01]  /*d870*/  IMAD R8, R2, R4, RZ ;  /* 0x0000000402087224 */ /* 0x000fe200078e02ff */
[----:B------:R-:W-:Y:S01]  /*d880*/  MOV R2, RZ ;  /* 0x000000ff00027202 */ /* 0x000fe20000000f00 */
[----:B------:R-:W-:-:S04]  /*d890*/  IMAD.MOV R0, RZ, RZ, -R0 ;  /* 0x000000ffff007224 */ /* 0x000fc800078e0a00 */
[----:B------:R-:W-:-:S04]  /*d8a0*/  IMAD.HI.U32 R8, R3, R8, R2 ;  /* 0x0000000803087227 */ /* 0x000fc800078e0002 */
[----:B------:R-:W-:Y:S02]  /*d8b0*/  IMAD.MOV.U32 R2, RZ, RZ, R9 ;  /* 0x000000ffff027224 */ /* 0x000fe400078e0009 */
[----:B------:R-:W-:Y:S02]  /*d8c0*/  IMAD.MOV.U32 R3, RZ, RZ, R0 ;  /* 0x000000ffff037224 */ /* 0x000fe400078e0000 */
[----:B------:R-:W-:-:S04]  /*d8d0*/  IMAD.HI.U32 R0, R8, R2, RZ ;  /* 0x0000000208007227 */ /* 0x000fc800078e00ff */
[----:B------:R-:W-:Y:S02]  /*d8e0*/  IMAD R2, R0, R3, R2 ;  /* 0x0000000300027224 */ /* 0x000fe400078e0202 */
[----:B-1----:R-:W1:Y:S03]  /*d8f0*/  MUFU.RCP R3, R11 ;  /* 0x0000000b00037308 */ /* 0x002e660000001000 */
[----:B------:R-:W-:Y:S02]  /*d900*/  ISETP.GT.U32.AND P1, PT, R4, R2, PT ;  /* 0x000000020400720c */ /* 0x000fe40003f24070 */
[----:B-1----:R-:W-:-:S11]  /*d910*/  IADD3 R3, R3, 0xffffffe, RZ ;  /* 0x0ffffffe03037810 */ /* 0x002fd60007ffe0ff */
[-C--:B------:R-:W-:Y:S01]  /*d920*/  @!P1 IADD3 R2, R2, -R4.reuse, RZ ;  /* 0x8000000402029210 */ /* 0x080fe20007ffe0ff */
[----:B------:R-:W1:Y:S03]  /*d930*/  F2I.FTZ.U32.TRUNC.NTZ R3, R3 ;  /* 0x0000000300037305 */ /* 0x000e66000021f000 */
[----:B------:R-:W-:Y:S02]  /*d940*/  ISETP.GE.U32.AND P2, PT, R2, R4, PT ;  /* 0x000000040200720c */ /* 0x000fe40003f46070 */
[----:B------:R-:W-:Y:S02]  /*d950*/  LOP3.LUT R2, R10, R6, RZ, 0x3c, !PT ;  /* 0x000000060a027212 */ /* 0x000fe400078e3cff */
[----:B------:R-:W-:Y:S02]  /*d960*/  @!P1 IADD3 R0, R0, 0x1, RZ ;  /* 0x0000000100009810 */ /* 0x000fe40007ffe0ff */
[----:B------:R-:W-:-:S02]  /*d970*/  ISETP.GE.AND P0, PT, R2, RZ, PT ;  /* 0x000000ff0200720c */ /* 0x000fc40003f06270 */
[----:B------:R-:W-:-:S05]  /*d980*/  ISETP.NE.AND P1, PT, R6, RZ, PT ;  /* 0x000000ff0600720c */ /* 0x000fca0003f25270 */
[----:B------:R-:W-:Y:S01]  /*d990*/  @P2 IADD3 R0, R0, 0x1, RZ ;  /* 0x0000000100002810 */ /* 0x000fe20007ffe0ff */
[----:B-1----:R-:W-:-:S04]  /*d9a0*/  IMAD.MOV R2, RZ, RZ, -R3 ;  /* 0x000000ffff027224 */ /* 0x002fc800078e0a03 */
[----:B------:R-:W-:Y:S01]  /*d9b0*/  IMAD.MOV.U32 R4, RZ, RZ, R2 ;  /* 0x000000ffff047224 */ /* 0x000fe200078e0002 */
[----:B------:R-:W-:Y:S01]  /*d9c0*/  IABS R2, R7 ;  /* 0x0000000700027213 */ /* 0x000fe20000000000 */
[----:B------:R-:W-:Y:S01]  /*d9d0*/  @!P0 IMAD.MOV R0, RZ, RZ, -R0 ;  /* 0x000000ffff008224 */ /* 0x000fe200078e0a00 */
[----:B------:R-:W-:Y:S01]  /*d9e0*/  @!P1 LOP3.LUT R0, RZ, R6, RZ, 0x33, !PT ;  /* 0x00000006ff009212 */ /* 0x000fe200078e33ff */
[----:B------:R-:W-:Y:S01]  /*d9f0*/  IMAD R4, R4, R5, RZ ;  /* 0x0000000504047224 */ /* 0x000fe200078e02ff */
[----:B------:R-:W-:Y:S01]  /*da00*/  IADD3 R8, RZ, -R2, RZ ;  /* 0x80000002ff087210 */ /* 0x000fe20007ffe0ff */
[----:B------:R-:W-:Y:S01]  /*da10*/  IMAD.MOV.U32 R2, RZ, RZ, RZ ;  /* 0x000000ffff027224 */ /* 0x000fe200078e00ff */
[----:B------:R-:W-:-:S03]  /*da20*/  IABS R9, R0 ;  /* 0x0000000000097213 */ /* 0x000fc60000000000 */
[----:B------:R-:W-:Y:S01]  /*da30*/  IMAD.HI.U32 R2, R3, R4, R2 ;  /* 0x0000000403027227 */ /* 0x000fe200078e0002 */
[----:B------:R-:W-:-:S03]  /*da40*/  MOV R4, R8 ;  /* 0x0000000800047202 */ /* 0x000fc60000000f00 */
[----:B------:R-:W-:-:S04]  /*da50*/  IMAD.MOV.U32 R3, RZ, RZ, R9 ;  /* 0x000000ffff037224 */ /* 0x000fc800078e0009 */
[----:B------:R-:W-:-:S04]  /*da60*/  IMAD.HI.U32 R2, R2, R3, RZ ;  /* 0x0000000302027227 */ /* 0x000fc800078e00ff */
[----:B------:R-:W-:-:S05]  /*da70*/  IMAD R3, R2, R4, R3 ;  /* 0x0000000402037224 */ /* 0x000fca00078e0203 */
[----:B------:R-:W-:-:S13]  /*da80*/  ISETP.GT.U32.AND P1, PT, R5, R3, PT ;  /* 0x000000030500720c */ /* 0x000fda0003f24070 */
[----:B------:R-:W-:-:S05]  /*da90*/  @!P1 IMAD.IADD R3, R3, 0x1, -R5 ;  /* 0x0000000103039824 */ /* 0x000fca00078e0a05 */
[----:B------:R-:W-:Y:S02]  /*daa0*/  ISETP.GE.U32.AND P2, PT, R3, R5, PT ;  /* 0x000000050300720c */ /* 0x000fe40003f46070 */
[----:B------:R-:W-:Y:S02]  /*dab0*/  LOP3.LUT R3, R0, R7, RZ, 0x3c, !PT ;  /* 0x0000000700037212 */ /* 0x000fe400078e3cff */
[----:B------:R-:W-:Y:S02]  /*dac0*/  @!P1 IADD3 R2, R2, 0x1, RZ ;  /* 0x0000000102029810 */ /* 0x000fe40007ffe0ff */
[----:B------:R-:W-:Y:S02]  /*dad0*/  ISETP.GE.AND P0, PT, R3, RZ, PT ;  /* 0x000000ff0300720c */ /* 0x000fe40003f06270 */
[----:B------:R-:W-:-:S05]  /*dae0*/  ISETP.NE.AND P1, PT, R7, RZ, PT ;  /* 0x000000ff0700720c */ /* 0x000fca0003f25270 */
[----:B------:R-:W-:-:S06]  /*daf0*/  @P2 IADD3 R2, R2, 0x1, RZ ;  /* 0x0000000102022810 */ /* 0x000fcc0007ffe0ff */
[----:B------:R-:W-:Y:S02]  /*db00*/  @!P0 IMAD.MOV R2, RZ, RZ, -R2 ;  /* 0x000000ffff028224 */ /* 0x000fe400078e0a02 */
[----:B------:R-:W-:-:S04]  /*db10*/  @!P1 LOP3.LUT R2, RZ, R7, RZ, 0x33, !PT ;  /* 0x00000007ff029212 */ /* 0x000fc800078e33ff */
[----:B------:R-:W-:Y:S01]  /*db20*/  IADD3 R3, -R2, RZ, RZ ;  /* 0x000000ff02037210 */ /* 0x000fe20007ffe1ff */
[----:B------:R-:W-:Y:S02]  /*db30*/  IMAD R6, R0, R6, RZ ;  /* 0x0000000600067224 */ /* 0x000fe400078e02ff */
[C---:B------:R-:W-:Y:S02]  /*db40*/  IMAD R2, R7.reuse, 0x1000000, R2 ;  /* 0x0100000007027824 */ /* 0x040fe400078e0202 */
[----:B------:R-:W-:Y:S01]  /*db50*/  IMAD R0, R7, R3, R0 ;  /* 0x0000000307007224 */ /* 0x000fe200078e0200 */
[----:B------:R-:W-:-:S03]  /*db60*/  IADD3 R3, R10, -R6, RZ ;  /* 0x800000060a037210 */ /* 0x000fc60007ffe0ff */
[----:B------:R-:W-:-:S05]  /*db70*/  IMAD R0, R0, 0x10000, R2 ;  /* 0x0001000000007824 */ /* 0x000fca00078e0202 */
[----:B------:R1:W-:Y:S01]  /*db80*/  STL [R1+0x30], R0 ;  /* 0x0000300001007387 */ /* 0x0003e20000100800 */
[----:B---3--:R-:W-:-:S05]  /*db90*/  IMAD.IADD R14, R12, 0x1, R14 ;  /* 0x000000010c0e7824 */ /* 0x008fca00078e020e */
[----:B------:R1:W-:Y:S04]  /*dba0*/  STL [R1+0x34], R14 ;  /* 0x0000340e01007387 */ /* 0x0003e80000100800 */
[----:B------:R1:W-:Y:S01]  /*dbb0*/  STL [R1+0x2c], R3 ;  /* 0x00002c0301007387 */ /* 0x0003e20000100800 */
[----:B------:R-:W-:Y:S05]  /*dbc0*/  BRA `(.L_x_201) ;  /* 0x0000005000007947 */ /* 0x000fea0003800000 */
.L_x_192:
[----:B------:R-:W-:Y:S01]  /*dbd0*/  MOV R0, c[0x0][0x53c] ;  /* 0x00014f0000007a02 */ /* 0x000fe20000000f00 */
[----:B------:R2:W-:Y:S04]  /*dbe0*/  STL [R1+0x28], R9 ;  /* 0x0000280901007387 */ /* 0x0005e80000100800 */
[----:B------:R2:W-:Y:S04]  /*dbf0*/  STL [R1+0x2c], RZ ;  /* 0x00002cff01007387 */ /* 0x0005e80000100800 */
[----:B------:R2:W-:Y:S04]  /*dc00*/  STL [R1+0x30], RZ ;  /* 0x000030ff01007387 */ /* 0x0005e80000100800 */
[----:B------:R2:W-:Y:S02]  /*dc10*/  STL [R1+0x34], R0 ;  /* 0x0000340001007387 */ /* 0x0005e40000100800 */
.L_x_201:
[----:B------:R-:W-:Y:S05]  /*dc20*/  BSYNC B1 ;  /* 0x0000000000017941 */ /* 0x000fea0003800000 */
.L_x_190:
[----:B-1----:R-:W3:Y:S04]  /*dc30*/  LDL R4, [R1+0x28] ;  /* 0x0000280001047983 */ /* 0x002ee80000100800 */
[----:B------:R-:W3:Y:S04]  /*dc40*/  LDL R5, [R1+0x2c] ;  /* 0x00002c0001057983 */ /* 0x000ee80000100800 */
[----:B------:R-:W3:Y:S04]  /*dc50*/  LDL R6, [R1+0x30] ;  /* 0x0000300001067983 */ /* 0x000ee80000100800 */
[----:B------:R-:W3:Y:S01]  /*dc60*/  LDL R7, [R1+0x34] ;  /* 0x0000340001077983 */ /* 0x000ee20000100800 */
[----:B------:R-:W-:Y:S03]  /*dc70*/  WARPSYNC 0xffffffff ;  /* 0xffffffff00007948 */ /* 0x000fe60003800000 */
[----:B------:R-:W-:Y:S01]  /*dc80*/  BAR.SYNC.DEFER_BLOCKING 0x4, 0x100 ;  /* 0x0104000000007b1d */ /* 0x000fe20000010000 */
[----:B------:R-:W-:-:S13]  /*dc90*/  ISETP.NE.AND P0, PT, R13, RZ, PT ;  /* 0x000000ff0d00720c */ /* 0x000fda0003f05270 */
[----:B---3--:R1:W-:Y:S04]  /*dca0*/  @!P0 STS.128 [0xf100], R4 ;  /* 0x00f10004ff008388 */ /* 0x0083e80000000c00 */
[----:B------:R-:W-:Y:S06]  /*dcb0*/  BAR.ARV 0x5, 0x100 ;  /* 0x0144000000007b1d */ /* 0x000fec0000002000 */
.L_x_185:
[----:B--2---:R-:W2:Y:S02]  /*dcc0*/  LDL R0, [R1+0x34] ;  /* 0x0000340001007983 */ /* 0x004ea40000100800 */
[----:B--2---:R-:W-:-:S13]  /*dcd0*/  ISETP.GE.AND P0, PT, R0, c[0x0][0x53c], PT ;  /* 0x00014f0000007a0c */ /* 0x004fda0003f06270 */
[----:B-1----:R-:W-:Y:S01]  /*dce0*/  @P0 CALL.REL.NOINC `(.L_x_202) ;  /* 0x0000001000000944 */ /* 0x002fe20003c00000 */
[----:B------:R-:W-:Y:S05]  /*dcf0*/  BRA `(.L_x_203) ;  /* 0xffff36b000007947 */ /* 0x000fea000383ffff */
.L_x_202:
[----:B------:R-:W-:Y:S05]  /*dd00*/  EXIT ;  /* 0x000000000000794d */ /* 0x000fea0003800000 */
.L_x_124:
[----:B------:R-:W-:Y:S01]  /*dd10*/  IMAD.MOV.U32 R0, RZ, RZ, R5 ;  /* 0x000000ffff007224 */ /* 0x000fe200078e0005 */
[----:B------:R-:W-:Y:S02]  /*dd20*/  MOV R2, 0x1 ;  /* 0x0000000100027802 */ /* 0x000fe40000000f00 */
[----:B------:R-:W-:Y:S02]  /*dd30*/  MOV R3, 0xdd50 ;  /* 0x0000dd5000037802 */ /* 0x000fe40000000f00 */
[----:B------:R-:W-:Y:S05]  /*dd40*/  CALL.REL.NOINC `($__internal_4_$__cuda_sm70_shflsync_up_p) ;  /* 0x0000138000007944 */ /* 0x000fea0003c00000 */
[----:B------:R-:W-:Y:S01]  /*dd50*/  MOV R0, R4 ;  /* 0x0000000400007202 */ /* 0x000fe20000000f00 */
[----:B------:R-:W-:Y:S05]  /*dd60*/  BRA `(.L_x_204) ;  /* 0xffff270000007947 */ /* 0x000fea000383ffff */
.L_x_125:
[----:B------:R-:W-:Y:S01]  /*dd70*/  IMAD.MOV.U32 R0, RZ, RZ, R5 ;  /* 0x000000ffff007224 */ /* 0x000fe200078e0005 */
[----:B------:R-:W-:Y:S02]  /*dd80*/  MOV R2, 0x2 ;  /* 0x0000000200027802 */ /* 0x000fe40000000f00 */
[----:B------:R-:W-:Y:S02]  /*dd90*/  MOV R3, 0xddb0 ;  /* 0x0000ddb000037802 */ /* 0x000fe40000000f00 */
[----:B------:R-:W-:Y:S05]  /*dda0*/  CALL.REL.NOINC `($__internal_4_$__cuda_sm70_shflsync_up_p) ;  /* 0x0000132000007944 */ /* 0x000fea0003c00000 */
[----:B------:R-:W-:Y:S01]  /*ddb0*/  SEL R0, R4, RZ, P4 ;  /* 0x000000ff04007207 */ /* 0x000fe20002000000 */
[----:B------:R-:W-:Y:S01]  /*ddc0*/  IMAD.MOV.U32 R2, RZ, RZ, 0x4 ;  /* 0x00000004ff027424 */ /* 0x000fe200078e00ff */
[----:B------:R-:W-:-:S03]  /*ddd0*/  MOV R3, 0xde00 ;  /* 0x0000de0000037802 */ /* 0x000fc60000000f00 */
[----:B------:R-:W-:Y:S02]  /*dde0*/  IMAD.IADD R0, R5, 0x1, R0 ;  /* 0x0000000105007824 */ /* 0x000fe400078e0200 */
        /* <DEDUP_REMOVED lines=14> */
[----:B------:R-:W-:Y:S01]  /*ded0*/  IMAD.IADD R4, R0, 0x1, R4 ;  /* 0x0000000100047824 */ /* 0x000fe200078e0204 */
[----:B------:R-:W-:-:S03]  /*dee0*/  MOV R0, 0x1f ;  /* 0x0000001f00007802 */ /* 0x000fc60000000f00 */
[----:B------:R-:W-:Y:S02]  /*def0*/  IMAD.MOV.U32 R5, RZ, RZ, R4 ;  /* 0x000000ffff057224 */ /* 0x000fe400078e0004 */
[----:B------:R-:W-:Y:S05]  /*df00*/  CALL.REL.NOINC `($__internal_3_$__cuda_sm70_shflsync_idx_p) ;  /* 0x0000117000007944 */ /* 0x000fea0003c00000 */
[----:B------:R-:W-:Y:S05]  /*df10*/  BRA `(.L_x_205) ;  /* 0xffff265000007947 */ /* 0x000fea000383ffff */
.L_x_127:
[----:B------:R-:W-:Y:S02]  /*df20*/  SEL R0, RZ, 0x1, P0 ;  /* 0x00000001ff007807 */ /* 0x000fe40000000000 */
[----:B------:R-:W-:Y:S02]  /*df30*/  MOV R2, 0xdf50 ;  /* 0x0000df5000027802 */ /* 0x000fe40000000f00 */
[----:B------:R-:W-:Y:S05]  /*df40*/  CALL.REL.NOINC `($__internal_5_$__cuda_sm70_votesync_ballot) ;  /* 0x000011f000007944 */ /* 0x000fea0003c00000 */
[----:B------:R-:W-:Y:S01]  /*df50*/  MOV R6, R0 ;  /* 0x0000000000067202 */ /* 0x000fe20000000f00 */
[----:B------:R-:W-:Y:S05]  /*df60*/  BRA `(.L_x_206) ;  /* 0xffff269000007947 */ /* 0x000fea000383ffff */
.L_x_128:
[----:B------:R-:W-:Y:S01]  /*df70*/  IMAD.MOV.U32 R5, RZ, RZ, R8 ;  /* 0x000000ffff057224 */ /* 0x000fe200078e0008 */
[----:B--2---:R-:W-:Y:S01]  /*df80*/  MOV R3, R13 ;  /* 0x0000000d00037202 */ /* 0x004fe20000000f00 */
[----:B------:R-:W-:Y:S01]  /*df90*/  IMAD.MOV.U32 R0, RZ, RZ, 0x1f ;  /* 0x0000001fff007424 */ /* 0x000fe200078e00ff */
[----:B------:R-:W-:Y:S02]  /*dfa0*/  MOV R2, 0xdfc0 ;  /* 0x0000dfc000027802 */ /* 0x000fe40000000f00 */
[----:B-1----:R-:W-:Y:S05]  /*dfb0*/  CALL.REL.NOINC `($__internal_3_$__cuda_sm70_shflsync_idx_p) ;  /* 0x000010c000007944 */ /* 0x002fea0003c00000 */
[----:B------:R-:W-:Y:S01]  /*dfc0*/  IMAD.MOV.U32 R11, RZ, RZ, R0 ;  /* 0x000000ffff0b7224 */ /* 0x000fe200078e0000 */
[----:B------:R-:W-:Y:S01]  /*dfd0*/  MOV R5, R7 ;  /* 0x0000000700057202 */ /* 0x000fe20000000f00 */
[----:B------:R-:W-:Y:S01]  /*dfe0*/  IMAD.MOV.U32 R7, RZ, RZ, RZ ;  /* 0x000000ffff077224 */ /* 0x000fe200078e00ff */
[----:B------:R-:W-:Y:S01]  /*dff0*/  MOV R3, R13 ;  /* 0x0000000d00037202 */ /* 0x000fe20000000f00 */
[----:B------:R-:W-:Y:S01]  /*e000*/  IMAD.MOV.U32 R0, RZ, RZ, 0x1f ;  /* 0x0000001fff007424 */ /* 0x000fe200078e00ff */
[----:B------:R-:W-:-:S02]  /*e010*/  MOV R2, 0xe030 ;  /* 0x0000e03000027802 */ /* 0x000fc40000000f00 */
[----:B------:R-:W-:Y:S05]  /*e020*/  CALL.REL.NOINC `($__internal_3_$__cuda_sm70_shflsync_idx_p) ;  /* 0x0000105000007944 */ /* 0x000fea0003c00000 */
[----:B------:R-:W-:Y:S01]  /*e030*/  MOV R10, R0 ;  /* 0x00000000000a7202 */ /* 0x000fe20000000f00 */
[----:B------:R-:W-:Y:S05]  /*e040*/  BRA `(.L_x_207) ;  /* 0xffff260000007947 */ /* 0x000fea000383ffff */
.L_x_131:
[----:B------:R-:W-:Y:S01]  /*e050*/  IMAD.MOV.U32 R5, RZ, RZ, R4 ;  /* 0x000000ffff057224 */ /* 0x000fe200078e0004 */
[----:B------:R-:W-:-:S02]  /*e060*/  MOV R0, 0x1f ;  /* 0x0000001f00007802 */ /* 0x000fc40000000f00 */
[----:B------:R-:W-:Y:S02]  /*e070*/  MOV R2, 0xe090 ;  /* 0x0000e09000027802 */ /* 0x000fe40000000f00 */
[----:B-1----:R-:W-:Y:S05]  /*e080*/  CALL.REL.NOINC `($__internal_3_$__cuda_sm70_shflsync_idx_p) ;  /* 0x00000ff000007944 */ /* 0x002fea0003c00000 */
[----:B------:R-:W-:Y:S01]  /*e090*/  MOV R7, R0 ;  /* 0x0000000000077202 */ /* 0x000fe20000000f00 */
[----:B------:R-:W-:Y:S05]  /*e0a0*/  BRA `(.L_x_130) ;  /* 0xffff260000007947 */ /* 0x000fea000383ffff */
.L_x_145:
[----:B-12---:R1:W5:Y:S01]  /*e0b0*/  LDL R2, [R1] ;  /* 0x0000000001027983 */ /* 0x0063620000100800 */
[----:B------:R-:W-:Y:S01]  /*e0c0*/  IMAD.MOV.U32 R5, RZ, RZ, 0x2 ;  /* 0x00000002ff057424 */ /* 0x000fe200078e00ff */
[----:B------:R-:W-:Y:S01]  /*e0d0*/  MOV R7, 0x1f ;  /* 0x0000001f00077802 */ /* 0x000fe20000000f00 */
[----:B------:R-:W-:Y:S01]  /*e0e0*/  IMAD.MOV.U32 R6, RZ, RZ, -0x1 ;  /* 0xffffffffff067424 */ /* 0x000fe200078e00ff */
[----:B------:R-:W-:Y:S02]  /*e0f0*/  MOV R4, 0xe110 ;  /* 0x0000e11000047802 */ /* 0x000fe40000000f00 */
[----:B-1---5:R-:W-:Y:S05]  /*e100*/  CALL.REL.NOINC `($__internal_2_$__cuda_sm70_shflsync_bfly_p) ;  /* 0x00000f3000007944 */ /* 0x022fea0003c00000 */
[----:B------:R-:W2:Y:S01]  /*e110*/  LDL.LU R0, [R1] ;  /* 0x0000000001007983 */ /* 0x000ea20000300800 */
[----:B------:R-:W-:Y:S02]  /*e120*/  MOV R5, 0x1 ;  /* 0x0000000100057802 */ /* 0x000fe40000000f00 */
[----:B------:R-:W-:Y:S01]  /*e130*/  MOV R4, 0xe170 ;  /* 0x0000e17000047802 */ /* 0x000fe20000000f00 */
[----:B--2---:R-:W-:-:S05]  /*e140*/  FADD.FTZ R3, R0, R2 ;  /* 0x0000000200037221 */ /* 0x004fca0000010000 */
[----:B------:R-:W-:Y:S02]  /*e150*/  MOV R2, R3 ;  /* 0x0000000300027202 */ /* 0x000fe40000000f00 */
[----:B------:R-:W-:Y:S05]  /*e160*/  CALL.REL.NOINC `($__internal_2_$__cuda_sm70_shflsync_bfly_p) ;  /* 0x00000ed000007944 */ /* 0x000fea0003c00000 */
[----:B------:R-:W-:Y:S02]  /*e170*/  FADD.FTZ R0, R3, R2 ;  /* 0x0000000203007221 */ /* 0x000fe40000010000 */
[----:B------:R1:W5:Y:S01]  /*e180*/  LDL R2, [R1+0x4] ;  /* 0x0000040001027983 */ /* 0x0003620000100800 */
[----:B------:R-:W-:Y:S02]  /*e190*/  MOV R5, 0x2 ;  /* 0x0000000200057802 */ /* 0x000fe40000000f00 */
[----:B------:R-:W-:Y:S02]  /*e1a0*/  MOV R4, 0xe1c0 ;  /* 0x0000e1c000047802 */ /* 0x000fe40000000f00 */
[----:B-1---5:R-:W-:Y:S05]  /*e1b0*/  CALL.REL.NOINC `($__internal_2_$__cuda_sm70_shflsync_bfly_p) ;  /* 0x00000e8000007944 */ /* 0x022fea0003c00000 */
[----:B------:R-:W2:Y:S01]  /*e1c0*/  LDL.LU R3, [R1+0x4] ;  /* 0x0000040001037983 */ /* 0x000ea20000300800 */
[----:B------:R-:W-:Y:S02]  /*e1d0*/  MOV R5, 0x1 ;  /* 0x0000000100057802 */ /* 0x000fe40000000f00 */
[----:B------:R-:W-:Y:S01]  /*e1e0*/  MOV R4, 0xe220 ;  /* 0x0000e22000047802 */ /* 0x000fe20000000f00 */
[----:B--2---:R-:W-:-:S05]  /*e1f0*/  FADD.FTZ R3, R3, R2 ;  /* 0x0000000203037221 */ /* 0x004fca0000010000 */
[----:B------:R-:W-:Y:S02]  /*e200*/  MOV R2, R3 ;  /* 0x0000000300027202 */ /* 0x000fe40000000f00 */
[----:B------:R-:W-:Y:S05]  /*e210*/  CALL.REL.NOINC `($__internal_2_$__cuda_sm70_shflsync_bfly_p) ;  /* 0x00000e2000007944 */ /* 0x000fea0003c00000 */
[----:B------:R-:W-:Y:S01]  /*e220*/  MOV R4, R2 ;  /* 0x0000000200047202 */ /* 0x000fe20000000f00 */
[----:B------:R-:W-:Y:S05]  /*e230*/  BRA `(.L_x_208) ;  /* 0xffffbbf000007947 */ /* 0x000fea000383ffff */
.L_x_152:
[----:B-1234-:R-:W-:Y:S01]  /*e240*/  IMAD.MOV.U32 R5, RZ, RZ, R7 ;  /* 0x000000ffff057224 */ /* 0x01efe200078e0007 */
[----:B------:R-:W-:Y:S01]  /*e250*/  MOV R3, RZ ;  /* 0x000000ff00037202 */ /* 0x000fe20000000f00 */
[----:B------:R-:W-:Y:S01]  /*e260*/  IMAD.MOV.U32 R0, RZ, RZ, 0x181f ;  /* 0x0000181fff007424 */ /* 0x000fe200078e00ff */
[----:B------:R-:W-:Y:S02]  /*e270*/  MOV R2, 0xe290 ;  /* 0x0000e29000027802 */ /* 0x000fe40000000f00 */
[----:B------:R-:W-:Y:S05]  /*e280*/  CALL.REL.NOINC `($__internal_3_$__cuda_sm70_shflsync_idx_p) ;  /* 0x00000df000007944 */ /* 0x000fea0003c00000 */
[----:B------:R-:W-:Y:S01]  /*e290*/  MOV R9, R0 ;  /* 0x0000000000097202 */ /* 0x000fe20000000f00 */
[----:B------:R-:W-:Y:S05]  /*e2a0*/  BRA `(.L_x_209) ;  /* 0xffffd04000007947 */ /* 0x000fea000383ffff */
.L_x_153:
[----:B------:R-:W-:Y:S01]  /*e2b0*/  IMAD.MOV.U32 R5, RZ, RZ, R8 ;  /* 0x000000ffff057224 */ /* 0x000fe200078e0008 */
[----:B------:R-:W-:Y:S01]  /*e2c0*/  MOV R3, RZ ;  /* 0x000000ff00037202 */ /* 0x000fe20000000f00 */
[----:B------:R-:W-:Y:S01]  /*e2d0*/  IMAD.MOV.U32 R0, RZ, RZ, 0x181f ;  /* 0x0000181fff007424 */ /* 0x000fe200078e00ff */
[----:B------:R-:W-:Y:S02]  /*e2e0*/  MOV R2, 0xe300 ;  /* 0x0000e30000027802 */ /* 0x000fe40000000f00 */
[----:B-12---:R-:W-:Y:S05]  /*e2f0*/  CALL.REL.NOINC `($__internal_3_$__cuda_sm70_shflsync_idx_p) ;  /* 0x00000d8000007944 */ /* 0x006fea0003c00000 */
[----:B------:R-:W-:Y:S05]  /*e300*/  BRA `(.L_x_210) ;  /* 0xffffd00000007947 */ /* 0x000fea000383ffff */
.L_x_156:
[----:B--2---:R-:W-:Y:S01]  /*e310*/  IMAD.MOV.U32 R5, RZ, RZ, R7 ;  /* 0x000000ffff057224 */ /* 0x004fe200078e0007 */
[----:B------:R-:W-:Y:S01]  /*e320*/  MOV R3, 0x1 ;  /* 0x0000000100037802 */ /* 0x000fe20000000f00 */
[----:B----4-:R-:W-:Y:S01]  /*e330*/  IMAD.MOV.U32 R0, RZ, RZ, 0x181f ;  /* 0x0000181fff007424 */ /* 0x010fe200078e00ff */
[----:B------:R-:W-:-:S02]  /*e340*/  MOV R2, 0xe360 ;  /* 0x0000e36000027802 */ /* 0x000fc40000000f00 */
[----:B-1-3--:R-:W-:Y:S05]  /*e350*/  CALL.REL.NOINC `($__internal_3_$__cuda_sm70_shflsync_idx_p) ;  /* 0x00000d2000007944 */ /* 0x00afea0003c00000 */
[----:B------:R-:W-:Y:S01]  /*e360*/  IMAD.MOV.U32 R9, RZ, RZ, R0 ;  /* 0x000000ffff097224 */ /* 0x000fe200078e0000 */
[----:B------:R-:W-:Y:S01]  /*e370*/  MOV R3, 0x1 ;  /* 0x0000000100037802 */ /* 0x000fe20000000f00 */
[----:B------:R-:W-:Y:S01]  /*e380*/  IMAD.MOV.U32 R5, RZ, RZ, R8 ;  /* 0x000000ffff057224 */ /* 0x000fe200078e0008 */
[----:B------:R-:W-:-:S02]  /*e390*/  MOV R0, 0x181f ;  /* 0x0000181f00007802 */ /* 0x000fc40000000f00 */
[----:B------:R-:W-:Y:S02]  /*e3a0*/  MOV R2, 0xe3c0 ;  /* 0x0000e3c000027802 */ /* 0x000fe40000000f00 */
[----:B------:R-:W-:Y:S05]  /*e3b0*/  CALL.REL.NOINC `($__internal_3_$__cuda_sm70_shflsync_idx_p) ;  /* 0x00000cc000007944 */ /* 0x000fea0003c00000 */
[----:B------:R-:W-:Y:S05]  /*e3c0*/  BRA `(.L_x_211) ;  /* 0xffffd05000007947 */ /* 0x000fea000383ffff */
.L_x_159:
[----:B-1----:R-:W-:Y:S01]  /*e3d0*/  IMAD.MOV.U32 R5, RZ, RZ, R7 ;  /* 0x000000ffff057224 */ /* 0x002fe200078e0007 */
[----:B------:R-:W-:Y:S01]  /*e3e0*/  MOV R3, 0x2 ;  /* 0x0000000200037802 */ /* 0x000fe20000000f00 */
[----:B----4-:R-:W-:Y:S01]  /*e3f0*/  IMAD.MOV.U32 R0, RZ, RZ, 0x181f ;  /* 0x0000181fff007424 */ /* 0x010fe200078e00ff */
[----:B------:R-:W-:Y:S02]  /*e400*/  MOV R2, 0xe420 ;  /* 0x0000e42000027802 */ /* 0x000fe40000000f00 */
[----:B--23--:R-:W-:Y:S05]  /*e410*/  CALL.REL.NOINC `($__internal_3_$__cuda_sm70_shflsync_idx_p) ;  /* 0x00000c6000007944 */ /* 0x00cfea0003c00000 */
[----:B------:R-:W-:Y:S01]  /*e420*/  MOV R9, R0 ;  /* 0x0000000000097202 */ /* 0x000fe20000000f00 */
[----:B------:R-:W-:Y:S05]  /*e430*/  BRA `(.L_x_212) ;  /* 0xffffd0f000007947 */ /* 0x000fea000383ffff */
.L_x_160:
[----:B------:R-:W-:Y:S01]  /*e440*/  IMAD.MOV.U32 R5, RZ, RZ, R8 ;  /* 0x000000ffff057224 */ /* 0x000fe200078e0008 */
[----:B------:R-:W-:Y:S01]  /*e450*/  MOV R3, 0x2 ;  /* 0x0000000200037802 */ /* 0x000fe20000000f00 */
[----:B----4-:R-:W-:Y:S01]  /*e460*/  IMAD.MOV.U32 R0, RZ, RZ, 0x181f ;  /* 0x0000181fff007424 */ /* 0x010fe200078e00ff */
[----:B------:R-:W-:Y:S02]  /*e470*/  MOV R2, 0xe490 ;  /* 0x0000e49000027802 */ /* 0x000fe40000000f00 */
[----:B-123--:R-:W-:Y:S05]  /*e480*/  CALL.REL.NOINC `($__internal_3_$__cuda_sm70_shflsync_idx_p) ;  /* 0x00000bf000007944 */ /* 0x00efea0003c00000 */
[----:B------:R-:W-:Y:S05]  /*e490*/  BRA `(.L_x_213) ;  /* 0xffffd0b000007947 */ /* 0x000fea000383ffff */
.L_x_163:
[----:B-1----:R-:W-:Y:S01]  /*e4a0*/  IMAD.MOV.U32 R5, RZ, RZ, R7 ;  /* 0x000000ffff057224 */ /* 0x002fe200078e0007 */
[----:B------:R-:W-:Y:S01]  /*e4b0*/  MOV R3, 0x3 ;  /* 0x0000000300037802 */ /* 0x000fe20000000f00 */
[----:B------:R-:W-:Y:S01]  /*e4c0*/  IMAD.MOV.U32 R0, RZ, RZ, 0x181f ;  /* 0x0000181fff007424 */ /* 0x000fe200078e00ff */
[----:B------:R-:W-:-:S02]  /*e4d0*/  MOV R2, 0xe4f0 ;  /* 0x0000e4f000027802 */ /* 0x000fc40000000f00 */
[----:B--234-:R-:W-:Y:S05]  /*e4e0*/  CALL.REL.NOINC `($__internal_3_$__cuda_sm70_shflsync_idx_p) ;  /* 0x00000b9000007944 */ /* 0x01cfea0003c00000 */
[----:B------:R-:W-:Y:S01]  /*e4f0*/  IMAD.MOV.U32 R7, RZ, RZ, R0 ;  /* 0x000000ffff077224 */ /* 0x000fe200078e0000 */
[----:B------:R-:W-:Y:S01]  /*e500*/  MOV R3, 0x3 ;  /* 0x0000000300037802 */ /* 0x000fe20000000f00 */
[----:B------:R-:W-:Y:S01]  /*e510*/  IMAD.MOV.U32 R5, RZ, RZ, R8 ;  /* 0x000000ffff057224 */ /* 0x000fe200078e0008 */
[----:B------:R-:W-:-:S02]  /*e520*/  MOV R0, 0x181f ;  /* 0x0000181f00007802 */ /* 0x000fc40000000f00 */
[----:B------:R-:W-:Y:S02]  /*e530*/  MOV R2, 0xe550 ;  /* 0x0000e55000027802 */ /* 0x000fe40000000f00 */
[----:B------:R-:W-:Y:S05]  /*e540*/  CALL.REL.NOINC `($__internal_3_$__cuda_sm70_shflsync_idx_p) ;  /* 0x00000b3000007944 */ /* 0x000fea0003c00000 */
[----:B------:R-:W-:Y:S05]  /*e550*/  BRA `(.L_x_214) ;  /* 0xffffd11000007947 */ /* 0x000fea000383ffff */
.L_x_165:
[----:B------:R-:W-:Y:S01]  /*e560*/  IMAD.MOV.U32 R5, RZ, RZ, R14 ;  /* 0x000000ffff057224 */ /* 0x000fe200078e000e */
[----:B------:R-:W-:Y:S01]  /*e570*/  MOV R3, RZ ;  /* 0x000000ff00037202 */ /* 0x000fe20000000f00 */
[----:B------:R-:W-:Y:S01]  /*e580*/  IMAD.MOV.U32 R0, RZ, RZ, 0x1c1f ;  /* 0x00001c1fff007424 */ /* 0x000fe200078e00ff */
[----:B------:R-:W-:Y:S02]  /*e590*/  MOV R2, 0xe5b0 ;  /* 0x0000e5b000027802 */ /* 0x000fe40000000f00 */
[----:B------:R-:W-:Y:S05]  /*e5a0*/  CALL.REL.NOINC `($__internal_3_$__cuda_sm70_shflsync_idx_p) ;  /* 0x00000ad000007944 */ /* 0x000fea0003c00000 */
[----:B------:R-:W-:Y:S01]  /*e5b0*/  MOV R4, R0 ;  /* 0x0000000000047202 */ /* 0x000fe20000000f00 */
[----:B------:R-:W-:Y:S05]  /*e5c0*/  BRA `(.L_x_215) ;  /* 0xffffd3b000007947 */ /* 0x000fea000383ffff */
.L_x_166:
[----:B------:R-:W-:Y:S01]  /*e5d0*/  IMAD.MOV.U32 R5, RZ, RZ, R28 ;  /* 0x000000ffff057224 */ /* 0x000fe200078e001c */
[----:B------:R-:W-:Y:S01]  /*e5e0*/  MOV R3, RZ ;  /* 0x000000ff00037202 */ /* 0x000fe20000000f00 */
[----:B------:R-:W-:Y:S01]  /*e5f0*/  IMAD.MOV.U32 R0, RZ, RZ, 0x1c1f ;  /* 0x00001c1fff007424 */ /* 0x000fe200078e00ff */
[----:B------:R-:W-:Y:S02]  /*e600*/  MOV R2, 0xe620 ;  /* 0x0000e62000027802 */ /* 0x000fe40000000f00 */
[----:B-12---:R-:W-:Y:S05]  /*e610*/  CALL.REL.NOINC `($__internal_3_$__cuda_sm70_shflsync_idx_p) ;  /* 0x00000a6000007944 */ /* 0x006fea0003c00000 */
[----:B------:R-:W-:Y:S05]  /*e620*/  BRA `(.L_x_216) ;  /* 0xffffd37000007947 */ /* 0x000fea000383ffff */
.L_x_169:
[----:B------:R-:W-:Y:S01]  /*e630*/  IMAD.MOV.U32 R5, RZ, RZ, R14 ;  /* 0x000000ffff057224 */ /* 0x000fe200078e000e */
[----:B----4-:R-:W-:Y:S01]  /*e640*/  MOV R3, 0x1 ;  /* 0x0000000100037802 */ /* 0x010fe20000000f00 */
[----:B------:R-:W-:Y:S01]  /*e650*/  IMAD.MOV.U32 R0, RZ, RZ, 0x1c1f ;  /* 0x00001c1fff007424 */ /* 0x000fe200078e00ff */
[----:B------:R-:W-:-:S02]  /*e660*/  MOV R2, 0xe680 ;  /* 0x0000e68000027802 */ /* 0x000fc40000000f00 */
[----:B-123--:R-:W-:Y:S05]  /*e670*/  CALL.REL.NOINC `($__internal_3_$__cuda_sm70_shflsync_idx_p) ;  /* 0x00000a0000007944 */ /* 0x00efea0003c00000 */
[----:B------:R-:W-:Y:S01]  /*e680*/  IMAD.MOV.U32 R4, RZ, RZ, R0 ;  /* 0x000000ffff047224 */ /* 0x000fe200078e0000 */
[----:B------:R-:W-:Y:S01]  /*e690*/  MOV R3, 0x1 ;  /* 0x0000000100037802 */ /* 0x000fe20000000f00 */
[----:B------:R-:W-:Y:S01]  /*e6a0*/  IMAD.MOV.U32 R5, RZ, RZ, R28 ;  /* 0x000000ffff057224 */ /* 0x000fe200078e001c */
[----:B------:R-:W-:-:S02]  /*e6b0*/  MOV R0, 0x1c1f ;  /* 0x00001c1f00007802 */ /* 0x000fc40000000f00 */
[----:B------:R-:W-:Y:S02]  /*e6c0*/  MOV R2, 0xe6e0 ;  /* 0x0000e6e000027802 */ /* 0x000fe40000000f00 */
[----:B------:R-:W-:Y:S05]  /*e6d0*/  CALL.REL.NOINC `($__internal_3_$__cuda_sm70_shflsync_idx_p) ;  /* 0x000009a000007944 */ /* 0x000fea0003c00000 */
[----:B------:R-:W-:Y:S05]  /*e6e0*/  BRA `(.L_x_217) ;  /* 0xffffd91000007947 */ /* 0x000fea000383ffff */
.L_x_173:
[----:B------:R-:W-:Y:S01]  /*e6f0*/  IMAD.MOV.U32 R5, RZ, RZ, R6 ;  /* 0x000000ffff057224 */ /* 0x000fe200078e0006 */
[----:B------:R-:W-:Y:S01]  /*e700*/  MOV R3, RZ ;  /* 0x000000ff00037202 */ /* 0x000fe20000000f00 */
[----:B------:R-:W-:Y:S01]  /*e710*/  IMAD.MOV.U32 R0, RZ, RZ, 0x181f ;  /* 0x0000181fff007424 */ /* 0x000fe200078e00ff */
[----:B------:R-:W-:Y:S02]  /*e720*/  MOV R2, 0xe740 ;  /* 0x0000e74000027802 */ /* 0x000fe40000000f00 */
[----:B------:R-:W-:Y:S05]  /*e730*/  CALL.REL.NOINC `($__internal_3_$__cuda_sm70_shflsync_idx_p) ;  /* 0x0000094000007944 */ /* 0x000fea0003c00000 */
[----:B------:R-:W-:Y:S01]  /*e740*/  MOV R10, R0 ;  /* 0x00000000000a7202 */ /* 0x000fe20000000f00 */
[----:B------:R-:W-:Y:S05]  /*e750*/  BRA `(.L_x_218) ;  /* 0xffffe4d000007947 */ /* 0x000fea000383ffff */
.L_x_174:
[----:B------:R-:W-:Y:S01]  /*e760*/  IMAD.MOV.U32 R5, RZ, RZ, R9 ;  /* 0x000000ffff057224 */ /* 0x000fe200078e0009 */
[----:B------:R-:W-:Y:S01]  /*e770*/  MOV R3, RZ ;  /* 0x000000ff00037202 */ /* 0x000fe20000000f00 */
[----:B------:R-:W-:Y:S01]  /*e780*/  IMAD.MOV.U32 R0, RZ, RZ, 0x181f ;  /* 0x0000181fff007424 */ /* 0x000fe200078e00ff */
[----:B------:R-:W-:Y:S02]  /*e790*/  MOV R2, 0xe7b0 ;  /* 0x0000e7b000027802 */ /* 0x000fe40000000f00 */
[----:B-12---:R-:W-:Y:S05]  /*e7a0*/  CALL.REL.NOINC `($__internal_3_$__cuda_sm70_shflsync_idx_p) ;  /* 0x000008d000007944 */ /* 0x006fea0003c00000 */
[----:B------:R-:W-:Y:S05]  /*e7b0*/  BRA `(.L_x_219) ;  /* 0xffffe49000007947 */ /* 0x000fea000383ffff */
.L_x_177:
        /* <DEDUP_REMOVED lines=12> */
.L_x_180:
[----:B-1----:R-:W-:Y:S01]  /*e880*/  IMAD.MOV.U32 R5, RZ, RZ, R6 ;  /* 0x000000ffff057224 */ /* 0x002fe200078e0006 */
[----:B------:R-:W-:Y:S01]  /*e890*/  MOV R3, 0x2 ;  /* 0x0000000200037802 */ /* 0x000fe20000000f00 */
[----:B----4-:R-:W-:Y:S01]  /*e8a0*/  IMAD.MOV.U32 R0, RZ, RZ, 0x181f ;  /* 0x0000181fff007424 */ /* 0x010fe200078e00ff */
[----:B------:R-:W-:Y:S02]  /*e8b0*/  MOV R2, 0xe8d0 ;  /* 0x0000e8d000027802 */ /* 0x000fe40000000f00 */
[----:B--23--:R-:W-:Y:S05]  /*e8c0*/  CALL.REL.NOINC `($__internal_3_$__cuda_sm70_shflsync_idx_p) ;  /* 0x000007b000007944 */ /* 0x00cfea0003c00000 */
[----:B------:R-:W-:Y:S01]  /*e8d0*/  MOV R10, R0 ;  /* 0x00000000000a7202 */ /* 0x000fe20000000f00 */
[----:B------:R-:W-:Y:S05]  /*e8e0*/  BRA `(.L_x_221) ;  /* 0xffffe59000007947 */ /* 0x000fea000383ffff */
.L_x_181:
[----:B------:R-:W-:Y:S01]  /*e8f0*/  IMAD.MOV.U32 R5, RZ, RZ, R9 ;  /* 0x000000ffff057224 */ /* 0x000fe200078e0009 */
[----:B------:R-:W-:Y:S01]  /*e900*/  MOV R3, 0x2 ;  /* 0x0000000200037802 */ /* 0x000fe20000000f00 */
[----:B----4-:R-:W-:Y:S01]  /*e910*/  IMAD.MOV.U32 R0, RZ, RZ, 0x181f ;  /* 0x0000181fff007424 */ /* 0x010fe200078e00ff */
[----:B------:R-:W-:Y:S02]  /*e920*/  MOV R2, 0xe940 ;  /* 0x0000e94000027802 */ /* 0x000fe40000000f00 */
[----:B-123--:R-:W-:Y:S05]  /*e930*/  CALL.REL.NOINC `($__internal_3_$__cuda_sm70_shflsync_idx_p) ;  /* 0x0000074000007944 */ /* 0x00efea0003c00000 */
[----:B------:R-:W-:Y:S05]  /*e940*/  BRA `(.L_x_222) ;  /* 0xffffe55000007947 */ /* 0x000fea000383ffff */
.L_x_184:
        /* <DEDUP_REMOVED lines=12> */
.L_x_186:
[----:B------:R-:W-:Y:S01]  /*ea10*/  IMAD.MOV.U32 R5, RZ, RZ, R66 ;  /* 0x000000ffff057224 */ /* 0x000fe200078e0042 */
[----:B------:R-:W-:Y:S01]  /*ea20*/  MOV R3, RZ ;  /* 0x000000ff00037202 */ /* 0x000fe20000000f00 */
[----:B------:R-:W-:Y:S01]  /*ea30*/  IMAD.MOV.U32 R0, RZ, RZ, 0x1f ;  /* 0x0000001fff007424 */ /* 0x000fe200078e00ff */
[----:B------:R-:W-:Y:S02]  /*ea40*/  MOV R2, 0xea60 ;  /* 0x0000ea6000027802 */ /* 0x000fe40000000f00 */
[----:B--2---:R-:W-:Y:S05]  /*ea50*/  CALL.REL.NOINC `($__internal_3_$__cuda_sm70_shflsync_idx_p) ;  /* 0x0000062000007944 */ /* 0x004fea0003c00000 */
[----:B------:R-:W-:Y:S01]  /*ea60*/  MOV R9, R0 ;  /* 0x0000000000097202 */ /* 0x000fe20000000f00 */
[----:B------:R-:W-:Y:S05]  /*ea70*/  BRA `(.L_x_224) ;  /* 0xffffe71000007947 */ /* 0x000fea000383ffff */
.L_x_187:
[----:B------:R-:W-:Y:S01]  /*ea80*/  IMAD.MOV.U32 R5, RZ, RZ, R66 ;  /* 0x000000ffff057224 */ /* 0x000fe200078e0042 */
[----:B------:R-:W-:Y:S01]  /*ea90*/  MOV R3, 0x1 ;  /* 0x0000000100037802 */ /* 0x000fe20000000f00 */
[----:B------:R-:W-:Y:S01]  /*eaa0*/  IMAD.MOV.U32 R0, RZ, RZ, 0x1f ;  /* 0x0000001fff007424 */ /* 0x000fe200078e00ff */
[----:B------:R-:W-:Y:S02]  /*eab0*/  MOV R2, 0xead0 ;  /* 0x0000ead000027802 */ /* 0x000fe40000000f00 */
[----:B-12---:R-:W-:Y:S05]  /*eac0*/  CALL.REL.NOINC `($__internal_3_$__cuda_sm70_shflsync_idx_p) ;  /* 0x000005b000007944 */ /* 0x006fea0003c00000 */
[----:B------:R-:W-:Y:S01]  /*ead0*/  MOV R8, R0 ;  /* 0x0000000000087202 */ /* 0x000fe20000000f00 */
[----:B------:R-:W-:Y:S05]  /*eae0*/  BRA `(.L_x_225) ;  /* 0xffffe6c000007947 */ /* 0x000fea000383ffff */
.L_x_188:
[----:B------:R-:W-:Y:S02]  /*eaf0*/  MOV R2, 0x1 ;  /* 0x0000000100027802 */ /* 0x000fe40000000f00 */
[----:B------:R-:W-:-:S02]  /*eb00*/  MOV R3, 0xeb20 ;  /* 0x0000eb2000037802 */ /* 0x000fc40000000f00 */
[----:B-1234-:R-:W-:Y:S05]  /*eb10*/  CALL.REL.NOINC `($__internal_4_$__cuda_sm70_shflsync_up_p) ;  /* 0x000005b000007944 */ /* 0x01efea0003c00000 */
[----:B------:R-:W-:Y:S05]  /*eb20*/  BRA `(.L_x_226) ;  /* 0xffffe7b000007947 */ /* 0x000fea000383ffff */
.L_x_189:
[----:B------:R-:W-:Y:S02]  /*eb30*/  MOV R2, 0x2 ;  /* 0x0000000200027802 */ /* 0x000fe40000000f00 */
[----:B------:R-:W-:-:S02]  /*eb40*/  MOV R3, 0xeb60 ;  /* 0x0000eb6000037802 */ /* 0x000fc40000000f00 */
[----:B--2-4-:R-:W-:Y:S05]  /*eb50*/  CALL.REL.NOINC `($__internal_4_$__cuda_sm70_shflsync_up_p) ;  /* 0x0000057000007944 */ /* 0x014fea0003c00000 */
        /* <DEDUP_REMOVED lines=23> */
.L_x_193:
[----:B------:R-:W-:Y:S02]  /*ecd0*/  MOV R2, 0x1 ;  /* 0x0000000100027802 */ /* 0x000fe40000000f00 */
[----:B------:R-:W-:Y:S02]  /*ece0*/  MOV R3, 0xed00 ;  /* 0x0000ed0000037802 */ /* 0x000fe40000000f00 */
[----:B------:R-:W-:Y:S05]  /*ecf0*/  CALL.REL.NOINC `($__internal_4_$__cuda_sm70_shflsync_up_p) ;  /* 0x000003d000007944 */ /* 0x000fea0003c00000 */
[----:B------:R-:W-:Y:S01]  /*ed00*/  MOV R2, R4 ;  /* 0x0000000400027202 */ /* 0x000fe20000000f00 */
[----:B------:R-:W-:Y:S05]  /*ed10*/  BRA `(.L_x_228) ;  /* 0xffffe82000007947 */ /* 0x000fea000383ffff */
.L_x_194:
        /* <DEDUP_REMOVED lines=26> */
.L_x_196:
[----:B------:R-:W-:Y:S02]  /*eec0*/  SEL R0, RZ, 0x1, P0 ;  /* 0x00000001ff007807 */ /* 0x000fe40000000000 */
[----:B------:R-:W-:Y:S02]  /*eed0*/  MOV R2, 0xeef0 ;  /* 0x0000eef000027802 */ /* 0x000fe40000000f00 */
[----:B-1----:R-:W-:Y:S05]  /*eee0*/  CALL.REL.NOINC `($__internal_5_$__cuda_sm70_votesync_ballot) ;  /* 0x0000025000007944 */ /* 0x002fea0003c00000 */
[----:B------:R-:W-:Y:S01]  /*eef0*/  MOV R8, R0 ;  /* 0x0000000000087202 */ /* 0x000fe20000000f00 */
[----:B------:R-:W-:Y:S05]  /*ef00*/  BRA `(.L_x_230) ;  /* 0xffffe7c000007947 */ /* 0x000fea000383ffff */
.L_x_197:
[----:B------:R-:W-:Y:S01]  /*ef10*/  IMAD.MOV.U32 R5, RZ, RZ, R6 ;  /* 0x000000ffff057224 */ /* 0x000fe200078e0006 */
[----:B---3--:R-:W-:Y:S01]  /*ef20*/  MOV R3, R12 ;  /* 0x0000000c00037202 */ /* 0x008fe20000000f00 */
[----:B------:R-:W-:Y:S01]  /*ef30*/  IMAD.MOV.U32 R0, RZ, RZ, 0x1f ;  /* 0x0000001fff007424 */ /* 0x000fe200078e00ff */
[----:B------:R-:W-:Y:S02]  /*ef40*/  MOV R2, 0xef60 ;  /* 0x0000ef6000027802 */ /* 0x000fe40000000f00 */
[----:B-12---:R-:W-:Y:S05]  /*ef50*/  CALL.REL.NOINC `($__internal_3_$__cuda_sm70_shflsync_idx_p) ;  /* 0x0000012000007944 */ /* 0x006fea0003c00000 */
[----:B------:R-:W-:Y:S01]  /*ef60*/  IMAD.MOV.U32 R6, RZ, RZ, R0 ;  /* 0x000000ffff067224 */ /* 0x000fe200078e0000 */
[----:B------:R-:W-:Y:S01]  /*ef70*/  MOV R3, R12 ;  /* 0x0000000c00037202 */ /* 0x000fe20000000f00 */
[----:B------:R-:W-:Y:S01]  /*ef80*/  IMAD.MOV.U32 R5, RZ, RZ, R7 ;  /* 0x000000ffff057224 */ /* 0x000fe200078e0007 */
[----:B------:R-:W-:Y:S02]  /*ef90*/  MOV R0, 0x1f ;  /* 0x0000001f00007802 */ /* 0x000fe40000000f00 */
[----:B------:R-:W-:-:S02]  /*efa0*/  MOV R2, 0xefc0 ;  /* 0x0000efc000027802 */ /* 0x000fc40000000f00 */
[----:B------:R-:W-:Y:S05]  /*efb0*/  CALL.REL.NOINC `($__internal_3_$__cuda_sm70_shflsync_idx_p) ;  /* 0x000000c000007944 */ /* 0x000fea0003c00000 */
[----:B------:R-:W-:Y:S01]  /*efc0*/  MOV R7, R0 ;  /* 0x0000000000077202 */ /* 0x000fe20000000f00 */
[----:B------:R-:W-:Y:S05]  /*efd0*/  BRA `(.L_x_231) ;  /* 0xffffe73000007947 */ /* 0x000fea000383ffff */
.L_x_200:
[----:B------:R-:W-:Y:S01]  /*efe0*/  IMAD.MOV.U32 R5, RZ, RZ, R4 ;  /* 0x000000ffff057224 */ /* 0x000fe200078e0004 */
[----:B------:R-:W-:-:S02]  /*eff0*/  MOV R0, 0x1f ;  /* 0x0000001f00007802 */ /* 0x000fc40000000f00 */
[----:B------:R-:W-:Y:S02]  /*f000*/  MOV R2, 0xf020 ;  /* 0x0000f02000027802 */ /* 0x000fe40000000f00 */
[----:B-1234-:R-:W-:Y:S05]  /*f010*/  CALL.REL.NOINC `($__internal_3_$__cuda_sm70_shflsync_idx_p) ;  /* 0x0000006000007944 */ /* 0x01efea0003c00000 */
[----:B------:R-:W-:Y:S01]  /*f020*/  MOV R11, R0 ;  /* 0x00000000000b7202 */ /* 0x000fe20000000f00 */
[----:B------:R-:W-:Y:S05]  /*f030*/  BRA `(.L_x_199) ;  /* 0xffffe73000007947 */ /* 0x000fea000383ffff */
        .weak           $__internal_2_$__cuda_sm70_shflsync_bfly_p
        .type           $__internal_2_$__cuda_sm70_shflsync_bfly_p,@function
        .size           $__internal_2_$__cuda_sm70_shflsync_bfly_p,($__internal_3_$__cuda_sm70_shflsync_idx_p - $__internal_2_$__cuda_sm70_shflsync_bfly_p)
$__internal_2_$__cuda_sm70_shflsync_bfly_p:
[----:B------:R-:W-:Y:S04]  /*f040*/  WARPSYNC R6 ;  /* 0x0000000600007348 */ /* 0x000fe80003800000 */
[----:B------:R1:W2:Y:S02]  /*f050*/  SHFL.BFLY PT, R2, R2, R5, R7 ;  /* 0x0c00000502027389 */ /* 0x0002a400000e0007 */
[----:B-1----:R-:W-:-:S04]  /*f060*/  MOV R5, 0x0 ;  /* 0x0000000000057802 */ /* 0x002fc80000000f00 */
[----:B--2---:R-:W-:Y:S05]  /*f070*/  RET.REL.NODEC R4 `(_ZN7cutlass13device_kernelIN5flash19enable_sm80_to_sm89INS1_16FlashAttnFwdSm80INS1_25CollectiveMainloopFwdSm80ILi8ELi1ELb1EN4cute5tupleIJNS5_1CILi128EEENS7_ILi112EEES8_EEELi128ENS_6half_tEfNS_4arch4Sm80ELb0ELb0ELb1ELb1ELb0ELb0ELb1ELb1EEENS1_21CollectiveEpilogueFwdINS6_IJS8_S8_S9_EEENS6_IJNS7_ILi1EEESH_SH_EEESB_SD_Li256ELb1ELb1ELb1ELb0EEENS1_36VarlenDynamicPersistentTileSchedulerILi128ELi112ELi256ELi256ELb1ELb1ELb0ELb0ELb1ELb1EEEEEEEEEvNT_6ParamsE) ;  /* 0xffff0f8004007950 */ /* 0x004fea0003c3ffff */
        .weak           $__internal_3_$__cuda_sm70_shflsync_idx_p
        .type           $__internal_3_$__cuda_sm70_shflsync_idx_p,@function
        .size           $__internal_3_$__cuda_sm70_shflsync_idx_p,($__internal_4_$__cuda_sm70_shflsync_up_p - $__internal_3_$__cuda_sm70_shflsync_idx_p)
$__internal_3_$__cuda_sm70_shflsync_idx_p:
[----:B------:R-:W-:-:S04]  /*f080*/  MOV R67, 0xffffffff ;  /* 0xffffffff00437802 */ /* 0x000fc80000000f00 */
[----:B------:R-:W-:Y:S04]  /*f090*/  WARPSYNC R67 ;  /* 0x0000004300007348 */ /* 0x000fe80003800000 */
[----:B------:R1:W2:Y:S02]  /*f0a0*/  SHFL.IDX PT, R0, R5, R3, R0 ;  /* 0x0000000305007389 */ /* 0x0002a400000e0000 */
[----:B-1----:R-:W-:-:S04]  /*f0b0*/  MOV R3, 0x0 ;  /* 0x0000000000037802 */ /* 0x002fc80000000f00 */
[----:B--2---:R-:W-:Y:S05]  /*f0c0*/  RET.REL.NODEC R2 `(_ZN7cutlass13device_kernelIN5flash19enable_sm80_to_sm89INS1_16FlashAttnFwdSm80INS1_25CollectiveMainloopFwdSm80ILi8ELi1ELb1EN4cute5tupleIJNS5_1CILi128EEENS7_ILi112EEES8_EEELi128ENS_6half_tEfNS_4arch4Sm80ELb0ELb0ELb1ELb1ELb0ELb0ELb1ELb1EEENS1_21CollectiveEpilogueFwdINS6_IJS8_S8_S9_EEENS6_IJNS7_ILi1EEESH_SH_EEESB_SD_Li256ELb1ELb1ELb1ELb0EEENS1_36VarlenDynamicPersistentTileSchedulerILi128ELi112ELi256ELi256ELb1ELb1ELb0ELb0ELb1ELb1EEEEEEEEEvNT_6ParamsE) ;  /* 0xffff0f3002007950 */ /* 0x004fea0003c3ffff */
        .weak           $__internal_4_$__cuda_sm70_shflsync_up_p
        .type           $__internal_4_$__cuda_sm70_shflsync_up_p,@function
        .size           $__internal_4_$__cuda_sm70_shflsync_up_p,($__internal_5_$__cuda_sm70_votesync_ballot - $__internal_4_$__cuda_sm70_shflsync_up_p)
$__internal_4_$__cuda_sm70_shflsync_up_p:
[----:B------:R-:W-:Y:S02]  /*f0d0*/  IMAD.MOV.U32 R4, RZ, RZ, RZ ;  /* 0x000000ffff047224 */ /* 0x000fe400078e00ff */
[----:B------:R-:W-:-:S04]  /*f0e0*/  IMAD.MOV.U32 R10, RZ, RZ, -0x1 ;  /* 0xffffffffff0a7424 */ /* 0x000fc800078e00ff */
[----:B------:R-:W-:Y:S04]  /*f0f0*/  WARPSYNC R10 ;  /* 0x0000000a00007348 */ /* 0x000fe80003800000 */
[----:B------:R1:W2:Y:S02]  /*f100*/  SHFL.UP PT, R4, R0, R2, R4 ;  /* 0x0400000200047389 */ /* 0x0002a400000e0004 */
[----:B-1----:R-:W-:Y:S02]  /*f110*/  MOV R2, R3 ;  /* 0x0000000300027202 */ /* 0x002fe40000000f00 */
[----:B------:R-:W-:-:S04]  /*f120*/  MOV R3, 0x0 ;  /* 0x0000000000037802 */ /* 0x000fc80000000f00 */
[----:B--2---:R-:W-:Y:S05]  /*f130*/  RET.REL.NODEC R2 `(_ZN7cutlass13device_kernelIN5flash19enable_sm80_to_sm89INS1_16FlashAttnFwdSm80INS1_25CollectiveMainloopFwdSm80ILi8ELi1ELb1EN4cute5tupleIJNS5_1CILi128EEENS7_ILi112EEES8_EEELi128ENS_6half_tEfNS_4arch4Sm80ELb0ELb0ELb1ELb1ELb0ELb0ELb1ELb1EEENS1_21CollectiveEpilogueFwdINS6_IJS8_S8_S9_EEENS6_IJNS7_ILi1EEESH_SH_EEESB_SD_Li256ELb1ELb1ELb1ELb0EEENS1_36VarlenDynamicPersistentTileSchedulerILi128ELi112ELi256ELi256ELb1ELb1ELb0ELb0ELb1ELb1EEEEEEEEEvNT_6ParamsE) ;  /* 0xffff0ec002007950 */ /* 0x004fea0003c3ffff */
        .weak           $__internal_5_$__cuda_sm70_votesync_ballot
        .type           $__internal_5_$__cuda_sm70_votesync_ballot,@function
        .size           $__internal_5_$__cuda_sm70_votesync_ballot,(.L_x_2678 - $__internal_5_$__cuda_sm70_votesync_ballot)
$__internal_5_$__cuda_sm70_votesync_ballot:
[----:B------:R-:W-:Y:S01]  /*f140*/  ISETP.NE.U32.AND P0, PT, R0, 0x1, PT ;  /* 0x000000010000780c */ /* 0x000fe20003f05070 */
[----:B------:R-:W-:-:S04]  /*f150*/  IMAD.MOV.U32 R3, RZ, RZ, -0x1 ;  /* 0xffffffffff037424 */ /* 0x000fc800078e00ff */
[----:B------:R-:W-:Y:S08]  /*f160*/  WARPSYNC R3 ;  /* 0x0000000300007348 */ /* 0x000ff00003800000 */
[----:B------:R-:W-:-:S04]  /*f170*/  VOTE.ANY R0, PT, !P0 ;  /* 0x0000000000007806 */ /* 0x000fc800040e0100 */
[----:B------:R-:W-:Y:S01]  /*f180*/  LOP3.LUT R0, R0, R3, RZ, 0xc0, !PT ;  /* 0x0000000300007212 */ /* 0x000fe200078ec0ff */
[----:B------:R-:W-:-:S04]  /*f190*/  IMAD.MOV.U32 R3, RZ, RZ, 0x0 ;  /* 0x00000000ff037424 */ /* 0x000fc800078e00ff */
[----:B------:R-:W-:Y:S05]  /*f1a0*/  RET.REL.NODEC R2 `(_ZN7cutlass13device_kernelIN5flash19enable_sm80_to_sm89INS1_16FlashAttnFwdSm80INS1_25CollectiveMainloopFwdSm80ILi8ELi1ELb1EN4cute5tupleIJNS5_1CILi128EEENS7_ILi112EEES8_EEELi128ENS_6half_tEfNS_4arch4Sm80ELb0ELb0ELb1ELb1ELb0ELb0ELb1ELb1EEENS1_21CollectiveEpilogueFwdINS6_IJS8_S8_S9_EEENS6_IJNS7_ILi1EEESH_SH_EEESB_SD_Li256ELb1ELb1ELb1ELb0EEENS1_36VarlenDynamicPersistentTileSchedulerILi128ELi112ELi256ELi256ELb1ELb1ELb0ELb0ELb1ELb1EEEEEEEEEvNT_6ParamsE) ;  /* 0xffff0e5002007950 */ /* 0x000fea0003c3ffff */
.L_x_232:
        /* <DEDUP_REMOVED lines=13> */
.L_x_2678:


//--------------------- .text._ZN7cutlass13device_kernelIN5flash19enable_sm80_to_sm89INS1_16FlashAttnFwdSm80INS1_25CollectiveMainloopFwdSm80ILi8ELi1ELb1EN4cute5tupleIJNS5_1CILi128EEENS7_ILi112EEES8_EEELi128ENS_6half_tEfNS_4arch4Sm80ELb0ELb0ELb1ELb1ELb0ELb1ELb1ELb1EEENS1_21CollectiveEpilogueFwdINS6_IJS8_S8_S9_EEENS6_IJNS7_ILi1EEESH_SH_EEESB_SD_Li256ELb1ELb1ELb1ELb0EEENS1_36VarlenDynamicPersistentTileSchedulerILi128ELi112ELi256ELi256ELb1ELb1ELb0ELb0ELb1ELb1EEEEEEEEEvNT_6ParamsE --------------------------
	.section	.text._ZN7cutlass13device_kernelIN5flash19enable_sm80_to_sm89INS1_16FlashAttnFwdSm80INS1_25CollectiveMainloopFwdSm80ILi8ELi1ELb1EN4cute5tupleIJNS5_1CILi128EEENS7_ILi112EEES8_EEELi128ENS_6half_tEfNS_4arch4Sm80ELb0ELb0ELb1ELb1ELb0ELb1ELb1ELb1EEENS1_21CollectiveEpilogueFwdINS6_IJS8_S8_S9_EEENS6_IJNS7_ILi1EEESH_SH_EEESB_SD_Li256ELb1ELb1ELb1ELb0EEENS1_36VarlenDynamicPersistentTileSchedulerILi128ELi112ELi256ELi256ELb1ELb1ELb0ELb0ELb1ELb1EEEEEEEEEvNT_6ParamsE,"ax",@progbits
	.sectioninfo	@"SHI_REGISTERS=255"
	.align	128
.text._ZN7cutlass13device_kernelIN5flash19enable_sm80_to_sm89INS1_16FlashAttnFwdSm80INS1_25CollectiveMainloopFwdSm80ILi8ELi1ELb1EN4cute5tupleIJNS5_1CILi128EEENS7_ILi112EEES8_EEELi128ENS_6half_tEfNS_4arch4Sm80ELb0ELb0ELb1ELb1ELb0ELb1ELb1ELb1EEENS1_21CollectiveEpilogueFwdINS6_IJS8_S8_S9_EEENS6_IJNS7_ILi1EEESH_SH_EEESB_SD_Li256ELb1ELb1ELb1ELb0EEENS1_36VarlenDynamicPersistentTileSchedulerILi128ELi112ELi256ELi256ELb1ELb1ELb0ELb0ELb1ELb1EEEEEEEEEvNT_6ParamsE:
        .type           _ZN7cutlass13device_kernelIN5flash19enable_sm80_to_sm89INS1_16FlashAttnFwdSm80INS1_25CollectiveMainloopFwdSm80ILi8ELi1ELb1EN4cute5tupleIJNS5_1CILi128EEENS7_ILi112EEES8_EEELi128ENS_6half_tEfNS_4arch4Sm80ELb0ELb0ELb1ELb1ELb0ELb1ELb1ELb1EEENS1_21CollectiveEpilogueFwdINS6_IJS8_S8_S9_EEENS6_IJNS7_ILi1EEESH_SH_EEESB_SD_Li256ELb1ELb1ELb1ELb0EEENS1_36VarlenDynamicPersistentTileSchedulerILi128ELi112ELi256ELi256ELb1ELb1ELb0ELb0ELb1ELb1EEEEEEEEEvNT_6ParamsE,@function
        .size           _ZN7cutlass13device_kernelIN5flash19enable_sm80_to_sm89INS1_16FlashAttnFwdSm80INS1_25CollectiveMainloopFwdSm80ILi8ELi1ELb1EN4cute5tupleIJNS5_1CILi128EEENS7_ILi112EEES8_EEELi128ENS_6half_tEfNS_4arch4Sm80ELb0ELb0ELb1ELb1ELb0ELb1ELb1ELb1EEENS1_21CollectiveEpilogueFwdINS6_IJS8_S8_S9_EEENS6_IJNS7_ILi1EEESH_SH_EEESB_SD_Li256ELb1ELb1ELb1ELb0EEENS1_36VarlenDynamicPersistentTileSchedulerILi128ELi112ELi256ELi256ELb1ELb1ELb0ELb0ELb1ELb1EEEEEEEEEvNT_6ParamsE,(.L_x_2683 - _ZN7cutlass13device_kernelIN5flash19enable_sm80_to_sm89INS1_16FlashAttnFwdSm80INS1_25CollectiveMainloopFwdSm80ILi8ELi1ELb1EN4cute5tupleIJNS5_1CILi128EEENS7_ILi112EEES8_EEELi128ENS_6half_tEfNS_4arch4Sm80ELb0ELb0ELb1ELb1ELb0ELb1ELb1ELb1EEENS1_21CollectiveEpilogueFwdINS6_IJS8_S8_S9_EEENS6_IJNS7_ILi1EEESH_SH_EEESB_SD_Li256ELb1ELb1ELb1ELb0EEENS1_36VarlenDynamicPersistentTileSchedulerILi128ELi112ELi256ELi256ELb1ELb1ELb0ELb0ELb1ELb1EEEEEEEEEvNT_6ParamsE)
        .other          _ZN7cutlass13device_kernelIN5flash19enable_sm80_to_sm89INS1_16FlashAttnFwdSm80INS1_25CollectiveMainloopFwdSm80ILi8ELi1ELb1EN4cute5tupleIJNS5_1CILi128EEENS7_ILi112EEES8_EEELi128ENS_6half_tEfNS_4arch4Sm80ELb0ELb0ELb1ELb1ELb0ELb1ELb1ELb1EEENS1_21CollectiveEpilogueFwdINS6_IJS8_S8_S9_EEENS6_IJNS7_ILi1EEESH_SH_EEESB_SD_Li256ELb1ELb1ELb1ELb0EEENS1_36VarlenDynamicPersistentTileSchedulerILi128ELi112ELi256ELi256ELb1ELb1ELb0ELb0ELb1ELb1EEEEEEEEEvNT_6ParamsE,@"STO_CUDA_ENTRY STV_DEFAULT"
_ZN7cutlass13device_kernelIN5flash19enable_sm80_to_sm89INS1_16FlashAttnFwdSm80INS1_25CollectiveMainloopFwdSm80ILi8ELi1ELb1EN4cute5tupleIJNS5_1CILi128EEENS7_ILi112EEES8_EEELi128ENS_6half_tEfNS_4arch4Sm80ELb0ELb0ELb1ELb1ELb0ELb1ELb1ELb1EEENS1_21CollectiveEpilogueFwdINS6_IJS8_S8_S9_EEENS6_IJNS7_ILi1EEESH_SH_EEESB_SD_Li256ELb1ELb1ELb1ELb0EEENS1_36VarlenDynamicPersistentTileSchedulerILi128ELi112ELi256ELi256ELb1ELb1ELb0ELb0ELb1ELb1EEEEEEEEEvNT_6ParamsE:
        /* <DEDUP_REMOVED lines=15> */
[----:B------:R-:W-:-:S02]  /*00f0*/  IMAD.MOV.U32 R8, RZ, RZ, RZ ;  /* 0x000000ffff087224 */ /* 0x000fc400078e00ff */
[----:B-1----:R-:W-:Y:S01]  /*0100*/  IMAD.MOV.U32 R7, RZ, RZ, RZ ;  /* 0x000000ffff077224 */ /* 0x002fe200078e00ff */
        /* <DEDUP_REMOVED lines=13> */
[----:B------:R-:W-:Y:S02]  /*01e0*/  ISETP.GE.U32.AND P1, PT, R15, 0x10, PT ;  /* 0x000000100f00780c */ /* 0x000fe40003f26070 */
[----:B------:R-:W-:Y:S01]  /*01f0*/  MOV R10, RZ ;  /* 0x000000ff000a7202 */ /* 0x000fe20000000f00 */
[----:B--2---:R-:W-:-:S05]  /*0200*/  IMAD R4, R8, R7, RZ ;  /* 0x0000000708047224 */ /* 0x004fca00078e02ff */
[----:B------:R-:W2:Y:S02]  /*0210*/  SHFL.UP PT, R0, R4, 0x1, RZ ;  /* 0x0420000004007989 */ /* 0x000ea400000e00ff */
[----:B--2---:R-:W-:-:S05]  /*0220*/  SEL R0, R0, RZ, P5 ;  /* 0x000000ff00007207 */ /* 0x004fca0002800000 */
[----:B------:R-:W-:-:S05]  /*0230*/  IMAD.IADD R4, R4, 0x1, R0 ;  /* 0x0000000104047824 */ /* 0x000fca00078e0200 */
[----:B------:R-:W2:Y:S02]  /*0240*/  SHFL.UP PT, R0, R4, 0x2, RZ ;  /* 0x0440000004007989 */ /* 0x000ea400000e00ff */
[----:B--2---:R-:W-:-:S04]  /*0250*/  SEL R0, R0, RZ, P4 ;  /* 0x000000ff00007207 */ /* 0x004fc80002000000 */
[----:B------:R-:W-:-:S05]  /*0260*/  IADD3 R4, R4, R0, RZ ;  /* 0x0000000004047210 */ /* 0x000fca0007ffe0ff */
        /* <DEDUP_REMOVED lines=16> */
.L_x_238:
        /* <DEDUP_REMOVED lines=17> */
.L_x_396:
        /* <DEDUP_REMOVED lines=16> */
.L_x_397:
[----:B--2---:R-:W-:-:S05]  /*0580*/  IMAD R0, R0, c[0x0][0x538], RZ ;  /* 0x00014e0000007a24 */ /* 0x004fca00078e02ff */
[----:B------:R-:W-:-:S04]  /*0590*/  IADD3 R6, R0, R6, RZ ;  /* 0x0000000600067210 */ /* 0x000fc80007ffe0ff */
[----:B------:R-:W-:-:S13]  /*05a0*/  ISETP.GT.AND P0, PT, R6, UR4, PT ;  /* 0x0000000406007c0c */ /* 0x000fda000bf04270 */
[----:B-1----:R-:W-:Y:S05]  /*05b0*/  @!P0 BRA `(.L_x_238) ;  /* 0xfffffdb000008947 */ /* 0x002fea000383ffff */
.L_x_234:
[----:B------:R-:W-:-:S05]  /*05c0*/  IADD3 R13, -R0, R6, RZ ;  /* 0x00000006000d7210 */ /* 0x000fca0007ffe1ff */
[----:B------:R-:W-:-:S05]  /*05d0*/  IMAD R0, R4, c[0x0][0x538], R13 ;  /* 0x00014e0004007a24 */ /* 0x000fca00078e020d */
[----:B------:R-:W-:Y:S01]  /*05e0*/  ISETP.GT.AND P0, PT, R0, UR4, PT ;  /* 0x0000000400007c0c */ /* 0x000fe2000bf04270 */
[----:B------:R-:W-:-:S12]  /*05f0*/  BRA.DIV ~URZ, `(.L_x_239) ;  /* 0x000183b27f007947 */ /* 0x000fd8000b800000 */
[----:B------:R-:W-:-:S04]  /*0600*/  VOTE.ANY R5, PT, !P0 ;  /* 0x0000000000057806 */ /* 0x000fc800040e0100 */
.L_x_398:
[----:B------:R1:W2:Y:S01]  /*0610*/  POPC R14, R5 ;  /* 0x00000005000e7309 */ /* 0x0002a20000000000 */
[----:B------:R-:W-:Y:S05]  /*0620*/  BRA.DIV ~URZ, `(.L_x_240) ;  /* 0x000183d27f007947 */ /* 0x000fea000b800000 */
[----:B--2---:R2:W3:Y:S01]  /*0630*/  SHFL.IDX PT, R12, R8, R14, 0x1f ;  /* 0x00001f0e080c7589 */ /* 0x0044e200000e0000 */
[----:B------:R-:W-:-:S03]  /*0640*/  MOV R6, RZ ;  /* 0x000000ff00067202 */ /* 0x000fc60000000f00 */
[----:B------:R2:W4:Y:S04]  /*0650*/  SHFL.IDX PT, R11, R7, R14, 0x1f ;  /* 0x00001f0e070b7589 */ /* 0x00052800000e0000 */
.L_x_399:
[----:B------:R-:W-:Y:S01]  /*0660*/  ISETP.NE.AND P0, PT, R5, RZ, PT ;  /* 0x000000ff0500720c */ /* 0x000fe20003f05270 */
[----:B------:R-:W-:-:S12]  /*0670*/  BSSY B0, `(.L_x_241) ;  /* 0x0000005000007945 */ /* 0x000fd80003800000 */
[----:B------:R-:W-:Y:S05]  /*0680*/  @!P0 BRA `(.L_x_242) ;  /* 0x0000003000008947 */ /* 0x000fea0003800000 */
[----:B------:R-:W-:Y:S01]  /*0690*/  IADD3 R3, R14, -0x1, RZ ;  /* 0xffffffff0e037810 */ /* 0x000fe20007ffe0ff */
[----:B------:R-:W-:Y:S05]  /*06a0*/  BRA.DIV ~URZ, `(.L_x_243) ;  /* 0x000184327f007947 */ /* 0x000fea000b800000 */
[----:B------:R1:W2:Y:S02]  /*06b0*/  SHFL.IDX PT, R6, R4, R3, 0x1f ;  /* 0x00001f0304067589 */ /* 0x0002a400000e0000 */
.L_x_242:
[----:B------:R-:W-:Y:S05]  /*06c0*/  BSYNC B0 ;  /* 0x0000000000007941 */ /* 0x000fea0003800000 */
.L_x_241:
[----:B---3--:R-:W-:Y:S01]  /*06d0*/  IABS R0, R12 ;  /* 0x0000000c00007213 */ /* 0x008fe20000000000 */
[----:B-12---:R-:W-:-:S04]  /*06e0*/  IMAD R4, R6, c[0x0][0x538], R13 ;  /* 0x00014e0006047a24 */ /* 0x006fc800078e020d */
[----:B------:R-:W-:Y:S01]  /*06f0*/  IMAD.MOV.U32 R5, RZ, RZ, R0 ;  /* 0x000000ffff057224 */ /* 0x000fe200078e0000 */
[----:B----4-:R-:W-:Y:S01]  /*0700*/  IABS R0, R11 ;  /* 0x0000000b00007213 */ /* 0x010fe20000000000 */
[----:B------:R1:W-:Y:S01]  /*0710*/  STL [R1+0x38], R4 ;  /* 0x0000380401007387 */ /* 0x0003e20000100800 */
[----:B------:R-:W-:Y:S01]  /*0720*/  IADD3 R9, -R4, UR4, RZ ;  /* 0x0000000404097c10 */ /* 0x000fe2000fffe1ff */
[----:B------:R-:W2:Y:S02]  /*0730*/  I2F.RP R2, R5 ;  /* 0x0000000500027306 */ /* 0x000ea40000209400 */
[----:B------:R-:W-:Y:S01]  /*0740*/  IMAD.MOV.U32 R7, RZ, RZ, R0 ;  /* 0x000000ffff077224 */ /* 0x000fe200078e0000 */
[----:B------:R-:W-:Y:S02]  /*0750*/  IABS R6, R9 ;  /* 0x0000000900067213 */ /* 0x000fe40000000000 */
[----:B------:R-:W-:-:S03]  /*0760*/  IABS R0, R12 ;  /* 0x0000000c00007213 */ /* 0x000fc60000000000 */
[----:B------:R-:W-:Y:S01]  /*0770*/  I2F.RP R8, R7 ;  /* 0x0000000700087306 */ /* 0x000fe20000209400 */
[----:B------:R-:W-:-:S07]  /*0780*/  IADD3 R0, RZ, -R0, RZ ;  /* 0x80000000ff007210 */ /* 0x000fce0007ffe0ff */
[----:B--2---:R-:W2:Y:S02]  /*0790*/  MUFU.RCP R2, R2 ;  /* 0x0000000200027308 */ /* 0x004ea40000001000 */
[----:B--2---:R-:W-:-:S06]  /*07a0*/  IADD3 R2, R2, 0xffffffe, RZ ;  /* 0x0ffffffe02027810 */ /* 0x004fcc0007ffe0ff */
[----:B------:R-:W2:Y:S02]  /*07b0*/  F2I.FTZ.U32.TRUNC.NTZ R3, R2 ;  /* 0x0000000200037305 */ /* 0x000ea4000021f000 */
[----:B--2---:R-:W-:-:S04]  /*07c0*/  IMAD.MOV R2, RZ, RZ, -R3 ;  /* 0x000000ffff027224 */ /* 0x004fc800078e0a03 */
[----:B-1----:R-:W-:Y:S02]  /*07d0*/  IMAD R4, R2, R5, RZ ;  /* 0x0000000502047224 */ /* 0x002fe400078e02ff */
        /* <DEDUP_REMOVED lines=52> */
.L_x_235:
[----:B------:R-:W-:Y:S01]  /*0b20*/  MOV R0, UR4 ;  /* 0x0000000400007c02 */ /* 0x000fe20008000f00 */
[----:B------:R-:W-:Y:S04]  /*0b30*/  STL [R1+0x3c], RZ ;  /* 0x00003cff01007387 */ /* 0x000fe80000100800 */
[----:B------:R-:W-:Y:S04]  /*0b40*/  STL [R1+0x40], RZ ;  /* 0x000040ff01007387 */ /* 0x000fe80000100800 */
[----:B------:R1:W-:Y:S02]  /*0b50*/  STL [R1+0x38], R0 ;  /* 0x0000380001007387 */ /* 0x0003e40000100800 */
[----:B-1----:R-:W-:-:S05]  /*0b60*/  MOV R0, c[0x0][0x53c] ;  /* 0x00014f0000007a02 */ /* 0x002fca0000000f00 */
[----:B------:R1:W-:Y:S02]  /*0b70*/  STL [R1+0x44], R0 ;  /* 0x0000440001007387 */ /* 0x0003e40000100800 */
.L_x_244:
        /* <DEDUP_REMOVED lines=8> */
.L_x_233:
[----:B------:R-:W2:Y:S02]  /*0c00*/  LDL R0, [R1+0x44] ;  /* 0x0000440001007983 */ /* 0x000ea40000100800 */
[----:B--2---:R-:W-:-:S13]  /*0c10*/  ISETP.GE.AND P0, PT, R0, c[0x0][0x53c], PT ;  /* 0x00014f0000007a0c */ /* 0x004fda0003f06270 */
[----:B------:R-:W-:Y:S05]  /*0c20*/  @P0 EXIT ;  /* 0x000000000000094d */ /* 0x000fea0003800000 */
[----:B------:R-:W2:Y:S02]  /*0c30*/  S2R R15, SR_TID.X ;  /* 0x00000000000f7919 */ /* 0x000ea40000002100 */
[----:B--2---:R-:W-:-:S04]  /*0c40*/  SHF.R.S32.HI R13, RZ, 0x1f, R15 ;  /* 0x0000001fff0d7819 */ /* 0x004fc8000001140f */
[CC--:B------:R-:W-:Y:S02]  /*0c50*/  LEA.HI R3, R13.reuse, R15.reuse, RZ, 0x4 ;  /* 0x0000000f0d037211 */ /* 0x0c0fe400078f20ff */
[CC--:B------:R-:W-:Y:S02]  /*0c60*/  LEA.HI R14, R13.reuse, R15.reuse, RZ, 0x3 ;  /* 0x0000000f0d0e7211 */ /* 0x0c0fe400078f18ff */
[----:B-1----:R-:W-:Y:S02]  /*0c70*/  SHF.R.S32.HI R4, RZ, 0x4, R3 ;  /* 0x00000004ff047819 */ /* 0x002fe40000011403 */
[----:B------:R-:W-:Y:S02]  /*0c80*/  LEA.HI R8, R13, R15, RZ, 0x2 ;  /* 0x0000000f0d087211 */ /* 0x000fe400078f10ff */
[----:B------:R-:W-:Y:S02]  /*0c90*/  LEA.HI R0, R3, R4, RZ, 0x1 ;  /* 0x0000000403007211 */ /* 0x000fe400078f08ff */
[----:B------:R-:W-:-:S02]  /*0ca0*/  SHF.R.S32.HI R229, RZ, 0x3, R14 ;  /* 0x00000003ffe57819 */ /* 0x000fc4000001140e */
[----:B------:R-:W-:Y:S02]  /*0cb0*/  LOP3.LUT R0, R0, 0xfffffffe, RZ, 0xc0, !PT ;  /* 0xfffffffe00007812 */ /* 0x000fe400078ec0ff */
[----:B------:R-:W-:Y:S02]  /*0cc0*/  LOP3.LUT R5, R14, 0xfffffff8, RZ, 0xc0, !PT ;  /* 0xfffffff80e057812 */ /* 0x000fe400078ec0ff */
[----:B------:R-:W-:Y:S01]  /*0cd0*/  SHF.R.S32.HI R6, RZ, 0x2, R8 ;  /* 0x00000002ff067819 */ /* 0x000fe20000011408 */
[----:B------:R-:W-:Y:S01]  /*0ce0*/  IMAD.IADD R12, R4, 0x1, -R0 ;  /* 0x00000001040c7824 */ /* 0x000fe200078e0a00 */
[----:B------:R-:W-:Y:S01]  /*0cf0*/  SHF.R.S32.HI R2, RZ, 0x1f, R8 ;  /* 0x0000001fff027819 */ /* 0x000fe20000011408 */
[----:B------:R-:W-:Y:S01]  /*0d00*/  IMAD.SHL.U32 R4, R229, 0x40, RZ ;  /* 0x00000040e5047824 */ /* 0x000fe200078e00ff */
[----:B------:R-:W-:Y:S01]  /*0d10*/  LOP3.LUT R0, R3, 0xfffffff0, RZ, 0xc0, !PT ;  /* 0xfffffff003007812 */ /* 0x000fe200078ec0ff */
[----:B------:R-:W-:Y:S01]  /*0d20*/  IMAD.IADD R16, R15, 0x1, -R5 ;  /* 0x000000010f107824 */ /* 0x000fe200078e0a05 */
[----:B------:R-:W-:-:S02]  /*0d30*/  LEA.HI R2, R2, R6, RZ, 0x3 ;  /* 0x0000000602027211 */ /* 0x000fc400078f18ff */
[----:B------:R-:W-:Y:S01]  /*0d40*/  LOP3.LUT R3, R4, 0x1c0, RZ, 0xc0, !PT ;  /* 0x000001c004037812 */ /* 0x000fe200078ec0ff */
[----:B------:R-:W-:Y:S01]  /*0d50*/  IMAD.SHL.U32 R209, R16, 0x8, RZ ;  /* 0x0000000810d17824 */ /* 0x000fe200078e00ff */
[----:B------:R-:W-:Y:S01]  /*0d60*/  LOP3.LUT R2, R2, 0xfffffff8, RZ, 0xc0, !PT ;  /* 0xfffffff802027812 */ /* 0x000fe200078ec0ff */
[----:B------:R-:W-:Y:S01]  /*0d70*/  IMAD.IADD R0, R15, 0x1, -R0 ;  /* 0x000000010f007824 */ /* 0x000fe200078e0a00 */
[----:B------:R-:W-:Y:S02]  /*0d80*/  SHF.R.U32.HI R5, RZ, 0x3, R3 ;  /* 0x00000003ff057819 */ /* 0x000fe40000011603 */
[----:B------:R-:W-:Y:S01]  /*0d90*/  LOP3.LUT R3, R3, 0x38, R209, 0xf8, !PT ;  /* 0x0000003803037812 */ /* 0x000fe200078ef8d1 */
[----:B------:R-:W-:Y:S01]  /*0da0*/  IMAD.IADD R2, R6, 0x1, -R2 ;  /* 0x0000000106027824 */ /* 0x000fe200078e0a02 */
[----:B------:R-:W-:Y:S02]  /*0db0*/  LEA.HI R6, R13, R15, RZ, 0x5 ;  /* 0x0000000f0d067211 */ /* 0x000fe400078f28ff */
[----:B------:R-:W-:-:S02]  /*0dc0*/  LOP3.LUT R4, R8, 0xfffffffc, RZ, 0xc0, !PT ;  /* 0xfffffffc08047812 */ /* 0x000fc400078ec0ff */
[----:B------:R-:W-:Y:S02]  /*0dd0*/  SHF.R.S32.HI R7, RZ, 0x1f, R0 ;  /* 0x0000001fff077819 */ /* 0x000fe40000011400 */
[----:B------:R-:W-:Y:S02]  /*0de0*/  LOP3.LUT R9, R3, R5, RZ, 0x3c, !PT ;  /* 0x0000000503097212 */ /* 0x000fe400078e3cff */
[----:B------:R-:W-:Y:S01]  /*0df0*/  SHF.R.S32.HI R3, RZ, 0x5, R6 ;  /* 0x00000005ff037819 */ /* 0x000fe20000011406 */
[----:B------:R-:W-:Y:S01]  /*0e00*/  IMAD.IADD R6, R15, 0x1, -R4 ;  /* 0x000000010f067824 */ /* 0x000fe200078e0a04 */
[----:B------:R-:W-:Y:S01]  /*0e10*/  LEA.HI R10, R7, R0, RZ, 0x3 ;  /* 0x00000000070a7211 */ /* 0x000fe200078f18ff */
[C---:B------:R-:W-:Y:S01]  /*0e20*/  IMAD.SHL.U32 R4, R2.reuse, 0x40, RZ ;  /* 0x0000004002047824 */ /* 0x040fe200078e00ff */
[----:B------:R-:W-:Y:S01]  /*0e30*/  R2P PR, R2, 0x6 ;  /* 0x0000000602007804 */ /* 0x000fe20000000000 */
[----:B------:R-:W-:Y:S01]  /*0e40*/  IMAD.SHL.U32 R11, R3, 0x400, RZ ;  /* 0x00000400030b7824 */ /* 0x000fe200078e00ff */
[----:B------:R-:W-:-:S02]  /*0e50*/  LOP3.LUT R5, R10, 0xfffffff8, RZ, 0xc0, !PT ;  /* 0xfffffff80a057812 */ /* 0x000fc400078ec0ff */
[----:B------:R-:W-:Y:S02]  /*0e60*/  LOP3.LUT R4, R4, 0x1c0, RZ, 0xc0, !PT ;  /* 0x000001c004047812 */ /* 0x000fe400078ec0ff */
[----:B------:R-:W-:Y:S01]  /*0e70*/  LOP3.LUT R3, R2, 0x1, RZ, 0xc0, !PT ;  /* 0x0000000102037812 */ /* 0x000fe200078ec0ff */
[----:B------:R-:W-:Y:S01]  /*0e80*/  IMAD.IADD R7, R0, 0x1, -R5 ;  /* 0x0000000100077824 */ /* 0x000fe200078e0a05 */
[----:B------:R-:W-:Y:S01]  /*0e90*/  LEA.HI R0, R4, R4, RZ, 0x1d ;  /* 0x0000000404007211 */ /* 0x000fe200078fe8ff */
[----:B------:R-:W-:Y:S01]  /*0ea0*/  IMAD R2, R6, 0x2, R11 ;  /* 0x0000000206027824 */ /* 0x000fe200078e020b */
[----:B------:R-:W-:Y:S01]  /*0eb0*/  ISETP.NE.U32.AND P0, PT, R3, 0x1, PT ;  /* 0x000000010300780c */ /* 0x000fe20003f05070 */
[----:B------:R-:W-:Y:S01]  /*0ec0*/  IMAD.SHL.U32 R3, R16, 0x40, RZ ;  /* 0x0000004010037824 */ /* 0x000fe200078e00ff */
[----:B------:R-:W-:Y:S01]  /*0ed0*/  LEA.HI R4, R13, R15, RZ, 0x6 ;  /* 0x0000000f0d047211 */ /* 0x000fe200078f30ff */
[----:B------:R-:W-:Y:S01]  /*0ee0*/  IMAD.IADD R8, R2, 0x1, R0 ;  /* 0x0000000102087824 */ /* 0x000fe200078e0200 */
[C---:B------:R-:W-:Y:S01]  /*0ef0*/  LOP3.LUT P4, RZ, R7.reuse, 0x2, RZ, 0xc0, !PT ;  /* 0x0000000207ff7812 */ /* 0x040fe2000788c0ff */
[----:B------:R-:W-:Y:S01]  /*0f00*/  IMAD.SHL.U32 R0, R7, 0x40, RZ ;  /* 0x0000004007007824 */ /* 0x000fe200078e00ff */
[----:B------:R-:W-:Y:S01]  /*0f10*/  LOP3.LUT R2, R3, 0x1c0, RZ, 0xc0, !PT ;  /* 0x000001c003027812 */ /* 0x000fe200078ec0ff */
[----:B------:R-:W-:Y:S01]  /*0f20*/  IMAD.SHL.U32 R3, R4, 0x8, RZ ;  /* 0x0000000804037824 */ /* 0x000fe200078e00ff */
[----:B------:R-:W-:Y:S01]  /*0f30*/  LOP3.LUT P3, RZ, R7, 0x4, RZ, 0xc0, !PT ;  /* 0x0000000407ff7812 */ /* 0x000fe2000786c0ff */
[----:B------:R-:W-:Y:S01]  /*0f40*/  IMAD.SHL.U32 R4, R12, 0x8, RZ ;  /* 0x000000080c047824 */ /* 0x000fe200078e00ff */
[----:B------:R-:W-:Y:S01]  /*0f50*/  LOP3.LUT R0, R0, 0x1c0, RZ, 0xc0, !PT ;  /* 0x000001c000007812 */ /* 0x000fe200078ec0ff */
[----:B------:R-:W-:Y:S01]  /*0f60*/  IMAD.MOV.U32 R7, RZ, RZ, 0x40 ;  /* 0x00000040ff077424 */ /* 0x000fe200078e00ff */
[----:B------:R-:W-:-:S02]  /*0f70*/  LOP3.LUT R6, R2, 0x8, R14, 0xf8, !PT ;  /* 0x0000000802067812 */ /* 0x000fc400078ef80e */
[----:B------:R-:W-:Y:S02]  /*0f80*/  SHF.R.U32.HI R5, RZ, 0x3, R2 ;  /* 0x00000003ff057819 */ /* 0x000fe40000011602 */
[----:B------:R-:W-:Y:S02]  /*0f90*/  LOP3.LUT R2, R0, 0x8, R4, 0xf8, !PT ;  /* 0x0000000800027812 */ /* 0x000fe400078ef804 */
[----:B------:R-:W-:Y:S02]  /*0fa0*/  SHF.R.U32.HI R0, RZ, 0x3, R0 ;  /* 0x00000003ff007819 */ /* 0x000fe40000011600 */
[----:B------:R-:W-:Y:S01]  /*0fb0*/  LOP3.LUT R6, R6, R5, RZ, 0x3c, !PT ;  /* 0x0000000506067212 */ /* 0x000fe200078e3cff */
[----:B------:R-:W-:Y:S01]  /*0fc0*/  IMAD.SHL.U32 R5, R8, 0x2, RZ ;  /* 0x0000000208057824 */ /* 0x000fe200078e00ff */
[----:B------:R-:W-:Y:S01]  /*0fd0*/  LOP3.LUT R0, R2, R0, RZ, 0x3c, !PT ;  /* 0x0000000002007212 */ /* 0x000fe200078e3cff */
[----:B------:R-:W-:Y:S01]  /*0fe0*/  IMAD.SHL.U32 R2, R10, 0x40, RZ ;  /* 0x000000400a027824 */ /* 0x000fe200078e00ff */
[----:B------:R-:W-:Y:S01]  /*0ff0*/  LOP3.LUT R3, R3, 0xfffffe00, RZ, 0xc0, !PT ;  /* 0xfffffe0003037812 */ /* 0x000fe200078ec0ff */
[----:B------:R-:W-:Y:S01]  /*1000*/  IMAD.MOV.U32 R8, RZ, RZ, 0x20 ;  /* 0x00000020ff087424 */ /* 0x000fe200078e00ff */
[----:B------:R-:W-:-:S02]  /*1010*/  IADD3 R4, R5, 0x80, RZ ;  /* 0x0000008005047810 */ /* 0x000fc40007ffe0ff */
[----:B------:R-:W-:Y:S02]  /*1020*/  IADD3 R15, R5, 0x70, RZ ;  /* 0x00000070050f7810 */ /* 0x000fe40007ffe0ff */
[----:B------:R-:W-:Y:S01]  /*1030*/  LOP3.LUT R2, R0, 0xfffffe00, R2, 0xf8, !PT ;  /* 0xfffffe0000027812 */ /* 0x000fe200078ef802 */
[----:B------:R-:W-:Y:S01]  /*1040*/  IMAD.SHL.U32 R0, R16, 0x4, RZ ;  /* 0x0000000410007824 */ /* 0x000fe200078e00ff */
[----:B------:R-:W-:Y:S02]  /*1050*/  @P0 IADD3 R15, R4, 0x10, RZ ;  /* 0x00000010040f0810 */ /* 0x000fe40007ffe0ff */
[----:B------:R-:W-:Y:S02]  /*1060*/  IADD3 R4, R229, 0x20, RZ ;  /* 0x00000020e5047810 */ /* 0x000fe40007ffe0ff */
[----:B------:R-:W-:Y:S01]  /*1070*/  LOP3.LUT R9, R9, R3, RZ, 0xfc, !PT ;  /* 0x0000000309097212 */ /* 0x000fe200078efcff */
[----:B------:R-:W-:Y:S01]  /*1080*/  IMAD R3, R12, 0x200, R6 ;  /* 0x000002000c037824 */ /* 0x000fe200078e0206 */
[----:B------:R-:W-:Y:S01]  /*1090*/  IADD3 R4, R229, 0x60, RZ ;  /* 0x00000060e5047810 */ /* 0x000fe20007ffe0ff */
[----:B------:R-:W-:Y:S01]  /*10a0*/  STL [R1+0x4c], R15 ;  /* 0x00004c0f01007387 */ /* 0x000fe20000100800 */
[----:B------:R-:W-:Y:S01]  /*10b0*/  SEL R4, R7, 0xffffffc0, !P2 ;  /* 0xffffffc007047807 */ /* 0x000fe20005000000 */
[----:B------:R-:W-:Y:S01]  /*10c0*/  IMAD.SHL.U32 R210, R9, 0x2, RZ ;  /* 0x0000000209d27824 */ /* 0x000fe200078e00ff */
[----:B------:R-:W-:-:S02]  /*10d0*/  IADD3 R6, R229, 0x40, RZ ;  /* 0x00000040e5067810 */ /* 0x000fc40007ffe0ff */
[----:B------:R-:W-:Y:S02]  /*10e0*/  SEL R6, R8, 0xffffffe0, !P1 ;  /* 0xffffffe008067807 */ /* 0x000fe40004800000 */
[----:B------:R-:W-:Y:S02]  /*10f0*/  IADD3 R68, R0, 0x20, RZ ;  /* 0x0000002000447810 */ /* 0x000fe40007ffe0ff */
[----:B------:R-:W-:Y:S01]  /*1100*/  SEL R0, R7, 0xffffffc0, !P3 ;  /* 0xffffffc007007807 */ /* 0x000fe20005800000 */
[C---:B------:R-:W-:Y:S01]  /*1110*/  IMAD.IADD R7, R5.reuse, 0x1, R4 ;  /* 0x0000000105077824 */ /* 0x040fe200078e0204 */
[C---:B------:R-:W-:Y:S01]  /*1120*/  LEA R202, R2.reuse, 0x100, 0x1 ;  /* 0x0000010002ca7811 */ /* 0x040fe200078e08ff */
[----:B------:R-:W-:Y:S01]  /*1130*/  IMAD.IADD R10, R5, 0x1, R6 ;  /* 0x00000001050a7824 */ /* 0x000fe200078e0206 */
[----:B------:R-:W-:Y:S01]  /*1140*/  LEA R201, R3, 0x8100, 0x1 ;  /* 0x0000810003c97811 */ /* 0x000fe200078e08ff */
[----:B------:R-:W-:Y:S01]  /*1150*/  IMAD.IADD R5, R2, 0x1, R11 ;  /* 0x0000000102057824 */ /* 0x000fe200078e020b */
[----:B------:R1:W-:Y:S01]  /*1160*/  STL [R1+0x64], R7 ;  /* 0x0000640701007387 */ /* 0x0003e20000100800 */
[--C-:B------:R-:W-:Y:S01]  /*1170*/  IMAD.IADD R2, R6, 0x1, R15.reuse ;  /* 0x0000000106027824 */ /* 0x100fe200078e020f */
[----:B------:R-:W-:Y:S01]  /*1180*/  SEL R3, R8, 0xffffffe0, !P4 ;  /* 0xffffffe008037807 */ /* 0x000fe20006000000 */
[----:B------:R-:W-:Y:S01]  /*1190*/  IMAD.IADD R6, R4, 0x1, R15 ;  /* 0x0000000104067824 */ /* 0x000fe200078e020f */
[----:B------:R-:W-:Y:S01]  /*11a0*/  STL [R1+0x54], R10 ;  /* 0x0000540a01007387 */ /* 0x000fe20000100800 */
[----:B------:R-:W-:Y:S01]  /*11b0*/  IADD3 R228, -R229, 0x70, RZ ;  /* 0x00000070e5e47810 */ /* 0x000fe20007ffe1ff */
[--C-:B------:R-:W-:Y:S01]  /*11c0*/  IMAD.IADD R205, R0, 0x1, R202.reuse ;  /* 0x0000000100cd7824 */ /* 0x100fe200078e02ca */
[----:B------:R-:W-:Y:S01]  /*11d0*/  IADD3 R209, R209, 0x40, RZ ;  /* 0x00000040d1d17810 */ /* 0x000fe20007ffe0ff */
[----:B------:R-:W-:Y:S01]  /*11e0*/  IMAD.IADD R203, R3, 0x1, R202 ;  /* 0x0000000103cb7824 */ /* 0x000fe200078e02ca */
[----:B------:R-:W-:-:S03]  /*11f0*/  LEA R207, R5, 0x100, 0x1 ;  /* 0x0000010005cf7811 */ /* 0x000fc600078e08ff */
[----:B------:R-:W-:Y:S02]  /*1200*/  IMAD.IADD R204, R0, 0x1, R203 ;  /* 0x0000000100cc7824 */ /* 0x000fe400078e02cb */
[----:B-1----:R-:W-:-:S05]  /*1210*/  IMAD.IADD R7, R4, 0x1, R10 ;  /* 0x0000000104077824 */ /* 0x002fca00078e020a */
[----:B------:R-:W-:Y:S04]  /*1220*/  STL [R1+0x60], R7 ;  /* 0x0000600701007387 */ /* 0x000fe80000100800 */
[----:B------:R-:W-:Y:S04]  /*1230*/  STL [R1+0x5c], R6 ;  /* 0x00005c0601007387 */ /* 0x000fe80000100800 */
[----:B------:R1:W-:Y:S02]  /*1240*/  STL [R1+0x50], R2 ;  /* 0x0000500201007387 */ /* 0x0003e40000100800 */
[----:B-1----:R-:W-:-:S05]  /*1250*/  IMAD.IADD R2, R2, 0x1, R4 ;  /* 0x0000000102027824 */ /* 0x002fca00078e0204 */
[----:B------:R1:W-:Y:S02]  /*1260*/  STL [R1+0x58], R2 ;  /* 0x0000580201007387 */ /* 0x0003e40000100800 */
.L_x_395:
[----:B------:R-:W2:Y:S01]  /*1270*/  LDL R0, [R1+0x44] ;  /* 0x0000440001007983 */ /* 0x000ea20000100800 */
[----:B------:R-:W-:Y:S01]  /*1280*/  IMAD.MOV.U32 R12, RZ, RZ, 0x4 ;  /* 0x00000004ff0c7424 */ /* 0x000fe200078e00ff */
[----:B------:R-:W-:Y:S02]  /*1290*/  ISETP.NE.U32.AND P4, PT, RZ, c[0x0][0x360], PT ;  /* 0x0000d800ff007a0c */ /* 0x000fe40003f85070 */
[----:B------:R-:W-:Y:S01]  /*12a0*/  ISETP.NE.U32.AND P0, PT, RZ, c[0x0][0x370], PT ;  /* 0x0000dc00ff007a0c */ /* 0x000fe20003f05070 */
[----:B------:R-:W3:Y:S01]  /*12b0*/  LDL R13, [R1+0x40] ;  /* 0x00004000010d7983 */ /* 0x000ee20000100800 */
[----:B------:R-:W-:Y:S01]  /*12c0*/  ISETP.NE.AND.EX P4, PT, RZ, c[0x0][0x364], PT, P4 ;  /* 0x0000d900ff007a0c */ /* 0x000fe20003f85340 */
[----:B-12---:R-:W-:-:S05]  /*12d0*/  IMAD.WIDE R2, R0, R12, c[0x0][0x588] ;  /* 0x0001620000027625 */ /* 0x006fca00078e020c */
[----:B------:R-:W2:Y:S01]  /*12e0*/  LDG.E R34, [R2.64] ;  /* 0x0000000a02227981 */ /* 0x000ea2000c1e1900 */
[----:B------:R-:W-:Y:S01]  /*12f0*/  ISETP.NE.AND.EX P2, PT, RZ, c[0x0][0x374], PT, P0 ;  /* 0x0000dd00ff007a0c */ /* 0x000fe20003f45300 */
[----:B------:R-:W-:Y:S01]  /*1300*/  IMAD.MOV.U32 R172, RZ, RZ, RZ ;  /* 0x000000ffffac7224 */ /* 0x000fe200078e00ff */
[----:B------:R-:W-:Y:S02]  /*1310*/  ISETP.NE.U32.AND P3, PT, RZ, c[0x0][0x348], PT ;  /* 0x0000d200ff007a0c */ /* 0x000fe40003f65070 */
[----:B------:R-:W-:Y:S02]  /*1320*/  ISETP.NE.U32.AND P5, PT, RZ, c[0x0][0x358], PT ;  /* 0x0000d600ff007a0c */ /* 0x000fe40003fa5070 */
[----:B------:R-:W-:Y:S02]  /*1330*/  ISETP.NE.AND.EX P3, PT, RZ, c[0x0][0x34c], PT, P3 ;  /* 0x0000d300ff007a0c */ /* 0x000fe40003f65330 */
[----:B------:R-:W-:Y:S01]  /*1340*/  ISETP.NE.AND.EX P5, PT, RZ, c[0x0][0x35c], PT, P5 ;  /* 0x0000d700ff007a0c */ /* 0x000fe20003fa5350 */
[----:B------:R-:W-:-:S02]  /*1350*/  IMAD.MOV.U32 R166, RZ, RZ, RZ ;  /* 0x000000ffffa67224 */ /* 0x000fc400078e00ff */
[----:B------:R-:W-:Y:S02]  /*1360*/  IMAD.MOV.U32 R171, RZ, RZ, RZ ;  /* 0x000000ffffab7224 */ /* 0x000fe400078e00ff */
[----:B------:R-:W-:Y:S01]  /*1370*/  IMAD.MOV.U32 R11, RZ, RZ, RZ ;  /* 0x000000ffff0b7224 */ /* 0x000fe200078e00ff */
[----:B--2---:R-:W-:Y:S02]  /*1380*/  SHF.R.S32.HI R146, RZ, 0x1f, R34 ;  /* 0x0000001fff927819 */ /* 0x004fe40000011422 */
[C---:B------:R-:W-:Y:S02]  /*1390*/  @P4 LEA R2, P0, R34.reuse, c[0x0][0x360], 0x2 ;  /* 0x0000d80022024a11 */ /* 0x040fe400078010ff */
[C---:B------:R-:W-:Y:S02]  /*13a0*/  @P2 LEA R4, P1, R34.reuse, c[0x0][0x370], 0x2 ;  /* 0x0000dc0022042a11 */ /* 0x040fe400078210ff */
[----:B------:R-:W-:Y:S02]  /*13b0*/  @P4 LEA.HI.X R3, R34, c[0x0][0x364], R146, 0x2, P0 ;  /* 0x0000d90022034a11 */ /* 0x000fe400000f1492 */
[----:B------:R-:W-:-:S02]  /*13c0*/  ISETP.NE.U32.AND P0, PT, RZ, c[0x0][0x350], PT ;  /* 0x0000d400ff007a0c */ /* 0x000fc40003f05070 */
[----:B------:R-:W-:Y:S01]  /*13d0*/  @P2 LEA.HI.X R5, R34, c[0x0][0x374], R146, 0x2, P1 ;  /* 0x0000dd0022052a11 */ /* 0x000fe200008f1492 */
[----:B------:R1:W5:Y:S01]  /*13e0*/  @P4 LDG.E R174, [R2.64] ;  /* 0x0000000a02ae4981 */ /* 0x000362000c1e1900 */
[----:B------:R-:W-:-:S03]  /*13f0*/  ISETP.NE.AND.EX P6, PT, RZ, c[0x0][0x354], PT, P0 ;  /* 0x0000d500ff007a0c */ /* 0x000fc60003fc5300 */
[----:B------:R2:W5:Y:S01]  /*1400*/  @P2 LDG.E R172, [R4.64] ;  /* 0x0000000a04ac2981 */ /* 0x000562000c1e1900 */
[----:B------:R-:W-:-:S04]  /*1410*/  LEA R6, P2, R34, c[0x0][0x348], 0x2 ;  /* 0x0000d20022067a11 */ /* 0x000fc800078410ff */
[----:B------:R-:W-:-:S05]  /*1420*/  LEA.HI.X R7, R34, c[0x0][0x34c], R146, 0x2, P2 ;  /* 0x0000d30022077a11 */ /* 0x000fca00010f1492 */
[----:B------:R4:W5:Y:S01]  /*1430*/  @P3 LDG.E R166, [R6.64] ;  /* 0x0000000a06a63981 */ /* 0x000962000c1e1900 */
[C---:B-1----:R-:W-:Y:S02]  /*1440*/  LEA R2, P0, R34.reuse, c[0x0][0x358], 0x2 ;  /* 0x0000d60022027a11 */ /* 0x042fe400078010ff */
[C---:B--2---:R-:W-:Y:S02]  /*1450*/  LEA R4, P1, R34.reuse, c[0x0][0x350], 0x2 ;  /* 0x0000d40022047a11 */ /* 0x044fe400078210ff */
[C-C-:B------:R-:W-:Y:S02]  /*1460*/  LEA.HI.X R3, R34.reuse, c[0x0][0x35c], R146.reuse, 0x2, P0 ;  /* 0x0000d70022037a11 */ /* 0x140fe400000f1492 */
[----:B------:R-:W-:-:S03]  /*1470*/  LEA.HI.X R5, R34, c[0x0][0x354], R146, 0x2, P1 ;  /* 0x0000d50022057a11 */ /* 0x000fc600008f1492 */
[----:B------:R4:W5:Y:S04]  /*1480*/  @P5 LDG.E R11, [R2.64] ;  /* 0x0000000a020b5981 */ /* 0x000968000c1e1900 */
[----:B------:R4:W5:Y:S01]  /*1490*/  @P6 LDG.E R171, [R4.64] ;  /* 0x0000000a04ab6981 */ /* 0x000962000c1e1900 */
[----:B---3--:R-:W-:-:S03]  /*14a0*/  LOP3.LUT R31, R13, 0xffff, RZ, 0xc0, !PT ;  /* 0x0000ffff0d1f7812 */ /* 0x008fc600078ec0ff */
[----:B------:R4:W-:Y:S04]  /*14b0*/  STL [R1+0x18], R34 ;  /* 0x0000182201007387 */ /* 0x0009e80000100800 */
[----:B------:R4:W-:Y:S01]  /*14c0*/  STL [R1+0x2c], R31 ;  /* 0x00002c1f01007387 */ /* 0x0009e20000100800 */
[----:B------:R-:W-:Y:S01]  /*14d0*/  YIELD ;  /* 0x0000000000007946 */ /* 0x000fe20003800000 */
[----:B------:R-:W-:Y:S05]  /*14e0*/  @P4 BRA `(.L_x_245) ;  /* 0x0000005000004947 */ /* 0x000fea0003800000 */
[----:B-----5:R-:W-:Y:S01]  /*14f0*/  MOV R174, c[0x0][0x168] ;  /* 0x00005a0000ae7a02 */ /* 0x020fe20000000f00 */
[----:B------:R-:W-:Y:S05]  /*1500*/  @!P3 BRA `(.L_x_245) ;  /* 0x000000300000b947 */ /* 0x000fea0003800000 */
[----:B------:R-:W2:Y:S04]  /*1510*/  LDG.E R8, [R6.64] ;  /* 0x0000000a06087981 */ /* 0x000ea8000c1e1900 */
[----:B------:R-:W2:Y:S02]  /*1520*/  LDG.E R0, [R6.64+0x4] ;  /* 0x0000040a06007981 */ /* 0x000ea4000c1e1900 */
[----:B--2---:R-:W-:-:S02]  /*1530*/  IADD3 R174, -R8, R0, RZ ;  /* 0x0000000008ae7210 */ /* 0x004fc40007ffe1ff */
.L_x_245:
[----:B------:R-:W-:-:S04]  /*1540*/  ISETP.NE.U32.AND P0, PT, RZ, c[0x0][0x368], PT ;  /* 0x0000da00ff007a0c */ /* 0x000fc80003f05070 */
[----:B------:R-:W-:-:S13]  /*1550*/  ISETP.NE.AND.EX P0, PT, RZ, c[0x0][0x36c], PT, P0 ;  /* 0x0000db00ff007a0c */ /* 0x000fda0003f05300 */
[----:B------:R-:W-:Y:S05]  /*1560*/  @!P0 BRA `(.L_x_246) ;  /* 0x0000004000008947 */ /* 0x000fea0003800000 */
[----:B----4-:R-:W-:-:S04]  /*1570*/  LEA R4, P0, R34, c[0x0][0x368], 0x2 ;  /* 0x0000da0022047a11 */ /* 0x010fc800078010ff */
[----:B------:R-:W-:-:S05]  /*1580*/  LEA.HI.X R5, R34, c[0x0][0x36c], R146, 0x2, P0 ;  /* 0x0000db0022057a11 */ /* 0x000fca00000f1492 */
[----:B------:R1:W5:Y:S01]  /*1590*/  LDG.E R10, [R4.64] ;  /* 0x0000000a040a7981 */ /* 0x000362000c1e1900 */
[----:B------:R-:W-:Y:S05]  /*15a0*/  BRA `(.L_x_247) ;  /* 0x0000005000007947 */ /* 0x000fea0003800000 */
.L_x_246:
[----:B------:R-:W-:Y:S01]  /*15b0*/  MOV R10, c[0x0][0x1d0] ;  /* 0x00007400000a7a02 */ /* 0x000fe20000000f00 */
[----:B------:R-:W-:Y:S05]  /*15c0*/  @!P6 BRA `(.L_x_247) ;  /* 0x000000300000e947 */ /* 0x000fea0003800000 */
[----:B----4-:R-:W2:Y:S04]  /*15d0*/  LDG.E R6, [R4.64] ;  /* 0x0000000a04067981 */ /* 0x010ea8000c1e1900 */
[----:B------:R-:W2:Y:S02]  /*15e0*/  LDG.E R0, [R4.64+0x4] ;  /* 0x0000040a04007981 */ /* 0x000ea4000c1e1900 */
[----:B--2---:R-:W-:Y:S02]  /*15f0*/  IADD3 R10, -R6, R0, RZ ;  /* 0x00000000060a7210 */ /* 0x004fe40007ffe1ff */
.L_x_247:
[----:B-1--4-:R1:W2:Y:S04]  /*1600*/  @P5 LDG.E R5, [R2.64] ;  /* 0x0000000a02055981 */ /* 0x0122a8000c1e1900 */
[----:B------:R1:W2:Y:S01]  /*1610*/  @P5 LDG.E R4, [R2.64+0x4] ;  /* 0x0000040a02045981 */ /* 0x0002a2000c1e1900 */
[----:B------:R-:W-:Y:S01]  /*1620*/  ISETP.NE.U32.AND P0, PT, RZ, c[0x0][0x378], PT ;  /* 0x0000de00ff007a0c */ /* 0x000fe20003f05070 */
[----:B-----5:R-:W-:-:S03]  /*1630*/  IMAD.MOV.U32 R145, RZ, RZ, R10 ;  /* 0x000000ffff917224 */ /* 0x020fc600078e000a */
[----:B------:R-:W-:Y:S01]  /*1640*/  ISETP.NE.AND.EX P1, PT, RZ, c[0x0][0x37c], PT, P0 ;  /* 0x0000df00ff007a0c */ /* 0x000fe20003f25300 */
[----:B------:R-:W-:-:S12]  /*1650*/  IMAD.MOV.U32 R0, RZ, RZ, c[0x0][0x228] ;  /* 0x00008a00ff007624 */ /* 0x000fd800078e00ff */
[----:B-1----:R-:W-:-:S04]  /*1660*/  @P1 LEA R2, P0, R34, c[0x0][0x378], 0x2 ;  /* 0x0000de0022021a11 */ /* 0x002fc800078010ff */
[----:B------:R-:W-:-:S05]  /*1670*/  @P1 LEA.HI.X R3, R34, c[0x0][0x37c], R146, 0x2, P0 ;  /* 0x0000df0022031a11 */ /* 0x000fca00000f1492 */
[----:B------:R1:W5:Y:S01]  /*1680*/  @P1 LDG.E R145, [R2.64] ;  /* 0x0000000a02911981 */ /* 0x000362000c1e1900 */
[----:B------:R-:W-:Y:S01]  /*1690*/  IMAD.IADD R9, R10, 0x1, -R172 ;  /* 0x000000010a097824 */ /* 0x000fe200078e0aac */
[----:B------:R-:W-:Y:S01]  /*16a0*/  BSSY B0, `(.L_x_248) ;  /* 0x0000032000007945 */ /* 0x000fe20003800000 */
[----:B-1----:R-:W-:-:S04]  /*16b0*/  LOP3.LUT R2, R13, 0xff000000, RZ, 0xc0, !PT ;  /* 0xff0000000d027812 */ /* 0x002fc800078ec0ff */
[----:B------:R-:W-:Y:S01]  /*16c0*/  SHF.R.U32.HI R2, RZ, 0x8, R2 ;  /* 0x00000008ff027819 */ /* 0x000fe20000011602 */
[----:B--2---:R-:W-:Y:S01]  /*16d0*/  @P5 IMAD.IADD R0, R4, 0x1, -R5 ;  /* 0x0000000104005824 */ /* 0x004fe200078e0a05 */
[----:B------:R-:W-:-:S03]  /*16e0*/  LOP3.LUT R4, R13, 0xff0000, RZ, 0xc0, !PT ;  /* 0x00ff00000d047812 */ /* 0x000fc600078ec0ff */
[----:B------:R-:W-:Y:S01]  /*16f0*/  IMAD.IADD R173, R9, 0x1, R0 ;  /* 0x0000000109ad7824 */ /* 0x000fe200078e0200 */
[----:B------:R-:W-:Y:S01]  /*1700*/  LEA.HI R4, R4, R2, RZ, 0x10 ;  /* 0x0000000204047211 */ /* 0x000fe200078f80ff */
[----:B------:R-:W-:-:S03]  /*1710*/  IMAD.MOV.U32 R2, RZ, RZ, RZ ;  /* 0x000000ffff027224 */ /* 0x000fc600078e00ff */
[----:B------:R-:W-:Y:S02]  /*1720*/  SHF.R.U32.HI R5, RZ, 0x10, R4 ;  /* 0x00000010ff057819 */ /* 0x000fe40000011604 */
[----:B------:R-:W-:Y:S02]  /*1730*/  LOP3.LUT R13, R4, 0xff, RZ, 0xc0, !PT ;  /* 0x000000ff040d7812 */ /* 0x000fe400078ec0ff */
[C---:B------:R-:W-:Y:S01]  /*1740*/  IADD3 R3, R173.reuse, 0x6f, RZ ;  /* 0x0000006fad037810 */ /* 0x040fe20007ffe0ff */
[----:B------:R1:W-:Y:S01]  /*1750*/  STL [R1+0x40], R5 ;  /* 0x0000400501007387 */ /* 0x0003e20000100800 */
[----:B------:R-:W-:Y:S02]  /*1760*/  ISETP.GE.AND P0, PT, R173, 0x1, PT ;  /* 0x00000001ad00780c */ /* 0x000fe40003f06270 */
[----:B------:R-:W-:Y:S01]  /*1770*/  ISETP.NE.AND P1, PT, R5, RZ, PT ;  /* 0x000000ff0500720c */ /* 0x000fe20003f25270 */
[----:B------:R1:W-:Y:S01]  /*1780*/  STL [R1+0x48], R13 ;  /* 0x0000480d01007387 */ /* 0x0003e20000100800 */
[----:B------:R-:W-:-:S02]  /*1790*/  IMAD.HI R2, R3, -0x6db6db6d, R2 ;  /* 0x9249249303027827 */ /* 0x000fc400078e0202 */
[----:B------:R-:W-:-:S03]  /*17a0*/  SEL R144, R5, c[0x0][0x338], P1 ;  /* 0x0000ce0005907a07 */ /* 0x000fc60000800000 */
[----:B------:R-:W-:-:S04]  /*17b0*/  SHF.R.U32.HI R3, RZ, 0x1f, R2 ;  /* 0x0000001fff037819 */ /* 0x000fc80000011602 */
[----:B------:R-:W-:Y:S01]  /*17c0*/  LEA.HI.SX32 R159, R2, R3, 0x1a ;  /* 0x00000003029f7211 */ /* 0x000fe200078fd2ff */
[----:B------:R-:W-:Y:S01]  /*17d0*/  IMAD.MOV.U32 R2, RZ, RZ, RZ ;  /* 0x000000ffff027224 */ /* 0x000fe200078e00ff */
[----:B------:R-:W-:Y:S05]  /*17e0*/  @!P0 BRA `(.L_x_249) ;  /* 0x000001d000008947 */ /* 0x000fea0003800000 */
[----:B------:R-:W-:Y:S02]  /*17f0*/  IABS R2, R144 ;  /* 0x0000009000027213 */ /* 0x000fe40000000000 */
[----:B-1----:R-:W-:-:S03]  /*1800*/  IADD3 R5, R159, -0x1, R144 ;  /* 0xffffffff9f057810 */ /* 0x002fc60007ffe090 */
[----:B------:R-:W-:Y:S01]  /*1810*/  IMAD.MOV.U32 R4, RZ, RZ, R2 ;  /* 0x000000ffff047224 */ /* 0x000fe200078e0002 */
[----:B------:R-:W-:-:S03]  /*1820*/  IABS R8, R5 ;  /* 0x0000000500087213 */ /* 0x000fc60000000000 */
[----:B------:R-:W1:Y:S08]  /*1830*/  I2F.RP R2, R4 ;  /* 0x0000000400027306 */ /* 0x000e700000209400 */
[----:B-1----:R-:W1:Y:S02]  /*1840*/  MUFU.RCP R2, R2 ;  /* 0x0000000200027308 */ /* 0x002e640000001000 */
[----:B-1----:R-:W-:-:S06]  /*1850*/  IADD3 R2, R2, 0xffffffe, RZ ;  /* 0x0ffffffe02027810 */ /* 0x002fcc0007ffe0ff */
[----:B------:R-:W1:Y:S02]  /*1860*/  F2I.FTZ.U32.TRUNC.NTZ R3, R2 ;  /* 0x0000000200037305 */ /* 0x000e64000021f000 */
[----:B-1----:R-:W-:-:S04]  /*1870*/  IMAD.MOV R2, RZ, RZ, -R3 ;  /* 0x000000ffff027224 */ /* 0x002fc800078e0a03 */
[----:B------:R-:W-:Y:S01]  /*1880*/  IMAD.MOV.U32 R6, RZ, RZ, R2 ;  /* 0x000000ffff067224 */ /* 0x000fe200078e0002 */
[----:B------:R-:W-:-:S03]  /*1890*/  IABS R2, R144 ;  /* 0x0000009000027213 */ /* 0x000fc60000000000 */
[----:B------:R-:W-:Y:S02]  /*18a0*/  IMAD R6, R6, R4, RZ ;  /* 0x0000000406067224 */ /* 0x000fe400078e02ff */
[----:B------:R-:W-:Y:S02]  /*18b0*/  IMAD.MOV R7, RZ, RZ, -R2 ;  /* 0x000000ffff077224 */ /* 0x000fe400078e0a02 */
[----:B------:R-:W-:-:S04]  /*18c0*/  IMAD.MOV.U32 R2, RZ, RZ, RZ ;  /* 0x000000ffff027224 */ /* 0x000fc800078e00ff */
        /* <DEDUP_REMOVED lines=15> */
.L_x_249:
[----:B------:R-:W-:Y:S05]  /*19c0*/  BSYNC B0 ;  /* 0x0000000000007941 */ /* 0x000fea0003800000 */
.L_x_248:
[----:B------:R-:W-:Y:S01]  /*19d0*/  IMAD R3, R13, R2, RZ ;  /* 0x000000020d037224 */ /* 0x000fe200078e02ff */
[----:B------:R-:W2:Y:S01]  /*19e0*/  S2R R6, SR_TID.X ;  /* 0x0000000000067919 */ /* 0x000ea20000002100 */
[----:B------:R-:W-:Y:S02]  /*19f0*/  IADD3 R30, R229, 0x20, RZ ;  /* 0x00000020e51e7810 */ /* 0x000fe40007ffe0ff */
[----:B------:R-:W-:Y:S01]  /*1a00*/  IMAD.IADD R2, R3, 0x1, R2 ;  /* 0x0000000103027824 */ /* 0x000fe200078e0202 */
[----:B------:R-:W-:Y:S01]  /*1a10*/  IADD3 R29, R229, 0x40, RZ ;  /* 0x00000040e51d7810 */ /* 0x000fe20007ffe0ff */
[----:B------:R-:W-:Y:S01]  /*1a20*/  IMAD R3, R3, 0x70, -R9 ;  /* 0x0000007003037824 */ /* 0x000fe200078e0a09 */
[----:B------:R-:W-:Y:S01]  /*1a30*/  IADD3 R28, R229, 0x60, RZ ;  /* 0x00000060e51c7810 */ /* 0x000fe20007ffe0ff */
[----:B------:R-:W-:Y:S01]  /*1a40*/  IMAD.SHL.U32 R7, R30, 0x40, RZ ;  /* 0x000000401e077824 */ /* 0x000fe200078e00ff */
[----:B------:R-:W-:-:S02]  /*1a50*/  IMNMX R2, R159, R2, PT ;  /* 0x000000029f027217 */ /* 0x000fc40003800200 */
[----:B------:R-:W-:Y:S01]  /*1a60*/  IMNMX R3, RZ, R3, !PT ;  /* 0x00000003ff037217 */ /* 0x000fe20007800200 */
[----:B------:R-:W-:Y:S01]  /*1a70*/  IMAD.SHL.U32 R8, R28, 0x40, RZ ;  /* 0x000000401c087824 */ /* 0x000fe200078e00ff */
[----:B------:R-:W-:Y:S01]  /*1a80*/  LOP3.LUT R157, R7, 0x1c0, RZ, 0xc0, !PT ;  /* 0x000001c0079d7812 */ /* 0x000fe200078ec0ff */
[----:B------:R-:W-:-:S03]  /*1a90*/  IMAD R2, R2, 0x70, -R9 ;  /* 0x0000007002027824 */ /* 0x000fc600078e0a09 */
[----:B------:R-:W-:Y:S02]  /*1aa0*/  LOP3.LUT R156, R8, 0x1c0, RZ, 0xc0, !PT ;  /* 0x000001c0089c7812 */ /* 0x000fe400078ec0ff */
[----:B------:R-:W-:Y:S02]  /*1ab0*/  IMNMX R2, R2, R0, PT ;  /* 0x0000000002027217 */ /* 0x000fe40003800200 */
[----:B------:R-:W-:Y:S02]  /*1ac0*/  SHF.R.U32.HI R215, RZ, 0x3, R157 ;  /* 0x00000003ffd77819 */ /* 0x000fe4000001169d */
[----:B------:R-:W-:Y:S02]  /*1ad0*/  ISETP.GT.AND P0, PT, R2, R3, PT ;  /* 0x000000030200720c */ /* 0x000fe40003f04270 */
[----:B------:R-:W-:Y:S02]  /*1ae0*/  SHF.R.U32.HI R3, RZ, 0x4, R3 ;  /* 0x00000004ff037819 */ /* 0x000fe40000011603 */
[----:B--2---:R-:W-:-:S02]  /*1af0*/  SHF.R.S32.HI R18, RZ, 0x1f, R6 ;  /* 0x0000001fff127819 */ /* 0x004fc40000011406 */
[----:B------:R-:W-:Y:S01]  /*1b00*/  SHF.R.S32.HI R217, RZ, 0x1f, R6 ;  /* 0x0000001fffd97819 */ /* 0x000fe20000011406 */
[----:B-1----:R-:W-:Y:S01]  /*1b10*/  IMAD.WIDE.U32 R4, R3, 0x24924925, RZ ;  /* 0x2492492503047825 */ /* 0x002fe200078e00ff */
[----:B------:R-:W-:-:S03]  /*1b20*/  LEA.HI R18, R18, R6, RZ, 0x3 ;  /* 0x0000000612127211 */ /* 0x000fc600078f18ff */
[----:B------:R-:W-:Y:S01]  /*1b30*/  IMAD.MOV.U32 R140, RZ, RZ, R5 ;  /* 0x000000ffff8c7224 */ /* 0x000fe200078e0005 */
[----:B------:R-:W-:Y:S02]  /*1b40*/  LOP3.LUT R18, R18, 0xfffffff8, RZ, 0xc0, !PT ;  /* 0xfffffff812127812 */ /* 0x000fe400078ec0ff */
[----:B------:R-:W-:Y:S01]  /*1b50*/  @P0 IADD3 R3, R2, 0x6f, RZ ;  /* 0x0000006f02030810 */ /* 0x000fe20007ffe0ff */
[----:B------:R-:W-:Y:S01]  /*1b60*/  @P0 IMAD.MOV.U32 R2, RZ, RZ, RZ ;  /* 0x000000ffff020224 */ /* 0x000fe200078e00ff */
[----:B------:R-:W-:Y:S01]  /*1b70*/  SHF.R.S32.HI R5, RZ, 0x1f, R30 ;  /* 0x0000001fff057819 */ /* 0x000fe2000001141e */
[----:B------:R-:W-:Y:S02]  /*1b80*/  IMAD.MOV.U32 R4, RZ, RZ, R140 ;  /* 0x000000ffff047224 */ /* 0x000fe400078e008c */
[----:B------:R-:W-:Y:S01]  /*1b90*/  @P0 IMAD.HI R2, R3, -0x6db6db6d, R2 ;  /* 0x9249249303020827 */ /* 0x000fe200078e0202 */
[----:B------:R-:W-:-:S03]  /*1ba0*/  LEA.HI R5, R5, R30, RZ, 0x3 ;  /* 0x0000001e05057211 */ /* 0x000fc600078f18ff */
[----:B------:R-:W-:Y:S01]  /*1bb0*/  IMAD.IADD R18, R6, 0x1, -R18 ;  /* 0x0000000106127824 */ /* 0x000fe200078e0a12 */
[----:B------:R-:W-:-:S03]  /*1bc0*/  @P0 SHF.R.U32.HI R3, RZ, 0x1f, R2 ;  /* 0x0000001fff030819 */ /* 0x000fc60000011602 */
[----:B------:R-:W-:Y:S01]  /*1bd0*/  IMAD.SHL.U32 R36, R18, 0x8, RZ ;  /* 0x0000000812247824 */ /* 0x000fe200078e00ff */
[----:B------:R-:W-:Y:S01]  /*1be0*/  @P0 LEA.HI.SX32 R4, R2, R3, 0x1a ;  /* 0x0000000302040211 */ /* 0x000fe200078fd2ff */
[----:B------:R-:W-:Y:S01]  /*1bf0*/  IMAD.SHL.U32 R3, R229, 0x40, RZ ;  /* 0x00000040e5037824 */ /* 0x000fe200078e00ff */
[----:B------:R-:W-:Y:S01]  /*1c00*/  LEA.HI R2, R217, R6, RZ, 0x6 ;  /* 0x00000006d9027211 */ /* 0x000fe200078f30ff */
[----:B------:R-:W-:Y:S01]  /*1c10*/  IMAD.SHL.U32 R6, R29, 0x40, RZ ;  /* 0x000000401d067824 */ /* 0x000fe200078e00ff */
[----:B------:R-:W-:Y:S02]  /*1c20*/  ISETP.GT.AND P0, PT, R4, R140, PT ;  /* 0x0000008c0400720c */ /* 0x000fe40003f04270 */
[----:B------:R-:W-:Y:S01]  /*1c30*/  LOP3.LUT R158, R3, 0x1c0, RZ, 0xc0, !PT ;  /* 0x000001c0039e7812 */ /* 0x000fe200078ec0ff */
[----:B------:R-:W-:Y:S01]  /*1c40*/  IMAD.SHL.U32 R2, R2, 0x8, RZ ;  /* 0x0000000802027824 */ /* 0x000fe200078e00ff */
[----:B------:R-:W-:Y:S02]  /*1c50*/  LOP3.LUT R147, R6, 0x1c0, RZ, 0xc0, !PT ;  /* 0x000001c006937812 */ /* 0x000fe400078ec0ff */
[----:B------:R-:W-:-:S02]  /*1c60*/  SHF.R.U32.HI R193, RZ, 0x3, R158 ;  /* 0x00000003ffc17819 */ /* 0x000fc4000001169e */
[----:B------:R-:W-:Y:S02]  /*1c70*/  LOP3.LUT R3, R158, 0x38, R36, 0xf8, !PT ;  /* 0x000000389e037812 */ /* 0x000fe400078ef824 */
[----:B------:R-:W-:Y:S02]  /*1c80*/  LOP3.LUT R169, R2, 0xfffffe00, RZ, 0xc0, !PT ;  /* 0xfffffe0002a97812 */ /* 0x000fe400078ec0ff */
[----:B------:R-:W-:Y:S01]  /*1c90*/  LOP3.LUT R2, R3, R193, RZ, 0x3c, !PT ;  /* 0x000000c103027212 */ /* 0x000fe200078e3cff */
[----:B------:R-:W-:-:S04]  /*1ca0*/  IMAD.SHL.U32 R3, R5, 0x40, RZ ;  /* 0x0000004005037824 */ /* 0x000fc800078e00ff */
[----:B------:R-:W-:Y:S01]  /*1cb0*/  IMAD.IADD R2, R169, 0x1, R2 ;  /* 0x00000001a9027824 */ /* 0x000fe200078e0202 */
[----:B------:R-:W-:-:S03]  /*1cc0*/  LOP3.LUT R170, R3, 0xfffffe00, RZ, 0xc0, !PT ;  /* 0xfffffe0003aa7812 */ /* 0x000fc600078ec0ff */
[----:B------:R-:W-:Y:S01]  /*1cd0*/  IMAD.SHL.U32 R208, R2, 0x2, RZ ;  /* 0x0000000202d07824 */ /* 0x000fe200078e00ff */
[----:B------:R-:W-:Y:S05]  /*1ce0*/  @!P0 BRA `(.L_x_250) ;  /* 0x00006de000008947 */ /* 0x000fea0003800000 */
[----:B------:R-:W-:-:S04]  /*1cf0*/  ISETP.NE.U32.AND P0, PT, RZ, c[0x0][0x340], PT ;  /* 0x0000d000ff007a0c */ /* 0x000fc80003f05070 */
[----:B------:R-:W-:-:S13]  /*1d00*/  ISETP.NE.AND.EX P3, PT, RZ, c[0x0][0x344], PT, P0 ;  /* 0x0000d100ff007a0c */ /* 0x000fda0003f65300 */
[----:B------:R-:W-:-:S05]  /*1d10*/  @P3 IMAD.WIDE R2, R34, R12, c[0x0][0x340] ;  /* 0x0000d00022023625 */ /* 0x000fca00078e020c */
[----:B------:R1:W2:Y:S01]  /*1d20*/  @P3 LDG.E R20, [R2.64] ;  /* 0x0000000a02143981 */ /* 0x0002a2000c1e1900 */
[----:B------:R-:W-:Y:S01]  /*1d30*/  SHF.R.S32.HI R25, RZ, 0x1f, R229 ;  /* 0x0000001fff197819 */ /* 0x000fe200000114e5 */
[----:B------:R-:W-:Y:S01]  /*1d40*/  IMAD.MOV.U32 R148, RZ, RZ, 0x70 ;  /* 0x00000070ff947424 */ /* 0x000fe200078e00ff */
[----:B------:R-:W-:Y:S01]  /*1d50*/  IADD3 R123, P0, R229, R11, RZ ;  /* 0x0000000be57b7210 */ /* 0x000fe20007f1e0ff */
[----:B------:R-:W-:Y:S01]  /*1d60*/  IMAD.MOV.U32 R180, RZ, RZ, c[0x0][0x238] ;  /* 0x00008e00ffb47624 */ /* 0x000fe200078e00ff */
[----:B------:R-:W-:Y:S01]  /*1d70*/  SHF.R.S32.HI R37, RZ, 0x1f, R36 ;  /* 0x0000001fff257819 */ /* 0x000fe20000011424 */
[C---:B------:R-:W-:Y:S01]  /*1d80*/  IMAD R187, R148.reuse, c[0x0][0x23c], RZ ;  /* 0x00008f0094bb7a24 */ /* 0x040fe200078e02ff */
[----:B------:R-:W-:Y:S01]  /*1d90*/  LEA.HI.X.SX32 R141, R11, R25, 0x1, P0 ;  /* 0x000000190b8d7211 */ /* 0x000fe200000f0eff */
[----:B------:R-:W-:Y:S01]  /*1da0*/  IMAD.WIDE.U32 R154, R148, c[0x0][0x238], RZ ;  /* 0x00008e00949a7a25 */ /* 0x000fe200078e00ff */
[----:B------:R-:W-:Y:S01]  /*1db0*/  IADD3 R41, R4, -0x1, RZ ;  /* 0xffffffff04297810 */ /* 0x000fe20007ffe0ff */
[----:B------:R-:W-:Y:S01]  /*1dc0*/  ULDC UR4, c[0x0][0x23c] ;  /* 0x00008f0000047ab9 */ /* 0x000fe20000000800 */
[----:B------:R-:W-:Y:S01]  /*1dd0*/  SEL R23, R146, RZ, !P5 ;  /* 0x000000ff92177207 */ /* 0x000fe20006800000 */
[----:B------:R-:W-:Y:S01]  /*1de0*/  IMAD R5, R141, c[0x0][0x238], RZ ;  /* 0x00008e008d057a24 */ /* 0x000fe200078e02ff */
[----:B------:R-:W-:Y:S01]  /*1df0*/  SEL R22, R34, RZ, !P5 ;  /* 0x000000ff22167207 */ /* 0x000fe20006800000 */
[----:B------:R-:W-:Y:S01]  /*1e00*/  IMAD.MOV.U32 R181, RZ, RZ, 0x5 ;  /* 0x00000005ffb57424 */ /* 0x000fe200078e00ff */
[----:B------:R-:W-:Y:S01]  /*1e10*/  IADD3 R187, R155, R187, RZ ;  /* 0x000000bb9bbb7210 */ /* 0x000fe20007ffe0ff */
[----:B------:R-:W-:Y:S01]  /*1e20*/  IMAD R5, R123, c[0x0][0x23c], R5 ;  /* 0x00008f007b057a24 */ /* 0x000fe200078e0205 */
[----:B------:R-:W-:Y:S01]  /*1e30*/  ISETP.GE.AND P5, PT, R36, c[0x0][0x1d4], PT ;  /* 0x0000750024007a0c */ /* 0x000fe20003fa6270 */
[----:B------:R-:W-:Y:S01]  /*1e40*/  IMAD R4, R23, c[0x0][0x248], RZ ;  /* 0x0000920017047a24 */ /* 0x000fe200078e02ff */
[C---:B------:R-:W-:Y:S01]  /*1e50*/  SHF.L.U64.HI R188, R180.reuse, R181, c[0x0][0x23c] ;  /* 0x00008f00b4bc7619 */ /* 0x040fe200000102b5 */
[----:B------:R-:W-:Y:S01]  /*1e60*/  IMAD.SHL.U32 R214, R180, 0x20, RZ ;  /* 0x00000020b4d67824 */ /* 0x000fe200078e00ff */
[----:B------:R-:W-:Y:S01]  /*1e70*/  ISETP.GE.AND P4, PT, R209, c[0x0][0x1d4], PT ;  /* 0x00007500d1007a0c */ /* 0x000fe20003f86270 */
[----:B------:R-:W-:Y:S01]  /*1e80*/  IMAD R4, R22, c[0x0][0x24c], R4 ;  /* 0x0000930016047a24 */ /* 0x000fe200078e0204 */
[----:B------:R-:W-:Y:S01]  /*1e90*/  IADD3 R21, R10, R171, RZ ;  /* 0x000000ab0a157210 */ /* 0x000fe20007ffe0ff */
[----:B------:R-:W-:Y:S01]  /*1ea0*/  IMAD.WIDE.U32 R14, R180, 0x40, RZ ;  /* 0x00000040b40e7825 */ /* 0x000fe200078e00ff */
[----:B------:R-:W-:Y:S01]  /*1eb0*/  USHF.L.U32 UR5, UR4, 0x6, URZ ;  /* 0x0000000604057899 */ /* 0x000fe2000800063f */
[----:B------:R-:W-:Y:S01]  /*1ec0*/  LOP3.LUT R230, R230, 0xfffffffd, RZ, 0xc0, !PT ;  /* 0xfffffffde6e67812 */ /* 0x000fe200078ec0ff */
[----:B------:R-:W-:Y:S01]  /*1ed0*/  UIMAD UR4, UR4, 0x60, URZ ;  /* 0x00000060040478a4 */ /* 0x000fe2000f8e023f */
[----:B-1----:R-:W-:Y:S01]  /*1ee0*/  IMAD.WIDE.U32 R2, R123, c[0x0][0x238], R36 ;  /* 0x00008e007b027a25 */ /* 0x002fe200078e0024 */
[----:B------:R-:W-:-:S02]  /*1ef0*/  SHF.R.S32.HI R24, RZ, 0x1f, R21 ;  /* 0x0000001fff187819 */ /* 0x000fc40000011415 */
[----:B------:R-:W-:Y:S01]  /*1f00*/  @P5 LOP3.LUT R230, R230, 0x2, RZ, 0xfc, !PT ;  /* 0x00000002e6e65812 */ /* 0x000fe200078efcff */
[----:B------:R-:W-:Y:S01]  /*1f10*/  IMAD.IADD R3, R3, 0x1, R5 ;  /* 0x0000000103037824 */ /* 0x000fe200078e0205 */
[----:B------:R-:W-:Y:S01]  /*1f20*/  MOV R163, c[0x0][0x290] ;  /* 0x0000a40000a37a02 */ /* 0x000fe20000000f00 */
[----:B------:R-:W-:Y:S01]  /*1f30*/  IMAD R5, R41, -0x70, R0 ;  /* 0xffffff9029057824 */ /* 0x000fe200078e0200 */
[----:B------:R-:W-:Y:S01]  /*1f40*/  LOP3.LUT R230, R230, 0xfffffffe, RZ, 0xc0, !PT ;  /* 0xfffffffee6e67812 */ /* 0x000fe200078ec0ff */
[----:B------:R-:W-:Y:S01]  /*1f50*/  IMAD.WIDE.U32 R2, R31, c[0x0][0x240], R2 ;  /* 0x000090001f027a25 */ /* 0x000fe200078e0002 */
[----:B------:R-:W-:Y:S02]  /*1f60*/  SHF.R.U32.HI R27, RZ, 0x3, R156 ;  /* 0x00000003ff1b7819 */ /* 0x000fe4000001169c */
[----:B------:R-:W-:Y:S01]  /*1f70*/  IMNMX R5, R5, 0x70, PT ;  /* 0x0000007005057817 */ /* 0x000fe20003800200 */
[----:B------:R-:W-:Y:S01]  /*1f80*/  IMAD R3, R31, c[0x0][0x244], R3 ;  /* 0x000091001f037a24 */ /* 0x000fe200078e0203 */
[----:B------:R-:W-:Y:S01]  /*1f90*/  @P4 LOP3.LUT R230, R230, 0x1, RZ, 0xfc, !PT ;  /* 0x00000001e6e64812 */ /* 0x000fe200078efcff */
[----:B------:R-:W-:Y:S01]  /*1fa0*/  IMAD.SHL.U32 R32, R18, 0x4, RZ ;  /* 0x0000000412207824 */ /* 0x000fe200078e00ff */
[----:B------:R-:W-:Y:S01]  /*1fb0*/  SHF.R.U32.HI R26, RZ, 0x3, R147 ;  /* 0x00000003ff1a7819 */ /* 0x000fe20000011693 */
[----:B------:R-:W-:Y:S01]  /*1fc0*/  IMAD.IADD R8, R5, 0x1, -R229 ;  /* 0x0000000105087824 */ /* 0x000fe200078e0ae5 */
[----:B------:R-:W-:Y:S01]  /*1fd0*/  SHF.L.U64.HI R168, R163, R181, c[0x0][0x294] ;  /* 0x0000a500a3a87619 */ /* 0x000fe200000102b5 */
[----:B------:R-:W-:Y:S01]  /*1fe0*/  IMAD.WIDE.U32 R126, R22, c[0x0][0x248], R2 ;  /* 0x00009200167e7a25 */ /* 0x000fe200078e0002 */
[----:B------:R-:W-:-:S02]  /*1ff0*/  SHF.R.S32.HI R3, RZ, 0x1f, R41 ;  /* 0x0000001fff037819 */ /* 0x000fc40000011429 */
[C---:B------:R-:W-:Y:S01]  /*2000*/  ISETP.GE.AND P0, PT, R8.reuse, 0x1, PT ;  /* 0x000000010800780c */ /* 0x040fe20003f06270 */
[----:B------:R-:W-:Y:S01]  /*2010*/  IMAD R2, R187, R41, RZ ;  /* 0x00000029bb027224 */ /* 0x000fe200078e02ff */
[----:B------:R-:W-:Y:S01]  /*2020*/  MOV R124, R126 ;  /* 0x0000007e007c7202 */ /* 0x000fe20000000f00 */
[----:B------:R-:W-:Y:S01]  /*2030*/  IMAD.IADD R125, R127, 0x1, R4 ;  /* 0x000000017f7d7824 */ /* 0x000fe200078e0204 */
[----:B------:R-:W-:Y:S01]  /*2040*/  ISETP.GE.AND P2, PT, R8, 0x21, PT ;  /* 0x000000210800780c */ /* 0x000fe20003f46270 */
[-C--:B------:R-:W-:Y:S01]  /*2050*/  IMAD R4, R3, R154.reuse, R2 ;  /* 0x0000009a03047224 */ /* 0x080fe200078e0202 */
[----:B------:R-:W-:Y:S01]  /*2060*/  SHF.R.S32.HI R33, RZ, 0x1f, R32 ;  /* 0x0000001fff217819 */ /* 0x000fe20000011420 */
[----:B------:R-:W-:-:S04]  /*2070*/  IMAD.WIDE.U32 R2, R41, R154, R124 ;  /* 0x0000009a29027225 */ /* 0x000fc800078e007c */
[----:B------:R-:W-:Y:S01]  /*2080*/  IMAD.WIDE.U32 R10, R21, c[0x0][0x1e0], RZ ;  /* 0x00007800150a7a25 */ /* 0x000fe200078e00ff */
[----:B------:R-:W-:Y:S02]  /*2090*/  IADD3 R3, R3, R4, RZ ;  /* 0x0000000403037210 */ /* 0x000fe40007ffe0ff */
[----:B------:R-:W-:Y:S01]  /*20a0*/  @P0 LEA R4, P1, R2, c[0x0][0x220], 0x1 ;  /* 0x0000880002040a11 */ /* 0x000fe200078208ff */
[----:B------:R-:W-:-:S03]  /*20b0*/  IMAD.WIDE.U32 R212, R229, c[0x0][0x1e0], RZ ;  /* 0x00007800e5d47a25 */ /* 0x000fc600078e00ff */
[----:B------:R-:W-:Y:S01]  /*20c0*/  @P0 LEA.HI.X R5, R2, c[0x0][0x224], R3, 0x1, P1 ;  /* 0x0000890002050a11 */ /* 0x000fe200008f0c03 */
[----:B------:R-:W-:Y:S01]  /*20d0*/  IMAD.WIDE.U32 R164, R180, 0x60, RZ ;  /* 0x00000060b4a47825 */ /* 0x000fe200078e00ff */
[----:B------:R-:W-:-:S03]  /*20e0*/  @P2 IADD3 R7, P1, R214, R2, RZ ;  /* 0x00000002d6072210 */ /* 0x000fc60007f3e0ff */
[----:B------:R-:W-:Y:S01]  /*20f0*/  @!PT LDS RZ, [RZ] ;  /* 0x00000000fffff984 */ /* 0x000fe20000000800 */
[----:B------:R-:W-:Y:S01]  /*2100*/  @!PT LDS RZ, [RZ] ;  /* 0x00000000fffff984 */ /* 0x000fe20000000800 */
[----:B------:R-:W-:Y:S01]  /*2110*/  @!PT LDS RZ, [RZ] ;  /* 0x00000000fffff984 */ /* 0x000fe20000000800 */
[----:B------:R1:W-:Y:S01]  /*2120*/  @P0 LDGSTS.E.BYPASS.LTC128B.128 [R208+0x8100], [R4.64], !P5 ;  /* 0x0810000004d00fae */ /* 0x0003e2000e901d4a */
[----:B------:R-:W-:Y:S01]  /*2130*/  IMAD.MOV.U32 R162, RZ, RZ, c[0x0][0x280] ;  /* 0x0000a000ffa27624 */ /* 0x000fe200078e00ff */
[----:B------:R-:W-:Y:S01]  /*2140*/  IADD3 R186, R165, UR4, RZ ;  /* 0x00000004a5ba7c10 */ /* 0x000fe2000fffe0ff */
[----:B------:R-:W-:Y:S01]  /*2150*/  @P2 IMAD.X R9, R3, 0x1, R188, P1 ;  /* 0x0000000103092824 */ /* 0x000fe200008e06bc */
[C---:B------:R-:W-:Y:S01]  /*2160*/  @P2 LEA R6, P1, R7.reuse, c[0x0][0x220], 0x1 ;  /* 0x0000880007062a11 */ /* 0x040fe200078208ff */
[----:B------:R1:W-:Y:S01]  /*2170*/  @P0 LDGSTS.E.BYPASS.LTC128B.128 [R208+0xb900], [R4.64+0x80], !P4 ;  /* 0x0b90008004d00fae */ /* 0x0003e2000e101d4a */
[----:B------:R-:W-:Y:S01]  /*2180*/  ISETP.GT.AND P0, PT, R8, 0x60, PT ;  /* 0x000000600800780c */ /* 0x000fe20003f04270 */
[----:B------:R-:W-:Y:S01]  /*2190*/  IMAD.MOV.U32 R216, RZ, RZ, c[0x0][0x27c] ;  /* 0x00009f00ffd87624 */ /* 0x000fe200078e00ff */
[----:B------:R-:W-:Y:S01]  /*21a0*/  @P2 LEA.HI.X R7, R7, c[0x0][0x224], R9, 0x1, P1 ;  /* 0x0000890007072a11 */ /* 0x000fe200008f0c09 */
[----:B------:R-:W-:Y:S01]  /*21b0*/  IMAD R9, R24, c[0x0][0x1e0], RZ ;  /* 0x0000780018097a24 */ /* 0x000fe200078e02ff */
[----:B------:R-:W-:Y:S01]  /*21c0*/  ISETP.GE.AND P1, PT, R8, 0x41, PT ;  /* 0x000000410800780c */ /* 0x000fe20003f26270 */
[----:B------:R-:W-:Y:S01]  /*21d0*/  IMAD R8, R25, c[0x0][0x290], RZ ;  /* 0x0000a40019087a24 */ /* 0x000fe200078e02ff */
[C---:B------:R-:W-:Y:S01]  /*21e0*/  SHF.L.U64.HI R167, R162.reuse, R181, c[0x0][0x284] ;  /* 0x0000a100a2a77619 */ /* 0x040fe200000102b5 */
[----:B------:R3:W-:Y:S01]  /*21f0*/  @P2 LDGSTS.E.BYPASS.LTC128B.128 [R210+0x9100], [R6.64], !P5 ;  /* 0x0910000006d22fae */ /* 0x0007e2000e901d4a */
[----:B------:R-:W-:Y:S01]  /*2200*/  IMAD R9, R21, c[0x0][0x1e4], R9 ;  /* 0x0000790015097a24 */ /* 0x000fe200078e0209 */
[----:B------:R-:W-:Y:S01]  /*2210*/  SHF.L.U32 R191, R162, 0x5, RZ ;  /* 0x00000005a2bf7819 */ /* 0x000fe200000006ff */
[----:B------:R-:W-:Y:S01]  /*2220*/  IMAD R12, R229, c[0x0][0x294], R8 ;  /* 0x0000a500e50c7a24 */ /* 0x000fe200078e0208 */
[----:B------:R3:W-:Y:S01]  /*2230*/  @P2 LDGSTS.E.BYPASS.LTC128B.128 [R210+0xc900], [R6.64+0x80], !P4 ;  /* 0x0c90008006d22fae */ /* 0x0007e2000e101d4a */
[----:B------:R-:W-:-:S02]  /*2240*/  IMAD.SHL.U32 R192, R163, 0x20, RZ ;  /* 0x00000020a3c07824 */ /* 0x000fc400078e00ff */
[----:B-1----:R-:W-:-:S04]  /*2250*/  IMAD R4, R25, c[0x0][0x280], RZ ;  /* 0x0000a00019047a24 */ /* 0x002fc800078e02ff */
[C---:B------:R-:W-:Y:S02]  /*2260*/  IMAD R13, R229.reuse, c[0x0][0x284], R4 ;  /* 0x0000a100e50d7a24 */ /* 0x040fe400078e0204 */
[----:B------:R-:W-:-:S04]  /*2270*/  IMAD.WIDE.U32 R4, R229, c[0x0][0x280], R36 ;  /* 0x0000a000e5047a25 */ /* 0x000fc800078e0024 */
[----:B------:R-:W-:Y:S01]  /*2280*/  IMAD.IADD R17, R13, 0x1, R5 ;  /* 0x000000010d117824 */ /* 0x000fe200078e0205 */
[----:B------:R-:W-:Y:S01]  /*2290*/  MOV R16, R4 ;  /* 0x0000000400107202 */ /* 0x000fe20000000f00 */
[----:B------:R-:W-:Y:S01]  /*22a0*/  IMAD.IADD R5, R11, 0x1, R9 ;  /* 0x000000010b057824 */ /* 0x000fe200078e0209 */
[----:B---3--:R-:W-:Y:S01]  /*22b0*/  @P1 IADD3 R6, P2, R2, R14, RZ ;  /* 0x0000000e02061210 */ /* 0x008fe20007f5e0ff */
[----:B------:R-:W-:Y:S01]  /*22c0*/  IMAD.WIDE.U32 R8, R229, c[0x0][0x280], R32 ;  /* 0x0000a000e5087a25 */ /* 0x000fe200078e0020 */
[----:B------:R-:W-:Y:S02]  /*22d0*/  MOV R4, R10 ;  /* 0x0000000a00047202 */ /* 0x000fe40000000f00 */
[----:B------:R-:W-:Y:S01]  /*22e0*/  @P1 IADD3.X R7, R3, UR5, R15, P2, !PT ;  /* 0x0000000503071c10 */ /* 0x000fe200097fe40f */
[----:B------:R-:W-:Y:S01]  /*22f0*/  IMAD.WIDE.U32 R10, R229, c[0x0][0x290], R32 ;  /* 0x0000a400e50a7a25 */ /* 0x000fe200078e0020 */
[----:B------:R-:W-:Y:S02]  /*2300*/  @P1 LEA R14, P2, R6, c[0x0][0x220], 0x1 ;  /* 0x00008800060e1a11 */ /* 0x000fe400078408ff */
[----:B------:R-:W-:Y:S01]  /*2310*/  IADD3 R9, R9, R13, RZ ;  /* 0x0000000d09097210 */ /* 0x000fe20007ffe0ff */
[----:B------:R-:W-:Y:S01]  /*2320*/  @P0 IMAD.WIDE.U32 R2, R180, 0x60, R2 ;  /* 0x00000060b4020825 */ /* 0x000fe200078e0002 */
[----:B------:R-:W-:-:S03]  /*2330*/  @P1 LEA.HI.X R15, R6, c[0x0][0x224], R7, 0x1, P2 ;  /* 0x00008900060f1a11 */ /* 0x000fc600010f0c07 */
[----:B------:R-:W-:Y:S01]  /*2340*/  IMAD.WIDE.U32 R6, R229, c[0x0][0x290], R36 ;  /* 0x0000a400e5067a25 */ /* 0x000fe200078e0024 */
[----:B------:R-:W-:Y:S01]  /*2350*/  @P0 IADD3 R3, R3, UR4, RZ ;  /* 0x0000000403030c10 */ /* 0x000fe2000fffe0ff */
[----:B------:R1:W-:Y:S02]  /*2360*/  @P1 LDGSTS.E.BYPASS.LTC128B.128 [R210+0xa100], [R14.64], !P5 ;  /* 0x0a1000000ed21fae */ /* 0x0003e4000e901d4a */
[----:B------:R-:W-:Y:S01]  /*2370*/  IMAD.WIDE.U32 R18, R31, c[0x0][0x1e8], R4 ;  /* 0x00007a001f127a25 */ /* 0x000fe200078e0004 */
[----:B------:R-:W-:Y:S01]  /*2380*/  MOV R4, R6 ;  /* 0x0000000600047202 */ /* 0x000fe20000000f00 */
[----:B------:R1:W-:Y:S02]  /*2390*/  @P1 LDGSTS.E.BYPASS.LTC128B.128 [R210+0xd900], [R14.64+0x80], !P4 ;  /* 0x0d9000800ed21fae */ /* 0x0003e4000e101d4a */
[----:B------:R-:W-:Y:S02]  /*23a0*/  IMAD.IADD R5, R12, 0x1, R7 ;  /* 0x000000010c057824 */ /* 0x000fe400078e0207 */
[----:B------:R-:W-:Y:S01]  /*23b0*/  IMAD.IADD R7, R11, 0x1, R12 ;  /* 0x000000010b077824 */ /* 0x000fe200078e020c */
[C---:B------:R-:W-:Y:S01]  /*23c0*/  @P0 LEA R12, P2, R2.reuse, c[0x0][0x220], 0x1 ;  /* 0x00008800020c0a11 */ /* 0x040fe200078408ff */
[----:B------:R-:W-:Y:S01]  /*23d0*/  IMAD.MOV.U32 R6, RZ, RZ, R10 ;  /* 0x000000ffff067224 */ /* 0x000fe200078e000a */
[----:B------:R-:W-:Y:S01]  /*23e0*/  MOV R10, R18 ;  /* 0x00000012000a7202 */ /* 0x000fe20000000f00 */
[----:B------:R-:W-:Y:S01]  /*23f0*/  IMAD R11, R31, c[0x0][0x1ec], R19 ;  /* 0x00007b001f0b7a24 */ /* 0x000fe200078e0213 */
[----:B------:R-:W-:Y:S01]  /*2400*/  @P0 LEA.HI.X R13, R2, c[0x0][0x224], R3, 0x1, P2 ;  /* 0x00008900020d0a11 */ /* 0x000fe200010f0c03 */
[----:B-----5:R-:W-:Y:S01]  /*2410*/  IMAD.WIDE.U32 R108, R145, c[0x0][0x280], R16 ;  /* 0x0000a000916c7a25 */ /* 0x020fe200078e0010 */
[----:B------:R-:W-:-:S02]  /*2420*/  SHF.R.S32.HI R2, RZ, 0x1f, R145 ;  /* 0x0000001fff027819 */ /* 0x000fc40000011491 */
[----:B------:R-:W-:Y:S01]  /*2430*/  SHF.R.S32.HI R3, RZ, 0x1f, R29 ;  /* 0x0000001fff037819 */ /* 0x000fe2000001141d */
[----:B------:R3:W-:Y:S01]  /*2440*/  @P0 LDGSTS.E.BYPASS.LTC128B.128 [R210+0xb100], [R12.64], !P5 ;  /* 0x0b1000000cd20fae */ /* 0x0007e2000e901d4a */
[----:B------:R-:W-:Y:S02]  /*2450*/  IMAD.WIDE.U32 R106, R145, c[0x0][0x290], R4 ;  /* 0x0000a400916a7a25 */ /* 0x000fe400078e0004 */
[----:B------:R-:W-:Y:S01]  /*2460*/  LEA.HI R3, R3, R29, RZ, 0x3 ;  /* 0x0000001d03037211 */ /* 0x000fe200078f18ff */
[----:B------:R3:W-:Y:S01]  /*2470*/  @P0 LDGSTS.E.BYPASS.LTC128B.128 [R210+0xe900], [R12.64+0x80], !P4 ;  /* 0x0e9000800cd20fae */ /* 0x0007e2000e101d4a */
[----:B------:R-:W-:Y:S02]  /*2480*/  IMAD R18, R2, c[0x0][0x290], RZ ;  /* 0x0000a40002127a24 */ /* 0x000fe400078e02ff */
[----:B------:R-:W-:Y:S01]  /*2490*/  IMAD.WIDE.U32 R102, R145, c[0x0][0x290], R6 ;  /* 0x0000a40091667a25 */ /* 0x000fe200078e0006 */
[----:B------:R-:W0:Y:S01]  /*24a0*/  LDGDEPBAR ;  /* 0x00000000000079af */ /* 0x000e220000000000 */
[----:B------:R-:W-:Y:S02]  /*24b0*/  WARPSYNC 0xffffffff ;  /* 0xffffffff00007948 */ /* 0x000fe40003800000 */
[----:B------:R-:W-:-:S02]  /*24c0*/  IMAD.SHL.U32 R19, R3, 0x40, RZ ;  /* 0x0000004003137824 */ /* 0x000fc400078e00ff */
[C---:B------:R-:W-:Y:S01]  /*24d0*/  IMAD R3, R145.reuse, c[0x0][0x294], R18 ;  /* 0x0000a50091037a24 */ /* 0x040fe200078e0212 */
[----:B-1----:R-:W-:Y:S01]  /*24e0*/  SHF.R.S32.HI R15, RZ, 0x1f, R28 ;  /* 0x0000001fff0f7819 */ /* 0x002fe2000001141c */
[----:B------:R-:W-:Y:S01]  /*24f0*/  IMAD.WIDE.U32 R104, R145, c[0x0][0x280], R8 ;  /* 0x0000a00091687a25 */ /* 0x000fe200078e0008 */
[----:B------:R-:W-:Y:S02]  /*2500*/  LOP3.LUT R19, R19, 0xfffffe00, RZ, 0xc0, !PT ;  /* 0xfffffe0013137812 */ /* 0x000fe400078ec0ff */
[----:B------:R-:W-:Y:S02]  /*2510*/  LEA.HI R15, R15, R28, RZ, 0x3 ;  /* 0x0000001c0f0f7211 */ /* 0x000fe400078f18ff */
[----:B------:R-:W-:Y:S02]  /*2520*/  IADD3 R119, R3, R107, RZ ;  /* 0x0000006b03777210 */ /* 0x000fe40007ffe0ff */
[----:B------:R-:W-:Y:S02]  /*2530*/  SHF.L.U32 R15, R15, 0x6, RZ ;  /* 0x000000060f0f7819 */ /* 0x000fe400000006ff */
[----:B------:R-:W-:-:S02]  /*2540*/  IADD3 R116, R103, R3, RZ ;  /* 0x0000000367747210 */ /* 0x000fc40007ffe0ff */
[----:B------:R-:W-:Y:S01]  /*2550*/  LOP3.LUT R15, R15, 0xfffffe00, RZ, 0xc0, !PT ;  /* 0xfffffe000f0f7812 */ /* 0x000fe200078ec0ff */
[----:B---3--:R-:W-:Y:S01]  /*2560*/  IMAD R13, R2, c[0x0][0x280], RZ ;  /* 0x0000a000020d7a24 */ /* 0x008fe200078e02ff */
[----:B------:R-:W-:Y:S01]  /*2570*/  SHF.L.U32 R12, R216, 0x1, RZ ;  /* 0x00000001d80c7819 */ /* 0x000fe200000006ff */
[----:B------:R-:W-:Y:S02]  /*2580*/  IMAD R2, R25, c[0x0][0x1e0], RZ ;  /* 0x0000780019027a24 */ /* 0x000fe400078e02ff */
[----:B------:R-:W-:Y:S02]  /*2590*/  IMAD R13, R145, c[0x0][0x284], R13 ;  /* 0x0000a100910d7a24 */ /* 0x000fe400078e020d */
[----:B------:R-:W-:Y:S02]  /*25a0*/  IMAD R14, R229, c[0x0][0x1e4], R2 ;  /* 0x00007900e50e7a24 */ /* 0x000fe400078e0202 */
[----:B------:R-:W-:Y:S01]  /*25b0*/  IMAD.IADD R117, R105, 0x1, R13 ;  /* 0x0000000169757824 */ /* 0x000fe200078e020d */
[----:B------:R-:W-:Y:S01]  /*25c0*/  IADD3 R120, R13, R109, RZ ;  /* 0x0000006d0d787210 */ /* 0x000fe20007ffe0ff */
[----:B------:R-:W-:Y:S01]  /*25d0*/  IMAD.IADD R139, R213, 0x1, R14 ;  /* 0x00000001d58b7824 */ /* 0x000fe200078e020e */
[----:B--2---:R-:W-:Y:S01]  /*25e0*/  @P3 SHF.R.S32.HI R2, RZ, 0x1f, R20 ;  /* 0x0000001fff023819 */ /* 0x004fe20000011414 */
[----:B------:R-:W-:Y:S01]  /*25f0*/  @!P3 IMAD.MOV.U32 R2, RZ, RZ, R146 ;  /* 0x000000ffff02b224 */ /* 0x000fe200078e0092 */
[----:B------:R-:W-:-:S04]  /*2600*/  @!P3 MOV R20, R34 ;  /* 0x000000220014b202 */ /* 0x000fc80000000f00 */
[----:B------:R-:W-:Y:S02]  /*2610*/  SEL R14, R2, RZ, !P6 ;  /* 0x000000ff020e7207 */ /* 0x000fe40007000000 */
[----:B------:R-:W-:-:S03]  /*2620*/  SEL R18, R20, RZ, !P6 ;  /* 0x000000ff14127207 */ /* 0x000fc60007000000 */
[----:B------:R-:W-:Y:S02]  /*2630*/  IMAD R2, R14, c[0x0][0x1f0], RZ ;  /* 0x00007c000e027a24 */ /* 0x000fe400078e02ff */
[----:B------:R-:W-:-:S04]  /*2640*/  IMAD.WIDE.U32 R94, R18, c[0x0][0x1f0], R10 ;  /* 0x00007c00125e7a25 */ /* 0x000fc800078e000a */
[----:B------:R-:W-:Y:S01]  /*2650*/  IMAD R2, R18, c[0x0][0x1f4], R2 ;  /* 0x00007d0012027a24 */ /* 0x000fe200078e0202 */
[----:B------:R-:W-:-:S03]  /*2660*/  IADD3 R118, P1, P0, R94, R212, R36 ;  /* 0x000000d45e767210 */ /* 0x000fc6000783e024 */
[----:B------:R-:W-:-:S05]  /*2670*/  IMAD.IADD R96, R95, 0x1, R2 ;  /* 0x000000015f607824 */ /* 0x000fca00078e0202 */
[----:B------:R-:W-:Y:S02]  /*2680*/  IADD3.X R115, R96, R139, R37, P1, P0 ;  /* 0x0000008b60737210 */ /* 0x000fe40000fe0425 */
[----:B------:R-:W-:Y:S01]  /*2690*/  ISETP.GE.AND P0, PT, R36, c[0x0][0x27c], PT ;  /* 0x00009f0024007a0c */ /* 0x000fe20003f06270 */
[C-C-:B------:R-:W-:Y:S01]  /*26a0*/  IMAD.WIDE.U32 R2, R31.reuse, c[0x0][0x260], R36.reuse ;  /* 0x000098001f027a25 */ /* 0x140fe200078e0024 */
[----:B------:R-:W-:Y:S01]  /*26b0*/  ISETP.GE.AND P2, PT, R216, 0x1, PT ;  /* 0x00000001d800780c */ /* 0x000fe20003f46270 */
[----:B------:R-:W-:Y:S01]  /*26c0*/  BAR.SYNC.DEFER_BLOCKING 0x0 ;  /* 0x0000000000007b1d */ /* 0x000fe20000010000 */
[----:B------:R-:W-:Y:S01]  /*26d0*/  SEL R6, RZ, c[0x0][0x27c], !P0 ;  /* 0x00009f00ff067a07 */ /* 0x000fe20004000000 */
[----:B------:R-:W-:Y:S01]  /*26e0*/  IMAD.WIDE.U32 R4, R31, c[0x0][0x210], R36 ;  /* 0x000084001f047a25 */ /* 0x000fe200078e0024 */
[----:B------:R-:W-:Y:S02]  /*26f0*/  LOP3.LUT R230, R230, 0xfffffff7, RZ, 0xc0, !PT ;  /* 0xfffffff7e6e67812 */ /* 0x000fe400078ec0ff */
[----:B------:R-:W-:Y:S01]  /*2700*/  IADD3 R143, P1, R229, R21, RZ ;  /* 0x00000015e58f7210 */ /* 0x000fe20007f3e0ff */
[----:B------:R-:W-:Y:S01]  /*2710*/  IMAD.IADD R6, R36, 0x1, R6 ;  /* 0x0000000124067824 */ /* 0x000fe200078e0206 */
[----:B------:R-:W-:Y:S01]  /*2720*/  ULDC.U8 UR6, c[0x0][0x298] ;  /* 0x0000a60000067ab9 */ /* 0x000fe20000000000 */
[C---:B------:R-:W-:Y:S01]  /*2730*/  IMAD R3, R31.reuse, c[0x0][0x264], R3 ;  /* 0x000099001f037a24 */ /* 0x040fe200078e0203 */
[----:B------:R-:W-:Y:S01]  /*2740*/  ULDC UR8, c[0x0][0x1e4] ;  /* 0x0000790000087ab9 */ /* 0x000fe20000000800 */
[----:B------:R-:W-:Y:S01]  /*2750*/  @P0 IADD3 R12, -R12, c[0x0][0x1d4], RZ ;  /* 0x000075000c0c0a10 */ /* 0x000fe20007ffe1ff */
[----:B------:R-:W-:Y:S01]  /*2760*/  IMAD R5, R31, c[0x0][0x214], R5 ;  /* 0x000085001f057a24 */ /* 0x000fe200078e0205 */
[----:B------:R-:W-:Y:S01]  /*2770*/  ISETP.NE.AND P0, PT, RZ, UR6, PT ;  /* 0x00000006ff007c0c */ /* 0x000fe2000bf05270 */
[----:B------:R-:W-:Y:S01]  /*2780*/  IMAD.WIDE.U32 R100, R22, c[0x0][0x268], R2 ;  /* 0x00009a0016647a25 */ /* 0x000fe200078e0002 */
[----:B------:R-:W-:Y:S01]  /*2790*/  SHF.R.S32.HI R7, RZ, 0x1f, R12 ;  /* 0x0000001fff077819 */ /* 0x000fe2000001140c */
[----:B------:R-:W-:Y:S01]  /*27a0*/  UMOV UR7, 0x60 ;  /* 0x0000006000077882 */ /* 0x000fe20000000000 */
[----:B------:R-:W-:Y:S01]  /*27b0*/  @P2 LOP3.LUT R230, R230, 0x8, RZ, 0xfc, !PT ;  /* 0x00000008e6e62812 */ /* 0x000fe200078efcff */
[----:B------:R-:W-:Y:S01]  /*27c0*/  IMAD.WIDE.U32 R98, R18, c[0x0][0x218], R4 ;  /* 0x0000860012627a25 */ /* 0x000fe200078e0004 */
[----:B------:R-:W-:Y:S01]  /*27d0*/  LEA.HI R9, R7, R12, RZ, 0x4 ;  /* 0x0000000c07097211 */ /* 0x000fe200078f20ff */
[----:B------:R-:W-:Y:S01]  /*27e0*/  ULDC UR5, c[0x0][0x284] ;  /* 0x0000a10000057ab9 */ /* 0x000fe20000000800 */
[----:B------:R-:W-:Y:S01]  /*27f0*/  SHF.R.S32.HI R7, RZ, 0x1f, R6 ;  /* 0x0000001fff077819 */ /* 0x000fe20000011406 */
[----:B------:R-:W-:Y:S01]  /*2800*/  IMAD R8, R23, c[0x0][0x268], RZ ;  /* 0x00009a0017087a24 */ /* 0x000fe200078e02ff */
[----:B------:R-:W-:Y:S01]  /*2810*/  SHF.R.S32.HI R3, RZ, 0x4, R9 ;  /* 0x00000004ff037819 */ /* 0x000fe20000011409 */
[----:B------:R-:W-:Y:S01]  /*2820*/  IMAD R10, R14, c[0x0][0x218], RZ ;  /* 0x000086000e0a7a24 */ /* 0x000fe200078e02ff */
[CC--:B------:R-:W-:Y:S01]  /*2830*/  LEA.HI R2, R7.reuse, R6.reuse, RZ, 0x3 ;  /* 0x0000000607027211 */ /* 0x0c0fe200078f18ff */
[----:B------:R-:W-:Y:S01]  /*2840*/  IMAD R16, R22, c[0x0][0x26c], R8 ;  /* 0x00009b0016107a24 */ /* 0x000fe200078e0208 */
[----:B------:R-:W-:Y:S01]  /*2850*/  LEA.HI R6, R7, R6, RZ, 0x6 ;  /* 0x0000000607067211 */ /* 0x000fe200078f30ff */
[----:B------:R-:W-:Y:S01]  /*2860*/  IMAD R17, R18, c[0x0][0x21c], R10 ;  /* 0x0000870012117a24 */ /* 0x000fe200078e020a */
[----:B------:R-:W-:Y:S01]  /*2870*/  LOP3.LUT R5, R158, 0x38, R2, 0xf8, !PT ;  /* 0x000000389e057812 */ /* 0x000fe200078ef802 */
[----:B------:R-:W-:Y:S01]  /*2880*/  ULDC UR4, c[0x0][0x294] ;  /* 0x0000a50000047ab9 */ /* 0x000fe20000000800 */
[----:B------:R-:W-:Y:S01]  /*2890*/  LEA.HI.SX32 R3, R2, R3, 0x1d ;  /* 0x0000000302037211 */ /* 0x000fe200078feaff */
[----:B------:R-:W-:Y:S01]  /*28a0*/  IMAD.MOV.U32 R179, RZ, RZ, 0x6 ;  /* 0x00000006ffb37424 */ /* 0x000fe200078e00ff */
[----:B------:R-:W-:Y:S01]  /*28b0*/  SHF.R.S32.HI R4, RZ, 0x6, R6 ;  /* 0x00000006ff047819 */ /* 0x000fe20000011406 */
[----:B------:R-:W-:Y:S01]  /*28c0*/  UIMAD UR8, UR8, 0x60, URZ ;  /* 0x00000060080878a4 */ /* 0x000fe2000f8e023f */
[----:B------:R-:W-:Y:S01]  /*28d0*/  LOP3.LUT R6, R157, 0x38, R2, 0xf8, !PT ;  /* 0x000000389d067812 */ /* 0x000fe200078ef802 */
[----:B------:R-:W-:Y:S01]  /*28e0*/  IMAD.SHL.U32 R93, R3, 0x8, RZ ;  /* 0x00000008035d7824 */ /* 0x000fe200078e00ff */
[----:B------:R-:W-:Y:S01]  /*28f0*/  LOP3.LUT R11, R5, R193, RZ, 0x3c, !PT ;  /* 0x000000c1050b7212 */ /* 0x000fe200078e3cff */
[C---:B------:R-:W-:Y:S01]  /*2900*/  IMAD R7, R4.reuse, 0x1c00, R170 ;  /* 0x00001c0004077824 */ /* 0x040fe200078e02aa */
[----:B------:R-:W-:Y:S01]  /*2910*/  SHF.R.S32.HI R5, RZ, 0x1f, R3 ;  /* 0x0000001fff057819 */ /* 0x000fe20000011403 */
[C---:B------:R-:W-:Y:S01]  /*2920*/  IMAD R8, R4.reuse, 0x1c00, R169 ;  /* 0x00001c0004087824 */ /* 0x040fe200078e02a9 */
[--C-:B------:R-:W-:Y:S01]  /*2930*/  LOP3.LUT R9, R147, 0x38, R2.reuse, 0xf8, !PT ;  /* 0x0000003893097812 */ /* 0x100fe200078ef802 */
[----:B------:R-:W-:Y:S01]  /*2940*/  IMAD R10, R4, 0x1c00, R19 ;  /* 0x00001c00040a7824 */ /* 0x000fe200078e0213 */
[----:B------:R-:W-:Y:S01]  /*2950*/  LOP3.LUT R6, R6, R215, RZ, 0x3c, !PT ;  /* 0x000000d706067212 */ /* 0x000fe200078e3cff */
[----:B------:R-:W-:Y:S01]  /*2960*/  IMAD.IADD R14, R8, 0x1, R11 ;  /* 0x00000001080e7824 */ /* 0x000fe200078e020b */
[----:B------:R-:W-:Y:S01]  /*2970*/  LEA.HI R5, R5, R3, RZ, 0x3 ;  /* 0x0000000305057211 */ /* 0x000fe200078f18ff */
[----:B------:R-:W-:Y:S01]  /*2980*/  UIMAD UR5, UR7, UR5, URZ ;  /* 0x00000005070572a4 */ /* 0x000fe2000f8e023f */
[----:B------:R-:W-:Y:S01]  /*2990*/  LOP3.LUT R9, R9, R26, RZ, 0x3c, !PT ;  /* 0x0000001a09097212 */ /* 0x000fe200078e3cff */
[----:B------:R-:W-:Y:S01]  /*29a0*/  UIMAD UR4, UR7, UR4, URZ ;  /* 0x00000004070472a4 */ /* 0x000fe2000f8e023f */
[----:B------:R-:W-:Y:S01]  /*29b0*/  IADD3 R13, R7, R6, RZ ;  /* 0x00000006070d7210 */ /* 0x000fe20007ffe0ff */
[----:B------:R-:W-:Y:S01]  /*29c0*/  IMAD R176, R148, c[0x0][0x1e4], RZ ;  /* 0x0000790094b07a24 */ /* 0x000fe200078e02ff */
[----:B------:R-:W-:Y:S01]  /*29d0*/  LOP3.LUT R6, R156, 0x38, R2, 0xf8, !PT ;  /* 0x000000389c067812 */ /* 0x000fe200078ef802 */
[----:B------:R-:W-:Y:S01]  /*29e0*/  IMAD.IADD R12, R10, 0x1, R9 ;  /* 0x000000010a0c7824 */ /* 0x000fe200078e0209 */
[----:B------:R-:W-:Y:S01]  /*29f0*/  SHF.R.S32.HI R3, RZ, 0x3, R5 ;  /* 0x00000003ff037819 */ /* 0x000fe20000011405 */
[----:B------:R-:W-:Y:S01]  /*2a00*/  IMAD R9, R4, 0x1c00, R15 ;  /* 0x00001c0004097824 */ /* 0x000fe200078e020f */
[----:B------:R-:W-:Y:S01]  /*2a10*/  LOP3.LUT R5, R147, 0x38, R93, 0xf8, !PT ;  /* 0x0000003893057812 */ /* 0x000fe200078ef85d */
[----:B------:R-:W-:Y:S01]  /*2a20*/  IMAD R177, R148, c[0x0][0x284], RZ ;  /* 0x0000a10094b17a24 */ /* 0x000fe200078e02ff */
[-C--:B------:R-:W-:Y:S01]  /*2a30*/  LOP3.LUT R8, R6, R27.reuse, RZ, 0x3c, !PT ;  /* 0x0000001b06087212 */ /* 0x080fe200078e3cff */
[C---:B------:R-:W-:Y:S01]  /*2a40*/  IMAD R6, R3.reuse, 0x1c00, R19 ;  /* 0x00001c0003067824 */ /* 0x040fe200078e0213 */
[----:B------:R-:W-:Y:S01]  /*2a50*/  LOP3.LUT R4, R156, 0x38, R93, 0xf8, !PT ;  /* 0x000000389c047812 */ /* 0x000fe200078ef85d */
[----:B------:R-:W-:Y:S01]  /*2a60*/  IMAD R7, R3, 0x1c00, R15 ;  /* 0x00001c0003077824 */ /* 0x000fe200078e020f */
[----:B------:R-:W-:Y:S01]  /*2a70*/  LOP3.LUT R5, R5, R26, RZ, 0x3c, !PT ;  /* 0x0000001a05057212 */ /* 0x000fe200078e3cff */
[----:B------:R-:W-:Y:S01]  /*2a80*/  IMAD.IADD R11, R9, 0x1, R8 ;  /* 0x00000001090b7824 */ /* 0x000fe200078e0208 */
[----:B------:R-:W-:Y:S01]  /*2a90*/  LOP3.LUT R4, R4, R27, RZ, 0x3c, !PT ;  /* 0x0000001b04047212 */ /* 0x000fe200078e3cff */
[----:B------:R-:W-:Y:S01]  /*2aa0*/  IMAD R178, R148, c[0x0][0x294], RZ ;  /* 0x0000a50094b27a24 */ /* 0x000fe200078e02ff */
[----:B------:R-:W-:Y:S01]  /*2ab0*/  IADD3 R10, R6, R5, RZ ;  /* 0x00000005060a7210 */ /* 0x000fe20007ffe0ff */
[----:B------:R-:W-:Y:S01]  /*2ac0*/  IMAD.WIDE.U32 R152, R148, c[0x0][0x1e0], RZ ;  /* 0x0000780094987a25 */ /* 0x000fe200078e00ff */
[----:B------:R-:W-:-:S02]  /*2ad0*/  LOP3.LUT R6, R158, 0x38, R93, 0xf8, !PT ;  /* 0x000000389e067812 */ /* 0x000fc400078ef85d */
[----:B------:R-:W-:Y:S01]  /*2ae0*/  LOP3.LUT R5, R157, 0x38, R93, 0xf8, !PT ;  /* 0x000000389d057812 */ /* 0x000fe200078ef85d */
[----:B------:R-:W-:Y:S01]  /*2af0*/  IMAD.IADD R9, R7, 0x1, R4 ;  /* 0x0000000107097824 */ /* 0x000fe200078e0204 */
[----:B------:R-:W-:Y:S01]  /*2b00*/  LOP3.LUT R6, R6, R193, RZ, 0x3c, !PT ;  /* 0x000000c106067212 */ /* 0x000fe200078e3cff */
[C---:B------:R-:W-:Y:S01]  /*2b10*/  IMAD R7, R3.reuse, 0x1c00, R169 ;  /* 0x00001c0003077824 */ /* 0x040fe200078e02a9 */
[----:B------:R-:W-:Y:S01]  /*2b20*/  MOV R15, c[0x0][0x1e0] ;  /* 0x00007800000f7a02 */ /* 0x000fe20000000f00 */
[----:B------:R-:W-:Y:S01]  /*2b30*/  IMAD R4, R3, 0x1c00, R170 ;  /* 0x00001c0003047824 */ /* 0x000fe200078e02aa */
[----:B------:R-:W-:Y:S01]  /*2b40*/  LOP3.LUT R3, R5, R215, RZ, 0x3c, !PT ;  /* 0x000000d705037212 */ /* 0x000fe200078e3cff */
[----:B------:R-:W-:Y:S01]  /*2b50*/  IMAD.IADD R8, R7, 0x1, R6 ;  /* 0x0000000107087824 */ /* 0x000fe200078e0206 */
[----:B------:R-:W-:Y:S01]  /*2b60*/  SHF.R.S32.HI R5, RZ, 0x1f, R29 ;  /* 0x0000001fff057819 */ /* 0x000fe2000001141d */
[----:B------:R-:W-:Y:S01]  /*2b70*/  IMAD.WIDE.U32 R150, R148, c[0x0][0x280], RZ ;  /* 0x0000a00094967a25 */ /* 0x000fe200078e00ff */
[----:B------:R-:W-:-:S02]  /*2b80*/  SHF.R.S32.HI R6, RZ, 0x1f, R28 ;  /* 0x0000001fff067819 */ /* 0x000fc4000001141c */
[----:B------:R-:W-:Y:S01]  /*2b90*/  LOP3.LUT R230, R230, 0xfffffffb, RZ, 0xc0, !PT ;  /* 0xfffffffbe6e67812 */ /* 0x000fe200078ec0ff */
[----:B------:R-:W-:Y:S01]  /*2ba0*/  IMAD.IADD R7, R4, 0x1, R3 ;  /* 0x0000000104077824 */ /* 0x000fe200078e0203 */
[----:B------:R-:W-:Y:S01]  /*2bb0*/  SHF.R.S32.HI R3, RZ, 0x1f, R30 ;  /* 0x0000001fff037819 */ /* 0x000fe2000001141e */
[----:B------:R-:W-:Y:S01]  /*2bc0*/  IMAD.WIDE.U32 R194, R28, c[0x0][0x1e0], RZ ;  /* 0x000078001cc27a25 */ /* 0x000fe200078e00ff */
[----:B------:R-:W-:Y:S02]  /*2bd0*/  LOP3.LUT R112, R2, 0xfffffff8, RZ, 0xc0, !PT ;  /* 0xfffffff802707812 */ /* 0x000fe400078ec0ff */
[----:B------:R-:W-:Y:S01]  /*2be0*/  SHF.L.U32 R189, R162, 0x6, RZ ;  /* 0x00000006a2bd7819 */ /* 0x000fe200000006ff */
[----:B------:R-:W-:Y:S01]  /*2bf0*/  IMAD R4, R3, c[0x0][0x1e0], RZ ;  /* 0x0000780003047a24 */ /* 0x000fe200078e02ff */
[----:B------:R-:W-:Y:S01]  /*2c00*/  ISETP.GE.AND P6, PT, R36, c[0x0][0x1d4], PT ;  /* 0x0000750024007a0c */ /* 0x000fe20003fc6270 */
[----:B------:R-:W-:Y:S01]  /*2c10*/  IMAD R3, R5, c[0x0][0x1e0], RZ ;  /* 0x0000780005037a24 */ /* 0x000fe200078e02ff */
[----:B------:R-:W-:Y:S01]  /*2c20*/  SHF.L.U64.HI R181, R15, R181, c[0x0][0x1e4] ;  /* 0x000079000fb57619 */ /* 0x000fe200000102b5 */
[----:B------:R-:W-:Y:S01]  /*2c30*/  IMAD R5, R6, c[0x0][0x1e0], RZ ;  /* 0x0000780006057a24 */ /* 0x000fe200078e02ff */
[----:B------:R-:W-:Y:S01]  /*2c40*/  @P0 LOP3.LUT R230, R230, 0x4, RZ, 0xfc, !PT ;  /* 0x00000004e6e60812 */ /* 0x000fe200078efcff */
[----:B------:R-:W-:Y:S01]  /*2c50*/  IMAD R6, R30, c[0x0][0x1e4], R4 ;  /* 0x000079001e067a24 */ /* 0x000fe200078e0204 */
[----:B------:R-:W-:Y:S01]  /*2c60*/  IADD3 R177, R151, R177, RZ ;  /* 0x000000b197b17210 */ /* 0x000fe20007ffe0ff */
[C---:B------:R-:W-:Y:S01]  /*2c70*/  IMAD.WIDE.U32 R184, R162.reuse, 0x60, RZ ;  /* 0x00000060a2b87825 */ /* 0x040fe200078e00ff */
[----:B------:R-:W-:-:S02]  /*2c80*/  SHF.L.U64.HI R162, R162, R179, c[0x0][0x284] ;  /* 0x0000a100a2a27619 */ /* 0x000fc400000102b3 */
[----:B------:R-:W-:Y:S01]  /*2c90*/  SHF.L.U32 R200, R15, 0x5, RZ ;  /* 0x000000050fc87819 */ /* 0x000fe200000006ff */
[----:B------:R-:W-:Y:S01]  /*2ca0*/  IMAD.WIDE.U32 R182, R163, 0x60, RZ ;  /* 0x00000060a3b67825 */ /* 0x000fe200078e00ff */
[----:B------:R-:W-:Y:S02]  /*2cb0*/  IADD3 R121, R185, UR5, RZ ;  /* 0x00000005b9797c10 */ /* 0x000fe4000fffe0ff */
[----:B------:R-:W-:Y:S01]  /*2cc0*/  SHF.R.S32.HI R114, RZ, 0x1f, R112 ;  /* 0x0000001fff727819 */ /* 0x000fe20000011470 */
[----:B------:R-:W-:Y:S01]  /*2cd0*/  IMAD.WIDE.U32 R160, R15, 0x60, RZ ;  /* 0x000000600fa07825 */ /* 0x000fe200078e00ff */
[----:B------:R-:W-:Y:S02]  /*2ce0*/  IADD3 R122, R183, UR4, RZ ;  /* 0x00000004b77a7c10 */ /* 0x000fe4000fffe0ff */
[----:B------:R-:W-:Y:S01]  /*2cf0*/  SHF.R.S32.HI R113, RZ, 0x1f, R93 ;  /* 0x0000001fff717819 */ /* 0x000fe2000001145d */
[----:B------:R-:W-:Y:S01]  /*2d00*/  IMAD R4, R28, c[0x0][0x1e4], R5 ;  /* 0x000079001c047a24 */ /* 0x000fe200078e0205 */
[----:B------:R-:W-:Y:S01]  /*2d10*/  IADD3 R175, R161, UR8, RZ ;  /* 0x00000008a1af7c10 */ /* 0x000fe2000fffe0ff */
[----:B------:R-:W-:Y:S01]  /*2d20*/  IMAD.WIDE.U32 R148, R148, c[0x0][0x290], RZ ;  /* 0x0000a40094947a25 */ /* 0x000fe200078e00ff */
[----:B------:R-:W-:-:S02]  /*2d30*/  SHF.L.U32 R135, R14, 0x1, RZ ;  /* 0x000000010e877819 */ /* 0x000fc400000006ff */
[----:B------:R-:W-:Y:S01]  /*2d40*/  IADD3 R136, R195, R4, RZ ;  /* 0x00000004c3887210 */ /* 0x000fe20007ffe0ff */
[----:B------:R-:W-:Y:S01]  /*2d50*/  IMAD.WIDE.U32 R198, R30, c[0x0][0x1e0], RZ ;  /* 0x000078001ec67a25 */ /* 0x000fe200078e00ff */
[----:B------:R-:W-:Y:S02]  /*2d60*/  SHF.L.U32 R132, R11, 0x1, RZ ;  /* 0x000000010b847819 */ /* 0x000fe400000006ff */
[----:B------:R-:W-:Y:S01]  /*2d70*/  SHF.L.U32 R129, R8, 0x1, RZ ;  /* 0x0000000108817819 */ /* 0x000fe200000006ff */
[----:B------:R-:W-:-:S04]  /*2d80*/  IMAD.WIDE.U32 R196, R29, c[0x0][0x1e0], RZ ;  /* 0x000078001dc47a25 */ /* 0x000fc800078e00ff */
[----:B------:R-:W-:Y:S02]  /*2d90*/  IMAD R3, R29, c[0x0][0x1e4], R3 ;  /* 0x000079001d037a24 */ /* 0x000fe400078e0203 */
[C---:B------:R-:W-:Y:S01]  /*2da0*/  IMAD.SHL.U32 R211, R180.reuse, 0x40, RZ ;  /* 0x00000040b4d37824 */ /* 0x040fe200078e00ff */
[-C--:B------:R-:W-:Y:S01]  /*2db0*/  SHF.L.U64.HI R180, R180, R179.reuse, c[0x0][0x23c] ;  /* 0x00008f00b4b47619 */ /* 0x080fe200000102b3 */
[C---:B------:R-:W-:Y:S01]  /*2dc0*/  IMAD.SHL.U32 R190, R163.reuse, 0x40, RZ ;  /* 0x00000040a3be7824 */ /* 0x040fe200078e00ff */
[-C--:B------:R-:W-:Y:S01]  /*2dd0*/  SHF.L.U64.HI R163, R163, R179.reuse, c[0x0][0x294] ;  /* 0x0000a500a3a37619 */ /* 0x080fe200000102b3 */
[----:B------:R-:W-:Y:S01]  /*2de0*/  IMAD.X R142, R25, 0x1, R24, P1 ;  /* 0x00000001198e7824 */ /* 0x000fe200008e0618 */
[----:B------:R-:W-:Y:S01]  /*2df0*/  SHF.L.U64.HI R179, R15, R179, c[0x0][0x1e4] ;  /* 0x000079000fb37619 */ /* 0x000fe200000102b3 */
[----:B------:R-:W-:Y:S02]  /*2e00*/  IMAD.IADD R176, R153, 0x1, R176 ;  /* 0x0000000199b07824 */ /* 0x000fe400078e02b0 */
[----:B------:R-:W-:-:S02]  /*2e10*/  IMAD.IADD R178, R149, 0x1, R178 ;  /* 0x0000000195b27824 */ /* 0x000fc400078e02b2 */
[----:B------:R-:W-:Y:S02]  /*2e20*/  IMAD.SHL.U32 R206, R15, 0x40, RZ ;  /* 0x000000400fce7824 */ /* 0x000fe400078e00ff */
[----:B------:R-:W-:Y:S02]  /*2e30*/  IMAD.IADD R138, R199, 0x1, R6 ;  /* 0x00000001c78a7824 */ /* 0x000fe400078e0206 */
[----:B------:R-:W-:Y:S02]  /*2e40*/  IMAD.IADD R137, R197, 0x1, R3 ;  /* 0x00000001c5897824 */ /* 0x000fe400078e0203 */
[----:B------:R-:W-:Y:S02]  /*2e50*/  IMAD.IADD R111, R101, 0x1, R16 ;  /* 0x00000001656f7824 */ /* 0x000fe400078e0210 */
[----:B------:R-:W-:Y:S02]  /*2e60*/  IMAD.IADD R110, R99, 0x1, R17 ;  /* 0x00000001636e7824 */ /* 0x000fe400078e0211 */
[----:B------:R-:W-:-:S02]  /*2e70*/  IMAD.SHL.U32 R134, R13, 0x2, RZ ;  /* 0x000000020d867824 */ /* 0x000fc400078e00ff */
[----:B------:R-:W-:Y:S02]  /*2e80*/  IMAD.SHL.U32 R133, R12, 0x2, RZ ;  /* 0x000000020c857824 */ /* 0x000fe400078e00ff */
[----:B------:R-:W-:Y:S02]  /*2e90*/  IMAD.SHL.U32 R131, R10, 0x2, RZ ;  /* 0x000000020a837824 */ /* 0x000fe400078e00ff */
[----:B------:R-:W-:Y:S02]  /*2ea0*/  IMAD.SHL.U32 R130, R9, 0x2, RZ ;  /* 0x0000000209827824 */ /* 0x000fe400078e00ff */
[----:B------:R-:W-:Y:S02]  /*2eb0*/  IMAD.SHL.U32 R128, R7, 0x2, RZ ;  /* 0x0000000207807824 */ /* 0x000fe400078e00ff */
.L_x_299:
[----:B------:R-:W-:Y:S01]  /*2ec0*/  SHF.R.S32.HI R97, RZ, 0x1f, R41 ;  /* 0x0000001fff617819 */ /* 0x000fe20000011429 */
[-C--:B-1----:R-:W-:Y:S01]  /*2ed0*/  IMAD R2, R176, R41.reuse, RZ ;  /* 0x00000029b0027224 */ /* 0x082fe200078e02ff */
[----:B------:R-:W-:Y:S01]  /*2ee0*/  ISETP.GE.AND P2, PT, R216, 0x1, PT ;  /* 0x00000001d800780c */ /* 0x000fe20003f46270 */
[----:B------:R-:W-:Y:S04]  /*2ef0*/  DEPBAR.LE SB0, 0x0 ;  /* 0x000080000000791a */ /* 0x000fe80000000000 */
[C---:B------:R-:W-:Y:S01]  /*2f00*/  IADD3 R218, R229.reuse, 0x60, RZ ;  /* 0x00000060e5da7810 */ /* 0x040fe20007ffe0ff */
[----:B------:R-:W-:Y:S01]  /*2f10*/  IMAD.WIDE.U32 R80, R152, R41, RZ ;  /* 0x0000002998507225 */ /* 0x000fe200078e00ff */
[C---:B------:R-:W-:Y:S01]  /*2f20*/  IADD3 R219, R229.reuse, 0x40, RZ ;  /* 0x00000040e5db7810 */ /* 0x040fe20007ffe0ff */
[----:B------:R-:W-:Y:S01]  /*2f30*/  WARPSYNC 0xffffffff ;  /* 0xffffffff00007948 */ /* 0x000fe20003800000 */
[----:B------:R-:W-:Y:S01]  /*2f40*/  IADD3 R220, R229, 0x20, RZ ;  /* 0x00000020e5dc7810 */ /* 0x000fe20007ffe0ff */
[----:B------:R-:W-:Y:S01]  /*2f50*/  IMAD R2, R97, R152, R2 ;  /* 0x0000009861027224 */ /* 0x000fe200078e0202 */
[----:B------:R-:W-:Y:S01]  /*2f60*/  BAR.SYNC.DEFER_BLOCKING 0x0 ;  /* 0x0000000000007b1d */ /* 0x000fe20000010000 */
[C---:B------:R-:W-:Y:S02]  /*2f70*/  IADD3 R3, P1, P0, R118.reuse, R80, R200 ;  /* 0x0000005076037210 */ /* 0x040fe4000783e0c8 */
[----:B------:R-:W-:Y:S05]  /*2f80*/  IMAD.IADD R86, R81, 0x1, R2 ;  /* 0x0000000151567824 */ /* 0x000fea00078e0202 */
[----:B------:R-:W-:Y:S02]  /*2f90*/  IADD3.X R5, R115, R86, R181, P1, P0 ;  /* 0x0000005673057210 */ /* 0x000fe40000fe04b5 */
[-C--:B------:R-:W-:Y:S04]  /*2fa0*/  IADD3 R2, P0, R118, R80.reuse, RZ ;  /* 0x0000005076027210 */ /* 0x080fe80007f1e0ff */
[----:B------:R-:W-:Y:S01]  /*2fb0*/  LEA R66, P1, R2, c[0x0][0x1c8], 0x1 ;  /* 0x0000720002427a11 */ /* 0x000fe200078208ff */
[----:B------:R-:W-:Y:S01]  /*2fc0*/  IMAD.X R4, R86, 0x1, R115, P0 ;  /* 0x0000000156047824 */ /* 0x000fe200000e0673 */
[C---:B------:R-:W-:Y:S04]  /*2fd0*/  LEA R72, P0, R3.reuse, c[0x0][0x1c8], 0x1 ;  /* 0x0000720003487a11 */ /* 0x040fe800078008ff */
[----:B------:R-:W-:Y:S02]  /*2fe0*/  LEA.HI.X R67, R2, c[0x0][0x1cc], R4, 0x1, P1 ;  /* 0x0000730002437a11 */ /* 0x000fe400008f0c04 */
[----:B------:R-:W-:Y:S02]  /*2ff0*/  LEA.HI.X R73, R3, c[0x0][0x1cc], R5, 0x1, P0 ;  /* 0x0000730003497a11 */ /* 0x000fe400000f0c05 */
[C---:B------:R-:W-:Y:S04]  /*3000*/  IADD3 R2, P1, P0, R118.reuse, R80, R206 ;  /* 0x0000005076027210 */ /* 0x040fe8000783e0ce */
[C---:B------:R-:W-:Y:S01]  /*3010*/  IADD3.X R4, R115.reuse, R86, R179, P1, P0 ;  /* 0x0000005673047210 */ /* 0x040fe20000fe04b3 */
[----:B------:R-:W-:Y:S01]  /*3020*/  BSSY B2, `(.L_x_251) ;  /* 0x00004e2000027945 */ /* 0x000fe20003800000 */
[----:B------:R-:W-:Y:S04]  /*3030*/  IADD3 R3, P1, P0, R118, R80, R160 ;  /* 0x0000005076037210 */ /* 0x000fe8000783e0a0 */
[----:B------:R-:W-:Y:S02]  /*3040*/  IADD3.X R5, R115, R86, R175, P1, P0 ;  /* 0x0000005673057210 */ /* 0x000fe40000fe04af */
[C---:B------:R-:W-:Y:S02]  /*3050*/  LEA R76, P1, R2.reuse, c[0x0][0x1c8], 0x1 ;  /* 0x00007200024c7a11 */ /* 0x040fe400078208ff */
[C---:B------:R-:W-:Y:S02]  /*3060*/  LEA R82, P0, R3.reuse, c[0x0][0x1c8], 0x1 ;  /* 0x0000720003527a11 */ /* 0x040fe400078008ff */
[----:B------:R-:W-:Y:S02]  /*3070*/  LEA.HI.X R77, R2, c[0x0][0x1cc], R4, 0x1, P1 ;  /* 0x00007300024d7a11 */ /* 0x000fe400008f0c04 */
[----:B------:R-:W-:Y:S01]  /*3080*/  LEA.HI.X R83, R3, c[0x0][0x1cc], R5, 0x1, P0 ;  /* 0x0000730003537a11 */ /* 0x000fe200000f0c05 */
[----:B------:R-:W-:-:S05]  /*3090*/  @!P2 BRA `(.L_x_252) ;  /* 0x00004ae00000a947 */ /* 0x000fca0003800000 */
[-C--:B------:R-:W-:Y:S01]  /*30a0*/  IMAD R4, R177, R41.reuse, RZ ;  /* 0x00000029b1047224 */ /* 0x080fe200078e02ff */
[----:B------:R-:W-:Y:S01]  /*30b0*/  LOP3.LUT P2, RZ, R230, 0x4, RZ, 0xc0, !PT ;  /* 0x00000004e6ff7812 */ /* 0x000fe2000784c0ff */
[-C--:B------:R-:W-:Y:S02]  /*30c0*/  IMAD R3, R178, R41.reuse, RZ ;  /* 0x00000029b2037224 */ /* 0x080fe400078e02ff */
[----:B------:R-:W-:Y:S02]  /*30d0*/  IMAD R2, R41, -0x70, R0 ;  /* 0xffffff9029027824 */ /* 0x000fe400078e0200 */
[-C--:B------:R-:W-:Y:S03]  /*30e0*/  IMAD.WIDE.U32 R34, R150, R41.reuse, RZ ;  /* 0x0000002996227225 */ /* 0x080fe600078e00ff */
[----:B------:R-:W-:Y:S01]  /*30f0*/  IMNMX R79, R2, 0x70, PT ;  /* 0x00000070024f7817 */ /* 0x000fe20003800200 */
[----:B------:R-:W-:Y:S04]  /*3100*/  IMAD.WIDE.U32 R70, R148, R41, RZ ;  /* 0x0000002994467225 */ /* 0x000fe800078e00ff */
[C---:B------:R-:W-:Y:S02]  /*3110*/  IMAD R4, R97.reuse, R150, R4 ;  /* 0x0000009661047224 */ /* 0x040fe400078e0204 */
[----:B------:R-:W-:Y:S03]  /*3120*/  IMAD R3, R97, R148, R3 ;  /* 0x0000009461037224 */ /* 0x000fe600078e0203 */
[----:B------:R-:W-:Y:S02]  /*3130*/  IADD3 R42, R35, R4, RZ ;  /* 0x00000004232a7210 */ /* 0x000fe40007ffe0ff */
[----:B------:R-:W-:Y:S01]  /*3140*/  IADD3 R44, R71, R3, RZ ;  /* 0x00000003472c7210 */ /* 0x000fe20007ffe0ff */
[----:B------:R-:W-:-:S05]  /*3150*/  @!P2 BRA `(.L_x_253) ;  /* 0x000026500000a947 */ /* 0x000fca0003800000 */
[----:B------:R-:W-:Y:S01]  /*3160*/  ISETP.GE.AND P5, PT, R229, R79, PT ;  /* 0x0000004fe500720c */ /* 0x000fe20003fa6270 */
[----:B------:R-:W-:Y:S01]  /*3170*/  BSSY B0, `(.L_x_254) ;  /* 0x000001b000007945 */ /* 0x000fe20003800000 */
[----:B------:R-:W-:Y:S01]  /*3180*/  CS2R R50, SRZ ;  /* 0x0000000000327805 */ /* 0x000fe2000001ff00 */
[----:B------:R-:W-:Y:S01]  /*3190*/  CS2R R46, SRZ ;  /* 0x00000000002e7805 */ /* 0x000fe2000001ff00 */
[----:B------:R-:W-:Y:S01]  /*31a0*/  CS2R R38, SRZ ;  /* 0x0000000000267805 */ /* 0x000fe2000001ff00 */
[----:B------:R-:W-:Y:S01]  /*31b0*/  CS2R R12, SRZ ;  /* 0x00000000000c7805 */ /* 0x000fe2000001ff00 */
[----:B------:R-:W-:Y:S07]  /*31c0*/  CS2R R2, SRZ ;  /* 0x0000000000027805 */ /* 0x000fee000001ff00 */
[----:B------:R-:W-:-:S05]  /*31d0*/  @P5 BRA `(.L_x_255) ;  /* 0x0000014000005947 */ /* 0x000fca0003800000 */
[----:B------:R-:W-:Y:S01]  /*31e0*/  IADD3 R2, P0, R104, R34, RZ ;  /* 0x0000002268027210 */ /* 0x000fe20007f1e0ff */
[----:B------:R-:W-:Y:S01]  /*31f0*/  CS2R R38, SRZ ;  /* 0x0000000000267805 */ /* 0x000fe2000001ff00 */
[----:B------:R-:W-:Y:S01]  /*3200*/  CS2R R46, SRZ ;  /* 0x00000000002e7805 */ /* 0x000fe2000001ff00 */
[----:B------:R-:W-:Y:S02]  /*3210*/  CS2R R12, SRZ ;  /* 0x00000000000c7805 */ /* 0x000fe4000001ff00 */
[----:B------:R-:W-:Y:S01]  /*3220*/  IMAD.X R4, R42, 0x1, R117, P0 ;  /* 0x000000012a047824 */ /* 0x000fe200000e0675 */
[----:B------:R-:W-:Y:S05]  /*3230*/  IADD3 R3, P0, R102, R70, RZ ;  /* 0x0000004666037210 */ /* 0x000fea0007f1e0ff */
[----:B------:R-:W-:Y:S01]  /*3240*/  IMAD.X R5, R44, 0x1, R116, P0 ;  /* 0x000000012c057824 */ /* 0x000fe200000e0674 */
[C---:B------:R-:W-:Y:S04]  /*3250*/  LEA R6, P0, R2.reuse, c[0x0][0x270], 0x1 ;  /* 0x00009c0002067a11 */ /* 0x040fe800078008ff */
[----:B------:R-:W-:Y:S02]  /*3260*/  LEA.HI.X R7, R2, c[0x0][0x274], R4, 0x1, P0 ;  /* 0x00009d0002077a11 */ /* 0x000fe400000f0c04 */
[C---:B------:R-:W-:Y:S04]  /*3270*/  LEA R4, P0, R3.reuse, c[0x0][0x288], 0x1 ;  /* 0x0000a20003047a11 */ /* 0x040fe800078008ff */
[----:B------:R-:W-:Y:S02]  /*3280*/  LEA.HI.X R5, R3, c[0x0][0x28c], R5, 0x1, P0 ;  /* 0x0000a30003057a11 */ /* 0x000fe400000f0c05 */
[----:B------:R-:W-:Y:S01]  /*3290*/  ISETP.GE.AND P0, PT, R32, c[0x0][0x27c], PT ;  /* 0x00009f0020007a0c */ /* 0x000fe20003f06270 */
[----:B------:R-:W-:Y:S11]  /*32a0*/  CS2R R2, SRZ ;  /* 0x0000000000027805 */ /* 0x000ff6000001ff00 */
[----:B------:R-:W-:Y:S01]  /*32b0*/  @!UPT UIADD3 URZ, URZ, URZ, URZ ;  /* 0x0000003f3f3ff290 */ /* 0x000fe2000fffe03f */
[----:B------:R1:W5:Y:S04]  /*32c0*/  @!P0 LDG.E.64 R38, [R6.64] ;  /* 0x0000000a06268981 */ /* 0x000368000c1e1b00 */
[----:B------:R1:W5:Y:S01]  /*32d0*/  @!P0 LDG.E.64 R2, [R4.64] ;  /* 0x0000000a04028981 */ /* 0x000362000c1e1b00 */
[----:B------:R-:W-:Y:S11]  /*32e0*/  ISETP.GE.AND P0, PT, R68, c[0x0][0x27c], PT ;  /* 0x00009f0044007a0c */ /* 0x000ff60003f06270 */
[----:B------:R-:W-:Y:S02]  /*32f0*/  @!UPT UIADD3 URZ, URZ, URZ, URZ ;  /* 0x0000003f3f3ff290 */ /* 0x000fe4000fffe03f */
[----:B------:R1:W5:Y:S04]  /*3300*/  @!P0 LDG.E.64 R46, [R6.64+0x40] ;  /* 0x0000400a062e8981 */ /* 0x000368000c1e1b00 */
[----:B------:R1:W5:Y:S02]  /*3310*/  @!P0 LDG.E.64 R12, [R4.64+0x40] ;  /* 0x0000400a040c8981 */ /* 0x000364000c1e1b00 */
.L_x_255:
[----:B------:R-:W-:Y:S05]  /*3320*/  BSYNC B0 ;  /* 0x0000000000007941 */ /* 0x000fea0003800000 */
.L_x_254:
[----:B------:R-:W-:Y:S01]  /*3330*/  ISETP.GE.AND P4, PT, R220, R79, PT ;  /* 0x0000004fdc00720c */ /* 0x000fe20003f86270 */
[----:B-1---5:R-:W-:Y:S01]  /*3340*/  IMAD.MOV.U32 R4, RZ, RZ, R46 ;  /* 0x000000ffff047224 */ /* 0x022fe200078e002e */
[----:B------:R-:W-:Y:S01]  /*3350*/  BSSY B0, `(.L_x_256) ;  /* 0x0000026000007945 */ /* 0x000fe20003800000 */
[----:B------:R-:W-:Y:S01]  /*3360*/  IMAD.MOV.U32 R7, RZ, RZ, R47 ;  /* 0x000000ffff077224 */ /* 0x000fe200078e002f */
[----:B------:R-:W-:Y:S01]  /*3370*/  CS2R R48, SRZ ;  /* 0x0000000000307805 */ /* 0x000fe2000001ff00 */
[----:B------:R-:W-:Y:S01]  /*3380*/  IMAD.MOV.U32 R6, RZ, RZ, R38 ;  /* 0x000000ffff067224 */ /* 0x000fe200078e0026 */
[----:B------:R-:W-:Y:S01]  /*3390*/  CS2R R16, SRZ ;  /* 0x0000000000107805 */ /* 0x000fe2000001ff00 */
[----:B------:R-:W-:Y:S01]  /*33a0*/  IMAD.MOV.U32 R5, RZ, RZ, R39 ;  /* 0x000000ffff057224 */ /* 0x000fe200078e0027 */
[----:B------:R-:W-:Y:S01]  /*33b0*/  PRMT R45, R4, 0x5410, R7 ;  /* 0x00005410042d7816 */ /* 0x000fe20000000007 */
[----:B------:R-:W-:Y:S01]  /*33c0*/  CS2R R14, SRZ ;  /* 0x00000000000e7805 */ /* 0x000fe2000001ff00 */
[----:B------:R-:W-:Y:S02]  /*33d0*/  MOV R4, R12 ;  /* 0x0000000c00047202 */ /* 0x000fe40000000f00 */
[----:B------:R-:W-:Y:S01]  /*33e0*/  PRMT R40, R6, 0x7610, R40 ;  /* 0x0000761006287816 */ /* 0x000fe20000000028 */
[----:B------:R-:W-:Y:S01]  /*33f0*/  IMAD.MOV.U32 R6, RZ, RZ, R13 ;  /* 0x000000ffff067224 */ /* 0x000fe200078e000d */
[----:B------:R-:W-:Y:S01]  /*3400*/  PRMT R43, R5, 0x7610, R43 ;  /* 0x00007610052b7816 */ /* 0x000fe2000000002b */
[----:B------:R-:W-:Y:S01]  /*3410*/  IMAD.MOV.U32 R5, RZ, RZ, R2 ;  /* 0x000000ffff057224 */ /* 0x000fe200078e0002 */
[----:B------:R-:W-:Y:S02]  /*3420*/  PRMT R19, R4, 0x7610, R19 ;  /* 0x0000761004137816 */ /* 0x000fe40000000013 */
[----:B------:R-:W-:Y:S02]  /*3430*/  MOV R4, R3 ;  /* 0x0000000300047202 */ /* 0x000fe40000000f00 */
[----:B------:R-:W-:Y:S02]  /*3440*/  PRMT R19, R19, 0x5410, R6 ;  /* 0x0000541013137816 */ /* 0x000fe40000000006 */
[----:B------:R-:W-:Y:S01]  /*3450*/  PRMT R18, R5, 0x5410, R4 ;  /* 0x0000541005127816 */ /* 0x000fe20000000004 */
[----:B------:R-:W-:-:S05]  /*3460*/  @P4 BRA `(.L_x_257) ;  /* 0x0000014000004947 */ /* 0x000fca0003800000 */
[----:B------:R-:W-:Y:S01]  /*3470*/  IADD3 R4, P1, P0, R104, R34, R191 ;  /* 0x0000002268047210 */ /* 0x000fe2000783e0bf */
[----:B------:R-:W-:Y:S01]  /*3480*/  CS2R R48, SRZ ;  /* 0x0000000000307805 */ /* 0x000fe2000001ff00 */
[----:B------:R-:W-:Y:S01]  /*3490*/  CS2R R14, SRZ ;  /* 0x00000000000e7805 */ /* 0x000fe2000001ff00 */
[----:B------:R-:W-:Y:S01]  /*34a0*/  CS2R R50, SRZ ;  /* 0x0000000000327805 */ /* 0x000fe2000001ff00 */
[----:B------:R-:W-:Y:S01]  /*34b0*/  IADD3.X R7, R117, R42, R167, P1, P0 ;  /* 0x0000002a75077210 */ /* 0x000fe20000fe04a7 */
[----:B------:R-:W-:Y:S01]  /*34c0*/  CS2R R16, SRZ ;  /* 0x0000000000107805 */ /* 0x000fe2000001ff00 */
[----:B------:R-:W-:Y:S04]  /*34d0*/  IADD3 R5, P1, P0, R102, R70, R192 ;  /* 0x0000004666057210 */ /* 0x000fe8000783e0c0 */
[----:B------:R-:W-:Y:S02]  /*34e0*/  IADD3.X R8, R116, R44, R168, P1, P0 ;  /* 0x0000002c74087210 */ /* 0x000fe40000fe04a8 */
[C---:B------:R-:W-:Y:S04]  /*34f0*/  LEA R6, P0, R4.reuse, c[0x0][0x270], 0x1 ;  /* 0x00009c0004067a11 */ /* 0x040fe800078008ff */
[----:B------:R-:W-:Y:S02]  /*3500*/  LEA.HI.X R7, R4, c[0x0][0x274], R7, 0x1, P0 ;  /* 0x00009d0004077a11 */ /* 0x000fe400000f0c07 */
[C---:B------:R-:W-:Y:S04]  /*3510*/  LEA R4, P0, R5.reuse, c[0x0][0x288], 0x1 ;  /* 0x0000a20005047a11 */ /* 0x040fe800078008ff */
[----:B------:R-:W-:Y:S02]  /*3520*/  LEA.HI.X R5, R5, c[0x0][0x28c], R8, 0x1, P0 ;  /* 0x0000a30005057a11 */ /* 0x000fe400000f0c08 */
[----:B------:R-:W-:Y:S11]  /*3530*/  ISETP.GE.AND P0, PT, R32, c[0x0][0x27c], PT ;  /* 0x00009f0020007a0c */ /* 0x000ff60003f06270 */
[----:B------:R-:W-:Y:S02]  /*3540*/  @!UPT UIADD3 URZ, URZ, URZ, URZ ;  /* 0x0000003f3f3ff290 */ /* 0x000fe4000fffe03f */
[----:B------:R1:W5:Y:S04]  /*3550*/  @!P0 LDG.E.64 R48, [R6.64] ;  /* 0x0000000a06308981 */ /* 0x000368000c1e1b00 */
[----:B------:R1:W5:Y:S01]  /*3560*/  @!P0 LDG.E.64 R14, [R4.64] ;  /* 0x0000000a040e8981 */ /* 0x000362000c1e1b00 */
[----:B------:R-:W-:Y:S11]  /*3570*/  ISETP.GE.AND P0, PT, R68, c[0x0][0x27c], PT ;  /* 0x00009f0044007a0c */ /* 0x000ff60003f06270 */
[----:B------:R-:W-:Y:S02]  /*3580*/  @!UPT UIADD3 URZ, URZ, URZ, URZ ;  /* 0x0000003f3f3ff290 */ /* 0x000fe4000fffe03f */
[----:B------:R1:W5:Y:S04]  /*3590*/  @!P0 LDG.E.64 R50, [R6.64+0x40] ;  /* 0x0000400a06328981 */ /* 0x000368000c1e1b00 */
[----:B------:R1:W5:Y:S02]  /*35a0*/  @!P0 LDG.E.64 R16, [R4.64+0x40] ;  /* 0x0000400a04108981 */ /* 0x000364000c1e1b00 */
.L_x_257:
[----:B------:R-:W-:Y:S05]  /*35b0*/  BSYNC B0 ;  /* 0x0000000000007941 */ /* 0x000fea0003800000 */
.L_x_256:
[----:B------:R-:W-:Y:S01]  /*35c0*/  ISETP.GE.AND P3, PT, R219, R79, PT ;  /* 0x0000004fdb00720c */ /* 0x000fe20003f66270 */
[----:B-1---5:R-:W-:Y:S01]  /*35d0*/  IMAD.MOV.U32 R7, RZ, RZ, R50 ;  /* 0x000000ffff077224 */ /* 0x022fe200078e0032 */
[----:B------:R-:W-:Y:S01]  /*35e0*/  MOV R5, R48 ;  /* 0x0000003000057202 */ /* 0x000fe20000000f00 */
[----:B------:R-:W-:Y:S01]  /*35f0*/  IMAD.MOV.U32 R6, RZ, RZ, R51 ;  /* 0x000000ffff067224 */ /* 0x000fe200078e0033 */
[----:B------:R-:W-:Y:S01]  /*3600*/  BSSY B0, `(.L_x_258) ;  /* 0x0000024000007945 */ /* 0x000fe20003800000 */
[----:B------:R-:W-:Y:S01]  /*3610*/  IMAD.MOV.U32 R4, RZ, RZ, R49 ;  /* 0x000000ffff047224 */ /* 0x000fe200078e0031 */
[----:B------:R-:W-:Y:S01]  /*3620*/  CS2R R58, SRZ ;  /* 0x00000000003a7805 */ /* 0x000fe2000001ff00 */
[----:B------:R-:W-:Y:S01]  /*3630*/  CS2R R54, SRZ ;  /* 0x0000000000367805 */ /* 0x000fe2000001ff00 */
[----:B------:R-:W-:Y:S01]  /*3640*/  PRMT R61, R7, 0x5410, R6 ;  /* 0x00005410073d7816 */ /* 0x000fe20000000006 */
[----:B------:R-:W-:Y:S01]  /*3650*/  IMAD.MOV.U32 R7, RZ, RZ, R16 ;  /* 0x000000ffff077224 */ /* 0x000fe200078e0010 */
[----:B------:R-:W-:Y:S01]  /*3660*/  PRMT R60, R5, 0x5410, R4 ;  /* 0x00005410053c7816 */ /* 0x000fe20000000004 */
[----:B------:R-:W-:Y:S01]  /*3670*/  IMAD.MOV.U32 R5, RZ, RZ, R14 ;  /* 0x000000ffff057224 */ /* 0x000fe200078e000e */
[----:B------:R-:W-:Y:S01]  /*3680*/  MOV R6, R17 ;  /* 0x0000001100067202 */ /* 0x000fe20000000f00 */
[----:B------:R-:W-:Y:S01]  /*3690*/  CS2R R52, SRZ ;  /* 0x0000000000347805 */ /* 0x000fe2000001ff00 */
[----:B------:R-:W-:Y:S01]  /*36a0*/  MOV R4, R15 ;  /* 0x0000000f00047202 */ /* 0x000fe20000000f00 */
[----:B------:R-:W-:Y:S01]  /*36b0*/  CS2R R22, SRZ ;  /* 0x0000000000167805 */ /* 0x000fe2000001ff00 */
[----:B------:R-:W-:Y:S01]  /*36c0*/  PRMT R29, R7, 0x5410, R6 ;  /* 0x00005410071d7816 */ /* 0x000fe20000000006 */
[----:B------:R-:W-:Y:S01]  /*36d0*/  CS2R R20, SRZ ;  /* 0x0000000000147805 */ /* 0x000fe2000001ff00 */
        /* <DEDUP_REMOVED lines=22> */
.L_x_259:
[----:B------:R-:W-:Y:S05]  /*3840*/  BSYNC B0 ;  /* 0x0000000000007941 */ /* 0x000fea0003800000 */
.L_x_258:
        /* <DEDUP_REMOVED lines=38> */
.L_x_261:
[----:B------:R-:W-:Y:S05]  /*3ab0*/  BSYNC B0 ;  /* 0x0000000000007941 */ /* 0x000fea0003800000 */
.L_x_260:
[----:B-1---5:R-:W-:Y:S01]  /*3ac0*/  MOV R5, R56 ;  /* 0x0000003800057202 */ /* 0x022fe20000000f00 */
[----:B------:R-:W-:Y:S01]  /*3ad0*/  IMAD.MOV.U32 R7, RZ, RZ, R58 ;  /* 0x000000ffff077224 */ /* 0x000fe200078e003a */
[----:B------:R-:W-:Y:S01]  /*3ae0*/  BSSY B1, `(.L_x_262) ;  /* 0x000007a000017945 */ /* 0x000fe20003800000 */
[----:B------:R-:W-:Y:S02]  /*3af0*/  IMAD.MOV.U32 R6, RZ, RZ, R59 ;  /* 0x000000ffff067224 */ /* 0x000fe400078e003b */
[----:B------:R-:W-:Y:S03]  /*3b00*/  IMAD.MOV.U32 R4, RZ, RZ, R57 ;  /* 0x000000ffff047224 */ /* 0x000fe600078e0039 */
[----:B------:R-:W-:Y:S01]  /*3b10*/  PRMT R65, R7, 0x5410, R6 ;  /* 0x0000541007417816 */ /* 0x000fe20000000006 */
[----:B------:R-:W-:Y:S01]  /*3b20*/  IMAD.MOV.U32 R7, RZ, RZ, R26 ;  /* 0x000000ffff077224 */ /* 0x000fe200078e001a */
[----:B------:R-:W-:Y:S01]  /*3b30*/  PRMT R64, R5, 0x5410, R4 ;  /* 0x0000541005407816 */ /* 0x000fe20000000004 */
[----:B------:R-:W-:Y:S01]  /*3b40*/  IMAD.MOV.U32 R5, RZ, RZ, R24 ;  /* 0x000000ffff057224 */ /* 0x000fe200078e0018 */
[----:B------:R-:W-:Y:S02]  /*3b50*/  MOV R6, R27 ;  /* 0x0000001b00067202 */ /* 0x000fe40000000f00 */
[----:B------:R-:W-:Y:S02]  /*3b60*/  MOV R4, R25 ;  /* 0x0000001900047202 */ /* 0x000fe40000000f00 */
[----:B------:R-:W-:Y:S02]  /*3b70*/  PRMT R35, R7, 0x5410, R6 ;  /* 0x0000541007237816 */ /* 0x000fe40000000006 */
[----:B------:R-:W-:Y:S01]  /*3b80*/  PRMT R34, R5, 0x5410, R4 ;  /* 0x0000541005227816 */ /* 0x000fe20000000004 */
[----:B------:R-:W-:-:S05]  /*3b90*/  @P5 BRA `(.L_x_263) ;  /* 0x000006e000005947 */ /* 0x000fca0003800000 */
[----:B------:R-:W-:Y:S01]  /*3ba0*/  BSSY B0, `(.L_x_264) ;  /* 0x0000036000007945 */ /* 0x000fe20003800000 */
[----:B------:R-:W-:-:S05]  /*3bb0*/  @P6 BRA `(.L_x_265) ;  /* 0x0000034000006947 */ /* 0x000fca0003800000 */
[----:B------:R-:W-:Y:S01]  /*3bc0*/  ISETP.GE.AND P0, PT, R32, c[0x0][0x27c], PT ;  /* 0x00009f0020007a0c */ /* 0x000fe20003f06270 */
[----:B------:R-:W1:Y:S11]  /*3bd0*/  LDS.128 R8, [R208+0x8100] ;  /* 0x00810000d0087984 */ /* 0x000e760000000c00 */
[----:B------:R-:W-:Y:S01]  /*3be0*/  @!UPT UIADD3 URZ, URZ, URZ, URZ ;  /* 0x0000003f3f3ff290 */ /* 0x000fe2000fffe03f */
[----:B------:R-:W-:Y:S01]  /*3bf0*/  @!P0 SHF.R.U64 R6, R2, 0x10, R3 ;  /* 0x0000001002068819 */ /* 0x000fe20000001203 */
[----:B------:R-:W-:Y:S01]  /*3c00*/  @!P0 HADD2.F32 R2, -RZ, R18.H0_H0 ;  /* 0x20000012ff028230 */ /* 0x000fe20000004100 */
[----:B------:R-:W-:Y:S02]  /*3c10*/  @!P0 SHF.R.U64 R42, R38, 0x10, R39 ;  /* 0x00000010262a8819 */ /* 0x000fe40000001227 */
[----:B------:R-:W-:Y:S02]  /*3c20*/  @!P0 SHF.R.U32.HI R7, RZ, 0x10, R3 ;  /* 0x00000010ff078819 */ /* 0x000fe40000011603 */
[----:B------:R-:W-:Y:S01]  /*3c30*/  @!P0 SHF.R.U32.HI R44, RZ, 0x10, R39 ;  /* 0x00000010ff2c8819 */ /* 0x000fe20000011627 */
[----:B------:R-:W-:Y:S02]  /*3c40*/  @!P0 HADD2.F32 R39, -RZ, R40.H0_H0 ;  /* 0x20000028ff278230 */ /* 0x000fe40000004100 */
[----:B------:R-:W-:Y:S02]  /*3c50*/  @!P0 HADD2.F32 R42, -RZ, R42.H0_H0 ;  /* 0x2000002aff2a8230 */ /* 0x000fe40000004100 */
[----:B------:R-:W-:Y:S01]  /*3c60*/  @!P0 HADD2.F32 R44, -RZ, R44.H0_H0 ;  /* 0x2000002cff2c8230 */ /* 0x000fe20000004100 */
[----:B-1----:R-:W-:Y:S02]  /*3c70*/  @!P0 MOV R5, R8 ;  /* 0x0000000800058202 */ /* 0x002fe40000000f00 */
[----:B------:R-:W-:Y:S03]  /*3c80*/  @!P0 MOV R4, R9 ;  /* 0x0000000900048202 */ /* 0x000fe60000000f00 */
[--C-:B------:R-:W-:Y:S02]  /*3c90*/  @!P0 HADD2.F32 R38, -RZ, R5.reuse.H1_H1 ;  /* 0x30000005ff268230 */ /* 0x100fe40000004100 */
[----:B------:R-:W-:Y:S02]  /*3ca0*/  @!P0 HADD2.F32 R3, -RZ, R5.H0_H0 ;  /* 0x20000005ff038230 */ /* 0x000fe40000004100 */
[----:B------:R-:W-:Y:S01]  /*3cb0*/  @!P0 HADD2.F32 R5, -RZ, R6.H0_H0 ;  /* 0x20000006ff058230 */ /* 0x000fe20000004100 */
[-C--:B------:R-:W-:Y:S01]  /*3cc0*/  @!P0 FMUL.FTZ R69, R38, R2.reuse ;  /* 0x0000000226458220 */ /* 0x080fe20000410000 */
[--C-:B------:R-:W-:Y:S01]  /*3cd0*/  @!P0 HADD2.F32 R40, -RZ, R4.reuse.H1_H1 ;  /* 0x30000004ff288230 */ /* 0x100fe20000004100 */
[C---:B------:R-:W-:Y:S01]  /*3ce0*/  @!P0 FMUL.FTZ R2, R3.reuse, R2 ;  /* 0x0000000203028220 */ /* 0x040fe20000410000 */
[----:B------:R-:W-:Y:S01]  /*3cf0*/  @!P0 HADD2.F32 R4, -RZ, R4.H0_H0 ;  /* 0x20000004ff048230 */ /* 0x000fe20000004100 */
[----:B------:R-:W-:Y:S01]  /*3d00*/  @!P0 FFMA.FTZ R74, R3, R39, -R69 ;  /* 0x00000027034a8223 */ /* 0x000fe20000010845 */
[----:B------:R-:W-:Y:S01]  /*3d10*/  @!P0 MOV R6, R10 ;  /* 0x0000000a00068202 */ /* 0x000fe20000000f00 */
[-C--:B------:R-:W-:Y:S02]  /*3d20*/  @!P0 FMUL.FTZ R69, R40, R5.reuse ;  /* 0x0000000528458220 */ /* 0x080fe40000410000 */
[----:B------:R-:W-:Y:S01]  /*3d30*/  @!P0 FMUL.FTZ R3, R4, R5 ;  /* 0x0000000504038220 */ /* 0x000fe20000410000 */
[----:B------:R-:W-:Y:S01]  /*3d40*/  @!P0 MOV R5, R11 ;  /* 0x0000000b00058202 */ /* 0x000fe20000000f00 */
[----:B------:R-:W-:Y:S01]  /*3d50*/  @!P0 FFMA.FTZ R2, R38, R39, R2 ;  /* 0x0000002726028223 */ /* 0x000fe20000010002 */
[----:B------:R-:W-:Y:S01]  /*3d60*/  @!P0 HADD2.F32 R38, -RZ, R6.H1_H1 ;  /* 0x30000006ff268230 */ /* 0x000fe20000004100 */
[-C--:B------:R-:W-:Y:S01]  /*3d70*/  @!P0 FFMA.FTZ R71, R4, R42.reuse, -R69 ;  /* 0x0000002a04478223 */ /* 0x080fe20000010845 */
[----:B------:R-:W-:Y:S01]  /*3d80*/  @!P0 HADD2.F32 R4, -RZ, R18.H1_H1 ;  /* 0x30000012ff048230 */ /* 0x000fe20000004100 */
[----:B------:R-:W-:Y:S01]  /*3d90*/  @!P0 FFMA.FTZ R3, R40, R42, R3 ;  /* 0x0000002a28038223 */ /* 0x000fe20000010003 */
[----:B------:R-:W-:Y:S02]  /*3da0*/  @!P0 HADD2.F32 R18, -RZ, R7.H0_H0 ;  /* 0x20000007ff128230 */ /* 0x000fe40000004100 */
[----:B------:R-:W-:Y:S02]  /*3db0*/  @!P0 HADD2.F32 R7, -RZ, R6.H0_H0 ;  /* 0x20000006ff078230 */ /* 0x000fe40000004100 */
[----:B------:R-:W-:Y:S02]  /*3dc0*/  @!P0 HADD2.F32 R6, -RZ, R5.H0_H0 ;  /* 0x20000005ff068230 */ /* 0x000fe40000004100 */
[----:B------:R-:W-:Y:S02]  /*3dd0*/  @!P0 HADD2.F32 R39, -RZ, R43.H0_H0 ;  /* 0x2000002bff278230 */ /* 0x000fe40000004100 */
[----:B------:R-:W-:Y:S01]  /*3de0*/  @!P0 HADD2.F32 R43, -RZ, R5.H1_H1 ;  /* 0x30000005ff2b8230 */ /* 0x000fe20000004100 */
[-C--:B------:R-:W-:Y:S02]  /*3df0*/  @!P0 FMUL.FTZ R5, R38, R4.reuse ;  /* 0x0000000426058220 */ /* 0x080fe40000410000 */
[C---:B------:R-:W-:Y:S02]  /*3e00*/  @!P0 FMUL.FTZ R4, R7.reuse, R4 ;  /* 0x0000000407048220 */ /* 0x040fe40000410000 */
[----:B------:R-:W-:Y:S01]  /*3e10*/  @!P0 FFMA.FTZ R70, R7, R39, -R5 ;  /* 0x0000002707468223 */ /* 0x000fe20000010805 */
[----:B------:R-:W-:Y:S01]  /*3e20*/  @!P0 F2FP.PACK_AB R7, R2, R74 ;  /* 0x0000004a0207823e */ /* 0x000fe200000000ff */
[-C--:B------:R-:W-:Y:S02]  /*3e30*/  @!P0 FMUL.FTZ R5, R6, R18.reuse ;  /* 0x0000001206058220 */ /* 0x080fe40000410000 */
[----:B------:R-:W-:Y:S01]  /*3e40*/  @!P0 FMUL.FTZ R69, R43, R18 ;  /* 0x000000122b458220 */ /* 0x000fe20000410000 */
[----:B------:R-:W-:Y:S01]  /*3e50*/  @!P0 MOV R8, R7 ;  /* 0x0000000700088202 */ /* 0x000fe20000000f00 */
[----:B------:R-:W-:Y:S02]  /*3e60*/  @!P0 FFMA.FTZ R4, R38, R39, R4 ;  /* 0x0000002726048223 */ /* 0x000fe40000010004 */
[-C--:B------:R-:W-:Y:S01]  /*3e70*/  @!P0 FFMA.FTZ R69, R6, R44.reuse, -R69 ;  /* 0x0000002c06458223 */ /* 0x080fe20000010845 */
[----:B------:R-:W-:Y:S01]  /*3e80*/  @!P0 F2FP.PACK_AB R6, R3, R71 ;  /* 0x000000470306823e */ /* 0x000fe200000000ff */
[----:B------:R-:W-:Y:S01]  /*3e90*/  @!P0 FFMA.FTZ R5, R43, R44, R5 ;  /* 0x0000002c2b058223 */ /* 0x000fe20000010005 */
[----:B------:R-:W-:Y:S02]  /*3ea0*/  @!P0 F2FP.PACK_AB R3, R4, R70 ;  /* 0x000000460403823e */ /* 0x000fe400000000ff */
[----:B------:R-:W-:Y:S02]  /*3eb0*/  @!P0 MOV R9, R6 ;  /* 0x0000000600098202 */ /* 0x000fe40000000f00 */
[----:B------:R-:W-:Y:S02]  /*3ec0*/  @!P0 F2FP.PACK_AB R2, R5, R69 ;  /* 0x000000450502823e */ /* 0x000fe400000000ff */
[----:B------:R-:W-:Y:S02]  /*3ed0*/  @!P0 MOV R10, R3 ;  /* 0x00000003000a8202 */ /* 0x000fe40000000f00 */
[----:B------:R-:W-:Y:S05]  /*3ee0*/  @!P0 MOV R11, R2 ;  /* 0x00000002000b8202 */ /* 0x000fea0000000f00 */
[----:B------:R1:W-:Y:S02]  /*3ef0*/  STG.E.128 [R66.64], R8 ;  /* 0x0000000842007986 */ /* 0x0003e4000c101d0a */
.L_x_265:
[----:B------:R-:W-:Y:S05]  /*3f00*/  BSYNC B0 ;  /* 0x0000000000007941 */ /* 0x000fea0003800000 */
.L_x_264:
[----:B------:R-:W-:Y:S11]  /*3f10*/  ISETP.GE.AND P0, PT, R209, c[0x0][0x1d4], PT ;  /* 0x00007500d1007a0c */ /* 0x000ff60003f06270 */
[----:B------:R-:W-:Y:S02]  /*3f20*/  @!UPT UIADD3 URZ, URZ, URZ, URZ ;  /* 0x0000003f3f3ff290 */ /* 0x000fe4000fffe03f */
[----:B------:R-:W-:-:S05]  /*3f30*/  @P0 BRA `(.L_x_263) ;  /* 0x0000034000000947 */ /* 0x000fca0003800000 */
[----:B------:R-:W-:Y:S01]  /*3f40*/  ISETP.GE.AND P0, PT, R68, c[0x0][0x27c], PT ;  /* 0x00009f0044007a0c */ /* 0x000fe20003f06270 */
[----:B-1----:R-:W1:Y:S11]  /*3f50*/  LDS.128 R8, [R208+0xb900] ;  /* 0x00b90000d0087984 */ /* 0x002e760000000c00 */
[----:B------:R-:W-:Y:S01]  /*3f60*/  @!UPT UIADD3 URZ, URZ, URZ, URZ ;  /* 0x0000003f3f3ff290 */ /* 0x000fe2000fffe03f */
[----:B------:R-:W-:Y:S01]  /*3f70*/  @!P0 HADD2.F32 R2, -RZ, R19.H0_H0 ;  /* 0x20000013ff028230 */ /* 0x000fe20000004100 */
[----:B------:R-:W-:Y:S01]  /*3f80*/  @!P0 SHF.R.U64 R5, R12, 0x10, R13 ;  /* 0x000000100c058819 */ /* 0x000fe2000000120d */
[----:B------:R-:W-:Y:S01]  /*3f90*/  @!P0 HADD2.F32 R12, -RZ, R45.H0_H0 ;  /* 0x2000002dff0c8230 */ /* 0x000fe20000004100 */
[----:B------:R-:W-:Y:S02]  /*3fa0*/  @!P0 SHF.R.U64 R18, R46, 0x10, R47 ;  /* 0x000000102e128819 */ /* 0x000fe4000000122f */
[----:B------:R-:W-:Y:S01]  /*3fb0*/  @!P0 SHF.R.U32.HI R7, RZ, 0x10, R13 ;  /* 0x00000010ff078819 */ /* 0x000fe2000001160d */
[----:B------:R-:W-:Y:S01]  /*3fc0*/  @!P0 HADD2.F32 R5, -RZ, R5.H0_H0 ;  /* 0x20000005ff058230 */ /* 0x000fe20000004100 */
[----:B------:R-:W-:Y:S01]  /*3fd0*/  @!P0 SHF.R.U32.HI R40, RZ, 0x10, R47 ;  /* 0x00000010ff288819 */ /* 0x000fe2000001162f */
[----:B------:R-:W-:Y:S04]  /*3fe0*/  @!P0 HADD2.F32 R18, -RZ, R18.H0_H0 ;  /* 0x20000012ff128230 */ /* 0x000fe80000004100 */
[----:B------:R-:W-:Y:S01]  /*3ff0*/  @!P0 HADD2.F32 R40, -RZ, R40.H0_H0 ;  /* 0x20000028ff288230 */ /* 0x000fe20000004100 */
[----:B-1----:R-:W-:Y:S02]  /*4000*/  @!P0 MOV R3, R8 ;  /* 0x0000000800038202 */ /* 0x002fe40000000f00 */
[----:B------:R-:W-:Y:S03]  /*4010*/  @!P0 MOV R4, R9 ;  /* 0x0000000900048202 */ /* 0x000fe60000000f00 */
[--C-:B------:R-:W-:Y:S02]  /*4020*/  @!P0 HADD2.F32 R6, -RZ, R3.reuse.H1_H1 ;  /* 0x30000003ff068230 */ /* 0x100fe40000004100 */
[----:B------:R-:W-:Y:S02]  /*4030*/  @!P0 HADD2.F32 R3, -RZ, R3.H0_H0 ;  /* 0x20000003ff038230 */ /* 0x000fe40000004100 */
[--C-:B------:R-:W-:Y:S01]  /*4040*/  @!P0 HADD2.F32 R13, -RZ, R4.reuse.H1_H1 ;  /* 0x30000004ff0d8230 */ /* 0x100fe20000004100 */
[CC--:B------:R-:W-:Y:S01]  /*4050*/  @!P0 FMUL.FTZ R38, R6.reuse, R2.reuse ;  /* 0x0000000206268220 */ /* 0x0c0fe20000410000 */
[----:B------:R-:W-:Y:S01]  /*4060*/  @!P0 HADD2.F32 R4, -RZ, R4.H0_H0 ;  /* 0x20000004ff048230 */ /* 0x000fe20000004100 */
[C---:B------:R-:W-:Y:S02]  /*4070*/  @!P0 FMUL.FTZ R2, R3.reuse, R2 ;  /* 0x0000000203028220 */ /* 0x040fe40000410000 */
[-C--:B------:R-:W-:Y:S02]  /*4080*/  @!P0 FFMA.FTZ R46, R3, R12.reuse, -R38 ;  /* 0x0000000c032e8223 */ /* 0x080fe40000010826 */
[----:B------:R-:W-:Y:S01]  /*4090*/  @!P0 FFMA.FTZ R2, R6, R12, R2 ;  /* 0x0000000c06028223 */ /* 0x000fe20000010002 */
[----:B------:R-:W-:Y:S01]  /*40a0*/  @!P0 MOV R6, R10 ;  /* 0x0000000a00068202 */ /* 0x000fe20000000f00 */
[CC--:B------:R-:W-:Y:S01]  /*40b0*/  @!P0 FMUL.FTZ R38, R13.reuse, R5.reuse ;  /* 0x000000050d268220 */ /* 0x0c0fe20000410000 */
[----:B------:R-:W-:Y:S01]  /*40c0*/  @!P0 HADD2.F32 R12, -RZ, R7.H0_H0 ;  /* 0x20000007ff0c8230 */ /* 0x000fe20000004100 */
[C---:B------:R-:W-:Y:S01]  /*40d0*/  @!P0 FMUL.FTZ R3, R4.reuse, R5 ;  /* 0x0000000504038220 */ /* 0x040fe20000410000 */
[----:B------:R-:W-:Y:S01]  /*40e0*/  @!P0 MOV R5, R11 ;  /* 0x0000000b00058202 */ /* 0x000fe20000000f00 */
[-C--:B------:R-:W-:Y:S01]  /*40f0*/  @!P0 FFMA.FTZ R44, R4, R18.reuse, -R38 ;  /* 0x00000012042c8223 */ /* 0x080fe20000010826 */
[----:B------:R-:W-:Y:S01]  /*4100*/  @!P0 HADD2.F32 R4, -RZ, R19.H1_H1 ;  /* 0x30000013ff048230 */ /* 0x000fe20000004100 */
[----:B------:R-:W-:Y:S01]  /*4110*/  @!P0 FFMA.FTZ R3, R13, R18, R3 ;  /* 0x000000120d038223 */ /* 0x000fe20000010003 */
[--C-:B------:R-:W-:Y:S02]  /*4120*/  @!P0 HADD2.F32 R19, -RZ, R6.reuse.H1_H1 ;  /* 0x30000006ff138230 */ /* 0x100fe40000004100 */
[----:B------:R-:W-:Y:S02]  /*4130*/  @!P0 HADD2.F32 R7, -RZ, R6.H0_H0 ;  /* 0x20000006ff078230 */ /* 0x000fe40000004100 */
[----:B------:R-:W-:Y:S02]  /*4140*/  @!P0 HADD2.F32 R6, -RZ, R5.H0_H0 ;  /* 0x20000005ff068230 */ /* 0x000fe40000004100 */
[----:B------:R-:W-:Y:S02]  /*4150*/  @!P0 HADD2.F32 R38, -RZ, R45.H1_H1 ;  /* 0x3000002dff268230 */ /* 0x000fe40000004100 */
[----:B------:R-:W-:Y:S01]  /*4160*/  @!P0 HADD2.F32 R39, -RZ, R5.H1_H1 ;  /* 0x30000005ff278230 */ /* 0x000fe20000004100 */
[-C--:B------:R-:W-:Y:S02]  /*4170*/  @!P0 FMUL.FTZ R5, R19, R4.reuse ;  /* 0x0000000413058220 */ /* 0x080fe40000410000 */
[C---:B------:R-:W-:Y:S02]  /*4180*/  @!P0 FMUL.FTZ R4, R7.reuse, R4 ;  /* 0x0000000407048220 */ /* 0x040fe40000410000 */
[----:B------:R-:W-:Y:S01]  /*4190*/  @!P0 FFMA.FTZ R43, R7, R38, -R5 ;  /* 0x00000026072b8223 */ /* 0x000fe20000010805 */
[----:B------:R-:W-:Y:S01]  /*41a0*/  @!P0 F2FP.PACK_AB R7, R2, R46 ;  /* 0x0000002e0207823e */ /* 0x000fe200000000ff */
[CC--:B------:R-:W-:Y:S02]  /*41b0*/  @!P0 FMUL.FTZ R5, R6.reuse, R12.reuse ;  /* 0x0000000c06058220 */ /* 0x0c0fe40000410000 */
[----:B------:R-:W-:Y:S01]  /*41c0*/  @!P0 FMUL.FTZ R42, R39, R12 ;  /* 0x0000000c272a8220 */ /* 0x000fe20000410000 */
[----:B------:R-:W-:Y:S01]  /*41d0*/  @!P0 MOV R8, R7 ;  /* 0x0000000700088202 */ /* 0x000fe20000000f00 */
[----:B------:R-:W-:Y:S02]  /*41e0*/  @!P0 FFMA.FTZ R4, R19, R38, R4 ;  /* 0x0000002613048223 */ /* 0x000fe40000010004 */
[----:B------:R-:W-:Y:S01]  /*41f0*/  @!P0 FFMA.FTZ R42, R6, R40, -R42 ;  /* 0x00000028062a8223 */ /* 0x000fe2000001082a */
[----:B------:R-:W-:Y:S01]  /*4200*/  @!P0 F2FP.PACK_AB R6, R3, R44 ;  /* 0x0000002c0306823e */ /* 0x000fe200000000ff */
[----:B------:R-:W-:Y:S01]  /*4210*/  @!P0 FFMA.FTZ R5, R39, R40, R5 ;  /* 0x0000002827058223 */ /* 0x000fe20000010005 */
[----:B------:R-:W-:Y:S02]  /*4220*/  @!P0 F2FP.PACK_AB R3, R4, R43 ;  /* 0x0000002b0403823e */ /* 0x000fe400000000ff */
[----:B------:R-:W-:Y:S02]  /*4230*/  @!P0 MOV R9, R6 ;  /* 0x0000000600098202 */ /* 0x000fe40000000f00 */
[----:B------:R-:W-:Y:S02]  /*4240*/  @!P0 F2FP.PACK_AB R2, R5, R42 ;  /* 0x0000002a0502823e */ /* 0x000fe400000000ff */
[----:B------:R-:W-:Y:S02]  /*4250*/  @!P0 MOV R10, R3 ;  /* 0x00000003000a8202 */ /* 0x000fe40000000f00 */
[----:B------:R-:W-:Y:S05]  /*4260*/  @!P0 MOV R11, R2 ;  /* 0x00000002000b8202 */ /* 0x000fea0000000f00 */
[----:B------:R1:W-:Y:S02]  /*4270*/  STG.E.128 [R66.64+0x80], R8 ;  /* 0x0000800842007986 */ /* 0x0003e4000c101d0a */
.L_x_263:
[----:B------:R-:W-:Y:S05]  /*4280*/  BSYNC B1 ;  /* 0x0000000000017941 */ /* 0x000fea0003800000 */
.L_x_262:
[----:B------:R-:W-:Y:S01]  /*4290*/  BSSY B1, `(.L_x_266) ;  /* 0x0000070000017945 */ /* 0x000fe20003800000 */
[----:B------:R-:W-:-:S05]  /*42a0*/  @P4 BRA `(.L_x_267) ;  /* 0x000006e000004947 */ /* 0x000fca0003800000 */
[----:B------:R-:W-:Y:S01]  /*42b0*/  BSSY B0, `(.L_x_268) ;  /* 0x0000036000007945 */ /* 0x000fe20003800000 */
[----:B------:R-:W-:-:S05]  /*42c0*/  @P6 BRA `(.L_x_269) ;  /* 0x0000034000006947 */ /* 0x000fca0003800000 */
[----:B------:R-:W-:Y:S01]  /*42d0*/  ISETP.GE.AND P0, PT, R32, c[0x0][0x27c], PT ;  /* 0x00009f0020007a0c */ /* 0x000fe20003f06270 */
[----:B-1----:R-:W1:Y:S11]  /*42e0*/  LDS.128 R8, [R208+0x9100] ;  /* 0x00910000d0087984 */ /* 0x002e760000000c00 */
[----:B------:R-:W-:Y:S01]  /*42f0*/  @!UPT UIADD3 URZ, URZ, URZ, URZ ;  /* 0x0000003f3f3ff290 */ /* 0x000fe2000fffe03f */
[----:B------:R-:W-:Y:S01]  /*4300*/  @!P0 HADD2.F32 R2, -RZ, R28.H0_H0 ;  /* 0x2000001cff028230 */ /* 0x000fe20000004100 */
[----:B------:R-:W-:Y:S01]  /*4310*/  @!P0 SHF.R.U64 R5, R14, 0x10, R15 ;  /* 0x000000100e058819 */ /* 0x000fe2000000120f */
[--C-:B------:R-:W-:Y:S01]  /*4320*/  @!P0 HADD2.F32 R12, -RZ, R60.reuse.H0_H0 ;  /* 0x2000003cff0c8230 */ /* 0x100fe20000004100 */
[----:B------:R-:W-:Y:S01]  /*4330*/  @!P0 SHF.R.U64 R14, R48, 0x10, R49 ;  /* 0x00000010300e8819 */ /* 0x000fe20000001231 */
[----:B------:R-:W-:Y:S01]  /*4340*/  @!P0 HADD2.F32 R18, -RZ, R60.H1_H1 ;  /* 0x3000003cff128230 */ /* 0x000fe20000004100 */
[----:B------:R-:W-:Y:S01]  /*4350*/  @!P0 SHF.R.U32.HI R7, RZ, 0x10, R15 ;  /* 0x00000010ff078819 */ /* 0x000fe2000001160f */
[----:B------:R-:W-:Y:S01]  /*4360*/  @!P0 HADD2.F32 R5, -RZ, R5.H0_H0 ;  /* 0x20000005ff058230 */ /* 0x000fe20000004100 */
[----:B------:R-:W-:Y:S01]  /*4370*/  @!P0 SHF.R.U32.HI R38, RZ, 0x10, R49 ;  /* 0x00000010ff268819 */ /* 0x000fe20000011631 */
        /* <DEDUP_REMOVED lines=21> */
[--C-:B------:R-:W-:Y:S02]  /*44d0*/  @!P0 HADD2.F32 R6, -RZ, R5.reuse.H0_H0 ;  /* 0x20000005ff068230 */ /* 0x100fe40000004100 */
[----:B------:R-:W-:Y:S01]  /*44e0*/  @!P0 HADD2.F32 R19, -RZ, R5.H1_H1 ;  /* 0x30000005ff138230 */ /* 0x000fe20000004100 */
[-C--:B------:R-:W-:Y:S01]  /*44f0*/  @!P0 FMUL.FTZ R5, R15, R4.reuse ;  /* 0x000000040f058220 */ /* 0x080fe20000410000 */
[----:B------:R-:W-:Y:S01]  /*4500*/  @!P0 HADD2.F32 R28, -RZ, R38.H0_H0 ;  /* 0x20000026ff1c8230 */ /* 0x000fe20000004100 */
        /* <DEDUP_REMOVED lines=16> */
.L_x_269:
[----:B------:R-:W-:Y:S05]  /*4610*/  BSYNC B0 ;  /* 0x0000000000007941 */ /* 0x000fea0003800000 */
.L_x_268:
        /* <DEDUP_REMOVED lines=55> */
.L_x_267:
[----:B------:R-:W-:Y:S05]  /*4990*/  BSYNC B1 ;  /* 0x0000000000017941 */ /* 0x000fea0003800000 */
.L_x_266:
        /* <DEDUP_REMOVED lines=56> */
.L_x_273:
[----:B------:R-:W-:Y:S05]  /*4d20*/  BSYNC B0 ;  /* 0x0000000000007941 */ /* 0x000fea0003800000 */
.L_x_272:
        /* <DEDUP_REMOVED lines=55> */
.L_x_271:
[----:B------:R-:W-:Y:S05]  /*50a0*/  BSYNC B1 ;  /* 0x0000000000017941 */ /* 0x000fea0003800000 */
.L_x_270:
        /* <DEDUP_REMOVED lines=55> */
.L_x_276:
[----:B------:R-:W-:Y:S05]  /*5420*/  BSYNC B0 ;  /* 0x0000000000007941 */ /* 0x000fea0003800000 */
.L_x_275:
        /* <DEDUP_REMOVED lines=54> */
[----:B------:R1:W-:Y:S01]  /*5790*/  STG.E.128 [R82.64+0x80], R8 ;  /* 0x0000800852007986 */ /* 0x0003e2000c101d0a */
[----:B------:R-:W-:-:S05]  /*57a0*/  BRA `(.L_x_274) ;  /* 0x0000269000007947 */ /* 0x000fca0003800000 */
.L_x_253:
[-C--:B------:R-:W-:Y:S01]  /*57b0*/  ISETP.GE.AND P0, PT, R220, R79.reuse, PT ;  /* 0x0000004fdc00720c */ /* 0x080fe20003f06270 */
[----:B------:R-:W-:Y:S01]  /*57c0*/  CS2R R22, SRZ ;  /* 0x0000000000167805 */ /* 0x000fe2000001ff00 */
[----:B------:R-:W-:Y:S01]  /*57d0*/  CS2R R20, SRZ ;  /* 0x0000000000147805 */ /* 0x000fe2000001ff00 */
[----:B------:R-:W-:Y:S01]  /*57e0*/  CS2R R66, SRZ ;  /* 0x0000000000427805 */ /* 0x000fe2000001ff00 */
[----:B------:R-:W-:Y:S01]  /*57f0*/  ISETP.GE.OR P4, PT, R36, c[0x0][0x27c], P0 ;  /* 0x00009f0024007a0c */ /* 0x000fe20000786670 */
        /* <DEDUP_REMOVED lines=10> */
[----:B------:R-:W-:Y:S02]  /*58a0*/  BSSY B0, `(.L_x_277) ;  /* 0x00000d1000007945 */ /* 0x000fe40003800000 */
[----:B------:R-:W-:Y:S04]  /*58b0*/  @!P4 IADD3 R2, P1, P0, R108, R34, R191 ;  /* 0x000000226c02c210 */ /* 0x000fe8000783e0bf */
[----:B------:R-:W-:Y:S02]  /*58c0*/  @!P4 IADD3.X R4, R120, R42, R167, P1, P0 ;  /* 0x0000002a7804c210 */ /* 0x000fe40000fe04a7 */
[----:B------:R-:W-:Y:S04]  /*58d0*/  @!P4 IADD3 R3, P1, P0, R106, R70, R192 ;  /* 0x000000466a03c210 */ /* 0x000fe8000783e0c0 */
[----:B------:R-:W-:Y:S02]  /*58e0*/  @!P4 IADD3.X R8, R119, R44, R168, P1, P0 ;  /* 0x0000002c7708c210 */ /* 0x000fe40000fe04a8 */
[----:B------:R-:W-:Y:S04]  /*58f0*/  ISETP.GE.AND P0, PT, R219, R79, PT ;  /* 0x0000004fdb00720c */ /* 0x000fe80003f06270 */
[----:B------:R-:W-:Y:S11]  /*5900*/  ISETP.GE.OR P3, PT, R36, c[0x0][0x27c], P0 ;  /* 0x00009f0024007a0c */ /* 0x000ff60000766670 */
[----:B------:R-:W-:Y:S02]  /*5910*/  @!UPT UIADD3 URZ, URZ, URZ, URZ ;  /* 0x0000003f3f3ff290 */ /* 0x000fe4000fffe03f */
[----:B------:R-:W-:Y:S04]  /*5920*/  @!P3 IADD3 R5, P1, P0, R108, R189, R34 ;  /* 0x000000bd6c05b210 */ /* 0x000fe8000783e022 */
[----:B------:R-:W-:Y:S02]  /*5930*/  @!P3 IADD3.X R10, R120, R162, R42, P1, P0 ;  /* 0x000000a2780ab210 */ /* 0x000fe40000fe042a */
[----:B------:R-:W-:Y:S04]  /*5940*/  @!P3 IADD3 R9, P1, P0, R106, R190, R70 ;  /* 0x000000be6a09b210 */ /* 0x000fe8000783e046 */
[C---:B------:R-:W-:Y:S02]  /*5950*/  @!P3 IADD3.X R12, R119.reuse, R163, R44, P1, P0 ;  /* 0x000000a3770cb210 */ /* 0x040fe40000fe042c */
[----:B------:R-:W-:Y:S04]  /*5960*/  ISETP.GE.AND P0, PT, R218, R79, PT ;  /* 0x0000004fda00720c */ /* 0x000fe80003f06270 */
[----:B------:R-:W-:Y:S11]  /*5970*/  ISETP.GE.OR P2, PT, R36, c[0x0][0x27c], P0 ;  /* 0x00009f0024007a0c */ /* 0x000ff60000746670 */
[----:B------:R-:W-:Y:S02]  /*5980*/  @!UPT UIADD3 URZ, URZ, URZ, URZ ;  /* 0x0000003f3f3ff290 */ /* 0x000fe4000fffe03f */
[----:B------:R-:W-:Y:S04]  /*5990*/  @!P2 IADD3 R11, P1, P0, R108, R184, R34 ;  /* 0x000000b86c0ba210 */ /* 0x000fe8000783e022 */
[----:B------:R-:W-:Y:S02]  /*59a0*/  @!P2 IADD3.X R14, R120, R121, R42, P1, P0 ;  /* 0x00000079780ea210 */ /* 0x000fe40000fe042a */
[----:B------:R-:W-:Y:S04]  /*59b0*/  @!P2 IADD3 R13, P1, P0, R106, R182, R70 ;  /* 0x000000b66a0da210 */ /* 0x000fe8000783e046 */
[----:B------:R-:W-:Y:S02]  /*59c0*/  @!P2 IADD3.X R15, R119, R122, R44, P1, P0 ;  /* 0x0000007a770fa210 */ /* 0x000fe40000fe042c */
[C---:B------:R-:W-:Y:S04]  /*59d0*/  @!P4 LEA R6, P0, R2.reuse, c[0x0][0x270], 0x1 ;  /* 0x00009c000206ca11 */ /* 0x040fe800078008ff */
[----:B------:R-:W-:Y:S02]  /*59e0*/  @!P4 LEA.HI.X R7, R2, c[0x0][0x274], R4, 0x1, P0 ;  /* 0x00009d000207ca11 */ /* 0x000fe400000f0c04 */
[C---:B------:R-:W-:Y:S03]  /*59f0*/  @!P4 LEA R2, P0, R3.reuse, c[0x0][0x288], 0x1 ;  /* 0x0000a2000302ca11 */ /* 0x040fe600078008ff */
[----:B------:R1:W2:Y:S01]  /*5a00*/  @!P4 LDG.E.128 R60, [R6.64] ;  /* 0x0000000a063cc981 */ /* 0x0002a2000c1e1d00 */
[----:B------:R-:W-:Y:S02]  /*5a10*/  @!P4 LEA.HI.X R3, R3, c[0x0][0x28c], R8, 0x1, P0 ;  /* 0x0000a3000303ca11 */ /* 0x000fe400000f0c08 */
[C---:B------:R-:W-:Y:S04]  /*5a20*/  @!P3 LEA R4, P0, R5.reuse, c[0x0][0x270], 0x1 ;  /* 0x00009c000504ba11 */ /* 0x040fe800078008ff */
[----:B------:R-:W-:Y:S01]  /*5a30*/  @!P3 LEA.HI.X R5, R5, c[0x0][0x274], R10, 0x1, P0 ;  /* 0x00009d000505ba11 */ /* 0x000fe200000f0c0a */
[----:B------:R3:W4:Y:S01]  /*5a40*/  @!P4 LDG.E.128 R20, [R2.64] ;  /* 0x0000000a0214c981 */ /* 0x000722000c1e1d00 */
[C---:B------:R-:W-:Y:S04]  /*5a50*/  @!P3 LEA R8, P0, R9.reuse, c[0x0][0x288], 0x1 ;  /* 0x0000a2000908ba11 */ /* 0x040fe800078008ff */
[----:B------:R-:W-:Y:S02]  /*5a60*/  @!P3 LEA.HI.X R9, R9, c[0x0][0x28c], R12, 0x1, P0 ;  /* 0x0000a3000909ba11 */ /* 0x000fe400000f0c0c */
[C---:B------:R-:W-:Y:S01]  /*5a70*/  @!P2 LEA R10, P0, R11.reuse, c[0x0][0x270], 0x1 ;  /* 0x00009c000b0aaa11 */ /* 0x040fe200078008ff */
[----:B------:R3:W4:Y:S03]  /*5a80*/  @!P3 LDG.E.128 R64, [R4.64] ;  /* 0x0000000a0440b981 */ /* 0x000726000c1e1d00 */
[----:B------:R-:W-:Y:S02]  /*5a90*/  @!P2 LEA.HI.X R11, R11, c[0x0][0x274], R14, 0x1, P0 ;  /* 0x00009d000b0baa11 */ /* 0x000fe400000f0c0e */
[C---:B------:R-:W-:Y:S03]  /*5aa0*/  @!P2 LEA R12, P0, R13.reuse, c[0x0][0x288], 0x1 ;  /* 0x0000a2000d0caa11 */ /* 0x040fe600078008ff */
[----:B------:R2:W4:Y:S01]  /*5ab0*/  @!P3 LDG.E.128 R24, [R8.64] ;  /* 0x0000000a0818b981 */ /* 0x000522000c1e1d00 */
[----:B------:R-:W-:Y:S01]  /*5ac0*/  @!P2 LEA.HI.X R13, R13, c[0x0][0x28c], R15, 0x1, P0 ;  /* 0x0000a3000d0daa11 */ /* 0x000fe200000f0c0f */
[----:B-1----:R-:W-:Y:S01]  /*5ad0*/  CS2R R6, SRZ ;  /* 0x0000000000067805 */ /* 0x002fe2000001ff00 */
[-C--:B------:R-:W-:Y:S04]  /*5ae0*/  ISETP.GE.AND P0, PT, R229, R79.reuse, PT ;  /* 0x0000004fe500720c */ /* 0x080fe80003f06270 */
[----:B------:R-:W-:Y:S01]  /*5af0*/  ISETP.GE.OR P0, PT, R36, c[0x0][0x27c], P0 ;  /* 0x00009f0024007a0c */ /* 0x000fe20000706670 */
[----:B------:R-:W4:Y:S08]  /*5b00*/  @!P2 LDG.E.128 R72, [R10.64] ;  /* 0x0000000a0a48a981 */ /* 0x000f30000c1e1d00 */
[----:B------:R-:W4:Y:S04]  /*5b10*/  @!P2 LDG.E.128 R28, [R12.64] ;  /* 0x0000000a0c1ca981 */ /* 0x000f28000c1e1d00 */
[----:B---3--:R-:W-:Y:S05]  /*5b20*/  @!P0 IADD3 R2, P1, R108, R34, RZ ;  /* 0x000000226c028210 */ /* 0x008fea0007f3e0ff */
[----:B------:R-:W-:Y:S01]  /*5b30*/  @!P0 IMAD.X R3, R42, 0x1, R120, P1 ;  /* 0x000000012a038824 */ /* 0x000fe200008e0678 */
[C---:B------:R-:W-:Y:S04]  /*5b40*/  @!P0 LEA R14, P1, R2.reuse, c[0x0][0x270], 0x1 ;  /* 0x00009c00020e8a11 */ /* 0x040fe800078208ff */
[----:B------:R-:W-:Y:S02]  /*5b50*/  @!P0 LEA.HI.X R15, R2, c[0x0][0x274], R3, 0x1, P1 ;  /* 0x00009d00020f8a11 */ /* 0x000fe400008f0c03 */
[----:B------:R-:W-:Y:S05]  /*5b60*/  @!P0 IADD3 R3, P1, R106, R70, RZ ;  /* 0x000000466a038210 */ /* 0x000fea0007f3e0ff */
[----:B------:R-:W-:Y:S01]  /*5b70*/  @!P0 IMAD.X R4, R44, 0x1, R119, P1 ;  /* 0x000000012c048824 */ /* 0x000fe200008e0677 */
[C---:B------:R-:W-:Y:S01]  /*5b80*/  @!P0 LEA R2, P1, R3.reuse, c[0x0][0x288], 0x1 ;  /* 0x0000a20003028a11 */ /* 0x040fe200078208ff */
[----:B------:R-:W-:Y:S03]  /*5b90*/  CS2R R44, SRZ ;  /* 0x00000000002c7805 */ /* 0x000fe6000001ff00 */
[----:B------:R-:W-:Y:S02]  /*5ba0*/  @!P0 LEA.HI.X R3, R3, c[0x0][0x28c], R4, 0x1, P1 ;  /* 0x0000a30003038a11 */ /* 0x000fe400008f0c04 */
[----:B------:R-:W-:Y:S01]  /*5bb0*/  CS2R R4, SRZ ;  /* 0x0000000000047805 */ /* 0x000fe2000001ff00 */
[----:B------:R1:W5:Y:S01]  /*5bc0*/  @!P0 LDG.E.128 R44, [R14.64] ;  /* 0x0000000a0e2c8981 */ /* 0x000362000c1e1d00 */
[----:B------:R-:W-:Y:S07]  /*5bd0*/  ISETP.GE.OR P1, PT, R229, R79, P6 ;  /* 0x0000004fe500720c */ /* 0x000fee0003726670 */
[----:B------:R3:W5:Y:S01]  /*5be0*/  @!P0 LDG.E.128 R4, [R2.64] ;  /* 0x0000000a02048981 */ /* 0x000762000c1e1d00 */
[----:B------:R-:W-:Y:S01]  /*5bf0*/  ISETP.GE.AND P0, PT, R36, c[0x0][0x27c], PT ;  /* 0x00009f0024007a0c */ /* 0x000fe20003f06270 */
[----:B--2---:R-:W-:Y:S02]  /*5c00*/  IMAD.MOV.U32 R9, RZ, RZ, R62 ;  /* 0x000000ffff097224 */ /* 0x004fe400078e003e */
[----:B------:R-:W-:Y:S02]  /*5c10*/  IMAD.MOV.U32 R8, RZ, RZ, R63 ;  /* 0x000000ffff087224 */ /* 0x000fe400078e003f */
[----:B---3--:R-:W-:Y:S02]  /*5c20*/  IMAD.MOV.U32 R3, RZ, RZ, R60 ;  /* 0x000000ffff037224 */ /* 0x008fe400078e003c */
[----:B------:R-:W-:Y:S01]  /*5c30*/  IMAD.MOV.U32 R2, RZ, RZ, R61 ;  /* 0x000000ffff027224 */ /* 0x000fe200078e003d */
[----:B------:R-:W-:Y:S01]  /*5c40*/  PRMT R70, R8, 0x5410, R9 ;  /* 0x0000541008467816 */ /* 0x000fe20000000009 */
[----:B----4-:R-:W-:Y:S02]  /*5c50*/  IMAD.MOV.U32 R9, RZ, RZ, R22 ;  /* 0x000000ffff097224 */ /* 0x010fe400078e0016 */
[----:B------:R-:W-:Y:S01]  /*5c60*/  IMAD.MOV.U32 R8, RZ, RZ, R23 ;  /* 0x000000ffff087224 */ /* 0x000fe200078e0017 */
[----:B------:R-:W-:Y:S01]  /*5c70*/  PRMT R69, R3, 0x5410, R2 ;  /* 0x0000541003457816 */ /* 0x000fe20000000002 */
[----:B------:R-:W-:Y:S02]  /*5c80*/  IMAD.MOV.U32 R3, RZ, RZ, R20 ;  /* 0x000000ffff037224 */ /* 0x000fe400078e0014 */
[----:B------:R-:W-:Y:S01]  /*5c90*/  IMAD.MOV.U32 R2, RZ, RZ, R21 ;  /* 0x000000ffff027224 */ /* 0x000fe200078e0015 */
[----:B------:R-:W-:Y:S01]  /*5ca0*/  PRMT R34, R8, 0x5410, R9 ;  /* 0x0000541008227816 */ /* 0x000fe20000000009 */
[----:B------:R-:W-:Y:S02]  /*5cb0*/  IMAD.MOV.U32 R9, RZ, RZ, R66 ;  /* 0x000000ffff097224 */ /* 0x000fe400078e0042 */
[----:B------:R-:W-:Y:S01]  /*5cc0*/  IMAD.MOV.U32 R8, RZ, RZ, R67 ;  /* 0x000000ffff087224 */ /* 0x000fe200078e0043 */
[----:B-1----:R-:W-:Y:S01]  /*5cd0*/  PRMT R15, R3, 0x5410, R2 ;  /* 0x00005410030f7816 */ /* 0x002fe20000000002 */
[----:B------:R-:W-:Y:S02]  /*5ce0*/  IMAD.MOV.U32 R3, RZ, RZ, R64 ;  /* 0x000000ffff037224 */ /* 0x000fe400078e0040 */
[----:B------:R-:W-:Y:S01]  /*5cf0*/  IMAD.MOV.U32 R2, RZ, RZ, R65 ;  /* 0x000000ffff027224 */ /* 0x000fe200078e0041 */
[----:B------:R-:W-:Y:S01]  /*5d00*/  PRMT R76, R8, 0x5410, R9 ;  /* 0x00005410084c7816 */ /* 0x000fe20000000009 */
        /* <DEDUP_REMOVED lines=17> */
[----:B------:R-:W-:Y:S04]  /*5e20*/  PRMT R40, R8, 0x5410, R9 ;  /* 0x0000541008287816 */ /* 0x000fe80000000009 */
[----:B------:R-:W-:Y:S01]  /*5e30*/  PRMT R39, R2, 0x5410, R3 ;  /* 0x0000541002277816 */ /* 0x000fe20000000003 */
[----:B------:R-:W-:-:S05]  /*5e40*/  @P1 BRA `(.L_x_278) ;  /* 0x0000076000001947 */ /* 0x000fca0003800000 */
[----:B-----5:R-:W-:Y:S01]  /*5e50*/  IMAD.MOV.U32 R13, RZ, RZ, R7 ;  /* 0x000000ffff0d7224 */ /* 0x020fe200078e0007 */
[----:B------:R-:W-:Y:S01]  /*5e60*/  IADD3 R2, P1, R212, R80, RZ ;  /* 0x00000050d4027210 */ /* 0x000fe20007f3e0ff */
[----:B------:R-:W-:Y:S01]  /*5e70*/  LDS.128 R56, [R129+0x8100] ;  /* 0x0081000081387984 */ /* 0x000fe20000000c00 */
[----:B------:R-:W-:Y:S01]  /*5e80*/  @!P0 SHF.R.U32.HI R11, RZ, 0x10, R5 ;  /* 0x00000010ff0b8819 */ /* 0x000fe20000011605 */
[----:B------:R-:W-:Y:S01]  /*5e90*/  IMAD.MOV.U32 R54, RZ, RZ, R47 ;  /* 0x000000ffff367224 */ /* 0x000fe200078e002f */
[----:B------:R-:W-:Y:S02]  /*5ea0*/  IADD3.X R3, R86, R139, RZ, P1, !PT ;  /* 0x0000008b56037210 */ /* 0x000fe40000ffe4ff */
[-C--:B------:R-:W-:Y:S02]  /*5eb0*/  IADD3 R8, P2, P1, R94, R2.reuse, R112 ;  /* 0x000000025e087210 */ /* 0x080fe4000795e070 */
[----:B------:R-:W-:Y:S01]  /*5ec0*/  @!P0 SHF.R.U64 R10, R4, 0x10, R5 ;  /* 0x00000010040a8819 */ /* 0x000fe20000001205 */
[----:B------:R-:W1:Y:S01]  /*5ed0*/  LDS.128 R16, [R135+0x8100] ;  /* 0x0081000087107984 */ /* 0x000e620000000c00 */
[----:B------:R-:W-:Y:S02]  /*5ee0*/  IADD3.X R9, R96, R3, R114, P2, P1 ;  /* 0x0000000360097210 */ /* 0x000fe400017e2472 */
[----:B------:R-:W-:Y:S02]  /*5ef0*/  ISETP.GE.AND P1, PT, R93, c[0x0][0x1d4], PT ;  /* 0x000075005d007a0c */ /* 0x000fe40003f26270 */
[----:B------:R-:W-:Y:S02]  /*5f00*/  MOV R49, R45 ;  /* 0x0000002d00317202 */ /* 0x000fe40000000f00 */
[----:B------:R-:W-:Y:S02]  /*5f10*/  @!P0 SHF.R.U32.HI R14, RZ, 0x10, R7 ;  /* 0x00000010ff0e8819 */ /* 0x000fe40000011607 */
[----:B------:R-:W-:Y:S02]  /*5f20*/  @!P0 SHF.R.U64 R51, R44, 0x10, R45 ;  /* 0x000000102c338819 */ /* 0x000fe4000000122d */
[----:B------:R-:W-:Y:S01]  /*5f30*/  @!P0 SHF.R.U64 R12, R6, 0x10, R7 ;  /* 0x00000010060c8819 */ /* 0x000fe20000001207 */
[----:B------:R-:W-:Y:S01]  /*5f40*/  @!P0 HADD2.F32 R6, -RZ, R6.H0_H0 ;  /* 0x20000006ff068230 */ /* 0x000fe20000004100 */
[----:B------:R-:W-:Y:S01]  /*5f50*/  @!P0 SHF.R.U32.HI R50, RZ, 0x10, R45 ;  /* 0x00000010ff328819 */ /* 0x000fe2000001162d */
[----:B------:R-:W-:Y:S01]  /*5f60*/  @!P0 HADD2.F32 R45, -RZ, R49.H0_H0 ;  /* 0x20000031ff2d8230 */ /* 0x000fe20000004100 */
[----:B------:R-:W-:Y:S02]  /*5f70*/  @!P0 SHF.R.U32.HI R55, RZ, 0x10, R47 ;  /* 0x00000010ff378819 */ /* 0x000fe4000001162f */
[----:B------:R-:W-:Y:S02]  /*5f80*/  @!P1 IADD3 R2, P3, P2, R94, R2, R93 ;  /* 0x000000025e029210 */ /* 0x000fe40007a7e05d */
[----:B------:R-:W-:Y:S02]  /*5f90*/  @!P0 SHF.R.U64 R52, R46, 0x10, R47 ;  /* 0x000000102e348819 */ /* 0x000fe4000000122f */
[----:B------:R-:W-:Y:S02]  /*5fa0*/  @!P1 IADD3.X R3, R96, R3, R113, P3, P2 ;  /* 0x0000000360039210 */ /* 0x000fe40001fe4471 */
[C---:B------:R-:W-:Y:S02]  /*5fb0*/  LEA R84, P2, R8.reuse, c[0x0][0x1c8], 0x1 ;  /* 0x0000720008547a11 */ /* 0x040fe400078408ff */
[----:B------:R-:W-:Y:S02]  /*5fc0*/  MOV R53, R46 ;  /* 0x0000002e00357202 */ /* 0x000fe40000000f00 */
[----:B------:R-:W-:Y:S02]  /*5fd0*/  LEA.HI.X R85, R8, c[0x0][0x1cc], R9, 0x1, P2 ;  /* 0x0000730008557a11 */ /* 0x000fe400010f0c09 */
[C---:B------:R-:W-:Y:S01]  /*5fe0*/  @!P1 LEA R82, P2, R2.reuse, c[0x0][0x1c8], 0x1 ;  /* 0x0000720002529a11 */ /* 0x040fe200078408ff */
[----:B------:R-:W-:Y:S02]  /*5ff0*/  @!P0 HADD2.F32 R49, -RZ, R53.H0_H0 ;  /* 0x20000035ff318230 */ /* 0x000fe40000004100 */
[----:B------:R-:W-:Y:S01]  /*6000*/  @!P0 HADD2.F32 R53, -RZ, R55.H0_H0 ;  /* 0x20000037ff358230 */ /* 0x000fe20000004100 */
[----:B------:R-:W-:Y:S01]  /*6010*/  @!P1 LEA.HI.X R83, R2, c[0x0][0x1cc], R3, 0x1, P2 ;  /* 0x0000730002539a11 */ /* 0x000fe200010f0c03 */
[----:B------:R-:W-:Y:S01]  /*6020*/  IMAD.MOV.U32 R2, RZ, RZ, R4 ;  /* 0x000000ffff027224 */ /* 0x000fe200078e0004 */
[----:B------:R-:W-:Y:S01]  /*6030*/  MOV R3, R5 ;  /* 0x0000000500037202 */ /* 0x000fe20000000f00 */
[----:B------:R-:W-:Y:S03]  /*6040*/  IMAD.MOV.U32 R5, RZ, RZ, R44 ;  /* 0x000000ffff057224 */ /* 0x000fe600078e002c */
[----:B------:R-:W-:Y:S01]  /*6050*/  @!P0 HADD2.F32 R2, -RZ, R2.H0_H0 ;  /* 0x20000002ff028230 */ /* 0x000fe20000004100 */
[----:B-1----:R-:W-:Y:S01]  /*6060*/  @!P0 IMAD.MOV.U32 R9, RZ, RZ, R16 ;  /* 0x000000ffff098224 */ /* 0x002fe200078e0010 */
[----:B------:R-:W-:Y:S01]  /*6070*/  @!P0 MOV R48, R56 ;  /* 0x0000003800308202 */ /* 0x000fe20000000f00 */
[----:B------:R-:W-:Y:S01]  /*6080*/  @!P0 HADD2.F32 R3, -RZ, R3.H0_H0 ;  /* 0x20000003ff038230 */ /* 0x000fe20000004100 */
[----:B------:R-:W-:Y:S01]  /*6090*/  @!P0 MOV R43, R57 ;  /* 0x00000039002b8202 */ /* 0x000fe20000000f00 */
[----:B------:R-:W-:Y:S01]  /*60a0*/  @!P0 HADD2.F32 R42, -RZ, R5.H0_H0 ;  /* 0x20000005ff2a8230 */ /* 0x000fe20000004100 */
[----:B------:R-:W-:Y:S01]  /*60b0*/  @!P0 MOV R8, R17 ;  /* 0x0000001100088202 */ /* 0x000fe20000000f00 */
[----:B------:R-:W-:Y:S02]  /*60c0*/  @!P0 HADD2.F32 R7, -RZ, R48.H0_H0 ;  /* 0x20000030ff078230 */ /* 0x000fe40000004100 */
[----:B------:R-:W-:Y:S02]  /*60d0*/  @!P0 HADD2.F32 R44, -RZ, R43.H0_H0 ;  /* 0x2000002bff2c8230 */ /* 0x000fe40000004100 */
[--C-:B------:R-:W-:Y:S01]  /*60e0*/  @!P0 HADD2.F32 R4, -RZ, R9.reuse.H0_H0 ;  /* 0x20000009ff048230 */ /* 0x100fe20000004100 */
[-C--:B------:R-:W-:Y:S01]  /*60f0*/  @!P0 FMUL.FTZ R47, R7, R2.reuse ;  /* 0x00000002072f8220 */ /* 0x080fe20000410000 */
[--C-:B------:R-:W-:Y:S01]  /*6100*/  @!P0 HADD2.F32 R5, -RZ, R8.reuse.H0_H0 ;  /* 0x20000008ff058230 */ /* 0x100fe20000004100 */
[-C--:B------:R-:W-:Y:S01]  /*6110*/  @!P0 FMUL.FTZ R46, R44, R3.reuse ;  /* 0x000000032c2e8220 */ /* 0x080fe20000410000 */
[----:B------:R-:W-:Y:S01]  /*6120*/  @!P0 HADD2.F32 R8, -RZ, R8.H1_H1 ;  /* 0x30000008ff088230 */ /* 0x000fe20000004100 */
[C---:B------:R-:W-:Y:S01]  /*6130*/  @!P0 FMUL.FTZ R2, R4.reuse, R2 ;  /* 0x0000000204028220 */ /* 0x040fe20000410000 */
[----:B------:R-:W-:Y:S01]  /*6140*/  @!P0 HADD2.F32 R9, -RZ, R9.H1_H1 ;  /* 0x30000009ff098230 */ /* 0x000fe20000004100 */
[-C--:B------:R-:W-:Y:S01]  /*6150*/  @!P0 FFMA.FTZ R92, R4, R42.reuse, -R47 ;  /* 0x0000002a045c8223 */ /* 0x080fe2000001082f */
[----:B------:R-:W-:Y:S01]  /*6160*/  @!P0 HADD2.F32 R47, -RZ, R50.H0_H0 ;  /* 0x20000032ff2f8230 */ /* 0x000fe20000004100 */
[C---:B------:R-:W-:Y:S01]  /*6170*/  @!P0 FMUL.FTZ R4, R5.reuse, R3 ;  /* 0x0000000305048220 */ /* 0x040fe20000410000 */
[----:B------:R-:W-:Y:S01]  /*6180*/  @!P0 HADD2.F32 R3, -RZ, R11.H0_H0 ;  /* 0x2000000bff038230 */ /* 0x000fe20000004100 */
[----:B------:R-:W-:Y:S01]  /*6190*/  @!P0 FFMA.FTZ R91, R5, R45, -R46 ;  /* 0x0000002d055b8223 */ /* 0x000fe2000001082e */
[----:B------:R-:W-:Y:S01]  /*61a0*/  @!P0 HADD2.F32 R46, -RZ, R43.H1_H1 ;  /* 0x3000002bff2e8230 */ /* 0x000fe20000004100 */
[----:B------:R-:W-:Y:S01]  /*61b0*/  @!P0 FFMA.FTZ R2, R7, R42, R2 ;  /* 0x0000002a07028223 */ /* 0x000fe20000010002 */
[----:B------:R-:W-:Y:S01]  /*61c0*/  @!P0 HADD2.F32 R7, -RZ, R10.H0_H0 ;  /* 0x2000000aff078230 */ /* 0x000fe20000004100 */
[-C--:B------:R-:W-:Y:S01]  /*61d0*/  @!P0 FMUL.FTZ R5, R8, R3.reuse ;  /* 0x0000000308058220 */ /* 0x080fe20000410000 */
[----:B------:R-:W-:Y:S01]  /*61e0*/  @!P0 HADD2.F32 R42, -RZ, R48.H1_H1 ;  /* 0x30000030ff2a8230 */ /* 0x000fe20000004100 */
[----:B------:R-:W-:Y:S01]  /*61f0*/  @!P0 FMUL.FTZ R10, R46, R3 ;  /* 0x000000032e0a8220 */ /* 0x000fe20000410000 */
[----:B------:R-:W-:Y:S01]  /*6200*/  @!P0 HADD2.F32 R43, -RZ, R51.H0_H0 ;  /* 0x20000033ff2b8230 */ /* 0x000fe20000004100 */
[C---:B------:R-:W-:Y:S01]  /*6210*/  @!P0 FMUL.FTZ R3, R9.reuse, R7 ;  /* 0x0000000709038220 */ /* 0x040fe20000410000 */
[----:B------:R-:W-:Y:S01]  /*6220*/  @!P0 HADD2.F32 R51, -RZ, R52.H0_H0 ;  /* 0x20000034ff338230 */ /* 0x000fe20000004100 */
[----:B------:R-:W-:Y:S01]  /*6230*/  @!P0 FFMA.FTZ R90, R8, R47, -R10 ;  /* 0x0000002f085a8223 */ /* 0x000fe2000001080a */
[----:B------:R-:W-:Y:S01]  /*6240*/  @!P0 MOV R8, R18 ;  /* 0x0000001200088202 */ /* 0x000fe20000000f00 */
[----:B------:R-:W-:Y:S02]  /*6250*/  @!P0 IMAD.MOV.U32 R10, RZ, RZ, R58 ;  /* 0x000000ffff0a8224 */ /* 0x000fe400078e003a */
[C---:B------:R-:W-:Y:S01]  /*6260*/  @!P0 FMUL.FTZ R11, R42.reuse, R7 ;  /* 0x000000072a0b8220 */ /* 0x040fe20000410000 */
[----:B------:R-:W-:Y:S01]  /*6270*/  @!P0 HADD2.F32 R7, -RZ, R12.H0_H0 ;  /* 0x2000000cff078230 */ /* 0x000fe20000004100 */
[-C--:B------:R-:W-:Y:S01]  /*6280*/  @!P0 FFMA.FTZ R3, R42, R43.reuse, R3 ;  /* 0x0000002b2a038223 */ /* 0x080fe20000010003 */
[--C-:B------:R-:W-:Y:S01]  /*6290*/  @!P0 HADD2.F32 R50, -RZ, R10.reuse.H1_H1 ;  /* 0x3000000aff328230 */ /* 0x100fe20000004100 */
[----:B------:R-:W-:Y:S01]  /*62a0*/  @!P0 FFMA.FTZ R89, R9, R43, -R11 ;  /* 0x0000002b09598223 */ /* 0x000fe2000001080b */
[----:B------:R-:W-:Y:S01]  /*62b0*/  @!P0 HADD2.F32 R48, -RZ, R10.H0_H0 ;  /* 0x2000000aff308230 */ /* 0x000fe20000004100 */
[----:B------:R-:W-:Y:S01]  /*62c0*/  @!P0 FFMA.FTZ R4, R44, R45, R4 ;  /* 0x0000002d2c048223 */ /* 0x000fe20000010004 */
[--C-:B------:R-:W-:Y:S01]  /*62d0*/  @!P0 HADD2.F32 R9, -RZ, R8.reuse.H1_H1 ;  /* 0x30000008ff098230 */ /* 0x100fe20000004100 */
[----:B------:R-:W-:Y:S01]  /*62e0*/  @!P0 FMUL.FTZ R10, R50, R7 ;  /* 0x00000007320a8220 */ /* 0x000fe20000410000 */
[----:B------:R-:W-:Y:S01]  /*62f0*/  @!P0 MOV R11, R59 ;  /* 0x0000003b000b8202 */ /* 0x000fe20000000f00 */
[-C--:B------:R-:W-:Y:S01]  /*6300*/  @!P0 FMUL.FTZ R12, R48, R6.reuse ;  /* 0x00000006300c8220 */ /* 0x080fe20000410000 */
[----:B------:R-:W-:Y:S01]  /*6310*/  @!P0 HADD2.F32 R8, -RZ, R8.H0_H0 ;  /* 0x20000008ff088230 */ /* 0x000fe20000004100 */
[C---:B------:R-:W-:Y:S02]  /*6320*/  @!P0 FMUL.FTZ R7, R9.reuse, R7 ;  /* 0x0000000709078220 */ /* 0x040fe40000410000 */
[----:B------:R-:W-:Y:S01]  /*6330*/  @!P0 FFMA.FTZ R88, R9, R51, -R10 ;  /* 0x0000003309588223 */ /* 0x000fe2000001080a */
[----:B------:R-:W-:Y:S01]  /*6340*/  @!P0 HADD2.F32 R10, -RZ, R14.H0_H0 ;  /* 0x2000000eff0a8230 */ /* 0x000fe20000004100 */
[----:B------:R-:W-:Y:S01]  /*6350*/  @!P0 IMAD.MOV.U32 R9, RZ, RZ, R19 ;  /* 0x000000ffff098224 */ /* 0x000fe200078e0013 */
[----:B------:R-:W-:Y:S01]  /*6360*/  @!P0 HADD2.F32 R52, -RZ, R11.H1_H1 ;  /* 0x3000000bff348230 */ /* 0x000fe20000004100 */
[C---:B------:R-:W-:Y:S01]  /*6370*/  @!P0 FMUL.FTZ R6, R8.reuse, R6 ;  /* 0x0000000608068220 */ /* 0x040fe20000410000 */
[----:B------:R-:W-:Y:S01]  /*6380*/  @!P0 HADD2.F32 R14, -RZ, R54.H0_H0 ;  /* 0x20000036ff0e8230 */ /* 0x000fe20000004100 */
[----:B------:R-:W-:Y:S01]  /*6390*/  @!P0 FFMA.FTZ R87, R8, R49, -R12 ;  /* 0x0000003108578223 */ /* 0x000fe2000001080c */
[----:B------:R-:W-:Y:S01]  /*63a0*/  @!P0 HADD2.F32 R8, -RZ, R13.H0_H0 ;  /* 0x2000000dff088230 */ /* 0x000fe20000004100 */
[----:B------:R-:W-:Y:S01]  /*63b0*/  @!P0 FMUL.FTZ R54, R52, R10 ;  /* 0x0000000a34368220 */ /* 0x000fe20000410000 */
[----:B------:R-:W-:Y:S01]  /*63c0*/  @!P0 HADD2.F32 R13, -RZ, R11.H0_H0 ;  /* 0x2000000bff0d8230 */ /* 0x000fe20000004100 */
[----:B------:R-:W-:Y:S01]  /*63d0*/  @!P0 FFMA.FTZ R5, R46, R47, R5 ;  /* 0x0000002f2e058223 */ /* 0x000fe20000010005 */
[--C-:B------:R-:W-:Y:S01]  /*63e0*/  @!P0 HADD2.F32 R12, -RZ, R9.reuse.H0_H0 ;  /* 0x20000009ff0c8230 */ /* 0x100fe20000004100 */
[----:B------:R-:W-:Y:S01]  /*63f0*/  @!P0 FFMA.FTZ R6, R48, R49, R6 ;  /* 0x0000003130068223 */ /* 0x000fe20000010006 */
[----:B------:R-:W-:Y:S01]  /*6400*/  @!P0 HADD2.F32 R11, -RZ, R9.H1_H1 ;  /* 0x30000009ff0b8230 */ /* 0x000fe20000004100 */
[----:B------:R-:W-:Y:S01]  /*6410*/  @!P0 FMUL.FTZ R9, R13, R8 ;  /* 0x000000080d098220 */ /* 0x000fe20000410000 */
[----:B------:R-:W-:Y:S01]  /*6420*/  @!P0 F2FP.PACK_AB R4, R5, R4 ;  /* 0x000000040504823e */ /* 0x000fe200000000ff */
[C---:B------:R-:W-:Y:S02]  /*6430*/  @!P0 FMUL.FTZ R8, R12.reuse, R8 ;  /* 0x000000080c088220 */ /* 0x040fe40000410000 */
[----:B------:R-:W-:Y:S01]  /*6440*/  @!P0 FFMA.FTZ R55, R12, R14, -R9 ;  /* 0x0000000e0c378223 */ /* 0x000fe20000010809 */
[----:B------:R-:W-:Y:S01]  /*6450*/  @!P0 F2FP.PACK_AB R12, R88, R87 ;  /* 0x00000057580c823e */ /* 0x000fe200000000ff */
[C---:B------:R-:W-:Y:S02]  /*6460*/  @!P0 FFMA.FTZ R54, R11.reuse, R53, -R54 ;  /* 0x000000350b368223 */ /* 0x040fe40000010836 */
[----:B------:R-:W-:Y:S01]  /*6470*/  @!P0 FMUL.FTZ R9, R11, R10 ;  /* 0x0000000a0b098220 */ /* 0x000fe20000410000 */
[----:B------:R-:W-:Y:S01]  /*6480*/  @!P0 F2FP.PACK_AB R11, R90, R91 ;  /* 0x0000005b5a0b823e */ /* 0x000fe200000000ff */
[----:B------:R-:W-:Y:S01]  /*6490*/  @!P0 FFMA.FTZ R7, R50, R51, R7 ;  /* 0x0000003332078223 */ /* 0x000fe20000010007 */
[----:B------:R-:W-:Y:S01]  /*64a0*/  @!P0 F2FP.PACK_AB R10, R89, R92 ;  /* 0x0000005c590a823e */ /* 0x000fe200000000ff */
[----:B------:R-:W-:Y:S01]  /*64b0*/  @!P0 IMAD.MOV.U32 R18, RZ, RZ, R12 ;  /* 0x000000ffff128224 */ /* 0x000fe200078e000c */
[----:B------:R-:W-:Y:S01]  /*64c0*/  @!P0 F2FP.PACK_AB R42, R54, R55 ;  /* 0x00000037362a823e */ /* 0x000fe200000000ff */
[----:B------:R-:W-:Y:S01]  /*64d0*/  @!P0 FFMA.FTZ R8, R13, R14, R8 ;  /* 0x0000000e0d088223 */ /* 0x000fe20000010008 */
[----:B------:R-:W-:Y:S01]  /*64e0*/  @!P0 MOV R16, R10 ;  /* 0x0000000a00108202 */ /* 0x000fe20000000f00 */
[----:B------:R-:W-:Y:S01]  /*64f0*/  @!P0 FFMA.FTZ R9, R52, R53, R9 ;  /* 0x0000003534098223 */ /* 0x000fe20000010009 */
[----:B------:R-:W-:Y:S01]  /*6500*/  @!P0 MOV R17, R11 ;  /* 0x0000000b00118202 */ /* 0x000fe20000000f00 */
[----:B------:R-:W-:Y:S01]  /*6510*/  @!P0 IMAD.MOV.U32 R57, RZ, RZ, R4 ;  /* 0x000000ffff398224 */ /* 0x000fe200078e0004 */
[----:B------:R-:W-:Y:S02]  /*6520*/  @!P0 MOV R19, R42 ;  /* 0x0000002a00138202 */ /* 0x000fe40000000f00 */
[----:B------:R-:W-:Y:S02]  /*6530*/  @!P0 F2FP.PACK_AB R10, R3, R2 ;  /* 0x00000002030a823e */ /* 0x000fe400000000ff */
[----:B------:R-:W-:Y:S01]  /*6540*/  @!P0 F2FP.PACK_AB R3, R7, R6 ;  /* 0x000000060703823e */ /* 0x000fe200000000ff */
[----:B------:R1:W-:Y:S01]  /*6550*/  STG.E.128 [R84.64], R16 ;  /* 0x0000001054007986 */ /* 0x0003e2000c101d0a */
[----:B------:R-:W-:Y:S02]  /*6560*/  @!P0 F2FP.PACK_AB R2, R9, R8 ;  /* 0x000000080902823e */ /* 0x000fe400000000ff */
[----:B------:R-:W-:Y:S02]  /*6570*/  @!P0 MOV R56, R10 ;  /* 0x0000000a00388202 */ /* 0x000fe40000000f00 */
[----:B------:R-:W-:Y:S02]  /*6580*/  @!P0 MOV R58, R3 ;  /* 0x00000003003a8202 */ /* 0x000fe40000000f00 */
[----:B------:R-:W-:Y:S05]  /*6590*/  @!P0 MOV R59, R2 ;  /* 0x00000002003b8202 */ /* 0x000fea0000000f00 */
[----:B------:R1:W-:Y:S02]  /*65a0*/  @!P1 STG.E.128 [R82.64], R56 ;  /* 0x0000003852009986 */ /* 0x0003e4000c101d0a */
.L_x_278:
[----:B------:R-:W-:Y:S05]  /*65b0*/  BSYNC B0 ;  /* 0x0000000000007941 */ /* 0x000fea0003800000 */
.L_x_277:
[----:B------:R-:W-:Y:S01]  /*65c0*/  ISETP.GE.OR P1, PT, R220, R79, P6 ;  /* 0x0000004fdc00720c */ /* 0x000fe20003726670 */
[----:B------:R-:W-:Y:S01]  /*65d0*/  @!UPT UIADD3 URZ, URZ, URZ, URZ ;  /* 0x0000003f3f3ff290 */ /* 0x000fe2000fffe03f */
[----:B------:R-:W-:Y:S11]  /*65e0*/  BSSY B0, `(.L_x_279) ;  /* 0x0000071000007945 */ /* 0x000ff60003800000 */
[----:B------:R-:W-:-:S05]  /*65f0*/  @P1 BRA `(.L_x_280) ;  /* 0x000006f000001947 */ /* 0x000fca0003800000 */
[----:B------:R-:W-:Y:S01]  /*6600*/  IADD3 R2, P1, R198, R80, RZ ;  /* 0x00000050c6027210 */ /* 0x000fe20007f3e0ff */
[----:B------:R-:W-:Y:S01]  /*6610*/  LDS.128 R48, [R128+0x8100] ;  /* 0x0081000080307984 */ /* 0x000fe20000000c00 */
[--C-:B------:R-:W-:Y:S01]  /*6620*/  @!P0 SHF.R.U32.HI R10, RZ, 0x10, R23.reuse ;  /* 0x00000010ff0a8819 */ /* 0x100fe20000011617 */
[----:B------:R-:W-:Y:S01]  /*6630*/  @!P0 HADD2.F32 R13, -RZ, R69.H0_H0 ;  /* 0x20000045ff0d8230 */ /* 0x000fe20000004100 */
[----:B------:R-:W-:Y:S01]  /*6640*/  IADD3.X R3, R86, R138, RZ, P1, !PT ;  /* 0x0000008a56037210 */ /* 0x000fe20000ffe4ff */
[----:B-----5:R-:W-:Y:S01]  /*6650*/  @!P0 HADD2.F32 R45, -RZ, R70.H0_H0 ;  /* 0x20000046ff2d8230 */ /* 0x020fe20000004100 */
[-C--:B------:R-:W-:Y:S02]  /*6660*/  IADD3 R4, P2, P1, R94, R2.reuse, R112 ;  /* 0x000000025e047210 */ /* 0x080fe4000795e070 */
[----:B------:R-:W-:Y:S01]  /*6670*/  @!P0 SHF.R.U64 R11, R22, 0x10, R23 ;  /* 0x00000010160b8819 */ /* 0x000fe20000001217 */
[----:B-1----:R-:W1:Y:S01]  /*6680*/  LDS.128 R16, [R134+0x8100] ;  /* 0x0081000086107984 */ /* 0x002e620000000c00 */
[-C--:B------:R-:W-:Y:S02]  /*6690*/  IADD3.X R5, R96, R3.reuse, R114, P2, P1 ;  /* 0x0000000360057210 */ /* 0x080fe400017e2472 */
[----:B------:R-:W-:Y:S02]  /*66a0*/  ISETP.GE.AND P1, PT, R93, c[0x0][0x1d4], PT ;  /* 0x000075005d007a0c */ /* 0x000fe40003f26270 */
[----:B------:R-:W-:Y:S02]  /*66b0*/  @!P0 SHF.R.U32.HI R42, RZ, 0x10, R61 ;  /* 0x00000010ff2a8819 */ /* 0x000fe4000001163d */
[--C-:B------:R-:W-:Y:S02]  /*66c0*/  @!P0 SHF.R.U32.HI R47, RZ, 0x10, R63.reuse ;  /* 0x00000010ff2f8819 */ /* 0x100fe4000001163f */
[----:B------:R-:W-:Y:S02]  /*66d0*/  @!P0 SHF.R.U64 R52, R62, 0x10, R63 ;  /* 0x000000103e348819 */ /* 0x000fe4000000123f */
[----:B------:R-:W-:Y:S01]  /*66e0*/  @!P0 SHF.R.U64 R43, R60, 0x10, R61 ;  /* 0x000000103c2b8819 */ /* 0x000fe2000000123d */
[----:B------:R-:W-:Y:S01]  /*66f0*/  @!P0 HADD2.F32 R47, -RZ, R47.H0_H0 ;  /* 0x2000002fff2f8230 */ /* 0x000fe20000004100 */
[--C-:B------:R-:W-:Y:S02]  /*6700*/  @!P0 SHF.R.U32.HI R9, RZ, 0x10, R21.reuse ;  /* 0x00000010ff098819 */ /* 0x100fe40000011615 */
[----:B------:R-:W-:Y:S01]  /*6710*/  @!P0 SHF.R.U64 R6, R20, 0x10, R21 ;  /* 0x0000001014068819 */ /* 0x000fe20000001215 */
[----:B------:R-:W-:Y:S01]  /*6720*/  @!P0 HADD2.F32 R20, -RZ, R69.H1_H1 ;  /* 0x30000045ff148230 */ /* 0x000fe20000004100 */
[----:B------:R-:W-:Y:S03]  /*6730*/  @!P1 IADD3 R2, P3, P2, R94, R2, R93 ;  /* 0x000000025e029210 */ /* 0x000fe60007a7e05d */
[----:B------:R-:W-:Y:S01]  /*6740*/  @!P0 HADD2.F32 R6, -RZ, R6.H0_H0 ;  /* 0x20000006ff068230 */ /* 0x000fe20000004100 */
[----:B------:R-:W-:Y:S02]  /*6750*/  @!P1 IADD3.X R3, R96, R3, R113, P3, P2 ;  /* 0x0000000360039210 */ /* 0x000fe40001fe4471 */
[C---:B------:R-:W-:Y:S04]  /*6760*/  LEA R56, P2, R4.reuse, c[0x0][0x1c8], 0x1 ;  /* 0x0000720004387a11 */ /* 0x040fe800078408ff */
[----:B------:R-:W-:Y:S02]  /*6770*/  LEA.HI.X R57, R4, c[0x0][0x1cc], R5, 0x1, P2 ;  /* 0x0000730004397a11 */ /* 0x000fe400010f0c05 */
[C---:B------:R-:W-:Y:S04]  /*6780*/  @!P1 LEA R54, P2, R2.reuse, c[0x0][0x1c8], 0x1 ;  /* 0x0000720002369a11 */ /* 0x040fe800078408ff */
[----:B------:R-:W-:Y:S01]  /*6790*/  @!P1 LEA.HI.X R55, R2, c[0x0][0x1cc], R3, 0x1, P2 ;  /* 0x0000730002379a11 */ /* 0x000fe200010f0c03 */
[--C-:B------:R-:W-:Y:S02]  /*67a0*/  @!P0 HADD2.F32 R2, -RZ, R15.reuse.H0_H0 ;  /* 0x2000000fff028230 */ /* 0x100fe40000004100 */
[----:B------:R-:W-:Y:S01]  /*67b0*/  @!P0 HADD2.F32 R3, -RZ, R15.H1_H1 ;  /* 0x3000000fff038230 */ /* 0x000fe20000004100 */
[----:B-1----:R-:W-:Y:S01]  /*67c0*/  @!P0 IMAD.MOV.U32 R8, RZ, RZ, R16 ;  /* 0x000000ffff088224 */ /* 0x002fe200078e0010 */
[----:B------:R-:W-:Y:S02]  /*67d0*/  @!P0 MOV R23, R48 ;  /* 0x0000003000178202 */ /* 0x000fe40000000f00 */
[----:B------:R-:W-:Y:S02]  /*67e0*/  @!P0 MOV R14, R49 ;  /* 0x00000031000e8202 */ /* 0x000fe40000000f00 */
[----:B------:R-:W-:Y:S01]  /*67f0*/  @!P0 MOV R7, R17 ;  /* 0x0000001100078202 */ /* 0x000fe20000000f00 */
[----:B------:R-:W-:Y:S02]  /*6800*/  @!P0 HADD2.F32 R12, -RZ, R23.H0_H0 ;  /* 0x20000017ff0c8230 */ /* 0x000fe40000004100 */
[----:B------:R-:W-:Y:S02]  /*6810*/  @!P0 HADD2.F32 R15, -RZ, R14.H0_H0 ;  /* 0x2000000eff0f8230 */ /* 0x000fe40000004100 */
[--C-:B------:R-:W-:Y:S01]  /*6820*/  @!P0 HADD2.F32 R4, -RZ, R8.reuse.H0_H0 ;  /* 0x20000008ff048230 */ /* 0x100fe20000004100 */
[-C--:B------:R-:W-:Y:S01]  /*6830*/  @!P0 FMUL.FTZ R22, R12, R2.reuse ;  /* 0x000000020c168220 */ /* 0x080fe20000410000 */
[--C-:B------:R-:W-:Y:S01]  /*6840*/  @!P0 HADD2.F32 R5, -RZ, R7.reuse.H0_H0 ;  /* 0x20000007ff058230 */ /* 0x100fe20000004100 */
[----:B------:R-:W-:Y:S01]  /*6850*/  @!P0 FMUL.FTZ R21, R15, R3 ;  /* 0x000000030f158220 */ /* 0x000fe20000410000 */
[----:B------:R-:W-:Y:S01]  /*6860*/  @!P0 HADD2.F32 R7, -RZ, R7.H1_H1 ;  /* 0x30000007ff078230 */ /* 0x000fe20000004100 */
[C---:B------:R-:W-:Y:S01]  /*6870*/  @!P0 FMUL.FTZ R2, R4.reuse, R2 ;  /* 0x0000000204028220 */ /* 0x040fe20000410000 */
[----:B------:R-:W-:Y:S01]  /*6880*/  @!P0 HADD2.F32 R8, -RZ, R8.H1_H1 ;  /* 0x30000008ff088230 */ /* 0x000fe20000004100 */
[----:B------:R-:W-:Y:S01]  /*6890*/  @!P0 FFMA.FTZ R63, R4, R13, -R22 ;  /* 0x0000000d043f8223 */ /* 0x000fe20000010816 */
[----:B------:R-:W-:Y:S01]  /*68a0*/  @!P0 HADD2.F32 R22, -RZ, R42.H0_H0 ;  /* 0x2000002aff168230 */ /* 0x000fe20000004100 */
[C---:B------:R-:W-:Y:S01]  /*68b0*/  @!P0 FMUL.FTZ R4, R5.reuse, R3 ;  /* 0x0000000305048220 */ /* 0x040fe20000410000 */
[----:B------:R-:W-:Y:S01]  /*68c0*/  @!P0 HADD2.F32 R3, -RZ, R9.H0_H0 ;  /* 0x20000009ff038230 */ /* 0x000fe20000004100 */
[----:B------:R-:W-:Y:S01]  /*68d0*/  @!P0 FFMA.FTZ R62, R5, R20, -R21 ;  /* 0x00000014053e8223 */ /* 0x000fe20000010815 */
[----:B------:R-:W-:Y:S01]  /*68e0*/  @!P0 HADD2.F32 R21, -RZ, R14.H1_H1 ;  /* 0x3000000eff158230 */ /* 0x000fe20000004100 */
[----:B------:R-:W-:Y:S01]  /*68f0*/  @!P0 FFMA.FTZ R2, R12, R13, R2 ;  /* 0x0000000d0c028223 */ /* 0x000fe20000010002 */
[----:B------:R-:W-:Y:S01]  /*6900*/  @!P0 HADD2.F32 R13, -RZ, R23.H1_H1 ;  /* 0x30000017ff0d8230 */ /* 0x000fe20000004100 */
[----:B------:R-:W-:Y:S01]  /*6910*/  @!P0 IMAD.MOV.U32 R12, RZ, RZ, R51 ;  /* 0x000000ffff0c8224 */ /* 0x000fe200078e0033 */
[----:B------:R-:W-:Y:S01]  /*6920*/  @!P0 HADD2.F32 R14, -RZ, R43.H0_H0 ;  /* 0x2000002bff0e8230 */ /* 0x000fe20000004100 */
[-C--:B------:R-:W-:Y:S01]  /*6930*/  @!P0 FMUL.FTZ R9, R21, R3.reuse ;  /* 0x0000000315098220 */ /* 0x080fe20000410000 */
[----:B------:R-:W-:Y:S01]  /*6940*/  @!P0 HADD2.F32 R43, -RZ, R52.H0_H0 ;  /* 0x20000034ff2b8230 */ /* 0x000fe20000004100 */
[C---:B------:R-:W-:Y:S01]  /*6950*/  @!P0 FMUL.FTZ R5, R7.reuse, R3 ;  /* 0x0000000307058220 */ /* 0x040fe20000410000 */
[----:B------:R-:W-:Y:S01]  /*6960*/  @!P0 HADD2.F32 R44, -RZ, R12.H0_H0 ;  /* 0x2000000cff2c8230 */ /* 0x000fe20000004100 */
[----:B------:R-:W-:Y:S01]  /*6970*/  @!P0 FFMA.FTZ R61, R7, R22, -R9 ;  /* 0x00000016073d8223 */ /* 0x000fe20000010809 */
[----:B------:R-:W-:Y:S01]  /*6980*/  @!P0 MOV R7, R19 ;  /* 0x0000001300078202 */ /* 0x000fe20000000f00 */
[CC--:B------:R-:W-:Y:S01]  /*6990*/  @!P0 FMUL.FTZ R23, R13.reuse, R6.reuse ;  /* 0x000000060d178220 */ /* 0x0c0fe20000410000 */
[----:B------:R-:W-:Y:S01]  /*69a0*/  @!P0 HADD2.F32 R9, -RZ, R10.H0_H0 ;  /* 0x2000000aff098230 */ /* 0x000fe20000004100 */
[C---:B------:R-:W-:Y:S01]  /*69b0*/  @!P0 FMUL.FTZ R3, R8.reuse, R6 ;  /* 0x0000000608038220 */ /* 0x040fe20000410000 */
[----:B------:R-:W-:Y:S01]  /*69c0*/  @!P0 HADD2.F32 R6, -RZ, R34.H0_H0 ;  /* 0x20000022ff068230 */ /* 0x000fe20000004100 */
[-C--:B------:R-:W-:Y:S01]  /*69d0*/  @!P0 FFMA.FTZ R60, R8, R14.reuse, -R23 ;  /* 0x0000000e083c8223 */ /* 0x080fe20000010817 */
[--C-:B------:R-:W-:Y:S01]  /*69e0*/  @!P0 HADD2.F32 R10, -RZ, R7.reuse.H0_H0 ;  /* 0x20000007ff0a8230 */ /* 0x100fe20000004100 */
[----:B------:R-:W-:Y:S01]  /*69f0*/  @!P0 FFMA.FTZ R3, R13, R14, R3 ;  /* 0x0000000e0d038223 */ /* 0x000fe20000010003 */
[----:B------:R-:W-:Y:S01]  /*6a00*/  @!P0 HADD2.F32 R46, -RZ, R12.H1_H1 ;  /* 0x3000000cff2e8230 */ /* 0x000fe20000004100 */
[-C--:B------:R-:W-:Y:S01]  /*6a10*/  @!P0 FMUL.FTZ R12, R44, R6.reuse ;  /* 0x000000062c0c8220 */ /* 0x080fe20000410000 */
[----:B------:R-:W-:Y:S01]  /*6a20*/  @!P0 HADD2.F32 R7, -RZ, R7.H1_H1 ;  /* 0x30000007ff078230 */ /* 0x000fe20000004100 */
[----:B------:R-:W-:Y:S02]  /*6a30*/  @!P0 FMUL.FTZ R8, R10, R6 ;  /* 0x000000060a088220 */ /* 0x000fe40000410000 */
[----:B------:R-:W-:Y:S02]  /*6a40*/  @!P0 FMUL.FTZ R6, R46, R9 ;  /* 0x000000092e068220 */ /* 0x000fe40000410000 */
[----:B------:R-:W-:Y:S01]  /*6a50*/  @!P0 FFMA.FTZ R59, R10, R45, -R12 ;  /* 0x0000002d0a3b8223 */ /* 0x000fe2000001080c */
[----:B------:R-:W-:Y:S01]  /*6a60*/  @!P0 MOV R12, R50 ;  /* 0x00000032000c8202 */ /* 0x000fe20000000f00 */
[C---:B------:R-:W-:Y:S01]  /*6a70*/  @!P0 FMUL.FTZ R9, R7.reuse, R9 ;  /* 0x0000000907098220 */ /* 0x040fe20000410000 */
[----:B------:R-:W-:Y:S01]  /*6a80*/  @!P0 HADD2.F32 R10, -RZ, R11.H0_H0 ;  /* 0x2000000bff0a8230 */ /* 0x000fe20000004100 */
[----:B------:R-:W-:Y:S01]  /*6a90*/  @!P0 FFMA.FTZ R58, R7, R47, -R6 ;  /* 0x0000002f073a8223 */ /* 0x000fe20000010806 */
[----:B------:R-:W-:Y:S01]  /*6aa0*/  @!P0 HADD2.F32 R6, -RZ, R34.H1_H1 ;  /* 0x30000022ff068230 */ /* 0x000fe20000004100 */
[----:B------:R-:W-:Y:S01]  /*6ab0*/  @!P0 IMAD.MOV.U32 R7, RZ, RZ, R18 ;  /* 0x000000ffff078224 */ /* 0x000fe200078e0012 */
[--C-:B------:R-:W-:Y:S01]  /*6ac0*/  @!P0 HADD2.F32 R23, -RZ, R12.reuse.H0_H0 ;  /* 0x2000000cff178230 */ /* 0x100fe20000004100 */
[----:B------:R-:W-:Y:S01]  /*6ad0*/  @!P0 FFMA.FTZ R4, R15, R20, R4 ;  /* 0x000000140f048223 */ /* 0x000fe20000010004 */
[----:B------:R-:W-:Y:S01]  /*6ae0*/  @!P0 F2FP.PACK_AB R13, R58, R59 ;  /* 0x0000003b3a0d823e */ /* 0x000fe200000000ff */
[----:B------:R-:W-:Y:S01]  /*6af0*/  @!P0 HADD2.F32 R42, -RZ, R12.H1_H1 ;  /* 0x3000000cff2a8230 */ /* 0x000fe20000004100 */
[----:B------:R-:W-:Y:S01]  /*6b00*/  @!P0 FFMA.FTZ R5, R21, R22, R5 ;  /* 0x0000001615058223 */ /* 0x000fe20000010005 */
[--C-:B------:R-:W-:Y:S01]  /*6b10*/  @!P0 HADD2.F32 R12, -RZ, R7.reuse.H0_H0 ;  /* 0x20000007ff0c8230 */ /* 0x100fe20000004100 */
[----:B------:R-:W-:Y:S01]  /*6b20*/  @!P0 MOV R19, R13 ;  /* 0x0000000d00138202 */ /* 0x000fe20000000f00 */
[----:B------:R-:W-:Y:S01]  /*6b30*/  @!P0 HADD2.F32 R11, -RZ, R7.H1_H1 ;  /* 0x30000007ff0b8230 */ /* 0x000fe20000004100 */
[----:B------:R-:W-:Y:S01]  /*6b40*/  @!P0 FMUL.FTZ R52, R42, R10 ;  /* 0x0000000a2a348220 */ /* 0x000fe20000410000 */
[----:B------:R-:W-:Y:S01]  /*6b50*/  @!P0 F2FP.PACK_AB R4, R5, R4 ;  /* 0x000000040504823e */ /* 0x000fe200000000ff */
[----:B------:R-:W-:Y:S01]  /*6b60*/  @!P0 HADD2.F32 R34, -RZ, R70.H1_H1 ;  /* 0x30000046ff228230 */ /* 0x000fe20000004100 */
[-C--:B------:R-:W-:Y:S02]  /*6b70*/  @!P0 FMUL.FTZ R7, R23, R6.reuse ;  /* 0x0000000617078220 */ /* 0x080fe40000410000 */
[C---:B------:R-:W-:Y:S02]  /*6b80*/  @!P0 FMUL.FTZ R6, R12.reuse, R6 ;  /* 0x000000060c068220 */ /* 0x040fe40000410000 */
[----:B------:R-:W-:Y:S02]  /*6b90*/  @!P0 FFMA.FTZ R53, R12, R34, -R7 ;  /* 0x000000220c358223 */ /* 0x000fe40000010807 */
[C---:B------:R-:W-:Y:S02]  /*6ba0*/  @!P0 FFMA.FTZ R12, R11.reuse, R43, -R52 ;  /* 0x0000002b0b0c8223 */ /* 0x040fe40000010834 */
[----:B------:R-:W-:Y:S01]  /*6bb0*/  @!P0 FMUL.FTZ R7, R11, R10 ;  /* 0x0000000a0b078220 */ /* 0x000fe20000410000 */
[----:B------:R-:W-:Y:S01]  /*6bc0*/  @!P0 F2FP.PACK_AB R11, R61, R62 ;  /* 0x0000003e3d0b823e */ /* 0x000fe200000000ff */
[----:B------:R-:W-:Y:S01]  /*6bd0*/  @!P0 FFMA.FTZ R6, R23, R34, R6 ;  /* 0x0000002217068223 */ /* 0x000fe20000010006 */
[----:B------:R-:W-:Y:S01]  /*6be0*/  @!P0 F2FP.PACK_AB R12, R12, R53 ;  /* 0x000000350c0c823e */ /* 0x000fe200000000ff */
[----:B------:R-:W-:Y:S01]  /*6bf0*/  @!P0 FFMA.FTZ R7, R42, R43, R7 ;  /* 0x0000002b2a078223 */ /* 0x000fe20000010007 */
[----:B------:R-:W-:Y:S01]  /*6c00*/  @!P0 F2FP.PACK_AB R10, R60, R63 ;  /* 0x0000003f3c0a823e */ /* 0x000fe200000000ff */
[----:B------:R-:W-:Y:S01]  /*6c10*/  @!P0 FFMA.FTZ R8, R44, R45, R8 ;  /* 0x0000002d2c088223 */ /* 0x000fe20000010008 */
[----:B------:R-:W-:Y:S01]  /*6c20*/  @!P0 MOV R17, R11 ;  /* 0x0000000b00118202 */ /* 0x000fe20000000f00 */
[----:B------:R-:W-:Y:S01]  /*6c30*/  @!P0 FFMA.FTZ R9, R46, R47, R9 ;  /* 0x0000002f2e098223 */ /* 0x000fe20000010009 */
[----:B------:R-:W-:Y:S01]  /*6c40*/  @!P0 MOV R16, R10 ;  /* 0x0000000a00108202 */ /* 0x000fe20000000f00 */
[----:B------:R-:W-:Y:S01]  /*6c50*/  @!P0 IMAD.MOV.U32 R18, RZ, RZ, R12 ;  /* 0x000000ffff128224 */ /* 0x000fe200078e000c */
[----:B------:R-:W-:Y:S01]  /*6c60*/  @!P0 F2FP.PACK_AB R10, R3, R2 ;  /* 0x00000002030a823e */ /* 0x000fe200000000ff */
[----:B------:R-:W-:Y:S01]  /*6c70*/  @!P0 IMAD.MOV.U32 R49, RZ, RZ, R4 ;  /* 0x000000ffff318224 */ /* 0x000fe200078e0004 */
[----:B------:R-:W-:Y:S02]  /*6c80*/  @!P0 F2FP.PACK_AB R3, R7, R6 ;  /* 0x000000060703823e */ /* 0x000fe400000000ff */
[----:B------:R1:W-:Y:S01]  /*6c90*/  STG.E.128 [R56.64], R16 ;  /* 0x0000001038007986 */ /* 0x0003e2000c101d0a */
[----:B------:R-:W-:Y:S02]  /*6ca0*/  @!P0 F2FP.PACK_AB R2, R9, R8 ;  /* 0x000000080902823e */ /* 0x000fe400000000ff */
[----:B------:R-:W-:Y:S02]  /*6cb0*/  @!P0 MOV R48, R10 ;  /* 0x0000000a00308202 */ /* 0x000fe40000000f00 */
[----:B------:R-:W-:Y:S02]  /*6cc0*/  @!P0 MOV R50, R3 ;  /* 0x0000000300328202 */ /* 0x000fe40000000f00 */
[----:B------:R-:W-:Y:S05]  /*6cd0*/  @!P0 MOV R51, R2 ;  /* 0x0000000200338202 */ /* 0x000fea0000000f00 */
[----:B------:R1:W-:Y:S02]  /*6ce0*/  @!P1 STG.E.128 [R54.64], R48 ;  /* 0x0000003036009986 */ /* 0x0003e4000c101d0a */
.L_x_280:
[----:B------:R-:W-:Y:S05]  /*6cf0*/  BSYNC B0 ;  /* 0x0000000000007941 */ /* 0x000fea0003800000 */
.L_x_279:
[----:B------:R-:W-:Y:S01]  /*6d00*/  ISETP.GE.OR P1, PT, R219, R79, P6 ;  /* 0x0000004fdb00720c */ /* 0x000fe20003726670 */
[----:B------:R-:W-:Y:S01]  /*6d10*/  @!UPT UIADD3 URZ, URZ, URZ, URZ ;  /* 0x0000003f3f3ff290 */ /* 0x000fe2000fffe03f */
[----:B------:R-:W-:Y:S11]  /*6d20*/  BSSY B0, `(.L_x_281) ;  /* 0x0000071000007945 */ /* 0x000ff60003800000 */
[----:B------:R-:W-:-:S05]  /*6d30*/  @P1 BRA `(.L_x_282) ;  /* 0x000006f000001947 */ /* 0x000fca0003800000 */
[----:B------:R-:W-:Y:S01]  /*6d40*/  IADD3 R2, P1, R196, R80, RZ ;  /* 0x00000050c4027210 */ /* 0x000fe20007f3e0ff */
[----:B-----5:R-:W-:Y:S01]  /*6d50*/  LDS.128 R44, [R131+0x8100] ;  /* 0x00810000832c7984 */ /* 0x020fe20000000c00 */
[----:B------:R-:W-:Y:S01]  /*6d60*/  @!P0 SHF.R.U32.HI R6, RZ, 0x10, R25 ;  /* 0x00000010ff068819 */ /* 0x000fe20000011619 */
[--C-:B------:R-:W-:Y:S01]  /*6d70*/  @!P0 HADD2.F32 R13, -RZ, R71.reuse.H0_H0 ;  /* 0x20000047ff0d8230 */ /* 0x100fe20000004100 */
[----:B------:R-:W-:Y:S01]  /*6d80*/  IADD3.X R3, R86, R137, RZ, P1, !PT ;  /* 0x0000008956037210 */ /* 0x000fe20000ffe4ff */
[----:B------:R-:W-:Y:S01]  /*6d90*/  @!P0 HADD2.F32 R20, -RZ, R71.H1_H1 ;  /* 0x30000047ff148230 */ /* 0x000fe20000004100 */
[-C--:B------:R-:W-:Y:S01]  /*6da0*/  IADD3 R4, P2, P1, R94, R2.reuse, R112 ;  /* 0x000000025e047210 */ /* 0x080fe2000795e070 */
[----:B------:R-:W-:Y:S01]  /*6db0*/  @!P0 HADD2.F32 R34, -RZ, R76.H0_H0 ;  /* 0x2000004cff228230 */ /* 0x000fe20000004100 */
[--C-:B------:R-:W-:Y:S01]  /*6dc0*/  @!P0 SHF.R.U32.HI R10, RZ, 0x10, R27.reuse ;  /* 0x00000010ff0a8819 */ /* 0x100fe2000001161b */
[----:B-1----:R-:W1:Y:S01]  /*6dd0*/  LDS.128 R16, [R133+0x8100] ;  /* 0x0081000085107984 */ /* 0x002e620000000c00 */
[-C--:B------:R-:W-:Y:S02]  /*6de0*/  IADD3.X R5, R96, R3.reuse, R114, P2, P1 ;  /* 0x0000000360057210 */ /* 0x080fe400017e2472 */
[----:B------:R-:W-:Y:S02]  /*6df0*/  ISETP.GE.AND P1, PT, R93, c[0x0][0x1d4], PT ;  /* 0x000075005d007a0c */ /* 0x000fe40003f26270 */
[----:B------:R-:W-:Y:S02]  /*6e00*/  @!P0 SHF.R.U64 R11, R26, 0x10, R27 ;  /* 0x000000101a0b8819 */ /* 0x000fe4000000121b */
[----:B------:R-:W-:Y:S02]  /*6e10*/  @!P0 SHF.R.U32.HI R22, RZ, 0x10, R65 ;  /* 0x00000010ff168819 */ /* 0x000fe40000011641 */
[----:B------:R-:W-:Y:S02]  /*6e20*/  @!P0 SHF.R.U64 R9, R24, 0x10, R25 ;  /* 0x0000001018098819 */ /* 0x000fe40000001219 */
[----:B------:R-:W-:Y:S01]  /*6e30*/  @!P0 SHF.R.U64 R24, R64, 0x10, R65 ;  /* 0x0000001040188819 */ /* 0x000fe20000001241 */
[----:B------:R-:W-:Y:S01]  /*6e40*/  @!P0 HADD2.F32 R22, -RZ, R22.H0_H0 ;  /* 0x20000016ff168230 */ /* 0x000fe20000004100 */
[--C-:B------:R-:W-:Y:S02]  /*6e50*/  @!P0 SHF.R.U32.HI R25, RZ, 0x10, R67.reuse ;  /* 0x00000010ff198819 */ /* 0x100fe40000011643 */
[----:B------:R-:W-:Y:S02]  /*6e60*/  @!P0 SHF.R.U64 R26, R66, 0x10, R67 ;  /* 0x00000010421a8819 */ /* 0x000fe40000001243 */
[----:B------:R-:W-:Y:S01]  /*6e70*/  @!P1 IADD3 R2, P3, P2, R94, R2, R93 ;  /* 0x000000025e029210 */ /* 0x000fe20007a7e05d */
[----:B------:R-:W-:Y:S02]  /*6e80*/  @!P0 HADD2.F32 R42, -RZ, R25.H0_H0 ;  /* 0x20000019ff2a8230 */ /* 0x000fe40000004100 */
        /* <DEDUP_REMOVED lines=21> */
[----:B------:R-:W-:Y:S02]  /*6fe0*/  @!P0 FFMA.FTZ R57, R4, R13, -R27 ;  /* 0x0000000d04398223 */ /* 0x000fe4000001081b */
[C---:B------:R-:W-:Y:S01]  /*6ff0*/  @!P0 FMUL.FTZ R4, R5.reuse, R3 ;  /* 0x0000000305048220 */ /* 0x040fe20000410000 */
[----:B------:R-:W-:Y:S01]  /*7000*/  @!P0 HADD2.F32 R3, -RZ, R6.H0_H0 ;  /* 0x20000006ff038230 */ /* 0x000fe20000004100 */
[----:B------:R-:W-:Y:S01]  /*7010*/  @!P0 FFMA.FTZ R56, R5, R20, -R21 ;  /* 0x0000001405388223 */ /* 0x000fe20000010815 */
[----:B------:R-:W-:Y:S01]  /*7020*/  @!P0 HADD2.F32 R21, -RZ, R14.H1_H1 ;  /* 0x3000000eff158230 */ /* 0x000fe20000004100 */
[----:B------:R-:W-:Y:S01]  /*7030*/  @!P0 FFMA.FTZ R2, R12, R13, R2 ;  /* 0x0000000d0c028223 */ /* 0x000fe20000010002 */
[----:B------:R-:W-:Y:S01]  /*7040*/  @!P0 HADD2.F32 R6, -RZ, R9.H0_H0 ;  /* 0x20000009ff068230 */ /* 0x000fe20000004100 */
[----:B------:R-:W-:Y:S01]  /*7050*/  @!P0 IMAD.MOV.U32 R12, RZ, RZ, R47 ;  /* 0x000000ffff0c8224 */ /* 0x000fe200078e002f */
[----:B------:R-:W-:Y:S01]  /*7060*/  @!P0 HADD2.F32 R13, -RZ, R23.H1_H1 ;  /* 0x30000017ff0d8230 */ /* 0x000fe20000004100 */
        /* <DEDUP_REMOVED lines=16> */
[C---:B------:R-:W-:Y:S01]  /*7170*/  @!P0 FMUL.FTZ R8, R10.reuse, R6 ;  /* 0x000000060a088220 */ /* 0x040fe20000410000 */
[----:B------:R-:W-:Y:S01]  /*7180*/  @!P0 HADD2.F32 R24, -RZ, R76.H1_H1 ;  /* 0x3000004cff188230 */ /* 0x000fe20000004100 */
[-C--:B------:R-:W-:Y:S02]  /*7190*/  @!P0 FMUL.FTZ R6, R35, R9.reuse ;  /* 0x0000000923068220 */ /* 0x080fe40000410000 */
        /* <DEDUP_REMOVED lines=41> */
.L_x_282:
[----:B------:R-:W-:Y:S05]  /*7430*/  BSYNC B0 ;  /* 0x0000000000007941 */ /* 0x000fea0003800000 */
.L_x_281:
[----:B-1----:R-:W-:Y:S05]  /*7440*/  IADD3 R54, P1, R194, R80, RZ ;  /* 0x00000050c2367210 */ /* 0x002fea0007f3e0ff */
[----:B------:R-:W-:Y:S01]  /*7450*/  IMAD.X R56, R86, 0x1, R136, P1 ;  /* 0x0000000156387824 */ /* 0x000fe200008e0688 */
[----:B------:R-:W-:Y:S11]  /*7460*/  ISETP.GE.OR P1, PT, R218, R79, P6 ;  /* 0x0000004fda00720c */ /* 0x000ff60003726670 */
[----:B------:R-:W-:Y:S02]  /*7470*/  @!UPT UIADD3 URZ, URZ, URZ, URZ ;  /* 0x0000003f3f3ff290 */ /* 0x000fe4000fffe03f */
[----:B------:R-:W-:-:S05]  /*7480*/  @P1 BRA `(.L_x_274) ;  /* 0x000009b000001947 */ /* 0x000fca0003800000 */
[----:B-----5:R-:W-:Y:S01]  /*7490*/  IADD3 R4, P2, P1, R94, R54, R112 ;  /* 0x000000365e047210 */ /* 0x020fe2000795e070 */
[----:B------:R-:W1:Y:S01]  /*74a0*/  LDS.128 R44, [R130+0x8100] ;  /* 0x00810000822c7984 */ /* 0x000e620000000c00 */
[----:B------:R-:W-:Y:S01]  /*74b0*/  @!P0 SHF.R.U64 R5, R28, 0x10, R29 ;  /* 0x000000101c058819 */ /* 0x000fe2000000121d */
[----:B------:R-:W-:Y:S01]  /*74c0*/  @!P0 HADD2.F32 R2, -RZ, R39.H0_H0 ;  /* 0x20000027ff028230 */ /* 0x000fe20000004100 */
[----:B------:R-:W-:Y:S01]  /*74d0*/  IADD3.X R6, R96, R56, R114, P2, P1 ;  /* 0x0000003860067210 */ /* 0x000fe200017e2472 */
[----:B------:R-:W-:Y:S01]  /*74e0*/  @!P0 HADD2.F32 R24, -RZ, R77.H0_H0 ;  /* 0x2000004dff188230 */ /* 0x000fe20000004100 */
[----:B------:R-:W-:Y:S01]  /*74f0*/  LEA R52, P1, R4, c[0x0][0x1c8], 0x1 ;  /* 0x0000720004347a11 */ /* 0x000fe200078208ff */
[----:B------:R-:W-:Y:S01]  /*7500*/  @!P0 HADD2.F32 R5, -RZ, R5.H0_H0 ;  /* 0x20000005ff058230 */ /* 0x000fe20000004100 */
[----:B------:R-:W-:Y:S01]  /*7510*/  @!P0 SHF.R.U64 R9, R72, 0x10, R73 ;  /* 0x0000001048098819 */ /* 0x000fe20000001249 */
[----:B------:R-:W2:Y:S01]  /*7520*/  LDS.128 R12, [R132+0x8100] ;  /* 0x00810000840c7984 */ /* 0x000ea20000000c00 */
[----:B------:R-:W-:Y:S01]  /*7530*/  LEA.HI.X R53, R4, c[0x0][0x1cc], R6, 0x1, P1 ;  /* 0x0000730004357a11 */ /* 0x000fe200008f0c06 */
[----:B------:R-:W-:Y:S01]  /*7540*/  @!P0 HADD2.F32 R20, -RZ, R77.H1_H1 ;  /* 0x3000004dff148230 */ /* 0x000fe20000004100 */
[----:B------:R-:W-:Y:S01]  /*7550*/  @!P0 SHF.R.U32.HI R27, RZ, 0x10, R75 ;  /* 0x00000010ff1b8819 */ /* 0x000fe2000001164b */
[----:B------:R-:W-:Y:S01]  /*7560*/  @!P0 HADD2.F32 R22, -RZ, R9.H0_H0 ;  /* 0x20000009ff168230 */ /* 0x000fe20000004100 */
[----:B------:R-:W-:Y:S01]  /*7570*/  @!P0 SHF.R.U32.HI R10, RZ, 0x10, R29 ;  /* 0x00000010ff0a8819 */ /* 0x000fe2000001161d */
[--C-:B------:R-:W-:Y:S01]  /*7580*/  @!P0 HADD2.F32 R34, -RZ, R78.reuse.H0_H0 ;  /* 0x2000004eff228230 */ /* 0x100fe20000004100 */
[----:B------:R-:W-:Y:S01]  /*7590*/  @!P0 SHF.R.U64 R16, R30, 0x10, R31 ;  /* 0x000000101e108819 */ /* 0x000fe2000000121f */
[----:B------:R-:W-:Y:S01]  /*75a0*/  @!P0 HADD2.F32 R38, -RZ, R27.H0_H0 ;  /* 0x2000001bff268230 */ /* 0x000fe20000004100 */
[----:B------:R-:W-:Y:S01]  /*75b0*/  @!P0 SHF.R.U32.HI R17, RZ, 0x10, R73 ;  /* 0x00000010ff118819 */ /* 0x000fe20000011649 */
[----:B------:R-:W-:Y:S01]  /*75c0*/  @!P0 HADD2.F32 R28, -RZ, R78.H1_H1 ;  /* 0x3000004eff1c8230 */ /* 0x000fe20000004100 */
[----:B------:R-:W-:Y:S01]  /*75d0*/  @!P0 SHF.R.U64 R30, R74, 0x10, R75 ;  /* 0x000000104a1e8819 */ /* 0x000fe2000000124b */
[----:B------:R-:W-:Y:S01]  /*75e0*/  @!P0 HADD2.F32 R11, -RZ, R40.H0_H0 ;  /* 0x20000028ff0b8230 */ /* 0x000fe20000004100 */
[----:B------:R-:W-:Y:S01]  /*75f0*/  @!P0 SHF.R.U32.HI R18, RZ, 0x10, R31 ;  /* 0x00000010ff128819 */ /* 0x000fe2000001161f */
[----:B------:R-:W-:Y:S01]  /*7600*/  @!P0 HADD2.F32 R26, -RZ, R17.H0_H0 ;  /* 0x20000011ff1a8230 */ /* 0x000fe20000004100 */
[----:B------:R-:W-:Y:S01]  /*7610*/  ISETP.GE.AND P1, PT, R93, c[0x0][0x1d4], PT ;  /* 0x000075005d007a0c */ /* 0x000fe20003f26270 */
[----:B------:R-:W-:Y:S02]  /*7620*/  @!P0 HADD2.F32 R30, -RZ, R30.H0_H0 ;  /* 0x2000001eff1e8230 */ /* 0x000fe40000004100 */
[----:B------:R-:W-:Y:S01]  /*7630*/  @!P0 HADD2.F32 R18, -RZ, R18.H0_H0 ;  /* 0x20000012ff128230 */ /* 0x000fe20000004100 */
[----:B-1----:R-:W-:Y:S01]  /*7640*/  @!P0 IMAD.MOV.U32 R29, RZ, RZ, R46 ;  /* 0x000000ffff1d8224 */ /* 0x002fe200078e002e */
[----:B------:R-:W-:Y:S02]  /*7650*/  @!P0 MOV R25, R45 ;  /* 0x0000002d00198202 */ /* 0x000fe40000000f00 */
[----:B------:R-:W-:Y:S02]  /*7660*/  @!P0 MOV R6, R44 ;  /* 0x0000002c00068202 */ /* 0x000fe40000000f00 */
[----:B------:R-:W-:Y:S01]  /*7670*/  @!P0 MOV R27, R47 ;  /* 0x0000002f001b8202 */ /* 0x000fe20000000f00 */
[----:B------:R-:W-:Y:S01]  /*7680*/  @!P0 HADD2.F32 R23, -RZ, R25.H0_H0 ;  /* 0x20000019ff178230 */ /* 0x000fe20000004100 */
[----:B--2---:R-:W-:Y:S01]  /*7690*/  @!P0 MOV R8, R13 ;  /* 0x0000000d00088202 */ /* 0x004fe20000000f00 */
[--C-:B------:R-:W-:Y:S03]  /*76a0*/  @!P0 HADD2.F32 R19, -RZ, R6.reuse.H0_H0 ;  /* 0x20000006ff138230 */ /* 0x100fe60000004100 */
[-C--:B------:R-:W-:Y:S01]  /*76b0*/  @!P0 FMUL.FTZ R7, R23, R2.reuse ;  /* 0x0000000217078220 */ /* 0x080fe20000410000 */
[----:B------:R-:W-:Y:S02]  /*76c0*/  @!P0 HADD2.F32 R21, -RZ, R6.H1_H1 ;  /* 0x30000006ff158230 */ /* 0x000fe40000004100 */
[--C-:B------:R-:W-:Y:S02]  /*76d0*/  @!P0 HADD2.F32 R3, -RZ, R8.reuse.H0_H0 ;  /* 0x20000008ff038230 */ /* 0x100fe40000004100 */
[----:B------:R-:W-:Y:S01]  /*76e0*/  @!P0 HADD2.F32 R8, -RZ, R8.H1_H1 ;  /* 0x30000008ff088230 */ /* 0x000fe20000004100 */
[-C--:B------:R-:W-:Y:S01]  /*76f0*/  @!P0 FMUL.FTZ R9, R21, R5.reuse ;  /* 0x0000000515098220 */ /* 0x080fe20000410000 */
[----:B------:R-:W-:Y:S01]  /*7700*/  @!P0 HADD2.F32 R31, -RZ, R27.H0_H0 ;  /* 0x2000001bff1f8230 */ /* 0x000fe20000004100 */
[C---:B------:R-:W-:Y:S01]  /*7710*/  @!P0 FMUL.FTZ R4, R3.reuse, R2 ;  /* 0x0000000203048220 */ /* 0x040fe20000410000 */
[----:B------:R-:W-:Y:S01]  /*7720*/  @!P0 HADD2.F32 R2, -RZ, R39.H1_H1 ;  /* 0x30000027ff028230 */ /* 0x000fe20000004100 */
[----:B------:R-:W-:Y:S01]  /*7730*/  @!P0 FFMA.FTZ R57, R3, R24, -R7 ;  /* 0x0000001803398223 */ /* 0x000fe20000010807 */
[----:B------:R-:W-:Y:S01]  /*7740*/  @!P0 MOV R3, R12 ;  /* 0x0000000c00038202 */ /* 0x000fe20000000f00 */
[----:B------:R-:W-:Y:S02]  /*7750*/  @!P0 HADD2.F32 R35, -RZ, R27.H1_H1 ;  /* 0x3000001bff238230 */ /* 0x000fe40000004100 */
[----:B------:R-:W-:Y:S02]  /*7760*/  @!P0 HADD2.F32 R27, -RZ, R29.H0_H0 ;  /* 0x2000001dff1b8230 */ /* 0x000fe40000004100 */
[--C-:B------:R-:W-:Y:S01]  /*7770*/  @!P0 HADD2.F32 R7, -RZ, R3.reuse.H0_H0 ;  /* 0x20000003ff078230 */ /* 0x100fe20000004100 */
[----:B------:R-:W-:Y:S01]  /*7780*/  @!P0 FMUL.FTZ R39, R35, R18 ;  /* 0x0000001223278220 */ /* 0x000fe20000410000 */
[----:B------:R-:W-:Y:S01]  /*7790*/  @!P0 HADD2.F32 R6, -RZ, R3.H1_H1 ;  /* 0x30000003ff068230 */ /* 0x000fe20000004100 */
[-C--:B------:R-:W-:Y:S01]  /*77a0*/  @!P0 FMUL.FTZ R3, R19, R2.reuse ;  /* 0x0000000213038220 */ /* 0x080fe20000410000 */
[----:B------:R-:W-:Y:S01]  /*77b0*/  @!P0 HADD2.F32 R29, -RZ, R29.H1_H1 ;  /* 0x3000001dff1d8230 */ /* 0x000fe20000004100 */
[C---:B------:R-:W-:Y:S01]  /*77c0*/  @!P0 FMUL.FTZ R2, R7.reuse, R2 ;  /* 0x0000000207028220 */ /* 0x040fe20000410000 */
[----:B------:R-:W-:Y:S01]  /*77d0*/  @!P0 HADD2.F32 R25, -RZ, R25.H1_H1 ;  /* 0x30000019ff198230 */ /* 0x000fe20000004100 */
[----:B------:R-:W-:Y:S01]  /*77e0*/  @!P0 FFMA.FTZ R55, R7, R20, -R3 ;  /* 0x0000001407378223 */ /* 0x000fe20000010803 */
[----:B------:R-:W-:Y:S01]  /*77f0*/  @!P0 MOV R7, R14 ;  /* 0x0000000e00078202 */ /* 0x000fe20000000f00 */
[C---:B------:R-:W-:Y:S01]  /*7800*/  @!P0 FMUL.FTZ R3, R6.reuse, R5 ;  /* 0x0000000506038220 */ /* 0x040fe20000410000 */
[----:B------:R-:W-:Y:S01]  /*7810*/  @!P0 HADD2.F32 R5, -RZ, R10.H0_H0 ;  /* 0x2000000aff058230 */ /* 0x000fe20000004100 */
[----:B------:R-:W-:Y:S01]  /*7820*/  @!P0 FFMA.FTZ R51, R6, R22, -R9 ;  /* 0x0000001606338223 */ /* 0x000fe20000010809 */
[----:B------:R-:W-:Y:S01]  /*7830*/  @!P0 MOV R6, R15 ;  /* 0x0000000f00068202 */ /* 0x000fe20000000f00 */
[----:B------:R-:W-:Y:S01]  /*7840*/  @!P0 FFMA.FTZ R2, R19, R20, R2 ;  /* 0x0000001413028223 */ /* 0x000fe20000010002 */
[----:B------:R-:W-:Y:S01]  /*7850*/  @!P0 HADD2.F32 R9, -RZ, R40.H1_H1 ;  /* 0x30000028ff098230 */ /* 0x000fe20000004100 */
[----:B------:R-:W-:Y:S01]  /*7860*/  @!P0 FMUL.FTZ R40, R31, R11 ;  /* 0x0000000b1f288220 */ /* 0x000fe20000410000 */
[----:B------:R-:W-:Y:S01]  /*7870*/  @!P0 HADD2.F32 R10, -RZ, R16.H0_H0 ;  /* 0x20000010ff0a8230 */ /* 0x000fe20000004100 */
[----:B------:R-:W-:Y:S01]  /*7880*/  @!P0 FMUL.FTZ R48, R25, R5 ;  /* 0x0000000519308220 */ /* 0x000fe20000410000 */
[--C-:B------:R-:W-:Y:S01]  /*7890*/  @!P0 HADD2.F32 R17, -RZ, R6.reuse.H0_H0 ;  /* 0x20000006ff118230 */ /* 0x100fe20000004100 */
[----:B------:R-:W-:Y:S01]  /*78a0*/  @!P0 FMUL.FTZ R43, R27, R9 ;  /* 0x000000091b2b8220 */ /* 0x000fe20000410000 */
[----:B------:R-:W-:Y:S01]  /*78b0*/  @!P0 HADD2.F32 R16, -RZ, R6.H1_H1 ;  /* 0x30000006ff108230 */ /* 0x000fe20000004100 */
[----:B------:R-:W-:Y:S01]  /*78c0*/  @!P0 FMUL.FTZ R42, R29, R10 ;  /* 0x0000000a1d2a8220 */ /* 0x000fe20000410000 */
[--C-:B------:R-:W-:Y:S01]  /*78d0*/  @!P0 HADD2.F32 R6, -RZ, R7.reuse.H0_H0 ;  /* 0x20000007ff068230 */ /* 0x100fe20000004100 */
[----:B------:R-:W-:Y:S01]  /*78e0*/  @!P0 FFMA.FTZ R40, R17, R34, -R40 ;  /* 0x0000002211288223 */ /* 0x000fe20000010828 */
[----:B------:R-:W-:Y:S01]  /*78f0*/  @!P0 HADD2.F32 R7, -RZ, R7.H1_H1 ;  /* 0x30000007ff078230 */ /* 0x000fe20000004100 */
[----:B------:R-:W-:Y:S02]  /*7900*/  @!P0 FFMA.FTZ R39, R16, R38, -R39 ;  /* 0x0000002610278223 */ /* 0x000fe40000010827 */
[----:B------:R-:W-:Y:S02]  /*7910*/  @!P0 FFMA.FTZ R50, R8, R26, -R48 ;  /* 0x0000001a08328223 */ /* 0x000fe40000010830 */
[----:B------:R-:W-:Y:S01]  /*7920*/  @!P0 FFMA.FTZ R49, R6, R28, -R43 ;  /* 0x0000001c06318223 */ /* 0x000fe2000001082b */
[----:B------:R-:W-:Y:S01]  /*7930*/  @!P0 F2FP.PACK_AB R40, R39, R40 ;  /* 0x000000282728823e */ /* 0x000fe200000000ff */
[----:B------:R-:W-:Y:S01]  /*7940*/  @!P0 FFMA.FTZ R48, R7, R30, -R42 ;  /* 0x0000001e07308223 */ /* 0x000fe2000001082a */
[----:B------:R-:W-:Y:S01]  /*7950*/  @!P0 F2FP.PACK_AB R43, R50, R57 ;  /* 0x00000039322b823e */ /* 0x000fe200000000ff */
[----:B------:R-:W-:Y:S01]  /*7960*/  @!P0 FMUL.FTZ R5, R8, R5 ;  /* 0x0000000508058220 */ /* 0x000fe20000410000 */
[----:B------:R-:W-:Y:S01]  /*7970*/  @!P0 F2FP.PACK_AB R42, R51, R55 ;  /* 0x00000037332a823e */ /* 0x000fe200000000ff */
[----:B------:R-:W-:Y:S01]  /*7980*/  @!P0 IMAD.MOV.U32 R15, RZ, RZ, R40 ;  /* 0x000000ffff0f8224 */ /* 0x000fe200078e0028 */
[----:B------:R-:W-:Y:S01]  /*7990*/  @!P0 F2FP.PACK_AB R39, R48, R49 ;  /* 0x000000313027823e */ /* 0x000fe200000000ff */
[----:B------:R-:W-:Y:S01]  /*79a0*/  @!P0 FFMA.FTZ R3, R21, R22, R3 ;  /* 0x0000001615038223 */ /* 0x000fe20000010003 */
[----:B------:R-:W-:Y:S01]  /*79b0*/  @!P0 MOV R12, R42 ;  /* 0x0000002a000c8202 */ /* 0x000fe20000000f00 */
[----:B------:R-:W-:Y:S01]  /*79c0*/  @!P0 FMUL.FTZ R6, R6, R9 ;  /* 0x0000000906068220 */ /* 0x000fe20000410000 */
[----:B------:R-:W-:Y:S01]  /*79d0*/  @!P0 MOV R13, R43 ;  /* 0x0000002b000d8202 */ /* 0x000fe20000000f00 */
[----:B------:R-:W-:Y:S01]  /*79e0*/  @!P0 FFMA.FTZ R4, R23, R24, R4 ;  /* 0x0000001817048223 */ /* 0x000fe20000010004 */
[----:B------:R-:W-:Y:S01]  /*79f0*/  @!P0 MOV R14, R39 ;  /* 0x00000027000e8202 */ /* 0x000fe20000000f00 */
[----:B------:R-:W-:Y:S01]  /*7a00*/  @!P0 FMUL.FTZ R7, R7, R10 ;  /* 0x0000000a07078220 */ /* 0x000fe20000410000 */
[----:B------:R-:W-:Y:S01]  /*7a10*/  @!P0 F2FP.PACK_AB R10, R3, R2 ;  /* 0x00000002030a823e */ /* 0x000fe200000000ff */
[----:B------:R-:W-:Y:S02]  /*7a20*/  @!P0 FFMA.FTZ R5, R25, R26, R5 ;  /* 0x0000001a19058223 */ /* 0x000fe40000010005 */
[----:B------:R1:W-:Y:S01]  /*7a30*/  STG.E.128 [R52.64], R12 ;  /* 0x0000000c34007986 */ /* 0x0003e2000c101d0a */
[----:B------:R-:W-:Y:S01]  /*7a40*/  @!P0 MOV R44, R10 ;  /* 0x0000000a002c8202 */ /* 0x000fe20000000f00 */
[----:B------:R-:W-:Y:S01]  /*7a50*/  @!P0 FMUL.FTZ R8, R17, R11 ;  /* 0x0000000b11088220 */ /* 0x000fe20000410000 */
[----:B------:R-:W-:Y:S01]  /*7a60*/  @!P0 F2FP.PACK_AB R4, R5, R4 ;  /* 0x000000040504823e */ /* 0x000fe200000000ff */
[----:B------:R-:W-:Y:S02]  /*7a70*/  @!P0 FFMA.FTZ R6, R27, R28, R6 ;  /* 0x0000001c1b068223 */ /* 0x000fe40000010006 */
[----:B------:R-:W-:Y:S01]  /*7a80*/  @!P0 FMUL.FTZ R9, R16, R18 ;  /* 0x0000001210098220 */ /* 0x000fe20000410000 */
[----:B------:R-:W-:Y:S01]  /*7a90*/  @!P0 MOV R45, R4 ;  /* 0x00000004002d8202 */ /* 0x000fe20000000f00 */
[----:B------:R-:W-:Y:S02]  /*7aa0*/  @!P0 FFMA.FTZ R7, R29, R30, R7 ;  /* 0x0000001e1d078223 */ /* 0x000fe40000010007 */
[----:B------:R-:W-:Y:S02]  /*7ab0*/  @!P0 FFMA.FTZ R8, R31, R34, R8 ;  /* 0x000000221f088223 */ /* 0x000fe40000010008 */
[----:B------:R-:W-:Y:S01]  /*7ac0*/  @!P0 FFMA.FTZ R9, R35, R38, R9 ;  /* 0x0000002623098223 */ /* 0x000fe20000010009 */
[----:B------:R-:W-:Y:S04]  /*7ad0*/  @!P0 F2FP.PACK_AB R3, R7, R6 ;  /* 0x000000060703823e */ /* 0x000fe800000000ff */
[----:B------:R-:W-:Y:S02]  /*7ae0*/  @!P0 F2FP.PACK_AB R2, R9, R8 ;  /* 0x000000080902823e */ /* 0x000fe400000000ff */
[----:B------:R-:W-:Y:S02]  /*7af0*/  @!P0 MOV R46, R3 ;  /* 0x00000003002e8202 */ /* 0x000fe40000000f00 */
[----:B------:R-:W-:Y:S01]  /*7b00*/  @!P0 MOV R47, R2 ;  /* 0x00000002002f8202 */ /* 0x000fe20000000f00 */
[----:B------:R-:W-:-:S05]  /*7b10*/  @P1 BRA `(.L_x_274) ;  /* 0x0000032000001947 */ /* 0x000fca0003800000 */
[----:B------:R-:W-:Y:S04]  /*7b20*/  IADD3 R3, P1, P0, R94, R54, R93 ;  /* 0x000000365e037210 */ /* 0x000fe8000783e05d */
[----:B------:R-:W-:Y:S02]  /*7b30*/  IADD3.X R4, R96, R56, R113, P1, P0 ;  /* 0x0000003860047210 */ /* 0x000fe40000fe0471 */
[C---:B------:R-:W-:Y:S04]  /*7b40*/  LEA R2, P0, R3.reuse, c[0x0][0x1c8], 0x1 ;  /* 0x0000720003027a11 */ /* 0x040fe800078008ff */
[----:B------:R-:W-:Y:S05]  /*7b50*/  LEA.HI.X R3, R3, c[0x0][0x1cc], R4, 0x1, P0 ;  /* 0x0000730003037a11 */ /* 0x000fea00000f0c04 */
[----:B------:R2:W-:Y:S01]  /*7b60*/  STG.E.128 [R2.64], R44 ;  /* 0x0000002c02007986 */ /* 0x0005e2000c101d0a */
[----:B------:R-:W-:-:S05]  /*7b70*/  BRA `(.L_x_274) ;  /* 0x000002c000007947 */ /* 0x000fca0003800000 */
.L_x_252:
[----:B------:R-:W-:Y:S01]  /*7b80*/  IMAD R2, R41, -0x70, R0 ;  /* 0xffffff9029027824 */ /* 0x000fe200078e0200 */
[----:B------:R-:W-:Y:S04]  /*7b90*/  BSSY B0, `(.L_x_283) ;  /* 0x000000b000007945 */ /* 0x000fe80003800000 */
[----:B------:R-:W-:Y:S04]  /*7ba0*/  IMNMX R79, R2, 0x70, PT ;  /* 0x00000070024f7817 */ /* 0x000fe80003800200 */
[----:B------:R-:W-:Y:S11]  /*7bb0*/  ISETP.GE.AND P0, PT, R229, R79, PT ;  /* 0x0000004fe500720c */ /* 0x000ff60003f06270 */
[----:B------:R-:W-:Y:S02]  /*7bc0*/  @!UPT UIADD3 URZ, URZ, URZ, URZ ;  /* 0x0000003f3f3ff290 */ /* 0x000fe4000fffe03f */
[----:B------:R-:W-:-:S05]  /*7bd0*/  @P0 BRA `(.L_x_284) ;  /* 0x0000006000000947 */ /* 0x000fca0003800000 */
[----:B------:R-:W1:Y:S01]  /*7be0*/  @!P6 LDS.128 R8, [R208+0x8100] ;  /* 0x00810000d008e984 */ /* 0x000e620000000c00 */
[----:B------:R-:W-:Y:S11]  /*7bf0*/  ISETP.GE.AND P0, PT, R209, c[0x0][0x1d4], PT ;  /* 0x00007500d1007a0c */ /* 0x000ff60003f06270 */
[----:B------:R-:W-:Y:S02]  /*7c00*/  @!UPT UIADD3 URZ, URZ, URZ, URZ ;  /* 0x0000003f3f3ff290 */ /* 0x000fe4000fffe03f */
[----:B------:R-:W2:Y:S04]  /*7c10*/  @!P0 LDS.128 R4, [R208+0xb900] ;  /* 0x00b90000d0048984 */ /* 0x000ea80000000c00 */
[----:B-1----:R1:W-:Y:S04]  /*7c20*/  @!P6 STG.E.128 [R66.64], R8 ;  /* 0x000000084200e986 */ /* 0x0023e8000c101d0a */
[----:B--2---:R1:W-:Y:S02]  /*7c30*/  @!P0 STG.E.128 [R66.64+0x80], R4 ;  /* 0x0000800442008986 */ /* 0x0043e4000c101d0a */
.L_x_284:
[----:B------:R-:W-:Y:S05]  /*7c40*/  BSYNC B0 ;  /* 0x0000000000007941 */ /* 0x000fea0003800000 */
.L_x_283:
[----:B------:R-:W-:Y:S01]  /*7c50*/  ISETP.GE.AND P0, PT, R220, R79, PT ;  /* 0x0000004fdc00720c */ /* 0x000fe20003f06270 */
[----:B------:R-:W-:Y:S01]  /*7c60*/  @!UPT UIADD3 URZ, URZ, URZ, URZ ;  /* 0x0000003f3f3ff290 */ /* 0x000fe2000fffe03f */
[----:B------:R-:W-:Y:S11]  /*7c70*/  BSSY B0, `(.L_x_285) ;  /* 0x0000008000007945 */ /* 0x000ff60003800000 */
[----:B------:R-:W-:-:S05]  /*7c80*/  @P0 BRA `(.L_x_286) ;  /* 0x0000006000000947 */ /* 0x000fca0003800000 */
[----:B-1----:R-:W1:Y:S01]  /*7c90*/  @!P6 LDS.128 R8, [R208+0x9100] ;  /* 0x00910000d008e984 */ /* 0x002e620000000c00 */
[----:B------:R-:W-:Y:S11]  /*7ca0*/  ISETP.GE.AND P0, PT, R209, c[0x0][0x1d4], PT ;  /* 0x00007500d1007a0c */ /* 0x000ff60003f06270 */
[----:B------:R-:W-:Y:S02]  /*7cb0*/  @!UPT UIADD3 URZ, URZ, URZ, URZ ;  /* 0x0000003f3f3ff290 */ /* 0x000fe4000fffe03f */
[----:B------:R-:W2:Y:S04]  /*7cc0*/  @!P0 LDS.128 R4, [R208+0xc900] ;  /* 0x00c90000d0048984 */ /* 0x000ea80000000c00 */
[----:B-1----:R1:W-:Y:S04]  /*7cd0*/  @!P6 STG.E.128 [R72.64], R8 ;  /* 0x000000084800e986 */ /* 0x0023e8000c101d0a */
[----:B--2---:R1:W-:Y:S02]  /*7ce0*/  @!P0 STG.E.128 [R72.64+0x80], R4 ;  /* 0x0000800448008986 */ /* 0x0043e4000c101d0a */
.L_x_286:
[----:B------:R-:W-:Y:S05]  /*7cf0*/  BSYNC B0 ;  /* 0x0000000000007941 */ /* 0x000fea0003800000 */
.L_x_285:
        /* <DEDUP_REMOVED lines=10> */
.L_x_288:
[----:B------:R-:W-:Y:S05]  /*7da0*/  BSYNC B0 ;  /* 0x0000000000007941 */ /* 0x000fea0003800000 */
.L_x_287:
[----:B------:R-:W-:Y:S11]  /*7db0*/  ISETP.GE.AND P0, PT, R218, R79, PT ;  /* 0x0000004fda00720c */ /* 0x000ff60003f06270 */
[----:B------:R-:W-:Y:S02]  /*7dc0*/  @!UPT UIADD3 URZ, URZ, URZ, URZ ;  /* 0x0000003f3f3ff290 */ /* 0x000fe4000fffe03f */
[----:B------:R-:W-:-:S05]  /*7dd0*/  @P0 BRA `(.L_x_274) ;  /* 0x0000006000000947 */ /* 0x000fca0003800000 */
[----:B-1----:R-:W1:Y:S01]  /*7de0*/  @!P6 LDS.128 R8, [R208+0xb100] ;  /* 0x00b10000d008e984 */ /* 0x002e620000000c00 */
[----:B------:R-:W-:Y:S11]  /*7df0*/  ISETP.GE.AND P0, PT, R209, c[0x0][0x1d4], PT ;  /* 0x00007500d1007a0c */ /* 0x000ff60003f06270 */
[----:B------:R-:W-:Y:S02]  /*7e00*/  @!UPT UIADD3 URZ, URZ, URZ, URZ ;  /* 0x0000003f3f3ff290 */ /* 0x000fe4000fffe03f */
[----:B------:R-:W2:Y:S04]  /*7e10*/  @!P0 LDS.128 R4, [R208+0xe900] ;  /* 0x00e90000d0048984 */ /* 0x000ea80000000c00 */
[----:B-1----:R1:W-:Y:S04]  /*7e20*/  @!P6 STG.E.128 [R82.64], R8 ;  /* 0x000000085200e986 */ /* 0x0023e8000c101d0a */
[----:B--2---:R1:W-:Y:S02]  /*7e30*/  @!P0 STG.E.128 [R82.64+0x80], R4 ;  /* 0x0000800452008986 */ /* 0x0043e4000c101d0a */
.L_x_274:
[----:B------:R-:W-:Y:S05]  /*7e40*/  BSYNC B2 ;  /* 0x0000000000027941 */ /* 0x000fea0003800000 */
.L_x_251:
[----:B-1---5:R-:W-:Y:S01]  /*7e50*/  IMAD.IADD R6, R79, 0x1, -R229 ;  /* 0x000000014f067824 */ /* 0x022fe200078e0ae5 */
[----:B------:R-:W-:Y:S01]  /*7e60*/  ISETP.GE.AND P5, PT, R209, c[0x0][0x1d4], PT ;  /* 0x00007500d1007a0c */ /* 0x000fe20003fa6270 */
[----:B--2---:R-:W-:Y:S01]  /*7e70*/  IMAD R2, R97, 0x70, RZ ;  /* 0x0000007061027824 */ /* 0x004fe200078e02ff */
[----:B------:R-:W-:Y:S01]  /*7e80*/  BSSY B0, `(.L_x_289) ;  /* 0x0000051000007945 */ /* 0x000fe20003800000 */
[----:B------:R-:W-:Y:S01]  /*7e90*/  IMAD.WIDE.U32 R14, R41, 0x70, RZ ;  /* 0x00000070290e7825 */ /* 0x000fe200078e00ff */
[C---:B------:R-:W-:Y:S02]  /*7ea0*/  ISETP.GE.AND P2, PT, R6.reuse, 0x21, PT ;  /* 0x000000210600780c */ /* 0x040fe40003f46270 */
[C---:B------:R-:W-:Y:S01]  /*7eb0*/  ISETP.GE.AND P3, PT, R6.reuse, 0x1, PT ;  /* 0x000000010600780c */ /* 0x040fe20003f66270 */
[----:B------:R-:W-:Y:S01]  /*7ec0*/  IMAD.IADD R16, R15, 0x1, R2 ;  /* 0x000000010f107824 */ /* 0x000fe200078e0202 */
[----:B------:R-:W-:Y:S02]  /*7ed0*/  ISETP.GE.AND P1, PT, R6, 0x41, PT ;  /* 0x000000410600780c */ /* 0x000fe40003f26270 */
[----:B------:R-:W-:Y:S04]  /*7ee0*/  IADD3 R2, P0, R123, R14, RZ ;  /* 0x0000000e7b027210 */ /* 0x000fe80007f1e0ff */
[----:B------:R-:W-:Y:S03]  /*7ef0*/  IADD3.X R3, R16, R141, RZ, P0, !PT ;  /* 0x0000008d10037210 */ /* 0x000fe600007fe4ff */
[C---:B------:R-:W-:Y:S02]  /*7f00*/  @P2 IADD3 R7, P0, R2.reuse, 0x20, RZ ;  /* 0x0000002002072810 */ /* 0x040fe40007f1e0ff */
[-C--:B------:R-:W-:Y:S01]  /*7f10*/  @P3 MOV R4, R100.reuse ;  /* 0x0000006400043202 */ /* 0x080fe20000000f00 */
[----:B------:R-:W-:Y:S02]  /*7f20*/  @P3 IMAD.MOV.U32 R5, RZ, RZ, R111 ;  /* 0x000000ffff053224 */ /* 0x000fe400078e006f */
[----:B------:R-:W-:Y:S02]  /*7f30*/  @P3 IMAD R8, R3, c[0x0][0x258], RZ ;  /* 0x0000960003083a24 */ /* 0x000fe400078e02ff */
[----:B------:R-:W-:Y:S01]  /*7f40*/  @P2 IMAD.X R9, RZ, RZ, R3, P0 ;  /* 0x000000ffff092224 */ /* 0x000fe200000e0603 */
[C---:B------:R-:W-:Y:S01]  /*7f50*/  @P1 IADD3 R13, P0, R2.reuse, 0x40, RZ ;  /* 0x00000040020d1810 */ /* 0x040fe20007f1e0ff */
[C---:B------:R-:W-:Y:S04]  /*7f60*/  @P3 IMAD.WIDE.U32 R4, R2.reuse, c[0x0][0x258], R4 ;  /* 0x0000960002043a25 */ /* 0x040fe800078e0004 */
[----:B------:R-:W-:Y:S02]  /*7f70*/  @P3 IMAD R8, R2, c[0x0][0x25c], R8 ;  /* 0x0000970002083a24 */ /* 0x000fe400078e0208 */
[----:B------:R-:W-:Y:S01]  /*7f80*/  @P1 IMAD.X R15, RZ, RZ, R3, P0 ;  /* 0x000000ffff0f1224 */ /* 0x000fe200000e0603 */
[C---:B------:R-:W-:Y:S01]  /*7f90*/  @P3 LEA R10, P0, R4.reuse, c[0x0][0x250], 0x1 ;  /* 0x00009400040a3a11 */ /* 0x040fe200078008ff */
[----:B------:R-:W-:Y:S02]  /*7fa0*/  @P3 IMAD.IADD R5, R5, 0x1, R8 ;  /* 0x0000000105053824 */ /* 0x000fe400078e0208 */
[----:B------:R-:W-:Y:S03]  /*7fb0*/  @P2 IMAD R8, R9, c[0x0][0x258], RZ ;  /* 0x0000960009082a24 */ /* 0x000fe600078e02ff */
[----:B------:R-:W-:Y:S01]  /*7fc0*/  @P3 LEA.HI.X R11, R4, c[0x0][0x254], R5, 0x1, P0 ;  /* 0x00009500040b3a11 */ /* 0x000fe200000f0c05 */
[----:B------:R-:W-:Y:S01]  /*7fd0*/  @P2 IMAD.MOV.U32 R5, RZ, RZ, R111 ;  /* 0x000000ffff052224 */ /* 0x000fe200078e006f */
[-C--:B------:R-:W-:Y:S05]  /*7fe0*/  @P2 MOV R4, R100.reuse ;  /* 0x0000006400042202 */ /* 0x080fea0000000f00 */
[C---:B------:R-:W-:Y:S04]  /*7ff0*/  @P2 IMAD.WIDE.U32 R4, R7.reuse, c[0x0][0x258], R4 ;  /* 0x0000960007042a25 */ /* 0x040fe800078e0004 */
[----:B------:R-:W-:Y:S01]  /*8000*/  @P2 IMAD R7, R7, c[0x0][0x25c], R8 ;  /* 0x0000970007072a24 */ /* 0x000fe200078e0208 */
[C---:B------:R-:W-:Y:S04]  /*8010*/  @P2 LEA R8, P0, R4.reuse, c[0x0][0x250], 0x1 ;  /* 0x0000940004082a11 */ /* 0x040fe800078008ff */
[----:B------:R-:W-:Y:S01]  /*8020*/  @P2 IADD3 R7, R5, R7, RZ ;  /* 0x0000000705072210 */ /* 0x000fe20007ffe0ff */
[----:B------:R-:W-:Y:S03]  /*8030*/  @P1 IMAD R5, R15, c[0x0][0x258], RZ ;  /* 0x000096000f051a24 */ /* 0x000fe600078e02ff */
[----:B------:R-:W-:Y:S01]  /*8040*/  @P2 LEA.HI.X R9, R4, c[0x0][0x254], R7, 0x1, P0 ;  /* 0x0000950004092a11 */ /* 0x000fe200000f0c07 */
[C---:B------:R-:W-:Y:S01]  /*8050*/  @P1 IMAD R5, R13.reuse, c[0x0][0x25c], R5 ;  /* 0x000097000d051a24 */ /* 0x040fe200078e0205 */
[----:B------:R-:W-:Y:S11]  /*8060*/  ISETP.GE.AND P0, PT, R6, 0x61, PT ;  /* 0x000000610600780c */ /* 0x000ff60003f06270 */
[----:B------:R-:W-:Y:S02]  /*8070*/  @!UPT UIADD3 URZ, URZ, URZ, URZ ;  /* 0x0000003f3f3ff290 */ /* 0x000fe4000fffe03f */
[----:B------:R-:W-:Y:S02]  /*8080*/  @P0 IADD3 R4, P4, R2, 0x60, RZ ;  /* 0x0000006002040810 */ /* 0x000fe40007f9e0ff */
[----:B------:R-:W-:Y:S03]  /*8090*/  @P1 MOV R2, R100 ;  /* 0x0000006400021202 */ /* 0x000fe60000000f00 */
[----:B------:R-:W-:Y:S02]  /*80a0*/  @P0 IMAD.X R12, RZ, RZ, R3, P4 ;  /* 0x000000ffff0c0224 */ /* 0x000fe400020e0603 */
[----:B------:R-:W-:Y:S04]  /*80b0*/  @P1 IMAD.MOV.U32 R3, RZ, RZ, R111 ;  /* 0x000000ffff031224 */ /* 0x000fe800078e006f */
[----:B------:R-:W-:Y:S05]  /*80c0*/  @P1 IMAD.WIDE.U32 R2, R13, c[0x0][0x258], R2 ;  /* 0x000096000d021a25 */ /* 0x000fea00078e0002 */
[----:B------:R-:W-:Y:S02]  /*80d0*/  @P1 LEA R6, P4, R2, c[0x0][0x250], 0x1 ;  /* 0x0000940002061a11 */ /* 0x000fe400078808ff */
[----:B------:R-:W-:Y:S01]  /*80e0*/  @P1 IADD3 R3, R3, R5, RZ ;  /* 0x0000000503031210 */ /* 0x000fe20007ffe0ff */
[----:B------:R-:W-:Y:S03]  /*80f0*/  @P0 IMAD R5, R12, c[0x0][0x258], RZ ;  /* 0x000096000c050a24 */ /* 0x000fe600078e02ff */
[----:B------:R-:W-:Y:S01]  /*8100*/  @P1 LEA.HI.X R7, R2, c[0x0][0x254], R3, 0x1, P4 ;  /* 0x0000950002071a11 */ /* 0x000fe200020f0c03 */
[----:B------:R-:W-:Y:S01]  /*8110*/  @P0 IMAD.MOV.U32 R2, RZ, RZ, R100 ;  /* 0x000000ffff020224 */ /* 0x000fe200078e0064 */
[----:B------:R-:W-:Y:S05]  /*8120*/  @P0 MOV R3, R111 ;  /* 0x0000006f00030202 */ /* 0x000fea0000000f00 */
[C---:B------:R-:W-:Y:S04]  /*8130*/  @P0 IMAD.WIDE.U32 R2, R4.reuse, c[0x0][0x258], R2 ;  /* 0x0000960004020a25 */ /* 0x040fe800078e0002 */
[----:B------:R-:W-:Y:S04]  /*8140*/  @P0 IMAD R4, R4, c[0x0][0x25c], R5 ;  /* 0x0000970004040a24 */ /* 0x000fe800078e0205 */
[----:B------:R-:W-:Y:S01]  /*8150*/  @P0 IMAD.IADD R3, R3, 0x1, R4 ;  /* 0x0000000103030824 */ /* 0x000fe200078e0204 */
[C---:B------:R-:W-:Y:S04]  /*8160*/  @P0 LEA R4, P4, R2.reuse, c[0x0][0x250], 0x1 ;  /* 0x0000940002040a11 */ /* 0x040fe800078808ff */
[----:B------:R-:W-:Y:S02]  /*8170*/  @P0 LEA.HI.X R5, R2, c[0x0][0x254], R3, 0x1, P4 ;  /* 0x0000950002050a11 */ /* 0x000fe400020f0c03 */
[----:B------:R-:W-:Y:S11]  /*8180*/  LOP3.LUT P4, RZ, R230, 0x2, RZ, 0xc0, !PT ;  /* 0x00000002e6ff7812 */ /* 0x000ff6000788c0ff */
[----:B------:R-:W-:Y:S02]  /*8190*/  @!UPT UIADD3 URZ, URZ, URZ, URZ ;  /* 0x0000003f3f3ff290 */ /* 0x000fe4000fffe03f */
[----:B------:R-:W-:Y:S01]  /*81a0*/  @!PT LDS RZ, [RZ] ;  /* 0x00000000fffff984 */ /* 0x000fe20000000800 */
[----:B------:R-:W-:Y:S01]  /*81b0*/  @!PT LDS RZ, [RZ] ;  /* 0x00000000fffff984 */ /* 0x000fe20000000800 */
[----:B------:R-:W-:Y:S01]  /*81c0*/  @!PT LDS RZ, [RZ] ;  /* 0x00000000fffff984 */ /* 0x000fe20000000800 */
[----:B------:R1:W-:Y:S05]  /*81d0*/  @P3 LDGSTS.E.BYPASS.LTC128B.128 [R208+0x100], [R10.64], !P4 ;  /* 0x001000000ad03fae */ /* 0x0003ea000e101d4a */
[----:B------:R1:W-:Y:S05]  /*81e0*/  @P3 LDGSTS.E.BYPASS.LTC128B.128 [R208+0x3900], [R10.64+0x80], !P5 ;  /* 0x039000800ad03fae */ /* 0x0003ea000e901d4a */
[----:B------:R1:W-:Y:S05]  /*81f0*/  @P2 LDGSTS.E.BYPASS.LTC128B.128 [R210+0x1100], [R8.64], !P4 ;  /* 0x0110000008d22fae */ /* 0x0003ea000e101d4a */
[----:B------:R1:W-:Y:S05]  /*8200*/  @P2 LDGSTS.E.BYPASS.LTC128B.128 [R210+0x4900], [R8.64+0x80], !P5 ;  /* 0x0490008008d22fae */ /* 0x0003ea000e901d4a */
[----:B------:R2:W-:Y:S05]  /*8210*/  @P1 LDGSTS.E.BYPASS.LTC128B.128 [R210+0x2100], [R6.64], !P4 ;  /* 0x0210000006d21fae */ /* 0x0005ea000e101d4a */
[----:B------:R2:W-:Y:S01]  /*8220*/  @P1 LDGSTS.E.BYPASS.LTC128B.128 [R210+0x5900], [R6.64+0x80], !P5 ;  /* 0x0590008006d21fae */ /* 0x0005e2000e901d4a */
[----:B------:R-:W-:Y:S04]  /*8230*/  ISETP.GT.AND P1, PT, R79, R229, PT ;  /* 0x000000e54f00720c */ /* 0x000fe80003f24270 */
[----:B------:R1:W-:Y:S05]  /*8240*/  @P0 LDGSTS.E.BYPASS.LTC128B.128 [R210+0x3100], [R4.64], !P4 ;  /* 0x0310000004d20fae */ /* 0x0003ea000e101d4a */
[----:B------:R1:W-:Y:S05]  /*8250*/  @P0 LDGSTS.E.BYPASS.LTC128B.128 [R210+0x6900], [R4.64+0x80], !P5 ;  /* 0x0690008004d20fae */ /* 0x0003ea000e901d4a */
[----:B------:R-:W0:Y:S01]  /*8260*/  LDGDEPBAR ;  /* 0x00000000000079af */ /* 0x000e220000000000 */
[----:B--2---:R-:W-:Y:S04]  /*8270*/  IADD3 R6, P0, R143, R14, RZ ;  /* 0x0000000e8f067210 */ /* 0x004fe80007f1e0ff */
[----:B------:R-:W-:Y:S01]  /*8280*/  IADD3.X R7, R16, R142, RZ, P0, !PT ;  /* 0x0000008e10077210 */ /* 0x000fe200007fe4ff */
[----:B------:R-:W-:Y:S04]  /*8290*/  DEPBAR.LE SB0, 0x0 ;  /* 0x000080000000791a */ /* 0x000fe80000000000 */
[----:B------:R-:W-:Y:S06]  /*82a0*/  BAR.SYNC.DEFER_BLOCKING 0x0 ;  /* 0x0000000000007b1d */ /* 0x000fec0000010000 */
[----:B------:R-:W-:-:S05]  /*82b0*/  @!P1 BRA `(.L_x_290) ;  /* 0x000000d000009947 */ /* 0x000fca0003800000 */
[----:B-1----:R-:W1:Y:S01]  /*82c0*/  @!P6 LDS.128 R12, [R208+0x100] ;  /* 0x00010000d00ce984 */ /* 0x002e620000000c00 */
[----:B------:R-:W-:Y:S01]  /*82d0*/  ISETP.GE.AND P0, PT, R209, c[0x0][0x1d4], PT ;  /* 0x00007500d1007a0c */ /* 0x000fe20003f06270 */
[----:B------:R-:W-:Y:S01]  /*82e0*/  IMAD R2, R7, c[0x0][0x208], RZ ;  /* 0x0000820007027a24 */ /* 0x000fe200078e02ff */
[----:B------:R-:W-:Y:S02]  /*82f0*/  MOV R4, R98 ;  /* 0x0000006200047202 */ /* 0x000fe40000000f00 */
[----:B------:R-:W-:Y:S01]  /*8300*/  MOV R5, R110 ;  /* 0x0000006e00057202 */ /* 0x000fe20000000f00 */
[C---:B------:R-:W-:Y:S04]  /*8310*/  IMAD R2, R6.reuse, c[0x0][0x20c], R2 ;  /* 0x0000830006027a24 */ /* 0x040fe800078e0202 */
[----:B------:R-:W-:Y:S04]  /*8320*/  IMAD.WIDE.U32 R4, R6, c[0x0][0x208], R4 ;  /* 0x0000820006047a25 */ /* 0x000fe800078e0004 */
[----:B------:R-:W2:Y:S01]  /*8330*/  @!P0 LDS.128 R8, [R208+0x3900] ;  /* 0x00390000d0088984 */ /* 0x000ea20000000c00 */
[----:B------:R-:W-:Y:S02]  /*8340*/  IADD3 R3, R5, R2, RZ ;  /* 0x0000000205037210 */ /* 0x000fe40007ffe0ff */
[C---:B------:R-:W-:Y:S04]  /*8350*/  LEA R2, P1, R4.reuse, c[0x0][0x1f8], 0x1 ;  /* 0x00007e0004027a11 */ /* 0x040fe800078208ff */
[----:B------:R-:W-:Y:S05]  /*8360*/  LEA.HI.X R3, R4, c[0x0][0x1fc], R3, 0x1, P1 ;  /* 0x00007f0004037a11 */ /* 0x000fea00008f0c03 */
[----:B-1----:R1:W-:Y:S04]  /*8370*/  @!P6 STG.E.128 [R2.64], R12 ;  /* 0x0000000c0200e986 */ /* 0x0023e8000c101d0a */
[----:B--2---:R1:W-:Y:S02]  /*8380*/  @!P0 STG.E.128 [R2.64+0x80], R8 ;  /* 0x0000800802008986 */ /* 0x0043e4000c101d0a */
.L_x_290:
[----:B-1----:R-:W-:Y:S05]  /*8390*/  BSYNC B0 ;  /* 0x0000000000007941 */ /* 0x002fea0003800000 */
.L_x_289:
[----:B------:R-:W-:Y:S01]  /*83a0*/  ISETP.GE.AND P0, PT, R220, R79, PT ;  /* 0x0000004fdc00720c */ /* 0x000fe20003f06270 */
[----:B------:R-:W-:Y:S01]  /*83b0*/  @!UPT UIADD3 URZ, URZ, URZ, URZ ;  /* 0x0000003f3f3ff290 */ /* 0x000fe2000fffe03f */
[----:B------:R-:W-:Y:S11]  /*83c0*/  BSSY B0, `(.L_x_291) ;  /* 0x0000011000007945 */ /* 0x000ff60003800000 */
[----:B------:R-:W-:-:S05]  /*83d0*/  @P0 BRA `(.L_x_292) ;  /* 0x000000f000000947 */ /* 0x000fca0003800000 */
[----:B------:R-:W1:Y:S01]  /*83e0*/  @!P6 LDS.128 R12, [R208+0x1100] ;  /* 0x00110000d00ce984 */ /* 0x000e620000000c00 */
[----:B------:R-:W-:Y:S01]  /*83f0*/  ISETP.GE.AND P1, PT, R209, c[0x0][0x1d4], PT ;  /* 0x00007500d1007a0c */ /* 0x000fe20003f26270 */
[----:B------:R-:W-:Y:S01]  /*8400*/  IMAD.MOV.U32 R4, RZ, RZ, R98 ;  /* 0x000000ffff047224 */ /* 0x000fe200078e0062 */
[----:B------:R-:W-:Y:S02]  /*8410*/  IADD3 R2, P0, R6, 0x20, RZ ;  /* 0x0000002006027810 */ /* 0x000fe40007f1e0ff */
[----:B------:R-:W-:Y:S03]  /*8420*/  MOV R5, R110 ;  /* 0x0000006e00057202 */ /* 0x000fe60000000f00 */
[----:B------:R-:W-:Y:S02]  /*8430*/  IMAD.X R3, RZ, RZ, R7, P0 ;  /* 0x000000ffff037224 */ /* 0x000fe400000e0607 */
[C---:B------:R-:W-:Y:S04]  /*8440*/  IMAD.WIDE.U32 R4, R2.reuse, c[0x0][0x208], R4 ;  /* 0x0000820002047a25 */ /* 0x040fe800078e0004 */
[----:B------:R-:W2:Y:S01]  /*8450*/  @!P1 LDS.128 R8, [R208+0x4900] ;  /* 0x00490000d0089984 */ /* 0x000ea20000000c00 */
[----:B------:R-:W-:Y:S04]  /*8460*/  IMAD R3, R3, c[0x0][0x208], RZ ;  /* 0x0000820003037a24 */ /* 0x000fe800078e02ff */
[----:B------:R-:W-:Y:S01]  /*8470*/  IMAD R3, R2, c[0x0][0x20c], R3 ;  /* 0x0000830002037a24 */ /* 0x000fe200078e0203 */
[C---:B------:R-:W-:Y:S04]  /*8480*/  LEA R2, P0, R4.reuse, c[0x0][0x1f8], 0x1 ;  /* 0x00007e0004027a11 */ /* 0x040fe800078008ff */
[----:B------:R-:W-:Y:S04]  /*8490*/  IADD3 R3, R5, R3, RZ ;  /* 0x0000000305037210 */ /* 0x000fe80007ffe0ff */
[----:B------:R-:W-:Y:S05]  /*84a0*/  LEA.HI.X R3, R4, c[0x0][0x1fc], R3, 0x1, P0 ;  /* 0x00007f0004037a11 */ /* 0x000fea00000f0c03 */
[----:B-1----:R1:W-:Y:S04]  /*84b0*/  @!P6 STG.E.128 [R2.64], R12 ;  /* 0x0000000c0200e986 */ /* 0x0023e8000c101d0a */
[----:B--2---:R1:W-:Y:S02]  /*84c0*/  @!P1 STG.E.128 [R2.64+0x80], R8 ;  /* 0x0000800802009986 */ /* 0x0043e4000c101d0a */
.L_x_292:
[----:B------:R-:W-:Y:S05]  /*84d0*/  BSYNC B0 ;  /* 0x0000000000007941 */ /* 0x000fea0003800000 */
.L_x_291:
[----:B------:R-:W-:Y:S01]  /*84e0*/  ISETP.GE.AND P0, PT, R219, R79, PT ;  /* 0x0000004fdb00720c */ /* 0x000fe20003f06270 */
[----:B------:R-:W-:Y:S01]  /*84f0*/  @!UPT UIADD3 URZ, URZ, URZ, URZ ;  /* 0x0000003f3f3ff290 */ /* 0x000fe2000fffe03f */
[----:B------:R-:W-:Y:S11]  /*8500*/  BSSY B0, `(.L_x_293) ;  /* 0x0000011000007945 */ /* 0x000ff60003800000 */
[----:B------:R-:W-:-:S05]  /*8510*/  @P0 BRA `(.L_x_294) ;  /* 0x000000f000000947 */ /* 0x000fca0003800000 */
[----:B-1----:R-:W1:Y:S01]  /*8520*/  @!P6 LDS.128 R12, [R208+0x2100] ;  /* 0x00210000d00ce984 */ /* 0x002e620000000c00 */
        /* <DEDUP_REMOVED lines=14> */
.L_x_294:
[----:B------:R-:W-:Y:S05]  /*8610*/  BSYNC B0 ;  /* 0x0000000000007941 */ /* 0x000fea0003800000 */
.L_x_293:
        /* <DEDUP_REMOVED lines=19> */
.L_x_296:
[----:B------:R-:W-:Y:S05]  /*8750*/  BSYNC B0 ;  /* 0x0000000000007941 */ /* 0x000fea0003800000 */
.L_x_295:
[----:B------:R-:W-:Y:S01]  /*8760*/  ISETP.GT.AND P5, PT, R41, R140, PT ;  /* 0x0000008c2900720c */ /* 0x000fe20003fa4270 */
[----:B------:R-:W-:Y:S01]  /*8770*/  @!UPT UIADD3 URZ, URZ, URZ, URZ ;  /* 0x0000003f3f3ff290 */ /* 0x000fe2000fffe03f */
[----:B------:R-:W-:Y:S11]  /*8780*/  BSSY B0, `(.L_x_297) ;  /* 0x000002f000007945 */ /* 0x000ff60003800000 */
[----:B------:R-:W-:-:S05]  /*8790*/  @!P5 BRA `(.L_x_298) ;  /* 0x000002d00000d947 */ /* 0x000fca0003800000 */
[----:B------:R-:W-:Y:S01]  /*87a0*/  IADD3 R4, R41, -0x1, RZ ;  /* 0xffffffff29047810 */ /* 0x000fe20007ffe0ff */
[----:B-1----:R-:W-:Y:S01]  /*87b0*/  IMAD.MOV.U32 R2, RZ, RZ, R126 ;  /* 0x000000ffff027224 */ /* 0x002fe200078e007e */
[C---:B------:R-:W-:Y:S01]  /*87c0*/  ISETP.GE.AND P2, PT, R228.reuse, 0x21, PT ;  /* 0x00000021e400780c */ /* 0x040fe20003f46270 */
[----:B------:R-:W-:Y:S01]  /*87d0*/  IMAD.MOV.U32 R3, RZ, RZ, R125 ;  /* 0x000000ffff037224 */ /* 0x000fe200078e007d */
[----:B------:R-:W-:Y:S01]  /*87e0*/  SHF.R.S32.HI R6, RZ, 0x1f, R4 ;  /* 0x0000001fff067819 */ /* 0x000fe20000011404 */
[----:B------:R-:W-:Y:S01]  /*87f0*/  IMAD R5, R187, R4, RZ ;  /* 0x00000004bb057224 */ /* 0x000fe200078e02ff */
[----:B------:R-:W-:Y:S01]  /*8800*/  ISETP.GE.AND P1, PT, R228, 0x41, PT ;  /* 0x00000041e400780c */ /* 0x000fe20003f26270 */
[-C--:B------:R-:W-:Y:S01]  /*8810*/  IMAD.WIDE.U32 R2, R4, R154.reuse, R2 ;  /* 0x0000009a04027225 */ /* 0x080fe200078e0002 */
[----:B------:R-:W-:Y:S02]  /*8820*/  ISETP.GE.AND P3, PT, R228, 0x1, PT ;  /* 0x00000001e400780c */ /* 0x000fe40003f66270 */
[----:B------:R-:W-:Y:S01]  /*8830*/  P2R R11, PR, RZ, 0x20 ;  /* 0x00000020ff0b7803 */ /* 0x000fe20000000000 */
[----:B------:R-:W-:Y:S01]  /*8840*/  IMAD R4, R6, R154, R5 ;  /* 0x0000009a06047224 */ /* 0x000fe200078e0205 */
[----:B------:R-:W-:Y:S03]  /*8850*/  LOP3.LUT P5, RZ, R230, 0x2, RZ, 0xc0, !PT ;  /* 0x00000002e6ff7812 */ /* 0x000fe600078ac0ff */
[----:B------:R-:W-:Y:S01]  /*8860*/  IMAD.IADD R3, R3, 0x1, R4 ;  /* 0x0000000103037824 */ /* 0x000fe200078e0204 */
[-C--:B------:R-:W-:Y:S05]  /*8870*/  @P2 IADD3 R4, P0, R214, R2.reuse, RZ ;  /* 0x00000002d6042210 */ /* 0x080fea0007f1e0ff */
[----:B------:R-:W-:Y:S01]  /*8880*/  @P2 IMAD.X R7, R3, 0x1, R188, P0 ;  /* 0x0000000103072824 */ /* 0x000fe200000e06bc */
[-C--:B------:R-:W-:Y:S05]  /*8890*/  @P1 IADD3 R5, P0, R211, R2.reuse, RZ ;  /* 0x00000002d3051210 */ /* 0x080fea0007f1e0ff */
[----:B------:R-:W-:Y:S01]  /*88a0*/  @P1 IMAD.X R10, R3, 0x1, R180, P0 ;  /* 0x00000001030a1824 */ /* 0x000fe200000e06b4 */
[C---:B------:R-:W-:Y:S04]  /*88b0*/  @P3 LEA R8, P0, R2.reuse, c[0x0][0x220], 0x1 ;  /* 0x0000880002083a11 */ /* 0x040fe800078008ff */
[----:B------:R-:W-:Y:S02]  /*88c0*/  @P3 LEA.HI.X R9, R2, c[0x0][0x224], R3, 0x1, P0 ;  /* 0x0000890002093a11 */ /* 0x000fe400000f0c03 */
[C---:B------:R-:W-:Y:S03]  /*88d0*/  @P2 LEA R6, P0, R4.reuse, c[0x0][0x220], 0x1 ;  /* 0x0000880004062a11 */ /* 0x040fe600078008ff */
[----:B------:R-:W-:Y:S01]  /*88e0*/  @!PT LDS RZ, [RZ] ;  /* 0x00000000fffff984 */ /* 0x000fe20000000800 */
[----:B------:R-:W-:Y:S01]  /*88f0*/  @!PT LDS RZ, [RZ] ;  /* 0x00000000fffff984 */ /* 0x000fe20000000800 */
[----:B------:R-:W-:Y:S01]  /*8900*/  @!PT LDS RZ, [RZ] ;  /* 0x00000000fffff984 */ /* 0x000fe20000000800 */
[----:B------:R1:W-:Y:S01]  /*8910*/  @P3 LDGSTS.E.BYPASS.LTC128B.128 [R208+0x8100], [R8.64], !P5 ;  /* 0x0810000008d03fae */ /* 0x0003e2000e901d4a */
[----:B------:R-:W-:Y:S02]  /*8920*/  @P2 LEA.HI.X R7, R4, c[0x0][0x224], R7, 0x1, P0 ;  /* 0x0000890004072a11 */ /* 0x000fe400000f0c07 */
[----:B------:R-:W-:Y:S02]  /*8930*/  @P1 LEA R4, P0, R5, c[0x0][0x220], 0x1 ;  /* 0x0000880005041a11 */ /* 0x000fe400078008ff */
[----:B------:R-:W-:Y:S02]  /*8940*/  ISETP.NE.AND P5, PT, R11, RZ, PT ;  /* 0x000000ff0b00720c */ /* 0x000fe40003fa5270 */
[----:B------:R-:W-:Y:S02]  /*8950*/  @P1 LEA.HI.X R5, R5, c[0x0][0x224], R10, 0x1, P0 ;  /* 0x0000890005051a11 */ /* 0x000fe400000f0c0a */
[----:B------:R-:W-:Y:S11]  /*8960*/  ISETP.GE.AND P0, PT, R228, 0x61, PT ;  /* 0x00000061e400780c */ /* 0x000ff60003f06270 */
[----:B------:R-:W-:Y:S02]  /*8970*/  @!UPT UIADD3 URZ, URZ, URZ, URZ ;  /* 0x0000003f3f3ff290 */ /* 0x000fe4000fffe03f */
[----:B------:R-:W-:Y:S05]  /*8980*/  @P0 IADD3 R10, P4, R164, R2, RZ ;  /* 0x00000002a40a0210 */ /* 0x000fea0007f9e0ff */
[----:B------:R-:W-:Y:S01]  /*8990*/  @P0 IMAD.X R3, R3, 0x1, R186, P4 ;  /* 0x0000000103030824 */ /* 0x000fe200020e06ba */
[C---:B------:R-:W-:Y:S04]  /*89a0*/  @P0 LEA R2, P4, R10.reuse, c[0x0][0x220], 0x1 ;  /* 0x000088000a020a11 */ /* 0x040fe800078808ff */
[----:B------:R-:W-:Y:S02]  /*89b0*/  @P0 LEA.HI.X R3, R10, c[0x0][0x224], R3, 0x1, P4 ;  /* 0x000089000a030a11 */ /* 0x000fe400020f0c03 */
[----:B------:R-:W-:Y:S11]  /*89c0*/  ISETP.GE.AND P4, PT, R209, c[0x0][0x1d4], PT ;  /* 0x00007500d1007a0c */ /* 0x000ff60003f86270 */
[----:B------:R-:W-:Y:S02]  /*89d0*/  @!UPT UIADD3 URZ, URZ, URZ, URZ ;  /* 0x0000003f3f3ff290 */ /* 0x000fe4000fffe03f */
[----:B------:R1:W-:Y:S01]  /*89e0*/  @P3 LDGSTS.E.BYPASS.LTC128B.128 [R208+0xb900], [R8.64+0x80], !P4 ;  /* 0x0b90008008d03fae */ /* 0x0003e2000e101d4a */
[----:B------:R-:W-:Y:S11]  /*89f0*/  LOP3.LUT P3, RZ, R230, 0x2, RZ, 0xc0, !PT ;  /* 0x00000002e6ff7812 */ /* 0x000ff6000786c0ff */
[----:B------:R-:W-:Y:S02]  /*8a00*/  @!UPT UIADD3 URZ, URZ, URZ, URZ ;  /* 0x0000003f3f3ff290 */ /* 0x000fe4000fffe03f */
[----:B------:R1:W-:Y:S04]  /*8a10*/  @P2 LDGSTS.E.BYPASS.LTC128B.128 [R210+0x9100], [R6.64], !P3 ;  /* 0x0910000006d22fae */ /* 0x0003e8000d901d4a */
[----:B------:R1:W-:Y:S04]  /*8a20*/  @P2 LDGSTS.E.BYPASS.LTC128B.128 [R210+0xc900], [R6.64+0x80], !P4 ;  /* 0x0c90008006d22fae */ /* 0x0003e8000e101d4a */
[----:B------:R1:W-:Y:S04]  /*8a30*/  @P1 LDGSTS.E.BYPASS.LTC128B.128 [R210+0xa100], [R4.64], !P3 ;  /* 0x0a10000004d21fae */ /* 0x0003e8000d901d4a */
[----:B------:R1:W-:Y:S04]  /*8a40*/  @P1 LDGSTS.E.BYPASS.LTC128B.128 [R210+0xd900], [R4.64+0x80], !P4 ;  /* 0x0d90008004d21fae */ /* 0x0003e8000e101d4a */
[----:B------:R1:W-:Y:S04]  /*8a50*/  @P0 LDGSTS.E.BYPASS.LTC128B.128 [R210+0xb100], [R2.64], !P3 ;  /* 0x0b10000002d20fae */ /* 0x0003e8000d901d4a */
[----:B------:R1:W-:Y:S02]  /*8a60*/  @P0 LDGSTS.E.BYPASS.LTC128B.128 [R210+0xe900], [R2.64+0x80], !P4 ;  /* 0x0e90008002d20fae */ /* 0x0003e4000e101d4a */
.L_x_298:
[----:B------:R-:W-:Y:S05]  /*8a70*/  BSYNC B0 ;  /* 0x0000000000007941 */ /* 0x000fea0003800000 */
.L_x_297:
[----:B------:R-:W0:Y:S01]  /*8a80*/  LDGDEPBAR ;  /* 0x00000000000079af */ /* 0x000e220000000000 */
[----:B------:R-:W-:Y:S01]  /*8a90*/  IADD3 R41, R41, -0x1, RZ ;  /* 0xffffffff29297810 */ /* 0x000fe20007ffe0ff */
[----:B------:R-:W-:-:S05]  /*8aa0*/  @P5 BRA `(.L_x_299) ;  /* 0xffffa41000005947 */ /* 0x000fca000383ffff */
[----:B------:R-:W-:Y:S01]  /*8ab0*/  WARPSYNC 0xffffffff ;  /* 0xffffffff00007948 */ /* 0x000fe20003800000 */
[----:B------:R-:W-:Y:S06]  /*8ac0*/  BAR.SYNC.DEFER_BLOCKING 0x0 ;  /* 0x0000000000007b1d */ /* 0x000fec0000010000 */
.L_x_250:
[----:B------:R-:W-:Y:S01]  /*8ad0*/  ISETP.GE.AND P0, PT, R173, 0x1, PT ;  /* 0x00000001ad00780c */ /* 0x000fe20003f06270 */
[----:B------:R-:W-:Y:S01]  /*8ae0*/  BSSY B0, `(.L_x_300) ;  /* 0x0000021000007945 */ /* 0x000fe20003800000 */
[----:B-1----:R-:W-:Y:S01]  /*8af0*/  IMAD.IADD R9, R171, 0x1, R172 ;  /* 0x00000001ab097824 */ /* 0x002fe200078e02ac */
[----:B------:R-:W-:-:S10]  /*8b00*/  MOV R0, RZ ;  /* 0x000000ff00007202 */ /* 0x000fd40000000f00 */
[----:B------:R-:W-:Y:S05]  /*8b10*/  @!P0 BRA `(.L_x_301) ;  /* 0x000001d000008947 */ /* 0x000fea0003800000 */
[----:B------:R-:W-:Y:S02]  /*8b20*/  IABS R0, R144 ;  /* 0x0000009000007213 */ /* 0x000fe40000000000 */
[----:B------:R-:W-:-:S03]  /*8b30*/  IADD3 R5, R159, -0x1, R144 ;  /* 0xffffffff9f057810 */ /* 0x000fc60007ffe090 */
        /* <DEDUP_REMOVED lines=10> */
[----:B------:R-:W-:Y:S02]  /*8be0*/  IMAD.MOV.U32 R2, RZ, RZ, RZ ;  /* 0x000000ffff027224 */ /* 0x000fe400078e00ff */
        /* <DEDUP_REMOVED lines=16> */
.L_x_301:
[----:B------:R-:W-:Y:S05]  /*8cf0*/  BSYNC B0 ;  /* 0x0000000000007941 */ /* 0x000fea0003800000 */
.L_x_300:
[----:B------:R-:W2:Y:S01]  /*8d00*/  LDL R2, [R1+0x48] ;  /* 0x0000480001027983 */ /* 0x000ea20000100800 */
[----:B------:R-:W-:Y:S01]  /*8d10*/  MOV R17, RZ ;  /* 0x000000ff00117202 */ /* 0x000fe20000000f00 */
[----:B------:R-:W-:Y:S01]  /*8d20*/  IMAD.MOV.U32 R23, RZ, RZ, RZ ;  /* 0x000000ffff177224 */ /* 0x000fe200078e00ff */
        /* <DEDUP_REMOVED lines=32> */
[----:B--2---:R-:W-:-:S04]  /*8f30*/  IMAD R251, R2, R0, RZ ;  /* 0x0000000002fb7224 */ /* 0x004fc800078e02ff */
[--C-:B------:R-:W-:Y:S01]  /*8f40*/  IMAD.IADD R2, R251, 0x1, R0.reuse ;  /* 0x00000001fb027824 */ /* 0x100fe200078e0200 */
[----:B------:R1:W-:Y:S01]  /*8f50*/  STL [R1+0x28], R251 ;  /* 0x000028fb01007387 */ /* 0x0003e20000100800 */
[----:B------:R-:W-:-:S03]  /*8f60*/  PRMT R0, RZ, 0x7610, R0 ;  /* 0x00007610ff007816 */ /* 0x000fc60000000000 */
[----:B------:R-:W-:-:S04]  /*8f70*/  IMNMX R241, R159, R2, PT ;  /* 0x000000029ff17217 */ /* 0x000fc80003800200 */
[----:B------:R-:W-:-:S13]  /*8f80*/  ISETP.GT.AND P0, PT, R241, R251, PT ;  /* 0x000000fbf100720c */ /* 0x000fda0003f04270 */
[----:B------:R-:W-:Y:S05]  /*8f90*/  @!P0 BRA `(.L_x_302) ;  /* 0x0000be3000008947 */ /* 0x000fea0003800000 */
[----:B------:R-:W2:Y:S01]  /*8fa0*/  LDL R11, [R1+0x18] ;  /* 0x00001800010b7983 */ /* 0x000ea20000100800 */
[----:B------:R-:W-:-:S03]  /*8fb0*/  ISETP.NE.U32.AND P0, PT, RZ, c[0x0][0x340], PT ;  /* 0x0000d000ff007a0c */ /* 0x000fc60003f05070 */
[----:B------:R-:W3:Y:S01]  /*8fc0*/  LDL R10, [R1+0x2c] ;  /* 0x00002c00010a7983 */ /* 0x000ee20000100800 */
[----:B------:R-:W-:-:S13]  /*8fd0*/  ISETP.NE.AND.EX P1, PT, RZ, c[0x0][0x344], PT, P0 ;  /* 0x0000d100ff007a0c */ /* 0x000fda0003f25300 */
[----:B------:R-:W-:-:S04]  /*8fe0*/  @P1 IMAD.MOV.U32 R2, RZ, RZ, 0x4 ;  /* 0x00000004ff021424 */ /* 0x000fc800078e00ff */
[----:B--2---:R-:W-:-:S05]  /*8ff0*/  @P1 IMAD.WIDE R2, R11, R2, c[0x0][0x340] ;  /* 0x0000d0000b021625 */ /* 0x004fca00078e0202 */
[----:B------:R2:W4:Y:S01]  /*9000*/  @P1 LDG.E R8, [R2.64] ;  /* 0x0000000a02081981 */ /* 0x000522000c1e1900 */
[----:B------:R-:W-:Y:S01]  /*9010*/  IADD3 R0, P0, R229, R9, RZ ;  /* 0x00000009e5007210 */ /* 0x000fe20007f1e0ff */
[----:B------:R-:W-:Y:S01]  /*9020*/  WARPSYNC 0xffffffff ;  /* 0xffffffff00007948 */ /* 0x000fe20003800000 */
[----:B------:R-:W-:Y:S02]  /*9030*/  SHF.R.S32.HI R13, RZ, 0x1f, R36 ;  /* 0x0000001fff0d7819 */ /* 0x000fe40000011424 */
[----:B------:R-:W-:Y:S02]  /*9040*/  MOV R12, R36 ;  /* 0x00000024000c7202 */ /* 0x000fe40000000f00 */
[----:B------:R-:W-:Y:S02]  /*9050*/  ISETP.GE.AND P2, PT, R36, c[0x0][0x1d4], PT ;  /* 0x0000750024007a0c */ /* 0x000fe40003f46270 */
[----:B------:R-:W-:Y:S01]  /*9060*/  SHF.R.S32.HI R18, RZ, 0x1f, R209 ;  /* 0x0000001fff127819 */ /* 0x000fe200000114d1 */
[----:B------:R-:W-:Y:S01]  /*9070*/  IMAD.WIDE.U32 R6, R0, c[0x0][0x208], R12 ;  /* 0x0000820000067a25 */ /* 0x000fe200078e000c */
[----:B------:R-:W-:-:S02]  /*9080*/  P2R R50, PR, RZ, 0x4 ;  /* 0x00000004ff327803 */ /* 0x000fc40000000000 */
[----:B------:R-:W-:Y:S02]  /*9090*/  IADD3 R148, R241, -0x1, RZ ;  /* 0xfffffffff1947810 */ /* 0x000fe40007ffe0ff */
[----:B------:R-:W-:Y:S02]  /*90a0*/  SEL R52, RZ, 0x1, P2 ;  /* 0x00000001ff347807 */ /* 0x000fe40001000000 */
[----:B--2---:R-:W-:-:S04]  /*90b0*/  SHF.R.S32.HI R2, RZ, 0x1f, R229 ;  /* 0x0000001fff027819 */ /* 0x004fc800000114e5 */
[----:B------:R-:W-:Y:S02]  /*90c0*/  LEA.HI.X.SX32 R2, R9, R2, 0x1, P0 ;  /* 0x0000000209027211 */ /* 0x000fe400000f0eff */
[----:B------:R-:W-:-:S03]  /*90d0*/  ISETP.NE.U32.AND P0, PT, RZ, c[0x0][0x350], PT ;  /* 0x0000d400ff007a0c */ /* 0x000fc60003f05070 */
[C---:B------:R-:W-:Y:S01]  /*90e0*/  IMAD R4, R2.reuse, c[0x0][0x1e0], RZ ;  /* 0x0000780002047a24 */ /* 0x040fe200078e02ff */
[----:B------:R-:W-:Y:S01]  /*90f0*/  ISETP.NE.AND.EX P0, PT, RZ, c[0x0][0x354], PT, P0 ;  /* 0x0000d500ff007a0c */ /* 0x000fe20003f05300 */
[----:B------:R-:W-:Y:S02]  /*9100*/  IMAD R5, R2, c[0x0][0x208], RZ ;  /* 0x0000820002057a24 */ /* 0x000fe400078e02ff */
[----:B------:R-:W-:-:S04]  /*9110*/  IMAD.WIDE.U32 R2, R0, c[0x0][0x1e0], R12 ;  /* 0x0000780000027a25 */ /* 0x000fc800078e000c */
[C---:B------:R-:W-:Y:S02]  /*9120*/  IMAD R4, R0.reuse, c[0x0][0x1e4], R4 ;  /* 0x0000790000047a24 */ /* 0x040fe400078e0204 */
[----:B------:R-:W-:Y:S02]  /*9130*/  IMAD R0, R0, c[0x0][0x20c], R5 ;  /* 0x0000830000007a24 */ /* 0x000fe400078e0205 */
[----:B------:R-:W-:Y:S02]  /*9140*/  IMAD.IADD R5, R3, 0x1, R4 ;  /* 0x0000000103057824 */ /* 0x000fe400078e0204 */
[----:B------:R-:W-:Y:S01]  /*9150*/  IMAD.MOV.U32 R4, RZ, RZ, R2 ;  /* 0x000000ffff047224 */ /* 0x000fe200078e0002 */
[----:B------:R-:W-:Y:S02]  /*9160*/  IADD3 R3, R7, R0, RZ ;  /* 0x0000000007037210 */ /* 0x000fe40007ffe0ff */
[----:B------:R-:W-:Y:S01]  /*9170*/  MOV R2, R6 ;  /* 0x0000000600027202 */ /* 0x000fe20000000f00 */
[----:B---3--:R-:W-:Y:S01]  /*9180*/  IMAD.WIDE.U32 R4, R10, c[0x0][0x1e8], R4 ;  /* 0x00007a000a047a25 */ /* 0x008fe200078e0004 */
[----:B------:R-:W-:-:S03]  /*9190*/  SHF.R.S32.HI R7, RZ, 0x1f, R166 ;  /* 0x0000001fff077819 */ /* 0x000fc600000114a6 */
[----:B------:R-:W-:-:S04]  /*91a0*/  IMAD.WIDE.U32 R2, R10, c[0x0][0x210], R2 ;  /* 0x000084000a027a25 */ /* 0x000fc800078e0002 */
[C---:B------:R-:W-:Y:S02]  /*91b0*/  IMAD R5, R10.reuse, c[0x0][0x1ec], R5 ;  /* 0x00007b000a057a24 */ /* 0x040fe400078e0205 */
[----:B------:R-:W-:Y:S01]  /*91c0*/  IMAD R3, R10, c[0x0][0x214], R3 ;  /* 0x000085000a037a24 */ /* 0x000fe200078e0203 */
[----:B----4-:R-:W-:Y:S01]  /*91d0*/  @P1 SHF.R.S32.HI R0, RZ, 0x1f, R8 ;  /* 0x0000001fff001819 */ /* 0x010fe20000011408 */
[----:B------:R-:W-:Y:S01]  /*91e0*/  @!P1 IMAD.MOV.U32 R0, RZ, RZ, R146 ;  /* 0x000000ffff009224 */ /* 0x000fe200078e0092 */
[----:B------:R-:W-:Y:S02]  /*91f0*/  @!P1 MOV R8, R11 ;  /* 0x0000000b00089202 */ /* 0x000fe40000000f00 */
[----:B------:R-:W-:Y:S02]  /*9200*/  ISETP.GE.AND P1, PT, R209, c[0x0][0x1d4], PT ;  /* 0x00007500d1007a0c */ /* 0x000fe40003f26270 */
[----:B------:R-:W-:Y:S02]  /*9210*/  SEL R6, R0, RZ, !P0 ;  /* 0x000000ff00067207 */ /* 0x000fe40004000000 */
[----:B------:R-:W-:-:S02]  /*9220*/  SEL R0, R8, RZ, !P0 ;  /* 0x000000ff08007207 */ /* 0x000fc40004000000 */
[----:B------:R-:W-:Y:S01]  /*9230*/  ISETP.NE.U32.AND P0, PT, RZ, c[0x0][0x348], PT ;  /* 0x0000d200ff007a0c */ /* 0x000fe20003f05070 */
[C---:B------:R-:W-:Y:S02]  /*9240*/  IMAD R9, R6.reuse, c[0x0][0x1f0], RZ ;  /* 0x00007c0006097a24 */ /* 0x040fe400078e02ff */
[----:B------:R-:W-:Y:S01]  /*9250*/  IMAD R8, R6, c[0x0][0x218], RZ ;  /* 0x0000860006087a24 */ /* 0x000fe200078e02ff */
[----:B------:R-:W-:Y:S01]  /*9260*/  ISETP.NE.AND.EX P0, PT, RZ, c[0x0][0x34c], PT, P0 ;  /* 0x0000d300ff007a0c */ /* 0x000fe20003f05300 */
[----:B------:R-:W-:-:S03]  /*9270*/  IMAD.WIDE.U32 R152, R0, c[0x0][0x1f0], R4 ;  /* 0x00007c0000987a25 */ /* 0x000fc600078e0004 */
[----:B------:R-:W-:Y:S01]  /*9280*/  SEL R5, R11, RZ, !P0 ;  /* 0x000000ff0b057207 */ /* 0x000fe20004000000 */
[C---:B------:R-:W-:Y:S01]  /*9290*/  IMAD.WIDE.U32 R246, R0.reuse, c[0x0][0x218], R2 ;  /* 0x0000860000f67a25 */ /* 0x040fe200078e0002 */
[----:B------:R2:W-:Y:S03]  /*92a0*/  STL.64 [R1+0x8], R152 ;  /* 0x0000089801007387 */ /* 0x0005e60000100a00 */
[C---:B------:R-:W-:Y:S01]  /*92b0*/  IMAD R6, R0.reuse, c[0x0][0x1f4], R9 ;  /* 0x00007d0000067a24 */ /* 0x040fe200078e0209 */
[----:B------:R2:W-:Y:S01]  /*92c0*/  STL.64 [R1+0x30], R246 ;  /* 0x000030f601007387 */ /* 0x0005e20000100a00 */
[----:B------:R-:W-:Y:S02]  /*92d0*/  IMAD R4, R0, c[0x0][0x21c], R8 ;  /* 0x0000870000047a24 */ /* 0x000fe400078e0208 */
[----:B------:R-:W-:Y:S01]  /*92e0*/  IMAD R0, R7, c[0x0][0x178], RZ ;  /* 0x00005e0007007a24 */ /* 0x000fe200078e02ff */
[----:B------:R-:W-:Y:S01]  /*92f0*/  IADD3 R150, R153, R6, RZ ;  /* 0x0000000699967210 */ /* 0x000fe20007ffe0ff */
[----:B------:R-:W-:Y:S01]  /*9300*/  IMAD.IADD R248, R247, 0x1, R4 ;  /* 0x00000001f7f87824 */ /* 0x000fe200078e0204 */
[----:B------:R-:W-:Y:S01]  /*9310*/  SEL R7, R146, RZ, !P0 ;  /* 0x000000ff92077207 */ /* 0x000fe20004000000 */
[----:B------:R-:W-:-:S02]  /*9320*/  IMAD R0, R166, c[0x0][0x17c], R0 ;  /* 0x00005f00a6007a24 */ /* 0x000fc400078e0200 */
[----:B------:R-:W-:Y:S01]  /*9330*/  IMAD.WIDE.U32 R2, R166, c[0x0][0x178], RZ ;  /* 0x00005e00a6027a25 */ /* 0x000fe200078e00ff */
[----:B------:R2:W-:Y:S03]  /*9340*/  STL [R1+0x24], R248 ;  /* 0x000024f801007387 */ /* 0x0005e60000100800 */
[----:B------:R-:W-:Y:S01]  /*9350*/  IMAD.IADD R0, R3, 0x1, R0 ;  /* 0x0000000103007824 */ /* 0x000fe200078e0200 */
[----:B------:R2:W-:Y:S04]  /*9360*/  STL [R1], R150 ;  /* 0x0000009601007387 */ /* 0x0005e80000100800 */
[----:B------:R-:W3:Y:S04]  /*9370*/  LDL R25, [R1+0x3c] ;  /* 0x00003c0001197983 */ /* 0x000ee80000100800 */
[----:B------:R-:W4:Y:S01]  /*9380*/  S2R R11, SR_TID.X ;  /* 0x00000000000b7919 */ /* 0x000f220000002100 */
[----:B------:R-:W-:-:S05]  /*9390*/  IMAD.MOV.U32 R3, RZ, RZ, c[0x0][0x2c4] ;  /* 0x0000b100ff037624 */ /* 0x000fca00078e00ff */
[----:B------:R-:W-:Y:S02]  /*93a0*/  ISETP.NE.AND P0, PT, R3, 0x1, PT ;  /* 0x000000010300780c */ /* 0x000fe40003f05270 */
[----:B----4-:R-:W-:-:S04]  /*93b0*/  SHF.R.S32.HI R249, RZ, 0x1f, R11 ;  /* 0x0000001ffff97819 */ /* 0x010fc8000001140b */
[----:B------:R-:W-:-:S04]  /*93c0*/  LEA.HI R249, R249, R11, RZ, 0x3 ;  /* 0x0000000bf9f97211 */ /* 0x000fc800078f18ff */
[----:B------:R-:W-:-:S05]  /*93d0*/  LOP3.LUT R249, R249, 0xfffffff8, RZ, 0xc0, !PT ;  /* 0xfffffff8f9f97812 */ /* 0x000fca00078ec0ff */
[----:B------:R-:W-:-:S04]  /*93e0*/  IMAD.IADD R249, R11, 0x1, -R249 ;  /* 0x000000010bf97824 */ /* 0x000fc800078e0af9 */
[----:B------:R-:W-:Y:S02]  /*93f0*/  IMAD R3, R249, 0x20, R229 ;  /* 0x00000020f9037824 */ /* 0x000fe400078e02e5 */
[----:B------:R-:W-:-:S04]  /*9400*/  IMAD R7, R7, c[0x0][0x1c0], RZ ;  /* 0x0000700007077a24 */ /* 0x000fc800078e02ff */
[----:B------:R-:W-:Y:S02]  /*9410*/  IMAD R7, R5, c[0x0][0x1c4], R7 ;  /* 0x0000710005077a24 */ /* 0x000fe400078e0207 */
[----:B------:R-:W-:Y:S01]  /*9420*/  IMAD R19, R174, c[0x0][0x2c4], RZ ;  /* 0x0000b100ae137a24 */ /* 0x000fe200078e02ff */
[----:B------:R-:W-:Y:S01]  /*9430*/  BAR.SYNC.DEFER_BLOCKING 0x0 ;  /* 0x0000000000007b1d */ /* 0x000fe20000010000 */
[----:B------:R-:W-:Y:S02]  /*9440*/  ISETP.GE.AND P6, PT, R36, c[0x0][0x198], PT ;  /* 0x0000660024007a0c */ /* 0x000fe40003fc6270 */
[----:B------:R-:W-:Y:S01]  /*9450*/  ISETP.GE.AND P4, PT, R209, c[0x0][0x198], PT ;  /* 0x00006600d1007a0c */ /* 0x000fe20003f86270 */
[----:B------:R-:W-:Y:S01]  /*9460*/  IMAD.MOV.U32 R51, RZ, RZ, 0x70 ;  /* 0x00000070ff337424 */ /* 0x000fe200078e00ff */
[----:B------:R-:W-:-:S03]  /*9470*/  SHF.R.S32.HI R49, RZ, 0x1f, R148 ;  /* 0x0000001fff317819 */ /* 0x000fc60000011494 */
[----:B------:R-:W-:-:S04]  /*9480*/  IMAD R51, R241, -0x70, R51 ;  /* 0xffffff90f1337824 */ /* 0x000fc800078e0233 */
[----:B------:R-:W-:Y:S02]  /*9490*/  IMAD.IADD R149, R173, 0x1, R51 ;  /* 0x00000001ad957824 */ /* 0x000fe400078e0233 */
[----:B------:R-:W-:Y:S02]  /*94a0*/  IMAD.MOV.U32 R69, RZ, RZ, 0x40 ;  /* 0x00000040ff457424 */ /* 0x000fe400078e00ff */
[----:B---3--:R-:W-:Y:S02]  /*94b0*/  IMAD R4, R25, 0x80, R3 ;  /* 0x0000008019047824 */ /* 0x008fe400078e0203 */
[----:B------:R-:W-:Y:S02]  /*94c0*/  IMAD.MOV.U32 R3, RZ, RZ, R0 ;  /* 0x000000ffff037224 */ /* 0x000fe400078e0000 */
[----:B------:R-:W-:-:S04]  /*94d0*/  @P0 IMAD.HI.U32 R6, R4, c[0x0][0x2c8], RZ ;  /* 0x0000b20004060a27 */ /* 0x000fc800078e00ff */
[----:B------:R-:W-:-:S04]  /*94e0*/  IMAD.WIDE.U32 R2, R10, c[0x0][0x1b8], R2 ;  /* 0x00006e000a027a25 */ /* 0x000fc800078e0002 */
[----:B------:R-:W-:Y:S01]  /*94f0*/  IMAD.MOV.U32 R0, RZ, RZ, R4 ;  /* 0x000000ffff007224 */ /* 0x000fe200078e0004 */
[----:B------:R-:W-:Y:S01]  /*9500*/  @P0 SHF.R.U32.HI R0, RZ, c[0x0][0x2cc], R6 ;  /* 0x0000b300ff000a19 */ /* 0x000fe20000011606 */
[----:B------:R-:W-:-:S03]  /*9510*/  IMAD R3, R10, c[0x0][0x1bc], R3 ;  /* 0x00006f000a037a24 */ /* 0x000fc600078e0203 */
[----:B------:R-:W-:Y:S01]  /*9520*/  SHF.R.S32.HI R6, RZ, 0x1f, R0 ;  /* 0x0000001fff067819 */ /* 0x000fe20000011400 */
[----:B------:R-:W-:-:S04]  /*9530*/  IMAD.WIDE.U32 R2, R5, c[0x0][0x1c0], R2 ;  /* 0x0000700005027a25 */ /* 0x000fc800078e0002 */
[----:B------:R-:W-:-:S04]  /*9540*/  IMAD.MOV R5, RZ, RZ, -R0 ;  /* 0x000000ffff057224 */ /* 0x000fc800078e0a00 */
[----:B------:R-:W-:Y:S02]  /*9550*/  IMAD R4, R5, c[0x0][0x2c4], R4 ;  /* 0x0000b10005047a24 */ /* 0x000fe400078e0204 */
[----:B------:R-:W-:Y:S02]  /*9560*/  IMAD R5, R6, c[0x0][0x1b0], RZ ;  /* 0x00006c0006057a24 */ /* 0x000fe400078e02ff */
[----:B------:R-:W-:Y:S02]  /*9570*/  IMAD.IADD R3, R3, 0x1, R7 ;  /* 0x0000000103037824 */ /* 0x000fe400078e0207 */
[C---:B------:R-:W-:Y:S01]  /*9580*/  IMAD R6, R0.reuse, c[0x0][0x1b4], R5 ;  /* 0x00006d0000067a24 */ /* 0x040fe200078e0205 */
[----:B------:R-:W-:Y:S01]  /*9590*/  SHF.R.S32.HI R5, RZ, 0x1f, R4 ;  /* 0x0000001fff057819 */ /* 0x000fe20000011404 */
[----:B------:R-:W-:-:S04]  /*95a0*/  IMAD.WIDE.U32 R2, R0, c[0x0][0x1b0], R2 ;  /* 0x00006c0000027a25 */ /* 0x000fc800078e0002 */
[----:B------:R-:W-:Y:S02]  /*95b0*/  IMAD R0, R5, c[0x0][0x1a8], RZ ;  /* 0x00006a0005007a24 */ /* 0x000fe400078e02ff */
[----:B------:R-:W-:Y:S02]  /*95c0*/  IMAD.IADD R3, R3, 0x1, R6 ;  /* 0x0000000103037824 */ /* 0x000fe400078e0206 */
[C---:B------:R-:W-:Y:S02]  /*95d0*/  IMAD R0, R4.reuse, c[0x0][0x1ac], R0 ;  /* 0x00006b0004007a24 */ /* 0x040fe400078e0200 */
[----:B------:R-:W-:-:S04]  /*95e0*/  IMAD.WIDE.U32 R2, R4, c[0x0][0x1a8], R2 ;  /* 0x00006a0004027a25 */ /* 0x000fc800078e0002 */
[----:B------:R-:W-:Y:S01]  /*95f0*/  IMAD.IADD R0, R3, 0x1, R0 ;  /* 0x0000000103007824 */ /* 0x000fe200078e0200 */
[----:B------:R-:W-:-:S04]  /*9600*/  LEA R3, P0, R2, c[0x0][0x160], 0x1 ;  /* 0x0000580002037a11 */ /* 0x000fc800078008ff */
[----:B------:R-:W-:Y:S02]  /*9610*/  LEA.HI.X R0, R2, c[0x0][0x164], R0, 0x1, P0 ;  /* 0x0000590002007a11 */ /* 0x000fe400000f0c00 */
[----:B------:R-:W3:Y:S01]  /*9620*/  SHFL.IDX PT, R2, R3, RZ, 0x181f ;  /* 0x00181fff03027589 */ /* 0x000ee200000e0000 */
[----:B------:R-:W-:-:S03]  /*9630*/  IMAD R14, R25, 0x80, R229 ;  /* 0x00000080190e7824 */ /* 0x000fc600078e02e5 */
[----:B------:R-:W4:Y:S04]  /*9640*/  SHFL.IDX PT, R5, R0, RZ, 0x181f ;  /* 0x00181fff00057589 */ /* 0x000f2800000e0000 */
[----:B------:R-:W1:Y:S01]  /*9650*/  SHFL.IDX PT, R4, R3, 0x1, 0x181f ;  /* 0x00381f0003047f89 */ /* 0x000e6200000e0000 */
[----:B------:R-:W-:-:S03]  /*9660*/  ISETP.GE.AND P5, PT, R14, R19, PT ;  /* 0x000000130e00720c */ /* 0x000fc60003fa6270 */
[----:B------:R-:W2:Y:S01]  /*9670*/  SHFL.IDX PT, R15, R0, 0x1, 0x181f ;  /* 0x00381f00000f7f89 */ /* 0x000ea200000e0000 */
[----:B------:R-:W-:-:S04]  /*9680*/  IADD3 R6, R14, 0x20, RZ ;  /* 0x000000200e067810 */ /* 0x000fc80007ffe0ff */
[----:B------:R-:W-:-:S05]  /*9690*/  ISETP.GE.AND P1, PT, R6, R19, PT ;  /* 0x000000130600720c */ /* 0x000fca0003f26270 */
[CC--:B---3--:R-:W-:Y:S02]  /*96a0*/  @!P5 LEA R10, P0, R36.reuse, R2.reuse, 0x1 ;  /* 0x00000002240ad211 */ /* 0x0c8fe400078008ff */
[----:B------:R-:W-:Y:S02]  /*96b0*/  @!P5 LEA R8, P2, R209, R2, 0x1 ;  /* 0x00000002d108d211 */ /* 0x000fe400078408ff */
[----:B------:R-:W3:Y:S01]  /*96c0*/  SHFL.IDX PT, R2, R3, 0x2, 0x181f ;  /* 0x00581f0003027f89 */ /* 0x000ee200000e0000 */
[----:B----4-:R-:W-:-:S03]  /*96d0*/  @!P5 LEA.HI.X R11, R36, R5, R13, 0x1, P0 ;  /* 0x00000005240bd211 */ /* 0x010fc600000f0c0d */
[-C--:B-1----:R-:W-:Y:S01]  /*96e0*/  @!P1 LEA R6, P0, R36, R4.reuse, 0x1 ;  /* 0x0000000424069211 */ /* 0x082fe200078008ff */
[----:B------:R-:W1:Y:S01]  /*96f0*/  SHFL.IDX PT, R16, R0, 0x2, 0x181f ;  /* 0x00581f0000107f89 */ /* 0x000e6200000e0000 */
[----:B------:R-:W-:Y:S02]  /*9700*/  IADD3 R17, R14, 0x40, RZ ;  /* 0x000000400e117810 */ /* 0x000fe40007ffe0ff */
[----:B--2---:R-:W-:Y:S01]  /*9710*/  @!P1 LEA.HI.X R7, R36, R15, R13, 0x1, P0 ;  /* 0x0000000f24079211 */ /* 0x004fe200000f0c0d */
[----:B------:R2:W-:Y:S01]  /*9720*/  @!P5 LDGSTS.E.BYPASS.LTC128B.128 [R208+0x100], [R10.64], !P6 ;  /* 0x001000000ad0dfae */ /* 0x0005e2000f101d4a */
[C---:B------:R-:W-:Y:S02]  /*9730*/  @!P1 LEA R4, P0, R209.reuse, R4, 0x1 ;  /* 0x00000004d1049211 */ /* 0x040fe400078008ff */
[C-C-:B------:R-:W-:Y:S02]  /*9740*/  @!P5 LEA.HI.X R9, R209.reuse, R5, R18.reuse, 0x1, P2 ;  /* 0x00000005d109d211 */ /* 0x140fe400010f0c12 */
[----:B------:R-:W-:-:S02]  /*9750*/  @!P1 LEA.HI.X R5, R209, R15, R18, 0x1, P0 ;  /* 0x0000000fd1059211 */ /* 0x000fc400000f0c12 */
[----:B------:R-:W-:Y:S01]  /*9760*/  ISETP.GE.AND P0, PT, R17, R19, PT ;  /* 0x000000131100720c */ /* 0x000fe20003f06270 */
[----:B------:R4:W-:Y:S04]  /*9770*/  @!P5 LDGSTS.E.BYPASS.LTC128B.128 [R208+0x4100], [R8.64], !P4 ;  /* 0x0410000008d0dfae */ /* 0x0009e8000e101d4a */
[----:B------:R1:W-:Y:S04]  /*9780*/  @!P1 LDGSTS.E.BYPASS.LTC128B.128 [R210+0x1100], [R6.64], !P6 ;  /* 0x0110000006d29fae */ /* 0x0003e8000f101d4a */
[----:B------:R3:W-:Y:S04]  /*9790*/  @!P1 LDGSTS.E.BYPASS.LTC128B.128 [R210+0x5100], [R4.64], !P4 ;  /* 0x0510000004d29fae */ /* 0x0007e8000e101d4a */
[----:B--2---:R2:W-:Y:S04]  /*97a0*/  SHFL.IDX PT, R10, R0, 0x3, 0x181f ;  /* 0x00781f00000a7f89 */ /* 0x0045e800000e0000 */
[----:B----4-:R4:W4:Y:S01]  /*97b0*/  SHFL.IDX PT, R9, R3, 0x3, 0x181f ;  /* 0x00781f0003097f89 */ /* 0x01092200000e0000 */
[----:B---3--:R-:W-:-:S04]  /*97c0*/  @!P0 LEA R4, P1, R36, R2, 0x1 ;  /* 0x0000000224048211 */ /* 0x008fc800078208ff */
[----:B-1----:R-:W-:Y:S02]  /*97d0*/  @!P0 LEA.HI.X R5, R36, R16, R13, 0x1, P1 ;  /* 0x0000001024058211 */ /* 0x002fe400008f0c0d */
[C---:B------:R-:W-:Y:S02]  /*97e0*/  @!P0 LEA R2, P1, R209.reuse, R2, 0x1 ;  /* 0x00000002d1028211 */ /* 0x040fe400078208ff */
[----:B--2---:R-:W-:Y:S01]  /*97f0*/  IADD3 R0, R14, 0x60, RZ ;  /* 0x000000600e007810 */ /* 0x004fe20007ffe0ff */
[----:B------:R1:W-:Y:S01]  /*9800*/  @!P0 LDGSTS.E.BYPASS.LTC128B.128 [R210+0x2100], [R4.64], !P6 ;  /* 0x0210000004d28fae */ /* 0x0003e2000f101d4a */
[----:B----4-:R-:W-:Y:S02]  /*9810*/  @!P0 LEA.HI.X R3, R209, R16, R18, 0x1, P1 ;  /* 0x00000010d1038211 */ /* 0x010fe400008f0c12 */
[----:B------:R-:W-:Y:S01]  /*9820*/  ISETP.GE.AND P1, PT, R0, R19, PT ;  /* 0x000000130000720c */ /* 0x000fe20003f26270 */
[----:B------:R-:W-:Y:S02]  /*9830*/  IMAD R0, R49, c[0x0][0x1e0], RZ ;  /* 0x0000780031007a24 */ /* 0x000fe400078e02ff */
[----:B------:R2:W-:Y:S02]  /*9840*/  @!P0 LDGSTS.E.BYPASS.LTC128B.128 [R210+0x6100], [R2.64], !P4 ;  /* 0x0610000002d28fae */ /* 0x0005e4000e101d4a */
[----:B------:R-:W-:-:S02]  /*9850*/  IMAD R6, R148, c[0x0][0x1e4], R0 ;  /* 0x0000790094067a24 */ /* 0x000fc400078e0200 */
[----:B------:R-:W-:Y:S01]  /*9860*/  IMAD.MOV.U32 R7, RZ, RZ, R150 ;  /* 0x000000ffff077224 */ /* 0x000fe200078e0096 */
[----:B-1----:R-:W-:-:S05]  /*9870*/  IMNMX R5, R149, 0x70, PT ;  /* 0x0000007095057817 */ /* 0x002fca0003800200 */
[----:B------:R-:W-:Y:S01]  /*9880*/  @!P1 LEA R4, P0, R36, R9, 0x1 ;  /* 0x0000000924049211 */ /* 0x000fe200078008ff */
[----:B------:R-:W-:Y:S02]  /*9890*/  IMAD.IADD R0, R5, 0x1, -R229 ;  /* 0x0000000105007824 */ /* 0x000fe400078e0ae5 */
[----:B--2---:R-:W-:-:S04]  /*98a0*/  IMAD.WIDE.U32 R2, R148, c[0x0][0x1e0], RZ ;  /* 0x0000780094027a25 */ /* 0x004fc800078e00ff */
[----:B------:R-:W-:Y:S02]  /*98b0*/  IMAD.IADD R8, R3, 0x1, R6 ;  /* 0x0000000103087824 */ /* 0x000fe400078e0206 */
[----:B------:R-:W-:Y:S01]  /*98c0*/  IMAD.MOV.U32 R6, RZ, RZ, R152 ;  /* 0x000000ffff067224 */ /* 0x000fe200078e0098 */
[----:B------:R-:W-:-:S03]  /*98d0*/  @!P1 LEA.HI.X R5, R36, R10, R13, 0x1, P0 ;  /* 0x0000000a24059211 */ /* 0x000fc600000f0c0d */
[----:B------:R-:W-:Y:S01]  /*98e0*/  IMAD.WIDE.U32 R2, R2, 0x70, R6 ;  /* 0x0000007002027825 */ /* 0x000fe200078e0006 */
[C---:B------:R-:W-:Y:S01]  /*98f0*/  @!P1 LEA R6, P0, R209.reuse, R9, 0x1 ;  /* 0x00000009d1069211 */ /* 0x040fe200078008ff */
[----:B------:R1:W-:Y:S01]  /*9900*/  @!P1 LDGSTS.E.BYPASS.LTC128B.128 [R210+0x3100], [R4.64], !P6 ;  /* 0x0310000004d29fae */ /* 0x0003e2000f101d4a */
[----:B------:R-:W-:Y:S02]  /*9910*/  ISETP.GE.AND P3, PT, R0, 0x1, PT ;  /* 0x000000010000780c */ /* 0x000fe40003f66270 */
[C---:B------:R-:W-:Y:S02]  /*9920*/  @!P1 LEA.HI.X R7, R209.reuse, R10, R18, 0x1, P0 ;  /* 0x0000000ad1079211 */ /* 0x040fe400000f0c12 */
[----:B------:R-:W-:-:S03]  /*9930*/  ISETP.GE.AND P6, PT, R209, c[0x0][0x1d4], PT ;  /* 0x00007500d1007a0c */ /* 0x000fc60003fc6270 */
[----:B------:R2:W-:Y:S01]  /*9940*/  @!P1 LDGSTS.E.BYPASS.LTC128B.128 [R210+0x7100], [R6.64], !P4 ;  /* 0x0710000006d29fae */ /* 0x0005e2000e101d4a */
[----:B------:R-:W-:Y:S02]  /*9950*/  ISETP.NE.AND P4, PT, R50, RZ, PT ;  /* 0x000000ff3200720c */ /* 0x000fe40003f85270 */
[C---:B------:R-:W-:Y:S01]  /*9960*/  ISETP.GE.AND P2, PT, R0.reuse, 0x21, PT ;  /* 0x000000210000780c */ /* 0x040fe20003f46270 */
[----:B------:R-:W0:Y:S01]  /*9970*/  LDGDEPBAR ;  /* 0x00000000000079af */ /* 0x000e220000000000 */
[----:B------:R-:W-:Y:S01]  /*9980*/  ISETP.GE.AND P1, PT, R0, 0x41, PT ;  /* 0x000000410000780c */ /* 0x000fe20003f26270 */
[----:B-1----:R-:W-:-:S04]  /*9990*/  IMAD R4, R8, 0x70, RZ ;  /* 0x0000007008047824 */ /* 0x002fc800078e02ff */
[----:B------:R-:W-:Y:S01]  /*99a0*/  IMAD.IADD R3, R3, 0x1, R4 ;  /* 0x0000000103037824 */ /* 0x000fe200078e0204 */
[----:B------:R-:W-:Y:S01]  /*99b0*/  @P3 LEA R4, P0, R2, c[0x0][0x1c8], 0x1 ;  /* 0x0000720002043a11 */ /* 0x000fe200078008ff */
[----:B------:R-:W-:-:S03]  /*99c0*/  IMAD.MOV.U32 R8, RZ, RZ, 0x20 ;  /* 0x00000020ff087424 */ /* 0x000fc600078e00ff */
[----:B------:R-:W-:Y:S01]  /*99d0*/  @P3 LEA.HI.X R5, R2, c[0x0][0x1cc], R3, 0x1, P0 ;  /* 0x0000730002053a11 */ /* 0x000fe200000f0c03 */
[----:B--2---:R-:W-:Y:S01]  /*99e0*/  IMAD.WIDE.U32 R6, R8, c[0x0][0x1e0], RZ ;  /* 0x0000780008067a25 */ /* 0x004fe200078e00ff */
[----:B------:R-:W-:-:S03]  /*99f0*/  ISETP.GE.AND P0, PT, R0, 0x61, PT ;  /* 0x000000610000780c */ /* 0x000fc60003f06270 */
[----:B------:R1:W-:Y:S04]  /*9a00*/  @P3 LDGSTS.E.BYPASS.LTC128B.128 [R208+0x8100], [R4.64], !P4 ;  /* 0x0810000004d03fae */ /* 0x0003e8000e101d4a */
[----:B------:R1:W-:Y:S01]  /*9a10*/  @P3 LDGSTS.E.BYPASS.LTC128B.128 [R208+0xb900], [R4.64+0x80], !P6 ;  /* 0x0b90008004d03fae */ /* 0x0003e2000f101d4a */
[----:B------:R-:W-:Y:S01]  /*9a20*/  @P2 IADD3 R0, P3, R2, R6, RZ ;  /* 0x0000000602002210 */ /* 0x000fe20007f7e0ff */
[----:B-1----:R-:W-:-:S05]  /*9a30*/  IMAD R4, R8, c[0x0][0x1e4], RZ ;  /* 0x0000790008047a24 */ /* 0x002fca00078e02ff */
[----:B------:R-:W-:Y:S01]  /*9a40*/  @P2 IADD3.X R4, R3, R7, R4, P3, !PT ;  /* 0x0000000703042210 */ /* 0x000fe20001ffe404 */
[----:B------:R-:W-:Y:S01]  /*9a50*/  IMAD.WIDE.U32 R6, R69, c[0x0][0x1e0], RZ ;  /* 0x0000780045067a25 */ /* 0x000fe200078e00ff */
[----:B------:R-:W-:-:S03]  /*9a60*/  @P2 LEA R8, P3, R0, c[0x0][0x1c8], 0x1 ;  /* 0x0000720000082a11 */ /* 0x000fc600078608ff */
[----:B------:R-:W-:Y:S01]  /*9a70*/  IMAD R5, R69, c[0x0][0x1e4], RZ ;  /* 0x0000790045057a24 */ /* 0x000fe200078e02ff */
[----:B------:R-:W-:Y:S01]  /*9a80*/  @P2 LEA.HI.X R9, R0, c[0x0][0x1cc], R4, 0x1, P3 ;  /* 0x0000730000092a11 */ /* 0x000fe200018f0c04 */
[----:B------:R-:W-:Y:S01]  /*9a90*/  @P0 IMAD.MOV.U32 R0, RZ, RZ, 0x60 ;  /* 0x00000060ff000424 */ /* 0x000fe200078e00ff */
[----:B------:R-:W-:-:S03]  /*9aa0*/  @P1 IADD3 R4, P3, R2, R6, RZ ;  /* 0x0000000602041210 */ /* 0x000fc60007f7e0ff */
[----:B------:R1:W-:Y:S01]  /*9ab0*/  @P2 LDGSTS.E.BYPASS.LTC128B.128 [R210+0x9100], [R8.64], !P4 ;  /* 0x0910000008d22fae */ /* 0x0003e2000e101d4a */
[----:B------:R-:W-:Y:S01]  /*9ac0*/  @P1 IADD3.X R5, R3, R7, R5, P3, !PT ;  /* 0x0000000703051210 */ /* 0x000fe20001ffe405 */
[----:B------:R-:W-:Y:S01]  /*9ad0*/  @P0 IMAD.WIDE.U32 R2, R0, c[0x0][0x1e0], R2 ;  /* 0x0000780000020a25 */ /* 0x000fe200078e0002 */
[----:B------:R-:W-:Y:S01]  /*9ae0*/  @P1 LEA R6, P3, R4, c[0x0][0x1c8], 0x1 ;  /* 0x0000720004061a11 */ /* 0x000fe200078608ff */
[----:B------:R1:W-:Y:S02]  /*9af0*/  @P2 LDGSTS.E.BYPASS.LTC128B.128 [R210+0xc900], [R8.64+0x80], !P6 ;  /* 0x0c90008008d22fae */ /* 0x0003e4000f101d4a */
[----:B------:R-:W-:Y:S01]  /*9b00*/  @P0 IMAD R0, R0, c[0x0][0x1e4], RZ ;  /* 0x0000790000000a24 */ /* 0x000fe200078e02ff */
[----:B------:R-:W-:Y:S02]  /*9b10*/  @P1 LEA.HI.X R7, R4, c[0x0][0x1cc], R5, 0x1, P3 ;  /* 0x0000730004071a11 */ /* 0x000fe400018f0c05 */
[----:B------:R-:W-:Y:S01]  /*9b20*/  @P0 LEA R4, P3, R2, c[0x0][0x1c8], 0x1 ;  /* 0x0000720002040a11 */ /* 0x000fe200078608ff */
[----:B------:R-:W-:-:S02]  /*9b30*/  @P0 IMAD.IADD R0, R3, 0x1, R0 ;  /* 0x0000000103000824 */ /* 0x000fc400078e0200 */
[----:B------:R1:W-:Y:S03]  /*9b40*/  @P1 LDGSTS.E.BYPASS.LTC128B.128 [R210+0xa100], [R6.64], !P4 ;  /* 0x0a10000006d21fae */ /* 0x0003e6000e101d4a */
[----:B------:R-:W-:Y:S01]  /*9b50*/  @P0 LEA.HI.X R5, R2, c[0x0][0x1cc], R0, 0x1, P3 ;  /* 0x0000730002050a11 */ /* 0x000fe200018f0c00 */
[----:B------:R1:W-:Y:S04]  /*9b60*/  @P1 LDGSTS.E.BYPASS.LTC128B.128 [R210+0xd900], [R6.64+0x80], !P6 ;  /* 0x0d90008006d21fae */ /* 0x0003e8000f101d4a */
[----:B------:R1:W-:Y:S04]  /*9b70*/  @P0 LDGSTS.E.BYPASS.LTC128B.128 [R210+0xb100], [R4.64], !P4 ;  /* 0x0b10000004d20fae */ /* 0x0003e8000e101d4a */
[----:B------:R1:W-:Y:S01]  /*9b80*/  @P0 LDGSTS.E.BYPASS.LTC128B.128 [R210+0xe900], [R4.64+0x80], !P6 ;  /* 0x0e90008004d20fae */ /* 0x0003e2000f101d4a */
[----:B------:R-:W-:-:S03]  /*9b90*/  ISETP.LT.AND P0, PT, RZ, c[0x0][0x27c], PT ;  /* 0x00009f00ff007a0c */ /* 0x000fc60003f01270 */
[----:B------:R-:W0:Y:S10]  /*9ba0*/  LDGDEPBAR ;  /* 0x00000000000079af */ /* 0x000e340000000000 */
[----:B------:R-:W-:Y:S05]  /*9bb0*/  @P0 BRA `(.L_x_303) ;  /* 0x0000002000000947 */ /* 0x000fea0003800000 */
[----:B------:R-:W-:-:S04]  /*9bc0*/  DEPBAR.LE SB0, 0x1 ;  /* 0x000080400000791a */ /* 0x000fc80000000000 */
[----:B------:R-:W-:Y:S05]  /*9bd0*/  BRA `(.L_x_304) ;  /* 0x0000358000007947 */ /* 0x000fea0003800000 */
.L_x_303:
[----:B-----5:R-:W-:Y:S01]  /*9be0*/  SHF.R.S32.HI R0, RZ, 0x1f, R145 ;  /* 0x0000001fff007819 */ /* 0x020fe20000011491 */
[----:B------:R-:W-:Y:S01]  /*9bf0*/  ULDC.U8 UR4, c[0x0][0x298] ;  /* 0x0000a60000047ab9 */ /* 0x000fe20000000000 */
[C---:B-1----:R-:W-:Y:S01]  /*9c00*/  IMAD.WIDE.U32 R4, R145.reuse, c[0x0][0x280], RZ ;  /* 0x0000a00091047a25 */ /* 0x042fe200078e00ff */
[----:B------:R-:W-:Y:S01]  /*9c10*/  ISETP.NE.AND P2, PT, RZ, UR4, PT ;  /* 0x00000004ff007c0c */ /* 0x000fe2000bf45270 */
[----:B------:R-:W-:Y:S02]  /*9c20*/  BSSY B2, `(.L_x_304) ;  /* 0x0000353000027945 */ /* 0x000fe40003800000 */
[C---:B------:R-:W-:Y:S02]  /*9c30*/  IMAD R6, R0.reuse, c[0x0][0x280], RZ ;  /* 0x0000a00000067a24 */ /* 0x040fe400078e02ff */
[----:B------:R-:W-:Y:S02]  /*9c40*/  IMAD R0, R0, c[0x0][0x290], RZ ;  /* 0x0000a40000007a24 */ /* 0x000fe400078e02ff */
[----:B------:R-:W-:-:S04]  /*9c50*/  IMAD.WIDE.U32 R2, R145, c[0x0][0x290], RZ ;  /* 0x0000a40091027a25 */ /* 0x000fc800078e00ff */
[C---:B------:R-:W-:Y:S01]  /*9c60*/  IMAD R8, R145.reuse, c[0x0][0x284], R6 ;  /* 0x0000a10091087a24 */ /* 0x040fe200078e0206 */
[----:B------:R-:W-:Y:S01]  /*9c70*/  LEA R6, P1, R4, c[0x0][0x270], 0x1 ;  /* 0x00009c0004067a11 */ /* 0x000fe200078208ff */
[----:B------:R-:W-:Y:S01]  /*9c80*/  IMAD R0, R145, c[0x0][0x294], R0 ;  /* 0x0000a50091007a24 */ /* 0x000fe200078e0200 */
[----:B------:R-:W-:Y:S02]  /*9c90*/  LEA R7, P0, R2, c[0x0][0x288], 0x1 ;  /* 0x0000a20002077a11 */ /* 0x000fe400078008ff */
[----:B------:R-:W-:Y:S02]  /*9ca0*/  IADD3 R5, R8, R5, RZ ;  /* 0x0000000508057210 */ /* 0x000fe40007ffe0ff */
[----:B------:R-:W-:Y:S02]  /*9cb0*/  IADD3 R3, R0, R3, RZ ;  /* 0x0000000300037210 */ /* 0x000fe40007ffe0ff */
[----:B------:R-:W-:Y:S02]  /*9cc0*/  LEA.HI.X R0, R4, c[0x0][0x274], R5, 0x1, P1 ;  /* 0x00009d0004007a11 */ /* 0x000fe400008f0c05 */
[----:B------:R-:W-:Y:S01]  /*9cd0*/  LEA.HI.X R2, R2, c[0x0][0x28c], R3, 0x1, P0 ;  /* 0x0000a30002027a11 */ /* 0x000fe200000f0c03 */
[----:B------:R-:W-:Y:S05]  /*9ce0*/  @!P2 BRA `(.L_x_305) ;  /* 0x000019300000a947 */ /* 0x000fea0003800000 */
[----:B------:R-:W1:Y:S01]  /*9cf0*/  SHFL.IDX PT, R11, R0, RZ, 0x181f ;  /* 0x00181fff000b7589 */ /* 0x000e6200000e0000 */
[----:B------:R-:W-:Y:S01]  /*9d00*/  BSSY B0, `(.L_x_306) ;  /* 0x000001b000007945 */ /* 0x000fe20003800000 */
[----:B------:R-:W-:Y:S01]  /*9d10*/  SHF.L.U32 R24, R249, 0x2, RZ ;  /* 0x00000002f9187819 */ /* 0x000fe200000006ff */
[----:B------:R-:W-:Y:S01]  /*9d20*/  CS2R R4, SRZ ;  /* 0x0000000000047805 */ /* 0x000fe2000001ff00 */
[----:B------:R-:W2:Y:S01]  /*9d30*/  SHFL.IDX PT, R10, R6, RZ, 0x181f ;  /* 0x00181fff060a7589 */ /* 0x000ea200000e0000 */
[----:B------:R-:W-:-:S03]  /*9d40*/  CS2R R8, SRZ ;  /* 0x0000000000087805 */ /* 0x000fc6000001ff00 */
[----:B------:R3:W4:Y:S04]  /*9d50*/  SHFL.IDX PT, R13, R2, RZ, 0x181f ;  /* 0x00181fff020d7589 */ /* 0x00072800000e0000 */
[----:B------:R5:W1:Y:S01]  /*9d60*/  SHFL.IDX PT, R12, R7, RZ, 0x181f ;  /* 0x00181fff070c7589 */ /* 0x000a6200000e0000 */
[----:B---3--:R-:W-:Y:S01]  /*9d70*/  CS2R R2, SRZ ;  /* 0x0000000000027805 */ /* 0x008fe2000001ff00 */
[----:B-----5:R-:W-:Y:S01]  /*9d80*/  CS2R R6, SRZ ;  /* 0x0000000000067805 */ /* 0x020fe2000001ff00 */
[----:B------:R-:W-:Y:S05]  /*9d90*/  @P5 BRA `(.L_x_307) ;  /* 0x0000011000005947 */ /* 0x000fea0003800000 */
[----:B-12-4-:R-:W-:Y:S01]  /*9da0*/  ISETP.GE.AND P1, PT, R24, c[0x0][0x27c], PT ;  /* 0x00009f0018007a0c */ /* 0x016fe20003f26270 */
[C---:B------:R-:W-:Y:S01]  /*9db0*/  IMAD.SHL.U32 R4, R68.reuse, 0x2, RZ ;  /* 0x0000000244047824 */ /* 0x040fe200078e00ff */
[----:B------:R-:W-:Y:S02]  /*9dc0*/  ISETP.GE.AND P0, PT, R68, c[0x0][0x27c], PT ;  /* 0x00009f0044007a0c */ /* 0x000fe40003f06270 */
[----:B------:R-:W-:-:S04]  /*9dd0*/  SHF.R.S32.HI R0, RZ, 0x1f, R68 ;  /* 0x0000001fff007819 */ /* 0x000fc80000011444 */
[----:B------:R-:W-:-:S05]  /*9de0*/  SHF.L.U64.HI R0, R68, 0x1, R0 ;  /* 0x0000000144007819 */ /* 0x000fca0000010200 */
[----:B------:R-:W-:Y:S02]  /*9df0*/  @!P1 IMAD.WIDE R2, R24, 0x2, R10 ;  /* 0x0000000218029825 */ /* 0x000fe400078e020a */
[-C--:B------:R-:W-:Y:S02]  /*9e00*/  @!P0 IADD3 R14, P3, R10, R4.reuse, RZ ;  /* 0x000000040a0e8210 */ /* 0x080fe40007f7e0ff */
[----:B------:R-:W-:Y:S01]  /*9e10*/  @!P0 IADD3 R10, P2, R12, R4, RZ ;  /* 0x000000040c0a8210 */ /* 0x000fe20007f5e0ff */
[----:B------:R1:W5:Y:S01]  /*9e20*/  @!P1 LD.E.64 R8, [R2.64] ;  /* 0x0000000a02089980 */ /* 0x000362000c101b00 */
[----:B------:R-:W-:Y:S01]  /*9e30*/  CS2R R4, SRZ ;  /* 0x0000000000047805 */ /* 0x000fe2000001ff00 */
[----:B------:R-:W-:Y:S02]  /*9e40*/  @!P0 IMAD.X R15, R11, 0x1, R0, P3 ;  /* 0x000000010b0f8824 */ /* 0x000fe400018e0600 */
[----:B------:R-:W-:-:S03]  /*9e50*/  @!P1 IMAD.WIDE R16, R24, 0x2, R12 ;  /* 0x0000000218109825 */ /* 0x000fc600078e020c */
[----:B------:R2:W5:Y:S01]  /*9e60*/  @!P0 LD.E.64 R4, [R14.64] ;  /* 0x0000000a0e048980 */ /* 0x000562000c101b00 */
[----:B------:R-:W-:-:S03]  /*9e70*/  @!P0 IMAD.X R11, R13, 0x1, R0, P2 ;  /* 0x000000010d0b8824 */ /* 0x000fc600010e0600 */
[----:B------:R2:W5:Y:S01]  /*9e80*/  @!P1 LD.E.64 R6, [R16.64] ;  /* 0x0000000a10069980 */ /* 0x000562000c101b00 */
[----:B-1----:R-:W-:-:S06]  /*9e90*/  CS2R R2, SRZ ;  /* 0x0000000000027805 */ /* 0x002fcc000001ff00 */
[----:B------:R2:W5:Y:S02]  /*9ea0*/  @!P0 LD.E.64 R2, [R10.64] ;  /* 0x0000000a0a028980 */ /* 0x000564000c101b00 */
.L_x_307:
[----:B-12-4-:R-:W-:Y:S05]  /*9eb0*/  BSYNC B0 ;  /* 0x0000000000007941 */ /* 0x016fea0003800000 */
.L_x_306:
[--C-:B-----5:R-:W-:Y:S01]  /*9ec0*/  IMAD.MOV.U32 R17, RZ, RZ, R9.reuse ;  /* 0x000000ffff117224 */ /* 0x120fe200078e0009 */
[--C-:B------:R-:W-:Y:S01]  /*9ed0*/  SHF.R.U64 R16, R8, 0x10, R9.reuse ;  /* 0x0000001008107819 */ /* 0x100fe20000001209 */
[----:B------:R-:W-:Y:S01]  /*9ee0*/  IMAD.MOV.U32 R18, RZ, RZ, R8 ;  /* 0x000000ffff127224 */ /* 0x000fe200078e0008 */
[----:B------:R-:W-:Y:S01]  /*9ef0*/  SHF.R.U32.HI R13, RZ, 0x10, R9 ;  /* 0x00000010ff0d7819 */ /* 0x000fe20000011609 */
[--C-:B------:R-:W-:Y:S01]  /*9f00*/  IMAD.MOV.U32 R14, RZ, RZ, R5.reuse ;  /* 0x000000ffff0e7224 */ /* 0x100fe200078e0005 */
[--C-:B------:R-:W-:Y:S01]  /*9f10*/  SHF.R.U64 R12, R4, 0x10, R5.reuse ;  /* 0x00000010040c7819 */ /* 0x100fe20000001205 */
[----:B------:R-:W-:Y:S01]  /*9f20*/  IMAD.MOV.U32 R15, RZ, RZ, R4 ;  /* 0x000000ffff0f7224 */ /* 0x000fe200078e0004 */
[----:B------:R-:W-:Y:S01]  /*9f30*/  SHF.R.U32.HI R9, RZ, 0x10, R5 ;  /* 0x00000010ff097819 */ /* 0x000fe20000011605 */
[--C-:B------:R-:W-:Y:S01]  /*9f40*/  IMAD.MOV.U32 R10, RZ, RZ, R7.reuse ;  /* 0x000000ffff0a7224 */ /* 0x100fe200078e0007 */
[--C-:B------:R-:W-:Y:S01]  /*9f50*/  SHF.R.U64 R8, R6, 0x10, R7.reuse ;  /* 0x0000001006087819 */ /* 0x100fe20000001207 */
[----:B------:R-:W-:Y:S01]  /*9f60*/  IMAD.MOV.U32 R11, RZ, RZ, R6 ;  /* 0x000000ffff0b7224 */ /* 0x000fe200078e0006 */
[----:B------:R-:W-:Y:S01]  /*9f70*/  SHF.R.U32.HI R5, RZ, 0x10, R7 ;  /* 0x00000010ff057819 */ /* 0x000fe20000011607 */
[----:B------:R-:W-:Y:S01]  /*9f80*/  IMAD.MOV.U32 R7, RZ, RZ, R2 ;  /* 0x000000ffff077224 */ /* 0x000fe200078e0002 */
[----:B------:R-:W-:Y:S01]  /*9f90*/  SHF.R.U64 R4, R2, 0x10, R3 ;  /* 0x0000001002047819 */ /* 0x000fe20000001203 */
[----:B------:R-:W-:Y:S01]  /*9fa0*/  IMAD R2, R25, -0x80, R19 ;  /* 0xffffff8019027824 */ /* 0x000fe200078e0213 */
[----:B------:R-:W-:Y:S01]  /*9fb0*/  PRMT R18, R16, 0x5410, R18 ;  /* 0x0000541010127816 */ /* 0x000fe20000000012 */
[--C-:B------:R-:W-:Y:S01]  /*9fc0*/  IMAD.MOV.U32 R6, RZ, RZ, R3.reuse ;  /* 0x000000ffff067224 */ /* 0x100fe200078e0003 */
[----:B------:R-:W-:Y:S01]  /*9fd0*/  SHF.R.U32.HI R0, RZ, 0x10, R3 ;  /* 0x00000010ff007819 */ /* 0x000fe20000011603 */
[----:B------:R-:W-:-:S04]  /*9fe0*/  DEPBAR.LE SB0, 0x1 ;  /* 0x000080400000791a */ /* 0x000fc80000000000 */
[----:B------:R-:W-:Y:S01]  /*9ff0*/  IMNMX R16, R2, 0x80, PT ;  /* 0x0000008002107817 */ /* 0x000fe20003800200 */
[----:B------:R-:W-:Y:S01]  /*a000*/  BSSY B1, `(.L_x_308) ;  /* 0x000005d000017945 */ /* 0x000fe20003800000 */
[----:B------:R-:W-:Y:S01]  /*a010*/  PRMT R20, R17, 0x5410, R4 ;  /* 0x0000541011147816 */ /* 0x000fe20000000004 */
[----:B------:R-:W-:Y:S01]  /*a020*/  BAR.SYNC.DEFER_BLOCKING 0x0 ;  /* 0x0000000000007b1d */ /* 0x000fe20000010000 */
[----:B------:R-:W-:Y:S02]  /*a030*/  ISETP.GE.AND P0, PT, R229, R16, PT ;  /* 0x00000010e500720c */ /* 0x000fe40003f06270 */
[----:B------:R-:W-:Y:S02]  /*a040*/  PRMT R22, R12, 0x5410, R15 ;  /* 0x000054100c167816 */ /* 0x000fe4000000000f */
[----:B------:R-:W-:Y:S02]  /*a050*/  PRMT R19, R13, 0x5410, R7 ;  /* 0x000054100d137816 */ /* 0x000fe40000000007 */
[----:B------:R-:W-:-:S02]  /*a060*/  PRMT R23, R9, 0x5410, R14 ;  /* 0x0000541009177816 */ /* 0x000fc4000000000e */
[----:B------:R-:W-:Y:S02]  /*a070*/  PRMT R15, R11, 0x5410, R8 ;  /* 0x000054100b0f7816 */ /* 0x000fe40000000008 */
[----:B------:R-:W-:Y:S02]  /*a080*/  PRMT R17, R5, 0x5410, R10 ;  /* 0x0000541005117816 */ /* 0x000fe4000000000a */
[----:B------:R-:W-:Y:S01]  /*a090*/  PRMT R21, R0, 0x5410, R6 ;  /* 0x0000541000157816 */ /* 0x000fe20000000006 */
[----:B------:R-:W-:Y:S05]  /*a0a0*/  @P0 BRA `(.L_x_309) ;  /* 0x0000052000000947 */ /* 0x000fea0003800000 */
[----:B------:R-:W-:Y:S01]  /*a0b0*/  ISETP.GE.AND P0, PT, R24, c[0x0][0x27c], PT ;  /* 0x00009f0018007a0c */ /* 0x000fe20003f06270 */
[----:B------:R-:W-:-:S12]  /*a0c0*/  BSSY B0, `(.L_x_310) ;  /* 0x0000028000007945 */ /* 0x000fd80003800000 */
[----:B------:R-:W-:Y:S05]  /*a0d0*/  @P0 BRA `(.L_x_311) ;  /* 0x0000026000000947 */ /* 0x000fea0003800000 */
[----:B------:R-:W1:Y:S01]  /*a0e0*/  LDS.128 R4, [R208+0x100] ;  /* 0x00010000d0047984 */ /* 0x000e620000000c00 */
[--C-:B------:R-:W-:Y:S02]  /*a0f0*/  HADD2.F32 R9, -RZ, R15.reuse.H0_H0 ;  /* 0x2000000fff097230 */ /* 0x100fe40000004100 */
[----:B------:R-:W-:Y:S02]  /*a100*/  HADD2.F32 R0, -RZ, R15.H1_H1 ;  /* 0x3000000fff007230 */ /* 0x000fe40000004100 */
[--C-:B------:R-:W-:Y:S02]  /*a110*/  HADD2.F32 R3, -RZ, R18.reuse.H1_H1 ;  /* 0x30000012ff037230 */ /* 0x100fe40000004100 */
[----:B------:R-:W-:Y:S02]  /*a120*/  HADD2.F32 R2, -RZ, R18.H0_H0 ;  /* 0x20000012ff027230 */ /* 0x000fe40000004100 */
[--C-:B-1----:R-:W-:Y:S02]  /*a130*/  HADD2.F32 R10, -RZ, R4.reuse.H0_H0 ;  /* 0x20000004ff0a7230 */ /* 0x102fe40000004100 */
[----:B------:R-:W-:-:S02]  /*a140*/  HADD2.F32 R8, -RZ, R4.H1_H1 ;  /* 0x30000004ff087230 */ /* 0x000fc40000004100 */
[--C-:B------:R-:W-:Y:S01]  /*a150*/  HADD2.F32 R4, -RZ, R5.reuse.H0_H0 ;  /* 0x20000005ff047230 */ /* 0x100fe20000004100 */
[-C--:B------:R-:W-:Y:S01]  /*a160*/  FMUL.FTZ R13, R10, R9.reuse ;  /* 0x000000090a0d7220 */ /* 0x080fe20000410000 */
[----:B------:R-:W-:Y:S01]  /*a170*/  HADD2.F32 R5, -RZ, R5.H1_H1 ;  /* 0x30000005ff057230 */ /* 0x000fe20000004100 */
[C---:B------:R-:W-:Y:S01]  /*a180*/  FMUL.FTZ R14, R8.reuse, R9 ;  /* 0x00000009080e7220 */ /* 0x040fe20000410000 */
[--C-:B------:R-:W-:Y:S01]  /*a190*/  HADD2.F32 R12, -RZ, R6.reuse.H0_H0 ;  /* 0x20000006ff0c7230 */ /* 0x100fe20000004100 */
[-C--:B------:R-:W-:Y:S01]  /*a1a0*/  FFMA.FTZ R13, R8, R3.reuse, R13 ;  /* 0x00000003080d7223 */ /* 0x080fe2000001000d */
[----:B------:R-:W-:Y:S01]  /*a1b0*/  HADD2.F32 R6, -RZ, R6.H1_H1 ;  /* 0x30000006ff067230 */ /* 0x000fe20000004100 */
[CC--:B------:R-:W-:Y:S01]  /*a1c0*/  FMUL.FTZ R9, R5.reuse, R0.reuse ;  /* 0x0000000005097220 */ /* 0x0c0fe20000410000 */
[--C-:B------:R-:W-:Y:S01]  /*a1d0*/  HADD2.F32 R11, -RZ, R7.reuse.H0_H0 ;  /* 0x20000007ff0b7230 */ /* 0x100fe20000004100 */
[----:B------:R-:W-:Y:S01]  /*a1e0*/  FMUL.FTZ R0, R4, R0 ;  /* 0x0000000004007220 */ /* 0x000fe20000410000 */
[----:B------:R-:W-:Y:S01]  /*a1f0*/  HADD2.F32 R7, -RZ, R7.H1_H1 ;  /* 0x30000007ff077230 */ /* 0x000fe20000004100 */
[----:B------:R-:W-:Y:S01]  /*a200*/  FFMA.FTZ R14, R10, R3, -R14 ;  /* 0x000000030a0e7223 */ /* 0x000fe2000001080e */
[----:B------:R-:W-:Y:S01]  /*a210*/  HADD2.F32 R3, -RZ, R20.H0_H0 ;  /* 0x20000014ff037230 */ /* 0x000fe20000004100 */
[-C--:B------:R-:W-:Y:S01]  /*a220*/  FFMA.FTZ R10, R4, R2.reuse, -R9 ;  /* 0x00000002040a7223 */ /* 0x080fe20000010809 */
[--C-:B------:R-:W-:Y:S01]  /*a230*/  HADD2.F32 R4, -RZ, R17.reuse.H1_H1 ;  /* 0x30000011ff047230 */ /* 0x100fe20000004100 */
[----:B------:R-:W-:Y:S01]  /*a240*/  FFMA.FTZ R9, R5, R2, R0 ;  /* 0x0000000205097223 */ /* 0x000fe20000010000 */
[----:B------:R-:W-:-:S02]  /*a250*/  HADD2.F32 R0, -RZ, R17.H0_H0 ;  /* 0x20000011ff007230 */ /* 0x000fc40000004100 */
[----:B------:R-:W-:Y:S01]  /*a260*/  HADD2.F32 R2, -RZ, R19.H0_H0 ;  /* 0x20000013ff027230 */ /* 0x000fe20000004100 */
[-C--:B------:R-:W-:Y:S02]  /*a270*/  FMUL.FTZ R8, R6, R4.reuse ;  /* 0x0000000406087220 */ /* 0x080fe40000410000 */
[C---:B------:R-:W-:Y:S02]  /*a280*/  FMUL.FTZ R5, R12.reuse, R4 ;  /* 0x000000040c057220 */ /* 0x040fe40000410000 */
[-C--:B------:R-:W-:Y:S02]  /*a290*/  FMUL.FTZ R4, R7, R0.reuse ;  /* 0x0000000007047220 */ /* 0x080fe40000410000 */
[----:B------:R-:W-:Y:S02]  /*a2a0*/  FMUL.FTZ R0, R11, R0 ;  /* 0x000000000b007220 */ /* 0x000fe40000410000 */
[-C--:B------:R-:W-:Y:S02]  /*a2b0*/  FFMA.FTZ R8, R12, R3.reuse, -R8 ;  /* 0x000000030c087223 */ /* 0x080fe40000010808 */
[----:B------:R-:W-:Y:S01]  /*a2c0*/  FFMA.FTZ R6, R6, R3, R5 ;  /* 0x0000000306067223 */ /* 0x000fe20000010005 */
[----:B------:R-:W-:Y:S01]  /*a2d0*/  F2FP.PACK_AB R5, R9, R10 ;  /* 0x0000000a0905723e */ /* 0x000fe200000000ff */
[----:B------:R-:W-:Y:S01]  /*a2e0*/  FFMA.FTZ R3, R11, R2, -R4 ;  /* 0x000000020b037223 */ /* 0x000fe20000010804 */
[----:B------:R-:W-:Y:S01]  /*a2f0*/  F2FP.PACK_AB R4, R13, R14 ;  /* 0x0000000e0d04723e */ /* 0x000fe200000000ff */
[----:B------:R-:W-:Y:S01]  /*a300*/  FFMA.FTZ R0, R7, R2, R0 ;  /* 0x0000000207007223 */ /* 0x000fe20000010000 */
[----:B------:R-:W-:-:S04]  /*a310*/  F2FP.PACK_AB R6, R6, R8 ;  /* 0x000000080606723e */ /* 0x000fc800000000ff */
[----:B------:R-:W-:-:S05]  /*a320*/  F2FP.PACK_AB R7, R0, R3 ;  /* 0x000000030007723e */ /* 0x000fca00000000ff */
[----:B------:R1:W-:Y:S02]  /*a330*/  STS.128 [R208+0x100], R4 ;  /* 0x00010004d0007388 */ /* 0x0003e40000000c00 */
.L_x_311:
[----:B------:R-:W-:Y:S05]  /*a340*/  BSYNC B0 ;  /* 0x0000000000007941 */ /* 0x000fea0003800000 */
.L_x_310:
[----:B------:R-:W-:-:S13]  /*a350*/  ISETP.GE.AND P0, PT, R68, c[0x0][0x27c], PT ;  /* 0x00009f0044007a0c */ /* 0x000fda0003f06270 */
[----:B------:R-:W-:Y:S05]  /*a360*/  @P0 BRA `(.L_x_309) ;  /* 0x0000026000000947 */ /* 0x000fea0003800000 */
[----:B-1----:R-:W1:Y:S01]  /*a370*/  LDS.128 R4, [R208+0x4100] ;  /* 0x00410000d0047984 */ /* 0x002e620000000c00 */
[----:B------:R-:W-:Y:S02]  /*a380*/  HADD2.F32 R9, -RZ, R19.H1_H1 ;  /* 0x30000013ff097230 */ /* 0x000fe40000004100 */
        /* <DEDUP_REMOVED lines=17> */
[----:B------:R-:W-:Y:S01]  /*a4a0*/  HADD2.F32 R3, -RZ, R23.H1_H1 ;  /* 0x30000017ff037230 */ /* 0x000fe20000004100 */
        /* <DEDUP_REMOVED lines=18> */
.L_x_309:
[----:B------:R-:W-:Y:S05]  /*a5d0*/  BSYNC B1 ;  /* 0x0000000000017941 */ /* 0x000fea0003800000 */
.L_x_308:
[----:B------:R-:W-:Y:S01]  /*a5e0*/  IADD3 R0, R229, 0x20, RZ ;  /* 0x00000020e5007810 */ /* 0x000fe20007ffe0ff */
[----:B------:R-:W-:Y:S03]  /*a5f0*/  BSSY B1, `(.L_x_312) ;  /* 0x0000055000017945 */ /* 0x000fe60003800000 */
[----:B------:R-:W-:-:S13]  /*a600*/  ISETP.GE.AND P0, PT, R0, R16, PT ;  /* 0x000000100000720c */ /* 0x000fda0003f06270 */
[----:B------:R-:W-:Y:S05]  /*a610*/  @P0 BRA `(.L_x_313) ;  /* 0x0000052000000947 */ /* 0x000fea0003800000 */
[----:B------:R-:W-:Y:S01]  /*a620*/  ISETP.GE.AND P0, PT, R24, c[0x0][0x27c], PT ;  /* 0x00009f0018007a0c */ /* 0x000fe20003f06270 */
[----:B------:R-:W-:-:S12]  /*a630*/  BSSY B0, `(.L_x_314) ;  /* 0x0000028000007945 */ /* 0x000fd80003800000 */
[----:B------:R-:W-:Y:S05]  /*a640*/  @P0 BRA `(.L_x_315) ;  /* 0x0000026000000947 */ /* 0x000fea0003800000 */
[----:B-1----:R-:W1:Y:S01]  /*a650*/  LDS.128 R4, [R208+0x1100] ;  /* 0x00110000d0047984 */ /* 0x002e620000000c00 */
[--C-:B------:R-:W-:Y:S02]  /*a660*/  HADD2.F32 R9, -RZ, R15.reuse.H0_H0 ;  /* 0x2000000fff097230 */ /* 0x100fe40000004100 */
[----:B------:R-:W-:Y:S02]  /*a670*/  HADD2.F32 R0, -RZ, R15.H1_H1 ;  /* 0x3000000fff007230 */ /* 0x000fe40000004100 */
[--C-:B------:R-:W-:Y:S02]  /*a680*/  HADD2.F32 R3, -RZ, R18.reuse.H1_H1 ;  /* 0x30000012ff037230 */ /* 0x100fe40000004100 */
[----:B------:R-:W-:Y:S02]  /*a690*/  HADD2.F32 R2, -RZ, R18.H0_H0 ;  /* 0x20000012ff027230 */ /* 0x000fe40000004100 */
[--C-:B-1----:R-:W-:Y:S02]  /*a6a0*/  HADD2.F32 R10, -RZ, R4.reuse.H0_H0 ;  /* 0x20000004ff0a7230 */ /* 0x102fe40000004100 */
[----:B------:R-:W-:-:S02]  /*a6b0*/  HADD2.F32 R8, -RZ, R4.H1_H1 ;  /* 0x30000004ff087230 */ /* 0x000fc40000004100 */
[--C-:B------:R-:W-:Y:S01]  /*a6c0*/  HADD2.F32 R4, -RZ, R5.reuse.H0_H0 ;  /* 0x20000005ff047230 */ /* 0x100fe20000004100 */
[C---:B------:R-:W-:Y:S01]  /*a6d0*/  FMUL.FTZ R13, R9.reuse, R10 ;  /* 0x0000000a090d7220 */ /* 0x040fe20000410000 */
[----:B------:R-:W-:Y:S01]  /*a6e0*/  HADD2.F32 R5, -RZ, R5.H1_H1 ;  /* 0x30000005ff057230 */ /* 0x000fe20000004100 */
[-C--:B------:R-:W-:Y:S01]  /*a6f0*/  FMUL.FTZ R14, R9, R8.reuse ;  /* 0x00000008090e7220 */ /* 0x080fe20000410000 */
[--C-:B------:R-:W-:Y:S01]  /*a700*/  HADD2.F32 R12, -RZ, R6.reuse.H0_H0 ;  /* 0x20000006ff0c7230 */ /* 0x100fe20000004100 */
[C---:B------:R-:W-:Y:S01]  /*a710*/  FFMA.FTZ R13, R3.reuse, R8, R13 ;  /* 0x00000008030d7223 */ /* 0x040fe2000001000d */
[----:B------:R-:W-:Y:S01]  /*a720*/  HADD2.F32 R6, -RZ, R6.H1_H1 ;  /* 0x30000006ff067230 */ /* 0x000fe20000004100 */
[CC--:B------:R-:W-:Y:S01]  /*a730*/  FMUL.FTZ R9, R0.reuse, R5.reuse ;  /* 0x0000000500097220 */ /* 0x0c0fe20000410000 */
[--C-:B------:R-:W-:Y:S01]  /*a740*/  HADD2.F32 R11, -RZ, R7.reuse.H0_H0 ;  /* 0x20000007ff0b7230 */ /* 0x100fe20000004100 */
[----:B------:R-:W-:Y:S01]  /*a750*/  FMUL.FTZ R0, R0, R4 ;  /* 0x0000000400007220 */ /* 0x000fe20000410000 */
[----:B------:R-:W-:Y:S01]  /*a760*/  HADD2.F32 R7, -RZ, R7.H1_H1 ;  /* 0x30000007ff077230 */ /* 0x000fe20000004100 */
[----:B------:R-:W-:Y:S01]  /*a770*/  FFMA.FTZ R14, R3, R10, -R14 ;  /* 0x0000000a030e7223 */ /* 0x000fe2000001080e */
[----:B------:R-:W-:Y:S01]  /*a780*/  HADD2.F32 R3, -RZ, R20.H0_H0 ;  /* 0x20000014ff037230 */ /* 0x000fe20000004100 */
[C---:B------:R-:W-:Y:S01]  /*a790*/  FFMA.FTZ R10, R2.reuse, R4, -R9 ;  /* 0x00000004020a7223 */ /* 0x040fe20000010809 */
[--C-:B------:R-:W-:Y:S01]  /*a7a0*/  HADD2.F32 R4, -RZ, R17.reuse.H1_H1 ;  /* 0x30000011ff047230 */ /* 0x100fe20000004100 */
[----:B------:R-:W-:Y:S01]  /*a7b0*/  FFMA.FTZ R9, R2, R5, R0 ;  /* 0x0000000502097223 */ /* 0x000fe20000010000 */
[----:B------:R-:W-:-:S02]  /*a7c0*/  HADD2.F32 R0, -RZ, R17.H0_H0 ;  /* 0x20000011ff007230 */ /* 0x000fc40000004100 */
[----:B------:R-:W-:Y:S01]  /*a7d0*/  HADD2.F32 R2, -RZ, R19.H0_H0 ;  /* 0x20000013ff027230 */ /* 0x000fe20000004100 */
[C---:B------:R-:W-:Y:S02]  /*a7e0*/  FMUL.FTZ R8, R4.reuse, R6 ;  /* 0x0000000604087220 */ /* 0x040fe40000410000 */
[-C--:B------:R-:W-:Y:S02]  /*a7f0*/  FMUL.FTZ R5, R4, R12.reuse ;  /* 0x0000000c04057220 */ /* 0x080fe40000410000 */
[C---:B------:R-:W-:Y:S02]  /*a800*/  FMUL.FTZ R4, R0.reuse, R7 ;  /* 0x0000000700047220 */ /* 0x040fe40000410000 */
[-C--:B------:R-:W-:Y:S02]  /*a810*/  FMUL.FTZ R0, R0, R11.reuse ;  /* 0x0000000b00007220 */ /* 0x080fe40000410000 */
[C---:B------:R-:W-:Y:S02]  /*a820*/  FFMA.FTZ R8, R3.reuse, R12, -R8 ;  /* 0x0000000c03087223 */ /* 0x040fe40000010808 */
[----:B------:R-:W-:Y:S01]  /*a830*/  FFMA.FTZ R6, R3, R6, R5 ;  /* 0x0000000603067223 */ /* 0x000fe20000010005 */
[----:B------:R-:W-:Y:S01]  /*a840*/  F2FP.PACK_AB R5, R9, R10 ;  /* 0x0000000a0905723e */ /* 0x000fe200000000ff */
[C---:B------:R-:W-:Y:S01]  /*a850*/  FFMA.FTZ R3, R2.reuse, R11, -R4 ;  /* 0x0000000b02037223 */ /* 0x040fe20000010804 */
[----:B------:R-:W-:Y:S01]  /*a860*/  F2FP.PACK_AB R4, R13, R14 ;  /* 0x0000000e0d04723e */ /* 0x000fe200000000ff */
[----:B------:R-:W-:Y:S01]  /*a870*/  FFMA.FTZ R0, R2, R7, R0 ;  /* 0x0000000702007223 */ /* 0x000fe20000010000 */
[----:B------:R-:W-:-:S04]  /*a880*/  F2FP.PACK_AB R6, R6, R8 ;  /* 0x000000080606723e */ /* 0x000fc800000000ff */
[----:B------:R-:W-:-:S05]  /*a890*/  F2FP.PACK_AB R7, R0, R3 ;  /* 0x000000030007723e */ /* 0x000fca00000000ff */
[----:B------:R1:W-:Y:S02]  /*a8a0*/  STS.128 [R208+0x1100], R4 ;  /* 0x00110004d0007388 */ /* 0x0003e40000000c00 */
.L_x_315:
[----:B------:R-:W-:Y:S05]  /*a8b0*/  BSYNC B0 ;  /* 0x0000000000007941 */ /* 0x000fea0003800000 */
.L_x_314:
        /* <DEDUP_REMOVED lines=21> */
[----:B------:R-:W-:Y:S01]  /*aa10*/  HADD2.F32 R3, -RZ, R23.H1_H1 ;  /* 0x30000017ff037230 */ /* 0x000fe20000004100 */
        /* <DEDUP_REMOVED lines=18> */
.L_x_313:
[----:B------:R-:W-:Y:S05]  /*ab40*/  BSYNC B1 ;  /* 0x0000000000017941 */ /* 0x000fea0003800000 */
.L_x_312:
        /* <DEDUP_REMOVED lines=45> */
.L_x_319:
[----:B------:R-:W-:Y:S05]  /*ae20*/  BSYNC B0 ;  /* 0x0000000000007941 */ /* 0x000fea0003800000 */
.L_x_318:
        /* <DEDUP_REMOVED lines=40> */
.L_x_317:
[----:B------:R-:W-:Y:S05]  /*b0b0*/  BSYNC B1 ;  /* 0x0000000000017941 */ /* 0x000fea0003800000 */
.L_x_316:
[----:B------:R-:W-:-:S04]  /*b0c0*/  IADD3 R0, R229, 0x60, RZ ;  /* 0x00000060e5007810 */ /* 0x000fc80007ffe0ff */
        /* <DEDUP_REMOVED lines=43> */
.L_x_322:
[----:B------:R-:W-:Y:S05]  /*b380*/  BSYNC B0 ;  /* 0x0000000000007941 */ /* 0x000fea0003800000 */
.L_x_321:
        /* <DEDUP_REMOVED lines=39> */
[----:B------:R1:W-:Y:S01]  /*b600*/  STS.128 [R208+0x7100], R4 ;  /* 0x00710004d0007388 */ /* 0x0003e20000000c00 */
[----:B------:R-:W-:Y:S05]  /*b610*/  BRA `(.L_x_320) ;  /* 0x00001b3000007947 */ /* 0x000fea0003800000 */
.L_x_305:
[----:B------:R-:W1:Y:S01]  /*b620*/  SHFL.IDX PT, R16, R0, RZ, 0x181f ;  /* 0x00181fff00107589 */ /* 0x000e6200000e0000 */
[----:B------:R-:W-:Y:S01]  /*b630*/  BSSY B0, `(.L_x_323) ;  /* 0x0000014000007945 */ /* 0x000fe20003800000 */
[----:B------:R-:W-:Y:S01]  /*b640*/  CS2R R4, SRZ ;  /* 0x0000000000047805 */ /* 0x000fe2000001ff00 */
[----:B------:R-:W-:Y:S01]  /*b650*/  CS2R R10, SRZ ;  /* 0x00000000000a7805 */ /* 0x000fe2000001ff00 */
[----:B------:R-:W2:Y:S01]  /*b660*/  SHFL.IDX PT, R14, R6, RZ, 0x181f ;  /* 0x00181fff060e7589 */ /* 0x000ea200000e0000 */
[----:B------:R-:W-:-:S03]  /*b670*/  CS2R R8, SRZ ;  /* 0x0000000000087805 */ /* 0x000fc6000001ff00 */
[----:B------:R-:W3:Y:S04]  /*b680*/  SHFL.IDX PT, R15, R2, RZ, 0x181f ;  /* 0x00181fff020f7589 */ /* 0x000ee800000e0000 */
[----:B------:R4:W1:Y:S02]  /*b690*/  SHFL.IDX PT, R3, R7, RZ, 0x181f ;  /* 0x00181fff07037589 */ /* 0x00086400000e0000 */
[----:B----4-:R-:W-:Y:S01]  /*b6a0*/  CS2R R6, SRZ ;  /* 0x0000000000067805 */ /* 0x010fe2000001ff00 */
[----:B------:R-:W-:Y:S05]  /*b6b0*/  @P5 BRA `(.L_x_324) ;  /* 0x000000b000005947 */ /* 0x000fea0003800000 */
[C---:B-123--:R-:W-:Y:S01]  /*b6c0*/  ISETP.GE.AND P0, PT, R36.reuse, c[0x0][0x27c], PT ;  /* 0x00009f0024007a0c */ /* 0x04efe20003f06270 */
[C---:B------:R-:W-:Y:S01]  /*b6d0*/  IMAD.SHL.U32 R2, R36.reuse, 0x2, RZ ;  /* 0x0000000224027824 */ /* 0x040fe200078e00ff */
[----:B------:R-:W-:Y:S01]  /*b6e0*/  SHF.L.U64.HI R0, R36, 0x1, R13 ;  /* 0x0000000124007819 */ /* 0x000fe2000001020d */
[----:B------:R-:W-:-:S03]  /*b6f0*/  CS2R R6, SRZ ;  /* 0x0000000000067805 */ /* 0x000fc6000001ff00 */
[-C--:B------:R-:W-:Y:S02]  /*b700*/  IADD3 R12, P2, R14, R2.reuse, RZ ;  /* 0x000000020e0c7210 */ /* 0x080fe40007f5e0ff */
[----:B------:R-:W-:-:S03]  /*b710*/  IADD3 R2, P1, R3, R2, RZ ;  /* 0x0000000203027210 */ /* 0x000fc60007f3e0ff */
[--C-:B------:R-:W-:Y:S02]  /*b720*/  IMAD.X R13, R16, 0x1, R0.reuse, P2 ;  /* 0x00000001100d7824 */ /* 0x100fe400010e0600 */
[----:B------:R-:W-:Y:S01]  /*b730*/  IMAD.X R3, R15, 0x1, R0, P1 ;  /* 0x000000010f037824 */ /* 0x000fe200008e0600 */
[----:B------:R-:W-:Y:S05]  /*b740*/  @P0 BRA `(.L_x_324) ;  /* 0x0000002000000947 */ /* 0x000fea0003800000 */
[----:B------:R1:W5:Y:S04]  /*b750*/  LD.E.128 R8, [R12.64] ;  /* 0x0000000a0c087980 */ /* 0x000368000c101d00 */
[----:B------:R1:W5:Y:S02]  /*b760*/  LD.E.128 R4, [R2.64] ;  /* 0x0000000a02047980 */ /* 0x000364000c101d00 */
.L_x_324:
[----:B-123--:R-:W-:Y:S05]  /*b770*/  BSYNC B0 ;  /* 0x0000000000007941 */ /* 0x00efea0003800000 */
.L_x_323:
[--C-:B-----5:R-:W-:Y:S01]  /*b780*/  SHF.R.U32.HI R2, RZ, 0x10, R9.reuse ;  /* 0x00000010ff027819 */ /* 0x120fe20000011609 */
[----:B------:R-:W-:Y:S01]  /*b790*/  IMAD.MOV.U32 R17, RZ, RZ, R9 ;  /* 0x000000ffff117224 */ /* 0x000fe200078e0009 */
[--C-:B------:R-:W-:Y:S01]  /*b7a0*/  SHF.R.U64 R13, R10, 0x10, R11.reuse ;  /* 0x000000100a0d7819 */ /* 0x100fe2000000120b */
[----:B------:R-:W-:Y:S01]  /*b7b0*/  IMAD.MOV.U32 R15, RZ, RZ, R10 ;  /* 0x000000ffff0f7224 */ /* 0x000fe200078e000a */
[----:B------:R-:W-:Y:S01]  /*b7c0*/  ISETP.GE.AND P0, PT, R36, c[0x0][0x27c], PT ;  /* 0x00009f0024007a0c */ /* 0x000fe20003f06270 */
[----:B------:R-:W-:Y:S01]  /*b7d0*/  IMAD.MOV.U32 R14, RZ, RZ, R11 ;  /* 0x000000ffff0e7224 */ /* 0x000fe200078e000b */
[----:B------:R-:W-:Y:S01]  /*b7e0*/  PRMT R47, R2, 0x5410, R13 ;  /* 0x00005410022f7816 */ /* 0x000fe2000000000d */
[----:B------:R-:W-:Y:S01]  /*b7f0*/  IMAD R2, R25, -0x80, R19 ;  /* 0xffffff8019027824 */ /* 0x000fe200078e0213 */
[----:B------:R-:W-:Y:S01]  /*b800*/  SHF.R.U64 R16, R8, 0x10, R9 ;  /* 0x0000001008107819 */ /* 0x000fe20000001209 */
[----:B------:R-:W-:Y:S01]  /*b810*/  IMAD.MOV.U32 R12, RZ, RZ, R4 ;  /* 0x000000ffff0c7224 */ /* 0x000fe200078e0004 */
[----:B------:R-:W-:Y:S01]  /*b820*/  SHF.R.U32.HI R10, RZ, 0x10, R11 ;  /* 0x00000010ff0a7819 */ /* 0x000fe2000001160b */
[----:B------:R-:W-:Y:S01]  /*b830*/  IMAD.MOV.U32 R18, RZ, RZ, R8 ;  /* 0x000000ffff127224 */ /* 0x000fe200078e0008 */
[----:B------:R-:W-:Y:S01]  /*b840*/  IMNMX R40, R2, 0x80, PT ;  /* 0x0000008002287817 */ /* 0x000fe20003800200 */
[--C-:B------:R-:W-:Y:S01]  /*b850*/  IMAD.MOV.U32 R11, RZ, RZ, R5.reuse ;  /* 0x000000ffff0b7224 */ /* 0x100fe200078e0005 */
[----:B------:R-:W-:Y:S01]  /*b860*/  SHF.R.U64 R9, R4, 0x10, R5 ;  /* 0x0000001004097819 */ /* 0x000fe20000001205 */
[----:B------:R-:W-:Y:S01]  /*b870*/  IMAD.MOV.U32 R8, RZ, RZ, R6 ;  /* 0x000000ffff087224 */ /* 0x000fe200078e0006 */
[----:B------:R-:W-:Y:S01]  /*b880*/  ISETP.GE.OR P1, PT, R229, R40, P0 ;  /* 0x00000028e500720c */ /* 0x000fe20000726670 */
[----:B------:R-:W-:-:S04]  /*b890*/  DEPBAR.LE SB0, 0x1 ;  /* 0x000080400000791a */ /* 0x000fc80000000000 */
[----:B------:R-:W-:Y:S01]  /*b8a0*/  SHF.R.U32.HI R4, RZ, 0x10, R5 ;  /* 0x00000010ff047819 */ /* 0x000fe20000011605 */
[--C-:B------:R-:W-:Y:S01]  /*b8b0*/  IMAD.MOV.U32 R5, RZ, RZ, R7.reuse ;  /* 0x000000ffff057224 */ /* 0x100fe200078e0007 */
[--C-:B------:R-:W-:Y:S01]  /*b8c0*/  SHF.R.U64 R3, R6, 0x10, R7.reuse ;  /* 0x0000001006037819 */ /* 0x100fe20000001207 */
[----:B------:R-:W-:Y:S01]  /*b8d0*/  BSSY B0, `(.L_x_325) ;  /* 0x0000062000007945 */ /* 0x000fe20003800000 */
[----:B------:R-:W-:Y:S02]  /*b8e0*/  SHF.R.U32.HI R0, RZ, 0x10, R7 ;  /* 0x00000010ff007819 */ /* 0x000fe40000011607 */
[----:B------:R-:W-:Y:S02]  /*b8f0*/  PRMT R43, R18, 0x5410, R8 ;  /* 0x00005410122b7816 */ /* 0x000fe40000000008 */
[----:B------:R-:W-:Y:S02]  /*b900*/  PRMT R45, R17, 0x5410, R0 ;  /* 0x00005410112d7816 */ /* 0x000fe40000000000 */
[----:B------:R-:W-:-:S02]  /*b910*/  PRMT R44, R3, 0x5410, R16 ;  /* 0x00005410032c7816 */ /* 0x000fc40000000010 */
[----:B------:R-:W-:Y:S02]  /*b920*/  PRMT R46, R15, 0x5410, R5 ;  /* 0x000054100f2e7816 */ /* 0x000fe40000000005 */
[----:B------:R-:W-:Y:S02]  /*b930*/  PRMT R48, R10, 0x5410, R14 ;  /* 0x000054100a307816 */ /* 0x000fe4000000000e */
[----:B------:R-:W-:Y:S02]  /*b940*/  PRMT R41, R12, 0x5410, R9 ;  /* 0x000054100c297816 */ /* 0x000fe40000000009 */
[----:B------:R-:W-:Y:S01]  /*b950*/  PRMT R42, R11, 0x5410, R4 ;  /* 0x000054100b2a7816 */ /* 0x000fe20000000004 */
[----:B------:R-:W-:Y:S06]  /*b960*/  BAR.SYNC.DEFER_BLOCKING 0x0 ;  /* 0x0000000000007b1d */ /* 0x000fec0000010000 */
[----:B------:R-:W-:Y:S05]  /*b970*/  @P1 BRA `(.L_x_326) ;  /* 0x0000057000001947 */ /* 0x000fea0003800000 */
[----:B------:R-:W-:Y:S01]  /*b980*/  MOV R0, c[0x0][0x27c] ;  /* 0x00009f0000007a02 */ /* 0x000fe20000000f00 */
[----:B------:R-:W1:Y:S01]  /*b990*/  LDS.128 R4, [R208+0x100] ;  /* 0x00010000d0047984 */ /* 0x000e620000000c00 */
[----:B------:R-:W-:-:S02]  /*b9a0*/  HADD2.F32 R13, -RZ, R43.H0_H0 ;  /* 0x2000002bff0d7230 */ /* 0x000fc40000004100 */
[----:B------:R-:W-:Y:S01]  /*b9b0*/  LEA.HI R0, R0, R249, RZ, 0x1d ;  /* 0x000000f900007211 */ /* 0x000fe200078fe8ff */
[----:B------:R-:W-:-:S03]  /*b9c0*/  HADD2.F32 R12, -RZ, R44.H1_H1 ;  /* 0x3000002cff0c7230 */ /* 0x000fc60000004100 */
[----:B------:R-:W-:Y:S02]  /*b9d0*/  SHF.R.S32.HI R3, RZ, 0x1f, R0 ;  /* 0x0000001fff037819 */ /* 0x000fe40000011400 */
[----:B------:R-:W-:Y:S02]  /*b9e0*/  SHF.L.U32 R2, R0, 0x3, RZ ;  /* 0x0000000300027819 */ /* 0x000fe400000006ff */
[----:B------:R-:W-:Y:S02]  /*b9f0*/  LEA.HI R0, R3, R0, RZ, 0x3 ;  /* 0x0000000003007211 */ /* 0x000fe400078f18ff */
[----:B------:R-:W-:Y:S02]  /*ba00*/  LOP3.LUT R2, R158, 0x38, R2, 0xf8, !PT ;  /* 0x000000389e027812 */ /* 0x000fe400078ef802 */
[----:B------:R-:W-:Y:S02]  /*ba10*/  SHF.L.U32 R0, R0, 0xa, RZ ;  /* 0x0000000a00007819 */ /* 0x000fe400000006ff */
[----:B------:R-:W-:-:S02]  /*ba20*/  LOP3.LUT R2, R2, R193, RZ, 0x3c, !PT ;  /* 0x000000c102027212 */ /* 0x000fc400078e3cff */
[----:B------:R-:W-:-:S04]  /*ba30*/  LOP3.LUT R0, R0, 0x7fffe000, RZ, 0xc0, !PT ;  /* 0x7fffe00000007812 */ /* 0x000fc800078ec0ff */
[----:B------:R-:W-:Y:S01]  /*ba40*/  IADD3 R0, R2, R0, R169 ;  /* 0x0000000002007210 */ /* 0x000fe20007ffe0a9 */
[----:B------:R-:W-:-:S03]  /*ba50*/  HADD2.F32 R2, -RZ, R41.H0_H0 ;  /* 0x20000029ff027230 */ /* 0x000fc60000004100 */
[----:B------:R-:W-:Y:S01]  /*ba60*/  SHF.L.U32 R28, R0, 0x1, RZ ;  /* 0x00000001001c7819 */ /* 0x000fe200000006ff */
[----:B------:R-:W-:-:S04]  /*ba70*/  HADD2.F32 R0, -RZ, R41.H1_H1 ;  /* 0x30000029ff007230 */ /* 0x000fc80000004100 */
[----:B------:R-:W2:Y:S01]  /*ba80*/  LDS.128 R8, [R28+0x100] ;  /* 0x000100001c087984 */ /* 0x000ea20000000c00 */
[--C-:B-1----:R-:W-:Y:S02]  /*ba90*/  HADD2.F32 R17, -RZ, R4.reuse.H0_H0 ;  /* 0x20000004ff117230 */ /* 0x102fe40000004100 */
[----:B------:R-:W-:Y:S02]  /*baa0*/  HADD2.F32 R16, -RZ, R4.H1_H1 ;  /* 0x30000004ff107230 */ /* 0x000fe40000004100 */
[--C-:B------:R-:W-:Y:S02]  /*bab0*/  HADD2.F32 R23, -RZ, R7.reuse.H0_H0 ;  /* 0x20000007ff177230 */ /* 0x100fe40000004100 */
[----:B------:R-:W-:Y:S01]  /*bac0*/  HADD2.F32 R22, -RZ, R7.H1_H1 ;  /* 0x30000007ff167230 */ /* 0x000fe20000004100 */
[----:B------:R-:W-:Y:S01]  /*bad0*/  FMUL.FTZ R7, R17, R2 ;  /* 0x0000000211077220 */ /* 0x000fe20000410000 */
[--C-:B------:R-:W-:Y:S02]  /*bae0*/  HADD2.F32 R19, -RZ, R5.reuse.H0_H0 ;  /* 0x20000005ff137230 */ /* 0x100fe40000004100 */
[----:B------:R-:W-:-:S02]  /*baf0*/  HADD2.F32 R18, -RZ, R5.H1_H1 ;  /* 0x30000005ff127230 */ /* 0x000fc40000004100 */
[----:B------:R-:W-:Y:S02]  /*bb00*/  HADD2.F32 R5, -RZ, R42.H0_H0 ;  /* 0x2000002aff057230 */ /* 0x000fe40000004100 */
[--C-:B------:R-:W-:Y:S02]  /*bb10*/  HADD2.F32 R21, -RZ, R6.reuse.H0_H0 ;  /* 0x20000006ff157230 */ /* 0x100fe40000004100 */
[----:B------:R-:W-:Y:S02]  /*bb20*/  HADD2.F32 R20, -RZ, R6.H1_H1 ;  /* 0x30000006ff147230 */ /* 0x000fe40000004100 */
[--C-:B--2---:R-:W-:Y:S02]  /*bb30*/  HADD2.F32 R4, -RZ, R8.reuse.H0_H0 ;  /* 0x20000008ff047230 */ /* 0x104fe40000004100 */
[----:B------:R-:W-:Y:S02]  /*bb40*/  HADD2.F32 R3, -RZ, R8.H1_H1 ;  /* 0x30000008ff037230 */ /* 0x000fe40000004100 */
[--C-:B------:R-:W-:Y:S01]  /*bb50*/  HADD2.F32 R15, -RZ, R11.reuse.H0_H0 ;  /* 0x2000000bff0f7230 */ /* 0x100fe20000004100 */
[----:B------:R-:W-:Y:S01]  /*bb60*/  FMUL.FTZ R33, R4, R2 ;  /* 0x0000000204217220 */ /* 0x000fe20000410000 */
[----:B------:R-:W-:Y:S01]  /*bb70*/  HADD2.F32 R14, -RZ, R11.H1_H1 ;  /* 0x3000000bff0e7230 */ /* 0x000fe20000004100 */
[----:B------:R-:W-:Y:S01]  /*bb80*/  FMUL.FTZ R2, R16, R0 ;  /* 0x0000000010027220 */ /* 0x000fe20000410000 */
[----:B------:R-:W-:Y:S01]  /*bb90*/  HADD2.F32 R6, -RZ, R9.H0_H0 ;  /* 0x20000009ff067230 */ /* 0x000fe20000004100 */
[----:B------:R-:W-:Y:S01]  /*bba0*/  FFMA.FTZ R38, R4, R13, R7 ;  /* 0x0000000d04267223 */ /* 0x000fe20000010007 */
[----:B------:R-:W-:Y:S01]  /*bbb0*/  HADD2.F32 R11, -RZ, R45.H0_H0 ;  /* 0x2000002dff0b7230 */ /* 0x000fe20000004100 */
[----:B------:R-:W-:Y:S01]  /*bbc0*/  FFMA.FTZ R35, R3, R12, R2 ;  /* 0x0000000c03237223 */ /* 0x000fe20000010002 */
[----:B------:R-:W-:Y:S01]  /*bbd0*/  HADD2.F32 R2, -RZ, R42.H1_H1 ;  /* 0x3000002aff027230 */ /* 0x000fe20000004100 */
[-C--:B------:R-:W-:Y:S01]  /*bbe0*/  FMUL.FTZ R4, R19, R5.reuse ;  /* 0x0000000513047220 */ /* 0x080fe20000410000 */
[----:B------:R-:W-:Y:S01]  /*bbf0*/  HADD2.F32 R9, -RZ, R9.H1_H1 ;  /* 0x30000009ff097230 */ /* 0x000fe20000004100 */
[----:B------:R-:W-:Y:S01]  /*bc00*/  FMUL.FTZ R32, R3, R0 ;  /* 0x0000000003207220 */ /* 0x000fe20000410000 */
[----:B------:R-:W-:Y:S01]  /*bc10*/  HADD2.F32 R0, -RZ, R43.H1_H1 ;  /* 0x3000002bff007230 */ /* 0x000fe20000004100 */
[C---:B------:R-:W-:Y:S01]  /*bc20*/  FMUL.FTZ R30, R6.reuse, R5 ;  /* 0x00000005061e7220 */ /* 0x040fe20000410000 */
[--C-:B------:R-:W-:Y:S01]  /*bc30*/  HADD2.F32 R7, -RZ, R47.reuse.H0_H0 ;  /* 0x2000002fff077230 */ /* 0x100fe20000004100 */
[----:B------:R-:W-:Y:S01]  /*bc40*/  FFMA.FTZ R34, R6, R11, R4 ;  /* 0x0000000b06227223 */ /* 0x000fe20000010004 */
[----:B------:R-:W-:Y:S01]  /*bc50*/  HADD2.F32 R8, -RZ, R10.H0_H0 ;  /* 0x2000000aff087230 */ /* 0x000fe20000004100 */
[----:B------:R-:W-:Y:S01]  /*bc60*/  FMUL.FTZ R5, R18, R2 ;  /* 0x0000000212057220 */ /* 0x000fe20000410000 */
[----:B------:R-:W-:Y:S01]  /*bc70*/  HADD2.F32 R6, -RZ, R46.H0_H0 ;  /* 0x2000002eff067230 */ /* 0x000fe20000004100 */
[-C--:B------:R-:W-:Y:S01]  /*bc80*/  FMUL.FTZ R4, R21, R0.reuse ;  /* 0x0000000015047220 */ /* 0x080fe20000410000 */
[----:B------:R-:W-:Y:S01]  /*bc90*/  HADD2.F32 R3, -RZ, R44.H0_H0 ;  /* 0x2000002cff037230 */ /* 0x000fe20000004100 */
[C---:B------:R-:W-:Y:S01]  /*bca0*/  FFMA.FTZ R31, R9.reuse, R7, R5 ;  /* 0x00000007091f7223 */ /* 0x040fe20000010005 */
[----:B------:R-:W-:Y:S01]  /*bcb0*/  HADD2.F32 R10, -RZ, R10.H1_H1 ;  /* 0x3000000aff0a7230 */ /* 0x000fe20000004100 */
[C---:B------:R-:W-:Y:S01]  /*bcc0*/  FMUL.FTZ R25, R8.reuse, R0 ;  /* 0x0000000008197220 */ /* 0x040fe20000410000 */
[----:B------:R-:W-:Y:S01]  /*bcd0*/  HADD2.F32 R5, -RZ, R47.H1_H1 ;  /* 0x3000002fff057230 */ /* 0x000fe20000004100 */
[----:B------:R-:W-:Y:S01]  /*bce0*/  FFMA.FTZ R29, R8, R6, R4 ;  /* 0x00000006081d7223 */ /* 0x000fe20000010004 */
[----:B------:R-:W-:Y:S01]  /*bcf0*/  HADD2.F32 R0, -RZ, R45.H1_H1 ;  /* 0x3000002dff007230 */ /* 0x000fe20000004100 */
[----:B------:R-:W-:Y:S01]  /*bd00*/  FMUL.FTZ R27, R9, R2 ;  /* 0x00000002091b7220 */ /* 0x000fe20000410000 */
[----:B------:R-:W-:Y:S01]  /*bd10*/  HADD2.F32 R2, -RZ, R46.H1_H1 ;  /* 0x3000002eff027230 */ /* 0x000fe20000004100 */
[----:B------:R-:W-:-:S02]  /*bd20*/  FMUL.FTZ R4, R20, R3 ;  /* 0x0000000314047220 */ /* 0x000fc40000410000 */
[C---:B------:R-:W-:Y:S01]  /*bd30*/  FMUL.FTZ R24, R10.reuse, R3 ;  /* 0x000000030a187220 */ /* 0x040fe20000410000 */
[--C-:B------:R-:W-:Y:S01]  /*bd40*/  HADD2.F32 R3, -RZ, R48.reuse.H0_H0 ;  /* 0x20000030ff037230 */ /* 0x100fe20000004100 */
[----:B------:R-:W-:Y:S01]  /*bd50*/  FFMA.FTZ R26, R10, R5, R4 ;  /* 0x000000050a1a7223 */ /* 0x000fe20000010004 */
[----:B------:R-:W-:Y:S01]  /*bd60*/  HADD2.F32 R4, -RZ, R48.H1_H1 ;  /* 0x30000030ff047230 */ /* 0x000fe20000004100 */
[----:B------:R-:W-:Y:S02]  /*bd70*/  FMUL.FTZ R9, R22, R0 ;  /* 0x0000000016097220 */ /* 0x000fe40000410000 */
[-C--:B------:R-:W-:Y:S02]  /*bd80*/  FMUL.FTZ R8, R23, R2.reuse ;  /* 0x0000000217087220 */ /* 0x080fe40000410000 */
[----:B------:R-:W-:Y:S02]  /*bd90*/  FMUL.FTZ R2, R15, R2 ;  /* 0x000000020f027220 */ /* 0x000fe40000410000 */
[----:B------:R-:W-:-:S02]  /*bda0*/  FMUL.FTZ R0, R14, R0 ;  /* 0x000000000e007220 */ /* 0x000fc40000410000 */
[----:B------:R-:W-:Y:S02]  /*bdb0*/  FFMA.FTZ R14, R14, R3, R9 ;  /* 0x000000030e0e7223 */ /* 0x000fe40000010009 */
[----:B------:R-:W-:Y:S02]  /*bdc0*/  FFMA.FTZ R15, R15, R4, R8 ;  /* 0x000000040f0f7223 */ /* 0x000fe40000010008 */
[----:B------:R-:W-:Y:S02]  /*bdd0*/  FFMA.FTZ R11, R19, R11, -R30 ;  /* 0x0000000b130b7223 */ /* 0x000fe4000001081e */
[----:B------:R-:W-:Y:S02]  /*bde0*/  FFMA.FTZ R9, R18, R7, -R27 ;  /* 0x0000000712097223 */ /* 0x000fe4000001081b */
[----:B------:R-:W-:Y:S02]  /*bdf0*/  FFMA.FTZ R13, R17, R13, -R33 ;  /* 0x0000000d110d7223 */ /* 0x000fe40000010821 */
[----:B------:R-:W-:Y:S01]  /*be00*/  FFMA.FTZ R8, R16, R12, -R32 ;  /* 0x0000000c10087223 */ /* 0x000fe20000010820 */
[----:B------:R-:W-:Y:S01]  /*be10*/  F2FP.PACK_AB R9, R9, R11 ;  /* 0x0000000b0909723e */ /* 0x000fe200000000ff */
[----:B------:R-:W-:Y:S01]  /*be20*/  FFMA.FTZ R10, R21, R6, -R25 ;  /* 0x00000006150a7223 */ /* 0x000fe20000010819 */
[----:B------:R-:W-:Y:S01]  /*be30*/  F2FP.PACK_AB R6, R26, R29 ;  /* 0x0000001d1a06723e */ /* 0x000fe200000000ff */
[----:B------:R-:W-:Y:S01]  /*be40*/  FFMA.FTZ R7, R20, R5, -R24 ;  /* 0x0000000514077223 */ /* 0x000fe20000010818 */
[----:B------:R-:W-:Y:S01]  /*be50*/  F2FP.PACK_AB R8, R8, R13 ;  /* 0x0000000d0808723e */ /* 0x000fe200000000ff */
[----:B------:R-:W-:Y:S01]  /*be60*/  FFMA.FTZ R2, R23, R4, -R2 ;  /* 0x0000000417027223 */ /* 0x000fe20000010802 */
[----:B------:R-:W-:Y:S01]  /*be70*/  F2FP.PACK_AB R4, R35, R38 ;  /* 0x000000262304723e */ /* 0x000fe200000000ff */
[----:B------:R-:W-:Y:S01]  /*be80*/  FFMA.FTZ R0, R22, R3, -R0 ;  /* 0x0000000316007223 */ /* 0x000fe20000010800 */
[----:B------:R-:W-:-:S02]  /*be90*/  F2FP.PACK_AB R10, R7, R10 ;  /* 0x0000000a070a723e */ /* 0x000fc400000000ff */
[----:B------:R-:W-:Y:S02]  /*bea0*/  F2FP.PACK_AB R5, R31, R34 ;  /* 0x000000221f05723e */ /* 0x000fe400000000ff */
[----:B------:R-:W-:Y:S02]  /*beb0*/  F2FP.PACK_AB R11, R0, R2 ;  /* 0x00000002000b723e */ /* 0x000fe400000000ff */
[----:B------:R-:W-:-:S03]  /*bec0*/  F2FP.PACK_AB R7, R14, R15 ;  /* 0x0000000f0e07723e */ /* 0x000fc600000000ff */
[----:B------:R1:W-:Y:S04]  /*bed0*/  STS.128 [R208+0x100], R8 ;  /* 0x00010008d0007388 */ /* 0x0003e80000000c00 */
[----:B------:R1:W-:Y:S02]  /*bee0*/  STS.128 [R28+0x100], R4 ;  /* 0x000100041c007388 */ /* 0x0003e40000000c00 */
.L_x_326:
[----:B------:R-:W-:Y:S05]  /*bef0*/  BSYNC B0 ;  /* 0x0000000000007941 */ /* 0x000fea0003800000 */
.L_x_325:
[----:B------:R-:W-:Y:S01]  /*bf00*/  IADD3 R0, R229, 0x20, RZ ;  /* 0x00000020e5007810 */ /* 0x000fe20007ffe0ff */
[----:B------:R-:W-:Y:S03]  /*bf10*/  BSSY B0, `(.L_x_327) ;  /* 0x000005d000007945 */ /* 0x000fe60003800000 */
[----:B------:R-:W-:-:S13]  /*bf20*/  ISETP.GE.OR P1, PT, R0, R40, P0 ;  /* 0x000000280000720c */ /* 0x000fda0000726670 */
[----:B------:R-:W-:Y:S05]  /*bf30*/  @P1 BRA `(.L_x_328) ;  /* 0x000005a000001947 */ /* 0x000fea0003800000 */
[----:B------:R-:W-:Y:S01]  /*bf40*/  MOV R3, c[0x0][0x27c] ;  /* 0x00009f0000037a02 */ /* 0x000fe20000000f00 */
[----:B------:R-:W-:Y:S01]  /*bf50*/  HADD2.F32 R13, -RZ, R43.H0_H0 ;  /* 0x2000002bff0d7230 */ /* 0x000fe20000004100 */
[----:B------:R-:W-:Y:S01]  /*bf60*/  LOP3.LUT R0, R157, 0x38, R36, 0xf8, !PT ;  /* 0x000000389d007812 */ /* 0x000fe200078ef824 */
[----:B------:R-:W-:Y:S01]  /*bf70*/  HADD2.F32 R12, -RZ, R44.H1_H1 ;  /* 0x3000002cff0c7230 */ /* 0x000fe20000004100 */
[----:B------:R-:W-:-:S04]  /*bf80*/  LEA.HI R3, R3, R249, RZ, 0x1d ;  /* 0x000000f903037211 */ /* 0x000fc800078fe8ff */
[----:B-1----:R-:W-:Y:S02]  /*bf90*/  SHF.R.S32.HI R4, RZ, 0x1f, R3 ;  /* 0x0000001fff047819 */ /* 0x002fe40000011403 */
[----:B------:R-:W-:Y:S02]  /*bfa0*/  SHF.L.U32 R2, R3, 0x3, RZ ;  /* 0x0000000303027819 */ /* 0x000fe400000006ff */
[----:B------:R-:W-:Y:S02]  /*bfb0*/  LEA.HI R4, R4, R3, RZ, 0x3 ;  /* 0x0000000304047211 */ /* 0x000fe400078f18ff */
[----:B------:R-:W-:Y:S02]  /*bfc0*/  LOP3.LUT R3, R170, R0, R215, 0xf6, !PT ;  /* 0x00000000aa037212 */ /* 0x000fe400078ef6d7 */
[----:B------:R-:W-:Y:S02]  /*bfd0*/  LOP3.LUT R2, R157, 0x38, R2, 0xf8, !PT ;  /* 0x000000389d027812 */ /* 0x000fe400078ef802 */
[----:B------:R-:W-:-:S02]  /*bfe0*/  SHF.L.U32 R0, R4, 0xa, RZ ;  /* 0x0000000a04007819 */ /* 0x000fc400000006ff */
[----:B------:R-:W-:Y:S02]  /*bff0*/  LOP3.LUT R2, R2, R215, RZ, 0x3c, !PT ;  /* 0x000000d702027212 */ /* 0x000fe400078e3cff */
[----:B------:R-:W-:Y:S02]  /*c000*/  LOP3.LUT R0, R0, 0x7fffe000, RZ, 0xc0, !PT ;  /* 0x7fffe00000007812 */ /* 0x000fe400078ec0ff */
[----:B------:R-:W-:Y:S02]  /*c010*/  LEA R31, R3, 0x100, 0x1 ;  /* 0x00000100031f7811 */ /* 0x000fe400078e08ff */
[----:B------:R-:W-:Y:S01]  /*c020*/  IADD3 R0, R2, R0, R170 ;  /* 0x0000000002007210 */ /* 0x000fe20007ffe0aa */
[--C-:B------:R-:W-:Y:S02]  /*c030*/  HADD2.F32 R2, -RZ, R41.reuse.H0_H0 ;  /* 0x20000029ff027230 */ /* 0x100fe40000004100 */
[----:B------:R-:W1:Y:S01]  /*c040*/  LDS.128 R4, [R31] ;  /* 0x000000001f047984 */ /* 0x000e620000000c00 */
[----:B------:R-:W-:Y:S01]  /*c050*/  SHF.L.U32 R28, R0, 0x1, RZ ;  /* 0x00000001001c7819 */ /* 0x000fe200000006ff */
[----:B------:R-:W-:-:S04]  /*c060*/  HADD2.F32 R0, -RZ, R41.H1_H1 ;  /* 0x30000029ff007230 */ /* 0x000fc80000004100 */
[----:B------:R-:W2:Y:S01]  /*c070*/  LDS.128 R8, [R28+0x100] ;  /* 0x000100001c087984 */ /* 0x000ea20000000c00 */
[--C-:B-1----:R-:W-:Y:S02]  /*c080*/  HADD2.F32 R17, -RZ, R4.reuse.H0_H0 ;  /* 0x20000004ff117230 */ /* 0x102fe40000004100 */
[----:B------:R-:W-:Y:S02]  /*c090*/  HADD2.F32 R16, -RZ, R4.H1_H1 ;  /* 0x30000004ff107230 */ /* 0x000fe40000004100 */
[--C-:B------:R-:W-:Y:S02]  /*c0a0*/  HADD2.F32 R23, -RZ, R7.reuse.H0_H0 ;  /* 0x20000007ff177230 */ /* 0x100fe40000004100 */
[--C-:B--2---:R-:W-:Y:S02]  /*c0b0*/  HADD2.F32 R4, -RZ, R8.reuse.H0_H0 ;  /* 0x20000008ff047230 */ /* 0x104fe40000004100 */
[----:B------:R-:W-:Y:S01]  /*c0c0*/  HADD2.F32 R22, -RZ, R7.H1_H1 ;  /* 0x30000007ff167230 */ /* 0x000fe20000004100 */
[CC--:B------:R-:W-:Y:S01]  /*c0d0*/  FMUL.FTZ R7, R2.reuse, R17.reuse ;  /* 0x0000001102077220 */ /* 0x0c0fe20000410000 */
[--C-:B------:R-:W-:Y:S01]  /*c0e0*/  HADD2.F32 R19, -RZ, R5.reuse.H0_H0 ;  /* 0x20000005ff137230 */ /* 0x100fe20000004100 */
[----:B------:R-:W-:Y:S01]  /*c0f0*/  FMUL.FTZ R34, R2, R4 ;  /* 0x0000000402227220 */ /* 0x000fe20000410000 */
[----:B------:R-:W-:Y:S01]  /*c100*/  HADD2.F32 R18, -RZ, R5.H1_H1 ;  /* 0x30000005ff127230 */ /* 0x000fe20000004100 */
[----:B------:R-:W-:Y:S01]  /*c110*/  FMUL.FTZ R2, R0, R16 ;  /* 0x0000001000027220 */ /* 0x000fe20000410000 */
[----:B------:R-:W-:Y:S01]  /*c120*/  HADD2.F32 R3, -RZ, R8.H1_H1 ;  /* 0x30000008ff037230 */ /* 0x000fe20000004100 */
[C---:B------:R-:W-:Y:S01]  /*c130*/  FFMA.FTZ R39, R13.reuse, R4, R7 ;  /* 0x000000040d277223 */ /* 0x040fe20000010007 */
[----:B------:R-:W-:Y:S01]  /*c140*/  HADD2.F32 R5, -RZ, R42.H0_H0 ;  /* 0x2000002aff057230 */ /* 0x000fe20000004100 */
[----:B------:R-:W-:Y:S01]  /*c150*/  FFMA.FTZ R13, R13, R17, -R34 ;  /* 0x000000110d0d7223 */ /* 0x000fe20000010822 */
[--C-:B------:R-:W-:Y:S01]  /*c160*/  HADD2.F32 R21, -RZ, R6.reuse.H0_H0 ;  /* 0x20000006ff157230 */ /* 0x100fe20000004100 */
[----:B------:R-:W-:Y:S01]  /*c170*/  FFMA.FTZ R38, R12, R3, R2 ;  /* 0x000000030c267223 */ /* 0x000fe20000010002 */
[----:B------:R-:W-:Y:S01]  /*c180*/  HADD2.F32 R20, -RZ, R6.H1_H1 ;  /* 0x30000006ff147230 */ /* 0x000fe20000004100 */
[----:B------:R-:W-:Y:S01]  /*c190*/  FMUL.FTZ R4, R5, R19 ;  /* 0x0000001305047220 */ /* 0x000fe20000410000 */
[--C-:B------:R-:W-:Y:S01]  /*c1a0*/  HADD2.F32 R15, -RZ, R11.reuse.H0_H0 ;  /* 0x2000000bff0f7230 */ /* 0x100fe20000004100 */
[----:B------:R-:W-:Y:S01]  /*c1b0*/  FMUL.FTZ R33, R0, R3 ;  /* 0x0000000300217220 */ /* 0x000fe20000410000 */
[----:B------:R-:W-:-:S02]  /*c1c0*/  HADD2.F32 R14, -RZ, R11.H1_H1 ;  /* 0x3000000bff0e7230 */ /* 0x000fc40000004100 */
[----:B------:R-:W-:Y:S02]  /*c1d0*/  HADD2.F32 R6, -RZ, R9.H0_H0 ;  /* 0x20000009ff067230 */ /* 0x000fe40000004100 */
[----:B------:R-:W-:Y:S02]  /*c1e0*/  HADD2.F32 R11, -RZ, R45.H0_H0 ;  /* 0x2000002dff0b7230 */ /* 0x000fe40000004100 */
[----:B------:R-:W-:Y:S01]  /*c1f0*/  HADD2.F32 R2, -RZ, R42.H1_H1 ;  /* 0x3000002aff027230 */ /* 0x000fe20000004100 */
[-C--:B------:R-:W-:Y:S01]  /*c200*/  FMUL.FTZ R30, R5, R6.reuse ;  /* 0x00000006051e7220 */ /* 0x080fe20000410000 */
[----:B------:R-:W-:Y:S01]  /*c210*/  HADD2.F32 R0, -RZ, R43.H1_H1 ;  /* 0x3000002bff007230 */ /* 0x000fe20000004100 */
[----:B------:R-:W-:Y:S01]  /*c220*/  FFMA.FTZ R35, R11, R6, R4 ;  /* 0x000000060b237223 */ /* 0x000fe20000010004 */
[----:B------:R-:W-:Y:S01]  /*c230*/  HADD2.F32 R9, -RZ, R9.H1_H1 ;  /* 0x30000009ff097230 */ /* 0x000fe20000004100 */
[----:B------:R-:W-:Y:S01]  /*c240*/  FMUL.FTZ R5, R2, R18 ;  /* 0x0000001202057220 */ /* 0x000fe20000410000 */
[--C-:B------:R-:W-:Y:S01]  /*c250*/  HADD2.F32 R7, -RZ, R47.reuse.H0_H0 ;  /* 0x2000002fff077230 */ /* 0x100fe20000004100 */
[----:B------:R-:W-:Y:S01]  /*c260*/  FMUL.FTZ R4, R0, R21 ;  /* 0x0000001500047220 */ /* 0x000fe20000410000 */
[----:B------:R-:W-:Y:S01]  /*c270*/  HADD2.F32 R8, -RZ, R10.H0_H0 ;  /* 0x2000000aff087230 */ /* 0x000fe20000004100 */
[-C--:B------:R-:W-:Y:S01]  /*c280*/  FMUL.FTZ R27, R2, R9.reuse ;  /* 0x00000009021b7220 */ /* 0x080fe20000410000 */
[----:B------:R-:W-:Y:S01]  /*c290*/  HADD2.F32 R6, -RZ, R46.H0_H0 ;  /* 0x2000002eff067230 */ /* 0x000fe20000004100 */
[----:B------:R-:W-:Y:S01]  /*c2a0*/  FFMA.FTZ R32, R7, R9, R5 ;  /* 0x0000000907207223 */ /* 0x000fe20000010005 */
[----:B------:R-:W-:Y:S01]  /*c2b0*/  HADD2.F32 R3, -RZ, R44.H0_H0 ;  /* 0x2000002cff037230 */ /* 0x000fe20000004100 */
[-C--:B------:R-:W-:Y:S01]  /*c2c0*/  FMUL.FTZ R25, R0, R8.reuse ;  /* 0x0000000800197220 */ /* 0x080fe20000410000 */
[----:B------:R-:W-:Y:S01]  /*c2d0*/  HADD2.F32 R10, -RZ, R10.H1_H1 ;  /* 0x3000000aff0a7230 */ /* 0x000fe20000004100 */
[----:B------:R-:W-:Y:S01]  /*c2e0*/  FFMA.FTZ R29, R6, R8, R4 ;  /* 0x00000008061d7223 */ /* 0x000fe20000010004 */
[----:B------:R-:W-:Y:S01]  /*c2f0*/  HADD2.F32 R5, -RZ, R47.H1_H1 ;  /* 0x3000002fff057230 */ /* 0x000fe20000004100 */
[C---:B------:R-:W-:Y:S01]  /*c300*/  FMUL.FTZ R4, R3.reuse, R20 ;  /* 0x0000001403047220 */ /* 0x040fe20000410000 */
[----:B------:R-:W-:Y:S01]  /*c310*/  HADD2.F32 R0, -RZ, R45.H1_H1 ;  /* 0x3000002dff007230 */ /* 0x000fe20000004100 */
[-C--:B------:R-:W-:Y:S01]  /*c320*/  FMUL.FTZ R24, R3, R10.reuse ;  /* 0x0000000a03187220 */ /* 0x080fe20000410000 */
[----:B------:R-:W-:Y:S01]  /*c330*/  HADD2.F32 R2, -RZ, R46.H1_H1 ;  /* 0x3000002eff027230 */ /* 0x000fe20000004100 */
[----:B------:R-:W-:Y:S01]  /*c340*/  FFMA.FTZ R26, R5, R10, R4 ;  /* 0x0000000a051a7223 */ /* 0x000fe20000010004 */
[--C-:B------:R-:W-:Y:S01]  /*c350*/  HADD2.F32 R3, -RZ, R48.reuse.H0_H0 ;  /* 0x20000030ff037230 */ /* 0x100fe20000004100 */
[----:B------:R-:W-:Y:S01]  /*c360*/  FMUL.FTZ R9, R0, R22 ;  /* 0x0000001600097220 */ /* 0x000fe20000410000 */
[----:B------:R-:W-:Y:S01]  /*c370*/  HADD2.F32 R4, -RZ, R48.H1_H1 ;  /* 0x30000030ff047230 */ /* 0x000fe20000004100 */
[----:B------:R-:W-:-:S02]  /*c380*/  FMUL.FTZ R8, R2, R23 ;  /* 0x0000001702087220 */ /* 0x000fc40000410000 */
[-C--:B------:R-:W-:Y:S02]  /*c390*/  FMUL.FTZ R2, R2, R15.reuse ;  /* 0x0000000f02027220 */ /* 0x080fe40000410000 */
[-C--:B------:R-:W-:Y:S02]  /*c3a0*/  FMUL.FTZ R0, R0, R14.reuse ;  /* 0x0000000e00007220 */ /* 0x080fe40000410000 */
[----:B------:R-:W-:Y:S02]  /*c3b0*/  FFMA.FTZ R14, R3, R14, R9 ;  /* 0x0000000e030e7223 */ /* 0x000fe40000010009 */
[----:B------:R-:W-:Y:S02]  /*c3c0*/  FFMA.FTZ R15, R4, R15, R8 ;  /* 0x0000000f040f7223 */ /* 0x000fe40000010008 */
[----:B------:R-:W-:Y:S02]  /*c3d0*/  FFMA.FTZ R11, R11, R19, -R30 ;  /* 0x000000130b0b7223 */ /* 0x000fe4000001081e */
[----:B------:R-:W-:-:S02]  /*c3e0*/  FFMA.FTZ R9, R7, R18, -R27 ;  /* 0x0000001207097223 */ /* 0x000fc4000001081b */
        /* <DEDUP_REMOVED lines=8> */
[----:B------:R-:W-:Y:S02]  /*c470*/  F2FP.PACK_AB R10, R7, R10 ;  /* 0x0000000a070a723e */ /* 0x000fe400000000ff */
[----:B------:R-:W-:-:S02]  /*c480*/  F2FP.PACK_AB R5, R32, R35 ;  /* 0x000000232005723e */ /* 0x000fc400000000ff */
[----:B------:R-:W-:Y:S02]  /*c490*/  F2FP.PACK_AB R11, R0, R2 ;  /* 0x00000002000b723e */ /* 0x000fe400000000ff */
[----:B------:R-:W-:Y:S02]  /*c4a0*/  F2FP.PACK_AB R6, R26, R29 ;  /* 0x0000001d1a06723e */ /* 0x000fe400000000ff */
[----:B------:R-:W-:Y:S01]  /*c4b0*/  F2FP.PACK_AB R7, R14, R15 ;  /* 0x0000000f0e07723e */ /* 0x000fe200000000ff */
[----:B------:R1:W-:Y:S04]  /*c4c0*/  STS.128 [R31], R8 ;  /* 0x000000081f007388 */ /* 0x0003e80000000c00 */
[----:B------:R1:W-:Y:S02]  /*c4d0*/  STS.128 [R28+0x100], R4 ;  /* 0x000100041c007388 */ /* 0x0003e40000000c00 */
.L_x_328:
[----:B------:R-:W-:Y:S05]  /*c4e0*/  BSYNC B0 ;  /* 0x0000000000007941 */ /* 0x000fea0003800000 */
.L_x_327:
[----:B------:R-:W-:Y:S01]  /*c4f0*/  IADD3 R2, R229, 0x40, RZ ;  /* 0x00000040e5027810 */ /* 0x000fe20007ffe0ff */
[----:B------:R-:W-:Y:S03]  /*c500*/  BSSY B0, `(.L_x_329) ;  /* 0x0000062000007945 */ /* 0x000fe60003800000 */
[----:B------:R-:W-:-:S13]  /*c510*/  ISETP.GE.OR P1, PT, R2, R40, P0 ;  /* 0x000000280200720c */ /* 0x000fda0000726670 */
[----:B------:R-:W-:Y:S05]  /*c520*/  @P1 BRA `(.L_x_330) ;  /* 0x000005f000001947 */ /* 0x000fea0003800000 */
[----:B------:R-:W-:Y:S01]  /*c530*/  SHF.R.S32.HI R0, RZ, 0x1f, R2 ;  /* 0x0000001fff007819 */ /* 0x000fe20000011402 */
[----:B------:R-:W-:Y:S01]  /*c540*/  HADD2.F32 R13, -RZ, R43.H0_H0 ;  /* 0x2000002bff0d7230 */ /* 0x000fe20000004100 */
[----:B------:R-:W-:Y:S01]  /*c550*/  MOV R3, c[0x0][0x27c] ;  /* 0x00009f0000037a02 */ /* 0x000fe20000000f00 */
[----:B------:R-:W-:Y:S01]  /*c560*/  HADD2.F32 R12, -RZ, R44.H1_H1 ;  /* 0x3000002cff0c7230 */ /* 0x000fe20000004100 */
[----:B------:R-:W-:Y:S02]  /*c570*/  LEA.HI R0, R0, R2, RZ, 0x3 ;  /* 0x0000000200007211 */ /* 0x000fe400078f18ff */
[----:B------:R-:W-:Y:S02]  /*c580*/  LEA.HI R3, R3, R249, RZ, 0x1d ;  /* 0x000000f903037211 */ /* 0x000fe400078fe8ff */
[----:B------:R-:W-:Y:S02]  /*c590*/  SHF.L.U32 R0, R0, 0x6, RZ ;  /* 0x0000000600007819 */ /* 0x000fe400000006ff */
[----:B-1----:R-:W-:-:S02]  /*c5a0*/  SHF.R.S32.HI R5, RZ, 0x1f, R3 ;  /* 0x0000001fff057819 */ /* 0x002fc40000011403 */
[----:B------:R-:W-:Y:S02]  /*c5b0*/  SHF.R.U32.HI R6, RZ, 0x3, R147 ;  /* 0x00000003ff067819 */ /* 0x000fe40000011693 */
[----:B------:R-:W-:Y:S02]  /*c5c0*/  LOP3.LUT R2, R147, 0x38, R36, 0xf8, !PT ;  /* 0x0000003893027812 */ /* 0x000fe400078ef824 */
[----:B------:R-:W-:Y:S02]  /*c5d0*/  SHF.L.U32 R4, R3, 0x3, RZ ;  /* 0x0000000303047819 */ /* 0x000fe400000006ff */
[----:B------:R-:W-:Y:S02]  /*c5e0*/  LOP3.LUT R0, R0, 0xfffffe00, RZ, 0xc0, !PT ;  /* 0xfffffe0000007812 */ /* 0x000fe400078ec0ff */
[----:B------:R-:W-:Y:S02]  /*c5f0*/  LEA.HI R3, R5, R3, RZ, 0x3 ;  /* 0x0000000305037211 */ /* 0x000fe400078f18ff */
[----:B------:R-:W-:-:S02]  /*c600*/  LOP3.LUT R2, R0, R2, R6, 0xf6, !PT ;  /* 0x0000000200027212 */ /* 0x000fc400078ef606 */
[----:B------:R-:W-:Y:S02]  /*c610*/  LOP3.LUT R4, R147, 0x38, R4, 0xf8, !PT ;  /* 0x0000003893047812 */ /* 0x000fe400078ef804 */
[----:B------:R-:W-:Y:S02]  /*c620*/  SHF.L.U32 R3, R3, 0xa, RZ ;  /* 0x0000000a03037819 */ /* 0x000fe400000006ff */
[----:B------:R-:W-:Y:S02]  /*c630*/  LEA R31, R2, 0x100, 0x1 ;  /* 0x00000100021f7811 */ /* 0x000fe400078e08ff */
[----:B------:R-:W-:Y:S02]  /*c640*/  LOP3.LUT R4, R4, R6, RZ, 0x3c, !PT ;  /* 0x0000000604047212 */ /* 0x000fe400078e3cff */
[----:B------:R-:W-:-:S04]  /*c650*/  LOP3.LUT R2, R3, 0x7fffe000, RZ, 0xc0, !PT ;  /* 0x7fffe00003027812 */ /* 0x000fc800078ec0ff */
[----:B------:R-:W-:Y:S01]  /*c660*/  IADD3 R2, R4, R2, R0 ;  /* 0x0000000204027210 */ /* 0x000fe20007ffe000 */
[--C-:B------:R-:W-:Y:S01]  /*c670*/  HADD2.F32 R0, -RZ, R41.reuse.H1_H1 ;  /* 0x30000029ff007230 */ /* 0x100fe20000004100 */
[----:B------:R-:W1:Y:S02]  /*c680*/  LDS.128 R4, [R31] ;  /* 0x000000001f047984 */ /* 0x000e640000000c00 */
[----:B------:R-:W-:Y:S01]  /*c690*/  SHF.L.U32 R28, R2, 0x1, RZ ;  /* 0x00000001021c7819 */ /* 0x000fe200000006ff */
[----:B------:R-:W-:-:S04]  /*c6a0*/  HADD2.F32 R2, -RZ, R41.H0_H0 ;  /* 0x20000029ff027230 */ /* 0x000fc80000004100 */
[----:B------:R-:W2:Y:S01]  /*c6b0*/  LDS.128 R8, [R28+0x100] ;  /* 0x000100001c087984 */ /* 0x000ea20000000c00 */
[--C-:B-1----:R-:W-:Y:S02]  /*c6c0*/  HADD2.F32 R17, -RZ, R4.reuse.H0_H0 ;  /* 0x20000004ff117230 */ /* 0x102fe40000004100 */
[----:B------:R-:W-:Y:S02]  /*c6d0*/  HADD2.F32 R16, -RZ, R4.H1_H1 ;  /* 0x30000004ff107230 */ /* 0x000fe40000004100 */
[--C-:B------:R-:W-:Y:S02]  /*c6e0*/  HADD2.F32 R23, -RZ, R7.reuse.H0_H0 ;  /* 0x20000007ff177230 */ /* 0x100fe40000004100 */
[----:B------:R-:W-:Y:S01]  /*c6f0*/  HADD2.F32 R22, -RZ, R7.H1_H1 ;  /* 0x30000007ff167230 */ /* 0x000fe20000004100 */
[----:B------:R-:W-:Y:S01]  /*c700*/  FMUL.FTZ R7, R2, R17 ;  /* 0x0000001102077220 */ /* 0x000fe20000410000 */
[----:B--2---:R-:W-:Y:S02]  /*c710*/  HADD2.F32 R4, -RZ, R8.H0_H0 ;  /* 0x20000008ff047230 */ /* 0x004fe40000004100 */
[----:B------:R-:W-:-:S02]  /*c720*/  HADD2.F32 R19, -RZ, R5.H0_H0 ;  /* 0x20000005ff137230 */ /* 0x000fc40000004100 */
[----:B------:R-:W-:Y:S01]  /*c730*/  HADD2.F32 R18, -RZ, R5.H1_H1 ;  /* 0x30000005ff127230 */ /* 0x000fe20000004100 */
[----:B------:R-:W-:Y:S01]  /*c740*/  FMUL.FTZ R34, R2, R4 ;  /* 0x0000000402227220 */ /* 0x000fe20000410000 */
[----:B------:R-:W-:Y:S01]  /*c750*/  HADD2.F32 R3, -RZ, R8.H1_H1 ;  /* 0x30000008ff037230 */ /* 0x000fe20000004100 */
[----:B------:R-:W-:Y:S01]  /*c760*/  FMUL.FTZ R2, R0, R16 ;  /* 0x0000001000027220 */ /* 0x000fe20000410000 */
[----:B------:R-:W-:Y:S01]  /*c770*/  HADD2.F32 R5, -RZ, R42.H0_H0 ;  /* 0x2000002aff057230 */ /* 0x000fe20000004100 */
[----:B------:R-:W-:Y:S01]  /*c780*/  FFMA.FTZ R39, R13, R4, R7 ;  /* 0x000000040d277223 */ /* 0x000fe20000010007 */
[--C-:B------:R-:W-:Y:S01]  /*c790*/  HADD2.F32 R21, -RZ, R6.reuse.H0_H0 ;  /* 0x20000006ff157230 */ /* 0x100fe20000004100 */
[----:B------:R-:W-:Y:S01]  /*c7a0*/  FFMA.FTZ R38, R12, R3, R2 ;  /* 0x000000030c267223 */ /* 0x000fe20000010002 */
[----:B------:R-:W-:Y:S01]  /*c7b0*/  HADD2.F32 R20, -RZ, R6.H1_H1 ;  /* 0x30000006ff147230 */ /* 0x000fe20000004100 */
[----:B------:R-:W-:Y:S01]  /*c7c0*/  FMUL.FTZ R4, R5, R19 ;  /* 0x0000001305047220 */ /* 0x000fe20000410000 */
[--C-:B------:R-:W-:Y:S01]  /*c7d0*/  HADD2.F32 R15, -RZ, R11.reuse.H0_H0 ;  /* 0x2000000bff0f7230 */ /* 0x100fe20000004100 */
[----:B------:R-:W-:Y:S01]  /*c7e0*/  FMUL.FTZ R33, R0, R3 ;  /* 0x0000000300217220 */ /* 0x000fe20000410000 */
[----:B------:R-:W-:Y:S01]  /*c7f0*/  HADD2.F32 R14, -RZ, R11.H1_H1 ;  /* 0x3000000bff0e7230 */ /* 0x000fe20000004100 */
[----:B------:R-:W-:Y:S01]  /*c800*/  FFMA.FTZ R13, R13, R17, -R34 ;  /* 0x000000110d0d7223 */ /* 0x000fe20000010822 */
[----:B------:R-:W-:-:S02]  /*c810*/  HADD2.F32 R6, -RZ, R9.H0_H0 ;  /* 0x20000009ff067230 */ /* 0x000fc40000004100 */
        /* <DEDUP_REMOVED lines=48> */
.L_x_330:
[----:B------:R-:W-:Y:S05]  /*cb20*/  BSYNC B0 ;  /* 0x0000000000007941 */ /* 0x000fea0003800000 */
.L_x_329:
[----:B------:R-:W-:-:S04]  /*cb30*/  IADD3 R2, R229, 0x60, RZ ;  /* 0x00000060e5027810 */ /* 0x000fc80007ffe0ff */
        /* <DEDUP_REMOVED lines=97> */
.L_x_320:
[----:B------:R-:W-:Y:S05]  /*d150*/  BSYNC B2 ;  /* 0x0000000000027941 */ /* 0x000fea0003800000 */
.L_x_304:
[----:B------:R-:W2:Y:S01]  /*d160*/  S2R R250, SR_TID.X ;  /* 0x0000000000fa7919 */ /* 0x000ea20000002100 */
[----:B------:R-:W-:Y:S01]  /*d170*/  MOV R3, 0x40 ;  /* 0x0000004000037802 */ /* 0x000fe20000000f00 */
[----:B-1----:R-:W-:Y:S01]  /*d180*/  IMAD.WIDE.U32 R6, R148, c[0x0][0x208], RZ ;  /* 0x0000820094067a25 */ /* 0x002fe200078e00ff */
[----:B------:R-:W-:Y:S01]  /*d190*/  MOV R15, c[0x0][0x208] ;  /* 0x00008200000f7a02 */ /* 0x000fe20000000f00 */
[----:B------:R-:W-:Y:S01]  /*d1a0*/  BAR.SYNC.DEFER_BLOCKING 0x0 ;  /* 0x0000000000007b1d */ /* 0x000fe20000010000 */
[----:B------:R-:W-:-:S02]  /*d1b0*/  MOV R11, 0x6 ;  /* 0x00000006000b7802 */ /* 0x000fc40000000f00 */
[C---:B------:R-:W-:Y:S02]  /*d1c0*/  SHF.L.U32 R12, R15.reuse, 0x6, RZ ;  /* 0x000000060f0c7819 */ /* 0x040fe400000006ff */
[----:B------:R-:W-:Y:S01]  /*d1d0*/  SHF.L.U64.HI R11, R15, R11, c[0x0][0x20c] ;  /* 0x000083000f0b7619 */ /* 0x000fe2000001020b */
[----:B------:R-:W-:Y:S01]  /*d1e0*/  BSSY B0, `(.L_x_331) ;  /* 0x00001a5000007945 */ /* 0x000fe20003800000 */
[----:B------:R-:W-:Y:S02]  /*d1f0*/  LOP3.LUT P3, RZ, R249, 0x2, RZ, 0xc0, !PT ;  /* 0x00000002f9ff7812 */ /* 0x000fe4000786c0ff */
[----:B------:R-:W-:Y:S02]  /*d200*/  IADD3 R206, R201, 0x20, RZ ;  /* 0x00000020c9ce7810 */ /* 0x000fe40007ffe0ff */
[----:B------:R-:W-:Y:S02]  /*d210*/  ISETP.NE.AND P5, PT, R50, RZ, PT ;  /* 0x000000ff3200720c */ /* 0x000fe40003fa5270 */
[----:B--2---:R-:W-:-:S02]  /*d220*/  LEA.HI R0, R217, R250, RZ, 0x4 ;  /* 0x000000fad9007211 */ /* 0x004fc400078f20ff */
[----:B------:R-:W-:Y:S02]  /*d230*/  ISETP.GT.AND P4, PT, R250, 0x7f, PT ;  /* 0x0000007ffa00780c */ /* 0x000fe40003f84270 */
[----:B------:R-:W-:Y:S01]  /*d240*/  LOP3.LUT R0, R0, 0xfffffff0, RZ, 0xc0, !PT ;  /* 0xfffffff000007812 */ /* 0x000fe200078ec0ff */
[----:B------:R-:W-:Y:S03]  /*d250*/  LDSM.16.M88.4 R132, [R207] ;  /* 0x00000000cf84783b */ /* 0x000fe60000000200 */
[----:B------:R-:W-:Y:S01]  /*d260*/  IADD3 R0, -R0, R250, RZ ;  /* 0x000000fa00007210 */ /* 0x000fe20007ffe1ff */
[----:B------:R-:W-:Y:S03]  /*d270*/  LDSM.16.M88.4 R176, [R207+0x4000] ;  /* 0x00400000cfb0783b */ /* 0x000fe60000000200 */
[----:B------:R-:W-:-:S03]  /*d280*/  SHF.R.S32.HI R2, RZ, 0x1f, R0 ;  /* 0x0000001fff027819 */ /* 0x000fc60000011400 */
[----:B------:R-:W-:Y:S02]  /*d290*/  @!P4 MOV R14, c[0x0][0x20c] ;  /* 0x00008300000eca02 */ /* 0x000fe40000000f00 */
[----:B------:R-:W-:-:S04]  /*d2a0*/  LEA.HI R2, R2, R0, RZ, 0x3 ;  /* 0x0000000002027211 */ /* 0x000fc800078f18ff */
[----:B------:R-:W-:-:S04]  /*d2b0*/  LOP3.LUT R2, R2, 0xfffffff8, RZ, 0xc0, !PT ;  /* 0xfffffff802027812 */ /* 0x000fc800078ec0ff */
[----:B------:R-:W-:Y:S02]  /*d2c0*/  IADD3 R0, R0, -R2, RZ ;  /* 0x8000000200007210 */ /* 0x000fe40007ffe0ff */
[----:B------:R-:W-:Y:S02]  /*d2d0*/  MOV R2, 0x20 ;  /* 0x0000002000027802 */ /* 0x000fe40000000f00 */
[C---:B------:R-:W-:Y:S02]  /*d2e0*/  LOP3.LUT P0, RZ, R0.reuse, 0x2, RZ, 0xc0, !PT ;  /* 0x0000000200ff7812 */ /* 0x040fe4000780c0ff */
[----:B------:R-:W-:Y:S01]  /*d2f0*/  LOP3.LUT P1, RZ, R0, 0x4, RZ, 0xc0, !PT ;  /* 0x0000000400ff7812 */ /* 0x000fe2000782c0ff */
[----:B------:R-:W-:Y:S01]  /*d300*/  IMAD R0, R49, c[0x0][0x208], RZ ;  /* 0x0000820031007a24 */ /* 0x000fe200078e02ff */
[----:B------:R-:W-:Y:S02]  /*d310*/  SEL R2, R2, 0xffffffe0, !P0 ;  /* 0xffffffe002027807 */ /* 0x000fe40004000000 */
[----:B------:R-:W-:Y:S01]  /*d320*/  SEL R3, R3, 0xffffffc0, !P1 ;  /* 0xffffffc003037807 */ /* 0x000fe20004800000 */
[----:B------:R-:W-:Y:S01]  /*d330*/  IMAD R4, R148, c[0x0][0x20c], R0 ;  /* 0x0000830094047a24 */ /* 0x000fe200078e0200 */
[----:B------:R-:W-:-:S02]  /*d340*/  IADD3 R0, R207, R2, RZ ;  /* 0x00000002cf007210 */ /* 0x000fc40007ffe0ff */
[-C--:B------:R-:W-:Y:S02]  /*d350*/  IADD3 R2, R207, R3.reuse, RZ ;  /* 0x00000003cf027210 */ /* 0x080fe40007ffe0ff */
[----:B------:R-:W-:Y:S01]  /*d360*/  IADD3 R3, R0, R3, RZ ;  /* 0x0000000300037210 */ /* 0x000fe20007ffe0ff */
[----:B------:R-:W-:Y:S01]  /*d370*/  LDSM.16.M88.4 R136, [R0] ;  /* 0x000000000088783b */ /* 0x000fe20000000200 */
[----:B------:R-:W-:-:S03]  /*d380*/  IADD3 R7, R7, R4, RZ ;  /* 0x0000000407077210 */ /* 0x000fc60007ffe0ff */
[----:B------:R1:W-:Y:S04]  /*d390*/  LDSM.16.M88.4 R180, [R0+0x4000] ;  /* 0x0040000000b4783b */ /* 0x0003e80000000200 */
[----:B------:R-:W-:Y:S04]  /*d3a0*/  LDSM.16.M88.4 R156, [R2] ;  /* 0x00000000029c783b */ /* 0x000fe80000000200 */
[----:B------:R2:W-:Y:S04]  /*d3b0*/  LDSM.16.M88.4 R188, [R2+0x4000] ;  /* 0x0040000002bc783b */ /* 0x0005e80000000200 */
[----:B------:R-:W-:Y:S04]  /*d3c0*/  LDSM.16.M88.4 R168, [R3] ;  /* 0x0000000003a8783b */ /* 0x000fe80000000200 */
[----:B------:R3:W-:Y:S04]  /*d3d0*/  LDSM.16.M88.4 R192, [R3+0x4000] ;  /* 0x0040000003c0783b */ /* 0x0007e80000000200 */
[----:B------:R-:W-:Y:S01]  /*d3e0*/  BAR.SYNC.DEFER_BLOCKING 0x0 ;  /* 0x0000000000007b1d */ /* 0x000fe20000010000 */
[----:B-1----:R-:W-:Y:S01]  /*d3f0*/  IMAD R0, R7, 0x70, RZ ;  /* 0x0000007007007824 */ /* 0x002fe200078e02ff */
[----:B--2---:R-:W-:-:S02]  /*d400*/  MOV R2, R246 ;  /* 0x000000f600027202 */ /* 0x004fc40000000f00 */
[----:B---3--:R-:W-:-:S05]  /*d410*/  MOV R3, R248 ;  /* 0x000000f800037202 */ /* 0x008fca0000000f00 */
[----:B------:R-:W-:Y:S01]  /*d420*/  IMAD.WIDE.U32 R4, R6, 0x70, R2 ;  /* 0x0000007006047825 */ /* 0x000fe200078e0002 */
[----:B------:R-:W-:-:S04]  /*d430*/  DEPBAR.LE SB0, 0x0 ;  /* 0x000080000000791a */ /* 0x000fc80000000000 */
[----:B------:R-:W-:Y:S01]  /*d440*/  BAR.SYNC.DEFER_BLOCKING 0x0 ;  /* 0x0000000000007b1d */ /* 0x000fe20000010000 */
[----:B------:R-:W-:Y:S02]  /*d450*/  LEA R2, P0, R4, c[0x0][0x1f8], 0x1 ;  /* 0x00007e0004027a11 */ /* 0x000fe400078008ff */
[----:B------:R-:W-:Y:S02]  /*d460*/  IADD3 R0, R5, R0, RZ ;  /* 0x0000000005007210 */ /* 0x000fe40007ffe0ff */
[----:B------:R-:W-:Y:S02]  /*d470*/  IADD3 R8, P1, R12, R2, RZ ;  /* 0x000000020c087210 */ /* 0x000fe40007f3e0ff */
[----:B------:R-:W-:Y:S02]  /*d480*/  LEA.HI.X R3, R4, c[0x0][0x1fc], R0, 0x1, P0 ;  /* 0x00007f0004037a11 */ /* 0x000fe400000f0c00 */
[----:B------:R-:W-:Y:S02]  /*d490*/  SEL R5, RZ, 0x2, P6 ;  /* 0x00000002ff057807 */ /* 0x000fe40003000000 */
[----:B------:R-:W-:-:S02]  /*d4a0*/  IADD3 R6, P0, R8, R12, RZ ;  /* 0x0000000c08067210 */ /* 0x000fc40007f1e0ff */
[----:B------:R-:W-:Y:S02]  /*d4b0*/  IADD3.X R9, R11, R3, RZ, P1, !PT ;  /* 0x000000030b097210 */ /* 0x000fe40000ffe4ff */
[----:B------:R-:W-:Y:S02]  /*d4c0*/  IADD3 R12, P2, P1, R12, 0x80, R2 ;  /* 0x000000800c0c7810 */ /* 0x000fe4000795e002 */
[----:B------:R-:W-:Y:S02]  /*d4d0*/  IADD3 R5, R52, R5, RZ ;  /* 0x0000000534057210 */ /* 0x000fe40007ffe0ff */
[----:B------:R-:W-:Y:S02]  /*d4e0*/  IADD3.X R7, R9, R11, RZ, P0, !PT ;  /* 0x0000000b09077210 */ /* 0x000fe400007fe4ff */
[----:B------:R-:W-:Y:S02]  /*d4f0*/  @!P4 LEA R10, P0, R15, R6, 0x6 ;  /* 0x000000060f0ac211 */ /* 0x000fe400078030ff */
[----:B------:R-:W-:Y:S01]  /*d500*/  IADD3.X R13, R11, RZ, R3, P2, P1 ;  /* 0x000000ff0b0d7210 */ /* 0x000fe200017e2403 */
[----:B------:R-:W1:Y:S01]  /*d510*/  LDSM.16.M88.4 R20, [R201] ;  /* 0x00000000c914783b */ /* 0x000e620000000200 */
[----:B------:R-:W-:-:S02]  /*d520*/  IADD3 R4, R51, R173, -R229 ;  /* 0x000000ad33047210 */ /* 0x000fc40007ffe8e5 */
[----:B------:R-:W-:Y:S01]  /*d530*/  LOP3.LUT P1, RZ, R5, 0x1, RZ, 0xc0, !PT ;  /* 0x0000000105ff7812 */ /* 0x000fe2000782c0ff */
[----:B------:R-:W2:Y:S01]  /*d540*/  LDSM.16.M88.4 R28, [R201+0x800] ;  /* 0x00080000c91c783b */ /* 0x000ea20000000200 */
[----:B------:R-:W-:Y:S02]  /*d550*/  @!P4 LEA.HI.X R11, R15, R7, R14, 0x6, P0 ;  /* 0x000000070f0bc211 */ /* 0x000fe400000f340e */
[----:B------:R-:W-:Y:S01]  /*d560*/  ISETP.LT.OR P0, PT, R4, 0x1, !P1 ;  /* 0x000000010400780c */ /* 0x000fe20004f01670 */
[----:B------:R-:W-:Y:S01]  /*d570*/  LDSM.16.M88.4 R40, [R201+0x1000] ;  /* 0x00100000c928783b */ /* 0x000fe20000000200 */
[----:B------:R-:W-:Y:S02]  /*d580*/  MOV R0, R206 ;  /* 0x000000ce00007202 */ /* 0x000fe40000000f00 */
[----:B------:R-:W-:Y:S01]  /*d590*/  @P3 IADD3 R0, R201, -0x20, RZ ;  /* 0xffffffe0c9003810 */ /* 0x000fe20007ffe0ff */
[----:B------:R-:W-:Y:S01]  /*d5a0*/  LDSM.16.M88.4 R44, [R201+0x1800] ;  /* 0x00180000c92c783b */ /* 0x000fe20000000200 */
[----:B------:R-:W-:-:S02]  /*d5b0*/  LOP3.LUT P2, RZ, R5, 0x2, RZ, 0xc0, !PT ;  /* 0x0000000205ff7812 */ /* 0x000fc4000784c0ff */
[----:B------:R-:W-:Y:S01]  /*d5c0*/  @P3 IADD3 R206, R201, -0x20, RZ ;  /* 0xffffffe0c9ce3810 */ /* 0x000fe20007ffe0ff */
[----:B------:R-:W3:Y:S04]  /*d5d0*/  LDSM.16.M88.4 R32, [R0] ;  /* 0x000000000020783b */ /* 0x000ee80000000200 */
[----:B------:R-:W4:Y:S04]  /*d5e0*/  LDSM.16.M88.4 R48, [R0+0x800] ;  /* 0x000800000030783b */ /* 0x000f280000000200 */
[----:B------:R-:W-:Y:S04]  /*d5f0*/  LDSM.16.M88.4 R60, [R0+0x1000] ;  /* 0x00100000003c783b */ /* 0x000fe80000000200 */
[----:B------:R-:W-:Y:S04]  /*d600*/  LDSM.16.M88.4 R56, [R0+0x1800] ;  /* 0x001800000038783b */ /* 0x000fe80000000200 */
[----:B------:R-:W-:Y:S04]  /*d610*/  LDSM.16.M88.4 R88, [R0+0x2000] ;  /* 0x002000000058783b */ /* 0x000fe80000000200 */
[----:B------:R-:W-:Y:S04]  /*d620*/  LDSM.16.M88.4 R120, [R0+0x2800] ;  /* 0x002800000078783b */ /* 0x000fe80000000200 */
[----:B------:R3:W-:Y:S01]  /*d630*/  LDSM.16.M88.4 R116, [R0+0x3000] ;  /* 0x003000000074783b */ /* 0x0007e20000000200 */
[C---:B-1----:R-:W-:Y:S03]  /*d640*/  HMMA.16816.F32 R24, R132.reuse, R20, RZ ;  /* 0x000000148418723c */ /* 0x042fe600000018ff */
[----:B------:R-:W1:Y:S04]  /*d650*/  LDSM.16.M88.4 R52, [R201+0x2000] ;  /* 0x00200000c934783b */ /* 0x000e680000000200 */
[----:B------:R-:W-:Y:S01]  /*d660*/  LDSM.16.M88.4 R64, [R201+0x2800] ;  /* 0x00280000c940783b */ /* 0x000fe20000000200 */
[C---:B------:R-:W-:Y:S03]  /*d670*/  HMMA.16816.F32 R20, R132.reuse, R22, RZ ;  /* 0x000000168414723c */ /* 0x040fe600000018ff */
[----:B------:R-:W1:Y:S04]  /*d680*/  LDSM.16.M88.4 R76, [R201+0x3000] ;  /* 0x00300000c94c783b */ /* 0x000e680000000200 */
[----:B------:R-:W-:Y:S01]  /*d690*/  @!PT LDS RZ, [RZ] ;  /* 0x00000000fffff984 */ /* 0x000fe20000000800 */
[----:B------:R-:W-:Y:S01]  /*d6a0*/  @!PT LDS RZ, [RZ] ;  /* 0x00000000fffff984 */ /* 0x000fe20000000800 */
[----:B------:R-:W-:Y:S01]  /*d6b0*/  @!PT LDS RZ, [RZ] ;  /* 0x00000000fffff984 */ /* 0x000fe20000000800 */
[----:B------:R1:W-:Y:S01]  /*d6c0*/  LDGSTS.E.BYPASS.LTC128B.128 [R208+0x100], [R2.64], !P0 ;  /* 0x0010000002d07fae */ /* 0x0003e2000c101d4a */
[C---:B------:R-:W-:Y:S01]  /*d6d0*/  ISETP.LT.OR P0, PT, R4.reuse, 0x1, !P2 ;  /* 0x000000010400780c */ /* 0x040fe20005701670 */
[----:B--2---:R-:W-:Y:S08]  /*d6e0*/  HMMA.16816.F32 R16, R132, R28, RZ ;  /* 0x0000001c8410723c */ /* 0x004ff000000018ff */
[----:B---3--:R-:W-:Y:S04]  /*d6f0*/  HMMA.16816.F32 R80, R136, R32, R24 ;  /* 0x000000208850723c */ /* 0x008fe80000001818 */
[----:B------:R1:W-:Y:S01]  /*d700*/  LDGSTS.E.BYPASS.LTC128B.128 [R208+0x3900], [R2.64+0x80], !P0 ;  /* 0x0390008002d07fae */ /* 0x0003e2000c101d4a */
[----:B------:R-:W-:-:S02]  /*d710*/  ISETP.LT.OR P0, PT, R4, 0x21, !P1 ;  /* 0x000000210400780c */ /* 0x000fc40004f01670 */
[C---:B------:R-:W-:Y:S01]  /*d720*/  ISETP.LT.OR P1, PT, R4.reuse, 0x41, !P1 ;  /* 0x000000410400780c */ /* 0x040fe20004f21670 */
[----:B------:R-:W-:Y:S08]  /*d730*/  HMMA.16816.F32 R92, R136, R34, R20 ;  /* 0x00000022885c723c */ /* 0x000ff00000001814 */
[----:B------:R-:W-:Y:S02]  /*d740*/  HMMA.16816.F32 R28, R132, R30, RZ ;  /* 0x0000001e841c723c */ /* 0x000fe400000018ff */
[----:B------:R2:W-:Y:S01]  /*d750*/  LDGSTS.E.BYPASS.LTC128B.128 [R208+0x1100], [R8.64], !P0 ;  /* 0x0110000008d07fae */ /* 0x0005e2000c101d4a */
[----:B------:R-:W-:-:S02]  /*d760*/  ISETP.LT.OR P0, PT, R4, 0x21, !P2 ;  /* 0x000000210400780c */ /* 0x000fc40005701670 */
[----:B------:R-:W-:-:S03]  /*d770*/  ISETP.LT.OR P2, PT, R4, 0x41, !P2 ;  /* 0x000000410400780c */ /* 0x000fc60005741670 */
[C---:B------:R-:W-:Y:S08]  /*d780*/  HMMA.16816.F32 R32, R132.reuse, R40, RZ ;  /* 0x000000288420723c */ /* 0x040ff000000018ff */
[----:B------:R3:W-:Y:S01]  /*d790*/  LDGSTS.E.BYPASS.LTC128B.128 [R208+0x4900], [R12.64], !P0 ;  /* 0x049000000cd07fae */ /* 0x0007e2000c101d4a */
[----:B------:R-:W-:Y:S01]  /*d7a0*/  LOP3.LUT P0, RZ, R249, 0x4, RZ, 0xc0, !PT ;  /* 0x00000004f9ff7812 */ /* 0x000fe2000780c0ff */
[----:B------:R-:W-:Y:S02]  /*d7b0*/  HMMA.16816.F32 R24, R132, R42, RZ ;  /* 0x0000002a8418723c */ /* 0x000fe400000018ff */
[----:B------:R2:W-:Y:S01]  /*d7c0*/  LDGSTS.E.BYPASS.LTC128B.128 [R208+0x2100], [R6.64], !P1 ;  /* 0x0210000006d07fae */ /* 0x0005e2000c901d4a */
[----:B------:R-:W-:-:S02]  /*d7d0*/  @!P4 ISETP.LT.OR P1, PT, R4, 0x61, P5 ;  /* 0x000000610400c80c */ /* 0x000fc40002f21670 */
[----:B------:R-:W-:Y:S01]  /*d7e0*/  SEL R0, R69, 0xffffffc0, !P0 ;  /* 0xffffffc045007807 */ /* 0x000fe20004000000 */
[----:B------:R2:W-:Y:S01]  /*d7f0*/  LDGSTS.E.BYPASS.LTC128B.128 [R208+0x5900], [R6.64+0x80], !P2 ;  /* 0x0590008006d07fae */ /* 0x0005e2000d101d4a */
[----:B------:R-:W-:Y:S01]  /*d800*/  @!P4 ISETP.LT.OR P0, PT, R4, 0x61, P6 ;  /* 0x000000610400c80c */ /* 0x000fe20003701670 */
[----:B------:R-:W-:Y:S01]  /*d810*/  HMMA.16816.F32 R20, R132, R44, RZ ;  /* 0x0000002c8414723c */ /* 0x000fe200000018ff */
[----:B-1----:R-:W-:Y:S02]  /*d820*/  IADD3 R2, R201, R0, RZ ;  /* 0x00000000c9027210 */ /* 0x002fe40007ffe0ff */
[----:B------:R-:W-:-:S05]  /*d830*/  IADD3 R200, R0, 0x3800, R206 ;  /* 0x0000380000c87810 */ /* 0x000fca0007ffe0ce */
[----:B------:R1:W-:Y:S01]  /*d840*/  @!P4 LDGSTS.E.BYPASS.LTC128B.128 [R210+0x3100], [R10.64], !P1 ;  /* 0x031000000ad2cfae */ /* 0x0003e2000c901d4a */
[----:B----4-:R-:W-:Y:S03]  /*d850*/  HMMA.16816.F32 R112, R136, R50, R28 ;  /* 0x000000328870723c */ /* 0x010fe6000000181c */
[----:B------:R1:W-:Y:S01]  /*d860*/  @!P4 LDGSTS.E.BYPASS.LTC128B.128 [R210+0x6900], [R10.64+0x80], !P0 ;  /* 0x069000800ad2cfae */ /* 0x0003e2000c101d4a */
[----:B------:R-:W-:-:S03]  /*d870*/  ISETP.GT.AND P0, PT, R148, R251, PT ;  /* 0x000000fb9400720c */ /* 0x000fc60003f04270 */
[----:B------:R-:W4:Y:S01]  /*d880*/  LDSM.16.M88.4 R40, [R2] ;  /* 0x000000000228783b */ /* 0x000f220000000200 */
[----:B---3--:R-:W-:Y:S03]  /*d890*/  HMMA.16816.F32 R12, R132, R52, RZ ;  /* 0x00000034840c723c */ /* 0x008fe600000018ff */
[----:B------:R-:W3:Y:S04]  /*d8a0*/  LDSM.16.M88.4 R28, [R200+-0x3800] ;  /* 0xffc80000c81c783b */ /* 0x000ee80000000200 */
[----:B------:R-:W0:Y:S01]  /*d8b0*/  LDGDEPBAR ;  /* 0x00000000000079af */ /* 0x000e220000000000 */
[----:B------:R-:W-:Y:S08]  /*d8c0*/  HMMA.16816.F32 R108, R136, R48, R16 ;  /* 0x00000030886c723c */ /* 0x000ff00000001810 */
[C---:B------:R-:W-:Y:S01]  /*d8d0*/  HMMA.16816.F32 R16, R132.reuse, R46, RZ ;  /* 0x0000002e8410723c */ /* 0x040fe200000018ff */
[----:B------:R-:W1:Y:S07]  /*d8e0*/  LDSM.16.M88.4 R44, [R2+0x800] ;  /* 0x00080000022c783b */ /* 0x000e6e0000000200 */
[----:B--2---:R-:W-:Y:S08]  /*d8f0*/  HMMA.16816.F32 R4, R132, R78, RZ ;  /* 0x0000004e8404723c */ /* 0x004ff000000018ff */
[C---:B------:R-:W-:Y:S08]  /*d900*/  HMMA.16816.F32 R96, R136.reuse, R88, R12 ;  /* 0x000000588860723c */ /* 0x040ff0000000180c */
[----:B------:R-:W-:Y:S08]  /*d910*/  HMMA.16816.F32 R84, R136, R62, R24 ;  /* 0x0000003e8854723c */ /* 0x000ff00000001818 */
[----:B------:R-:W-:Y:S08]  /*d920*/  HMMA.16816.F32 R12, R132, R66, RZ ;  /* 0x00000042840c723c */ /* 0x000ff000000018ff */
[----:B----4-:R-:W-:Y:S01]  /*d930*/  HMMA.16816.F32 R24, R156, R40, R80 ;  /* 0x000000289c18723c */ /* 0x010fe20000001850 */
[----:B------:R-:W-:Y:S07]  /*d940*/  LDSM.16.M88.4 R80, [R206+0x3800] ;  /* 0x00380000ce50783b */ /* 0x000fee0000000200 */
[----:B-1----:R-:W-:Y:S01]  /*d950*/  HMMA.16816.F32 R8, R132, R76, RZ ;  /* 0x0000004c8408723c */ /* 0x002fe200000018ff */
[----:B------:R-:W-:Y:S07]  /*d960*/  LDSM.16.M88.4 R76, [R200+-0x2800] ;  /* 0xffd80000c84c783b */ /* 0x000fee0000000200 */
[----:B------:R-:W-:Y:S08]  /*d970*/  HMMA.16816.F32 R72, R136, R56, R20 ;  /* 0x000000388848723c */ /* 0x000ff00000001814 */
[----:B------:R-:W-:Y:S01]  /*d980*/  HMMA.16816.F32 R20, R132, R54, RZ ;  /* 0x000000368414723c */ /* 0x000fe200000018ff */
[----:B------:R-:W1:Y:S07]  /*d990*/  LDSM.16.M88.4 R52, [R201+0x3800] ;  /* 0x00380000c934783b */ /* 0x000e6e0000000200 */
[----:B------:R-:W-:Y:S01]  /*d9a0*/  HMMA.16816.F32 R104, R136, R58, R16 ;  /* 0x0000003a8868723c */ /* 0x000fe20000001810 */
[----:B------:R-:W2:Y:S07]  /*d9b0*/  LDSM.16.M88.4 R56, [R2+0x1800] ;  /* 0x001800000238783b */ /* 0x000eae0000000200 */
[----:B------:R-:W-:Y:S08]  /*d9c0*/  HMMA.16816.F32 R16, R132, R64, RZ ;  /* 0x000000408410723c */ /* 0x000ff000000018ff */
[----:B------:R-:W-:Y:S08]  /*d9d0*/  HMMA.16816.F32 R64, R136, R118, R4 ;  /* 0x000000768840723c */ /* 0x000ff00000001804 */
[----:B------:R-:W-:Y:S01]  /*d9e0*/  HMMA.16816.F32 R4, R156, R42, R92 ;  /* 0x0000002a9c04723c */ /* 0x000fe2000000185c */
[----:B------:R-:W4:Y:S04]  /*d9f0*/  LDSM.16.M88.4 R40, [R200+-0x3000] ;  /* 0xffd00000c828783b */ /* 0x000f280000000200 */
[----:B------:R-:W-:Y:S03]  /*da00*/  LDSM.16.M88.4 R92, [R201+0x4000] ;  /* 0x00400000c95c783b */ /* 0x000fe60000000200 */
[----:B------:R-:W-:Y:S08]  /*da10*/  HMMA.16816.F32 R140, R136, R122, R12 ;  /* 0x0000007a888c723c */ /* 0x000ff0000000180c */
[----:B---3--:R-:W-:Y:S08]  /*da20*/  HMMA.16816.F32 R12, R168, R28, R24 ;  /* 0x0000001ca80c723c */ /* 0x008ff00000001818 */
[C---:B-----5:R-:W-:Y:S01]  /*da30*/  HMMA.16816.F32 R144, R136.reuse, R116, R8 ;  /* 0x000000748890723c */ /* 0x060fe20000001808 */
[----:B------:R-:W3:Y:S07]  /*da40*/  LDSM.16.M88.4 R8, [R2+0x2000] ;  /* 0x002000000208783b */ /* 0x000eee0000000200 */
[C---:B------:R-:W-:Y:S01]  /*da50*/  HMMA.16816.F32 R100, R136.reuse, R60, R32 ;  /* 0x0000003c8864723c */ /* 0x040fe20000001820 */
[----:B------:R-:W1:Y:S07]  /*da60*/  LDSM.16.M88.4 R32, [R2+0x1000] ;  /* 0x001000000220783b */ /* 0x000e6e0000000200 */
[----:B------:R-:W-:Y:S08]  /*da70*/  HMMA.16816.F32 R48, R136, R120, R16 ;  /* 0x000000788830723c */ /* 0x000ff00000001810 */
[----:B------:R-:W-:Y:S01]  /*da80*/  HMMA.16816.F32 R16, R156, R44, R108 ;  /* 0x0000002c9c10723c */ /* 0x000fe2000000186c */
[----:B------:R-:W-:Y:S07]  /*da90*/  LDSM.16.M88.4 R108, [R200] ;  /* 0x00000000c86c783b */ /* 0x000fee0000000200 */
[----:B------:R-:W-:Y:S01]  /*daa0*/  HMMA.16816.F32 R60, R136, R90, R20 ;  /* 0x0000005a883c723c */ /* 0x000fe20000001814 */
[----:B------:R-:W3:Y:S04]  /*dab0*/  LDSM.16.M88.4 R20, [R2+0x2800] ;  /* 0x002800000214783b */ /* 0x000ee80000000200 */
[----:B------:R-:W-:Y:S03]  /*dac0*/  LDSM.16.M88.4 R88, [R206+0x4000] ;  /* 0x00400000ce58783b */ /* 0x000fe60000000200 */
[----:B------:R-:W-:Y:S01]  /*dad0*/  HMMA.16816.F32 R112, R156, R46, R112 ;  /* 0x0000002e9c70723c */ /* 0x000fe20000001870 */
[----:B------:R-:W3:Y:S07]  /*dae0*/  LDSM.16.M88.4 R44, [R2+0x3000] ;  /* 0x00300000022c783b */ /* 0x000eee0000000200 */
[----:B------:R-:W-:Y:S08]  /*daf0*/  HMMA.16816.F32 R4, R168, R30, R4 ;  /* 0x0000001ea804723c */ /* 0x000ff00000001804 */
[----:B-1----:R-:W-:Y:S08]  /*db00*/  HMMA.16816.F32 R12, R176, R52, R12 ;  /* 0x00000034b00c723c */ /* 0x002ff0000000180c */
[----:B--2---:R-:W-:Y:S01]  /*db10*/  HMMA.16816.F32 R120, R156, R58, R104 ;  /* 0x0000003a9c78723c */ /* 0x004fe20000001868 */
[----:B------:R-:W1:Y:S07]  /*db20*/  LDSM.16.M88.4 R104, [R2+0x3800] ;  /* 0x003800000268783b */ /* 0x000e6e0000000200 */
[----:B----4-:R-:W-:Y:S08]  /*db30*/  HMMA.16816.F32 R16, R168, R40, R16 ;  /* 0x00000028a810723c */ /* 0x010ff00000001810 */
[C---:B---3--:R-:W-:Y:S08]  /*db40*/  HMMA.16816.F32 R116, R156.reuse, R8, R96 ;  /* 0x000000089c74723c */ /* 0x048ff00000001860 */
[----:B------:R-:W-:Y:S01]  /*db50*/  HMMA.16816.F32 R96, R156, R10, R60 ;  /* 0x0000000a9c60723c */ /* 0x000fe2000000183c */
[----:B------:R-:W2:Y:S07]  /*db60*/  LDSM.16.M88.4 R60, [R200+-0x800] ;  /* 0xfff80000c83c783b */ /* 0x000eae0000000200 */
[----:B------:R-:W-:Y:S01]  /*db70*/  HMMA.16816.F32 R4, R176, R54, R4 ;  /* 0x00000036b004723c */ /* 0x000fe20000001804 */
[----:B------:R-:W3:Y:S07]  /*db80*/  LDSM.16.M88.4 R52, [R200+-0x2000] ;  /* 0xffe00000c834783b */ /* 0x000eee0000000200 */
[C---:B------:R-:W-:Y:S08]  /*db90*/  HMMA.16816.F32 R100, R156.reuse, R32, R100 ;  /* 0x000000209c64723c */ /* 0x040ff00000001864 */
[----:B------:R-:W-:Y:S01]  /*dba0*/  HMMA.16816.F32 R124, R156, R34, R84 ;  /* 0x000000229c7c723c */ /* 0x000fe20000001854 */
[----:B------:R-:W4:Y:S07]  /*dbb0*/  LDSM.16.M88.4 R32, [R200+-0x1000] ;  /* 0xfff00000c820783b */ /* 0x000f2e0000000200 */
[----:B------:R-:W-:Y:S08]  /*dbc0*/  HMMA.16816.F32 R12, R180, R80, R12 ;  /* 0x00000050b40c723c */ /* 0x000ff0000000180c */
[C---:B------:R-:W-:Y:S01]  /*dbd0*/  HMMA.16816.F32 R84, R156.reuse, R20, R48 ;  /* 0x000000149c54723c */ /* 0x040fe20000001830 */
[----:B------:R-:W-:Y:S07]  /*dbe0*/  LDSM.16.M88.4 R48, [R200+-0x1800] ;  /* 0xffe80000c830783b */ /* 0x000fee0000000200 */
[C---:B------:R-:W-:Y:S08]  /*dbf0*/  HMMA.16816.F32 R28, R156.reuse, R22, R140 ;  /* 0x000000169c1c723c */ /* 0x040ff0000000188c */
[----:B------:R-:W-:Y:S08]  /*dc00*/  HMMA.16816.F32 R24, R156, R44, R144 ;  /* 0x0000002c9c18723c */ /* 0x000ff00000001890 */
[----:B------:R-:W-:Y:S01]  /*dc10*/  HMMA.16816.F32 R20, R168, R42, R112 ;  /* 0x0000002aa814723c */ /* 0x000fe20000001870 */
[----:B------:R-:W1:Y:S07]  /*dc20*/  LDSM.16.M88.4 R40, [R201+0x4800] ;  /* 0x00480000c928783b */ /* 0x000e6e0000000200 */
[----:B------:R-:W-:Y:S08]  /*dc30*/  HMMA.16816.F32 R16, R176, R92, R16 ;  /* 0x0000005cb010723c */ /* 0x000ff00000001810 */
[----:B------:R-:W-:Y:S08]  /*dc40*/  HMMA.16816.F32 R128, R156, R56, R72 ;  /* 0x000000389c80723c */ /* 0x000ff00000001848 */
[----:B------:R-:W-:Y:S01]  /*dc50*/  HMMA.16816.F32 R8, R180, R82, R4 ;  /* 0x00000052b408723c */ /* 0x000fe20000001804 */
[----:B------:R-:W-:Y:S07]  /*dc60*/  LDSM.16.M88.4 R80, [R201+0x5000] ;  /* 0x00500000c950783b */ /* 0x000fee0000000200 */
[----:B------:R-:W-:Y:S08]  /*dc70*/  HMMA.16816.F32 R64, R156, R46, R64 ;  /* 0x0000002e9c40723c */ /* 0x000ff00000001840 */
[C---:B------:R-:W-:Y:S08]  /*dc80*/  HMMA.16816.F32 R72, R168.reuse, R76, R100 ;  /* 0x0000004ca848723c */ /* 0x040ff00000001864 */
[----:B------:R-:W-:Y:S01]  /*dc90*/  HMMA.16816.F32 R44, R168, R78, R124 ;  /* 0x0000004ea82c723c */ /* 0x000fe2000000187c */
[----:B------:R-:W4:Y:S07]  /*dca0*/  LDSM.16.M88.4 R76, [R2+0x4000] ;  /* 0x00400000024c783b */ /* 0x000f2e0000000200 */
[----:B-1----:R-:W-:Y:S08]  /*dcb0*/  HMMA.16816.F32 R4, R188, R104, R12 ;  /* 0x00000068bc04723c */ /* 0x002ff0000000180c */
[----:B--2---:R-:W-:Y:S08]  /*dcc0*/  HMMA.16816.F32 R112, R168, R60, R24 ;  /* 0x0000003ca870723c */ /* 0x004ff00000001818 */
[----:B------:R-:W-:Y:S08]  /*dcd0*/  HMMA.16816.F32 R24, R176, R94, R20 ;  /* 0x0000005eb018723c */ /* 0x000ff00000001814 */
[----:B------:R-:W-:Y:S08]  /*dce0*/  HMMA.16816.F32 R20, R180, R88, R16 ;  /* 0x00000058b414723c */ /* 0x000ff00000001810 */
[C---:B---3--:R-:W-:Y:S08]  /*dcf0*/  HMMA.16816.F32 R56, R168.reuse, R52, R128 ;  /* 0x00000034a838723c */ /* 0x048ff00000001880 */
[C---:B------:R-:W-:Y:S08]  /*dd00*/  HMMA.16816.F32 R52, R168.reuse, R54, R120 ;  /* 0x00000036a834723c */ /* 0x040ff00000001878 */
[C---:B----4-:R-:W-:Y:S08]  /*dd10*/  HMMA.16816.F32 R84, R168.reuse, R32, R84 ;  /* 0x00000020a854723c */ /* 0x050ff00000001854 */
[----:B------:R-:W-:Y:S01]  /*dd20*/  HMMA.16816.F32 R100, R168, R34, R28 ;  /* 0x00000022a864723c */ /* 0x000fe2000000181c */
[----:B------:R-:W1:Y:S04]  /*dd30*/  LDSM.16.M88.4 R32, [R206+0x4800] ;  /* 0x00480000ce20783b */ /* 0x000e680000000200 */
[----:B------:R-:W-:Y:S03]  /*dd40*/  LDSM.16.M88.4 R28, [R206+0x5000] ;  /* 0x00500000ce1c783b */ /* 0x000fe60000000200 */
[----:B------:R-:W-:Y:S08]  /*dd50*/  HMMA.16816.F32 R16, R188, R106, R8 ;  /* 0x0000006abc10723c */ /* 0x000ff00000001808 */
[----:B------:R-:W-:Y:S01]  /*dd60*/  HMMA.16816.F32 R92, R168, R62, R64 ;  /* 0x0000003ea85c723c */ /* 0x000fe20000001840 */
[----:B------:R-:W2:Y:S07]  /*dd70*/  LDSM.16.M88.4 R60, [R200+0x800] ;  /* 0x00080000c83c783b */ /* 0x000eae0000000200 */
[----:B------:R-:W-:Y:S08]  /*dd80*/  HMMA.16816.F32 R4, R192, R108, R4 ;  /* 0x0000006cc004723c */ /* 0x000ff00000001804 */
[----:B------:R-:W-:Y:S08]  /*dd90*/  HMMA.16816.F32 R12, R176, R40, R72 ;  /* 0x00000028b00c723c */ /* 0x000ff00000001848 */
[----:B------:R-:W-:Y:S08]  /*dda0*/  HMMA.16816.F32 R8, R188, R76, R20 ;  /* 0x0000004cbc08723c */ /* 0x000ff00000001814 */
[----:B------:R-:W-:Y:S01]  /*ddb0*/  HMMA.16816.F32 R24, R180, R90, R24 ;  /* 0x0000005ab418723c */ /* 0x000fe20000001818 */
[----:B------:R-:W-:-:S04]  /*ddc0*/  FMUL.FTZ R0, R4, c[0x0][0x320] ;  /* 0x0000c80004007a20 */ /* 0x000fc80000410000 */
[----:B------:R3:W4:Y:S03]  /*ddd0*/  MUFU.TANH R121, R0 ;  /* 0x0000000000797308 */ /* 0x0007260000002400 */
[C---:B------:R-:W-:Y:S01]  /*dde0*/  HMMA.16816.F32 R64, R176.reuse, R80, R56 ;  /* 0x00000050b040723c */ /* 0x040fe20000001838 */
[----:B------:R-:W-:Y:S07]  /*ddf0*/  LDSM.16.M88.4 R56, [R201+0x6000] ;  /* 0x00600000c938783b */ /* 0x000fee0000000200 */
[----:B------:R-:W-:Y:S01]  /*de00*/  HMMA.16816.F32 R80, R176, R82, R52 ;  /* 0x00000052b050723c */ /* 0x000fe20000001834 */
[----:B------:R-:W-:Y:S01]  /*de10*/  LDSM.16.M88.4 R52, [R2+0x4800] ;  /* 0x004800000234783b */ /* 0x000fe20000000200 */
[----:B---3--:R-:W-:-:S06]  /*de20*/  FMUL.FTZ R0, R5, c[0x0][0x320] ;  /* 0x0000c80005007a20 */ /* 0x008fcc0000410000 */
[----:B------:R-:W-:Y:S01]  /*de30*/  HMMA.16816.F32 R16, R192, R110, R16 ;  /* 0x0000006ec010723c */ /* 0x000fe20000001810 */
[----:B------:R3:W1:Y:S07]  /*de40*/  MUFU.TANH R120, R0 ;  /* 0x0000000000787308 */ /* 0x00066e0000002400 */
[C---:B------:R-:W-:Y:S08]  /*de50*/  HMMA.16816.F32 R116, R168.reuse, R48, R116 ;  /* 0x00000030a874723c */ /* 0x040ff00000001874 */
[----:B------:R-:W-:Y:S01]  /*de60*/  HMMA.16816.F32 R96, R168, R50, R96 ;  /* 0x00000032a860723c */ /* 0x000fe20000001860 */
[----:B---3--:R-:W-:-:S04]  /*de70*/  FMUL.FTZ R0, R6, c[0x0][0x320] ;  /* 0x0000c80006007a20 */ /* 0x008fc80000410000 */
[----:B------:R3:W2:Y:S03]  /*de80*/  MUFU.TANH R111, R0 ;  /* 0x00000000006f7308 */ /* 0x0006a60000002400 */
[----:B------:R-:W-:Y:S01]  /*de90*/  HMMA.16816.F32 R48, R176, R42, R44 ;  /* 0x0000002ab030723c */ /* 0x000fe2000000182c */
[----:B------:R-:W4:Y:S04]  /*dea0*/  LDSM.16.M88.4 R44, [R201+0x5800] ;  /* 0x00580000c92c783b */ /* 0x000f280000000200 */
[----:B------:R-:W4:Y:S03]  /*deb0*/  LDSM.16.M88.4 R40, [R200+0x1000] ;  /* 0x00100000c828783b */ /* 0x000f260000000200 */
[----:B-1----:R-:W-:Y:S01]  /*dec0*/  HMMA.16816.F32 R12, R180, R32, R12 ;  /* 0x00000020b40c723c */ /* 0x002fe2000000180c */
[----:B---3--:R-:W-:-:S07]  /*ded0*/  FMUL.FTZ R0, R7, c[0x0][0x320] ;  /* 0x0000c80007007a20 */ /* 0x008fce0000410000 */
[----:B--2---:R-:W-:Y:S01]  /*dee0*/  HMMA.16816.F32 R4, R192, R60, R8 ;  /* 0x0000003cc004723c */ /* 0x004fe20000001808 */
[----:B------:R1:W2:Y:S07]  /*def0*/  MUFU.TANH R110, R0 ;  /* 0x00000000006e7308 */ /* 0x0002ae0000002400 */
[----:B------:R-:W-:Y:S08]  /*df00*/  HMMA.16816.F32 R8, R188, R78, R24 ;  /* 0x0000004ebc08723c */ /* 0x000ff00000001818 */
[----:B------:R-:W-:Y:S01]  /*df10*/  HMMA.16816.F32 R20, R180, R34, R48 ;  /* 0x00000022b414723c */ /* 0x000fe20000001830 */
[----:B-1----:R-:W-:Y:S01]  /*df20*/  FMUL.FTZ R0, R16, c[0x0][0x320] ;  /* 0x0000c80010007a20 */ /* 0x002fe20000410000 */
[----:B------:R-:W1:Y:S03]  /*df30*/  LDSM.16.M88.4 R32, [R2+0x5000] ;  /* 0x005000000220783b */ /* 0x000e660000000200 */
[----:B------:R3:W1:Y:S01]  /*df40*/  MUFU.TANH R109, R0 ;  /* 0x00000000006d7308 */ /* 0x0006620000002400 */
[----:B------:R-:W-:Y:S02]  /*df50*/  LDSM.16.M88.4 R48, [R2+0x5800] ;  /* 0x005800000230783b */ /* 0x000fe40000000200 */
[C---:B----4-:R-:W-:Y:S08]  /*df60*/  HMMA.16816.F32 R76, R176.reuse, R44, R116 ;  /* 0x0000002cb04c723c */ /* 0x050ff00000001874 */
[----:B------:R-:W-:Y:S01]  /*df70*/  HMMA.16816.F32 R72, R176, R46, R96 ;  /* 0x0000002eb048723c */ /* 0x000fe20000001860 */
[----:B------:R-:W4:Y:S01]  /*df80*/  LDSM.16.M88.4 R44, [R206+0x5800] ;  /* 0x00580000ce2c783b */ /* 0x000f220000000200 */
[----:B---3--:R-:W-:-:S04]  /*df90*/  FMUL.FTZ R0, R17, c[0x0][0x320] ;  /* 0x0000c80011007a20 */ /* 0x008fc80000410000 */
[----:B------:R3:W1:Y:S02]  /*dfa0*/  MUFU.TANH R108, R0 ;  /* 0x00000000006c7308 */ /* 0x0006640000002400 */
[----:B---3--:R-:W-:-:S06]  /*dfb0*/  FMUL.FTZ R0, R18, c[0x0][0x320] ;  /* 0x0000c80012007a20 */ /* 0x008fcc0000410000 */
[----:B------:R3:W1:Y:S02]  /*dfc0*/  MUFU.TANH R107, R0 ;  /* 0x00000000006b7308 */ /* 0x0006640000002400 */
[----:B---3--:R-:W-:Y:S02]  /*dfd0*/  FMUL.FTZ R0, R19, c[0x0][0x320] ;  /* 0x0000c80013007a20 */ /* 0x008fe40000410000 */
[----:B------:R-:W-:Y:S04]  /*dfe0*/  HMMA.16816.F32 R16, R188, R52, R12 ;  /* 0x00000034bc10723c */ /* 0x000fe8000000180c */
[----:B------:R3:W1:Y:S04]  /*dff0*/  MUFU.TANH R106, R0 ;  /* 0x00000000006a7308 */ /* 0x0006680000002400 */
[----:B------:R-:W-:Y:S01]  /*e000*/  HMMA.16816.F32 R12, R192, R62, R8 ;  /* 0x0000003ec00c723c */ /* 0x000fe20000001808 */
[----:B------:R-:W2:Y:S07]  /*e010*/  LDSM.16.M88.4 R60, [R201+0x6800] ;  /* 0x00680000c93c783b */ /* 0x000eae0000000200 */
[----:B------:R-:W-:Y:S01]  /*e020*/  HMMA.16816.F32 R8, R180, R28, R64 ;  /* 0x0000001cb408723c */ /* 0x000fe20000001840 */
[----:B---3--:R-:W-:-:S04]  /*e030*/  FMUL.FTZ R0, R4, c[0x0][0x320] ;  /* 0x0000c80004007a20 */ /* 0x008fc80000410000 */
[----:B------:R3:W1:Y:S03]  /*e040*/  MUFU.TANH R105, R0 ;  /* 0x0000000000697308 */ /* 0x0006660000002400 */
[----:B------:R-:W-:Y:S08]  /*e050*/  HMMA.16816.F32 R24, R192, R40, R16 ;  /* 0x00000028c018723c */ /* 0x000ff00000001810 */
[----:B------:R-:W-:Y:S01]  /*e060*/  HMMA.16816.F32 R64, R176, R56, R84 ;  /* 0x00000038b040723c */ /* 0x000fe20000001854 */
[----:B---3--:R-:W-:-:S07]  /*e070*/  FMUL.FTZ R0, R5, c[0x0][0x320] ;  /* 0x0000c80005007a20 */ /* 0x008fce0000410000 */
[----:B-1----:R-:W-:Y:S01]  /*e080*/  HMMA.16816.F32 R16, R188, R32, R8 ;  /* 0x00000020bc10723c */ /* 0x002fe20000001808 */
[----:B------:R1:W3:Y:S02]  /*e090*/  MUFU.TANH R104, R0 ;  /* 0x0000000000687308 */ /* 0x0002e40000002400 */
[----:B-1----:R-:W-:-:S06]  /*e0a0*/  FMUL.FTZ R0, R6, c[0x0][0x320] ;  /* 0x0000c80006007a20 */ /* 0x002fcc0000410000 */
[----:B------:R1:W1:Y:S02]  /*e0b0*/  MUFU.TANH R91, R0 ;  /* 0x00000000005b7308 */ /* 0x0002640000002400 */
[----:B-1----:R-:W-:Y:S02]  /*e0c0*/  FMUL.FTZ R0, R7, c[0x0][0x320] ;  /* 0x0000c80007007a20 */ /* 0x002fe40000410000 */
[----:B------:R-:W-:Y:S01]  /*e0d0*/  HMMA.16816.F32 R4, R188, R54, R20 ;  /* 0x00000036bc04723c */ /* 0x000fe20000001814 */
[----:B------:R-:W1:Y:S03]  /*e0e0*/  LDSM.16.M88.4 R52, [R200+0x1800] ;  /* 0x00180000c834783b */ /* 0x000e660000000200 */
[----:B------:R2:W1:Y:S04]  /*e0f0*/  MUFU.TANH R90, R0 ;  /* 0x00000000005a7308 */ /* 0x0004680000002400 */
[----:B------:R-:W-:Y:S01]  /*e100*/  HMMA.16816.F32 R20, R180, R30, R80 ;  /* 0x0000001eb414723c */ /* 0x000fe20000001850 */
[----:B------:R-:W1:Y:S01]  /*e110*/  LDSM.16.M88.4 R28, [R206+0x6000] ;  /* 0x00600000ce1c783b */ /* 0x000e620000000200 */
[----:B--2---:R-:W-:-:S04]  /*e120*/  FMUL.FTZ R0, R12, c[0x0][0x320] ;  /* 0x0000c8000c007a20 */ /* 0x004fc80000410000 */
[----:B------:R2:W1:Y:S10]  /*e130*/  MUFU.TANH R89, R0 ;  /* 0x0000000000597308 */ /* 0x0004740000002400 */
[----:B------:R-:W-:Y:S01]  /*e140*/  HMMA.16816.F32 R4, R192, R42, R4 ;  /* 0x0000002ac004723c */ /* 0x000fe20000001804 */
[----:B------:R-:W1:Y:S07]  /*e150*/  LDSM.16.M88.4 R40, [R200+0x2000] ;  /* 0x00200000c828783b */ /* 0x000e6e0000000200 */
[----:B------:R-:W-:Y:S01]  /*e160*/  HMMA.16816.F32 R8, R188, R34, R20 ;  /* 0x00000022bc08723c */ /* 0x000fe20000001814 */
[----:B--2---:R-:W-:-:S07]  /*e170*/  FMUL.FTZ R0, R13, c[0x0][0x320] ;  /* 0x0000c8000d007a20 */ /* 0x004fce0000410000 */
[----:B----4-:R-:W-:Y:S01]  /*e180*/  HMMA.16816.F32 R20, R180, R46, R72 ;  /* 0x0000002eb414723c */ /* 0x010fe20000001848 */
[----:B------:R2:W4:Y:S07]  /*e190*/  MUFU.TANH R88, R0 ;  /* 0x0000000000587308 */ /* 0x00052e0000002400 */
[C---:B------:R-:W-:Y:S08]  /*e1a0*/  HMMA.16816.F32 R32, R176.reuse, R58, R100 ;  /* 0x0000003ab020723c */ /* 0x040ff00000001864 */
[----:B------:R-:W-:Y:S01]  /*e1b0*/  HMMA.16816.F32 R56, R176, R60, R112 ;  /* 0x0000003cb038723c */ /* 0x000fe20000001870 */
[----:B--2---:R-:W-:-:S04]  /*e1c0*/  FMUL.FTZ R0, R14, c[0x0][0x320] ;  /* 0x0000c8000e007a20 */ /* 0x004fc80000410000 */
[----:B------:R2:W1:Y:S02]  /*e1d0*/  MUFU.TANH R38, R0 ;  /* 0x0000000000267308 */ /* 0x0004640000002400 */
[----:B--2---:R-:W-:Y:S02]  /*e1e0*/  FMUL.FTZ R0, R15, c[0x0][0x320] ;  /* 0x0000c8000f007a20 */ /* 0x004fe40000410000 */
[----:B------:R-:W-:Y:S01]  /*e1f0*/  HMMA.16816.F32 R12, R180, R44, R76 ;  /* 0x0000002cb40c723c */ /* 0x000fe2000000184c */
[----:B------:R-:W-:Y:S03]  /*e200*/  LDSM.16.M88.4 R44, [R200+0x2800] ;  /* 0x00280000c82c783b */ /* 0x000fe60000000200 */
        /* <DEDUP_REMOVED lines=8> */
[----:B-1----:R-:W-:Y:S04]  /*e290*/  HMMA.16816.F32 R24, R192, R52, R16 ;  /* 0x00000034c018723c */ /* 0x002fe80000001810 */
[----:B------:R1:W2:Y:S04]  /*e2a0*/  MUFU.TANH R78, R0 ;  /* 0x00000000004e7308 */ /* 0x0002a80000002400 */
[----:B------:R-:W-:Y:S08]  /*e2b0*/  HMMA.16816.F32 R16, R188, R48, R12 ;  /* 0x00000030bc10723c */ /* 0x000ff0000000180c */
[----:B------:R-:W-:Y:S01]  /*e2c0*/  HMMA.16816.F32 R12, R180, R28, R64 ;  /* 0x0000001cb40c723c */ /* 0x000fe20000001840 */
[----:B-1----:R-:W-:-:S04]  /*e2d0*/  FMUL.FTZ R0, R4, c[0x0][0x320] ;  /* 0x0000c80004007a20 */ /* 0x002fc80000410000 */
[----:B------:R1:W1:Y:S02]  /*e2e0*/  MUFU.TANH R77, R0 ;  /* 0x00000000004d7308 */ /* 0x0002640000002400 */
[----:B-1----:R-:W-:-:S06]  /*e2f0*/  FMUL.FTZ R0, R5, c[0x0][0x320] ;  /* 0x0000c80005007a20 */ /* 0x002fcc0000410000 */
[----:B------:R1:W1:Y:S02]  /*e300*/  MUFU.TANH R76, R0 ;  /* 0x00000000004c7308 */ /* 0x0002640000002400 */
[----:B-1----:R-:W-:-:S06]  /*e310*/  FMUL.FTZ R0, R6, c[0x0][0x320] ;  /* 0x0000c80006007a20 */ /* 0x002fcc0000410000 */
[----:B------:R1:W1:Y:S02]  /*e320*/  MUFU.TANH R74, R0 ;  /* 0x00000000004a7308 */ /* 0x0002640000002400 */
[----:B-1----:R-:W-:Y:S02]  /*e330*/  FMUL.FTZ R0, R7, c[0x0][0x320] ;  /* 0x0000c80007007a20 */ /* 0x002fe40000410000 */
[----:B------:R-:W-:Y:S01]  /*e340*/  HMMA.16816.F32 R4, R192, R54, R8 ;  /* 0x00000036c004723c */ /* 0x000fe20000001808 */
[----:B------:R-:W1:Y:S03]  /*e350*/  LDSM.16.M88.4 R52, [R2+0x6000] ;  /* 0x006000000234783b */ /* 0x000e660000000200 */
[----:B------:R2:W1:Y:S04]  /*e360*/  MUFU.TANH R72, R0 ;  /* 0x0000000000487308 */ /* 0x0004680000002400 */
[----:B------:R-:W-:Y:S01]  /*e370*/  HMMA.16816.F32 R8, R188, R50, R20 ;  /* 0x00000032bc08723c */ /* 0x000fe20000001814 */
[----:B------:R-:W3:Y:S07]  /*e380*/  LDSM.16.M88.4 R48, [R206+0x6800] ;  /* 0x00680000ce30783b */ /* 0x000eee0000000200 */
[----:B------:R-:W-:Y:S01]  /*e390*/  HMMA.16816.F32 R20, R192, R40, R16 ;  /* 0x00000028c014723c */ /* 0x000fe20000001810 */
[----:B--2---:R-:W-:-:S04]  /*e3a0*/  FMUL.FTZ R0, R24, c[0x0][0x320] ;  /* 0x0000c80018007a20 */ /* 0x004fc80000410000 */
[----:B------:R2:W1:Y:S11]  /*e3b0*/  MUFU.TANH R70, R0 ;  /* 0x0000000000467308 */ /* 0x0004760000002400 */
[----:B------:R-:W-:Y:S01]  /*e3c0*/  HMMA.16816.F32 R8, R192, R42, R8 ;  /* 0x0000002ac008723c */ /* 0x000fe20000001808 */
[----:B--2---:R-:W-:-:S07]  /*e3d0*/  FMUL.FTZ R0, R25, c[0x0][0x320] ;  /* 0x0000c80019007a20 */ /* 0x004fce0000410000 */
[----:B-1----:R-:W-:Y:S01]  /*e3e0*/  HMMA.16816.F32 R16, R188, R52, R12 ;  /* 0x00000034bc10723c */ /* 0x002fe2000000180c */
[----:B------:R1:W2:Y:S07]  /*e3f0*/  MUFU.TANH R73, R0 ;  /* 0x0000000000497308 */ /* 0x0002ae0000002400 */
[----:B---3--:R-:W-:Y:S01]  /*e400*/  HMMA.16816.F32 R12, R180, R48, R56 ;  /* 0x00000030b40c723c */ /* 0x008fe20000001838 */
[----:B-1----:R-:W-:-:S04]  /*e410*/  FMUL.FTZ R0, R26, c[0x0][0x320] ;  /* 0x0000c8001a007a20 */ /* 0x002fc80000410000 */
[----:B------:R1:W3:Y:S02]  /*e420*/  MUFU.TANH R69, R0 ;  /* 0x0000000000457308 */ /* 0x0002e40000002400 */
[----:B-1----:R-:W-:Y:S02]  /*e430*/  FMUL.FTZ R0, R27, c[0x0][0x320] ;  /* 0x0000c8001b007a20 */ /* 0x002fe40000410000 */
[----:B------:R-:W-:Y:S01]  /*e440*/  HMMA.16816.F32 R24, R180, R30, R32 ;  /* 0x0000001eb418723c */ /* 0x000fe20000001820 */
[----:B------:R-:W1:Y:S03]  /*e450*/  LDSM.16.M88.4 R32, [R2+0x6800] ;  /* 0x006800000220783b */ /* 0x000e660000000200 */
[----:B------:R2:W1:Y:S01]  /*e460*/  MUFU.TANH R67, R0 ;  /* 0x0000000000437308 */ /* 0x0004620000002400 */
[----:B------:R-:W3:Y:S01]  /*e470*/  LDSM.16.M88.4 R28, [R200+0x3000] ;  /* 0x00300000c81c783b */ /* 0x000ee20000000200 */
[----:B------:R-:W-:-:S04]  /*e480*/  DEPBAR.LE SB0, 0x0 ;  /* 0x000080000000791a */ /* 0x000fc80000000000 */
[----:B--2---:R-:W-:-:S04]  /*e490*/  FMUL.FTZ R0, R4, c[0x0][0x320] ;  /* 0x0000c80004007a20 */ /* 0x004fc80000410000 */
[----:B------:R2:W1:Y:S10]  /*e4a0*/  MUFU.TANH R66, R0 ;  /* 0x0000000000427308 */ /* 0x0004740000002400 */
[----:B------:R-:W-:Y:S01]  /*e4b0*/  HMMA.16816.F32 R24, R188, R54, R24 ;  /* 0x00000036bc18723c */ /* 0x000fe20000001818 */
[----:B--2---:R-:W-:-:S07]  /*e4c0*/  FMUL.FTZ R0, R5, c[0x0][0x320] ;  /* 0x0000c80005007a20 */ /* 0x004fce0000410000 */
[----:B-1----:R-:W-:Y:S01]  /*e4d0*/  HMMA.16816.F32 R12, R188, R32, R12 ;  /* 0x00000020bc0c723c */ /* 0x002fe2000000180c */
[----:B------:R1:W2:Y:S02]  /*e4e0*/  MUFU.TANH R65, R0 ;  /* 0x0000000000417308 */ /* 0x0002a40000002400 */
[----:B-1----:R-:W-:-:S06]  /*e4f0*/  FMUL.FTZ R0, R6, c[0x0][0x320] ;  /* 0x0000c80006007a20 */ /* 0x002fcc0000410000 */
[----:B------:R1:W1:Y:S02]  /*e500*/  MUFU.TANH R64, R0 ;  /* 0x0000000000407308 */ /* 0x0002640000002400 */
[----:B-1----:R-:W-:Y:S02]  /*e510*/  FMUL.FTZ R0, R7, c[0x0][0x320] ;  /* 0x0000c80007007a20 */ /* 0x002fe40000410000 */
[----:B------:R-:W-:Y:S04]  /*e520*/  HMMA.16816.F32 R4, R176, R62, R92 ;  /* 0x0000003eb004723c */ /* 0x000fe8000000185c */
[----:B------:R1:W1:Y:S02]  /*e530*/  MUFU.TANH R61, R0 ;  /* 0x00000000003d7308 */ /* 0x0002640000002400 */
[----:B-1----:R-:W-:-:S06]  /*e540*/  FMUL.FTZ R0, R20, c[0x0][0x320] ;  /* 0x0000c80014007a20 */ /* 0x002fcc0000410000 */
[----:B------:R1:W1:Y:S11]  /*e550*/  MUFU.TANH R60, R0 ;  /* 0x00000000003c7308 */ /* 0x0002760000002400 */
[----:B------:R-:W-:Y:S01]  /*e560*/  @!UPT UIADD3 URZ, URZ, URZ, URZ ;  /* 0x0000003f3f3ff290 */ /* 0x000fe2000fffe03f */
[----:B------:R-:W-:Y:S01]  /*e570*/  HMMA.16816.F32 R4, R180, R50, R4 ;  /* 0x00000032b404723c */ /* 0x000fe20000001804 */
[----:B-1----:R-:W-:-:S04]  /*e580*/  FMUL.FTZ R0, R21, c[0x0][0x320] ;  /* 0x0000c80015007a20 */ /* 0x002fc80000410000 */
[----:B------:R1:W1:Y:S11]  /*e590*/  MUFU.TANH R53, R0 ;  /* 0x0000000000357308 */ /* 0x0002760000002400 */
[----:B------:R-:W-:Y:S08]  /*e5a0*/  @!UPT UIADD3 URZ, URZ, URZ, URZ ;  /* 0x0000003f3f3ff290 */ /* 0x000ff0000fffe03f */
[----:B------:R-:W-:Y:S01]  /*e5b0*/  HMMA.16816.F32 R4, R188, R34, R4 ;  /* 0x00000022bc04723c */ /* 0x000fe20000001804 */
[----:B-1----:R-:W-:-:S04]  /*e5c0*/  FMUL.FTZ R0, R22, c[0x0][0x320] ;  /* 0x0000c80016007a20 */ /* 0x002fc80000410000 */
[----:B------:R1:W1:Y:S11]  /*e5d0*/  MUFU.TANH R52, R0 ;  /* 0x0000000000347308 */ /* 0x0002760000002400 */
[----:B------:R-:W-:Y:S08]  /*e5e0*/  @!UPT UIADD3 URZ, URZ, URZ, URZ ;  /* 0x0000003f3f3ff290 */ /* 0x000ff0000fffe03f */
[----:B---3--:R-:W-:Y:S01]  /*e5f0*/  HMMA.16816.F32 R4, R192, R30, R4 ;  /* 0x0000001ec004723c */ /* 0x008fe20000001804 */
[----:B-1----:R-:W-:-:S07]  /*e600*/  FMUL.FTZ R0, R23, c[0x0][0x320] ;  /* 0x0000c80017007a20 */ /* 0x002fce0000410000 */
[C---:B------:R-:W-:Y:S01]  /*e610*/  HMMA.16816.F32 R20, R192.reuse, R44, R16 ;  /* 0x0000002cc014723c */ /* 0x040fe20000001810 */
[----:B------:R1:W3:Y:S07]  /*e620*/  MUFU.TANH R49, R0 ;  /* 0x0000000000317308 */ /* 0x0002ee0000002400 */
        /* <DEDUP_REMOVED lines=42> */
[----:B------:R-:W-:Y:S06]  /*e8d0*/  BAR.SYNC.DEFER_BLOCKING 0x0 ;  /* 0x0000000000007b1d */ /* 0x000fec0000010000 */
[----:B------:R-:W-:Y:S05]  /*e8e0*/  @!P0 BRA `(.L_x_332) ;  /* 0x0000034000008947 */ /* 0x000fea0003800000 */
[----:B-1234-:R-:W-:Y:S02]  /*e8f0*/  IADD3 R0, R241, -0x2, RZ ;  /* 0xfffffffef1007810 */ /* 0x01efe40007ffe0ff */
[----:B------:R-:W-:Y:S02]  /*e900*/  ISETP.GE.AND P3, PT, R228, 0x1, PT ;  /* 0x00000001e400780c */ /* 0x000fe40003f66270 */
[----:B------:R-:W-:-:S02]  /*e910*/  SHF.R.S32.HI R2, RZ, 0x1f, R0 ;  /* 0x0000001fff027819 */ /* 0x000fc40000011400 */
[C---:B------:R-:W-:Y:S02]  /*e920*/  ISETP.GE.AND P2, PT, R228.reuse, 0x21, PT ;  /* 0x00000021e400780c */ /* 0x040fe40003f46270 */
[----:B------:R-:W-:Y:S01]  /*e930*/  ISETP.GE.AND P1, PT, R228, 0x41, PT ;  /* 0x00000041e400780c */ /* 0x000fe20003f26270 */
[----:B------:R-:W-:Y:S02]  /*e940*/  IMAD R4, R2, c[0x0][0x1e0], RZ ;  /* 0x0000780002047a24 */ /* 0x000fe400078e02ff */
[----:B------:R-:W-:-:S04]  /*e950*/  IMAD.WIDE.U32 R2, R0, c[0x0][0x1e0], RZ ;  /* 0x0000780000027a25 */ /* 0x000fc800078e00ff */
        /* <DEDUP_REMOVED lines=12> */
[----:B------:R-:W-:Y:S02]  /*ea20*/  @P3 LEA.HI.X R9, R0, c[0x0][0x1cc], R4, 0x1, P0 ;  /* 0x0000730000093a11 */ /* 0x000fe400000f0c04 */
[----:B------:R-:W-:Y:S01]  /*ea30*/  @P2 IADD3 R0, P4, R5, R152, RZ ;  /* 0x0000009805002210 */ /* 0x000fe20007f9e0ff */
[----:B------:R-:W-:Y:S01]  /*ea40*/  @P1 IMAD.MOV.U32 R5, RZ, RZ, c[0x0][0x1e0] ;  /* 0x00007800ff051624 */ /* 0x000fe200078e00ff */
        /* <DEDUP_REMOVED lines=30> */
.L_x_332:
[----:B--234-:R-:W-:Y:S05]  /*ec30*/  BSYNC B0 ;  /* 0x0000000000007941 */ /* 0x01cfea0003800000 */
.L_x_331:
[----:B-1----:R-:W-:Y:S01]  /*ec40*/  LEA.HI R0, R217, R250, RZ, 0x5 ;  /* 0x000000fad9007211 */ /* 0x002fe200078f28ff */
[----:B------:R-:W0:Y:S03]  /*ec50*/  LDGDEPBAR ;  /* 0x00000000000079af */ /* 0x000e260000000000 */
[----:B------:R-:W-:-:S05]  /*ec60*/  LOP3.LUT R0, R0, 0xffffffe0, RZ, 0xc0, !PT ;  /* 0xffffffe000007812 */ /* 0x000fca00078ec0ff */
[----:B------:R-:W-:-:S05]  /*ec70*/  IMAD.IADD R0, R250, 0x1, -R0 ;  /* 0x00000001fa007824 */ /* 0x000fca00078e0a00 */
[----:B------:R-:W-:-:S04]  /*ec80*/  SHF.R.S32.HI R2, RZ, 0x1f, R0 ;  /* 0x0000001fff027819 */ /* 0x000fc80000011400 */
[----:B------:R-:W-:-:S04]  /*ec90*/  LEA.HI R2, R2, R0, RZ, 0x2 ;  /* 0x0000000002027211 */ /* 0x000fc800078f10ff */
[----:B------:R-:W-:-:S05]  /*eca0*/  LOP3.LUT R2, R2, 0x7ffffffc, RZ, 0xc0, !PT ;  /* 0x7ffffffc02027812 */ /* 0x000fca00078ec0ff */
[----:B------:R-:W-:-:S04]  /*ecb0*/  IMAD.IADD R0, R0, 0x1, -R2 ;  /* 0x0000000100007824 */ /* 0x000fc800078e0a02 */
[----:B------:R-:W-:-:S04]  /*ecc0*/  IMAD.SHL.U32 R0, R0, 0x2, RZ ;  /* 0x0000000200007824 */ /* 0x000fc800078e00ff */
[----:B------:R-:W-:-:S05]  /*ecd0*/  IMAD.IADD R0, R149, 0x1, -R0 ;  /* 0x0000000195007824 */ /* 0x000fca00078e0a00 */
        /* <DEDUP_REMOVED lines=14> */
[----:B------:R-:W-:Y:S02]  /*edc0*/  FSEL R20, R107, -INF , P2 ;  /* 0xff8000006b147808 */ /* 0x000fe40001000000 */
[----:B------:R-:W-:Y:S02]  /*edd0*/  ISETP.GT.AND P2, PT, R0, 0x18, PT ;  /* 0x000000180000780c */ /* 0x000fe40003f44270 */
[----:B------:R-:W-:Y:S02]  /*ede0*/  FSEL R25, R104, -INF , P6 ;  /* 0xff80000068197808 */ /* 0x000fe40003000000 */
[----:B------:R-:W-:-:S02]  /*edf0*/  FMNMX.FTZ R2, R24, R2, !PT ;  /* 0x0000000218027209 */ /* 0x000fc40007810000 */
[----:B------:R-:W-:Y:S02]  /*ee00*/  FSEL R10, R111, -INF , P1 ;  /* 0xff8000006f0a7808 */ /* 0x000fe40000800000 */
[----:B------:R-:W-:Y:S02]  /*ee10*/  ISETP.GT.AND P5, PT, R0, 0x19, PT ;  /* 0x000000190000780c */ /* 0x000fe40003fa4270 */
[----:B------:R-:W-:Y:S02]  /*ee20*/  FSEL R11, R110, -INF , P0 ;  /* 0xff8000006e0b7808 */ /* 0x000fe40000000000 */
[----:B------:R-:W-:Y:S02]  /*ee30*/  FSEL R26, R89, -INF , P2 ;  /* 0xff800000591a7808 */ /* 0x000fe40001000000 */
[----:B------:R-:W-:Y:S02]  /*ee40*/  FMNMX.FTZ R2, R25, R2, !PT ;  /* 0x0000000219027209 */ /* 0x000fe40007810000 */
[----:B------:R-:W-:-:S02]  /*ee50*/  ISETP.GT.AND P1, PT, R0, 0x20, PT ;  /* 0x000000200000780c */ /* 0x000fc40003f24270 */
        /* <DEDUP_REMOVED lines=20> */
[----:B------:R-:W-:Y:S02]  /*efa0*/  FSEL R38, R38, -INF , P2 ;  /* 0xff80000026267808 */ /* 0x000fe40001000000 */
[----:B------:R-:W-:Y:S02]  /*efb0*/  FSEL R86, R76, -INF , P4 ;  /* 0xff8000004c567808 */ /* 0x000fe40002000000 */
[----:B------:R-:W-:Y:S02]  /*efc0*/  ISETP.GT.AND P5, PT, R0, 0x30, PT ;  /* 0x000000300000780c */ /* 0x000fe40003fa4270 */
        /* <DEDUP_REMOVED lines=8> */
[----:B------:R-:W-:Y:S02]  /*f050*/  FSEL R146, R73, -INF , P3 ;  /* 0xff80000049927808 */ /* 0x000fe40001800000 */
[C---:B------:R-:W-:Y:S02]  /*f060*/  ISETP.GT.AND P3, PT, R0.reuse, 0x38, PT ;  /* 0x000000380000780c */ /* 0x040fe40003f64270 */
        /* <DEDUP_REMOVED lines=23> */
[----:B------:R-:W-:Y:S02]  /*f1e0*/  FMNMX.FTZ R3, R148, R3, !PT ;  /* 0x0000000394037209 */ /* 0x000fe40007810000 */
[----:B------:R-:W-:Y:S02]  /*f1f0*/  FMNMX.FTZ R2, R153, R2, !PT ;  /* 0x0000000299027209 */ /* 0x000fe40007810000 */
[----:B------:R-:W-:Y:S02]  /*f200*/  FSEL R161, R44, -INF , P0 ;  /* 0xff8000002ca17808 */ /* 0x000fe40000000000 */
[----:B------:R-:W-:-:S02]  /*f210*/  FSEL R151, R64, -INF , P3 ;  /* 0xff80000040977808 */ /* 0x000fc40001800000 */
[----:B------:R-:W-:Y:S02]  /*f220*/  FSEL R155, R45, -INF , P5 ;  /* 0xff8000002d9b7808 */ /* 0x000fe40002800000 */
[----:B------:R-:W-:Y:S02]  /*f230*/  FMNMX.FTZ R3, R149, R3, !PT ;  /* 0x0000000395037209 */ /* 0x000fe40007810000 */
[----:B------:R-:W-:Y:S02]  /*f240*/  FMNMX.FTZ R2, R154, R2, !PT ;  /* 0x000000029a027209 */ /* 0x000fe40007810000 */
[----:B------:R-:W-:Y:S02]  /*f250*/  ISETP.GT.AND P0, PT, R0, 0x50, PT ;  /* 0x000000500000780c */ /* 0x000fe40003f04270 */
[----:B------:R-:W-:Y:S02]  /*f260*/  FSEL R162, R49, -INF , P1 ;  /* 0xff80000031a27808 */ /* 0x000fe40000800000 */
[----:B------:R-:W-:-:S02]  /*f270*/  FSEL R150, R61, -INF , P6 ;  /* 0xff8000003d967808 */ /* 0x000fc40003000000 */
[----:B------:R-:W-:Y:S02]  /*f280*/  FSEL R166, R41, -INF , P0 ;  /* 0xff80000029a67808 */ /* 0x000fe40000000000 */
[C---:B------:R-:W-:Y:S02]  /*f290*/  ISETP.GT.AND P1, PT, R0.reuse, 0x51, PT ;  /* 0x000000510000780c */ /* 0x040fe40003f24270 */
        /* <DEDUP_REMOVED lines=9> */
[----:B------:R-:W-:-:S02]  /*f330*/  FMNMX.FTZ R3, R160, R3, !PT ;  /* 0x00000003a0037209 */ /* 0x000fc40007810000 */
[----:B------:R-:W-:Y:S02]  /*f340*/  FMNMX.FTZ R2, R172, R2, !PT ;  /* 0x00000002ac027209 */ /* 0x000fe40007810000 */
[----:B------:R-:W-:Y:S02]  /*f350*/  ISETP.GT.AND P3, PT, R0, 0x60, PT ;  /* 0x000000600000780c */ /* 0x000fe40003f64270 */
        /* <DEDUP_REMOVED lines=9> */
[C---:B------:R-:W-:Y:S01]  /*f3f0*/  ISETP.GT.AND P1, PT, R0.reuse, 0x68, PT ;  /* 0x000000680000780c */ /* 0x040fe20003f24270 */
[----:B------:R-:W-:Y:S01]  /*f400*/  LDSM.16.MT88.4 R40, [R203+0x3800] ;  /* 0x00380000cb28783b */ /* 0x000fe20000004200 */
[----:B------:R-:W-:-:S02]  /*f410*/  ISETP.GT.AND P0, PT, R0, 0x69, PT ;  /* 0x000000690000780c */ /* 0x000fc40003f04270 */
[----:B------:R-:W-:Y:S02]  /*f420*/  ISETP.GT.AND P5, PT, R0, 0x51, PT ;  /* 0x000000510000780c */ /* 0x000fe40003fa4270 */
[----:B------:R-:W-:Y:S02]  /*f430*/  FSEL R215, R15, -INF , P2 ;  /* 0xff8000000fd77808 */ /* 0x000fe40001000000 */
[----:B------:R-:W-:Y:S02]  /*f440*/  FMNMX.FTZ R3, R163, R3, !PT ;  /* 0x00000003a3037209 */ /* 0x000fe40007810000 */
[----:B------:R-:W-:Y:S02]  /*f450*/  FMNMX.FTZ R0, R214, R2, !PT ;  /* 0x00000002d6007209 */ /* 0x000fe40007810000 */
[----:B------:R-:W-:Y:S02]  /*f460*/  FSEL R184, R34, -INF , P5 ;  /* 0xff80000022b87808 */ /* 0x000fe40002800000 */
[----:B------:R-:W-:-:S02]  /*f470*/  FSEL R216, R13, -INF , P1 ;  /* 0xff8000000dd87808 */ /* 0x000fc40000800000 */
[----:B------:R-:W-:Y:S02]  /*f480*/  FMNMX.FTZ R2, R175, R3, !PT ;  /* 0x00000003af027209 */ /* 0x000fe40007810000 */
[----:B------:R-:W-:Y:S02]  /*f490*/  FMNMX.FTZ R0, R215, R0, !PT ;  /* 0x00000000d7007209 */ /* 0x000fe40007810000 */
[----:B------:R-:W-:Y:S02]  /*f4a0*/  FSEL R186, R29, -INF , P6 ;  /* 0xff8000001dba7808 */ /* 0x000fe40003000000 */
[----:B------:R-:W-:Y:S02]  /*f4b0*/  FSEL R217, R12, -INF , P0 ;  /* 0xff8000000cd97808 */ /* 0x000fe40000000000 */
[----:B------:R-:W-:Y:S02]  /*f4c0*/  FMNMX.FTZ R2, R184, R2, !PT ;  /* 0x00000002b8027209 */ /* 0x000fe40007810000 */
[----:B------:R-:W-:-:S02]  /*f4d0*/  FMNMX.FTZ R0, R216, R0, !PT ;  /* 0x00000000d8007209 */ /* 0x000fc40007810000 */
[----:B------:R-:W-:Y:S02]  /*f4e0*/  FSEL R185, R28, -INF , P4 ;  /* 0xff8000001cb97808 */ /* 0x000fe40002000000 */
[----:B------:R-:W-:Y:S01]  /*f4f0*/  FMNMX.FTZ R2, R186, R2, !PT ;  /* 0x00000002ba027209 */ /* 0x000fe20007810000 */
[----:B------:R-:W-:Y:S01]  /*f500*/  LDSM.16.MT88.4 R28, [R205+0x3800] ;  /* 0x00380000cd1c783b */ /* 0x000fe20000004200 */
[----:B------:R-:W-:Y:S02]  /*f510*/  FMNMX.FTZ R0, R217, R0, !PT ;  /* 0x00000000d9007209 */ /* 0x000fe40007810000 */
[----:B------:R-:W-:Y:S02]  /*f520*/  FSEL R218, R19, -INF , P3 ;  /* 0xff80000013da7808 */ /* 0x000fe40001800000 */
[----:B------:R-:W-:Y:S01]  /*f530*/  FMNMX.FTZ R2, R185, R2, !PT ;  /* 0x00000002b9027209 */ /* 0x000fe20007810000 */
[----:B------:R-:W1:Y:S01]  /*f540*/  SHFL.BFLY PT, R4, R0, 0x2, 0x1f ;  /* 0x0c401f0000047f89 */ /* 0x000e6200000e0000 */
[----:B------:R-:W-:-:S02]  /*f550*/  FSEL R220, R18, -INF , P2 ;  /* 0xff80000012dc7808 */ /* 0x000fc40001000000 */
[----:B------:R-:W-:Y:S02]  /*f560*/  FMNMX.FTZ R2, R218, R2, !PT ;  /* 0x00000002da027209 */ /* 0x000fe40007810000 */
[----:B------:R-:W-:Y:S02]  /*f570*/  FSEL R219, R17, -INF , P1 ;  /* 0xff80000011db7808 */ /* 0x000fe40000800000 */
[----:B------:R-:W-:Y:S01]  /*f580*/  FMNMX.FTZ R2, R220, R2, !PT ;  /* 0x00000002dc027209 */ /* 0x000fe20007810000 */
[----:B------:R-:W-:Y:S01]  /*f590*/  LDSM.16.MT88.4 R16, [R202] ;  /* 0x00000000ca10783b */ /* 0x000fe20000004200 */
        /* <DEDUP_REMOVED lines=41> */
[C---:B------:R-:W-:Y:S08]  /*f830*/  HMMA.16816.F32 R76, R4.reuse, R16, RZ ;  /* 0x00000010044c723c */ /* 0x040ff000000018ff */
[----:B------:R-:W-:Y:S01]  /*f840*/  HMMA.16816.F32 R72, R4, R18, RZ ;  /* 0x000000120448723c */ /* 0x000fe200000018ff */
[----:B------:R-:W4:Y:S01]  /*f850*/  LDSM.16.MT88.4 R16, [R202+0x3800] ;  /* 0x00380000ca10783b */ /* 0x000f220000004200 */
[----:B---3--:R-:W-:-:S06]  /*f860*/  FFMA.FTZ R3, R25, c[0x0][0x2d0], -R2 ;  /* 0x0000b40019037a23 */ /* 0x008fcc0000010802 */
[C---:B-1----:R-:W-:Y:S01]  /*f870*/  HMMA.16816.F32 R56, R4.reuse, R8, RZ ;  /* 0x000000080438723c */ /* 0x042fe200000018ff */
[----:B------:R1:W3:Y:S07]  /*f880*/  MUFU.EX2 R232, R3 ;  /* 0x0000000300e87308 */ /* 0x0002ee0000000800 */
[C---:B------:R-:W-:Y:S01]  /*f890*/  HMMA.16816.F32 R48, R4.reuse, R10, RZ ;  /* 0x0000000a0430723c */ /* 0x040fe200000018ff */
[----:B------:R-:W5:Y:S07]  /*f8a0*/  LDSM.16.MT88.4 R8, [R204+0x3800] ;  /* 0x00380000cc08783b */ /* 0x000f6e0000004200 */
[----:B------:R-:W-:Y:S01]  /*f8b0*/  HMMA.16816.F32 R64, R4, R12, RZ ;  /* 0x0000000c0440723c */ /* 0x000fe200000018ff */
[----:B-1----:R-:W-:-:S04]  /*f8c0*/  FFMA.FTZ R3, R26, c[0x0][0x2d0], -R2 ;  /* 0x0000b4001a037a23 */ /* 0x002fc80000010802 */
[----:B------:R1:W-:Y:S03]  /*f8d0*/  MUFU.EX2 R226, R3 ;  /* 0x0000000300e27308 */ /* 0x0003e60000000800 */
[C---:B------:R-:W-:Y:S01]  /*f8e0*/  HMMA.16816.F32 R60, R4.reuse, R14, RZ ;  /* 0x0000000e043c723c */ /* 0x040fe200000018ff */
[----:B------:R-:W-:Y:S07]  /*f8f0*/  LDSM.16.MT88.4 R12, [R205+0x800] ;  /* 0x00080000cd0c783b */ /* 0x000fee0000004200 */
[----:B--2---:R-:W-:Y:S01]  /*f900*/  HMMA.16816.F32 R52, R4, R20, RZ ;  /* 0x000000140434723c */ /* 0x004fe200000018ff */
[----:B-1----:R-:W-:-:S02]  /*f910*/  FFMA.FTZ R3, R27, c[0x0][0x2d0], -R2 ;  /* 0x0000b4001b037a23 */ /* 0x002fc40000010802 */
[----:B------:R-:W1:Y:S05]  /*f920*/  LDSM.16.MT88.4 R24, [R203+0x800] ;  /* 0x00080000cb18783b */ /* 0x000e6a0000004200 */
[C---:B----4-:R-:W-:Y:S01]  /*f930*/  HMMA.16816.F32 R80, R4.reuse, R16, RZ ;  /* 0x000000100450723c */ /* 0x050fe200000018ff */
[----:B------:R2:W4:Y:S07]  /*f940*/  MUFU.EX2 R235, R3 ;  /* 0x0000000300eb7308 */ /* 0x00052e0000000800 */
[C---:B------:R-:W-:Y:S01]  /*f950*/  HMMA.16816.F32 R88, R4.reuse, R18, RZ ;  /* 0x000000120458723c */ /* 0x040fe200000018ff */
[----:B------:R-:W1:Y:S07]  /*f960*/  LDSM.16.MT88.4 R16, [R204+0x800] ;  /* 0x00080000cc10783b */ /* 0x000e6e0000004200 */
[C---:B------:R-:W-:Y:S01]  /*f970*/  HMMA.16816.F32 R44, R4.reuse, R22, RZ ;  /* 0x00000016042c723c */ /* 0x040fe200000018ff */
[--C-:B--2---:R-:W-:Y:S01]  /*f980*/  FFMA.FTZ R3, R32, c[0x0][0x2d0], -R0.reuse ;  /* 0x0000b40020037a23 */ /* 0x104fe20000010800 */
[----:B------:R-:W-:Y:S03]  /*f990*/  LDSM.16.MT88.4 R20, [R202+0x4000] ;  /* 0x00400000ca14783b */ /* 0x000fe60000004200 */
[----:B------:R2:W-:Y:S03]  /*f9a0*/  MUFU.EX2 R224, R3 ;  /* 0x0000000300e07308 */ /* 0x0005e60000000800 */
[C---:B------:R-:W-:Y:S08]  /*f9b0*/  HMMA.16816.F32 R100, R4.reuse, R40, RZ ;  /* 0x000000280464723c */ /* 0x040ff000000018ff */
[----:B------:R-:W-:Y:S01]  /*f9c0*/  HMMA.16816.F32 R40, R4, R42, RZ ;  /* 0x0000002a0428723c */ /* 0x000fe200000018ff */
[----:B--2---:R-:W-:-:S02]  /*f9d0*/  FFMA.FTZ R3, R33, c[0x0][0x2d0], -R0 ;  /* 0x0000b40021037a23 */ /* 0x004fc40000010800 */
[----:B------:R-:W2:Y:S05]  /*f9e0*/  LDSM.16.MT88.4 R32, [R202+0x800] ;  /* 0x00080000ca20783b */ /* 0x000eaa0000004200 */
[C---:B------:R-:W-:Y:S01]  /*f9f0*/  HMMA.16816.F32 R112, R4.reuse, R28, RZ ;  /* 0x0000001c0470723c */ /* 0x040fe200000018ff */
[----:B------:R1:W1:Y:S07]  /*fa00*/  MUFU.EX2 R222, R3 ;  /* 0x0000000300de7308 */ /* 0x00026e0000000800 */
[C---:B------:R-:W-:Y:S01]  /*fa10*/  HMMA.16816.F32 R120, R4.reuse, R30, RZ ;  /* 0x0000001e0478723c */ /* 0x040fe200000018ff */
[----:B------:R-:W2:Y:S07]  /*fa20*/  LDSM.16.MT88.4 R28, [R203+0x4000] ;  /* 0x00400000cb1c783b */ /* 0x000eae0000004200 */
[----:B-----5:R-:W-:Y:S01]  /*fa30*/  HMMA.16816.F32 R124, R4, R8, RZ ;  /* 0x00000008047c723c */ /* 0x020fe200000018ff */
[----:B-1----:R-:W-:-:S04]  /*fa40*/  FFMA.FTZ R3, R38, c[0x0][0x2d0], -R0 ;  /* 0x0000b40026037a23 */ /* 0x002fc80000010800 */
[----:B------:R1:W-:Y:S03]  /*fa50*/  MUFU.EX2 R223, R3 ;  /* 0x0000000300df7308 */ /* 0x0003e60000000800 */
[----:B------:R-:W-:Y:S01]  /*fa60*/  HMMA.16816.F32 R116, R4, R10, RZ ;  /* 0x0000000a0474723c */ /* 0x000fe200000018ff */
[----:B------:R-:W-:Y:S06]  /*fa70*/  LDSM.16.MT88.4 R8, [R204+0x4000] ;  /* 0x00400000cc08783b */ /* 0x000fec0000004200 */
[----:B---3--:R-:W-:-:S02]  /*fa80*/  F2FP.PACK_AB R4, R232, R227 ;  /* 0x000000e3e804723e */ /* 0x008fc400000000ff */
[----:B----4-:R-:W-:Y:S02]  /*fa90*/  F2FP.PACK_AB R6, R235, R226 ;  /* 0x000000e2eb06723e */ /* 0x010fe400000000ff */
        /* <DEDUP_REMOVED lines=8> */
[----:B-1----:R-:W-:-:S04]  /*fb20*/  FFMA.FTZ R3, R85, c[0x0][0x2d0], -R2 ;  /* 0x0000b40055037a23 */ /* 0x002fc80000010802 */
[----:B------:R1:W3:Y:S03]  /*fb30*/  MUFU.EX2 R211, R3 ;  /* 0x0000000300d37308 */ /* 0x0002e60000000800 */
[C---:B------:R-:W-:Y:S01]  /*fb40*/  HMMA.16816.F32 R60, R4.reuse, R14, R48 ;  /* 0x0000000e043c723c */ /* 0x040fe20000001830 */
[----:B------:R-:W4:Y:S07]  /*fb50*/  LDSM.16.MT88.4 R12, [R205+0x4000] ;  /* 0x00400000cd0c783b */ /* 0x000f2e0000004200 */
[----:B------:R-:W-:Y:S01]  /*fb60*/  HMMA.16816.F32 R56, R4, R16, R52 ;  /* 0x000000100438723c */ /* 0x000fe20000001834 */
[----:B-1----:R-:W-:-:S07]  /*fb70*/  FFMA.FTZ R3, R84, c[0x0][0x2d0], -R2 ;  /* 0x0000b40054037a23 */ /* 0x002fce0000010802 */
[C---:B------:R-:W-:Y:S01]  /*fb80*/  HMMA.16816.F32 R44, R4.reuse, R18, R44 ;  /* 0x00000012042c723c */ /* 0x040fe2000000182c */
[----:B------:R-:W1:Y:S01]  /*fb90*/  LDSM.16.MT88.4 R16, [R205+0x1000] ;  /* 0x00100000cd10783b */ /* 0x000e620000004200 */
[----:B------:R5:W-:Y:S06]  /*fba0*/  MUFU.EX2 R199, R3 ;  /* 0x0000000300c77308 */ /* 0x000bec0000000800 */
[C---:B------:R-:W-:Y:S01]  /*fbb0*/  HMMA.16816.F32 R108, R4.reuse, R24, R64 ;  /* 0x00000018046c723c */ /* 0x040fe20000001840 */
[----:B------:R-:W1:Y:S07]  /*fbc0*/  LDSM.16.MT88.4 R24, [R202+0x1000] ;  /* 0x00100000ca18783b */ /* 0x000e6e0000004200 */
[----:B--2---:R-:W-:Y:S01]  /*fbd0*/  HMMA.16816.F32 R128, R4, R32, R76 ;  /* 0x000000200480723c */ /* 0x004fe2000000184c */
[----:B-----5:R-:W-:-:S04]  /*fbe0*/  FFMA.FTZ R3, R86, c[0x0][0x2d0], -R2 ;  /* 0x0000b40056037a23 */ /* 0x020fc80000010802 */
[----:B------:R2:W5:Y:S03]  /*fbf0*/  MUFU.EX2 R212, R3 ;  /* 0x0000000300d47308 */ /* 0x0005660000000800 */
[C---:B------:R-:W-:Y:S01]  /*fc00*/  HMMA.16816.F32 R140, R4.reuse, R34, R72 ;  /* 0x00000022048c723c */ /* 0x040fe20000001848 */
[----:B------:R-:W-:Y:S07]  /*fc10*/  LDSM.16.MT88.4 R32, [R204+0x1000] ;  /* 0x00100000cc20783b */ /* 0x000fee0000004200 */
[----:B------:R-:W-:Y:S01]  /*fc20*/  HMMA.16816.F32 R52, R4, R20, R80 ;  /* 0x000000140434723c */ /* 0x000fe20000001850 */
[----:B--2---:R-:W-:-:S07]  /*fc30*/  FFMA.FTZ R3, R104, c[0x0][0x2d0], -R0 ;  /* 0x0000b40068037a23 */ /* 0x004fce0000010800 */
[C---:B------:R-:W-:Y:S01]  /*fc40*/  HMMA.16816.F32 R48, R4.reuse, R22, R88 ;  /* 0x000000160430723c */ /* 0x040fe20000001858 */
[----:B------:R-:W2:Y:S01]  /*fc50*/  LDSM.16.MT88.4 R20, [R203+0x1000] ;  /* 0x00100000cb14783b */ /* 0x000ea20000004200 */
[----:B------:R1:W-:Y:S06]  /*fc60*/  MUFU.EX2 R198, R3 ;  /* 0x0000000300c67308 */ /* 0x0003ec0000000800 */
[C---:B------:R-:W-:Y:S08]  /*fc70*/  HMMA.16816.F32 R76, R4.reuse, R30, R40 ;  /* 0x0000001e044c723c */ /* 0x040ff00000001828 */
[----:B----4-:R-:W-:Y:S01]  /*fc80*/  HMMA.16816.F32 R80, R4, R12, R112 ;  /* 0x0000000c0450723c */ /* 0x010fe20000001870 */
[----:B-1----:R-:W-:-:S04]  /*fc90*/  FFMA.FTZ R3, R87, c[0x0][0x2d0], -R0 ;  /* 0x0000b40057037a23 */ /* 0x002fc80000010800 */
[----:B------:R1:W4:Y:S03]  /*fca0*/  MUFU.EX2 R197, R3 ;  /* 0x0000000300c57308 */ /* 0x0003260000000800 */
[C---:B------:R-:W-:Y:S01]  /*fcb0*/  HMMA.16816.F32 R84, R4.reuse, R28, R100 ;  /* 0x0000001c0454723c */ /* 0x040fe20000001864 */
[----:B------:R-:W2:Y:S07]  /*fcc0*/  LDSM.16.MT88.4 R28, [R203+0x4800] ;  /* 0x00480000cb1c783b */ /* 0x000eae0000004200 */
[----:B------:R-:W-:Y:S01]  /*fcd0*/  HMMA.16816.F32 R72, R4, R14, R120 ;  /* 0x0000000e0448723c */ /* 0x000fe20000001878 */
[----:B------:R-:W-:Y:S01]  /*fce0*/  LDSM.16.MT88.4 R12, [R204+0x4800] ;  /* 0x00480000cc0c783b */ /* 0x000fe20000004200 */
[----:B-1----:R-:W-:-:S06]  /*fcf0*/  FFMA.FTZ R3, R105, c[0x0][0x2d0], -R0 ;  /* 0x0000b40069037a23 */ /* 0x002fcc0000010800 */
[C---:B------:R-:W-:Y:S01]  /*fd00*/  HMMA.16816.F32 R64, R4.reuse, R8, R124 ;  /* 0x000000080440723c */ /* 0x040fe2000000187c */
[----:B------:R1:W-:Y:S07]  /*fd10*/  MUFU.EX2 R196, R3 ;  /* 0x0000000300c47308 */ /* 0x0003ee0000000800 */
[----:B------:R-:W-:Y:S01]  /*fd20*/  HMMA.16816.F32 R40, R4, R10, R116 ;  /* 0x0000000a0428723c */ /* 0x000fe20000001874 */
[----:B------:R-:W-:Y:S06]  /*fd30*/  LDSM.16.MT88.4 R8, [R202+0x4800] ;  /* 0x00480000ca08783b */ /* 0x000fec0000004200 */
[----:B---3--:R-:W-:-:S02]  /*fd40*/  F2FP.PACK_AB R4, R211, R213 ;  /* 0x000000d5d304723e */ /* 0x008fc400000000ff */
[----:B-----5:R-:W-:Y:S01]  /*fd50*/  F2FP.PACK_AB R6, R212, R199 ;  /* 0x000000c7d406723e */ /* 0x020fe200000000ff */
[----:B-1----:R-:W-:Y:S01]  /*fd60*/  FFMA.FTZ R3, R106, c[0x0][0x2d0], -R0 ;  /* 0x0000b4006a037a23 */ /* 0x002fe20000010800 */
[----:B----4-:R-:W-:-:S03]  /*fd70*/  F2FP.PACK_AB R5, R197, R198 ;  /* 0x000000c6c505723e */ /* 0x010fc600000000ff */
[----:B------:R-:W1:Y:S02]  /*fd80*/  MUFU.EX2 R187, R3 ;  /* 0x0000000300bb7308 */ /* 0x000e640000000800 */
[----:B-1----:R-:W-:Y:S01]  /*fd90*/  F2FP.PACK_AB R7, R187, R196 ;  /* 0x000000c4bb07723e */ /* 0x002fe200000000ff */
[----:B------:R-:W-:-:S05]  /*fda0*/  FFMA.FTZ R3, R145, c[0x0][0x2d0], -R2 ;  /* 0x0000b40091037a23 */ /* 0x000fca0000010802 */
[----:B------:R1:W-:Y:S01]  /*fdb0*/  MUFU.EX2 R245, R3 ;  /* 0x0000000300f57308 */ /* 0x0003e20000000800 */
[C---:B------:R-:W-:Y:S08]  /*fdc0*/  HMMA.16816.F32 R104, R4.reuse, R16, R92 ;  /* 0x000000100468723c */ /* 0x040ff0000000185c */
[----:B------:R-:W-:Y:S01]  /*fdd0*/  HMMA.16816.F32 R112, R4, R18, R60 ;  /* 0x000000120470723c */ /* 0x000fe2000000183c */
[----:B------:R-:W3:Y:S01]  /*fde0*/  LDSM.16.MT88.4 R16, [R205+0x4800] ;  /* 0x00480000cd10783b */ /* 0x000ee20000004200 */
[----:B-1----:R-:W-:-:S06]  /*fdf0*/  FFMA.FTZ R3, R146, c[0x0][0x2d0], -R2 ;  /* 0x0000b40092037a23 */ /* 0x002fcc0000010802 */
[C---:B------:R-:W-:Y:S01]  /*fe00*/  HMMA.16816.F32 R124, R4.reuse, R24, R128 ;  /* 0x00000018047c723c */ /* 0x040fe20000001880 */
[----:B------:R1:W4:Y:S07]  /*fe10*/  MUFU.EX2 R244, R3 ;  /* 0x0000000300f47308 */ /* 0x00032e0000000800 */
[C---:B------:R-:W-:Y:S01]  /*fe20*/  HMMA.16816.F32 R140, R4.reuse, R26, R140 ;  /* 0x0000001a048c723c */ /* 0x040fe2000000188c */
[----:B------:R-:W5:Y:S07]  /*fe30*/  LDSM.16.MT88.4 R24, [R202+0x1800] ;  /* 0x00180000ca18783b */ /* 0x000f6e0000004200 */
[----:B--2---:R-:W-:Y:S01]  /*fe40*/  HMMA.16816.F32 R120, R4, R20, R108 ;  /* 0x000000140478723c */ /* 0x004fe2000000186c */
[----:B-1----:R-:W-:-:S04]  /*fe50*/  FFMA.FTZ R3, R144, c[0x0][0x2d0], -R2 ;  /* 0x0000b40090037a23 */ /* 0x002fc80000010802 */
[----:B------:R1:W-:Y:S03]  /*fe60*/  MUFU.EX2 R165, R3 ;  /* 0x0000000300a57308 */ /* 0x0003e60000000800 */
[C---:B------:R-:W-:Y:S01]  /*fe70*/  HMMA.16816.F32 R116, R4.reuse, R22, R96 ;  /* 0x000000160474723c */ /* 0x040fe20000001860 */
[----:B------:R-:W2:Y:S07]  /*fe80*/  LDSM.16.MT88.4 R20, [R203+0x1800] ;  /* 0x00180000cb14783b */ /* 0x000eae0000004200 */
[----:B------:R-:W-:Y:S01]  /*fe90*/  HMMA.16816.F32 R100, R4, R32, R56 ;  /* 0x000000200464723c */ /* 0x000fe20000001838 */
[----:B-1----:R-:W-:-:S07]  /*fea0*/  FFMA.FTZ R3, R147, c[0x0][0x2d0], -R2 ;  /* 0x0000b40093037a23 */ /* 0x002fce0000010802 */
[C---:B------:R-:W-:Y:S01]  /*feb0*/  HMMA.16816.F32 R44, R4.reuse, R34, R44 ;  /* 0x00000022042c723c */ /* 0x040fe2000000182c */
[----:B------:R-:W1:Y:S01]  /*fec0*/  LDSM.16.MT88.4 R32, [R205+0x1800] ;  /* 0x00180000cd20783b */ /* 0x000e620000004200 */
[----:B------:R3:W1:Y:S06]  /*fed0*/  MUFU.EX2 R167, R3 ;  /* 0x0000000300a77308 */ /* 0x00066c0000000800 */
[C---:B------:R-:W-:Y:S08]  /*fee0*/  HMMA.16816.F32 R92, R4.reuse, R28, R84 ;  /* 0x0000001c045c723c */ /* 0x040ff00000001854 */
[----:B------:R-:W-:Y:S01]  /*fef0*/  HMMA.16816.F32 R128, R4, R30, R76 ;  /* 0x0000001e0480723c */ /* 0x000fe2000000184c */
[----:B------:R-:W1:Y:S01]  /*ff00*/  LDSM.16.MT88.4 R28, [R204+0x1800] ;  /* 0x00180000cc1c783b */ /* 0x000e620000004200 */
[----:B---3--:R-:W-:-:S04]  /*ff10*/  FFMA.FTZ R3, R148, c[0x0][0x2d0], -R0 ;  /* 0x0000b40094037a23 */ /* 0x008fc80000010800 */
[----:B------:R3:W-:Y:S02]  /*ff20*/  MUFU.EX2 R243, R3 ;  /* 0x0000000300f37308 */ /* 0x0007e40000000800 */
[C---:B------:R-:W-:Y:S08]  /*ff30*/  HMMA.16816.F32 R88, R4.reuse, R16, R80 ;  /* 0x000000100458723c */ /* 0x040ff00000001850 */
[----:B------:R-:W-:Y:S01]  /*ff40*/  HMMA.16816.F32 R84, R4, R18, R72 ;  /* 0x000000120454723c */ /* 0x000fe20000001848 */
[----:B------:R-:W1:Y:S01]  /*ff50*/  LDSM.16.MT88.4 R16, [R205+0x5000] ;  /* 0x00500000cd10783b */ /* 0x000e620000004200 */
[----:B---3--:R-:W-:-:S06]  /*ff60*/  FFMA.FTZ R3, R149, c[0x0][0x2d0], -R0 ;  /* 0x0000b40095037a23 */ /* 0x008fcc0000010800 */
[C---:B------:R-:W-:Y:S01]  /*ff70*/  HMMA.16816.F32 R80, R4.reuse, R12, R64 ;  /* 0x0000000c0450723c */ /* 0x040fe20000001840 */
[----:B------:R3:W1:Y:S07]  /*ff80*/  MUFU.EX2 R242, R3 ;  /* 0x0000000300f27308 */ /* 0x00066e0000000800 */
[C---:B------:R-:W-:Y:S01]  /*ff90*/  HMMA.16816.F32 R56, R4.reuse, R14, R40 ;  /* 0x0000000e0438723c */ /* 0x040fe20000001828 */
[----:B------:R-:W2:Y:S07]  /*ffa0*/  LDSM.16.MT88.4 R12, [R203+0x5000] ;  /* 0x00500000cb0c783b */ /* 0x000eae0000004200 */
[----:B------:R-:W-:Y:S01]  /*ffb0*/  HMMA.16816.F32 R96, R4, R8, R52 ;  /* 0x000000080460723c */ /* 0x000fe20000001834 */
[----:B---3--:R-:W-:-:S04]  /*ffc0*/  FFMA.FTZ R3, R151, c[0x0][0x2d0], -R0 ;  /* 0x0000b40097037a23 */ /* 0x008fc80000010800 */
[----:B------:R3:W-:Y:S03]  /*ffd0*/  MUFU.EX2 R164, R3 ;  /* 0x0000000300a47308 */ /* 0x0007e60000000800 */
[----:B------:R-:W-:Y:S01]  /*ffe0*/  HMMA.16816.F32 R108, R4, R10, R48 ;  /* 0x0000000a046c723c */ /* 0x000fe20000001830 */
[----:B------:R-:W2:Y:S06]  /*fff0*/  LDSM.16.MT88.4 R8, [R202+0x5000] ;  /* 0x00500000ca08783b */ /* 0x000eac0000004200 */
[----:B----4-:R-:W-:-:S02]  /*10000*/  F2FP.PACK_AB R4, R244, R245 ;  /* 0x000000f5f404723e */ /* 0x010fc400000000ff */
[----:B-1----:R-:W-:Y:S02]  /*10010*/  F2FP.PACK_AB R6, R167, R165 ;  /* 0x000000a5a706723e */ /* 0x002fe400000000ff */
[----:B------:R-:W-:Y:S01]  /*10020*/  F2FP.PACK_AB R5, R242, R243 ;  /* 0x000000f3f205723e */ /* 0x000fe200000000ff */
[----:B---3--:R-:W-:-:S04]  /*10030*/  FFMA.FTZ R3, R150, c[0x0][0x2d0], -R0 ;  /* 0x0000b40096037a23 */ /* 0x008fc80000010800 */
[----:B------:R-:W1:Y:S02]  /*10040*/  MUFU.EX2 R151, R3 ;  /* 0x0000000300977308 */ /* 0x000e640000000800 */
[----:B-1----:R-:W-:Y:S01]  /*10050*/  F2FP.PACK_AB R7, R151, R164 ;  /* 0x000000a49707723e */ /* 0x002fe200000000ff */
[----:B------:R-:W-:-:S06]  /*10060*/  FFMA.FTZ R3, R152, c[0x0][0x2d0], -R2 ;  /* 0x0000b40098037a23 */ /* 0x000fcc0000010802 */
[C---:B-----5:R-:W-:Y:S01]  /*10070*/  HMMA.16816.F32 R76, R4.reuse, R24, R124 ;  /* 0x00000018044c723c */ /* 0x060fe2000000187c */
[----:B------:R1:W-:Y:S07]  /*10080*/  MUFU.EX2 R125, R3 ;  /* 0x00000003007d7308 */ /* 0x0003ee0000000800 */
[C---:B--2---:R-:W-:Y:S08]  /*10090*/  HMMA.16816.F32 R64, R4.reuse, R20, R120 ;  /* 0x000000140440723c */ /* 0x044ff00000001878 */
[C---:B------:R-:W-:Y:S01]  /*100a0*/  HMMA.16816.F32 R52, R4.reuse, R22, R116 ;  /* 0x000000160434723c */ /* 0x040fe20000001874 */
[--C-:B-1----:R-:W-:Y:S01]  /*100b0*/  FFMA.FTZ R3, R153, c[0x0][0x2d0], -R2.reuse ;  /* 0x0000b40099037a23 */ /* 0x102fe20000010802 */
[----:B------:R-:W1:Y:S03]  /*100c0*/  LDSM.16.MT88.4 R20, [R204+0x5000] ;  /* 0x00500000cc14783b */ /* 0x000e660000004200 */
[----:B------:R2:W3:Y:S03]  /*100d0*/  MUFU.EX2 R150, R3 ;  /* 0x0000000300967308 */ /* 0x0004e60000000800 */
[C---:B------:R-:W-:Y:S08]  /*100e0*/  HMMA.16816.F32 R60, R4.reuse, R32, R104 ;  /* 0x00000020043c723c */ /* 0x040ff00000001868 */
[----:B------:R-:W-:Y:S01]  /*100f0*/  HMMA.16816.F32 R48, R4, R34, R112 ;  /* 0x000000220430723c */ /* 0x000fe20000001870 */
[----:B--2---:R-:W-:-:S07]  /*10100*/  FFMA.FTZ R3, R154, c[0x0][0x2d0], -R2 ;  /* 0x0000b4009a037a23 */ /* 0x004fce0000010802 */
[C---:B------:R-:W-:Y:S01]  /*10110*/  HMMA.16816.F32 R32, R4.reuse, R28, R100 ;  /* 0x0000001c0420723c */ /* 0x040fe20000001864 */
[----:B------:R2:W-:Y:S07]  /*10120*/  MUFU.EX2 R149, R3 ;  /* 0x0000000300957308 */ /* 0x0005ee0000000800 */
[C---:B------:R-:W-:Y:S01]  /*10130*/  HMMA.16816.F32 R44, R4.reuse, R30, R44 ;  /* 0x0000001e042c723c */ /* 0x040fe2000000182c */
[----:B------:R-:W4:Y:S07]  /*10140*/  LDSM.16.MT88.4 R28, [R202+0x2000] ;  /* 0x00200000ca1c783b */ /* 0x000f2e0000004200 */
[----:B------:R-:W-:Y:S01]  /*10150*/  HMMA.16816.F32 R112, R4, R16, R88 ;  /* 0x000000100470723c */ /* 0x000fe20000001858 */
[----:B--2---:R-:W-:-:S04]  /*10160*/  FFMA.FTZ R3, R155, c[0x0][0x2d0], -R2 ;  /* 0x0000b4009b037a23 */ /* 0x004fc80000010802 */
[----:B------:R2:W5:Y:S03]  /*10170*/  MUFU.EX2 R148, R3 ;  /* 0x0000000300947308 */ /* 0x0005660000000800 */
[C---:B------:R-:W-:Y:S01]  /*10180*/  HMMA.16816.F32 R120, R4.reuse, R18, R84 ;  /* 0x000000120478723c */ /* 0x040fe20000001854 */
[----:B------:R-:W1:Y:S07]  /*10190*/  LDSM.16.MT88.4 R16, [R204+0x2000] ;  /* 0x00200000cc10783b */ /* 0x000e6e0000004200 */
[----:B------:R-:W-:Y:S01]  /*101a0*/  HMMA.16816.F32 R72, R4, R26, R140 ;  /* 0x0000001a0448723c */ /* 0x000fe2000000188c */
[----:B------:R-:W3:Y:S01]  /*101b0*/  LDSM.16.MT88.4 R24, [R203+0x2000] ;  /* 0x00200000cb18783b */ /* 0x000ee20000004200 */
[----:B--2---:R-:W-:-:S06]  /*101c0*/  FFMA.FTZ R3, R160, c[0x0][0x2d0], -R0 ;  /* 0x0000b400a0037a23 */ /* 0x004fcc0000010800 */
[C---:B------:R-:W-:Y:S01]  /*101d0*/  HMMA.16816.F32 R92, R4.reuse, R12, R92 ;  /* 0x0000000c045c723c */ /* 0x040fe2000000185c */
[----:B------:R2:W-:Y:S07]  /*101e0*/  MUFU.EX2 R124, R3 ;  /* 0x00000003007c7308 */ /* 0x0005ee0000000800 */
[C---:B------:R-:W-:Y:S01]  /*101f0*/  HMMA.16816.F32 R128, R4.reuse, R14, R128 ;  /* 0x0000000e0480723c */ /* 0x040fe20000001880 */
[----:B------:R-:W4:Y:S07]  /*10200*/  LDSM.16.MT88.4 R12, [R205+0x2000] ;  /* 0x00200000cd0c783b */ /* 0x000f2e0000004200 */
[----:B------:R-:W-:Y:S01]  /*10210*/  HMMA.16816.F32 R40, R4, R8, R96 ;  /* 0x000000080428723c */ /* 0x000fe20000001860 */
[----:B--2---:R-:W-:-:S04]  /*10220*/  FFMA.FTZ R3, R162, c[0x0][0x2d0], -R0 ;  /* 0x0000b400a2037a23 */ /* 0x004fc80000010800 */
[----:B------:R2:W2:Y:S03]  /*10230*/  MUFU.EX2 R147, R3 ;  /* 0x0000000300937308 */ /* 0x0004a60000000800 */
[C---:B------:R-:W-:Y:S01]  /*10240*/  HMMA.16816.F32 R96, R4.reuse, R10, R108 ;  /* 0x0000000a0460723c */ /* 0x040fe2000000186c */
[----:B------:R-:W-:Y:S07]  /*10250*/  LDSM.16.MT88.4 R8, [R202+0x5800] ;  /* 0x00580000ca08783b */ /* 0x000fee0000004200 */
[----:B-1----:R-:W-:Y:S01]  /*10260*/  HMMA.16816.F32 R108, R4, R20, R80 ;  /* 0x00000014046c723c */ /* 0x002fe20000001850 */
[----:B--2---:R-:W-:-:S07]  /*10270*/  FFMA.FTZ R3, R161, c[0x0][0x2d0], -R0 ;  /* 0x0000b400a1037a23 */ /* 0x004fce0000010800 */
[----:B------:R-:W-:Y:S01]  /*10280*/  HMMA.16816.F32 R84, R4, R22, R56 ;  /* 0x000000160454723c */ /* 0x000fe20000001838 */
[----:B------:R1:W-:Y:S01]  /*10290*/  MUFU.EX2 R146, R3 ;  /* 0x0000000300927308 */ /* 0x0003e20000000800 */
[----:B------:R-:W-:Y:S05]  /*102a0*/  LDSM.16.MT88.4 R20, [R204+0x5800] ;  /* 0x00580000cc14783b */ /* 0x000fea0000004200 */
[----:B---3--:R-:W-:Y:S02]  /*102b0*/  F2FP.PACK_AB R4, R150, R125 ;  /* 0x0000007d9604723e */ /* 0x008fe400000000ff */
[----:B-----5:R-:W-:Y:S02]  /*102c0*/  F2FP.PACK_AB R6, R148, R149 ;  /* 0x000000959406723e */ /* 0x020fe400000000ff */
[----:B------:R-:W-:Y:S01]  /*102d0*/  F2FP.PACK_AB R5, R147, R124 ;  /* 0x0000007c9305723e */ /* 0x000fe200000000ff */
[----:B-1----:R-:W-:-:S04]  /*102e0*/  FFMA.FTZ R3, R163, c[0x0][0x2d0], -R0 ;  /* 0x0000b400a3037a23 */ /* 0x002fc80000010800 */
[----:B------:R1:W2:Y:S02]  /*102f0*/  MUFU.EX2 R145, R3 ;  /* 0x0000000300917308 */ /* 0x0002a40000000800 */
[----:B-1----:R-:W-:Y:S01]  /*10300*/  FFMA.FTZ R3, R166, c[0x0][0x2d0], -R2 ;  /* 0x0000b400a6037a23 */ /* 0x002fe20000010802 */
[----:B--2---:R-:W-:-:S05]  /*10310*/  F2FP.PACK_AB R7, R145, R146 ;  /* 0x000000929107723e */ /* 0x004fca00000000ff */
[----:B------:R1:W-:Y:S02]  /*10320*/  MUFU.EX2 R144, R3 ;  /* 0x0000000300907308 */ /* 0x0003e40000000800 */
[C---:B----4-:R-:W-:Y:S08]  /*10330*/  HMMA.16816.F32 R104, R4.reuse, R30, R72 ;  /* 0x0000001e0468723c */ /* 0x050ff00000001848 */
[----:B------:R-:W-:Y:S01]  /*10340*/  HMMA.16816.F32 R72, R4, R16, R32 ;  /* 0x000000100448723c */ /* 0x000fe20000001820 */
[----:B------:R-:W2:Y:S01]  /*10350*/  LDSM.16.MT88.4 R32, [R205+0x5800] ;  /* 0x00580000cd20783b */ /* 0x000ea20000004200 */
[----:B-1----:R-:W-:-:S04]  /*10360*/  FFMA.FTZ R3, R172, c[0x0][0x2d0], -R2 ;  /* 0x0000b400ac037a23 */ /* 0x002fc80000010802 */
[----:B------:R1:W3:Y:S02]  /*10370*/  MUFU.EX2 R143, R3 ;  /* 0x00000003008f7308 */ /* 0x0002e40000000800 */
[C---:B------:R-:W-:Y:S08]  /*10380*/  HMMA.16816.F32 R100, R4.reuse, R24, R64 ;  /* 0x000000180464723c */ /* 0x040ff00000001840 */
[----:B------:R-:W-:Y:S01]  /*10390*/  HMMA.16816.F32 R116, R4, R26, R52 ;  /* 0x0000001a0474723c */ /* 0x000fe20000001834 */
[----:B------:R-:W4:Y:S01]  /*103a0*/  LDSM.16.MT88.4 R24, [R203+0x5800] ;  /* 0x00580000cb18783b */ /* 0x000f220000004200 */
[----:B-1----:R-:W-:-:S06]  /*103b0*/  FFMA.FTZ R3, R173, c[0x0][0x2d0], -R2 ;  /* 0x0000b400ad037a23 */ /* 0x002fcc0000010802 */
[C---:B------:R-:W-:Y:S01]  /*103c0*/  HMMA.16816.F32 R88, R4.reuse, R12, R60 ;  /* 0x0000000c0458723c */ /* 0x040fe2000000183c */
[----:B------:R1:W-:Y:S07]  /*103d0*/  MUFU.EX2 R142, R3 ;  /* 0x00000003008e7308 */ /* 0x0003ee0000000800 */
[C---:B------:R-:W-:Y:S01]  /*103e0*/  HMMA.16816.F32 R80, R4.reuse, R14, R48 ;  /* 0x0000000e0450723c */ /* 0x040fe20000001830 */
[----:B------:R-:W5:Y:S07]  /*103f0*/  LDSM.16.MT88.4 R12, [R203+0x2800] ;  /* 0x00280000cb0c783b */ /* 0x000f6e0000004200 */
[----:B------:R-:W-:Y:S01]  /*10400*/  HMMA.16816.F32 R76, R4, R28, R76 ;  /* 0x0000001c044c723c */ /* 0x000fe2000000184c */
[----:B------:R-:W3:Y:S01]  /*10410*/  LDSM.16.MT88.4 R28, [R204+0x2800] ;  /* 0x00280000cc1c783b */ /* 0x000ee20000004200 */
[----:B-1----:R-:W-:-:S04]  /*10420*/  FFMA.FTZ R3, R174, c[0x0][0x2d0], -R2 ;  /* 0x0000b400ae037a23 */ /* 0x002fc80000010802 */
[----:B------:R1:W1:Y:S02]  /*10430*/  MUFU.EX2 R141, R3 ;  /* 0x00000003008d7308 */ /* 0x0002640000000800 */
[C---:B------:R-:W-:Y:S01]  /*10440*/  HMMA.16816.F32 R60, R4.reuse, R18, R44 ;  /* 0x00000012043c723c */ /* 0x040fe2000000182c */
[----:B------:R-:W3:Y:S07]  /*10450*/  LDSM.16.MT88.4 R16, [R202+0x2800] ;  /* 0x00280000ca10783b */ /* 0x000eee0000004200 */
[----:B--2---:R-:W-:Y:S01]  /*10460*/  HMMA.16816.F32 R56, R4, R32, R112 ;  /* 0x000000200438723c */ /* 0x004fe20000001870 */
[----:B-1----:R-:W-:-:S07]  /*10470*/  FFMA.FTZ R3, R175, c[0x0][0x2d0], -R0 ;  /* 0x0000b400af037a23 */ /* 0x002fce0000010800 */
[C---:B------:R-:W-:Y:S01]  /*10480*/  HMMA.16816.F32 R52, R4.reuse, R8, R40 ;  /* 0x000000080434723c */ /* 0x040fe20000001828 */
[----:B------:R1:W-:Y:S07]  /*10490*/  MUFU.EX2 R140, R3 ;  /* 0x00000003008c7308 */ /* 0x0003ee0000000800 */
[C---:B------:R-:W-:Y:S01]  /*104a0*/  HMMA.16816.F32 R112, R4.reuse, R34, R120 ;  /* 0x000000220470723c */ /* 0x040fe20000001878 */
[----:B------:R-:W-:Y:S07]  /*104b0*/  LDSM.16.MT88.4 R120, [R203+0x6800] ;  /* 0x00680000cb78783b */ /* 0x000fee0000004200 */
[----:B------:R-:W-:Y:S01]  /*104c0*/  HMMA.16816.F32 R44, R4, R10, R96 ;  /* 0x0000000a042c723c */ /* 0x000fe20000001860 */
[----:B------:R-:W2:Y:S01]  /*104d0*/  LDSM.16.MT88.4 R8, [R205+0x2800] ;  /* 0x00280000cd08783b */ /* 0x000ea20000004200 */
[----:B-1----:R-:W-:-:S03]  /*104e0*/  FFMA.FTZ R3, R184, c[0x0][0x2d0], -R0 ;  /* 0x0000b400b8037a23 */ /* 0x002fc60000010800 */
[----:B------:R-:W-:Y:S01]  /*104f0*/  LDSM.16.MT88.4 R96, [R205+0x3000] ;  /* 0x00300000cd60783b */ /* 0x000fe20000004200 */
[----:B------:R1:W1:Y:S02]  /*10500*/  MUFU.EX2 R71, R3 ;  /* 0x0000000300477308 */ /* 0x0002640000000800 */
[C---:B----4-:R-:W-:Y:S08]  /*10510*/  HMMA.16816.F32 R48, R4.reuse, R24, R92 ;  /* 0x000000180430723c */ /* 0x050ff0000000185c */
[----:B------:R-:W-:Y:S01]  /*10520*/  HMMA.16816.F32 R40, R4, R26, R128 ;  /* 0x0000001a0428723c */ /* 0x000fe20000001880 */
[----:B------:R-:W-:Y:S04]  /*10530*/  LDSM.16.MT88.4 R24, [R202+0x6000] ;  /* 0x00600000ca18783b */ /* 0x000fe80000004200 */
[----:B------:R-:W-:Y:S01]  /*10540*/  LDSM.16.MT88.4 R128, [R205+0x6800] ;  /* 0x00680000cd80783b */ /* 0x000fe20000004200 */
[----:B-1----:R-:W-:-:S02]  /*10550*/  FFMA.FTZ R3, R186, c[0x0][0x2d0], -R0 ;  /* 0x0000b400ba037a23 */ /* 0x002fc40000010800 */
[C---:B------:R-:W-:Y:S02]  /*10560*/  HMMA.16816.F32 R64, R4.reuse, R20, R108 ;  /* 0x000000140440723c */ /* 0x040fe4000000186c */
[----:B------:R1:W-:Y:S06]  /*10570*/  MUFU.EX2 R39, R3 ;  /* 0x0000000300277308 */ /* 0x0003ec0000000800 */
[----:B------:R-:W-:Y:S01]  /*10580*/  HMMA.16816.F32 R32, R4, R22, R84 ;  /* 0x000000160420723c */ /* 0x000fe20000001854 */
[----:B------:R-:W-:Y:S06]  /*10590*/  LDSM.16.MT88.4 R20, [R203+0x6000] ;  /* 0x00600000cb14783b */ /* 0x000fec0000004200 */
[----:B---3--:R-:W-:-:S02]  /*105a0*/  F2FP.PACK_AB R4, R143, R144 ;  /* 0x000000908f04723e */ /* 0x008fc400000000ff */
[----:B------:R-:W-:Y:S01]  /*105b0*/  F2FP.PACK_AB R6, R141, R142 ;  /* 0x0000008e8d06723e */ /* 0x000fe200000000ff */
[----:B-1----:R-:W-:Y:S01]  /*105c0*/  FFMA.FTZ R3, R185, c[0x0][0x2d0], -R0 ;  /* 0x0000b400b9037a23 */ /* 0x002fe20000010800 */
[----:B------:R-:W-:-:S03]  /*105d0*/  F2FP.PACK_AB R5, R71, R140 ;  /* 0x0000008c4705723e */ /* 0x000fc600000000ff */
[----:B------:R-:W1:Y:S02]  /*105e0*/  MUFU.EX2 R38, R3 ;  /* 0x0000000300267308 */ /* 0x000e640000000800 */
[----:B-1----:R-:W-:Y:S01]  /*105f0*/  F2FP.PACK_AB R7, R38, R39 ;  /* 0x000000272607723e */ /* 0x002fe200000000ff */
[----:B------:R-:W-:-:S06]  /*10600*/  FFMA.FTZ R3, R214, c[0x0][0x2d0], -R2 ;  /* 0x0000b400d6037a23 */ /* 0x000fcc0000010802 */
[C---:B-----5:R-:W-:Y:S08]  /*10610*/  HMMA.16816.F32 R100, R4.reuse, R12, R100 ;  /* 0x0000000c0464723c */ /* 0x060ff00000001864 */
[C---:B------:R-:W-:Y:S01]  /*10620*/  HMMA.16816.F32 R116, R4.reuse, R14, R116 ;  /* 0x0000000e0474723c */ /* 0x040fe20000001874 */
[----:B------:R-:W1:Y:S07]  /*10630*/  LDSM.16.MT88.4 R12, [R205+0x6000] ;  /* 0x00600000cd0c783b */ /* 0x000e6e0000004200 */
[C---:B------:R-:W-:Y:S01]  /*10640*/  HMMA.16816.F32 R72, R4.reuse, R28, R72 ;  /* 0x0000001c0448723c */ /* 0x040fe20000001848 */
[----:B------:R3:W-:Y:S07]  /*10650*/  MUFU.EX2 R29, R3 ;  /* 0x00000003001d7308 */ /* 0x0007ee0000000800 */
[C---:B------:R-:W-:Y:S01]  /*10660*/  HMMA.16816.F32 R84, R4.reuse, R18, R104 ;  /* 0x000000120454723c */ /* 0x040fe20000001868 */
[----:B------:R-:W-:Y:S07]  /*10670*/  LDSM.16.MT88.4 R104, [R204+0x3000] ;  /* 0x00300000cc68783b */ /* 0x000fee0000004200 */
[----:B------:R-:W-:Y:S01]  /*10680*/  HMMA.16816.F32 R76, R4, R16, R76 ;  /* 0x00000010044c723c */ /* 0x000fe2000000184c */
[----:B---3--:R-:W-:-:S04]  /*10690*/  FFMA.FTZ R3, R215, c[0x0][0x2d0], -R2 ;  /* 0x0000b400d7037a23 */ /* 0x008fc80000010802 */
[----:B------:R3:W4:Y:S03]  /*106a0*/  MUFU.EX2 R28, R3 ;  /* 0x00000003001c7308 */ /* 0x0007260000000800 */
[C---:B--2---:R-:W-:Y:S01]  /*106b0*/  HMMA.16816.F32 R92, R4.reuse, R8, R88 ;  /* 0x00000008045c723c */ /* 0x044fe20000001858 */
[----:B------:R-:W-:Y:S07]  /*106c0*/  LDSM.16.MT88.4 R88, [R203+0x3000] ;  /* 0x00300000cb58783b */ /* 0x000fee0000004200 */
[----:B------:R-:W-:Y:S01]  /*106d0*/  HMMA.16816.F32 R108, R4, R10, R80 ;  /* 0x0000000a046c723c */ /* 0x000fe20000001850 */
[----:B------:R-:W2:Y:S01]  /*106e0*/  LDSM.16.MT88.4 R8, [R204+0x6000] ;  /* 0x00600000cc08783b */ /* 0x000ea20000004200 */
[----:B---3--:R-:W-:-:S03]  /*106f0*/  FFMA.FTZ R3, R216, c[0x0][0x2d0], -R2 ;  /* 0x0000b400d8037a23 */ /* 0x008fc60000010802 */
[----:B------:R-:W3:Y:S01]  /*10700*/  LDSM.16.MT88.4 R80, [R202+0x3000] ;  /* 0x00300000ca50783b */ /* 0x000ee20000004200 */
[----:B------:R-:W-:Y:S02]  /*10710*/  FFMA.FTZ R2, R217, c[0x0][0x2d0], -R2 ;  /* 0x0000b400d9027a23 */ /* 0x000fe40000010802 */
[C---:B-1----:R-:W-:Y:S01]  /*10720*/  HMMA.16816.F32 R56, R4.reuse, R12, R56 ;  /* 0x0000000c0438723c */ /* 0x042fe20000001838 */
[----:B------:R-:W-:Y:S07]  /*10730*/  MUFU.EX2 R19, R3 ;  /* 0x0000000300137308 */ /* 0x000fee0000000800 */
[C---:B------:R-:W-:Y:S01]  /*10740*/  HMMA.16816.F32 R48, R4.reuse, R20, R48 ;  /* 0x000000140430723c */ /* 0x040fe20000001830 */
[----:B------:R1:W5:Y:S07]  /*10750*/  MUFU.EX2 R18, R2 ;  /* 0x0000000200127308 */ /* 0x00036e0000000800 */
[C---:B------:R-:W-:Y:S08]  /*10760*/  HMMA.16816.F32 R40, R4.reuse, R22, R40 ;  /* 0x000000160428723c */ /* 0x040ff00000001828 */
[----:B------:R-:W-:Y:S01]  /*10770*/  HMMA.16816.F32 R52, R4, R24, R52 ;  /* 0x000000180434723c */ /* 0x000fe20000001834 */
[----:B-1----:R-:W-:-:S04]  /*10780*/  FFMA.FTZ R2, R218, c[0x0][0x2d0], -R0 ;  /* 0x0000b400da027a23 */ /* 0x002fc80000010800 */
[----:B------:R1:W-:Y:S03]  /*10790*/  MUFU.EX2 R17, R2 ;  /* 0x0000000200117308 */ /* 0x0003e60000000800 */
[C---:B------:R-:W-:Y:S08]  /*107a0*/  HMMA.16816.F32 R44, R4.reuse, R26, R44 ;  /* 0x0000001a042c723c */ /* 0x040ff0000000182c */
[----:B------:R-:W-:Y:S01]  /*107b0*/  HMMA.16816.F32 R20, R4, R14, R112 ;  /* 0x0000000e0414723c */ /* 0x000fe20000001870 */
[----:B------:R-:W3:Y:S01]  /*107c0*/  LDSM.16.MT88.4 R112, [R202+0x6800] ;  /* 0x00680000ca70783b */ /* 0x000ee20000004200 */
[----:B-1----:R-:W-:-:S06]  /*107d0*/  FFMA.FTZ R2, R220, c[0x0][0x2d0], -R0 ;  /* 0x0000b400dc027a23 */ /* 0x002fcc0000010800 */
[C---:B------:R-:W-:Y:S01]  /*107e0*/  HMMA.16816.F32 R60, R4.reuse, R30, R60 ;  /* 0x0000001e043c723c */ /* 0x040fe2000000183c */
[----:B------:R1:W1:Y:S07]  /*107f0*/  MUFU.EX2 R16, R2 ;  /* 0x0000000200107308 */ /* 0x00026e0000000800 */
[C---:B--2---:R-:W-:Y:S07]  /*10800*/  HMMA.16816.F32 R24, R4.reuse, R8, R64 ;  /* 0x000000080418723c */ /* 0x044fee0000001840 */
[----:B----4-:R-:W-:Y:S01]  /*10810*/  F2FP.PACK_AB R64, R28, R29 ;  /* 0x0000001d1c40723e */ /* 0x010fe200000000ff */
[----:B------:R-:W-:Y:S01]  /*10820*/  HMMA.16816.F32 R32, R4, R10, R32 ;  /* 0x0000000a0420723c */ /* 0x000fe20000001820 */
[--C-:B-1----:R-:W-:Y:S01]  /*10830*/  FFMA.FTZ R2, R219, c[0x0][0x2d0], -R0.reuse ;  /* 0x0000b400db027a23 */ /* 0x102fe20000010800 */
[----:B------:R-:W1:Y:S01]  /*10840*/  LDSM.16.MT88.4 R4, [R204+0x6800] ;  /* 0x00680000cc04783b */ /* 0x000e620000004200 */
[----:B------:R-:W-:Y:S01]  /*10850*/  FFMA.FTZ R0, R221, c[0x0][0x2d0], -R0 ;  /* 0x0000b400dd007a23 */ /* 0x000fe20000010800 */
[----:B-----5:R-:W-:Y:S01]  /*10860*/  F2FP.PACK_AB R66, R18, R19 ;  /* 0x000000131242723e */ /* 0x020fe200000000ff */
[----:B------:R2:W-:Y:S01]  /*10870*/  MUFU.EX2 R13, R2 ;  /* 0x00000002000d7308 */ /* 0x0005e20000000800 */
[----:B------:R-:W-:-:S07]  /*10880*/  F2FP.PACK_AB R65, R16, R17 ;  /* 0x000000111041723e */ /* 0x000fce00000000ff */
[----:B------:R4:W5:Y:S01]  /*10890*/  MUFU.EX2 R12, R0 ;  /* 0x00000000000c7308 */ /* 0x0009620000000800 */
[----:B--2---:R-:W-:-:S04]  /*108a0*/  FADD.FTZ R2, R233, R231 ;  /* 0x000000e7e9027221 */ /* 0x004fc80000010000 */
[----:B------:R-:W-:Y:S02]  /*108b0*/  FADD.FTZ R2, R234, R2 ;  /* 0x00000002ea027221 */ /* 0x000fe40000010000 */
[----:B----4-:R-:W-:Y:S01]  /*108c0*/  FADD.FTZ R0, R239, R238 ;  /* 0x000000eeef007221 */ /* 0x010fe20000010000 */
[----:B-----5:R-:W-:Y:S01]  /*108d0*/  F2FP.PACK_AB R67, R12, R13 ;  /* 0x0000000d0c43723e */ /* 0x020fe200000000ff */
        /* <DEDUP_REMOVED lines=19> */
[----:B------:R-:W-:Y:S01]  /*10a10*/  IADD3 R211, R241, -0x2, RZ ;  /* 0xfffffffef1d37810 */ /* 0x000fe20007ffe0ff */
[----:B------:R-:W-:Y:S02]  /*10a20*/  HMMA.16816.F32 R92, R64, R96, R92 ;  /* 0x00000060405c723c */ /* 0x000fe4000000185c */
[----:B------:R-:W-:Y:S01]  /*10a30*/  FADD.FTZ R0, R199, R0 ;  /* 0x00000000c7007221 */ /* 0x000fe20000010000 */
[----:B------:R-:W-:-:S03]  /*10a40*/  ISETP.GE.AND P0, PT, R211, R251, PT ;  /* 0x000000fbd300720c */ /* 0x000fc60003f06270 */
[----:B------:R-:W-:Y:S02]  /*10a50*/  FADD.FTZ R2, R212, R0 ;  /* 0x00000000d4027221 */ /* 0x000fe40000010000 */
        /* <DEDUP_REMOVED lines=41> */
[C---:B------:R-:W-:Y:S04]  /*10cf0*/  HMMA.16816.F32 R120, R64.reuse, R122, R40 ;  /* 0x0000007a4078723c */ /* 0x040fe80000001828 */
[----:B------:R2:W-:Y:S04]  /*10d00*/  STL [R1+0x14], R0 ;  /* 0x0000140001007387 */ /* 0x0005e80000100800 */
[----:B------:R2:W-:Y:S01]  /*10d10*/  STL [R1+0x10], R2 ;  /* 0x0000100201007387 */ /* 0x0005e20000100800 */
[C---:B------:R-:W-:Y:S08]  /*10d20*/  HMMA.16816.F32 R128, R64.reuse, R130, R20 ;  /* 0x000000824080723c */ /* 0x040ff00000001814 */
[C---:B-1----:R-:W-:Y:S08]  /*10d30*/  HMMA.16816.F32 R60, R64.reuse, R4, R24 ;  /* 0x00000004403c723c */ /* 0x042ff00000001818 */
[----:B------:R-:W-:Y:S01]  /*10d40*/  HMMA.16816.F32 R64, R64, R6, R32 ;  /* 0x000000064040723c */ /* 0x000fe20000001820 */
[----:B------:R-:W-:Y:S07]  /*10d50*/  @!UPT UIADD3 URZ, URZ, URZ, URZ ;  /* 0x0000003f3f3ff290 */ /* 0x000fee000fffe03f */
[----:B------:R-:W-:Y:S11]  /*10d60*/  @!P0 BRA `(.L_x_333) ;  /* 0x00003a7000008947 */ /* 0x000ff60003800000 */
[----:B------:R-:W-:Y:S01]  /*10d70*/  LOP3.LUT P1, RZ, R249, 0x2, RZ, 0xc0, !PT ;  /* 0x00000002f9ff7812 */ /* 0x000fe2000782c0ff */
[----:B--2---:R-:W-:Y:S01]  /*10d80*/  IMAD.MOV.U32 R0, RZ, RZ, c[0x0][0x208] ;  /* 0x00008200ff007624 */ /* 0x004fe200078e00ff */
[----:B------:R-:W-:Y:S01]  /*10d90*/  ISETP.GT.AND P0, PT, R250, 0x7f, PT ;  /* 0x0000007ffa00780c */ /* 0x000fe20003f04270 */
[----:B------:R-:W-:Y:S01]  /*10da0*/  IMAD.MOV.U32 R234, RZ, RZ, c[0x0][0x20c] ;  /* 0x00008300ffea7624 */ /* 0x000fe200078e00ff */
[----:B------:R-:W-:Y:S01]  /*10db0*/  LOP3.LUT R230, R230, 0xfffffff7, RZ, 0xc0, !PT ;  /* 0xfffffff7e6e67812 */ /* 0x000fe200078ec0ff */
[----:B------:R-:W-:Y:S01]  /*10dc0*/  IMAD.MOV.U32 R3, RZ, RZ, R248 ;  /* 0x000000ffff037224 */ /* 0x000fe200078e00f8 */
[----:B------:R-:W-:-:S02]  /*10dd0*/  ISETP.GE.AND P4, PT, R36, c[0x0][0x1d4], PT ;  /* 0x0000750024007a0c */ /* 0x000fc40003f86270 */
[C---:B------:R-:W-:Y:S01]  /*10de0*/  SHF.L.U64.HI R2, R0.reuse, 0x6, R234 ;  /* 0x0000000600027819 */ /* 0x040fe200000102ea */
[----:B------:R-:W-:Y:S01]  /*10df0*/  IMAD.MOV.U32 R2, RZ, RZ, R246 ;  /* 0x000000ffff027224 */ /* 0x000fe200078e00f6 */
[C---:B------:R-:W-:Y:S01]  /*10e00*/  SHF.L.U64.HI R235, R0.reuse, 0x5, R234 ;  /* 0x0000000500eb7819 */ /* 0x040fe200000102ea */
[----:B------:R-:W-:Y:S01]  /*10e10*/  IMAD.SHL.U32 R234, R0, 0x20, RZ ;  /* 0x0000002000ea7824 */ /* 0x000fe200078e00ff */
[----:B------:R-:W-:Y:S02]  /*10e20*/  ISETP.GE.AND P5, PT, R209, c[0x0][0x1d4], PT ;  /* 0x00007500d1007a0c */ /* 0x000fe40003fa6270 */
[----:B------:R-:W-:Y:S01]  /*10e30*/  @P1 LOP3.LUT R230, R230, 0x8, RZ, 0xfc, !PT ;  /* 0x00000008e6e61812 */ /* 0x000fe200078efcff */
[----:B------:R1:W-:Y:S03]  /*10e40*/  STL.64 [R1+0x20], R2 ;  /* 0x0000200201007387 */ /* 0x0003e60000100a00 */
[----:B------:R-:W-:-:S04]  /*10e50*/  LOP3.LUT R230, R230, 0xfffffffd, RZ, 0xc0, !PT ;  /* 0xfffffffde6e67812 */ /* 0x000fc800078ec0ff */
[----:B------:R-:W-:Y:S02]  /*10e60*/  @P0 LOP3.LUT R230, R230, 0x2, RZ, 0xfc, !PT ;  /* 0x00000002e6e60812 */ /* 0x000fe400078efcff */
[----:B------:R-:W-:Y:S02]  /*10e70*/  LOP3.LUT P0, RZ, R249, 0x4, RZ, 0xc0, !PT ;  /* 0x00000004f9ff7812 */ /* 0x000fe4000780c0ff */
[----:B------:R-:W-:-:S11]  /*10e80*/  LOP3.LUT R230, R230, 0xfffffffb, RZ, 0xc0, !PT ;  /* 0xfffffffbe6e67812 */ /* 0x000fd600078ec0ff */
[----:B------:R-:W-:Y:S02]  /*10e90*/  @P0 LOP3.LUT R230, R230, 0x4, RZ, 0xfc, !PT ;  /* 0x00000004e6e60812 */ /* 0x000fe400078efcff */
.L_x_336:
[----:B------:R-:W2:Y:S01]  /*10ea0*/  LDL.64 R148, [R1+0x20] ;  /* 0x0000200001947983 */ /* 0x000ea20000100a00 */
[----:B------:R-:W-:Y:S04]  /*10eb0*/  DEPBAR.LE SB0, 0x0 ;  /* 0x000080000000791a */ /* 0x000fe80000000000 */
[----:B------:R-:W-:Y:S01]  /*10ec0*/  WARPSYNC 0xffffffff ;  /* 0xffffffff00007948 */ /* 0x000fe20003800000 */
[----:B------:R-:W3:Y:S01]  /*10ed0*/  LDL.64 R152, [R1+0x30] ;  /* 0x0000300001987983 */ /* 0x000ee20000100a00 */
[----:B-1----:R-:W-:Y:S01]  /*10ee0*/  IADD3 R0, R201, 0x20, RZ ;  /* 0x00000020c9007810 */ /* 0x002fe20007ffe0ff */
[----:B------:R-:W-:Y:S01]  /*10ef0*/  BSSY B0, `(.L_x_334) ;  /* 0x000018c000007945 */ /* 0x000fe20003800000 */
[----:B-1----:R-:W-:Y:S02]  /*10f00*/  SHF.R.S32.HI R2, RZ, 0x1f, R211 ;  /* 0x0000001fff027819 */ /* 0x002fe400000114d3 */
[----:B------:R-:W-:Y:S01]  /*10f10*/  MOV R162, c[0x0][0x208] ;  /* 0x0000820000a27a02 */ /* 0x000fe20000000f00 */
[----:B------:R-:W4:Y:S01]  /*10f20*/  LDL R150, [R1+0x24] ;  /* 0x0000240001967983 */ /* 0x000f220000100800 */
[----:B------:R-:W-:Y:S01]  /*10f30*/  MOV R172, c[0x0][0x20c] ;  /* 0x0000830000ac7a02 */ /* 0x000fe20000000f00 */
[----:B------:R-:W-:Y:S01]  /*10f40*/  IMAD R71, R2, c[0x0][0x208], RZ ;  /* 0x0000820002477a24 */ /* 0x000fe200078e02ff */
[----:B------:R-:W-:Y:S01]  /*10f50*/  SHF.L.U32 R162, R162, 0x6, RZ ;  /* 0x00000006a2a27819 */ /* 0x000fe200000006ff */
[----:B------:R-:W-:Y:S01]  /*10f60*/  BAR.SYNC.DEFER_BLOCKING 0x0 ;  /* 0x0000000000007b1d */ /* 0x000fe20000010000 */
[C---:B------:R-:W-:Y:S01]  /*10f70*/  IMAD.WIDE.U32 R2, R211.reuse, c[0x0][0x208], RZ ;  /* 0x00008200d3027a25 */ /* 0x040fe200078e00ff */
[----:B------:R-:W-:Y:S02]  /*10f80*/  MOV R167, c[0x0][0x208] ;  /* 0x0000820000a77a02 */ /* 0x000fe40000000f00 */
[----:B------:R-:W-:Y:S01]  /*10f90*/  LOP3.LUT R230, R230, 0xfffffffe, RZ, 0xc0, !PT ;  /* 0xfffffffee6e67812 */ /* 0x000fe200078ec0ff */
[----:B------:R-:W-:Y:S01]  /*10fa0*/  IMAD R71, R211, c[0x0][0x20c], R71 ;  /* 0x00008300d3477a24 */ /* 0x000fe200078e0247 */
[----:B------:R-:W-:Y:S04]  /*10fb0*/  SHF.L.U64.HI R167, R167, 0x6, R172 ;  /* 0x00000006a7a77819 */ /* 0x000fe800000102ac */
[----:B------:R-:W-:Y:S05]  /*10fc0*/  IADD3 R3, R3, R71, RZ ;  /* 0x0000004703037210 */ /* 0x000fea0007ffe0ff */
[----:B------:R-:W-:Y:S01]  /*10fd0*/  IMAD R3, R3, 0x70, RZ ;  /* 0x0000007003037824 */ /* 0x000fe200078e02ff */
[----:B------:R-:W1:Y:S08]  /*10fe0*/  LDSM.16.M88.4 R8, [R201] ;  /* 0x00000000c908783b */ /* 0x000e700000000200 */
[----:B------:R-:W5:Y:S08]  /*10ff0*/  LDSM.16.M88.4 R16, [R201+0x800] ;  /* 0x00080000c910783b */ /* 0x000f700000000200 */
[----:B------:R-:W5:Y:S08]  /*11000*/  LDSM.16.M88.4 R24, [R201+0x1000] ;  /* 0x00100000c918783b */ /* 0x000f700000000200 */
[----:B------:R-:W4:Y:S04]  /*11010*/  LDL R231, [R1+0x28] ;  /* 0x0000280001e77983 */ /* 0x000f280000100800 */
[----:B------:R-:W5:Y:S08]  /*11020*/  LDSM.16.M88.4 R32, [R201+0x1800] ;  /* 0x00180000c920783b */ /* 0x000f700000000200 */
[----:B------:R-:W5:Y:S01]  /*11030*/  LDSM.16.M88.4 R40, [R201+0x2000] ;  /* 0x00200000c928783b */ /* 0x000f620000000200 */
[C---:B-1----:R-:W-:Y:S07]  /*11040*/  HMMA.16816.F32 R4, R132.reuse, R8, RZ ;  /* 0x000000088404723c */ /* 0x042fee00000018ff */
[----:B------:R-:W1:Y:S01]  /*11050*/  LDSM.16.M88.4 R48, [R201+0x2800] ;  /* 0x00280000c930783b */ /* 0x000e620000000200 */
[C---:B------:R-:W-:Y:S07]  /*11060*/  HMMA.16816.F32 R8, R132.reuse, R10, RZ ;  /* 0x0000000a8408723c */ /* 0x040fee00000018ff */
[----:B------:R-:W5:Y:S02]  /*11070*/  S2R R151, SR_TID.X ;  /* 0x0000000000977919 */ /* 0x000f640000002100 */
[C---:B-----5:R-:W-:Y:S06]  /*11080*/  HMMA.16816.F32 R12, R132.reuse, R16, RZ ;  /* 0x00000010840c723c */ /* 0x060fec00000018ff */
[----:B------:R-:W5:Y:S02]  /*11090*/  LDSM.16.M88.4 R56, [R201+0x3000] ;  /* 0x00300000c938783b */ /* 0x000f640000000200 */
[C---:B------:R-:W-:Y:S08]  /*110a0*/  HMMA.16816.F32 R16, R132.reuse, R18, RZ ;  /* 0x000000128410723c */ /* 0x040ff000000018ff */
[C---:B------:R-:W-:Y:S01]  /*110b0*/  HMMA.16816.F32 R20, R132.reuse, R24, RZ ;  /* 0x000000188414723c */ /* 0x040fe200000018ff */
[----:B------:R-:W-:Y:S02]  /*110c0*/  SHF.R.S32.HI R166, RZ, 0x1f, R151 ;  /* 0x0000001fffa67819 */ /* 0x000fe40000011497 */
[----:B------:R-:W-:Y:S05]  /*110d0*/  ISETP.GT.AND P2, PT, R151, 0x7f, PT ;  /* 0x0000007f9700780c */ /* 0x000fea0003f44270 */
[C---:B------:R-:W-:Y:S01]  /*110e0*/  HMMA.16816.F32 R24, R132.reuse, R26, RZ ;  /* 0x0000001a8418723c */ /* 0x040fe200000018ff */
[-C--:B------:R-:W-:Y:S04]  /*110f0*/  LEA.HI R166, R166, R151.reuse, RZ, 0x3 ;  /* 0x00000097a6a67211 */ /* 0x080fe800078f18ff */
[----:B------:R-:W-:Y:S03]  /*11100*/  LOP3.LUT R166, R166, 0xfffffff8, RZ, 0xc0, !PT ;  /* 0xfffffff8a6a67812 */ /* 0x000fe600078ec0ff */
[C---:B------:R-:W-:Y:S01]  /*11110*/  HMMA.16816.F32 R28, R132.reuse, R32, RZ ;  /* 0x00000020841c723c */ /* 0x040fe200000018ff */
[----:B------:R-:W-:Y:S04]  /*11120*/  IADD3 R166, -R166, R151, RZ ;  /* 0x00000097a6a67210 */ /* 0x000fe80007ffe1ff */
[C---:B------:R-:W-:Y:S02]  /*11130*/  LOP3.LUT P0, RZ, R166.reuse, 0x2, RZ, 0xc0, !PT ;  /* 0x00000002a6ff7812 */ /* 0x040fe4000780c0ff */
[----:B------:R-:W-:Y:S01]  /*11140*/  LOP3.LUT P3, RZ, R166, 0x4, RZ, 0xc0, !PT ;  /* 0x00000004a6ff7812 */ /* 0x000fe2000786c0ff */
[C---:B------:R-:W-:Y:S08]  /*11150*/  HMMA.16816.F32 R32, R132.reuse, R34, RZ ;  /* 0x000000228420723c */ /* 0x040ff000000018ff */
[C---:B------:R-:W-:Y:S04]  /*11160*/  HMMA.16816.F32 R36, R132.reuse, R40, RZ ;  /* 0x000000288424723c */ /* 0x040fe800000018ff */
[----:B------:R-:W-:Y:S04]  /*11170*/  @P0 IADD3 R0, R201, -0x20, RZ ;  /* 0xffffffe0c9000810 */ /* 0x000fe80007ffe0ff */
[C---:B------:R-:W-:Y:S01]  /*11180*/  HMMA.16816.F32 R40, R132.reuse, R42, RZ ;  /* 0x0000002a8428723c */ /* 0x040fe200000018ff */
[----:B------:R-:W5:Y:S07]  /*11190*/  LDSM.16.M88.4 R72, [R0] ;  /* 0x000000000048783b */ /* 0x000f6e0000000200 */
[C---:B-1----:R-:W-:Y:S01]  /*111a0*/  HMMA.16816.F32 R44, R132.reuse, R48, RZ ;  /* 0x00000030842c723c */ /* 0x042fe200000018ff */
[----:B------:R-:W1:Y:S07]  /*111b0*/  LDSM.16.M88.4 R140, [R0+0x800] ;  /* 0x00080000008c783b */ /* 0x000e6e0000000200 */
[C---:B------:R-:W-:Y:S01]  /*111c0*/  HMMA.16816.F32 R48, R132.reuse, R50, RZ ;  /* 0x000000328430723c */ /* 0x040fe200000018ff */
[----:B------:R-:W1:Y:S07]  /*111d0*/  LDSM.16.M88.4 R144, [R0+0x1000] ;  /* 0x001000000090783b */ /* 0x000e6e0000000200 */
[C---:B-----5:R-:W-:Y:S08]  /*111e0*/  HMMA.16816.F32 R52, R132.reuse, R56, RZ ;  /* 0x000000388434723c */ /* 0x060ff000000018ff */
[----:B------:R-:W-:Y:S08]  /*111f0*/  HMMA.16816.F32 R56, R132, R58, RZ ;  /* 0x0000003a8438723c */ /* 0x000ff000000018ff */
[C---:B------:R-:W-:Y:S07]  /*11200*/  HMMA.16816.F32 R4, R136.reuse, R72, R4 ;  /* 0x000000488804723c */ /* 0x040fee0000001804 */
[--C-:B------:R-:W-:Y:S01]  /*11210*/  IMAD.WIDE.U32 R72, R2, 0x70, R234.reuse ;  /* 0x0000007002487825 */ /* 0x100fe200078e00ea */
[C---:B------:R-:W-:Y:S04]  /*11220*/  HMMA.16816.F32 R8, R136.reuse, R74, R8 ;  /* 0x0000004a8808723c */ /* 0x040fe80000001808 */
[----:B------:R-:W-:Y:S02]  /*11230*/  @!P2 IADD3 R72, P1, P0, R234, R72, R234 ;  /* 0x00000048ea48a210 */ /* 0x000fe4000783e0ea */
[----:B------:R-:W-:Y:S02]  /*11240*/  IADD3 R71, R3, R73, RZ ;  /* 0x0000004903477210 */ /* 0x000fe40007ffe0ff */
[C---:B-1----:R-:W-:Y:S07]  /*11250*/  HMMA.16816.F32 R12, R136.reuse, R140, R12 ;  /* 0x0000008c880c723c */ /* 0x042fee000000180c */
[----:B------:R-:W-:Y:S01]  /*11260*/  @!P2 IADD3.X R140, R235, R71, R235, P1, P0 ;  /* 0x00000047eb8ca210 */ /* 0x000fe20000fe04eb */
[C---:B------:R-:W-:Y:S08]  /*11270*/  HMMA.16816.F32 R16, R136.reuse, R142, R16 ;  /* 0x0000008e8810723c */ /* 0x040ff00000001810 */
[C---:B------:R-:W-:Y:S08]  /*11280*/  HMMA.16816.F32 R20, R136.reuse, R144, R20 ;  /* 0x000000908814723c */ /* 0x040ff00000001814 */
[C---:B------:R-:W-:Y:S04]  /*11290*/  HMMA.16816.F32 R24, R136.reuse, R146, R24 ;  /* 0x000000928818723c */ /* 0x040fe80000001818 */
[----:B--2---:R-:W-:Y:S05]  /*112a0*/  IMAD.WIDE.U32 R148, R2, 0x70, R148 ;  /* 0x0000007002947825 */ /* 0x004fea00078e0094 */
[----:B------:R-:W-:Y:S03]  /*112b0*/  IADD3 R3, R149, R3, RZ ;  /* 0x0000000395037210 */ /* 0x000fe60007ffe0ff */
[----:B---3--:R-:W-:Y:S02]  /*112c0*/  @!P2 IADD3 R71, P0, R72, R152, RZ ;  /* 0x000000984847a210 */ /* 0x008fe40007f1e0ff */
[----:B------:R-:W-:Y:S01]  /*112d0*/  LEA R2, P1, R148, c[0x0][0x1f8], 0x1 ;  /* 0x00007e0094027a11 */ /* 0x000fe200078208ff */
[----:B------:R-:W1:Y:S01]  /*112e0*/  LDSM.16.M88.4 R72, [R0+0x1800] ;  /* 0x001800000048783b */ /* 0x000e620000000200 */
[----:B----4-:R-:W-:Y:S02]  /*112f0*/  @!P2 IADD3.X R140, R140, R150, RZ, P0, !PT ;  /* 0x000000968c8ca210 */ /* 0x010fe400007fe4ff */
[C---:B------:R-:W-:Y:S02]  /*11300*/  @!P2 LEA R164, P0, R71.reuse, c[0x0][0x1f8], 0x1 ;  /* 0x00007e0047a4aa11 */ /* 0x040fe400078008ff */
[----:B------:R-:W-:Y:S02]  /*11310*/  LEA.HI.X R3, R148, c[0x0][0x1fc], R3, 0x1, P1 ;  /* 0x00007f0094037a11 */ /* 0x000fe400008f0c03 */
[----:B------:R-:W-:Y:S01]  /*11320*/  @!P2 LEA.HI.X R165, R71, c[0x0][0x1fc], R140, 0x1, P0 ;  /* 0x00007f0047a5aa11 */ /* 0x000fe200000f0c8c */
[----:B------:R-:W2:Y:S01]  /*11330*/  LDSM.16.M88.4 R148, [R0+0x2000] ;  /* 0x002000000094783b */ /* 0x000ea20000000200 */
[-C--:B------:R-:W-:Y:S04]  /*11340*/  IADD3 R160, P1, R2, R162.reuse, RZ ;  /* 0x000000a202a07210 */ /* 0x080fe80007f3e0ff */
[-C--:B------:R-:W-:Y:S02]  /*11350*/  IADD3.X R161, R3, R167.reuse, RZ, P1, !PT ;  /* 0x000000a703a17210 */ /* 0x080fe40000ffe4ff */
[----:B------:R-:W-:Y:S01]  /*11360*/  IADD3 R162, P0, R160, R162, RZ ;  /* 0x000000a2a0a27210 */ /* 0x000fe20007f1e0ff */
[----:B------:R-:W3:Y:S03]  /*11370*/  LDSM.16.M88.4 R140, [R0+0x2800] ;  /* 0x00280000008c783b */ /* 0x000ee60000000200 */
[----:B------:R-:W-:Y:S05]  /*11380*/  IADD3.X R163, R161, R167, RZ, P0, !PT ;  /* 0x000000a7a1a37210 */ /* 0x000fea00007fe4ff */
[----:B------:R4:W5:Y:S08]  /*11390*/  LDSM.16.M88.4 R152, [R0+0x3000] ;  /* 0x003000000098783b */ /* 0x0009700000000200 */
[----:B------:R-:W-:Y:S01]  /*113a0*/  @!PT LDS RZ, [RZ] ;  /* 0x00000000fffff984 */ /* 0x000fe20000000800 */
[----:B------:R-:W-:Y:S01]  /*113b0*/  @!PT LDS RZ, [RZ] ;  /* 0x00000000fffff984 */ /* 0x000fe20000000800 */
[----:B------:R-:W-:Y:S01]  /*113c0*/  @!PT LDS RZ, [RZ] ;  /* 0x00000000fffff984 */ /* 0x000fe20000000800 */
[----:B------:R3:W-:Y:S01]  /*113d0*/  LDGSTS.E.BYPASS.LTC128B.128 [R208+0x100], [R2.64], !P4 ;  /* 0x0010000002d07fae */ /* 0x0007e2000e101d4a */
[C---:B-1----:R-:W-:Y:S07]  /*113e0*/  HMMA.16816.F32 R28, R136.reuse, R72, R28 ;  /* 0x00000048881c723c */ /* 0x042fee000000181c */
[----:B------:R1:W-:Y:S01]  /*113f0*/  LDGSTS.E.BYPASS.LTC128B.128 [R208+0x3900], [R2.64+0x80], !P5 ;  /* 0x0390008002d07fae */ /* 0x0003e2000e901d4a */
[C---:B------:R-:W-:Y:S07]  /*11400*/  HMMA.16816.F32 R32, R136.reuse, R74, R32 ;  /* 0x0000004a8820723c */ /* 0x040fee0000001820 */
[----:B------:R1:W-:Y:S01]  /*11410*/  LDGSTS.E.BYPASS.LTC128B.128 [R208+0x1100], [R160.64], !P4 ;  /* 0x01100000a0d07fae */ /* 0x0003e2000e101d4a */
[C---:B----4-:R-:W-:Y:S04]  /*11420*/  IADD3 R0, R201.reuse, 0x40, RZ ;  /* 0x00000040c9007810 */ /* 0x050fe80007ffe0ff */
[----:B------:R-:W-:Y:S01]  /*11430*/  @P3 IADD3 R0, R201, -0x40, RZ ;  /* 0xffffffc0c9003810 */ /* 0x000fe20007ffe0ff */
[C---:B--2---:R-:W-:Y:S02]  /*11440*/  HMMA.16816.F32 R36, R136.reuse, R148, R36 ;  /* 0x000000948824723c */ /* 0x044fe40000001824 */
[----:B------:R1:W-:Y:S01]  /*11450*/  LDGSTS.E.BYPASS.LTC128B.128 [R208+0x4900], [R160.64+0x80], !P5 ;  /* 0x04900080a0d07fae */ /* 0x0003e2000e901d4a */
[----:B------:R-:W-:Y:S05]  /*11460*/  ISETP.GT.AND P0, PT, R211, R231, PT ;  /* 0x000000e7d300720c */ /* 0x000fea0003f04270 */
[C---:B------:R-:W-:Y:S02]  /*11470*/  HMMA.16816.F32 R40, R136.reuse, R150, R40 ;  /* 0x000000968828723c */ /* 0x040fe40000001828 */
[----:B------:R1:W-:Y:S06]  /*11480*/  LDGSTS.E.BYPASS.LTC128B.128 [R208+0x2100], [R162.64], !P4 ;  /* 0x02100000a2d07fae */ /* 0x0003ec000e101d4a */
[C---:B---3--:R-:W-:Y:S02]  /*11490*/  HMMA.16816.F32 R44, R136.reuse, R140, R44 ;  /* 0x0000008c882c723c */ /* 0x048fe4000000182c */
[----:B------:R1:W-:Y:S02]  /*114a0*/  LDGSTS.E.BYPASS.LTC128B.128 [R208+0x5900], [R162.64+0x80], !P5 ;  /* 0x05900080a2d07fae */ /* 0x0003e4000e901d4a */
[----:B------:R-:W-:Y:S04]  /*114b0*/  @P0 LOP3.LUT R230, R230, 0x1, RZ, 0xfc, !PT ;  /* 0x00000001e6e60812 */ /* 0x000fe800078efcff */
[C---:B------:R-:W-:Y:S02]  /*114c0*/  HMMA.16816.F32 R48, R136.reuse, R142, R48 ;  /* 0x0000008e8830723c */ /* 0x040fe40000001830 */
[----:B------:R2:W-:Y:S06]  /*114d0*/  @!P2 LDGSTS.E.BYPASS.LTC128B.128 [R210+0x3100], [R164.64], !P4 ;  /* 0x03100000a4d2afae */ /* 0x0005ec000e101d4a */
[C---:B-----5:R-:W-:Y:S02]  /*114e0*/  HMMA.16816.F32 R52, R136.reuse, R152, R52 ;  /* 0x000000988834723c */ /* 0x060fe40000001834 */
[----:B------:R2:W-:Y:S06]  /*114f0*/  @!P2 LDGSTS.E.BYPASS.LTC128B.128 [R210+0x6900], [R164.64+0x80], !P5 ;  /* 0x06900080a4d2afae */ /* 0x0005ec000e901d4a */
[----:B------:R-:W-:Y:S02]  /*11500*/  HMMA.16816.F32 R56, R136, R154, R56 ;  /* 0x0000009a8838723c */ /* 0x000fe40000001838 */
[----:B------:R-:W-:Y:S08]  /*11510*/  LDSM.16.M88.4 R144, [R0+0x800] ;  /* 0x000800000090783b */ /* 0x000ff00000000200 */
[----:B-1----:R-:W1:Y:S08]  /*11520*/  LDSM.16.M88.4 R160, [R0] ;  /* 0x0000000000a0783b */ /* 0x002e700000000200 */
[----:B------:R-:W0:Y:S08]  /*11530*/  LDGDEPBAR ;  /* 0x00000000000079af */ /* 0x000e300000000000 */
[----:B--2---:R-:W2:Y:S08]  /*11540*/  LDSM.16.M88.4 R164, [R0+0x1000] ;  /* 0x0010000000a4783b */ /* 0x004eb00000000200 */
[----:B------:R-:W3:Y:S08]  /*11550*/  LDSM.16.M88.4 R72, [R0+0x1800] ;  /* 0x001800000048783b */ /* 0x000ef00000000200 */
[----:B------:R-:W4:Y:S01]  /*11560*/  LDSM.16.M88.4 R148, [R0+0x2000] ;  /* 0x002000000094783b */ /* 0x000f220000000200 */
[C---:B-1----:R-:W-:Y:S07]  /*11570*/  HMMA.16816.F32 R4, R156.reuse, R160, R4 ;  /* 0x000000a09c04723c */ /* 0x042fee0000001804 */
[----:B------:R-:W1:Y:S01]  /*11580*/  LDSM.16.M88.4 R140, [R0+0x2800] ;  /* 0x00280000008c783b */ /* 0x000e620000000200 */
[C---:B------:R-:W-:Y:S07]  /*11590*/  HMMA.16816.F32 R8, R156.reuse, R162, R8 ;  /* 0x000000a29c08723c */ /* 0x040fee0000001808 */
[----:B------:R-:W-:Y:S01]  /*115a0*/  LDSM.16.M88.4 R152, [R200+-0x3800] ;  /* 0xffc80000c898783b */ /* 0x000fe20000000200 */
[C---:B------:R-:W-:Y:S07]  /*115b0*/  HMMA.16816.F32 R12, R156.reuse, R144, R12 ;  /* 0x000000909c0c723c */ /* 0x040fee000000180c */
[----:B------:R-:W-:Y:S01]  /*115c0*/  LDSM.16.M88.4 R160, [R200+-0x3000] ;  /* 0xffd00000c8a0783b */ /* 0x000fe20000000200 */
[C---:B------:R-:W-:Y:S07]  /*115d0*/  HMMA.16816.F32 R16, R156.reuse, R146, R16 ;  /* 0x000000929c10723c */ /* 0x040fee0000001810 */
[----:B------:R-:W5:Y:S01]  /*115e0*/  LDSM.16.M88.4 R144, [R0+0x3000] ;  /* 0x003000000090783b */ /* 0x000f620000000200 */
[C---:B--2---:R-:W-:Y:S07]  /*115f0*/  HMMA.16816.F32 R20, R156.reuse, R164, R20 ;  /* 0x000000a49c14723c */ /* 0x044fee0000001814 */
[----:B------:R-:W-:Y:S01]  /*11600*/  LDSM.16.M88.4 R172, [R200+-0x1800] ;  /* 0xffe80000c8ac783b */ /* 0x000fe20000000200 */
[C---:B------:R-:W-:Y:S07]  /*11610*/  HMMA.16816.F32 R24, R156.reuse, R166, R24 ;  /* 0x000000a69c18723c */ /* 0x040fee0000001818 */
[----:B------:R-:W-:Y:S01]  /*11620*/  LDSM.16.M88.4 R164, [R200+-0x2000] ;  /* 0xffe00000c8a4783b */ /* 0x000fe20000000200 */
[C---:B---3--:R-:W-:Y:S07]  /*11630*/  HMMA.16816.F32 R28, R156.reuse, R72, R28 ;  /* 0x000000489c1c723c */ /* 0x048fee000000181c */
[----:B------:R-:W-:Y:S01]  /*11640*/  LDSM.16.M88.4 R184, [R206+0x5800] ;  /* 0x00580000ceb8783b */ /* 0x000fe20000000200 */
[C---:B------:R-:W-:Y:S07]  /*11650*/  HMMA.16816.F32 R32, R156.reuse, R74, R32 ;  /* 0x0000004a9c20723c */ /* 0x040fee0000001820 */
[----:B------:R-:W2:Y:S01]  /*11660*/  LDSM.16.M88.4 R72, [R200+-0x2800] ;  /* 0xffd80000c848783b */ /* 0x000ea20000000200 */
[C---:B----4-:R-:W-:Y:S07]  /*11670*/  HMMA.16816.F32 R36, R156.reuse, R148, R36 ;  /* 0x000000949c24723c */ /* 0x050fee0000001824 */
[----:B------:R-:W-:Y:S01]  /*11680*/  LDSM.16.M88.4 R196, [R200] ;  /* 0x00000000c8c4783b */ /* 0x000fe20000000200 */
[C---:B------:R-:W-:Y:S07]  /*11690*/  HMMA.16816.F32 R40, R156.reuse, R150, R40 ;  /* 0x000000969c28723c */ /* 0x040fee0000001828 */
[----:B------:R-:W3:Y:S01]  /*116a0*/  LDSM.16.M88.4 R148, [R200+-0x1000] ;  /* 0xfff00000c894783b */ /* 0x000ee20000000200 */
[C---:B-1----:R-:W-:Y:S08]  /*116b0*/  HMMA.16816.F32 R44, R156.reuse, R140, R44 ;  /* 0x0000008c9c2c723c */ /* 0x042ff0000000182c */
[C---:B------:R-:W-:Y:S01]  /*116c0*/  HMMA.16816.F32 R48, R156.reuse, R142, R48 ;  /* 0x0000008e9c30723c */ /* 0x040fe20000001830 */
[----:B------:R-:W1:Y:S07]  /*116d0*/  LDSM.16.M88.4 R140, [R200+-0x800] ;  /* 0xfff80000c88c783b */ /* 0x000e6e0000000200 */
[C---:B-----5:R-:W-:Y:S08]  /*116e0*/  HMMA.16816.F32 R52, R156.reuse, R144, R52 ;  /* 0x000000909c34723c */ /* 0x060ff00000001834 */
[----:B------:R-:W-:Y:S01]  /*116f0*/  HMMA.16816.F32 R56, R156, R146, R56 ;  /* 0x000000929c38723c */ /* 0x000fe20000001838 */
[----:B------:R-:W4:Y:S07]  /*11700*/  LDSM.16.M88.4 R144, [R201+0x3800] ;  /* 0x00380000c990783b */ /* 0x000f2e0000000200 */
[C---:B------:R-:W-:Y:S08]  /*11710*/  HMMA.16816.F32 R4, R168.reuse, R152, R4 ;  /* 0x00000098a804723c */ /* 0x040ff00000001804 */
[C---:B------:R-:W-:Y:S01]  /*11720*/  HMMA.16816.F32 R8, R168.reuse, R154, R8 ;  /* 0x0000009aa808723c */ /* 0x040fe20000001808 */
[----:B------:R-:W5:Y:S07]  /*11730*/  LDSM.16.M88.4 R152, [R201+0x4000] ;  /* 0x00400000c998783b */ /* 0x000f6e0000000200 */
[C---:B------:R-:W-:Y:S08]  /*11740*/  HMMA.16816.F32 R12, R168.reuse, R160, R12 ;  /* 0x000000a0a80c723c */ /* 0x040ff0000000180c */
[C---:B------:R-:W-:Y:S01]  /*11750*/  HMMA.16816.F32 R16, R168.reuse, R162, R16 ;  /* 0x000000a2a810723c */ /* 0x040fe20000001810 */
[----:B------:R-:W-:Y:S07]  /*11760*/  LDSM.16.M88.4 R160, [R201+0x6000] ;  /* 0x00600000c9a0783b */ /* 0x000fee0000000200 */
[C---:B--2---:R-:W-:Y:S08]  /*11770*/  HMMA.16816.F32 R20, R168.reuse, R72, R20 ;  /* 0x00000048a814723c */ /* 0x044ff00000001814 */
[C---:B------:R-:W-:Y:S01]  /*11780*/  HMMA.16816.F32 R24, R168.reuse, R74, R24 ;  /* 0x0000004aa818723c */ /* 0x040fe20000001818 */
[----:B------:R-:W2:Y:S07]  /*11790*/  LDSM.16.M88.4 R72, [R201+0x4800] ;  /* 0x00480000c948783b */ /* 0x000eae0000000200 */
[C---:B------:R-:W-:Y:S08]  /*117a0*/  HMMA.16816.F32 R28, R168.reuse, R164, R28 ;  /* 0x000000a4a81c723c */ /* 0x040ff0000000181c */
[C---:B------:R-:W-:Y:S01]  /*117b0*/  HMMA.16816.F32 R32, R168.reuse, R166, R32 ;  /* 0x000000a6a820723c */ /* 0x040fe20000001820 */
[----:B------:R-:W-:Y:S07]  /*117c0*/  LDSM.16.M88.4 R164, [R206+0x3800] ;  /* 0x00380000cea4783b */ /* 0x000fee0000000200 */
[C---:B------:R-:W-:Y:S08]  /*117d0*/  HMMA.16816.F32 R36, R168.reuse, R172, R36 ;  /* 0x000000aca824723c */ /* 0x040ff00000001824 */
[C---:B------:R-:W-:Y:S01]  /*117e0*/  HMMA.16816.F32 R40, R168.reuse, R174, R40 ;  /* 0x000000aea828723c */ /* 0x040fe20000001828 */
[----:B------:R-:W-:Y:S07]  /*117f0*/  LDSM.16.M88.4 R172, [R206+0x4000] ;  /* 0x00400000ceac783b */ /* 0x000fee0000000200 */
[C---:B---3--:R-:W-:Y:S08]  /*11800*/  HMMA.16816.F32 R44, R168.reuse, R148, R44 ;  /* 0x00000094a82c723c */ /* 0x048ff0000000182c */
[C---:B------:R-:W-:Y:S01]  /*11810*/  HMMA.16816.F32 R48, R168.reuse, R150, R48 ;  /* 0x00000096a830723c */ /* 0x040fe20000001830 */
[----:B------:R-:W3:Y:S07]  /*11820*/  LDSM.16.M88.4 R148, [R201+0x5000] ;  /* 0x00500000c994783b */ /* 0x000eee0000000200 */
[C---:B-1----:R-:W-:Y:S08]  /*11830*/  HMMA.16816.F32 R52, R168.reuse, R140, R52 ;  /* 0x0000008ca834723c */ /* 0x042ff00000001834 */
[----:B------:R-:W-:Y:S01]  /*11840*/  HMMA.16816.F32 R56, R168, R142, R56 ;  /* 0x0000008ea838723c */ /* 0x000fe20000001838 */
[----:B------:R-:W1:Y:S07]  /*11850*/  LDSM.16.M88.4 R140, [R201+0x5800] ;  /* 0x00580000c98c783b */ /* 0x000e6e0000000200 */
[C---:B----4-:R-:W-:Y:S08]  /*11860*/  HMMA.16816.F32 R4, R176.reuse, R144, R4 ;  /* 0x00000090b004723c */ /* 0x050ff00000001804 */
[C---:B------:R-:W-:Y:S01]  /*11870*/  HMMA.16816.F32 R8, R176.reuse, R146, R8 ;  /* 0x00000092b008723c */ /* 0x040fe20000001808 */
[----:B------:R-:W4:Y:S07]  /*11880*/  LDSM.16.M88.4 R144, [R201+0x6800] ;  /* 0x00680000c990783b */ /* 0x000f2e0000000200 */
[C---:B-----5:R-:W-:Y:S08]  /*11890*/  HMMA.16816.F32 R12, R176.reuse, R152, R12 ;  /* 0x00000098b00c723c */ /* 0x060ff0000000180c */
[C---:B------:R-:W-:Y:S01]  /*118a0*/  HMMA.16816.F32 R16, R176.reuse, R154, R16 ;  /* 0x0000009ab010723c */ /* 0x040fe20000001810 */
[----:B------:R-:W5:Y:S07]  /*118b0*/  LDSM.16.M88.4 R152, [R206+0x4800] ;  /* 0x00480000ce98783b */ /* 0x000f6e0000000200 */
[C---:B--2---:R-:W-:Y:S08]  /*118c0*/  HMMA.16816.F32 R20, R176.reuse, R72, R20 ;  /* 0x00000048b014723c */ /* 0x044ff00000001814 */
[C---:B------:R-:W-:Y:S01]  /*118d0*/  HMMA.16816.F32 R24, R176.reuse, R74, R24 ;  /* 0x0000004ab018723c */ /* 0x040fe20000001818 */
[----:B------:R-:W2:Y:S07]  /*118e0*/  LDSM.16.M88.4 R72, [R206+0x5000] ;  /* 0x00500000ce48783b */ /* 0x000eae0000000200 */
[C---:B---3--:R-:W-:Y:S08]  /*118f0*/  HMMA.16816.F32 R28, R176.reuse, R148, R28 ;  /* 0x00000094b01c723c */ /* 0x048ff0000000181c */
[C---:B------:R-:W-:Y:S01]  /*11900*/  HMMA.16816.F32 R32, R176.reuse, R150, R32 ;  /* 0x00000096b020723c */ /* 0x040fe20000001820 */
[----:B------:R-:W-:Y:S07]  /*11910*/  LDSM.16.M88.4 R148, [R0+0x3800] ;  /* 0x003800000094783b */ /* 0x000fee0000000200 */
[C---:B-1----:R-:W-:Y:S08]  /*11920*/  HMMA.16816.F32 R36, R176.reuse, R140, R36 ;  /* 0x0000008cb024723c */ /* 0x042ff00000001824 */
[C---:B------:R-:W-:Y:S01]  /*11930*/  HMMA.16816.F32 R40, R176.reuse, R142, R40 ;  /* 0x0000008eb028723c */ /* 0x040fe20000001828 */
[----:B------:R-:W1:Y:S07]  /*11940*/  LDSM.16.M88.4 R140, [R206+0x6000] ;  /* 0x00600000ce8c783b */ /* 0x000e6e0000000200 */
[C---:B------:R-:W-:Y:S08]  /*11950*/  HMMA.16816.F32 R44, R176.reuse, R160, R44 ;  /* 0x000000a0b02c723c */ /* 0x040ff0000000182c */
[C---:B------:R-:W-:Y:S01]  /*11960*/  HMMA.16816.F32 R48, R176.reuse, R162, R48 ;  /* 0x000000a2b030723c */ /* 0x040fe20000001830 */
[----:B------:R-:W-:Y:S07]  /*11970*/  LDSM.16.M88.4 R160, [R0+0x5000] ;  /* 0x0050000000a0783b */ /* 0x000fee0000000200 */
[C---:B----4-:R-:W-:Y:S08]  /*11980*/  HMMA.16816.F32 R52, R176.reuse, R144, R52 ;  /* 0x00000090b034723c */ /* 0x050ff00000001834 */
[----:B------:R-:W-:Y:S01]  /*11990*/  HMMA.16816.F32 R56, R176, R146, R56 ;  /* 0x00000092b038723c */ /* 0x000fe20000001838 */
[----:B------:R-:W3:Y:S07]  /*119a0*/  LDSM.16.M88.4 R144, [R206+0x6800] ;  /* 0x00680000ce90783b */ /* 0x000eee0000000200 */
[C---:B------:R-:W-:Y:S08]  /*119b0*/  HMMA.16816.F32 R4, R180.reuse, R164, R4 ;  /* 0x000000a4b404723c */ /* 0x040ff00000001804 */
[C---:B------:R-:W-:Y:S01]  /*119c0*/  HMMA.16816.F32 R8, R180.reuse, R166, R8 ;  /* 0x000000a6b408723c */ /* 0x040fe20000001808 */
[----:B------:R-:W-:Y:S07]  /*119d0*/  LDSM.16.M88.4 R164, [R0+0x5800] ;  /* 0x0058000000a4783b */ /* 0x000fee0000000200 */
[C---:B------:R-:W-:Y:S08]  /*119e0*/  HMMA.16816.F32 R12, R180.reuse, R172, R12 ;  /* 0x000000acb40c723c */ /* 0x040ff0000000180c */
[C---:B------:R-:W-:Y:S01]  /*119f0*/  HMMA.16816.F32 R16, R180.reuse, R174, R16 ;  /* 0x000000aeb410723c */ /* 0x040fe20000001810 */
[----:B------:R-:W-:Y:S07]  /*11a00*/  LDSM.16.M88.4 R172, [R0+0x6000] ;  /* 0x0060000000ac783b */ /* 0x000fee0000000200 */
[C---:B-----5:R-:W-:Y:S08]  /*11a10*/  HMMA.16816.F32 R20, R180.reuse, R152, R20 ;  /* 0x00000098b414723c */ /* 0x060ff00000001814 */
[C---:B------:R-:W-:Y:S01]  /*11a20*/  HMMA.16816.F32 R24, R180.reuse, R154, R24 ;  /* 0x0000009ab418723c */ /* 0x040fe20000001818 */
[----:B------:R-:W-:Y:S07]  /*11a30*/  LDSM.16.M88.4 R152, [R0+0x4800] ;  /* 0x004800000098783b */ /* 0x000fee0000000200 */
[C---:B--2---:R-:W-:Y:S08]  /*11a40*/  HMMA.16816.F32 R28, R180.reuse, R72, R28 ;  /* 0x00000048b41c723c */ /* 0x044ff0000000181c */
[C---:B------:R-:W-:Y:S01]  /*11a50*/  HMMA.16816.F32 R32, R180.reuse, R74, R32 ;  /* 0x0000004ab420723c */ /* 0x040fe20000001820 */
[----:B------:R-:W2:Y:S07]  /*11a60*/  LDSM.16.M88.4 R72, [R0+0x4000] ;  /* 0x004000000048783b */ /* 0x000eae0000000200 */
[C---:B------:R-:W-:Y:S08]  /*11a70*/  HMMA.16816.F32 R36, R180.reuse, R184, R36 ;  /* 0x000000b8b424723c */ /* 0x040ff00000001824 */
[C---:B------:R-:W-:Y:S01]  /*11a80*/  HMMA.16816.F32 R40, R180.reuse, R186, R40 ;  /* 0x000000bab428723c */ /* 0x040fe20000001828 */
[----:B------:R-:W4:Y:S07]  /*11a90*/  LDSM.16.M88.4 R184, [R0+0x6800] ;  /* 0x0068000000b8783b */ /* 0x000f2e0000000200 */
[C---:B-1----:R-:W-:Y:S08]  /*11aa0*/  HMMA.16816.F32 R44, R180.reuse, R140, R44 ;  /* 0x0000008cb42c723c */ /* 0x042ff0000000182c */
[C---:B------:R-:W-:Y:S08]  /*11ab0*/  HMMA.16816.F32 R48, R180.reuse, R142, R48 ;  /* 0x0000008eb430723c */ /* 0x040ff00000001830 */
[C---:B---3--:R-:W-:Y:S08]  /*11ac0*/  HMMA.16816.F32 R52, R180.reuse, R144, R52 ;  /* 0x00000090b434723c */ /* 0x048ff00000001834 */
[----:B------:R-:W-:Y:S08]  /*11ad0*/  HMMA.16816.F32 R56, R180, R146, R56 ;  /* 0x00000092b438723c */ /* 0x000ff00000001838 */
[C---:B------:R-:W-:Y:S08]  /*11ae0*/  HMMA.16816.F32 R4, R188.reuse, R148, R4 ;  /* 0x00000094bc04723c */ /* 0x040ff00000001804 */
[C---:B------:R-:W-:Y:S08]  /*11af0*/  HMMA.16816.F32 R8, R188.reuse, R150, R8 ;  /* 0x00000096bc08723c */ /* 0x040ff00000001808 */
[C---:B--2---:R-:W-:Y:S08]  /*11b00*/  HMMA.16816.F32 R12, R188.reuse, R72, R12 ;  /* 0x00000048bc0c723c */ /* 0x044ff0000000180c */
        /* <DEDUP_REMOVED lines=148> */
[----:B--234-:R-:W-:Y:S01]  /*12450*/  IADD3 R0, R211, -0x1, RZ ;  /* 0xffffffffd3007810 */ /* 0x01cfe20007ffe0ff */
[----:B------:R-:W2:Y:S01]  /*12460*/  LDL.64 R232, [R1+0x8] ;  /* 0x0000080001e87983 */ /* 0x000ea20000100a00 */
[C---:B------:R-:W-:Y:S02]  /*12470*/  ISETP.GE.AND P2, PT, R228.reuse, 0x21, PT ;  /* 0x00000021e400780c */ /* 0x040fe40003f46270 */
[----:B------:R-:W-:Y:S01]  /*12480*/  SHF.R.S32.HI R2, RZ, 0x1f, R0 ;  /* 0x0000001fff027819 */ /* 0x000fe20000011400 */
[----:B------:R-:W3:Y:S01]  /*12490*/  LDL R231, [R1] ;  /* 0x0000000001e77983 */ /* 0x000ee20000100800 */
[C---:B------:R-:W-:Y:S02]  /*124a0*/  ISETP.GE.AND P1, PT, R228.reuse, 0x41, PT ;  /* 0x00000041e400780c */ /* 0x040fe40003f26270 */
[----:B------:R-:W-:Y:S01]  /*124b0*/  ISETP.GE.AND P3, PT, R228, 0x1, PT ;  /* 0x00000001e400780c */ /* 0x000fe20003f66270 */
[----:B------:R-:W-:Y:S02]  /*124c0*/  IMAD R5, R2, c[0x0][0x1e0], RZ ;  /* 0x0000780002057a24 */ /* 0x000fe400078e02ff */
[C---:B------:R-:W-:Y:S04]  /*124d0*/  IMAD.WIDE.U32 R2, R0.reuse, c[0x0][0x1e0], RZ ;  /* 0x0000780000027a25 */ /* 0x040fe800078e00ff */
[----:B------:R-:W-:Y:S02]  /*124e0*/  IMAD R0, R0, c[0x0][0x1e4], R5 ;  /* 0x0000790000007a24 */ /* 0x000fe400078e0205 */
[----:B------:R-:W-:Y:S02]  /*124f0*/  @P2 IMAD.MOV.U32 R5, RZ, RZ, c[0x0][0x1e0] ;  /* 0x00007800ff052624 */ /* 0x000fe400078e00ff */
[----:B------:R-:W-:Y:S02]  /*12500*/  IMAD.IADD R0, R3, 0x1, R0 ;  /* 0x0000000103007824 */ /* 0x000fe400078e0200 */
[----:B------:R-:W-:Y:S04]  /*12510*/  IMAD.WIDE.U32 R2, R2, 0x70, RZ ;  /* 0x0000007002027825 */ /* 0x000fe800078e00ff */
[----:B------:R-:W-:Y:S01]  /*12520*/  IMAD R0, R0, 0x70, RZ ;  /* 0x0000007000007824 */ /* 0x000fe200078e02ff */
[-C--:B------:R-:W-:Y:S01]  /*12530*/  @P2 LEA R8, P0, R5, R2.reuse, 0x5 ;  /* 0x0000000205082211 */ /* 0x080fe200078028ff */
[----:B------:R-:W-:Y:S02]  /*12540*/  @P2 IMAD.MOV.U32 R6, RZ, RZ, c[0x0][0x1e4] ;  /* 0x00007900ff062624 */ /* 0x000fe400078e00ff */
[----:B------:R-:W-:Y:S02]  /*12550*/  IMAD.IADD R3, R3, 0x1, R0 ;  /* 0x0000000103037824 */ /* 0x000fe400078e0200 */
[----:B------:R-:W-:Y:S03]  /*12560*/  @P1 IMAD.MOV.U32 R0, RZ, RZ, c[0x0][0x1e0] ;  /* 0x00007800ff001624 */ /* 0x000fe600078e00ff */
[-C--:B------:R-:W-:Y:S01]  /*12570*/  @P2 LEA.HI.X R9, R5, R3.reuse, R6, 0x5, P0 ;  /* 0x0000000305092211 */ /* 0x080fe200000f2c06 */
[----:B------:R-:W-:Y:S01]  /*12580*/  @P1 IMAD.MOV.U32 R5, RZ, RZ, c[0x0][0x1e4] ;  /* 0x00007900ff051624 */ /* 0x000fe200078e00ff */
[CC--:B------:R-:W-:Y:S04]  /*12590*/  @P1 LEA R10, P0, R0.reuse, R2.reuse, 0x6 ;  /* 0x00000002000a1211 */ /* 0x0c0fe800078030ff */
[----:B------:R-:W-:Y:S02]  /*125a0*/  @P1 LEA.HI.X R11, R0, R3, R5, 0x6, P0 ;  /* 0x00000003000b1211 */ /* 0x000fe400000f3405 */
[----:B--2---:R-:W-:Y:S05]  /*125b0*/  @P3 IADD3 R0, P0, R232, R2, RZ ;  /* 0x00000002e8003210 */ /* 0x004fea0007f1e0ff */
[----:B---3--:R-:W-:Y:S01]  /*125c0*/  @P3 IMAD.X R5, R3, 0x1, R231, P0 ;  /* 0x0000000103053824 */ /* 0x008fe200000e06e7 */
        /* <DEDUP_REMOVED lines=26> */
[----:B------:R-:W-:Y:S04]  /*12770*/  @P0 IADD3.X R3, R231, R5, R3, P6, !PT ;  /* 0x00000005e7030210 */ /* 0x000fe800037fe403 */
[----:B------:R-:W-:Y:S05]  /*12780*/  @P0 LEA.HI.X R3, R0, c[0x0][0x1cc], R3, 0x1, P3 ;  /* 0x0000730000030a11 */ /* 0x000fea00018f0c03 */
[----:B------:R2:W-:Y:S04]  /*12790*/  @P0 LDGSTS.E.BYPASS.LTC128B.128 [R210+0xb100], [R2.64], !P4 ;  /* 0x0b10000002d20fae */ /* 0x0005e8000e101d4a */
[----:B------:R2:W-:Y:S02]  /*127a0*/  @P0 LDGSTS.E.BYPASS.LTC128B.128 [R210+0xe900], [R2.64+0x80], !P5 ;  /* 0x0e90008002d20fae */ /* 0x0005e4000e901d4a */
.L_x_335:
[----:B---34-:R-:W-:Y:S05]  /*127b0*/  BSYNC B0 ;  /* 0x0000000000007941 */ /* 0x018fea0003800000 */
.L_x_334:
        /* <DEDUP_REMOVED lines=90> */
[--C-:B------:R-:W-:Y:S02]  /*12d60*/  FFMA.FTZ R6, R140, c[0x0][0x2d0], -R69.reuse ;  /* 0x0000b4008c067a23 */ /* 0x100fe40000010845 */
[C---:B---3--:R-:W-:Y:S02]  /*12d70*/  FMUL.FTZ R5, R2.reuse, R77 ;  /* 0x0000004d02057220 */ /* 0x048fe40000410000 */
[C---:B------:R-:W-:Y:S02]  /*12d80*/  FMUL.FTZ R9, R2.reuse, R81 ;  /* 0x0000005102097220 */ /* 0x040fe40000410000 */
[C---:B------:R-:W-:Y:S01]  /*12d90*/  FMUL.FTZ R16, R2.reuse, R88 ;  /* 0x0000005802107220 */ /* 0x040fe20000410000 */
[----:B------:R3:W-:Y:S01]  /*12da0*/  MUFU.EX2 R243, R56 ;  /* 0x0000003800f37308 */ /* 0x0007e20000000800 */
[----:B------:R-:W-:Y:S02]  /*12db0*/  FMUL.FTZ R17, R2, R89 ;  /* 0x0000005902117220 */ /* 0x000fe40000410000 */
[--C-:B-1----:R-:W-:Y:S02]  /*12dc0*/  FFMA.FTZ R4, R142, c[0x0][0x2d0], -R148.reuse ;  /* 0x0000b4008e047a23 */ /* 0x102fe40000010894 */
[C---:B------:R-:W-:Y:S02]  /*12dd0*/  FMUL.FTZ R24, R2.reuse, R96 ;  /* 0x0000006002187220 */ /* 0x040fe40000410000 */
[C---:B------:R-:W-:Y:S02]  /*12de0*/  FMUL.FTZ R25, R2.reuse, R97 ;  /* 0x0000006102197220 */ /* 0x040fe40000410000 */
[C---:B------:R-:W-:Y:S01]  /*12df0*/  FMUL.FTZ R32, R2.reuse, R104 ;  /* 0x0000006802207220 */ /* 0x040fe20000410000 */
[----:B------:R1:W-:Y:S01]  /*12e00*/  MUFU.EX2 R50, R4 ;  /* 0x0000000400327308 */ /* 0x0003e20000000800 */
[C---:B------:R-:W-:Y:S02]  /*12e10*/  FMUL.FTZ R33, R2.reuse, R105 ;  /* 0x0000006902217220 */ /* 0x040fe40000410000 */
[--C-:B------:R-:W-:Y:S02]  /*12e20*/  FFMA.FTZ R40, R147, c[0x0][0x2d0], -R69.reuse ;  /* 0x0000b40093287a23 */ /* 0x100fe40000010845 */
[C---:B------:R-:W-:Y:S02]  /*12e30*/  FMUL.FTZ R41, R2.reuse, R113 ;  /* 0x0000007102297220 */ /* 0x040fe40000410000 */
[C---:B--2---:R-:W-:Y:S02]  /*12e40*/  FMUL.FTZ R48, R2.reuse, R120 ;  /* 0x0000007802307220 */ /* 0x044fe40000410000 */
[C---:B------:R-:W-:Y:S01]  /*12e50*/  FMUL.FTZ R57, R2.reuse, R129 ;  /* 0x0000008102397220 */ /* 0x040fe20000410000 */
[----:B------:R-:W2:Y:S01]  /*12e60*/  MUFU.EX2 R0, R0 ;  /* 0x0000000000007308 */ /* 0x000ea20000000800 */
[C---:B------:R-:W-:Y:S02]  /*12e70*/  FMUL.FTZ R60, R2.reuse, R60 ;  /* 0x0000003c023c7220 */ /* 0x040fe40000410000 */
[C---:B------:R-:W-:Y:S02]  /*12e80*/  FMUL.FTZ R61, R2.reuse, R61 ;  /* 0x0000003d023d7220 */ /* 0x040fe40000410000 */
[C---:B---3--:R-:W-:Y:S02]  /*12e90*/  FMUL.FTZ R56, R2.reuse, R128 ;  /* 0x0000008002387220 */ /* 0x048fe40000410000 */
[C---:B------:R-:W-:Y:S02]  /*12ea0*/  FMUL.FTZ R64, R2.reuse, R64 ;  /* 0x0000004002407220 */ /* 0x040fe40000410000 */
[----:B------:R-:W-:Y:S01]  /*12eb0*/  FMUL.FTZ R65, R2, R65 ;  /* 0x0000004102417220 */ /* 0x000fe20000410000 */
[----:B------:R-:W3:Y:S01]  /*12ec0*/  MUFU.EX2 R58, R6 ;  /* 0x00000006003a7308 */ /* 0x000ee20000000800 */
[--C-:B------:R-:W-:Y:S02]  /*12ed0*/  FFMA.FTZ R71, R71, c[0x0][0x2d0], -R69.reuse ;  /* 0x0000b40047477a23 */ /* 0x100fe40000010845 */
[--C-:B-1----:R-:W-:Y:S02]  /*12ee0*/  FFMA.FTZ R4, R73, c[0x0][0x2d0], -R148.reuse ;  /* 0x0000b40049047a23 */ /* 0x102fe40000010894 */
[--C-:B------:R-:W-:Y:S05]  /*12ef0*/  FFMA.FTZ R73, R153, c[0x0][0x2d0], -R69.reuse ;  /* 0x0000b40099497a23 */ /* 0x100fea0000010845 */
[----:B------:R1:W-:Y:S01]  /*12f00*/  MUFU.EX2 R128, R73 ;  /* 0x0000004900807308 */ /* 0x0003e20000000800 */
[C---:B--2---:R-:W-:Y:S02]  /*12f10*/  FMUL.FTZ R7, R0.reuse, R79 ;  /* 0x0000004f00077220 */ /* 0x044fe40000410000 */
[C---:B------:R-:W-:Y:S02]  /*12f20*/  FMUL.FTZ R10, R0.reuse, R82 ;  /* 0x00000052000a7220 */ /* 0x040fe40000410000 */
[C---:B------:R-:W-:Y:S05]  /*12f30*/  FMUL.FTZ R11, R0.reuse, R83 ;  /* 0x00000053000b7220 */ /* 0x040fea0000410000 */
[----:B------:R-:W2:Y:S01]  /*12f40*/  MUFU.EX2 R49, R4 ;  /* 0x0000000400317308 */ /* 0x000ea20000000800 */
[C---:B------:R-:W-:Y:S02]  /*12f50*/  FMUL.FTZ R18, R0.reuse, R90 ;  /* 0x0000005a00127220 */ /* 0x040fe40000410000 */
[C---:B------:R-:W-:Y:S01]  /*12f60*/  FMUL.FTZ R19, R0.reuse, R91 ;  /* 0x0000005b00137220 */ /* 0x040fe20000410000 */
[----:B---3--:R-:W-:Y:S01]  /*12f70*/  MOV R129, R58 ;  /* 0x0000003a00817202 */ /* 0x008fe20000000f00 */
[C---:B------:R-:W-:Y:S01]  /*12f80*/  FMUL.FTZ R6, R0.reuse, R78 ;  /* 0x0000004e00067220 */ /* 0x040fe20000410000 */
[----:B------:R-:W-:Y:S01]  /*12f90*/  LDSM.16.MT88.4 R88, [R202+0x800] ;  /* 0x00080000ca58783b */ /* 0x000fe20000004200 */
[C---:B------:R-:W-:Y:S02]  /*12fa0*/  FMUL.FTZ R26, R0.reuse, R98 ;  /* 0x00000062001a7220 */ /* 0x040fe40000410000 */
[C---:B------:R-:W-:Y:S01]  /*12fb0*/  FMUL.FTZ R27, R0.reuse, R99 ;  /* 0x00000063001b7220 */ /* 0x040fe20000410000 */
[----:B------:R-:W3:Y:S01]  /*12fc0*/  MUFU.EX2 R252, R8 ;  /* 0x0000000800fc7308 */ /* 0x000ee20000000800 */
[C---:B------:R-:W-:Y:S01]  /*12fd0*/  FMUL.FTZ R59, R0.reuse, R131 ;  /* 0x00000083003b7220 */ /* 0x040fe20000410000 */
[----:B------:R-:W-:Y:S01]  /*12fe0*/  MOV R131, R231 ;  /* 0x000000e700837202 */ /* 0x000fe20000000f00 */
[----:B------:R-:W-:Y:S01]  /*12ff0*/  FMUL.FTZ R34, R0, R106 ;  /* 0x0000006a00227220 */ /* 0x000fe20000410000 */
[----:B------:R-:W-:Y:S01]  /*13000*/  LDSM.16.MT88.4 R96, [R205+0x4000] ;  /* 0x00400000cd60783b */ /* 0x000fe20000004200 */
[--C-:B-1----:R-:W-:Y:S02]  /*13010*/  FFMA.FTZ R73, R154, c[0x0][0x2d0], -R148.reuse ;  /* 0x0000b4009a497a23 */ /* 0x102fe40000010894 */
[C---:B------:R-:W-:Y:S02]  /*13020*/  FMUL.FTZ R35, R0.reuse, R107 ;  /* 0x0000006b00237220 */ /* 0x040fe40000410000 */
[C---:B------:R-:W-:Y:S01]  /*13030*/  FMUL.FTZ R42, R0.reuse, R114 ;  /* 0x00000072002a7220 */ /* 0x040fe20000410000 */
[----:B------:R1:W-:Y:S01]  /*13040*/  MUFU.EX2 R242, R73 ;  /* 0x0000004900f27308 */ /* 0x0003e20000000800 */
[C---:B------:R-:W-:Y:S01]  /*13050*/  FMUL.FTZ R43, R0.reuse, R115 ;  /* 0x00000073002b7220 */ /* 0x040fe20000410000 */
[----:B------:R-:W-:Y:S01]  /*13060*/  LDSM.16.MT88.4 R104, [R204+0x6000] ;  /* 0x00600000cc68783b */ /* 0x000fe20000004200 */
[----:B------:R-:W-:Y:S01]  /*13070*/  FMUL.FTZ R62, R0, R62 ;  /* 0x0000003e003e7220 */ /* 0x000fe20000410000 */
[-C--:B--2---:R-:W-:Y:S01]  /*13080*/  F2FP.PACK_AB R78, R49, R50.reuse ;  /* 0x00000032314e723e */ /* 0x084fe200000000ff */
[--C-:B------:R-:W-:Y:S01]  /*13090*/  FFMA.FTZ R4, R141, c[0x0][0x2d0], -R69.reuse ;  /* 0x0000b4008d047a23 */ /* 0x100fe20000010845 */
[----:B------:R-:W-:Y:S01]  /*130a0*/  MOV R120, R49 ;  /* 0x0000003100787202 */ /* 0x000fe20000000f00 */
[----:B------:R-:W-:Y:S01]  /*130b0*/  FMUL.FTZ R49, R2, R121 ;  /* 0x0000007902317220 */ /* 0x000fe20000410000 */
[----:B------:R-:W-:Y:S01]  /*130c0*/  MOV R121, R50 ;  /* 0x0000003200797202 */ /* 0x000fe20000000f00 */
[C---:B------:R-:W-:Y:S01]  /*130d0*/  FMUL.FTZ R50, R0.reuse, R122 ;  /* 0x0000007a00327220 */ /* 0x040fe20000410000 */
[----:B------:R2:W-:Y:S01]  /*130e0*/  MUFU.EX2 R251, R4 ;  /* 0x0000000400fb7308 */ /* 0x0005e20000000800 */
[----:B------:R-:W-:Y:S01]  /*130f0*/  MOV R122, R51 ;  /* 0x00000033007a7202 */ /* 0x000fe20000000f00 */
[----:B------:R-:W-:Y:S01]  /*13100*/  FMUL.FTZ R63, R0, R63 ;  /* 0x0000003f003f7220 */ /* 0x000fe20000410000 */
[----:B---3--:R-:W-:Y:S01]  /*13110*/  F2FP.PACK_AB R77, R252, R58 ;  /* 0x0000003afc4d723e */ /* 0x008fe200000000ff */
[----:B------:R-:W-:Y:S02]  /*13120*/  FMUL.FTZ R8, R2, R80 ;  /* 0x0000005002087220 */ /* 0x000fe40000410000 */
[----:B------:R-:W3:Y:S01]  /*13130*/  LDSM.16.MT88.4 R80, [R205+0x3800] ;  /* 0x00380000cd50783b */ /* 0x000ee20000004200 */
[C---:B------:R-:W-:Y:S03]  /*13140*/  FMUL.FTZ R58, R0.reuse, R130 ;  /* 0x00000082003a7220 */ /* 0x040fe60000410000 */
[----:B------:R4:W-:Y:S01]  /*13150*/  MUFU.EX2 R247, R40 ;  /* 0x0000002800f77308 */ /* 0x0009e20000000800 */
[C---:B------:R-:W-:Y:S02]  /*13160*/  FMUL.FTZ R66, R0.reuse, R66 ;  /* 0x0000004200427220 */ /* 0x040fe40000410000 */
[----:B------:R-:W-:Y:S02]  /*13170*/  FMUL.FTZ R67, R0, R67 ;  /* 0x0000004300437220 */ /* 0x000fe40000410000 */
[--C-:B-1----:R-:W-:Y:S05]  /*13180*/  FFMA.FTZ R73, R155, c[0x0][0x2d0], -R148.reuse ;  /* 0x0000b4009b497a23 */ /* 0x102fea0000010894 */
[----:B------:R1:W-:Y:S01]  /*13190*/  MUFU.EX2 R241, R73 ;  /* 0x0000004900f17308 */ /* 0x0003e20000000800 */
[--C-:B--2---:R-:W-:Y:S09]  /*131a0*/  FFMA.FTZ R4, R143, c[0x0][0x2d0], -R69.reuse ;  /* 0x0000b4008f047a23 */ /* 0x104ff20000010845 */
[----:B------:R2:W5:Y:S01]  /*131b0*/  MUFU.EX2 R250, R4 ;  /* 0x0000000400fa7308 */ /* 0x0005620000000800 */
[----:B----4-:R-:W-:Y:S02]  /*131c0*/  FMUL.FTZ R40, R2, R112 ;  /* 0x0000007002287220 */ /* 0x010fe40000410000 */
[----:B------:R-:W-:Y:S07]  /*131d0*/  LDSM.16.MT88.4 R112, [R205+0x3000] ;  /* 0x00300000cd70783b */ /* 0x000fee0000004200 */
[----:B------:R-:W-:Y:S01]  /*131e0*/  MUFU.EX2 R71, R71 ;  /* 0x0000004700477308 */ /* 0x000fe20000000800 */
[--C-:B-1----:R-:W-:Y:S09]  /*131f0*/  FFMA.FTZ R73, R160, c[0x0][0x2d0], -R69.reuse ;  /* 0x0000b400a0497a23 */ /* 0x102ff20000010845 */
[----:B------:R1:W-:Y:S01]  /*13200*/  MUFU.EX2 R240, R73 ;  /* 0x0000004900f07308 */ /* 0x0003e20000000800 */
[----:B--2---:R-:W-:Y:S01]  /*13210*/  FMUL.FTZ R4, R2, R76 ;  /* 0x0000004c02047220 */ /* 0x004fe20000410000 */
[----:B------:R-:W-:Y:S01]  /*13220*/  F2FP.PACK_AB R76, R51, R231 ;  /* 0x000000e7334c723e */ /* 0x000fe200000000ff */
[----:B------:R-:W-:Y:S01]  /*13230*/  FMUL.FTZ R51, R0, R123 ;  /* 0x0000007b00337220 */ /* 0x000fe20000410000 */
[----:B-----5:R-:W-:Y:S01]  /*13240*/  F2FP.PACK_AB R79, R250, R251 ;  /* 0x000000fbfa4f723e */ /* 0x020fe200000000ff */
[----:B------:R-:W2:Y:S04]  /*13250*/  LDL.LU R123, [R1+0x14] ;  /* 0x00001400017b7983 */ /* 0x000ea80000300800 */
[----:B------:R-:W4:Y:S02]  /*13260*/  LDL.LU R130, [R1+0x10] ;  /* 0x0000100001827983 */ /* 0x000f240000300800 */
[C---:B------:R-:W-:Y:S07]  /*13270*/  HMMA.16816.F32 R4, R76.reuse, R12, R4 ;  /* 0x0000000c4c04723c */ /* 0x040fee0000001804 */
[C---:B------:R-:W-:Y:S01]  /*13280*/  FMUL.FTZ R12, R2.reuse, R84 ;  /* 0x00000054020c7220 */ /* 0x040fe20000410000 */
[C---:B------:R-:W-:Y:S04]  /*13290*/  HMMA.16816.F32 R8, R76.reuse, R14, R8 ;  /* 0x0000000e4c08723c */ /* 0x040fe80000001808 */
[--C-:B-1----:R-:W-:Y:S02]  /*132a0*/  FFMA.FTZ R73, R161, c[0x0][0x2d0], -R69.reuse ;  /* 0x0000b400a1497a23 */ /* 0x102fe40000010845 */
[----:B------:R-:W-:Y:S02]  /*132b0*/  FMUL.FTZ R13, R2, R85 ;  /* 0x00000055020d7220 */ /* 0x000fe40000410000 */
[----:B------:R1:W-:Y:S01]  /*132c0*/  MUFU.EX2 R239, R73 ;  /* 0x0000004900ef7308 */ /* 0x0003e20000000800 */
[C---:B------:R-:W-:Y:S03]  /*132d0*/  FMUL.FTZ R14, R0.reuse, R86 ;  /* 0x00000056000e7220 */ /* 0x040fe60000410000 */
[----:B------:R-:W-:Y:S02]  /*132e0*/  FMUL.FTZ R15, R0, R87 ;  /* 0x00000057000f7220 */ /* 0x000fe40000410000 */
[----:B------:R-:W5:Y:S05]  /*132f0*/  LDSM.16.MT88.4 R84, [R204+0x3800] ;  /* 0x00380000cc54783b */ /* 0x000f6a0000004200 */
[C---:B------:R-:W-:Y:S07]  /*13300*/  HMMA.16816.F32 R12, R76.reuse, R20, R12 ;  /* 0x000000144c0c723c */ /* 0x040fee000000180c */
[C---:B------:R-:W-:Y:S01]  /*13310*/  FMUL.FTZ R20, R2.reuse, R92 ;  /* 0x0000005c02147220 */ /* 0x040fe20000410000 */
[C---:B------:R-:W-:Y:S04]  /*13320*/  HMMA.16816.F32 R16, R76.reuse, R22, R16 ;  /* 0x000000164c10723c */ /* 0x040fe80000001810 */
[----:B------:R-:W-:Y:S02]  /*13330*/  FMUL.FTZ R21, R2, R93 ;  /* 0x0000005d02157220 */ /* 0x000fe40000410000 */
[--C-:B-1----:R-:W-:Y:S02]  /*13340*/  FFMA.FTZ R73, R162, c[0x0][0x2d0], -R148.reuse ;  /* 0x0000b400a2497a23 */ /* 0x102fe40000010894 */
[C---:B------:R-:W-:Y:S02]  /*13350*/  FMUL.FTZ R22, R0.reuse, R94 ;  /* 0x0000005e00167220 */ /* 0x040fe40000410000 */
[----:B------:R1:W-:Y:S02]  /*13360*/  MUFU.EX2 R238, R73 ;  /* 0x0000004900ee7308 */ /* 0x0003e40000000800 */
[----:B------:R-:W-:Y:S02]  /*13370*/  FMUL.FTZ R23, R0, R95 ;  /* 0x0000005f00177220 */ /* 0x000fe40000410000 */
[----:B------:R-:W-:Y:S05]  /*13380*/  LDSM.16.MT88.4 R92, [R205+0x800] ;  /* 0x00080000cd5c783b */ /* 0x000fea0000004200 */
        /* <DEDUP_REMOVED lines=10> */
[--C-:B------:R-:W-:Y:S01]  /*13430*/  FFMA.FTZ R36, R75, c[0x0][0x2d0], -R148.reuse ;  /* 0x0000b4004b247a23 */ /* 0x100fe20000010894 */
[C---:B------:R-:W-:Y:S03]  /*13440*/  HMMA.16816.F32 R32, R76.reuse, R38, R32 ;  /* 0x000000264c20723c */ /* 0x040fe60000001820 */
[----:B------:R3:W3:Y:S01]  /*13450*/  MUFU.EX2 R248, R36 ;  /* 0x0000002400f87308 */ /* 0x0006e20000000800 */
[----:B------:R-:W-:Y:S03]  /*13460*/  FMUL.FTZ R37, R2, R109 ;  /* 0x0000006d02257220 */ /* 0x000fe60000410000 */
[----:B------:R-:W-:Y:S02]  /*13470*/  FMUL.FTZ R38, R0, R110 ;  /* 0x0000006e00267220 */ /* 0x000fe40000410000 */
[--C-:B-1----:R-:W-:Y:S03]  /*13480*/  FFMA.FTZ R73, R164, c[0x0][0x2d0], -R69.reuse ;  /* 0x0000b400a4497a23 */ /* 0x102fe60000010845 */
[----:B------:R-:W-:Y:S01]  /*13490*/  FMUL.FTZ R39, R0, R111 ;  /* 0x0000006f00277220 */ /* 0x000fe20000410000 */
[----:B------:R1:W-:Y:S01]  /*134a0*/  MUFU.EX2 R236, R73 ;  /* 0x0000004900ec7308 */ /* 0x0003e20000000800 */
[C---:B---3--:R-:W-:Y:S02]  /*134b0*/  FMUL.FTZ R36, R2.reuse, R108 ;  /* 0x0000006c02247220 */ /* 0x048fe40000410000 */
[----:B------:R-:W-:Y:S05]  /*134c0*/  LDSM.16.MT88.4 R108, [R203+0x3000] ;  /* 0x00300000cb6c783b */ /* 0x000fea0000004200 */
[C---:B------:R-:W-:Y:S03]  /*134d0*/  HMMA.16816.F32 R36, R76.reuse, R44, R36 ;  /* 0x0000002c4c24723c */ /* 0x040fe60000001824 */
[--C-:B-1----:R-:W-:Y:S04]  /*134e0*/  FFMA.FTZ R73, R165, c[0x0][0x2d0], -R69.reuse ;  /* 0x0000b400a5497a23 */ /* 0x102fe80000010845 */
[----:B------:R1:W-:Y:S01]  /*134f0*/  MUFU.EX2 R233, R73 ;  /* 0x0000004900e97308 */ /* 0x0003e20000000800 */
[C---:B------:R-:W-:Y:S04]  /*13500*/  HMMA.16816.F32 R40, R76.reuse, R46, R40 ;  /* 0x0000002e4c28723c */ /* 0x040fe80000001828 */
[--C-:B------:R-:W-:Y:S02]  /*13510*/  FFMA.FTZ R44, R149, c[0x0][0x2d0], -R69.reuse ;  /* 0x0000b400952c7a23 */ /* 0x100fe40000010845 */
[----:B------:R-:W-:Y:S02]  /*13520*/  FMUL.FTZ R45, R2, R117 ;  /* 0x00000075022d7220 */ /* 0x000fe40000410000 */
[C---:B------:R-:W-:Y:S01]  /*13530*/  FMUL.FTZ R46, R0.reuse, R118 ;  /* 0x00000076002e7220 */ /* 0x040fe20000410000 */
[----:B------:R3:W3:Y:S03]  /*13540*/  MUFU.EX2 R246, R44 ;  /* 0x0000002c00f67308 */ /* 0x0006e60000000800 */
[----:B------:R-:W-:Y:S02]  /*13550*/  FMUL.FTZ R47, R0, R119 ;  /* 0x00000077002f7220 */ /* 0x000fe40000410000 */
[--C-:B-1----:R-:W-:Y:S05]  /*13560*/  FFMA.FTZ R73, R166, c[0x0][0x2d0], -R148.reuse ;  /* 0x0000b400a6497a23 */ /* 0x102fea0000010894 */
[----:B------:R1:W-:Y:S01]  /*13570*/  MUFU.EX2 R232, R73 ;  /* 0x0000004900e87308 */ /* 0x0003e20000000800 */
[C---:B---3--:R-:W-:Y:S02]  /*13580*/  FMUL.FTZ R44, R2.reuse, R116 ;  /* 0x00000074022c7220 */ /* 0x048fe40000410000 */
[----:B------:R-:W-:Y:S05]  /*13590*/  LDSM.16.MT88.4 R116, [R204+0x3000] ;  /* 0x00300000cc74783b */ /* 0x000fea0000004200 */
[C---:B------:R-:W-:Y:S07]  /*135a0*/  HMMA.16816.F32 R44, R76.reuse, R52, R44 ;  /* 0x000000344c2c723c */ /* 0x040fee000000182c */
[--C-:B------:R-:W-:Y:S01]  /*135b0*/  FFMA.FTZ R52, R151, c[0x0][0x2d0], -R148.reuse ;  /* 0x0000b40097347a23 */ /* 0x100fe20000010894 */
[C---:B------:R-:W-:Y:S03]  /*135c0*/  HMMA.16816.F32 R48, R76.reuse, R54, R48 ;  /* 0x000000364c30723c */ /* 0x040fe60000001830 */
[----:B------:R3:W3:Y:S01]  /*135d0*/  MUFU.EX2 R244, R52 ;  /* 0x0000003400f47308 */ /* 0x0006e20000000800 */
[--C-:B-1----:R-:W-:Y:S02]  /*135e0*/  FFMA.FTZ R73, R167, c[0x0][0x2d0], -R148.reuse ;  /* 0x0000b400a7497a23 */ /* 0x102fe40000010894 */
[----:B------:R-:W-:Y:S02]  /*135f0*/  FMUL.FTZ R53, R2, R125 ;  /* 0x0000007d02357220 */ /* 0x000fe40000410000 */
[C---:B------:R-:W-:Y:S04]  /*13600*/  FMUL.FTZ R54, R0.reuse, R126 ;  /* 0x0000007e00367220 */ /* 0x040fe80000410000 */
[----:B------:R-:W-:Y:S01]  /*13610*/  FMUL.FTZ R55, R0, R127 ;  /* 0x0000007f00377220 */ /* 0x000fe20000410000 */
[----:B------:R1:W1:Y:S01]  /*13620*/  MUFU.EX2 R231, R73 ;  /* 0x0000004900e77308 */ /* 0x0002620000000800 */
[----:B---3--:R-:W-:Y:S07]  /*13630*/  FMUL.FTZ R52, R2, R124 ;  /* 0x0000007c02347220 */ /* 0x008fee0000410000 */
[C---:B------:R-:W-:Y:S03]  /*13640*/  HMMA.16816.F32 R52, R76.reuse, R80, R52 ;  /* 0x000000504c34723c */ /* 0x040fe60000001834 */
[--C-:B-1----:R-:W-:Y:S04]  /*13650*/  FFMA.FTZ R73, R172, c[0x0][0x2d0], -R69.reuse ;  /* 0x0000b400ac497a23 */ /* 0x102fe80000010845 */
[----:B------:R1:W-:Y:S01]  /*13660*/  MUFU.EX2 R172, R73 ;  /* 0x0000004900ac7308 */ /* 0x0003e20000000800 */
[C---:B------:R-:W-:Y:S01]  /*13670*/  HMMA.16816.F32 R56, R76.reuse, R82, R56 ;  /* 0x000000524c38723c */ /* 0x040fe20000001838 */
[----:B------:R-:W3:Y:S07]  /*13680*/  LDSM.16.MT88.4 R80, [R203+0x800] ;  /* 0x00080000cb50783b */ /* 0x000eee0000004200 */
[C---:B-----5:R-:W-:Y:S08]  /*13690*/  HMMA.16816.F32 R60, R76.reuse, R84, R60 ;  /* 0x000000544c3c723c */ /* 0x060ff0000000183c */
[----:B------:R-:W-:Y:S01]  /*136a0*/  HMMA.16816.F32 R64, R76, R86, R64 ;  /* 0x000000564c40723c */ /* 0x000fe20000001840 */
[----:B------:R-:W5:Y:S03]  /*136b0*/  LDSM.16.MT88.4 R84, [R204+0x800] ;  /* 0x00080000cc54783b */ /* 0x000f660000004200 */
[----:B-1----:R-:W-:Y:S03]  /*136c0*/  FFMA.FTZ R73, R173, c[0x0][0x2d0], -R69 ;  /* 0x0000b400ad497a23 */ /* 0x002fe60000010845 */
[----:B------:R-:W-:Y:S01]  /*136d0*/  F2FP.PACK_AB R79, R128, R243 ;  /* 0x000000f3804f723e */ /* 0x000fe200000000ff */
[----:B------:R1:W-:Y:S01]  /*136e0*/  MUFU.EX2 R167, R73 ;  /* 0x0000004900a77308 */ /* 0x0003e20000000800 */
[----:B------:R-:W-:Y:S03]  /*136f0*/  F2FP.PACK_AB R76, R248, R249 ;  /* 0x000000f9f84c723e */ /* 0x000fe600000000ff */
[----:B------:R-:W-:Y:S02]  /*13700*/  F2FP.PACK_AB R77, R246, R247 ;  /* 0x000000f7f64d723e */ /* 0x000fe400000000ff */
[----:B------:R-:W-:Y:S07]  /*13710*/  F2FP.PACK_AB R78, R244, R245 ;  /* 0x000000f5f44e723e */ /* 0x000fee00000000ff */
[C---:B------:R-:W-:Y:S08]  /*13720*/  HMMA.16816.F32 R4, R76.reuse, R88, R4 ;  /* 0x000000584c04723c */ /* 0x040ff00000001804 */
[C---:B------:R-:W-:Y:S01]  /*13730*/  HMMA.16816.F32 R8, R76.reuse, R90, R8 ;  /* 0x0000005a4c08723c */ /* 0x040fe20000001808 */
[----:B------:R-:W5:Y:S03]  /*13740*/  LDSM.16.MT88.4 R88, [R202+0x4000] ;  /* 0x00400000ca58783b */ /* 0x000f660000004200 */
[--C-:B-1----:R-:W-:Y:S04]  /*13750*/  FFMA.FTZ R73, R174, c[0x0][0x2d0], -R148.reuse ;  /* 0x0000b400ae497a23 */ /* 0x102fe80000010894 */
[C---:B---3--:R-:W-:Y:S01]  /*13760*/  HMMA.16816.F32 R12, R76.reuse, R80, R12 ;  /* 0x000000504c0c723c */ /* 0x048fe2000000180c */
[----:B------:R1:W3:Y:S07]  /*13770*/  MUFU.EX2 R166, R73 ;  /* 0x0000004900a67308 */ /* 0x0002ee0000000800 */
[C---:B------:R-:W-:Y:S01]  /*13780*/  HMMA.16816.F32 R16, R76.reuse, R82, R16 ;  /* 0x000000524c10723c */ /* 0x040fe20000001810 */
[----:B------:R-:W3:Y:S07]  /*13790*/  LDSM.16.MT88.4 R80, [R203+0x4000] ;  /* 0x00400000cb50783b */ /* 0x000eee0000004200 */
[C---:B------:R-:W-:Y:S04]  /*137a0*/  HMMA.16816.F32 R20, R76.reuse, R92, R20 ;  /* 0x0000005c4c14723c */ /* 0x040fe80000001814 */
[----:B--2---:R-:W-:Y:S02]  /*137b0*/  FFMA.FTZ R0, R0, R123, R129 ;  /* 0x0000007b00007223 */ /* 0x004fe40000010081 */
[----:B----4-:R-:W-:Y:S02]  /*137c0*/  FFMA.FTZ R2, R2, R130, R131 ;  /* 0x0000008202027223 */ /* 0x010fe40000010083 */
[C---:B------:R-:W-:Y:S01]  /*137d0*/  HMMA.16816.F32 R24, R76.reuse, R94, R24 ;  /* 0x0000005e4c18723c */ /* 0x040fe20000001818 */
[----:B------:R-:W-:Y:S03]  /*137e0*/  LDSM.16.MT88.4 R92, [R204+0x1000] ;  /* 0x00100000cc5c783b */ /* 0x000fe60000004200 */
[----:B-1----:R-:W-:Y:S02]  /*137f0*/  FFMA.FTZ R73, R175, c[0x0][0x2d0], -R148 ;  /* 0x0000b400af497a23 */ /* 0x002fe40000010894 */
[----:B------:R-:W-:Y:S02]  /*13800*/  FADD.FTZ R2, R122, R2 ;  /* 0x000000027a027221 */ /* 0x000fe40000010000 */
[C---:B-----5:R-:W-:Y:S01]  /*13810*/  HMMA.16816.F32 R28, R76.reuse, R84, R28 ;  /* 0x000000544c1c723c */ /* 0x060fe2000000181c */
[----:B------:R1:W2:Y:S03]  /*13820*/  MUFU.EX2 R165, R73 ;  /* 0x0000004900a57308 */ /* 0x0002a60000000800 */
[----:B------:R-:W-:Y:S02]  /*13830*/  FADD.FTZ R2, R121, R2 ;  /* 0x0000000279027221 */ /* 0x000fe40000010000 */
[----:B------:R-:W-:Y:S02]  /*13840*/  FADD.FTZ R0, R252, R0 ;  /* 0x00000000fc007221 */ /* 0x000fe40000010000 */
[C---:B------:R-:W-:Y:S01]  /*13850*/  HMMA.16816.F32 R32, R76.reuse, R86, R32 ;  /* 0x000000564c20723c */ /* 0x040fe20000001820 */
[----:B------:R-:W4:Y:S03]  /*13860*/  LDSM.16.MT88.4 R84, [R202+0x1000] ;  /* 0x00100000ca54783b */ /* 0x000f260000004200 */
[----:B------:R-:W-:Y:S02]  /*13870*/  FADD.FTZ R2, R120, R2 ;  /* 0x0000000278027221 */ /* 0x000fe40000010000 */
[----:B------:R-:W-:Y:S02]  /*13880*/  FADD.FTZ R0, R251, R0 ;  /* 0x00000000fb007221 */ /* 0x000fe40000010000 */
[C---:B------:R-:W-:Y:S01]  /*13890*/  HMMA.16816.F32 R36, R76.reuse, R88, R36 ;  /* 0x000000584c24723c */ /* 0x040fe20000001824 */
[----:B------:R-:W-:Y:S03]  /*138a0*/  LDSM.16.MT88.4 R120, [R203+0x6800] ;  /* 0x00680000cb78783b */ /* 0x000fe60000004200 */
[----:B------:R-:W-:Y:S02]  /*138b0*/  FADD.FTZ R0, R250, R0 ;  /* 0x00000000fa007221 */ /* 0x000fe40000010000 */
[----:B------:R-:W-:Y:S02]  /*138c0*/  FADD.FTZ R2, R249, R2 ;  /* 0x00000002f9027221 */ /* 0x000fe40000010000 */
[C---:B------:R-:W-:Y:S01]  /*138d0*/  HMMA.16816.F32 R40, R76.reuse, R90, R40 ;  /* 0x0000005a4c28723c */ /* 0x040fe20000001828 */
[----:B------:R-:W5:Y:S03]  /*138e0*/  LDSM.16.MT88.4 R88, [R203+0x1000] ;  /* 0x00100000cb58783b */ /* 0x000f660000004200 */
[--C-:B-1----:R-:W-:Y:S02]  /*138f0*/  FFMA.FTZ R73, R184, c[0x0][0x2d0], -R69.reuse ;  /* 0x0000b400b8497a23 */ /* 0x102fe40000010845 */
[----:B------:R-:W-:Y:S02]  /*13900*/  FADD.FTZ R0, R247, R0 ;  /* 0x00000000f7007221 */ /* 0x000fe40000010000 */
[C---:B---3--:R-:W-:Y:S01]  /*13910*/  HMMA.16816.F32 R44, R76.reuse, R80, R44 ;  /* 0x000000504c2c723c */ /* 0x048fe2000000182c */
[----:B------:R1:W-:Y:S03]  /*13920*/  MUFU.EX2 R164, R73 ;  /* 0x0000004900a47308 */ /* 0x0003e60000000800 */
        /* <DEDUP_REMOVED lines=8> */
[----:B------:R-:W-:Y:S01]  /*139b0*/  LDSM.16.MT88.4 R128, [R205+0x6800] ;  /* 0x00680000cd80783b */ /* 0x000fe20000004200 */
[----:B------:R-:W-:Y:S01]  /*139c0*/  FADD.FTZ R2, R244, R2 ;  /* 0x00000002f4027221 */ /* 0x000fe20000010000 */
[C---:B------:R-:W-:Y:S04]  /*139d0*/  HMMA.16816.F32 R56, R76.reuse, R98, R56 ;  /* 0x000000624c38723c */ /* 0x040fe80000001838 */
[--C-:B-1----:R-:W-:Y:S02]  /*139e0*/  FFMA.FTZ R73, R185, c[0x0][0x2d0], -R69.reuse ;  /* 0x0000b400b9497a23 */ /* 0x102fe40000010845 */
[----:B------:R-:W-:Y:S01]  /*139f0*/  LDSM.16.MT88.4 R96, [R205+0x4800] ;  /* 0x00480000cd60783b */ /* 0x000fe20000004200 */
[----:B------:R-:W-:Y:S01]  /*13a00*/  FADD.FTZ R2, R242, R2 ;  /* 0x00000002f2027221 */ /* 0x000fe20000010000 */
[C---:B------:R-:W-:Y:S01]  /*13a10*/  HMMA.16816.F32 R60, R76.reuse, R100, R60 ;  /* 0x000000644c3c723c */ /* 0x040fe2000000183c */
[----:B------:R1:W-:Y:S03]  /*13a20*/  MUFU.EX2 R163, R73 ;  /* 0x0000004900a37308 */ /* 0x0003e60000000800 */
[----:B------:R-:W-:Y:S02]  /*13a30*/  FADD.FTZ R2, R241, R2 ;  /* 0x00000002f1027221 */ /* 0x000fe40000010000 */
[----:B------:R-:W-:Y:S02]  /*13a40*/  FADD.FTZ R0, R240, R0 ;  /* 0x00000000f0007221 */ /* 0x000fe40000010000 */
[----:B------:R-:W-:Y:S01]  /*13a50*/  HMMA.16816.F32 R64, R76, R102, R64 ;  /* 0x000000664c40723c */ /* 0x000fe20000001840 */
[----:B------:R-:W-:Y:S03]  /*13a60*/  LDSM.16.MT88.4 R100, [R204+0x5000] ;  /* 0x00500000cc64783b */ /* 0x000fe60000004200 */
[----:B------:R-:W-:Y:S02]  /*13a70*/  FADD.FTZ R2, R238, R2 ;  /* 0x00000002ee027221 */ /* 0x000fe40000010000 */
[----:B------:R-:W-:Y:S01]  /*13a80*/  FADD.FTZ R0, R239, R0 ;  /* 0x00000000ef007221 */ /* 0x000fe20000010000 */
[----:B------:R-:W-:Y:S01]  /*13a90*/  F2FP.PACK_AB R76, R241, R242 ;  /* 0x000000f2f14c723e */ /* 0x000fe200000000ff */
[----:B------:R-:W-:Y:S01]  /*13aa0*/  FADD.FTZ R2, R237, R2 ;  /* 0x00000002ed027221 */ /* 0x000fe20000010000 */
[----:B------:R-:W-:Y:S03]  /*13ab0*/  F2FP.PACK_AB R77, R239, R240 ;  /* 0x000000f0ef4d723e */ /* 0x000fe600000000ff */
[----:B------:R-:W-:Y:S01]  /*13ac0*/  F2FP.PACK_AB R78, R237, R238 ;  /* 0x000000eeed4e723e */ /* 0x000fe200000000ff */
[----:B------:R-:W-:Y:S01]  /*13ad0*/  FADD.FTZ R2, R232, R2 ;  /* 0x00000002e8027221 */ /* 0x000fe20000010000 */
[----:B------:R-:W-:Y:S01]  /*13ae0*/  F2FP.PACK_AB R79, R233, R236 ;  /* 0x000000ece94f723e */ /* 0x000fe200000000ff */
[----:B------:R-:W-:Y:S02]  /*13af0*/  FADD.FTZ R0, R236, R0 ;  /* 0x00000000ec007221 */ /* 0x000fe40000010000 */
[----:B-1----:R-:W-:Y:S02]  /*13b00*/  FFMA.FTZ R73, R186, c[0x0][0x2d0], -R148 ;  /* 0x0000b400ba497a23 */ /* 0x002fe40000010894 */
[----:B------:R-:W-:Y:S02]  /*13b10*/  FADD.FTZ R2, R231, R2 ;  /* 0x00000002e7027221 */ /* 0x000fe40000010000 */
[C---:B----4-:R-:W-:Y:S01]  /*13b20*/  HMMA.16816.F32 R4, R76.reuse, R84, R4 ;  /* 0x000000544c04723c */ /* 0x050fe20000001804 */
[----:B------:R1:W4:Y:S02]  /*13b30*/  MUFU.EX2 R127, R73 ;  /* 0x00000049007f7308 */ /* 0x0003240000000800 */
[----:B------:R-:W-:Y:S02]  /*13b40*/  FADD.FTZ R2, R166, R2 ;  /* 0x00000002a6027221 */ /* 0x000fe40000010000 */
[----:B------:R-:W-:Y:S02]  /*13b50*/  FADD.FTZ R0, R233, R0 ;  /* 0x00000000e9007221 */ /* 0x000fe40000010000 */
[----:B--2---:R-:W-:Y:S01]  /*13b60*/  FADD.FTZ R2, R165, R2 ;  /* 0x00000002a5027221 */ /* 0x004fe20000010000 */
[C---:B------:R-:W-:Y:S01]  /*13b70*/  HMMA.16816.F32 R8, R76.reuse, R86, R8 ;  /* 0x000000564c08723c */ /* 0x040fe20000001808 */
[----:B------:R-:W2:Y:S03]  /*13b80*/  LDSM.16.MT88.4 R84, [R202+0x4800] ;  /* 0x00480000ca54783b */ /* 0x000ea60000004200 */
[----:B------:R-:W-:Y:S04]  /*13b90*/  FADD.FTZ R0, R172, R0 ;  /* 0x00000000ac007221 */ /* 0x000fe80000010000 */
[C---:B-----5:R-:W-:Y:S04]  /*13ba0*/  HMMA.16816.F32 R12, R76.reuse, R88, R12 ;  /* 0x000000584c0c723c */ /* 0x060fe8000000180c */
[----:B------:R-:W-:Y:S04]  /*13bb0*/  FADD.FTZ R0, R167, R0 ;  /* 0x00000000a7007221 */ /* 0x000fe80000010000 */
[C---:B------:R-:W-:Y:S01]  /*13bc0*/  HMMA.16816.F32 R16, R76.reuse, R90, R16 ;  /* 0x0000005a4c10723c */ /* 0x040fe20000001810 */
[----:B------:R-:W5:Y:S03]  /*13bd0*/  LDSM.16.MT88.4 R88, [R203+0x4800] ;  /* 0x00480000cb58783b */ /* 0x000f660000004200 */
[----:B-1----:R-:W-:Y:S02]  /*13be0*/  FFMA.FTZ R73, R187, c[0x0][0x2d0], -R148 ;  /* 0x0000b400bb497a23 */ /* 0x002fe40000010894 */
[----:B----4-:R-:W-:Y:S02]  /*13bf0*/  FADD.FTZ R2, R127, R2 ;  /* 0x000000027f027221 */ /* 0x010fe40000010000 */
[C---:B---3--:R-:W-:Y:S01]  /*13c00*/  HMMA.16816.F32 R20, R76.reuse, R80, R20 ;  /* 0x000000504c14723c */ /* 0x048fe20000001814 */
[----:B------:R1:W3:Y:S03]  /*13c10*/  MUFU.EX2 R126, R73 ;  /* 0x00000049007e7308 */ /* 0x0002e60000000800 */
[----:B------:R-:W-:Y:S04]  /*13c20*/  FADD.FTZ R0, R164, R0 ;  /* 0x00000000a4007221 */ /* 0x000fe80000010000 */
[C---:B------:R-:W-:Y:S01]  /*13c30*/  HMMA.16816.F32 R24, R76.reuse, R82, R24 ;  /* 0x000000524c18723c */ /* 0x040fe20000001818 */
[----:B------:R-:W4:Y:S03]  /*13c40*/  LDSM.16.MT88.4 R80, [R204+0x4800] ;  /* 0x00480000cc50783b */ /* 0x000f260000004200 */
[----:B------:R-:W-:Y:S04]  /*13c50*/  FADD.FTZ R0, R163, R0 ;  /* 0x00000000a3007221 */ /* 0x000fe80000010000 */
[C---:B------:R-:W-:Y:S08]  /*13c60*/  HMMA.16816.F32 R28, R76.reuse, R92, R28 ;  /* 0x0000005c4c1c723c */ /* 0x040ff0000000181c */
[C---:B------:R-:W-:Y:S01]  /*13c70*/  HMMA.16816.F32 R32, R76.reuse, R94, R32 ;  /* 0x0000005e4c20723c */ /* 0x040fe20000001820 */
[----:B------:R-:W4:Y:S03]  /*13c80*/  LDSM.16.MT88.4 R92, [R202+0x1800] ;  /* 0x00180000ca5c783b */ /* 0x000f260000004200 */
[--C-:B-1----:R-:W-:Y:S02]  /*13c90*/  FFMA.FTZ R73, R196, c[0x0][0x2d0], -R69.reuse ;  /* 0x0000b400c4497a23 */ /* 0x102fe40000010845 */
[----:B---3--:R-:W-:Y:S02]  /*13ca0*/  FADD.FTZ R2, R126, R2 ;  /* 0x000000027e027221 */ /* 0x008fe40000010000 */
[C---:B--2---:R-:W-:Y:S01]  /*13cb0*/  HMMA.16816.F32 R36, R76.reuse, R84, R36 ;  /* 0x000000544c24723c */ /* 0x044fe20000001824 */
[----:B------:R1:W2:Y:S07]  /*13cc0*/  MUFU.EX2 R125, R73 ;  /* 0x00000049007d7308 */ /* 0x0002ae0000000800 */
[C---:B------:R-:W-:Y:S01]  /*13cd0*/  HMMA.16816.F32 R40, R76.reuse, R86, R40 ;  /* 0x000000564c28723c */ /* 0x040fe20000001828 */
[----:B------:R-:W3:Y:S07]  /*13ce0*/  LDSM.16.MT88.4 R84, [R203+0x1800] ;  /* 0x00180000cb54783b */ /* 0x000eee0000004200 */
[C---:B-----5:R-:W-:Y:S08]  /*13cf0*/  HMMA.16816.F32 R44, R76.reuse, R88, R44 ;  /* 0x000000584c2c723c */ /* 0x060ff0000000182c */
[C---:B------:R-:W-:Y:S01]  /*13d00*/  HMMA.16816.F32 R48, R76.reuse, R90, R48 ;  /* 0x0000005a4c30723c */ /* 0x040fe20000001830 */
[----:B------:R-:W-:Y:S03]  /*13d10*/  LDSM.16.MT88.4 R88, [R204+0x1800] ;  /* 0x00180000cc58783b */ /* 0x000fe60000004200 */
[--C-:B-1----:R-:W-:Y:S02]  /*13d20*/  FFMA.FTZ R73, R197, c[0x0][0x2d0], -R69.reuse ;  /* 0x0000b400c5497a23 */ /* 0x102fe40000010845 */
[----:B--2---:R-:W-:Y:S02]  /*13d30*/  FADD.FTZ R0, R125, R0 ;  /* 0x000000007d007221 */ /* 0x004fe40000010000 */
[C---:B------:R-:W-:Y:S01]  /*13d40*/  HMMA.16816.F32 R52, R76.reuse, R96, R52 ;  /* 0x000000604c34723c */ /* 0x040fe20000001834 */
[----:B------:R1:W2:Y:S07]  /*13d50*/  MUFU.EX2 R124, R73 ;  /* 0x00000049007c7308 */ /* 0x0002ae0000000800 */
[C---:B------:R-:W-:Y:S01]  /*13d60*/  HMMA.16816.F32 R56, R76.reuse, R98, R56 ;  /* 0x000000624c38723c */ /* 0x040fe20000001838 */
[----:B------:R-:W-:Y:S07]  /*13d70*/  LDSM.16.MT88.4 R96, [R205+0x5000] ;  /* 0x00500000cd60783b */ /* 0x000fee0000004200 */
[C---:B----4-:R-:W-:Y:S08]  /*13d80*/  HMMA.16816.F32 R60, R76.reuse, R80, R60 ;  /* 0x000000504c3c723c */ /* 0x050ff0000000183c */
[----:B------:R-:W-:Y:S01]  /*13d90*/  HMMA.16816.F32 R64, R76, R82, R64 ;  /* 0x000000524c40723c */ /* 0x000fe20000001840 */
[----:B------:R-:W4:Y:S03]  /*13da0*/  LDSM.16.MT88.4 R80, [R205+0x1800] ;  /* 0x00180000cd50783b */ /* 0x000f260000004200 */
[----:B-1----:R-:W-:Y:S02]  /*13db0*/  FFMA.FTZ R73, R198, c[0x0][0x2d0], -R148 ;  /* 0x0000b400c6497a23 */ /* 0x002fe40000010894 */
[----:B--2---:R-:W-:Y:S01]  /*13dc0*/  FADD.FTZ R0, R124, R0 ;  /* 0x000000007c007221 */ /* 0x004fe20000010000 */
[----:B------:R-:W-:Y:S01]  /*13dd0*/  F2FP.PACK_AB R76, R231, R232 ;  /* 0x000000e8e74c723e */ /* 0x000fe200000000ff */
[----:B------:R1:W2:Y:S01]  /*13de0*/  MUFU.EX2 R162, R73 ;  /* 0x0000004900a27308 */ /* 0x0002a20000000800 */
[----:B------:R-:W-:Y:S03]  /*13df0*/  F2FP.PACK_AB R77, R167, R172 ;  /* 0x000000aca74d723e */ /* 0x000fe600000000ff */
[----:B------:R-:W-:Y:S02]  /*13e00*/  F2FP.PACK_AB R78, R165, R166 ;  /* 0x000000a6a54e723e */ /* 0x000fe400000000ff */
[----:B------:R-:W-:Y:S07]  /*13e10*/  F2FP.PACK_AB R79, R163, R164 ;  /* 0x000000a4a34f723e */ /* 0x000fee00000000ff */
[C---:B------:R-:W-:Y:S08]  /*13e20*/  HMMA.16816.F32 R4, R76.reuse, R92, R4 ;  /* 0x0000005c4c04723c */ /* 0x040ff00000001804 */
[C---:B------:R-:W-:Y:S01]  /*13e30*/  HMMA.16816.F32 R8, R76.reuse, R94, R8 ;  /* 0x0000005e4c08723c */ /* 0x040fe20000001808 */
[----:B------:R-:W5:Y:S03]  /*13e40*/  LDSM.16.MT88.4 R92, [R202+0x5000] ;  /* 0x00500000ca5c783b */ /* 0x000f660000004200 */
[----:B-1----:R-:W-:Y:S02]  /*13e50*/  FFMA.FTZ R73, R199, c[0x0][0x2d0], -R148 ;  /* 0x0000b400c7497a23 */ /* 0x002fe40000010894 */
[----:B--2---:R-:W-:Y:S02]  /*13e60*/  FADD.FTZ R2, R162, R2 ;  /* 0x00000002a2027221 */ /* 0x004fe40000010000 */
[C---:B---3--:R-:W-:Y:S01]  /*13e70*/  HMMA.16816.F32 R12, R76.reuse, R84, R12 ;  /* 0x000000544c0c723c */ /* 0x048fe2000000180c */
[----:B------:R1:W2:Y:S07]  /*13e80*/  MUFU.EX2 R161, R73 ;  /* 0x0000004900a17308 */ /* 0x0002ae0000000800 */
[C---:B------:R-:W-:Y:S01]  /*13e90*/  HMMA.16816.F32 R16, R76.reuse, R86, R16 ;  /* 0x000000564c10723c */ /* 0x040fe20000001810 */
[----:B------:R-:W3:Y:S07]  /*13ea0*/  LDSM.16.MT88.4 R84, [R203+0x5000] ;  /* 0x00500000cb54783b */ /* 0x000eee0000004200 */
[C---:B----4-:R-:W-:Y:S08]  /*13eb0*/  HMMA.16816.F32 R20, R76.reuse, R80, R20 ;  /* 0x000000504c14723c */ /* 0x050ff00000001814 */
[C---:B------:R-:W-:Y:S01]  /*13ec0*/  HMMA.16816.F32 R24, R76.reuse, R82, R24 ;  /* 0x000000524c18723c */ /* 0x040fe20000001818 */
[----:B------:R-:W4:Y:S03]  /*13ed0*/  LDSM.16.MT88.4 R80, [R202+0x2000] ;  /* 0x00200000ca50783b */ /* 0x000f260000004200 */
[--C-:B-1----:R-:W-:Y:S02]  /*13ee0*/  FFMA.FTZ R73, R212, c[0x0][0x2d0], -R69.reuse ;  /* 0x0000b400d4497a23 */ /* 0x102fe40000010845 */
[----:B--2---:R-:W-:Y:S02]  /*13ef0*/  FADD.FTZ R2, R161, R2 ;  /* 0x00000002a1027221 */ /* 0x004fe40000010000 */
[C---:B------:R-:W-:Y:S01]  /*13f00*/  HMMA.16816.F32 R28, R76.reuse, R88, R28 ;  /* 0x000000584c1c723c */ /* 0x040fe2000000181c */
[----:B------:R1:W2:Y:S07]  /*13f10*/  MUFU.EX2 R160, R73 ;  /* 0x0000004900a07308 */ /* 0x0002ae0000000800 */
[C---:B------:R-:W-:Y:S01]  /*13f20*/  HMMA.16816.F32 R32, R76.reuse, R90, R32 ;  /* 0x0000005a4c20723c */ /* 0x040fe20000001820 */
[----:B------:R-:W4:Y:S07]  /*13f30*/  LDSM.16.MT88.4 R88, [R203+0x2000] ;  /* 0x00200000cb58783b */ /* 0x000f2e0000004200 */
[C---:B-----5:R-:W-:Y:S08]  /*13f40*/  HMMA.16816.F32 R36, R76.reuse, R92, R36 ;  /* 0x0000005c4c24723c */ /* 0x060ff00000001824 */
[C---:B------:R-:W-:Y:S01]  /*13f50*/  HMMA.16816.F32 R40, R76.reuse, R94, R40 ;  /* 0x0000005e4c28723c */ /* 0x040fe20000001828 */
[----:B------:R-:W5:Y:S03]  /*13f60*/  LDSM.16.MT88.4 R92, [R205+0x2000] ;  /* 0x00200000cd5c783b */ /* 0x000f660000004200 */
[--C-:B-1----:R-:W-:Y:S02]  /*13f70*/  FFMA.FTZ R73, R213, c[0x0][0x2d0], -R69.reuse ;  /* 0x0000b400d5497a23 */ /* 0x102fe40000010845 */
[----:B--2---:R-:W-:Y:S02]  /*13f80*/  FADD.FTZ R0, R160, R0 ;  /* 0x00000000a0007221 */ /* 0x004fe40000010000 */
[C---:B---3--:R-:W-:Y:S01]  /*13f90*/  HMMA.16816.F32 R44, R76.reuse, R84, R44 ;  /* 0x000000544c2c723c */ /* 0x048fe2000000182c */
[----:B------:R1:W2:Y:S07]  /*13fa0*/  MUFU.EX2 R155, R73 ;  /* 0x00000049009b7308 */ /* 0x0002ae0000000800 */
[C---:B------:R-:W-:Y:S01]  /*13fb0*/  HMMA.16816.F32 R48, R76.reuse, R86, R48 ;  /* 0x000000564c30723c */ /* 0x040fe20000001830 */
[----:B------:R-:W3:Y:S07]  /*13fc0*/  LDSM.16.MT88.4 R84, [R204+0x2000] ;  /* 0x00200000cc54783b */ /* 0x000eee0000004200 */
[C---:B------:R-:W-:Y:S08]  /*13fd0*/  HMMA.16816.F32 R52, R76.reuse, R96, R52 ;  /* 0x000000604c34723c */ /* 0x040ff00000001834 */
[C---:B------:R-:W-:Y:S01]  /*13fe0*/  HMMA.16816.F32 R56, R76.reuse, R98, R56 ;  /* 0x000000624c38723c */ /* 0x040fe20000001838 */
[----:B------:R-:W3:Y:S03]  /*13ff0*/  LDSM.16.MT88.4 R96, [R202+0x5800] ;  /* 0x00580000ca60783b */ /* 0x000ee60000004200 */
[----:B-1----:R-:W-:Y:S02]  /*14000*/  FFMA.FTZ R73, R215, c[0x0][0x2d0], -R148 ;  /* 0x0000b400d7497a23 */ /* 0x002fe40000010894 */
[----:B--2---:R-:W-:Y:S02]  /*14010*/  FADD.FTZ R0, R155, R0 ;  /* 0x000000009b007221 */ /* 0x004fe40000010000 */
[C---:B------:R-:W-:Y:S01]  /*14020*/  HMMA.16816.F32 R60, R76.reuse, R100, R60 ;  /* 0x000000644c3c723c */ /* 0x040fe2000000183c */
[----:B------:R1:W2:Y:S07]  /*14030*/  MUFU.EX2 R154, R73 ;  /* 0x00000049009a7308 */ /* 0x0002ae0000000800 */
[----:B------:R-:W-:Y:S01]  /*14040*/  HMMA.16816.F32 R64, R76, R102, R64 ;  /* 0x000000664c40723c */ /* 0x000fe20000001840 */
[----:B------:R-:W-:Y:S06]  /*14050*/  LDSM.16.MT88.4 R100, [R205+0x6000] ;  /* 0x00600000cd64783b */ /* 0x000fec0000004200 */
[----:B------:R-:W-:Y:S02]  /*14060*/  F2FP.PACK_AB R76, R126, R127 ;  /* 0x0000007f7e4c723e */ /* 0x000fe400000000ff */
[----:B------:R-:W-:Y:S03]  /*14070*/  F2FP.PACK_AB R77, R124, R125 ;  /* 0x0000007d7c4d723e */ /* 0x000fe600000000ff */
[----:B------:R-:W-:Y:S02]  /*14080*/  F2FP.PACK_AB R78, R161, R162 ;  /* 0x000000a2a14e723e */ /* 0x000fe400000000ff */
[----:B------:R-:W-:Y:S01]  /*14090*/  F2FP.PACK_AB R79, R155, R160 ;  /* 0x000000a09b4f723e */ /* 0x000fe200000000ff */
[----:B-1----:R-:W-:Y:S02]  /*140a0*/  FFMA.FTZ R73, R214, c[0x0][0x2d0], -R148 ;  /* 0x0000b400d6497a23 */ /* 0x002fe40000010894 */
[----:B--2---:R-:W-:Y:S04]  /*140b0*/  FADD.FTZ R2, R154, R2 ;  /* 0x000000029a027221 */ /* 0x004fe80000010000 */
[C---:B----4-:R-:W-:Y:S01]  /*140c0*/  HMMA.16816.F32 R4, R76.reuse, R80, R4 ;  /* 0x000000504c04723c */ /* 0x050fe20000001804 */
[----:B------:R1:W2:Y:S07]  /*140d0*/  MUFU.EX2 R153, R73 ;  /* 0x0000004900997308 */ /* 0x0002ae0000000800 */
[C---:B------:R-:W-:Y:S01]  /*140e0*/  HMMA.16816.F32 R8, R76.reuse, R82, R8 ;  /* 0x000000524c08723c */ /* 0x040fe20000001808 */
[----:B------:R-:W4:Y:S07]  /*140f0*/  LDSM.16.MT88.4 R80, [R203+0x5800] ;  /* 0x00580000cb50783b */ /* 0x000f2e0000004200 */
[C---:B------:R-:W-:Y:S08]  /*14100*/  HMMA.16816.F32 R12, R76.reuse, R88, R12 ;  /* 0x000000584c0c723c */ /* 0x040ff0000000180c */
[C---:B------:R-:W-:Y:S01]  /*14110*/  HMMA.16816.F32 R16, R76.reuse, R90, R16 ;  /* 0x0000005a4c10723c */ /* 0x040fe20000001810 */
[----:B------:R-:W4:Y:S03]  /*14120*/  LDSM.16.MT88.4 R88, [R205+0x5800] ;  /* 0x00580000cd58783b */ /* 0x000f260000004200 */
[--C-:B-1----:R-:W-:Y:S02]  /*14130*/  FFMA.FTZ R73, R216, c[0x0][0x2d0], -R69.reuse ;  /* 0x0000b400d8497a23 */ /* 0x102fe40000010845 */
[----:B--2---:R-:W-:Y:S02]  /*14140*/  FADD.FTZ R2, R153, R2 ;  /* 0x0000000299027221 */ /* 0x004fe40000010000 */
[C---:B-----5:R-:W-:Y:S01]  /*14150*/  HMMA.16816.F32 R20, R76.reuse, R92, R20 ;  /* 0x0000005c4c14723c */ /* 0x060fe20000001814 */
[----:B------:R1:W2:Y:S07]  /*14160*/  MUFU.EX2 R152, R73 ;  /* 0x0000004900987308 */ /* 0x0002ae0000000800 */
[C---:B------:R-:W-:Y:S01]  /*14170*/  HMMA.16816.F32 R24, R76.reuse, R94, R24 ;  /* 0x0000005e4c18723c */ /* 0x040fe20000001818 */
[----:B------:R-:W-:Y:S07]  /*14180*/  LDSM.16.MT88.4 R92, [R204+0x2800] ;  /* 0x00280000cc5c783b */ /* 0x000fee0000004200 */
[C---:B---3--:R-:W-:Y:S08]  /*14190*/  HMMA.16816.F32 R28, R76.reuse, R84, R28 ;  /* 0x000000544c1c723c */ /* 0x048ff0000000181c */
[C---:B------:R-:W-:Y:S01]  /*141a0*/  HMMA.16816.F32 R32, R76.reuse, R86, R32 ;  /* 0x000000564c20723c */ /* 0x040fe20000001820 */
[----:B------:R-:W3:Y:S03]  /*141b0*/  LDSM.16.MT88.4 R84, [R204+0x5800] ;  /* 0x00580000cc54783b */ /* 0x000ee60000004200 */
[--C-:B-1----:R-:W-:Y:S02]  /*141c0*/  FFMA.FTZ R73, R217, c[0x0][0x2d0], -R69.reuse ;  /* 0x0000b400d9497a23 */ /* 0x102fe40000010845 */
[----:B--2---:R-:W-:Y:S02]  /*141d0*/  FADD.FTZ R0, R152, R0 ;  /* 0x0000000098007221 */ /* 0x004fe40000010000 */
[C---:B------:R-:W-:Y:S01]  /*141e0*/  HMMA.16816.F32 R36, R76.reuse, R96, R36 ;  /* 0x000000604c24723c */ /* 0x040fe20000001824 */
[----:B------:R1:W2:Y:S07]  /*141f0*/  MUFU.EX2 R151, R73 ;  /* 0x0000004900977308 */ /* 0x0002ae0000000800 */
[C---:B------:R-:W-:Y:S01]  /*14200*/  HMMA.16816.F32 R40, R76.reuse, R98, R40 ;  /* 0x000000624c28723c */ /* 0x040fe20000001828 */
[----:B------:R-:W-:Y:S07]  /*14210*/  LDSM.16.MT88.4 R96, [R203+0x6000] ;  /* 0x00600000cb60783b */ /* 0x000fee0000004200 */
[C---:B----4-:R-:W-:Y:S08]  /*14220*/  HMMA.16816.F32 R44, R76.reuse, R80, R44 ;  /* 0x000000504c2c723c */ /* 0x050ff0000000182c */
[C---:B------:R-:W-:Y:S01]  /*14230*/  HMMA.16816.F32 R48, R76.reuse, R82, R48 ;  /* 0x000000524c30723c */ /* 0x040fe20000001830 */
[----:B------:R-:W4:Y:S03]  /*14240*/  LDSM.16.MT88.4 R80, [R202+0x2800] ;  /* 0x00280000ca50783b */ /* 0x000f260000004200 */
[----:B-1----:R-:W-:Y:S02]  /*14250*/  FFMA.FTZ R73, R218, c[0x0][0x2d0], -R148 ;  /* 0x0000b400da497a23 */ /* 0x002fe40000010894 */
[----:B--2---:R-:W-:Y:S02]  /*14260*/  FADD.FTZ R0, R151, R0 ;  /* 0x0000000097007221 */ /* 0x004fe40000010000 */
[C---:B------:R-:W-:Y:S01]  /*14270*/  HMMA.16816.F32 R52, R76.reuse, R88, R52 ;  /* 0x000000584c34723c */ /* 0x040fe20000001834 */
[----:B------:R1:W2:Y:S07]  /*14280*/  MUFU.EX2 R150, R73 ;  /* 0x0000004900967308 */ /* 0x0002ae0000000800 */
[C---:B------:R-:W-:Y:S01]  /*14290*/  HMMA.16816.F32 R56, R76.reuse, R90, R56 ;  /* 0x0000005a4c38723c */ /* 0x040fe20000001838 */
[----:B------:R-:W5:Y:S07]  /*142a0*/  LDSM.16.MT88.4 R88, [R203+0x2800] ;  /* 0x00280000cb58783b */ /* 0x000f6e0000004200 */
[C---:B---3--:R-:W-:Y:S08]  /*142b0*/  HMMA.16816.F32 R60, R76.reuse, R84, R60 ;  /* 0x000000544c3c723c */ /* 0x048ff0000000183c */
[----:B------:R-:W-:Y:S01]  /*142c0*/  HMMA.16816.F32 R64, R76, R86, R64 ;  /* 0x000000564c40723c */ /* 0x000fe20000001840 */
[----:B------:R-:W3:Y:S03]  /*142d0*/  LDSM.16.MT88.4 R84, [R205+0x2800] ;  /* 0x00280000cd54783b */ /* 0x000ee60000004200 */
[----:B-1----:R-:W-:Y:S02]  /*142e0*/  FFMA.FTZ R73, R219, c[0x0][0x2d0], -R148 ;  /* 0x0000b400db497a23 */ /* 0x002fe40000010894 */
[----:B--2---:R-:W-:Y:S01]  /*142f0*/  FADD.FTZ R2, R150, R2 ;  /* 0x0000000296027221 */ /* 0x004fe20000010000 */
[----:B------:R-:W-:Y:S01]  /*14300*/  F2FP.PACK_AB R76, R153, R154 ;  /* 0x0000009a994c723e */ /* 0x000fe200000000ff */
[----:B------:R1:W2:Y:S01]  /*14310*/  MUFU.EX2 R149, R73 ;  /* 0x0000004900957308 */ /* 0x0002a20000000800 */
[----:B------:R-:W-:Y:S03]  /*14320*/  F2FP.PACK_AB R77, R151, R152 ;  /* 0x00000098974d723e */ /* 0x000fe600000000ff */
[--C-:B-1----:R-:W-:Y:S01]  /*14330*/  FFMA.FTZ R73, R220, c[0x0][0x2d0], -R69.reuse ;  /* 0x0000b400dc497a23 */ /* 0x102fe20000010845 */
[----:B--2---:R-:W-:Y:S05]  /*14340*/  F2FP.PACK_AB R78, R149, R150 ;  /* 0x00000096954e723e */ /* 0x004fea00000000ff */
[----:B------:R1:W2:Y:S02]  /*14350*/  MUFU.EX2 R147, R73 ;  /* 0x0000004900937308 */ /* 0x0002a40000000800 */
[--C-:B-1----:R-:W-:Y:S02]  /*14360*/  FFMA.FTZ R73, R221, c[0x0][0x2d0], -R69.reuse ;  /* 0x0000b400dd497a23 */ /* 0x102fe40000010845 */
[----:B--2---:R-:W-:Y:S06]  /*14370*/  FADD.FTZ R0, R147, R0 ;  /* 0x0000000093007221 */ /* 0x004fec0000010000 */
[----:B------:R1:W2:Y:S02]  /*14380*/  MUFU.EX2 R146, R73 ;  /* 0x0000004900927308 */ /* 0x0002a40000000800 */
[--C-:B-1----:R-:W-:Y:S01]  /*14390*/  FFMA.FTZ R73, R223, c[0x0][0x2d0], -R148.reuse ;  /* 0x0000b400df497a23 */ /* 0x102fe20000010894 */
[----:B--2---:R-:W-:Y:S07]  /*143a0*/  F2FP.PACK_AB R79, R146, R147 ;  /* 0x00000093924f723e */ /* 0x004fee00000000ff */
[----:B------:R1:W-:Y:S01]  /*143b0*/  MUFU.EX2 R145, R73 ;  /* 0x0000004900917308 */ /* 0x0003e20000000800 */
[C---:B----4-:R-:W-:Y:S08]  /*143c0*/  HMMA.16816.F32 R4, R76.reuse, R80, R4 ;  /* 0x000000504c04723c */ /* 0x050ff00000001804 */
[C---:B------:R-:W-:Y:S01]  /*143d0*/  HMMA.16816.F32 R8, R76.reuse, R82, R8 ;  /* 0x000000524c08723c */ /* 0x040fe20000001808 */
[----:B------:R-:W2:Y:S07]  /*143e0*/  LDSM.16.MT88.4 R80, [R202+0x6000] ;  /* 0x00600000ca50783b */ /* 0x000eae0000004200 */
[C---:B-----5:R-:W-:Y:S04]  /*143f0*/  HMMA.16816.F32 R12, R76.reuse, R88, R12 ;  /* 0x000000584c0c723c */ /* 0x060fe8000000180c */
[--C-:B-1----:R-:W-:Y:S04]  /*14400*/  FFMA.FTZ R73, R222, c[0x0][0x2d0], -R148.reuse ;  /* 0x0000b400de497a23 */ /* 0x102fe80000010894 */
[C---:B------:R-:W-:Y:S01]  /*14410*/  HMMA.16816.F32 R16, R76.reuse, R90, R16 ;  /* 0x0000005a4c10723c */ /* 0x040fe20000001810 */
[----:B------:R1:W4:Y:S01]  /*14420*/  MUFU.EX2 R144, R73 ;  /* 0x0000004900907308 */ /* 0x0003220000000800 */
[----:B------:R-:W5:Y:S06]  /*14430*/  LDSM.16.MT88.4 R88, [R202+0x3000] ;  /* 0x00300000ca58783b */ /* 0x000f6c0000004200 */
[C---:B---3--:R-:W-:Y:S08]  /*14440*/  HMMA.16816.F32 R20, R76.reuse, R84, R20 ;  /* 0x000000544c14723c */ /* 0x048ff00000001814 */
[C---:B------:R-:W-:Y:S08]  /*14450*/  HMMA.16816.F32 R24, R76.reuse, R86, R24 ;  /* 0x000000564c18723c */ /* 0x040ff00000001818 */
[C---:B------:R-:W-:Y:S04]  /*14460*/  HMMA.16816.F32 R28, R76.reuse, R92, R28 ;  /* 0x0000005c4c1c723c */ /* 0x040fe8000000181c */
[--C-:B-1----:R-:W-:Y:S04]  /*14470*/  FFMA.FTZ R73, R224, c[0x0][0x2d0], -R69.reuse ;  /* 0x0000b400e0497a23 */ /* 0x102fe80000010845 */
[C---:B------:R-:W-:Y:S01]  /*14480*/  HMMA.16816.F32 R32, R76.reuse, R94, R32 ;  /* 0x0000005e4c20723c */ /* 0x040fe20000001820 */
[----:B------:R1:W-:Y:S07]  /*14490*/  MUFU.EX2 R143, R73 ;  /* 0x00000049008f7308 */ /* 0x0003ee0000000800 */
[C---:B--2---:R-:W-:Y:S08]  /*144a0*/  HMMA.16816.F32 R36, R76.reuse, R80, R36 ;  /* 0x000000504c24723c */ /* 0x044ff00000001824 */
[C---:B------:R-:W-:Y:S08]  /*144b0*/  HMMA.16816.F32 R40, R76.reuse, R82, R40 ;  /* 0x000000524c28723c */ /* 0x040ff00000001828 */
[C---:B------:R-:W-:Y:S04]  /*144c0*/  HMMA.16816.F32 R44, R76.reuse, R96, R44 ;  /* 0x000000604c2c723c */ /* 0x040fe8000000182c */
[--C-:B-1----:R-:W-:Y:S02]  /*144d0*/  FFMA.FTZ R73, R225, c[0x0][0x2d0], -R69.reuse ;  /* 0x0000b400e1497a23 */ /* 0x102fe40000010845 */
[----:B------:R-:W-:Y:S01]  /*144e0*/  FFMA.FTZ R69, R72, c[0x0][0x2d0], -R69 ;  /* 0x0000b40048457a23 */ /* 0x000fe20000010845 */
[----:B----4-:R-:W-:Y:S01]  /*144f0*/  F2FP.PACK_AB R72, R144, R145 ;  /* 0x000000919048723e */ /* 0x010fe200000000ff */
[C---:B------:R-:W-:Y:S01]  /*14500*/  HMMA.16816.F32 R48, R76.reuse, R98, R48 ;  /* 0x000000624c30723c */ /* 0x040fe20000001830 */
[----:B------:R1:W-:Y:S07]  /*14510*/  MUFU.EX2 R142, R73 ;  /* 0x00000049008e7308 */ /* 0x0003ee0000000800 */
[C---:B------:R-:W-:Y:S03]  /*14520*/  HMMA.16816.F32 R52, R76.reuse, R100, R52 ;  /* 0x000000644c34723c */ /* 0x040fe60000001834 */
[----:B------:R-:W2:Y:S05]  /*14530*/  MUFU.EX2 R69, R69 ;  /* 0x0000004500457308 */ /* 0x000eaa0000000800 */
[C---:B------:R-:W-:Y:S08]  /*14540*/  HMMA.16816.F32 R56, R76.reuse, R102, R56 ;  /* 0x000000664c38723c */ /* 0x040ff00000001838 */
[C---:B------:R-:W-:Y:S04]  /*14550*/  HMMA.16816.F32 R60, R76.reuse, R104, R60 ;  /* 0x000000684c3c723c */ /* 0x040fe8000000183c */
[--C-:B-1----:R-:W-:Y:S04]  /*14560*/  FFMA.FTZ R73, R226, c[0x0][0x2d0], -R148.reuse ;  /* 0x0000b400e2497a23 */ /* 0x102fe80000010894 */
[----:B------:R-:W-:Y:S01]  /*14570*/  HMMA.16816.F32 R64, R76, R106, R64 ;  /* 0x0000006a4c40723c */ /* 0x000fe20000001840 */
[----:B------:R1:W-:Y:S03]  /*14580*/  MUFU.EX2 R141, R73 ;  /* 0x00000049008d7308 */ /* 0x0003e60000000800 */
[----:B--2---:R-:W-:Y:S01]  /*14590*/  F2FP.PACK_AB R75, R69, R71 ;  /* 0x00000047454b723e */ /* 0x004fe200000000ff */
[----:B-1----:R-:W-:Y:S06]  /*145a0*/  FFMA.FTZ R73, R227, c[0x0][0x2d0], -R148 ;  /* 0x0000b400e3497a23 */ /* 0x002fec0000010894 */
[----:B------:R1:W2:Y:S02]  /*145b0*/  MUFU.EX2 R140, R73 ;  /* 0x00000049008c7308 */ /* 0x0002a40000000800 */
[----:B-1----:R-:W-:Y:S02]  /*145c0*/  F2FP.PACK_AB R73, R142, R143 ;  /* 0x0000008f8e49723e */ /* 0x002fe400000000ff */
[----:B--2---:R-:W-:Y:S07]  /*145d0*/  F2FP.PACK_AB R74, R140, R141 ;  /* 0x0000008d8c4a723e */ /* 0x004fee00000000ff */
[C---:B-----5:R-:W-:Y:S01]  /*145e0*/  HMMA.16816.F32 R76, R72.reuse, R88, R4 ;  /* 0x00000058484c723c */ /* 0x060fe20000001804 */
        /* <DEDUP_REMOVED lines=28> */
[----:B------:R1:W-:Y:S04]  /*147b0*/  STL [R1+0x10], R2 ;  /* 0x0000100201007387 */ /* 0x0003e80000100800 */
[----:B------:R1:W-:Y:S01]  /*147c0*/  STL [R1+0x14], R0 ;  /* 0x0000140001007387 */ /* 0x0003e20000100800 */
[----:B------:R-:W-:-:S05]  /*147d0*/  @P0 BRA `(.L_x_336) ;  /* 0xffffc6c000000947 */ /* 0x000fca000383ffff */
.L_x_333:
[----:B------:R-:W-:Y:S05]  /*147e0*/  BRA.DIV ~URZ, `(.L_x_337) ;  /* 0x000043527f007947 */ /* 0x000fea000b800000 */
[----:B-12---:R-:W2:Y:S04]  /*147f0*/  LDL.LU R2, [R1+0x10] ;  /* 0x0000100001027983 */ /* 0x006ea80000300800 */
        /* <DEDUP_REMOVED lines=8> */
.L_x_400:
[----:B------:R-:W-:Y:S01]  /*14880*/  FSETP.NE.FTZ.AND P1, PT, R0, RZ, PT ;  /* 0x000000ff0000720b */ /* 0x000fe20003f35000 */
[----:B--23--:R-:W-:Y:S01]  /*14890*/  FADD.FTZ R3, R4, R3 ;  /* 0x0000000304037221 */ /* 0x00cfe20000010000 */
[----:B------:R-:W-:Y:S02]  /*148a0*/  MOV R2, RZ ;  /* 0x000000ff00027202 */ /* 0x000fe40000000f00 */
[----:B------:R-:W-:Y:S02]  /*148b0*/  MOV R23, 0xff800000 ;  /* 0xff80000000177802 */ /* 0x000fe40000000f00 */
[----:B------:R-:W-:-:S02]  /*148c0*/  FSETP.NE.FTZ.AND P0, PT, R3, RZ, PT ;  /* 0x000000ff0300720b */ /* 0x000fc40003f15000 */
[----:B------:R-:W-:-:S05]  /*148d0*/  MOV R17, 0xff800000 ;  /* 0xff80000000117802 */ /* 0x000fca0000000f00 */
[----:B------:R-:W1:Y:S01]  /*148e0*/  @P1 MUFU.LG2 R5, R0 ;  /* 0x0000000000051308 */ /* 0x000e620000000c00 */
[----:B------:R-:W-:-:S05]  /*148f0*/  @P1 MOV R4, 0x3f317218 ;  /* 0x3f31721800041802 */ /* 0x000fca0000000f00 */
[----:B------:R-:W-:Y:S02]  /*14900*/  @P1 FMUL.FTZ R4, R4, c[0x0][0x2d0] ;  /* 0x0000b40004041a20 */ /* 0x000fe40000410000 */
[----:B------:R2:W3:Y:S01]  /*14910*/  @P1 MUFU.RCP R2, R0 ;  /* 0x0000000000021308 */ /* 0x0004e20000001000 */
[----:B-1----:R-:W-:-:S04]  /*14920*/  @P1 FMUL.FTZ R5, R5, 0.69314718246459960938 ;  /* 0x3f31721805051820 */ /* 0x002fc80000410000 */
[----:B------:R-:W-:Y:S01]  /*14930*/  @P1 FFMA.FTZ R23, R4, R70, R5 ;  /* 0x0000004604171223 */ /* 0x000fe20000010005 */
[----:B------:R-:W-:Y:S02]  /*14940*/  MOV R4, 0x1 ;  /* 0x0000000100047802 */ /* 0x000fe40000000f00 */
[----:B--2---:R-:W-:Y:S01]  /*14950*/  MOV R0, RZ ;  /* 0x000000ff00007202 */ /* 0x004fe20000000f00 */
[C---:B---3--:R-:W-:Y:S02]  /*14960*/  FMUL.FTZ R132, R2.reuse, R76 ;  /* 0x0000004c02847220 */ /* 0x048fe40000410000 */
[C---:B------:R-:W-:Y:S02]  /*14970*/  FMUL.FTZ R133, R2.reuse, R77 ;  /* 0x0000004d02857220 */ /* 0x040fe40000410000 */
[C---:B------:R-:W-:Y:S01]  /*14980*/  FMUL.FTZ R48, R2.reuse, R80 ;  /* 0x0000005002307220 */ /* 0x040fe20000410000 */
[----:B------:R-:W1:Y:S01]  /*14990*/  @P0 MUFU.RCP R0, R3 ;  /* 0x0000000300000308 */ /* 0x000e620000001000 */
        /* <DEDUP_REMOVED lines=28> */
[----:B------:R-:W-:Y:S02]  /*14b60*/  FMUL.FTZ R45, R2, R65 ;  /* 0x00000041022d7220 */ /* 0x000fe40000410000 */
[----:B------:R2:W3:Y:S01]  /*14b70*/  @P0 MUFU.LG2 R2, R3 ;  /* 0x0000000300020308 */ /* 0x0004e20000000c00 */
[C---:B-1----:R-:W-:Y:S02]  /*14b80*/  FMUL.FTZ R64, R0.reuse, R86 ;  /* 0x0000005600407220 */ /* 0x042fe40000410000 */
[----:B------:R-:W-:-:S02]  /*14b90*/  FMUL.FTZ R65, R0, R87 ;  /* 0x0000005700417220 */ /* 0x000fc40000410000 */
[C---:B------:R-:W-:Y:S02]  /*14ba0*/  FMUL.FTZ R104, R0.reuse, R94 ;  /* 0x0000005e00687220 */ /* 0x040fe40000410000 */
[C---:B------:R-:W-:Y:S02]  /*14bb0*/  FMUL.FTZ R105, R0.reuse, R95 ;  /* 0x0000005f00697220 */ /* 0x040fe40000410000 */
[C---:B------:R-:W-:Y:S02]  /*14bc0*/  FMUL.FTZ R96, R0.reuse, R78 ;  /* 0x0000004e00607220 */ /* 0x040fe40000410000 */
[C---:B------:R-:W-:Y:S02]  /*14bd0*/  FMUL.FTZ R97, R0.reuse, R79 ;  /* 0x0000004f00617220 */ /* 0x040fe40000410000 */
[C---:B------:R-:W-:Y:S02]  /*14be0*/  FMUL.FTZ R108, R0.reuse, R90 ;  /* 0x0000005a006c7220 */ /* 0x040fe40000410000 */
[----:B------:R-:W-:Y:S01]  /*14bf0*/  FMUL.FTZ R109, R0, R91 ;  /* 0x0000005b006d7220 */ /* 0x000fe20000410000 */
[----:B--2---:R-:W-:Y:S01]  /*14c00*/  @P0 MOV R3, 0x3f317218 ;  /* 0x3f31721800030802 */ /* 0x004fe20000000f00 */
[----:B---3--:R-:W-:-:S02]  /*14c10*/  @P0 FMUL.FTZ R2, R2, 0.69314718246459960938 ;  /* 0x3f31721802020820 */ /* 0x008fc40000410000 */
[C---:B------:R-:W-:Y:S02]  /*14c20*/  FMUL.FTZ R100, R0.reuse, R98 ;  /* 0x0000006200647220 */ /* 0x040fe40000410000 */
[----:B------:R-:W-:Y:S02]  /*14c30*/  @P0 FMUL.FTZ R3, R3, c[0x0][0x2d0] ;  /* 0x0000b40003030a20 */ /* 0x000fe40000410000 */
        /* <DEDUP_REMOVED lines=23> */
[----:B------:R-:W-:Y:S01]  /*14db0*/  PRMT R0, R4, 0x7610, R0 ;  /* 0x0000761004007816 */ /* 0x000fe20000000000 */
[----:B------:R-:W-:Y:S02]  /*14dc0*/  @P0 FFMA.FTZ R17, R3, R69, R2 ;  /* 0x0000004503110223 */ /* 0x000fe40000010002 */
.L_x_302:
[----:B------:R2:W5:Y:S01]  /*14dd0*/  LDL R6, [R1+0x38] ;  /* 0x0000380001067983 */ /* 0x0005620000100800 */
        /* <DEDUP_REMOVED lines=18> */
.L_x_339:
[----:B--2---:R-:W-:Y:S05]  /*14f00*/  BSYNC B0 ;  /* 0x0000000000007941 */ /* 0x004fea0003800000 */
.L_x_338:
[----:B------:R-:W2:Y:S01]  /*14f10*/  LDL R11, [R1+0x18] ;  /* 0x00001800010b7983 */ /* 0x000ea20000100800 */
[----:B------:R-:W-:Y:S01]  /*14f20*/  SHF.R.S32.HI R25, RZ, 0x1f, R15 ;  /* 0x0000001fff197819 */ /* 0x000fe2000001140f */
[----:B------:R-:W-:Y:S01]  /*14f30*/  BSSY B1, `(.L_x_340) ;  /* 0x00002bf000017945 */ /* 0x000fe20003800000 */
[----:B------:R-:W-:Y:S01]  /*14f40*/  PRMT R0, R0, 0x9910, RZ ;  /* 0x0000991000007816 */ /* 0x000fe200000000ff */
[----:B-----5:R-:W-:Y:S01]  /*14f50*/  IMAD.MOV.U32 R67, RZ, RZ, R6 ;  /* 0x000000ffff437224 */ /* 0x020fe200078e0006 */
[----:B------:R-:W-:Y:S02]  /*14f60*/  LEA.HI R25, R25, R15, RZ, 0x3 ;  /* 0x0000000f19197211 */ /* 0x000fe400078f18ff */
[----:B------:R-:W-:Y:S02]  /*14f70*/  ISETP.NE.AND P0, PT, R0, RZ, PT ;  /* 0x000000ff0000720c */ /* 0x000fe40003f05270 */
[----:B------:R-:W-:Y:S02]  /*14f80*/  LOP3.LUT R25, R25, 0xfffffff8, RZ, 0xc0, !PT ;  /* 0xfffffff819197812 */ /* 0x000fe400078ec0ff */
[----:B------:R-:W-:-:S03]  /*14f90*/  SHF.R.S32.HI R30, RZ, 0x1f, R209 ;  /* 0x0000001fff1e7819 */ /* 0x000fc600000114d1 */
[----:B------:R-:W-:-:S04]  /*14fa0*/  IMAD.IADD R25, R15, 0x1, -R25 ;  /* 0x000000010f197824 */ /* 0x000fc800078e0a19 */
[----:B------:R-:W-:-:S05]  /*14fb0*/  IMAD.SHL.U32 R28, R25, 0x8, RZ ;  /* 0x00000008191c7824 */ /* 0x000fca00078e00ff */
[----:B------:R-:W-:Y:S02]  /*14fc0*/  SHF.R.S32.HI R29, RZ, 0x1f, R28 ;  /* 0x0000001fff1d7819 */ /* 0x000fe4000001141c */
[----:B--2---:R-:W-:Y:S01]  /*14fd0*/  SHF.R.S32.HI R9, RZ, 0x1f, R11 ;  /* 0x0000001fff097819 */ /* 0x004fe2000001140b */
[----:B------:R-:W-:Y:S05]  /*14fe0*/  @!P0 BRA `(.L_x_341) ;  /* 0x00001fa000008947 */ /* 0x000fea0003800000 */
[----:B------:R-:W2:Y:S04]  /*14ff0*/  LDL R19, [R1+0x4c] ;  /* 0x00004c0001137983 */ /* 0x000ea80000100800 */
[----:B------:R-:W3:Y:S04]  /*15000*/  LDL R12, [R1+0x54] ;  /* 0x00005400010c7983 */ /* 0x000ee80000100800 */
[----:B------:R-:W4:Y:S04]  /*15010*/  LDL R18, [R1+0x50] ;  /* 0x0000500001127983 */ /* 0x000f280000100800 */
[----:B------:R-:W4:Y:S04]  /*15020*/  LDL R16, [R1+0x64] ;  /* 0x0000640001107983 */ /* 0x000f280000100800 */
[----:B------:R-:W4:Y:S04]  /*15030*/  LDL R14, [R1+0x5c] ;  /* 0x00005c00010e7983 */ /* 0x000f280000100800 */
[----:B------:R-:W4:Y:S04]  /*15040*/  LDL R8, [R1+0x60] ;  /* 0x0000600001087983 */ /* 0x000f280000100800 */
[----:B------:R-:W4:Y:S01]  /*15050*/  LDL R13, [R1+0x58] ;  /* 0x00005800010d7983 */ /* 0x000f220000100800 */
[----:B------:R-:W-:Y:S01]  /*15060*/  SHF.R.S32.HI R7, RZ, 0x1f, R15 ;  /* 0x0000001fff077819 */ /* 0x000fe2000001140f */
[----:B------:R-:W-:Y:S01]  /*15070*/  WARPSYNC 0xffffffff ;  /* 0xffffffff00007948 */ /* 0x000fe20003800000 */
[----:B------:R-:W-:-:S02]  /*15080*/  F2FP.PACK_AB R4, R71, R70 ;  /* 0x000000464704723e */ /* 0x000fc400000000ff */
[CC--:B------:R-:W-:Y:S02]  /*15090*/  LEA.HI R3, R7.reuse, R15.reuse, RZ, 0x2 ;  /* 0x0000000f07037211 */ /* 0x0c0fe400078f10ff */
[----:B------:R-:W-:Y:S02]  /*150a0*/  LEA.HI R7, R7, R15, RZ, 0x5 ;  /* 0x0000000f07077211 */ /* 0x000fe400078f28ff */
[--C-:B------:R-:W-:Y:S02]  /*150b0*/  SHF.R.S32.HI R2, RZ, 0x2, R3.reuse ;  /* 0x00000002ff027819 */ /* 0x100fe40000011403 */
[----:B------:R-:W-:Y:S02]  /*150c0*/  SHF.R.S32.HI R0, RZ, 0x1f, R3 ;  /* 0x0000001fff007819 */ /* 0x000fe40000011403 */
[----:B------:R-:W-:Y:S02]  /*150d0*/  SHF.R.S32.HI R10, RZ, 0x5, R7 ;  /* 0x00000005ff0a7819 */ /* 0x000fe40000011407 */
[----:B------:R-:W-:-:S04]  /*150e0*/  LEA.HI R0, R0, R2, RZ, 0x3 ;  /* 0x0000000200007211 */ /* 0x000fc800078f18ff */
[----:B------:R-:W-:-:S05]  /*150f0*/  LOP3.LUT R0, R0, 0xfffffff8, RZ, 0xc0, !PT ;  /* 0xfffffff800007812 */ /* 0x000fca00078ec0ff */
[----:B------:R-:W-:Y:S01]  /*15100*/  IMAD.IADD R2, R2, 0x1, -R0 ;  /* 0x0000000102027824 */ /* 0x000fe200078e0a00 */
[----:B------:R-:W-:-:S03]  /*15110*/  LOP3.LUT R0, R3, 0xfffffffc, RZ, 0xc0, !PT ;  /* 0xfffffffc03007812 */ /* 0x000fc600078ec0ff */
[----:B------:R-:W-:Y:S02]  /*15120*/  IMAD.SHL.U32 R2, R2, 0x40, RZ ;  /* 0x0000004002027824 */ /* 0x000fe400078e00ff */
[----:B------:R-:W-:Y:S02]  /*15130*/  IMAD.IADD R6, R15, 0x1, -R0 ;  /* 0x000000010f067824 */ /* 0x000fe400078e0a00 */
[----:B------:R-:W-:Y:S01]  /*15140*/  IMAD.SHL.U32 R0, R10, 0x400, RZ ;  /* 0x000004000a007824 */ /* 0x000fe200078e00ff */
[----:B------:R-:W-:-:S03]  /*15150*/  LOP3.LUT R3, R2, 0x1c0, RZ, 0xc0, !PT ;  /* 0x000001c002037812 */ /* 0x000fc600078ec0ff */
[----:B------:R-:W-:Y:S01]  /*15160*/  IMAD R2, R6, 0x2, R0 ;  /* 0x0000000206027824 */ /* 0x000fe200078e0200 */
[----:B------:R-:W-:Y:S02]  /*15170*/  LEA.HI R0, R3, R3, RZ, 0x1d ;  /* 0x0000000303007211 */ /* 0x000fe400078fe8ff */
[----:B------:R-:W-:-:S03]  /*15180*/  F2FP.PACK_AB R3, R49, R48 ;  /* 0x000000303103723e */ /* 0x000fc600000000ff */
[----:B------:R-:W-:Y:S01]  /*15190*/  IMAD.IADD R2, R2, 0x1, R0 ;  /* 0x0000000102027824 */ /* 0x000fe200078e0200 */
[----:B------:R-:W-:-:S03]  /*151a0*/  F2FP.PACK_AB R0, R133, R132 ;  /* 0x000000848500723e */ /* 0x000fc600000000ff */
[----:B------:R-:W-:Y:S01]  /*151b0*/  IMAD.SHL.U32 R5, R2, 0x2, RZ ;  /* 0x0000000202057824 */ /* 0x000fe200078e00ff */
[----:B------:R-:W-:Y:S01]  /*151c0*/  BAR.SYNC.DEFER_BLOCKING 0x1, 0x100 ;  /* 0x0044000000007b1d */ /* 0x000fe20000010000 */
[----:B------:R-:W-:-:S05]  /*151d0*/  F2FP.PACK_AB R2, R97, R96 ;  /* 0x000000606102723e */ /* 0x000fca00000000ff */
[----:B------:R1:W-:Y:S04]  /*151e0*/  STS [R5+0x80], R0 ;  /* 0x0000800005007388 */ /* 0x0003e80000000800 */
[----:B------:R1:W-:Y:S02]  /*151f0*/  STS [R5+0x480], R2 ;  /* 0x0004800205007388 */ /* 0x0003e40000000800 */
[----:B-1----:R-:W-:Y:S02]  /*15200*/  F2FP.PACK_AB R0, R83, R82 ;  /* 0x000000525300723e */ /* 0x002fe400000000ff */
[----:B------:R-:W-:Y:S02]  /*15210*/  F2FP.PACK_AB R2, R51, R50 ;  /* 0x000000323302723e */ /* 0x000fe400000000ff */
[----:B------:R-:W-:-:S04]  /*15220*/  ISETP.NE.U32.AND P2, PT, RZ, c[0x0][0x500], PT ;  /* 0x00014000ff007a0c */ /* 0x000fc80003f45070 */
[----:B------:R-:W-:Y:S01]  /*15230*/  ISETP.NE.AND.EX P2, PT, RZ, c[0x0][0x504], PT, P2 ;  /* 0x00014100ff007a0c */ /* 0x000fe20003f45320 */
[----:B--2---:R1:W-:Y:S04]  /*15240*/  STS [R19], R3 ;  /* 0x0000000313007388 */ /* 0x0043e80000000800 */
[----:B------:R2:W-:Y:S04]  /*15250*/  STS [R19+0x400], R0 ;  /* 0x0004000013007388 */ /* 0x0005e80000000800 */
[----:B---3--:R3:W-:Y:S01]  /*15260*/  STS [R12+0x80], R2 ;  /* 0x000080020c007388 */ /* 0x0087e20000000800 */
        /* <DEDUP_REMOVED lines=8> */
[----:B------:R1:W-:Y:S01]  /*152f0*/  STS [R16+0x80], R3 ;  /* 0x0000800310007388 */ /* 0x0003e20000000800 */
        /* <DEDUP_REMOVED lines=9> */
[----:B------:R4:W-:Y:S01]  /*15390*/  STS [R13], R4 ;  /* 0x000000040d007388 */ /* 0x0009e20000000800 */
[----:B-1----:R-:W-:Y:S02]  /*153a0*/  F2FP.PACK_AB R3, R85, R84 ;  /* 0x000000545503723e */ /* 0x002fe400000000ff */
[----:B--2---:R-:W-:-:S02]  /*153b0*/  F2FP.PACK_AB R0, R87, R86 ;  /* 0x000000565700723e */ /* 0x004fc400000000ff */
[----:B---3--:R-:W-:-:S03]  /*153c0*/  F2FP.PACK_AB R2, R73, R72 ;  /* 0x000000484902723e */ /* 0x008fc600000000ff */
[----:B------:R1:W-:Y:S01]  /*153d0*/  STS [R13+0x400], R0 ;  /* 0x000400000d007388 */ /* 0x0003e20000000800 */
[----:B----4-:R-:W-:-:S03]  /*153e0*/  F2FP.PACK_AB R4, R61, R60 ;  /* 0x0000003c3d04723e */ /* 0x010fc600000000ff */
        /* <DEDUP_REMOVED lines=16> */
[----:B------:R-:W-:Y:S02]  /*154f0*/  ISETP.NE.U32.AND P0, PT, RZ, c[0x0][0x508], PT ;  /* 0x00014200ff007a0c */ /* 0x000fe40003f05070 */
[----:B---3--:R-:W-:Y:S01]  /*15500*/  F2FP.PACK_AB R2, R91, R90 ;  /* 0x0000005a5b02723e */ /* 0x008fe200000000ff */
[----:B------:R3:W-:Y:S01]  /*15510*/  STS [R16+0x4080], R3 ;  /* 0x0040800310007388 */ /* 0x0007e20000000800 */
[----:B------:R-:W-:Y:S01]  /*15520*/  IMAD.WIDE R4, R11, R4, c[0x0][0x500] ;  /* 0x000140000b047625 */ /* 0x000fe200078e0204 */
[----:B------:R-:W-:-:S02]  /*15530*/  ISETP.NE.AND.EX P1, PT, RZ, c[0x0][0x50c], PT, P0 ;  /* 0x00014300ff007a0c */ /* 0x000fc40003f25300 */
        /* <DEDUP_REMOVED lines=9> */
[----:B---3--:R-:W-:Y:S01]  /*155d0*/  F2FP.PACK_AB R3, R45, R44 ;  /* 0x0000002c2d03723e */ /* 0x008fe200000000ff */
[----:B------:R-:W-:Y:S01]  /*155e0*/  IMAD.MOV.U32 R14, RZ, RZ, c[0x0][0x388] ;  /* 0x0000e200ff0e7624 */ /* 0x000fe200078e00ff */
[----:B----4-:R-:W-:-:S03]  /*155f0*/  @P1 LEA R2, P0, R11, c[0x0][0x508], 0x2 ;  /* 0x000142000b021a11 */ /* 0x010fc600078010ff */
[----:B------:R3:W-:Y:S01]  /*15600*/  STS [R13+0x4000], R3 ;  /* 0x004000030d007388 */ /* 0x0007e20000000800 */
[----:B-1----:R-:W-:Y:S01]  /*15610*/  F2FP.PACK_AB R0, R47, R46 ;  /* 0x0000002e2f00723e */ /* 0x002fe200000000ff */
[----:B------:R-:W-:-:S04]  /*15620*/  IMAD.MOV.U32 R8, RZ, RZ, RZ ;  /* 0x000000ffff087224 */ /* 0x000fc800078e00ff */
[----:B------:R1:W-:Y:S04]  /*15630*/  STS [R13+0x4400], R0 ;  /* 0x004400000d007388 */ /* 0x0003e80000000800 */
[----:B------:R-:W-:Y:S01]  /*15640*/  BAR.SYNC.DEFER_BLOCKING 0x1, 0x100 ;  /* 0x0044000000007b1d */ /* 0x000fe20000010000 */
[----:B---3--:R-:W-:-:S05]  /*15650*/  @P1 LEA.HI.X R3, R11, c[0x0][0x50c], R9, 0x2, P0 ;  /* 0x000143000b031a11 */ /* 0x008fca00000f1409 */
[----:B------:R1:W5:Y:S04]  /*15660*/  @P2 LDG.E R8, [R4.64] ;  /* 0x0000000a04082981 */ /* 0x000368000c1e1900 */
[----:B------:R3:W5:Y:S01]  /*15670*/  @P1 LDG.E R14, [R2.64] ;  /* 0x0000000a020e1981 */ /* 0x000762000c1e1900 */
[----:B--2---:R-:W-:-:S04]  /*15680*/  ISETP.NE.AND P0, PT, R12, RZ, PT ;  /* 0x000000ff0c00720c */ /* 0x004fc80003f05270 */
[----:B---3--:R-:W-:Y:S01]  /*15690*/  SEL R2, R12, c[0x0][0x3d4], P0 ;  /* 0x0000f5000c027a07 */ /* 0x008fe20000000000 */
[----:B------:R-:W-:Y:S05]  /*156a0*/  @P1 BRA `(.L_x_342) ;  /* 0x0000004000001947 */ /* 0x000fea0003800000 */
[----:B-1----:R-:W-:Y:S05]  /*156b0*/  @!P2 BRA `(.L_x_342) ;  /* 0x000000300000a947 */ /* 0x002fea0003800000 */
[----:B------:R1:W2:Y:S04]  /*156c0*/  LDG.E R0, [R4.64] ;  /* 0x0000000a04007981 */ /* 0x0002a8000c1e1900 */
[----:B-1----:R-:W2:Y:S02]  /*156d0*/  LDG.E R4, [R4.64+0x4] ;  /* 0x0000040a04047981 */ /* 0x002ea4000c1e1900 */
[----:B--2--5:R-:W-:Y:S02]  /*156e0*/  IADD3 R14, -R0, R4, RZ ;  /* 0x00000004000e7210 */ /* 0x024fe40007ffe1ff */
.L_x_342:
[----:B-1----:R-:W2:Y:S04]  /*156f0*/  LDL R31, [R1+0x3c] ;  /* 0x00003c00011f7983 */ /* 0x002ea80000100800 */
[----:B------:R-:W3:Y:S04]  /*15700*/  LDL R24, [R1+0x2c] ;  /* 0x00002c0001187983 */ /* 0x000ee80000100800 */
[----:B------:R-:W4:Y:S01]  /*15710*/  LDL R26, [R1+0x48] ;  /* 0x00004800011a7983 */ /* 0x000f220000100800 */
[----:B------:R-:W-:Y:S01]  /*15720*/  ISETP.GT.AND P2, PT, R2, 0x1, PT ;  /* 0x000000010200780c */ /* 0x000fe20003f44270 */
[----:B------:R-:W-:-:S05]  /*15730*/  IMAD.MOV.U32 R2, RZ, RZ, 0x368 ;  /* 0x00000368ff027424 */ /* 0x000fca00078e00ff */
[----:B------:R-:W-:-:S04]  /*15740*/  SEL R2, R2, 0x328, P2 ;  /* 0x0000032802027807 */ /* 0x000fc80001000000 */
[----:B------:R1:W1:Y:S08]  /*15750*/  LDC.64 R4, c[0x0][R2+0x170] ;  /* 0x00005c0002047b82 */ /* 0x0002700000000a00 */
[----:B------:R1:W3:Y:S01]  /*15760*/  LDC.64 R12, c[0x0][R2+0x168] ;  /* 0x00005a00020c7b82 */ /* 0x0002e20000000a00 */
[----:B------:R-:W-:Y:S02]  /*15770*/  SHF.R.S32.HI R0, RZ, 0x1f, R7 ;  /* 0x0000001fff007819 */ /* 0x000fe40000011407 */
[----:B------:R-:W-:-:S05]  /*15780*/  LOP3.LUT R3, R7, 0xffffffe0, RZ, 0xc0, !PT ;  /* 0xffffffe007037812 */ /* 0x000fca00078ec0ff */
[----:B------:R1:W2:Y:S01]  /*15790*/  LDC.64 R20, c[0x0][R2+0x178] ;  /* 0x00005e0002147b82 */ /* 0x0002a20000000a00 */
[----:B------:R-:W-:Y:S01]  /*157a0*/  LEA.HI R0, R0, R10, RZ, 0x3 ;  /* 0x0000000a00007211 */ /* 0x000fe200078f18ff */
[----:B------:R-:W-:-:S03]  /*157b0*/  IMAD.IADD R16, R15, 0x1, -R3 ;  /* 0x000000010f107824 */ /* 0x000fc600078e0a03 */
[----:B------:R-:W-:Y:S02]  /*157c0*/  LOP3.LUT R0, R0, 0xffffff8, RZ, 0xc0, !PT ;  /* 0x0ffffff800007812 */ /* 0x000fe400078ec0ff */
[----:B------:R-:W-:Y:S01]  /*157d0*/  SHF.R.S32.HI R7, RZ, 0x1f, R16 ;  /* 0x0000001fff077819 */ /* 0x000fe20000011410 */
[----:B------:R1:W2:Y:S02]  /*157e0*/  LDC.64 R18, c[0x0][R2+0x160] ;  /* 0x0000580002127b82 */ /* 0x0002a40000000a00 */
[----:B------:R-:W-:Y:S01]  /*157f0*/  IMAD.IADD R3, R10, 0x1, -R0 ;  /* 0x000000010a037824 */ /* 0x000fe200078e0a00 */
[----:B------:R-:W-:Y:S02]  /*15800*/  LEA.HI R0, R6, R6, RZ, 0x1 ;  /* 0x0000000606007211 */ /* 0x000fe400078f08ff */
[----:B------:R-:W-:Y:S01]  /*15810*/  LEA.HI R22, R7, R16, RZ, 0x2 ;  /* 0x0000001007167211 */ /* 0x000fe200078f10ff */
[----:B------:R-:W-:Y:S01]  /*15820*/  IMAD.MOV.U32 R7, RZ, RZ, c[0x0][0x4e8] ;  /* 0x00013a00ff077624 */ /* 0x000fe200078e00ff */
[----:B------:R-:W-:-:S02]  /*15830*/  ISETP.NE.U32.AND P0, PT, RZ, c[0x0][0x500], PT ;  /* 0x00014000ff007a0c */ /* 0x000fc40003f05070 */
[----:B------:R-:W-:Y:S02]  /*15840*/  LOP3.LUT R0, R0, 0x1ffffffe, RZ, 0xc0, !PT ;  /* 0x1ffffffe00007812 */ /* 0x000fe400078ec0ff */
[----:B------:R-:W-:Y:S02]  /*15850*/  ISETP.NE.AND.EX P0, PT, RZ, c[0x0][0x504], PT, P0 ;  /* 0x00014100ff007a0c */ /* 0x000fe40003f05300 */
[----:B------:R-:W-:Y:S01]  /*15860*/  ISETP.NE.AND P3, PT, R7, 0x1, PT ;  /* 0x000000010700780c */ /* 0x000fe20003f65270 */
[----:B------:R-:W-:Y:S01]  /*15870*/  IMAD.IADD R0, R6, 0x1, -R0 ;  /* 0x0000000106007824 */ /* 0x000fe200078e0a00 */
[----:B------:R-:W-:Y:S02]  /*15880*/  SEL R7, R11, RZ, !P0 ;  /* 0x000000ff0b077207 */ /* 0x000fe40004000000 */
[----:B-1----:R-:W-:-:S05]  /*15890*/  SHF.R.S32.HI R2, RZ, 0x2, R22 ;  /* 0x00000002ff027819 */ /* 0x002fca0000011416 */
[----:B------:R-:W-:Y:S01]  /*158a0*/  IMAD R15, R3, 0x10, R2 ;  /* 0x00000010030f7824 */ /* 0x000fe200078e0202 */
[----:B------:R-:W-:-:S03]  /*158b0*/  SEL R3, R9, RZ, !P0 ;  /* 0x000000ff09037207 */ /* 0x000fc60004000000 */
[----:B------:R-:W-:Y:S02]  /*158c0*/  IMAD R0, R0, 0x8, R15 ;  /* 0x0000000800007824 */ /* 0x000fe400078e020f */
[----:B------:R-:W-:-:S04]  /*158d0*/  IMAD R2, R5, R7, RZ ;  /* 0x0000000705027224 */ /* 0x000fc800078e02ff */
[C---:B------:R-:W-:Y:S02]  /*158e0*/  IMAD R9, R4.reuse, R3, R2 ;  /* 0x0000000304097224 */ /* 0x040fe400078e0202 */
[----:B------:R-:W-:-:S04]  /*158f0*/  IMAD.WIDE.U32 R2, R4, R7, RZ ;  /* 0x0000000704027225 */ /* 0x000fc800078e00ff */
[----:B--2---:R-:W-:-:S04]  /*15900*/  IMAD R10, R31, 0x80, R0 ;  /* 0x000000801f0a7824 */ /* 0x004fc800078e0200 */
[----:B------:R-:W-:-:S04]  /*15910*/  @P3 IMAD.HI.U32 R6, R10, c[0x0][0x4ec], RZ ;  /* 0x00013b000a063a27 */ /* 0x000fc800078e00ff */
[----:B---3--:R-:W-:-:S04]  /*15920*/  IMAD.WIDE.U32 R4, R12, R24, RZ ;  /* 0x000000180c047225 */ /* 0x008fc800078e00ff */
[----:B------:R-:W-:Y:S02]  /*15930*/  IMAD R11, R13, R24, RZ ;  /* 0x000000180d0b7224 */ /* 0x000fe400078e02ff */
[----:B------:R-:W-:Y:S01]  /*15940*/  IMAD.MOV.U32 R0, RZ, RZ, R10 ;  /* 0x000000ffff007224 */ /* 0x000fe200078e000a */
[----:B------:R-:W-:Y:S01]  /*15950*/  @P3 SHF.R.U32.HI R0, RZ, c[0x0][0x4f0], R6 ;  /* 0x00013c00ff003a19 */ /* 0x000fe20000011606 */
[----:B------:R-:W-:Y:S01]  /*15960*/  IMAD.IADD R12, R3, 0x1, R9 ;  /* 0x00000001030c7824 */ /* 0x000fe200078e0209 */
[----:B----4-:R-:W-:Y:S02]  /*15970*/  SEL R6, R26, RZ, P2 ;  /* 0x000000ff1a067207 */ /* 0x010fe40001000000 */
[--C-:B-----5:R-:W-:Y:S01]  /*15980*/  IADD3 R13, P1, P0, R2, R4, R8.reuse ;  /* 0x00000004020d7210 */ /* 0x120fe2000783e008 */
[----:B------:R-:W-:Y:S01]  /*15990*/  IMAD.IADD R4, R5, 0x1, R11 ;  /* 0x0000000105047824 */ /* 0x000fe200078e020b */
[----:B------:R-:W-:Y:S01]  /*159a0*/  SHF.R.S32.HI R9, RZ, 0x1f, R8 ;  /* 0x0000001fff097819 */ /* 0x000fe20000011408 */
[----:B------:R-:W-:-:S02]  /*159b0*/  IMAD R5, R21, R6, RZ ;  /* 0x0000000615057224 */ /* 0x000fc400078e02ff */
[----:B------:R-:W-:Y:S01]  /*159c0*/  IMAD.WIDE.U32 R2, R20, R6, RZ ;  /* 0x0000000614027225 */ /* 0x000fe200078e00ff */
[----:B------:R-:W-:-:S03]  /*159d0*/  IADD3.X R6, R12, R4, R9, P1, P0 ;  /* 0x000000040c067210 */ /* 0x000fc60000fe0409 */
[----:B------:R-:W-:Y:S01]  /*159e0*/  IMAD.MOV R4, RZ, RZ, -R0 ;  /* 0x000000ffff047224 */ /* 0x000fe200078e0a00 */
[----:B------:R-:W-:Y:S01]  /*159f0*/  IADD3 R2, P1, P0, R0, R13, R2 ;  /* 0x0000000d00027210 */ /* 0x000fe2000783e002 */
[----:B------:R-:W-:Y:S01]  /*15a00*/  IMAD.IADD R5, R3, 0x1, R5 ;  /* 0x0000000103057824 */ /* 0x000fe200078e0205 */
[----:B------:R-:W-:Y:S01]  /*15a10*/  SHF.R.S32.HI R3, RZ, 0x1f, R0 ;  /* 0x0000001fff037819 */ /* 0x000fe20000011400 */
[----:B------:R-:W-:-:S03]  /*15a20*/  IMAD R0, R4, c[0x0][0x4e8], R10 ;  /* 0x00013a0004007a24 */ /* 0x000fc600078e020a */
[----:B------:R-:W-:Y:S01]  /*15a30*/  IADD3.X R3, R3, R6, R5, P1, P0 ;  /* 0x0000000603037210 */ /* 0x000fe20000fe0405 */
[-C--:B------:R-:W-:Y:S01]  /*15a40*/  IMAD R4, R19, R0.reuse, RZ ;  /* 0x0000000013047224 */ /* 0x080fe200078e02ff */
[----:B------:R-:W-:Y:S01]  /*15a50*/  SHF.R.S32.HI R5, RZ, 0x1f, R0 ;  /* 0x0000001fff057819 */ /* 0x000fe20000011400 */
[----:B------:R-:W-:Y:S02]  /*15a60*/  IMAD.MOV.U32 R6, RZ, RZ, c[0x0][0x4a8] ;  /* 0x00012a00ff067624 */ /* 0x000fe400078e00ff */
[----:B------:R-:W-:-:S04]  /*15a70*/  IMAD.WIDE.U32 R2, R18, R0, R2 ;  /* 0x0000000012027225 */ /* 0x000fc800078e0002 */
[----:B------:R-:W-:Y:S01]  /*15a80*/  IMAD R0, R18, R5, R4 ;  /* 0x0000000512007224 */ /* 0x000fe200078e0204 */
[----:B------:R-:W-:Y:S01]  /*15a90*/  SEL R4, R6, c[0x0][0x450], P2 ;  /* 0x0001140006047a07 */ /* 0x000fe20001000000 */
[----:B------:R-:W-:Y:S02]  /*15aa0*/  IMAD.MOV.U32 R5, RZ, RZ, c[0x0][0x4ac] ;  /* 0x00012b00ff057624 */ /* 0x000fe400078e00ff */
[----:B------:R-:W-:Y:S01]  /*15ab0*/  IMAD.IADD R3, R3, 0x1, R0 ;  /* 0x0000000103037824 */ /* 0x000fe200078e0200 */
[----:B------:R-:W-:Y:S02]  /*15ac0*/  LEA R0, P0, R2, R4, 0x2 ;  /* 0x0000000402007211 */ /* 0x000fe400078010ff */
[----:B------:R-:W-:-:S04]  /*15ad0*/  SEL R5, R5, c[0x0][0x454], P2 ;  /* 0x0001150005057a07 */ /* 0x000fc80001000000 */
[----:B------:R-:W-:Y:S01]  /*15ae0*/  LEA.HI.X R3, R2, R5, R3, 0x2, P0 ;  /* 0x0000000502037211 */ /* 0x000fe200000f1403 */
[----:B------:R-:W-:Y:S04]  /*15af0*/  SHFL.IDX PT, R4, R0, RZ, 0x1c1f ;  /* 0x001c1fff00047589 */ /* 0x000fe800000e0000 */
[----:B------:R-:W1:Y:S01]  /*15b00*/  SHFL.IDX PT, R5, R3, RZ, 0x1c1f ;  /* 0x001c1fff03057589 */ /* 0x000e6200000e0000 */
[----:B------:R-:W-:-:S03]  /*15b10*/  IMAD R11, R14, c[0x0][0x4e8], RZ ;  /* 0x00013a000e0b7a24 */ /* 0x000fc600078e02ff */
[----:B------:R2:W-:Y:S01]  /*15b20*/  SHFL.IDX PT, R2, R0, 0x1, 0x1c1f ;  /* 0x003c1f0000027f89 */ /* 0x0005e200000e0000 */
[----:B------:R-:W-:-:S03]  /*15b30*/  LOP3.LUT P0, RZ, R16, 0x3, RZ, 0xc0, !PT ;  /* 0x0000000310ff7812 */ /* 0x000fc6000780c0ff */
[----:B------:R-:W3:Y:S01]  /*15b40*/  SHFL.IDX PT, R3, R3, 0x1, 0x1c1f ;  /* 0x003c1f0003037f89 */ /* 0x000ee200000e0000 */
[----:B--2---:R-:W-:-:S05]  /*15b50*/  IMAD R0, R31, 0x80, R15 ;  /* 0x000000801f007824 */ /* 0x004fca00078e020f */
[C---:B------:R-:W-:Y:S02]  /*15b60*/  IADD3 R6, R0.reuse, 0x8, RZ ;  /* 0x0000000800067810 */ /* 0x040fe40007ffe0ff */
[-C--:B------:R-:W-:Y:S02]  /*15b70*/  ISETP.GE.OR P1, PT, R0, R11.reuse, P0 ;  /* 0x0000000b0000720c */ /* 0x080fe40000726670 */
[----:B------:R-:W-:-:S11]  /*15b80*/  ISETP.GE.OR P0, PT, R6, R11, P0 ;  /* 0x0000000b0600720c */ /* 0x000fd60000706670 */
[----:B-1----:R1:W-:Y:S01]  /*15b90*/  @!P1 ST.E [R4.64], R23 ;  /* 0x0000001704009985 */ /* 0x0023e2000c10190a */
[----:B------:R-:W-:-:S03]  /*15ba0*/  ISETP.GE.AND P1, PT, R6, R11, PT ;  /* 0x0000000b0600720c */ /* 0x000fc60003f26270 */
[----:B---3--:R1:W-:Y:S01]  /*15bb0*/  @!P0 ST.E [R2.64], R17 ;  /* 0x0000001102008985 */ /* 0x0083e2000c10190a */
[----:B------:R-:W-:Y:S02]  /*15bc0*/  ISETP.GE.AND P0, PT, R0, R11, PT ;  /* 0x0000000b0000720c */ /* 0x000fe40003f06270 */
[----:B------:R-:W-:Y:S01]  /*15bd0*/  P2R R66, PR, RZ, 0x2 ;  /* 0x00000002ff427803 */ /* 0x000fe20000000000 */
[----:B------:R-:W-:Y:S05]  /*15be0*/  @P2 BRA `(.L_x_343) ;  /* 0x0000068000002947 */ /* 0x000fea0003800000 */
[----:B------:R-:W-:Y:S01]  /*15bf0*/  IMAD R0, R9, c[0x0][0x3a0], RZ ;  /* 0x0000e80009007a24 */ /* 0x000fe200078e02ff */
[----:B-1----:R-:W-:Y:S01]  /*15c00*/  LEA R4, R25, R229, 0x5 ;  /* 0x000000e519047211 */ /* 0x002fe200078e28ff */
[C---:B------:R-:W-:Y:S01]  /*15c10*/  IMAD.WIDE.U32 R2, R8.reuse, c[0x0][0x3a0], RZ ;  /* 0x0000e80008027a25 */ /* 0x040fe200078e00ff */
[----:B------:R-:W-:Y:S01]  /*15c20*/  SHF.R.S32.HI R5, RZ, 0x1f, R7 ;  /* 0x0000001fff057819 */ /* 0x000fe20000011407 */
[----:B------:R1:W2:Y:S01]  /*15c30*/  LDS.128 R16, [R208+0x80] ;  /* 0x00008000d0107984 */ /* 0x0002a20000000c00 */
[----:B------:R-:W-:Y:S01]  /*15c40*/  LEA R4, R31, R4, 0x7 ;  /* 0x000000041f047211 */ /* 0x000fe200078e38ff */
[----:B------:R-:W-:-:S02]  /*15c50*/  IMAD R0, R8, c[0x0][0x3a4], R0 ;  /* 0x0000e90008007a24 */ /* 0x000fc400078e0200 */
[----:B------:R1:W3:Y:S01]  /*15c60*/  LDS.128 R36, [R208+0x2080] ;  /* 0x00208000d0247984 */ /* 0x0002e20000000c00 */
[----:B------:R-:W-:Y:S02]  /*15c70*/  IMAD R5, R5, c[0x0][0x3f0], RZ ;  /* 0x0000fc0005057a24 */ /* 0x000fe400078e02ff */
[----:B------:R-:W-:Y:S01]  /*15c80*/  IADD3 R3, R3, R0, RZ ;  /* 0x0000000003037210 */ /* 0x000fe20007ffe0ff */
[----:B------:R-:W-:Y:S01]  /*15c90*/  @P3 IMAD.HI.U32 R6, R4, c[0x0][0x4ec], RZ ;  /* 0x00013b0004063a27 */ /* 0x000fe200078e00ff */
[----:B------:R1:W4:Y:S01]  /*15ca0*/  LDS.128 R44, [R208+0x3080] ;  /* 0x00308000d02c7984 */ /* 0x0003220000000c00 */
[----:B------:R-:W-:Y:S02]  /*15cb0*/  MOV R0, R4 ;  /* 0x0000000400007202 */ /* 0x000fe40000000f00 */
[----:B------:R-:W-:Y:S01]  /*15cc0*/  IMAD.WIDE.U32 R2, R24, c[0x0][0x3e8], R2 ;  /* 0x0000fa0018027a25 */ /* 0x000fe200078e0002 */
[----:B------:R1:W1:Y:S01]  /*15cd0*/  LDS.128 R12, [R208+0x4080] ;  /* 0x00408000d00c7984 */ /* 0x0002620000000c00 */
[----:B------:R-:W-:-:S02]  /*15ce0*/  @P3 SHF.R.U32.HI R0, RZ, c[0x0][0x4f0], R6 ;  /* 0x00013c00ff003a19 */ /* 0x000fc40000011606 */
[----:B------:R-:W-:Y:S01]  /*15cf0*/  IMAD R3, R24, c[0x0][0x3ec], R3 ;  /* 0x0000fb0018037a24 */ /* 0x000fe200078e0203 */
[----:B------:R1:W1:Y:S01]  /*15d00*/  LDS.128 R20, [R208+0x5080] ;  /* 0x00508000d0147984 */ /* 0x0002620000000c00 */
[C---:B------:R-:W-:Y:S01]  /*15d10*/  IMAD R8, R7.reuse, c[0x0][0x3f4], R5 ;  /* 0x0000fd0007087a24 */ /* 0x040fe200078e0205 */
[----:B------:R-:W-:Y:S01]  /*15d20*/  SHF.R.S32.HI R6, RZ, 0x1f, R0 ;  /* 0x0000001fff067819 */ /* 0x000fe20000011400 */
[----:B------:R-:W-:Y:S01]  /*15d30*/  IMAD.WIDE.U32 R2, R7, c[0x0][0x3f0], R2 ;  /* 0x0000fc0007027a25 */ /* 0x000fe200078e0002 */
[----:B------:R1:W1:Y:S01]  /*15d40*/  LDS.128 R24, [R208+0x1080] ;  /* 0x00108000d0187984 */ /* 0x0002620000000c00 */
[----:B------:R-:W-:Y:S02]  /*15d50*/  IADD3 R5, -R0, RZ, RZ ;  /* 0x000000ff00057210 */ /* 0x000fe40007ffe1ff */
[----:B------:R-:W-:Y:S01]  /*15d60*/  IMAD R6, R6, c[0x0][0x3e0], RZ ;  /* 0x0000f80006067a24 */ /* 0x000fe200078e02ff */
[----:B------:R1:W1:Y:S01]  /*15d70*/  LDS.128 R32, [R208+0x6080] ;  /* 0x00608000d0207984 */ /* 0x0002620000000c00 */
[----:B------:R-:W-:Y:S01]  /*15d80*/  IADD3 R3, R3, R8, RZ ;  /* 0x0000000803037210 */ /* 0x000fe20007ffe0ff */
[----:B------:R-:W-:-:S02]  /*15d90*/  IMAD R4, R5, c[0x0][0x4e8], R4 ;  /* 0x00013a0005047a24 */ /* 0x000fc400078e0204 */
[----:B------:R1:W1:Y:S01]  /*15da0*/  LDS.128 R40, [R208+0x7080] ;  /* 0x00708000d0287984 */ /* 0x0002620000000c00 */
[C---:B------:R-:W-:Y:S01]  /*15db0*/  IMAD R5, R0.reuse, c[0x0][0x3e4], R6 ;  /* 0x0000f90000057a24 */ /* 0x040fe200078e0206 */
[----:B------:R-:W-:Y:S01]  /*15dc0*/  LEA R6, R31, R229, 0x7 ;  /* 0x000000e51f067211 */ /* 0x000fe200078e38ff */
        /* <DEDUP_REMOVED lines=10> */
[----:B--234-:R2:W3:Y:S02]  /*15e70*/  SHFL.IDX PT, R8, R7, RZ, 0x181f ;  /* 0x00181fff07087589 */ /* 0x01c4e400000e0000 */
.L_x_401:
[----:B------:R-:W-:Y:S05]  /*15e80*/  BRA.DIV ~URZ, `(.L_x_345) ;  /* 0x00002eb27f007947 */ /* 0x000fea000b800000 */
[----:B------:R4:W2:Y:S02]  /*15e90*/  SHFL.IDX PT, R0, R10, RZ, 0x181f ;  /* 0x00181fff0a007589 */ /* 0x0008a400000e0000 */
.L_x_402:
[----:B------:R-:W-:Y:S01]  /*15ea0*/  ISETP.GE.AND P0, PT, R6, R11, PT ;  /* 0x0000000b0600720c */ /* 0x000fe20003f06270 */
[----:B------:R-:W-:-:S12]  /*15eb0*/  BSSY B0, `(.L_x_346) ;  /* 0x000000a000007945 */ /* 0x000fd80003800000 */
[----:B------:R-:W-:Y:S05]  /*15ec0*/  @P0 BRA `(.L_x_347) ;  /* 0x0000008000000947 */ /* 0x000fea0003800000 */
[----:B------:R-:W-:Y:S02]  /*15ed0*/  ISETP.GE.AND P1, PT, R28, c[0x0][0x3c8], PT ;  /* 0x0000f2001c007a0c */ /* 0x000fe40003f26270 */
[----:B------:R-:W-:-:S11]  /*15ee0*/  ISETP.GE.AND P0, PT, R209, c[0x0][0x3c8], PT ;  /* 0x0000f200d1007a0c */ /* 0x000fd60003f06270 */
[CC--:B--2---:R-:W-:Y:S02]  /*15ef0*/  @!P1 LEA R4, P3, R28.reuse, R0.reuse, 0x1 ;  /* 0x000000001c049211 */ /* 0x0c4fe400078608ff */
[C---:B------:R-:W-:Y:S02]  /*15f00*/  @!P0 LEA R2, P2, R209.reuse, R0, 0x1 ;  /* 0x00000000d1028211 */ /* 0x040fe400078408ff */
[-C--:B---3--:R-:W-:Y:S02]  /*15f10*/  @!P1 LEA.HI.X R5, R28, R8.reuse, R29, 0x1, P3 ;  /* 0x000000081c059211 */ /* 0x088fe400018f0c1d */
[----:B------:R-:W-:-:S03]  /*15f20*/  @!P0 LEA.HI.X R3, R209, R8, R30, 0x1, P2 ;  /* 0x00000008d1038211 */ /* 0x000fc600010f0c1e */
[----:B------:R2:W-:Y:S04]  /*15f30*/  @!P1 ST.E.128 [R4.64], R16 ;  /* 0x0000001004009985 */ /* 0x0005e8000c101d0a */
[----:B-1----:R2:W-:Y:S02]  /*15f40*/  @!P0 ST.E.128 [R2.64], R12 ;  /* 0x0000000c02008985 */ /* 0x0025e4000c101d0a */
.L_x_347:
[----:B------:R-:W-:Y:S05]  /*15f50*/  BSYNC B0 ;  /* 0x0000000000007941 */ /* 0x000fea0003800000 */
.L_x_346:
[----:B------:R-:W-:Y:S05]  /*15f60*/  BRA.DIV ~URZ, `(.L_x_348) ;  /* 0x00002e327f007947 */ /* 0x000fea000b800000 */
[----:B---3--:R3:W4:Y:S04]  /*15f70*/  SHFL.IDX PT, R8, R7, 0x1, 0x181f ;  /* 0x00381f0007087f89 */ /* 0x00872800000e0000 */
[----:B--2---:R3:W2:Y:S02]  /*15f80*/  SHFL.IDX PT, R0, R10, 0x1, 0x181f ;  /* 0x00381f000a007f89 */ /* 0x0046a400000e0000 */
.L_x_403:
[----:B------:R-:W-:Y:S01]  /*15f90*/  IADD3 R2, R6, 0x20, RZ ;  /* 0x0000002006027810 */ /* 0x000fe20007ffe0ff */
[----:B------:R-:W-:Y:S03]  /*15fa0*/  BSSY B0, `(.L_x_349) ;  /* 0x000000b000007945 */ /* 0x000fe60003800000 */
[----:B------:R-:W-:-:S13]  /*15fb0*/  ISETP.GE.AND P0, PT, R2, R11, PT ;  /* 0x0000000b0200720c */ /* 0x000fda0003f06270 */
[----:B------:R-:W-:Y:S05]  /*15fc0*/  @P0 BRA `(.L_x_350) ;  /* 0x0000008000000947 */ /* 0x000fea0003800000 */
[----:B------:R-:W-:Y:S02]  /*15fd0*/  ISETP.GE.AND P1, PT, R28, c[0x0][0x3c8], PT ;  /* 0x0000f2001c007a0c */ /* 0x000fe40003f26270 */
[----:B------:R-:W-:-:S11]  /*15fe0*/  ISETP.GE.AND P0, PT, R209, c[0x0][0x3c8], PT ;  /* 0x0000f200d1007a0c */ /* 0x000fd60003f06270 */
[CC--:B--2---:R-:W-:Y:S02]  /*15ff0*/  @!P1 LEA R4, P3, R28.reuse, R0.reuse, 0x1 ;  /* 0x000000001c049211 */ /* 0x0c4fe400078608ff */
[C---:B------:R-:W-:Y:S02]  /*16000*/  @!P0 LEA R2, P2, R209.reuse, R0, 0x1 ;  /* 0x00000000d1028211 */ /* 0x040fe400078408ff */
[-C--:B----4-:R-:W-:Y:S02]  /*16010*/  @!P1 LEA.HI.X R5, R28, R8.reuse, R29, 0x1, P3 ;  /* 0x000000081c059211 */ /* 0x090fe400018f0c1d */
[----:B------:R-:W-:-:S03]  /*16020*/  @!P0 LEA.HI.X R3, R209, R8, R30, 0x1, P2 ;  /* 0x00000008d1038211 */ /* 0x000fc600010f0c1e */
[----:B-1----:R1:W-:Y:S04]  /*16030*/  @!P1 ST.E.128 [R4.64], R24 ;  /* 0x0000001804009985 */ /* 0x0023e8000c101d0a */
[----:B------:R1:W-:Y:S02]  /*16040*/  @!P0 ST.E.128 [R2.64], R20 ;  /* 0x0000001402008985 */ /* 0x0003e4000c101d0a */
.L_x_350:
[----:B------:R-:W-:Y:S05]  /*16050*/  BSYNC B0 ;  /* 0x0000000000007941 */ /* 0x000fea0003800000 */
.L_x_349:
[----:B------:R-:W-:Y:S05]  /*16060*/  BRA.DIV ~URZ, `(.L_x_351) ;  /* 0x00002df27f007947 */ /* 0x000fea000b800000 */
[----:B----4-:R4:W3:Y:S02]  /*16070*/  SHFL.IDX PT, R8, R7, 0x2, 0x181f ;  /* 0x00581f0007087f89 */ /* 0x0108e400000e0000 */
.L_x_404:
[----:B------:R-:W-:Y:S05]  /*16080*/  BRA.DIV ~URZ, `(.L_x_352) ;  /* 0x00002e427f007947 */ /* 0x000fea000b800000 */
[----:B--2---:R2:W4:Y:S02]  /*16090*/  SHFL.IDX PT, R0, R10, 0x2, 0x181f ;  /* 0x00581f000a007f89 */ /* 0x00452400000e0000 */
.L_x_405:
[----:B-1----:R-:W-:Y:S01]  /*160a0*/  IADD3 R2, R6, 0x40, RZ ;  /* 0x0000004006027810 */ /* 0x002fe20007ffe0ff */
[----:B------:R-:W-:Y:S03]  /*160b0*/  BSSY B0, `(.L_x_353) ;  /* 0x000000b000007945 */ /* 0x000fe60003800000 */
[----:B------:R-:W-:-:S13]  /*160c0*/  ISETP.GE.AND P0, PT, R2, R11, PT ;  /* 0x0000000b0200720c */ /* 0x000fda0003f06270 */
[----:B------:R-:W-:Y:S05]  /*160d0*/  @P0 BRA `(.L_x_354) ;  /* 0x0000008000000947 */ /* 0x000fea0003800000 */
[----:B------:R-:W-:Y:S02]  /*160e0*/  ISETP.GE.AND P1, PT, R28, c[0x0][0x3c8], PT ;  /* 0x0000f2001c007a0c */ /* 0x000fe40003f26270 */
[----:B------:R-:W-:-:S11]  /*160f0*/  ISETP.GE.AND P0, PT, R209, c[0x0][0x3c8], PT ;  /* 0x0000f200d1007a0c */ /* 0x000fd60003f06270 */
[CC--:B----4-:R-:W-:Y:S02]  /*16100*/  @!P1 LEA R4, P3, R28.reuse, R0.reuse, 0x1 ;  /* 0x000000001c049211 */ /* 0x0d0fe400078608ff */
[C---:B------:R-:W-:Y:S02]  /*16110*/  @!P0 LEA R2, P2, R209.reuse, R0, 0x1 ;  /* 0x00000000d1028211 */ /* 0x040fe400078408ff */
[-C--:B---3--:R-:W-:Y:S02]  /*16120*/  @!P1 LEA.HI.X R5, R28, R8.reuse, R29, 0x1, P3 ;  /* 0x000000081c059211 */ /* 0x088fe400018f0c1d */
[----:B------:R-:W-:-:S03]  /*16130*/  @!P0 LEA.HI.X R3, R209, R8, R30, 0x1, P2 ;  /* 0x00000008d1038211 */ /* 0x000fc600010f0c1e */
[----:B------:R1:W-:Y:S04]  /*16140*/  @!P1 ST.E.128 [R4.64], R36 ;  /* 0x0000002404009985 */ /* 0x0003e8000c101d0a */
[----:B------:R1:W-:Y:S02]  /*16150*/  @!P0 ST.E.128 [R2.64], R32 ;  /* 0x0000002002008985 */ /* 0x0003e4000c101d0a */
.L_x_354:
[----:B------:R-:W-:Y:S05]  /*16160*/  BSYNC B0 ;  /* 0x0000000000007941 */ /* 0x000fea0003800000 */
.L_x_353:
[----:B------:R-:W-:Y:S05]  /*16170*/  BRA.DIV ~URZ, `(.L_x_355) ;  /* 0x00002db27f007947 */ /* 0x000fea000b800000 */
[----:B---34-:R-:W3:Y:S04]  /*16180*/  SHFL.IDX PT, R7, R7, 0x3, 0x181f ;  /* 0x00781f0007077f89 */ /* 0x018ee800000e0000 */
[----:B------:R4:W1:Y:S02]  /*16190*/  SHFL.IDX PT, R0, R10, 0x3, 0x181f ;  /* 0x00781f000a007f89 */ /* 0x00086400000e0000 */
.L_x_406:
[----:B-1----:R-:W-:-:S04]  /*161a0*/  IADD3 R2, R6, 0x60, RZ ;  /* 0x0000006006027810 */ /* 0x002fc80007ffe0ff */
[----:B------:R-:W-:-:S13]  /*161b0*/  ISETP.GE.AND P0, PT, R2, R11, PT ;  /* 0x0000000b0200720c */ /* 0x000fda0003f06270 */
[----:B------:R-:W-:Y:S05]  /*161c0*/  @P0 BRA `(.L_x_356) ;  /* 0x0000195000000947 */ /* 0x000fea0003800000 */
[----:B------:R-:W-:-:S13]  /*161d0*/  ISETP.GE.AND P0, PT, R28, c[0x0][0x3c8], PT ;  /* 0x0000f2001c007a0c */ /* 0x000fda0003f06270 */
[----:B------:R-:W-:-:S04]  /*161e0*/  @!P0 LEA R2, P1, R28, R0, 0x1 ;  /* 0x000000001c028211 */ /* 0x000fc800078208ff */
[----:B---3--:R-:W-:-:S05]  /*161f0*/  @!P0 LEA.HI.X R3, R28, R7, R29, 0x1, P1 ;  /* 0x000000071c038211 */ /* 0x008fca00008f0c1d */
[----:B------:R1:W-:Y:S01]  /*16200*/  @!P0 ST.E.128 [R2.64], R44 ;  /* 0x0000002c02008985 */ /* 0x0003e2000c101d0a */
[----:B------:R-:W-:-:S13]  /*16210*/  ISETP.GE.AND P0, PT, R209, c[0x0][0x3c8], PT ;  /* 0x0000f200d1007a0c */ /* 0x000fda0003f06270 */
[----:B------:R-:W-:Y:S05]  /*16220*/  @P0 BRA `(.L_x_356) ;  /* 0x000018f000000947 */ /* 0x000fea0003800000 */
[----:B-1----:R-:W-:-:S04]  /*16230*/  LEA R2, P0, R209, R0, 0x1 ;  /* 0x00000000d1027211 */ /* 0x002fc800078008ff */
[----:B------:R-:W-:-:S05]  /*16240*/  LEA.HI.X R3, R209, R7, R30, 0x1, P0 ;  /* 0x00000007d1037211 */ /* 0x000fca00000f0c1e */
[----:B------:R1:W-:Y:S01]  /*16250*/  ST.E.128 [R2.64], R40 ;  /* 0x0000002802007985 */ /* 0x0003e2000c101d0a */
[----:B------:R-:W-:Y:S05]  /*16260*/  BRA `(.L_x_356) ;  /* 0x000018b000007947 */ /* 0x000fea0003800000 */
.L_x_343:
        /* <DEDUP_REMOVED lines=34> */
.L_x_407:
[----:B------:R-:W-:Y:S05]  /*16490*/  BRA.DIV ~URZ, `(.L_x_358) ;  /* 0x00002bc27f007947 */ /* 0x000fea000b800000 */
[----:B------:R3:W4:Y:S02]  /*164a0*/  SHFL.IDX PT, R0, R28, RZ, 0x1c1f ;  /* 0x001c1fff1c007589 */ /* 0x00072400000e0000 */
.L_x_408:
[----:B------:R-:W-:Y:S01]  /*164b0*/  LOP3.LUT R4, R22, 0x7ffffffc, RZ, 0xc0, !PT ;  /* 0x7ffffffc16047812 */ /* 0x000fe200078ec0ff */
[----:B------:R-:W-:Y:S04]  /*164c0*/  BSSY B0, `(.L_x_359) ;  /* 0x0000063000007945 */ /* 0x000fe80003800000 */
[----:B------:R-:W-:-:S04]  /*164d0*/  IMAD.IADD R4, R16, 0x1, -R4 ;  /* 0x0000000110047824 */ /* 0x000fc800078e0a04 */
[----:B------:R-:W-:-:S05]  /*164e0*/  IMAD.SHL.U32 R4, R4, 0x2, RZ ;  /* 0x0000000204047824 */ /* 0x000fca00078e00ff */
        /* <DEDUP_REMOVED lines=14> */
[----:B------:R-:W-:Y:S02]  /*165d0*/  IADD3 R22, R4, 0x50, RZ ;  /* 0x0000005004167810 */ /* 0x000fe40007ffe0ff */
        /* <DEDUP_REMOVED lines=16> */
[----:B------:R-:W-:Y:S02]  /*166e0*/  ISETP.GE.AND P1, PT, R4, c[0x0][0x3c8], PT ;  /* 0x0000f20004007a0c */ /* 0x000fe40003f26270 */
[----:B------:R-:W-:-:S02]  /*166f0*/  ISETP.GE.AND P0, PT, R13, c[0x0][0x3c8], PT ;  /* 0x0000f2000d007a0c */ /* 0x000fc40003f06270 */
[----:B------:R-:W-:Y:S02]  /*16700*/  ISETP.GE.AND P3, PT, R12, c[0x0][0x3c8], PT ;  /* 0x0000f2000c007a0c */ /* 0x000fe40003f66270 */
[----:B------:R-:W-:Y:S02]  /*16710*/  ISETP.GE.AND P4, PT, R15, c[0x0][0x3c8], PT ;  /* 0x0000f2000f007a0c */ /* 0x000fe40003f86270 */
[----:B------:R-:W-:-:S05]  /*16720*/  ISETP.GE.AND P6, PT, R22, c[0x0][0x3c8], PT ;  /* 0x0000f20016007a0c */ /* 0x000fca0003fc6270 */
[----:B----4-:R-:W-:Y:S02]  /*16730*/  @!P1 IMAD.MOV.U32 R6, RZ, RZ, R0 ;  /* 0x000000ffff069224 */ /* 0x010fe400078e0000 */
[----:B--2---:R-:W-:Y:S01]  /*16740*/  @!P1 IMAD.MOV.U32 R7, RZ, RZ, R5 ;  /* 0x000000ffff079224 */ /* 0x004fe200078e0005 */
[----:B------:R-:W-:-:S03]  /*16750*/  @!P0 LEA R2, P2, R13, R0, 0x2 ;  /* 0x000000000d028211 */ /* 0x000fc600078410ff */
[----:B------:R-:W-:Y:S01]  /*16760*/  @!P1 IMAD.WIDE R6, R4, 0x4, R6 ;  /* 0x0000000404069825 */ /* 0x000fe200078e0206 */
[----:B------:R-:W-:Y:S02]  /*16770*/  @!P0 LEA.HI.X R3, R13, R5, R29, 0x2, P2 ;  /* 0x000000050d038211 */ /* 0x000fe400010f141d */
[----:B------:R-:W-:Y:S02]  /*16780*/  ISETP.GE.AND P2, PT, R16, c[0x0][0x3c8], PT ;  /* 0x0000f20010007a0c */ /* 0x000fe40003f46270 */
[----:B------:R2:W-:Y:S01]  /*16790*/  @!P1 ST.E.64 [R6.64], R132 ;  /* 0x0000008406009985 */ /* 0x0005e2000c101b0a */
[----:B------:R-:W-:-:S03]  /*167a0*/  ISETP.GE.AND P1, PT, R17, c[0x0][0x3c8], PT ;  /* 0x0000f20011007a0c */ /* 0x000fc60003f26270 */
[----:B------:R4:W-:Y:S01]  /*167b0*/  @!P0 ST.E.64 [R2.64], R48 ;  /* 0x0000003002008985 */ /* 0x0009e2000c101b0a */
[CC--:B--2---:R-:W-:Y:S02]  /*167c0*/  @!P3 LEA R6, P5, R12.reuse, R0.reuse, 0x2 ;  /* 0x000000000c06b211 */ /* 0x0c4fe400078a10ff */
[C---:B----4-:R-:W-:Y:S02]  /*167d0*/  @!P4 LEA R2, P0, R15.reuse, R0, 0x2 ;  /* 0x000000000f02c211 */ /* 0x050fe400078010ff */
[-C--:B------:R-:W-:Y:S02]  /*167e0*/  @!P3 LEA.HI.X R7, R12, R5.reuse, R30, 0x2, P5 ;  /* 0x000000050c07b211 */ /* 0x080fe400028f141e */
        /* <DEDUP_REMOVED lines=14> */
[CC--:B----4-:R-:W-:Y:S02]  /*168d0*/  @!P4 LEA R2, P0, R19.reuse, R0.reuse, 0x2 ;  /* 0x000000001302c211 */ /* 0x0d0fe400078010ff */
[-C--:B------:R-:W-:Y:S02]  /*168e0*/  @!P3 LEA.HI.X R7, R18, R5.reuse, R34, 0x2, P5 ;  /* 0x000000051207b211 */ /* 0x080fe400028f1422 */
[----:B------:R-:W-:Y:S02]  /*168f0*/  @!P4 LEA.HI.X R3, R19, R5, R35, 0x2, P0 ;  /* 0x000000051303c211 */ /* 0x000fe400000f1423 */
[----:B------:R-:W-:Y:S01]  /*16900*/  @!P2 LEA R8, P0, R20, R0, 0x2 ;  /* 0x000000001408a211 */ /* 0x000fe200078010ff */
[----:B------:R2:W-:Y:S01]  /*16910*/  @!P3 ST.E.64 [R6.64], R58 ;  /* 0x0000003a0600b985 */ /* 0x0005e2000c101b0a */
[----:B------:R-:W-:-:S02]  /*16920*/  ISETP.GE.AND P5, PT, R23, c[0x0][0x3c8], PT ;  /* 0x0000f20017007a0c */ /* 0x000fc40003fa6270 */
[----:B------:R-:W-:Y:S01]  /*16930*/  @!P2 LEA.HI.X R9, R20, R5, R36, 0x2, P0 ;  /* 0x000000051409a211 */ /* 0x000fe200000f1424 */
[----:B------:R4:W-:Y:S01]  /*16940*/  @!P4 ST.E.64 [R2.64], R70 ;  /* 0x000000460200c985 */ /* 0x0009e2000c101b0a */
[----:B------:R-:W-:-:S03]  /*16950*/  ISETP.GE.AND P4, PT, R24, c[0x0][0x3c8], PT ;  /* 0x0000f20018007a0c */ /* 0x000fc60003f86270 */
[----:B------:R-:W-:Y:S01]  /*16960*/  @!P2 ST.E.64 [R8.64], R84 ;  /* 0x000000540800a985 */ /* 0x000fe2000c101b0a */
[----:B------:R-:W-:Y:S02]  /*16970*/  ISETP.GE.AND P2, PT, R25, c[0x0][0x3c8], PT ;  /* 0x0000f20019007a0c */ /* 0x000fe40003f46270 */
[CC--:B--2---:R-:W-:Y:S02]  /*16980*/  @!P6 LEA R6, P0, R22.reuse, R0.reuse, 0x2 ;  /* 0x000000001606e211 */ /* 0x0c4fe400078010ff */
[C---:B----4-:R-:W-:Y:S02]  /*16990*/  @!P1 LEA R2, P3, R21.reuse, R0, 0x2 ;  /* 0x0000000015029211 */ /* 0x050fe400078610ff */
[-C--:B------:R-:W-:Y:S02]  /*169a0*/  @!P6 LEA.HI.X R7, R22, R5.reuse, R39, 0x2, P0 ;  /* 0x000000051607e211 */ /* 0x080fe400000f1427 */
[----:B------:R-:W-:Y:S02]  /*169b0*/  @!P1 LEA.HI.X R3, R21, R5, R37, 0x2, P3 ;  /* 0x0000000515039211 */ /* 0x000fe400018f1425 */
[----:B------:R-:W-:-:S03]  /*169c0*/  ISETP.GE.AND P0, PT, R27, c[0x0][0x3c8], PT ;  /* 0x0000f2001b007a0c */ /* 0x000fc60003f06270 */
[----:B------:R2:W-:Y:S01]  /*169d0*/  @!P1 ST.E.64 [R2.64], R72 ;  /* 0x0000004802009985 */ /* 0x0005e2000c101b0a */
[----:B------:R-:W-:-:S03]  /*169e0*/  ISETP.GE.AND P1, PT, R26, c[0x0][0x3c8], PT ;  /* 0x0000f2001a007a0c */ /* 0x000fc60003f26270 */
[----:B------:R4:W-:Y:S01]  /*169f0*/  @!P6 ST.E.64 [R6.64], R74 ;  /* 0x0000004a0600e985 */ /* 0x0009e2000c101b0a */
[----:B------:R-:W-:-:S04]  /*16a00*/  @!P4 LEA R10, P6, R24, R0, 0x2 ;  /* 0x00000000180ac211 */ /* 0x000fc800078c10ff */
[----:B------:R-:W-:Y:S02]  /*16a10*/  @!P4 LEA.HI.X R11, R24, R5, R40, 0x2, P6 ;  /* 0x00000005180bc211 */ /* 0x000fe400030f1428 */
[----:B--2---:R-:W-:-:S04]  /*16a20*/  @!P5 LEA R2, P3, R23, R0, 0x2 ;  /* 0x000000001702d211 */ /* 0x004fc800078610ff */
[----:B------:R-:W-:Y:S02]  /*16a30*/  @!P5 LEA.HI.X R3, R23, R5, R38, 0x2, P3 ;  /* 0x000000051703d211 */ /* 0x000fe400018f1426 */
[----:B------:R-:W-:-:S03]  /*16a40*/  @!P2 LEA R8, P3, R25, R0, 0x2 ;  /* 0x000000001908a211 */ /* 0x000fc600078610ff */
[----:B------:R2:W-:Y:S01]  /*16a50*/  @!P5 ST.E.64 [R2.64], R76 ;  /* 0x0000004c0200d985 */ /* 0x0005e2000c101b0a */
        /* <DEDUP_REMOVED lines=9> */
.L_x_360:
[----:B------:R-:W-:Y:S05]  /*16af0*/  BSYNC B0 ;  /* 0x0000000000007941 */ /* 0x000fea0003800000 */
.L_x_359:
[----:B------:R-:W-:Y:S05]  /*16b00*/  BRA.DIV ~URZ, `(.L_x_361) ;  /* 0x000025b27f007947 */ /* 0x000fea000b800000 */
[----:B--2---:R2:W1:Y:S04]  /*16b10*/  SHFL.IDX PT, R5, R14, 0x1, 0x1c1f ;  /* 0x003c1f000e057f89 */ /* 0x00446800000e0000 */
[----:B----4-:R2:W4:Y:S02]  /*16b20*/  SHFL.IDX PT, R0, R28, 0x1, 0x1c1f ;  /* 0x003c1f001c007f89 */ /* 0x01052400000e0000 */
.L_x_409:
[----:B------:R-:W-:-:S13]  /*16b30*/  ISETP.NE.AND P0, PT, R66, RZ, PT ;  /* 0x000000ff4200720c */ /* 0x000fda0003f05270 */
[----:B------:R-:W-:Y:S05]  /*16b40*/  @P0 BRA `(.L_x_356) ;  /* 0x00000fd000000947 */ /* 0x000fea0003800000 */
[----:B------:R-:W-:Y:S02]  /*16b50*/  ISETP.GE.AND P2, PT, R4, c[0x0][0x3c8], PT ;  /* 0x0000f20004007a0c */ /* 0x000fe40003f46270 */
[----:B------:R-:W-:Y:S02]  /*16b60*/  ISETP.GE.AND P1, PT, R13, c[0x0][0x3c8], PT ;  /* 0x0000f2000d007a0c */ /* 0x000fe40003f26270 */
[----:B------:R-:W-:Y:S02]  /*16b70*/  ISETP.GE.AND P0, PT, R12, c[0x0][0x3c8], PT ;  /* 0x0000f2000c007a0c */ /* 0x000fe40003f06270 */
[----:B------:R-:W-:Y:S02]  /*16b80*/  ISETP.GE.AND P5, PT, R15, c[0x0][0x3c8], PT ;  /* 0x0000f2000f007a0c */ /* 0x000fe40003fa6270 */
[----:B------:R-:W-:-:S05]  /*16b90*/  ISETP.GE.AND P6, PT, R16, c[0x0][0x3c8], PT ;  /* 0x0000f20010007a0c */ /* 0x000fca0003fc6270 */
[----:B----4-:R-:W-:Y:S02]  /*16ba0*/  @!P2 IMAD.MOV.U32 R2, RZ, RZ, R0 ;  /* 0x000000ffff02a224 */ /* 0x010fe400078e0000 */
[----:B-1----:R-:W-:Y:S01]  /*16bb0*/  @!P2 IMAD.MOV.U32 R3, RZ, RZ, R5 ;  /* 0x000000ffff03a224 */ /* 0x002fe200078e0005 */
[----:B------:R-:W-:-:S03]  /*16bc0*/  @!P1 LEA R6, P4, R13, R0, 0x2 ;  /* 0x000000000d069211 */ /* 0x000fc600078810ff */
[----:B------:R-:W-:Y:S01]  /*16bd0*/  @!P2 IMAD.WIDE R8, R4, 0x4, R2 ;  /* 0x000000040408a825 */ /* 0x000fe200078e0202 */
[C---:B------:R-:W-:Y:S02]  /*16be0*/  @!P0 LEA R2, P3, R12.reuse, R0, 0x2 ;  /* 0x000000000c028211 */ /* 0x040fe400078610ff */
[-C--:B------:R-:W-:Y:S02]  /*16bf0*/  @!P1 LEA.HI.X R7, R13, R5.reuse, R29, 0x2, P4 ;  /* 0x000000050d079211 */ /* 0x080fe400020f141d */
[----:B------:R-:W-:Y:S01]  /*16c00*/  ISETP.GE.AND P4, PT, R17, c[0x0][0x3c8], PT ;  /* 0x0000f20011007a0c */ /* 0x000fe20003f86270 */
[----:B------:R1:W-:Y:S01]  /*16c10*/  @!P2 ST.E.64 [R8.64], R96 ;  /* 0x000000600800a985 */ /* 0x0003e2000c101b0a */
[----:B------:R-:W-:Y:S02]  /*16c20*/  @!P0 LEA.HI.X R3, R12, R5, R30, 0x2, P3 ;  /* 0x000000050c038211 */ /* 0x000fe400018f141e */
[----:B------:R-:W-:Y:S01]  /*16c30*/  ISETP.GE.AND P3, PT, R18, c[0x0][0x3c8], PT ;  /* 0x0000f20012007a0c */ /* 0x000fe20003f66270 */
[----:B------:R4:W-:Y:S01]  /*16c40*/  @!P1 ST.E.64 [R6.64], R82 ;  /* 0x0000005206009985 */ /* 0x0009e2000c101b0a */
[----:B------:R-:W-:-:S02]  /*16c50*/  ISETP.GE.AND P2, PT, R19, c[0x0][0x3c8], PT ;  /* 0x0000f20013007a0c */ /* 0x000fc40003f46270 */
[CC--:B------:R-:W-:Y:S01]  /*16c60*/  @!P6 LEA R12, P1, R16.reuse, R0.reuse, 0x2 ;  /* 0x00000000100ce211 */ /* 0x0c0fe200078210ff */
[----:B------:R5:W-:Y:S01]  /*16c70*/  @!P0 ST.E.64 [R2.64], R64 ;  /* 0x0000004002008985 */ /* 0x000be2000c101b0a */
[CC--:B--2---:R-:W-:Y:S02]  /*16c80*/  @!P5 LEA R14, P0, R15.reuse, R0.reuse, 0x2 ;  /* 0x000000000f0ed211 */ /* 0x0c4fe400078010ff */
[-C--:B------:R-:W-:Y:S02]  /*16c90*/  @!P6 LEA.HI.X R13, R16, R5.reuse, R32, 0x2, P1 ;  /* 0x00000005100de211 */ /* 0x080fe400008f1420 */
[-C--:B------:R-:W-:Y:S02]  /*16ca0*/  @!P5 LEA.HI.X R15, R15, R5.reuse, R31, 0x2, P0 ;  /* 0x000000050f0fd211 */ /* 0x080fe400000f141f */
[C---:B------:R-:W-:Y:S02]  /*16cb0*/  @!P4 LEA R10, P0, R17.reuse, R0, 0x2 ;  /* 0x00000000110ac211 */ /* 0x040fe400078010ff */
[----:B------:R-:W-:Y:S01]  /*16cc0*/  ISETP.GE.AND P1, PT, R20, c[0x0][0x3c8], PT ;  /* 0x0000f20014007a0c */ /* 0x000fe20003f26270 */
[----:B------:R2:W-:Y:S01]  /*16cd0*/  @!P5 ST.E.64 [R14.64], R108 ;  /* 0x0000006c0e00d985 */ /* 0x0005e2000c101b0a */
[----:B------:R-:W-:-:S02]  /*16ce0*/  @!P4 LEA.HI.X R11, R17, R5, R33, 0x2, P0 ;  /* 0x00000005110bc211 */ /* 0x000fc400000f1421 */
[----:B------:R-:W-:Y:S02]  /*16cf0*/  ISETP.GE.AND P6, PT, R21, c[0x0][0x3c8], PT ;  /* 0x0000f20015007a0c */ /* 0x000fe40003fc6270 */
[----:B------:R-:W-:Y:S02]  /*16d00*/  ISETP.GE.AND P5, PT, R22, c[0x0][0x3c8], PT ;  /* 0x0000f20016007a0c */ /* 0x000fe40003fa6270 */
[----:B-1----:R-:W-:-:S04]  /*16d10*/  @!P3 LEA R8, P0, R18, R0, 0x2 ;  /* 0x000000001208b211 */ /* 0x002fc800078010ff */
[----:B------:R-:W-:Y:S02]  /*16d20*/  @!P3 LEA.HI.X R9, R18, R5, R34, 0x2, P0 ;  /* 0x000000051209b211 */ /* 0x000fe400000f1422 */
[----:B----4-:R-:W-:-:S04]  /*16d30*/  @!P2 LEA R6, P0, R19, R0, 0x2 ;  /* 0x000000001306a211 */ /* 0x010fc800078010ff */
[----:B------:R-:W-:Y:S02]  /*16d40*/  @!P2 LEA.HI.X R7, R19, R5, R35, 0x2, P0 ;  /* 0x000000051307a211 */ /* 0x000fe400000f1423 */
[----:B-----5:R-:W-:-:S04]  /*16d50*/  @!P1 LEA R2, P0, R20, R0, 0x2 ;  /* 0x0000000014029211 */ /* 0x020fc800078010ff */
[----:B------:R-:W-:Y:S02]  /*16d60*/  @!P1 LEA.HI.X R3, R20, R5, R36, 0x2, P0 ;  /* 0x0000000514039211 */ /* 0x000fe400000f1424 */
[----:B------:R-:W-:-:S13]  /*16d70*/  ISETP.GE.AND P0, PT, R16, c[0x0][0x3c8], PT ;  /* 0x0000f20010007a0c */ /* 0x000fda0003f06270 */
[----:B------:R1:W-:Y:S01]  /*16d80*/  @!P0 ST.E.64 [R12.64], R104 ;  /* 0x000000680c008985 */ /* 0x0003e2000c101b0a */
[----:B--2---:R-:W-:-:S03]  /*16d90*/  @!P6 LEA R14, P0, R21, R0, 0x2 ;  /* 0x00000000150ee211 */ /* 0x004fc600078010ff */
[----:B------:R2:W-:Y:S01]  /*16da0*/  @!P4 ST.E.64 [R10.64], R100 ;  /* 0x000000640a00c985 */ /* 0x0005e2000c101b0a */
[----:B------:R-:W-:Y:S02]  /*16db0*/  ISETP.GE.AND P4, PT, R23, c[0x0][0x3c8], PT ;  /* 0x0000f20017007a0c */ /* 0x000fe40003f86270 */
[----:B------:R-:W-:Y:S01]  /*16dc0*/  @!P6 LEA.HI.X R15, R21, R5, R37, 0x2, P0 ;  /* 0x00000005150fe211 */ /* 0x000fe200000f1425 */
[----:B------:R4:W-:Y:S01]  /*16dd0*/  @!P3 ST.E.64 [R8.64], R94 ;  /* 0x0000005e0800b985 */ /* 0x0009e2000c101b0a */
[----:B------:R-:W-:-:S03]  /*16de0*/  ISETP.GE.AND P3, PT, R24, c[0x0][0x3c8], PT ;  /* 0x0000f20018007a0c */ /* 0x000fc60003f66270 */
[----:B------:R5:W-:Y:S01]  /*16df0*/  @!P2 ST.E.64 [R6.64], R86 ;  /* 0x000000560600a985 */ /* 0x000be2000c101b0a */
[----:B------:R-:W-:-:S03]  /*16e00*/  ISETP.GE.AND P2, PT, R25, c[0x0][0x3c8], PT ;  /* 0x0000f20019007a0c */ /* 0x000fc60003f46270 */
[----:B------:R3:W-:Y:S04]  /*16e10*/  @!P1 ST.E.64 [R2.64], R60 ;  /* 0x0000003c02009985 */ /* 0x0007e8000c101b0a */
[----:B------:R3:W-:Y:S01]  /*16e20*/  @!P6 ST.E.64 [R14.64], R106 ;  /* 0x0000006a0e00e985 */ /* 0x0007e2000c101b0a */
[CC--:B-1----:R-:W-:Y:S02]  /*16e30*/  @!P5 LEA R12, P1, R22.reuse, R0.reuse, 0x2 ;  /* 0x00000000160cd211 */ /* 0x0c2fe400078210ff */
[----:B--2---:R-:W-:Y:S02]  /*16e40*/  @!P4 LEA R10, P0, R23, R0, 0x2 ;  /* 0x00000000170ac211 */ /* 0x004fe400078010ff */
[----:B------:R-:W-:Y:S02]  /*16e50*/  @!P5 LEA.HI.X R13, R22, R5, R39, 0x2, P1 ;  /* 0x00000005160dd211 */ /* 0x000fe400008f1427 */
[----:B------:R-:W-:-:S02]  /*16e60*/  ISETP.GE.AND P1, PT, R26, c[0x0][0x3c8], PT ;  /* 0x0000f2001a007a0c */ /* 0x000fc40003f26270 */
[----:B------:R-:W-:Y:S01]  /*16e70*/  @!P4 LEA.HI.X R11, R23, R5, R38, 0x2, P0 ;  /* 0x00000005170bc211 */ /* 0x000fe200000f1426 */
[----:B------:R1:W-:Y:S01]  /*16e80*/  @!P5 ST.E.64 [R12.64], R102 ;  /* 0x000000660c00d985 */ /* 0x0003e2000c101b0a */
[----:B----4-:R-:W-:-:S03]  /*16e90*/  @!P3 LEA R8, P0, R24, R0, 0x2 ;  /* 0x000000001808b211 */ /* 0x010fc600078010ff */
[----:B------:R1:W-:Y:S01]  /*16ea0*/  @!P4 ST.E.64 [R10.64], R98 ;  /* 0x000000620a00c985 */ /* 0x0003e2000c101b0a */
[----:B------:R-:W-:Y:S02]  /*16eb0*/  @!P3 LEA.HI.X R9, R24, R5, R40, 0x2, P0 ;  /* 0x000000051809b211 */ /* 0x000fe400000f1428 */
[----:B-----5:R-:W-:-:S03]  /*16ec0*/  @!P2 LEA R6, P0, R25, R0, 0x2 ;  /* 0x000000001906a211 */ /* 0x020fc600078010ff */
[----:B------:R1:W-:Y:S01]  /*16ed0*/  @!P3 ST.E.64 [R8.64], R90 ;  /* 0x0000005a0800b985 */ /* 0x0003e2000c101b0a */
[----:B------:R-:W-:Y:S02]  /*16ee0*/  @!P2 LEA.HI.X R7, R25, R5, R41, 0x2, P0 ;  /* 0x000000051907a211 */ /* 0x000fe400000f1429 */
[----:B---3--:R-:W-:-:S03]  /*16ef0*/  @!P1 LEA R2, P0, R26, R0, 0x2 ;  /* 0x000000001a029211 */ /* 0x008fc600078010ff */
[----:B------:R1:W-:Y:S01]  /*16f00*/  @!P2 ST.E.64 [R6.64], R78 ;  /* 0x0000004e0600a985 */ /* 0x0003e2000c101b0a */
[----:B------:R-:W-:Y:S02]  /*16f10*/  @!P1 LEA.HI.X R3, R26, R5, R42, 0x2, P0 ;  /* 0x000000051a039211 */ /* 0x000fe400000f142a */
[----:B------:R-:W-:-:S03]  /*16f20*/  ISETP.GE.AND P0, PT, R27, c[0x0][0x3c8], PT ;  /* 0x0000f2001b007a0c */ /* 0x000fc60003f06270 */
[----:B------:R1:W-:Y:S10]  /*16f30*/  @!P1 ST.E.64 [R2.64], R62 ;  /* 0x0000003e02009985 */ /* 0x0003f4000c101b0a */
[----:B------:R-:W-:Y:S05]  /*16f40*/  @P0 BRA `(.L_x_356) ;  /* 0x00000bd000000947 */ /* 0x000fea0003800000 */
[----:B-1----:R-:W-:-:S04]  /*16f50*/  LEA R2, P0, R27, R0, 0x2 ;  /* 0x000000001b027211 */ /* 0x002fc800078010ff */
[----:B------:R-:W-:-:S05]  /*16f60*/  LEA.HI.X R3, R27, R5, R43, 0x2, P0 ;  /* 0x000000051b037211 */ /* 0x000fca00000f142b */
[----:B------:R1:W-:Y:S01]  /*16f70*/  ST.E.64 [R2.64], R46 ;  /* 0x0000002e02007985 */ /* 0x0003e2000c101b0a */
[----:B------:R-:W-:Y:S05]  /*16f80*/  BRA `(.L_x_356) ;  /* 0x00000b9000007947 */ /* 0x000fea0003800000 */
.L_x_341:
        /* <DEDUP_REMOVED lines=18> */
[----:B------:R2:W4:Y:S04]  /*170b0*/  LDG.E R0, [R4.64] ;  /* 0x0000000a04007981 */ /* 0x000528000c1e1900 */
[----:B--23--:R-:W4:Y:S02]  /*170c0*/  LDG.E R4, [R4.64+0x4] ;  /* 0x0000040a04047981 */ /* 0x00cf24000c1e1900 */
[----:B----45:R-:W-:Y:S02]  /*170d0*/  IADD3 R19, -R0, R4, RZ ;  /* 0x0000000400137210 */ /* 0x030fe40007ffe1ff */
.L_x_362:
[----:B---3--:R-:W2:Y:S01]  /*170e0*/  S2R R3, SR_TID.X ;  /* 0x0000000000037919 */ /* 0x008ea20000002100 */
[----:B------:R-:W-:Y:S01]  /*170f0*/  BSSY B0, `(.L_x_363) ;  /* 0x0000038000007945 */ /* 0x000fe20003800000 */
[----:B------:R-:W-:Y:S02]  /*17100*/  SEL R15, R6, RZ, !P2 ;  /* 0x000000ff060f7207 */ /* 0x000fe40005000000 */
[----:B------:R-:W-:-:S02]  /*17110*/  SEL R20, R9, RZ, !P2 ;  /* 0x000000ff09147207 */ /* 0x000fc40005000000 */
[----:B-----5:R-:W-:Y:S02]  /*17120*/  SHF.R.S32.HI R17, RZ, 0x1f, R7 ;  /* 0x0000001fff117819 */ /* 0x020fe40000011407 */
[----:B--2---:R-:W-:-:S13]  /*17130*/  ISETP.GT.AND P0, PT, R3, 0x7f, PT ;  /* 0x0000007f0300780c */ /* 0x004fda0003f04270 */
        /* <DEDUP_REMOVED lines=9> */
[----:B------:R-:W-:Y:S02]  /*171d0*/  ISETP.GT.AND P2, PT, R18, 0x1, PT ;  /* 0x000000011200780c */ /* 0x000fe40003f44270 */
[----:B------:R-:W-:Y:S02]  /*171e0*/  MOV R6, R14 ;  /* 0x0000000e00067202 */ /* 0x000fe40000000f00 */
[----:B------:R-:W-:-:S04]  /*171f0*/  SEL R0, R0, 0x328, P2 ;  /* 0x0000032800007807 */ /* 0x000fc80001000000 */
[----:B------:R4:W5:Y:S08]  /*17200*/  LDC.64 R8, c[0x0][R0+0x170] ;  /* 0x00005c0000087b82 */ /* 0x0009700000000a00 */
[----:B------:R4:W2:Y:S08]  /*17210*/  LDC.64 R4, c[0x0][R0+0x168] ;  /* 0x00005a0000047b82 */ /* 0x0008b00000000a00 */
[----:B------:R4:W1:Y:S08]  /*17220*/  LDC.64 R10, c[0x0][R0+0x178] ;  /* 0x00005e00000a7b82 */ /* 0x0008700000000a00 */
[----:B------:R4:W1:Y:S02]  /*17230*/  LDC.64 R12, c[0x0][R0+0x160] ;  /* 0x00005800000c7b82 */ /* 0x0008640000000a00 */
[----:B----4-:R-:W-:-:S05]  /*17240*/  IMAD.MOV.U32 R0, RZ, RZ, c[0x0][0x4e8] ;  /* 0x00013a00ff007624 */ /* 0x010fca00078e00ff */
[----:B------:R-:W-:Y:S01]  /*17250*/  ISETP.NE.AND P0, PT, R0, 0x1, PT ;  /* 0x000000010000780c */ /* 0x000fe20003f05270 */
[----:B-----5:R-:W-:-:S12]  /*17260*/  IMAD R0, R9, R15, RZ ;  /* 0x0000000f09007224 */ /* 0x020fd800078e02ff */
[----:B------:R-:W-:-:S05]  /*17270*/  @P0 IMAD.HI.U32 R16, R14, c[0x0][0x4ec], RZ ;  /* 0x00013b000e100a27 */ /* 0x000fca00078e00ff */
[----:B------:R-:W-:Y:S01]  /*17280*/  @P0 SHF.R.U32.HI R6, RZ, c[0x0][0x4f0], R16 ;  /* 0x00013c00ff060a19 */ /* 0x000fe20000011610 */
[-C--:B--2---:R-:W-:Y:S02]  /*17290*/  IMAD R9, R5, R2.reuse, RZ ;  /* 0x0000000205097224 */ /* 0x084fe400078e02ff */
[----:B------:R-:W-:-:S04]  /*172a0*/  IMAD.WIDE.U32 R4, R4, R2, RZ ;  /* 0x0000000204047225 */ /* 0x000fc800078e00ff */
[----:B------:R-:W-:-:S04]  /*172b0*/  IMAD.WIDE.U32 R2, R8, R15, RZ ;  /* 0x0000000f08027225 */ /* 0x000fc800078e00ff */
[----:B------:R-:W-:Y:S01]  /*172c0*/  IMAD R8, R8, R20, R0 ;  /* 0x0000001408087224 */ /* 0x000fe200078e0200 */
[----:B---3--:R-:W-:Y:S01]  /*172d0*/  SEL R0, R21, RZ, P2 ;  /* 0x000000ff15007207 */ /* 0x008fe20001000000 */
[----:B------:R-:W-:Y:S01]  /*172e0*/  IMAD.IADD R9, R5, 0x1, R9 ;  /* 0x0000000105097824 */ /* 0x000fe200078e0209 */
[----:B------:R-:W-:Y:S01]  /*172f0*/  IADD3 R16, P1, P0, R2, R4, R7 ;  /* 0x0000000402107210 */ /* 0x000fe2000783e007 */
[----:B------:R-:W-:Y:S01]  /*17300*/  IMAD.MOV R4, RZ, RZ, -R6 ;  /* 0x000000ffff047224 */ /* 0x000fe200078e0a06 */
[----:B------:R-:W-:Y:S01]  /*17310*/  IADD3 R5, R3, R8, RZ ;  /* 0x0000000803057210 */ /* 0x000fe20007ffe0ff */
[----:B-1----:R-:W-:-:S03]  /*17320*/  IMAD.WIDE.U32 R2, R10, R0, RZ ;  /* 0x000000000a027225 */ /* 0x002fc600078e00ff */
[----:B------:R-:W-:Y:S01]  /*17330*/  IADD3.X R9, R5, R9, R17, P1, P0 ;  /* 0x0000000905097210 */ /* 0x000fe20000fe0411 */
[----:B------:R-:W-:Y:S01]  /*17340*/  IMAD R8, R11, R0, RZ ;  /* 0x000000000b087224 */ /* 0x000fe200078e02ff */
[----:B------:R-:W-:Y:S01]  /*17350*/  IADD3 R2, P1, P0, R6, R16, R2 ;  /* 0x0000001006027210 */ /* 0x000fe2000783e002 */
[----:B------:R-:W-:Y:S01]  /*17360*/  IMAD R0, R4, c[0x0][0x4e8], R14 ;  /* 0x00013a0004007a24 */ /* 0x000fe200078e020e */
[----:B------:R-:W-:Y:S02]  /*17370*/  SHF.R.S32.HI R6, RZ, 0x1f, R6 ;  /* 0x0000001fff067819 */ /* 0x000fe40000011406 */
[----:B------:R-:W-:Y:S01]  /*17380*/  IADD3 R3, R3, R8, RZ ;  /* 0x0000000803037210 */ /* 0x000fe20007ffe0ff */
[----:B------:R-:W-:Y:S01]  /*17390*/  IMAD R4, R13, R0, RZ ;  /* 0x000000000d047224 */ /* 0x000fe200078e02ff */
[----:B------:R-:W-:Y:S01]  /*173a0*/  SHF.R.S32.HI R5, RZ, 0x1f, R0 ;  /* 0x0000001fff057819 */ /* 0x000fe20000011400 */
[----:B------:R-:W-:Y:S01]  /*173b0*/  IMAD.MOV.U32 R8, RZ, RZ, c[0x0][0x4a8] ;  /* 0x00012a00ff087624 */ /* 0x000fe200078e00ff */
[----:B------:R-:W-:-:S02]  /*173c0*/  IADD3.X R3, R6, R9, R3, P1, P0 ;  /* 0x0000000906037210 */ /* 0x000fc40000fe0403 */
[----:B------:R-:W-:Y:S01]  /*173d0*/  MOV R6, c[0x0][0x4ac] ;  /* 0x00012b0000067a02 */ /* 0x000fe20000000f00 */
[----:B------:R-:W-:Y:S01]  /*173e0*/  IMAD R4, R12, R5, R4 ;  /* 0x000000050c047224 */ /* 0x000fe200078e0204 */
[----:B------:R-:W-:Y:S01]  /*173f0*/  SEL R5, R8, c[0x0][0x450], P2 ;  /* 0x0001140008057a07 */ /* 0x000fe20001000000 */
[----:B------:R-:W-:Y:S01]  /*17400*/  IMAD.WIDE.U32 R2, R12, R0, R2 ;  /* 0x000000000c027225 */ /* 0x000fe200078e0002 */
[----:B------:R-:W-:-:S03]  /*17410*/  SEL R6, R6, c[0x0][0x454], P2 ;  /* 0x0001150006067a07 */ /* 0x000fc60001000000 */
[----:B------:R-:W-:Y:S01]  /*17420*/  IMAD.IADD R0, R3, 0x1, R4 ;  /* 0x0000000103007824 */ /* 0x000fe200078e0204 */
[----:B------:R-:W-:-:S04]  /*17430*/  LEA R4, P0, R2, R5, 0x2 ;  /* 0x0000000502047211 */ /* 0x000fc800078010ff */
[----:B------:R-:W-:Y:S02]  /*17440*/  LEA.HI.X R5, R2, R6, R0, 0x2, P0 ;  /* 0x0000000602057211 */ /* 0x000fe400000f1400 */
[----:B------:R-:W-:-:S05]  /*17450*/  MOV R0, 0xff800000 ;  /* 0xff80000000007802 */ /* 0x000fca0000000f00 */
[----:B------:R1:W-:Y:S02]  /*17460*/  STG.E [R4.64], R0 ;  /* 0x0000000004007986 */ /* 0x0003e4000c10190a */
.L_x_364:
[----:B------:R-:W-:Y:S05]  /*17470*/  BSYNC B0 ;  /* 0x0000000000007941 */ /* 0x000fea0003800000 */
.L_x_363:
        /* <DEDUP_REMOVED lines=8> */
[----:B-1----:R-:W-:-:S04]  /*17500*/  SHF.R.S32.HI R4, RZ, 0x1f, R3 ;  /* 0x0000001fff047819 */ /* 0x002fc80000011403 */
[----:B------:R-:W-:-:S04]  /*17510*/  LEA.HI R4, R4, R3, RZ, 0x3 ;  /* 0x0000000304047211 */ /* 0x000fc800078f18ff */
[----:B------:R-:W-:-:S04]  /*17520*/  LOP3.LUT R4, R4, 0xfffffff8, RZ, 0xc0, !PT ;  /* 0xfffffff804047812 */ /* 0x000fc800078ec0ff */
[----:B------:R-:W-:Y:S01]  /*17530*/  IADD3 R4, -R4, R3, RZ ;  /* 0x0000000304047210 */ /* 0x000fe20007ffe1ff */
[----:B------:R-:W-:-:S03]  /*17540*/  IMAD.WIDE.U32 R2, R7, c[0x0][0x3a0], RZ ;  /* 0x0000e80007027a25 */ /* 0x000fc600078e00ff */
[----:B------:R-:W-:Y:S02]  /*17550*/  LEA R4, R4, R229, 0x5 ;  /* 0x000000e504047211 */ /* 0x000fe400078e28ff */
[----:B--2---:R-:W-:Y:S01]  /*17560*/  MOV R8, R0 ;  /* 0x0000000000087202 */ /* 0x004fe20000000f00 */
[----:B------:R-:W-:-:S03]  /*17570*/  IMAD R0, R17, c[0x0][0x3a0], RZ ;  /* 0x0000e80011007a24 */ /* 0x000fc600078e02ff */
[C---:B------:R-:W-:Y:S01]  /*17580*/  LEA R4, R8.reuse, R4, 0x7 ;  /* 0x0000000408047211 */ /* 0x040fe200078e38ff */
[----:B------:R-:W-:Y:S01]  /*17590*/  IMAD R0, R7, c[0x0][0x3a4], R0 ;  /* 0x0000e90007007a24 */ /* 0x000fe200078e0200 */
[----:B------:R-:W-:Y:S01]  /*175a0*/  LEA R8, R8, R229, 0x7 ;  /* 0x000000e508087211 */ /* 0x000fe200078e38ff */
[----:B------:R-:W-:Y:S02]  /*175b0*/  IMAD R7, R15, c[0x0][0x3f4], R5 ;  /* 0x0000fd000f077a24 */ /* 0x000fe400078e0205 */
[----:B------:R-:W-:Y:S01]  /*175c0*/  IMAD.IADD R3, R3, 0x1, R0 ;  /* 0x0000000103037824 */ /* 0x000fe200078e0200 */
[----:B------:R-:W-:Y:S01]  /*175d0*/  MOV R0, R4 ;  /* 0x0000000400007202 */ /* 0x000fe20000000f00 */
[----:B------:R-:W-:-:S04]  /*175e0*/  @P0 IMAD.HI.U32 R6, R4, c[0x0][0x4ec], RZ ;  /* 0x00013b0004060a27 */ /* 0x000fc800078e00ff */
[----:B---3--:R-:W-:Y:S01]  /*175f0*/  IMAD.WIDE.U32 R2, R9, c[0x0][0x3e8], R2 ;  /* 0x0000fa0009027a25 */ /* 0x008fe200078e0002 */
[----:B------:R-:W-:-:S03]  /*17600*/  @P0 SHF.R.U32.HI R0, RZ, c[0x0][0x4f0], R6 ;  /* 0x00013c00ff000a19 */ /* 0x000fc60000011606 */
[----:B------:R-:W-:Y:S01]  /*17610*/  IMAD R3, R9, c[0x0][0x3ec], R3 ;  /* 0x0000fb0009037a24 */ /* 0x000fe200078e0203 */
[----:B------:R-:W-:Y:S02]  /*17620*/  SHF.R.S32.HI R6, RZ, 0x1f, R0 ;  /* 0x0000001fff067819 */ /* 0x000fe40000011400 */
[----:B------:R-:W-:Y:S01]  /*17630*/  IADD3 R5, -R0, RZ, RZ ;  /* 0x000000ff00057210 */ /* 0x000fe20007ffe1ff */
[----:B------:R-:W-:-:S04]  /*17640*/  IMAD.WIDE.U32 R2, R15, c[0x0][0x3f0], R2 ;  /* 0x0000fc000f027a25 */ /* 0x000fc800078e0002 */
[----:B------:R-:W-:Y:S02]  /*17650*/  IMAD R6, R6, c[0x0][0x3e0], RZ ;  /* 0x0000f80006067a24 */ /* 0x000fe400078e02ff */
[----:B------:R-:W-:Y:S02]  /*17660*/  IMAD.IADD R3, R3, 0x1, R7 ;  /* 0x0000000103037824 */ /* 0x000fe400078e0207 */
        /* <DEDUP_REMOVED lines=13> */
.L_x_410:
[----:B------:R-:W-:Y:S05]  /*17740*/  BRA.DIV ~URZ, `(.L_x_366) ;  /* 0x00001aa27f007947 */ /* 0x000fea000b800000 */
[----:B------:R3:W4:Y:S02]  /*17750*/  SHFL.IDX PT, R0, R10, RZ, 0x181f ;  /* 0x00181fff0a007589 */ /* 0x00072400000e0000 */
.L_x_411:
[----:B------:R-:W-:Y:S01]  /*17760*/  IMAD R7, R19, c[0x0][0x4e8], RZ ;  /* 0x00013a0013077a24 */ /* 0x000fe200078e02ff */
[----:B------:R-:W-:Y:S04]  /*17770*/  BSSY B0, `(.L_x_367) ;  /* 0x000000b000007945 */ /* 0x000fe80003800000 */
[----:B------:R-:W-:-:S13]  /*17780*/  ISETP.GE.AND P0, PT, R8, R7, PT ;  /* 0x000000070800720c */ /* 0x000fda0003f06270 */
[----:B------:R-:W-:Y:S05]  /*17790*/  @P0 BRA `(.L_x_368) ;  /* 0x0000008000000947 */ /* 0x000fea0003800000 */
[----:B------:R-:W-:Y:S02]  /*177a0*/  ISETP.GE.AND P1, PT, R28, c[0x0][0x3c8], PT ;  /* 0x0000f2001c007a0c */ /* 0x000fe40003f26270 */
[----:B------:R-:W-:-:S11]  /*177b0*/  ISETP.GE.AND P0, PT, R209, c[0x0][0x3c8], PT ;  /* 0x0000f200d1007a0c */ /* 0x000fd60003f06270 */
[CC--:B----4-:R-:W-:Y:S02]  /*177c0*/  @!P1 LEA R4, P3, R28.reuse, R0.reuse, 0x1 ;  /* 0x000000001c049211 */ /* 0x0d0fe400078608ff */
[C---:B------:R-:W-:Y:S02]  /*177d0*/  @!P0 LEA R2, P2, R209.reuse, R0, 0x1 ;  /* 0x00000000d1028211 */ /* 0x040fe400078408ff */
[-C--:B--2---:R-:W-:Y:S02]  /*177e0*/  @!P1 LEA.HI.X R5, R28, R11.reuse, R29, 0x1, P3 ;  /* 0x0000000b1c059211 */ /* 0x084fe400018f0c1d */
[----:B------:R-:W-:-:S03]  /*177f0*/  @!P0 LEA.HI.X R3, R209, R11, R30, 0x1, P2 ;  /* 0x0000000bd1038211 */ /* 0x000fc600010f0c1e */
[----:B------:R2:W-:Y:S04]  /*17800*/  @!P1 ST.E.128 [R4.64], RZ ;  /* 0x000000ff04009985 */ /* 0x0005e8000c101d0a */
[----:B------:R2:W-:Y:S02]  /*17810*/  @!P0 ST.E.128 [R2.64], RZ ;  /* 0x000000ff02008985 */ /* 0x0005e4000c101d0a */
.L_x_368:
[----:B------:R-:W-:Y:S05]  /*17820*/  BSYNC B0 ;  /* 0x0000000000007941 */ /* 0x000fea0003800000 */
.L_x_367:
[----:B------:R-:W-:Y:S05]  /*17830*/  BRA.DIV ~URZ, `(.L_x_369) ;  /* 0x00001a127f007947 */ /* 0x000fea000b800000 */
[----:B--2---:R2:W1:Y:S04]  /*17840*/  SHFL.IDX PT, R11, R6, 0x1, 0x181f ;  /* 0x00381f00060b7f89 */ /* 0x00446800000e0000 */
[----:B----4-:R2:W4:Y:S02]  /*17850*/  SHFL.IDX PT, R0, R10, 0x1, 0x181f ;  /* 0x00381f000a007f89 */ /* 0x01052400000e0000 */
.L_x_412:
[----:B------:R-:W-:Y:S01]  /*17860*/  IADD3 R2, R8, 0x20, RZ ;  /* 0x0000002008027810 */ /* 0x000fe20007ffe0ff */
[----:B------:R-:W-:Y:S03]  /*17870*/  BSSY B0, `(.L_x_370) ;  /* 0x000000b000007945 */ /* 0x000fe60003800000 */
[----:B------:R-:W-:-:S13]  /*17880*/  ISETP.GE.AND P0, PT, R2, R7, PT ;  /* 0x000000070200720c */ /* 0x000fda0003f06270 */
[----:B------:R-:W-:Y:S05]  /*17890*/  @P0 BRA `(.L_x_371) ;  /* 0x0000008000000947 */ /* 0x000fea0003800000 */
[----:B------:R-:W-:Y:S02]  /*178a0*/  ISETP.GE.AND P1, PT, R28, c[0x0][0x3c8], PT ;  /* 0x0000f2001c007a0c */ /* 0x000fe40003f26270 */
[----:B------:R-:W-:-:S11]  /*178b0*/  ISETP.GE.AND P0, PT, R209, c[0x0][0x3c8], PT ;  /* 0x0000f200d1007a0c */ /* 0x000fd60003f06270 */
[CC--:B----4-:R-:W-:Y:S02]  /*178c0*/  @!P1 LEA R4, P3, R28.reuse, R0.reuse, 0x1 ;  /* 0x000000001c049211 */ /* 0x0d0fe400078608ff */
[C---:B------:R-:W-:Y:S02]  /*178d0*/  @!P0 LEA R2, P2, R209.reuse, R0, 0x1 ;  /* 0x00000000d1028211 */ /* 0x040fe400078408ff */
[-C--:B-1----:R-:W-:Y:S02]  /*178e0*/  @!P1 LEA.HI.X R5, R28, R11.reuse, R29, 0x1, P3 ;  /* 0x0000000b1c059211 */ /* 0x082fe400018f0c1d */
[----:B------:R-:W-:-:S03]  /*178f0*/  @!P0 LEA.HI.X R3, R209, R11, R30, 0x1, P2 ;  /* 0x0000000bd1038211 */ /* 0x000fc600010f0c1e */
[----:B------:R1:W-:Y:S04]  /*17900*/  @!P1 ST.E.128 [R4.64], RZ ;  /* 0x000000ff04009985 */ /* 0x0003e8000c101d0a */
[----:B------:R1:W-:Y:S02]  /*17910*/  @!P0 ST.E.128 [R2.64], RZ ;  /* 0x000000ff02008985 */ /* 0x0003e4000c101d0a */
.L_x_371:
[----:B------:R-:W-:Y:S05]  /*17920*/  BSYNC B0 ;  /* 0x0000000000007941 */ /* 0x000fea0003800000 */
.L_x_370:
[----:B------:R-:W-:Y:S05]  /*17930*/  BRA.DIV ~URZ, `(.L_x_372) ;  /* 0x000019d27f007947 */ /* 0x000fea000b800000 */
[----:B-1----:R1:W2:Y:S02]  /*17940*/  SHFL.IDX PT, R11, R6, 0x2, 0x181f ;  /* 0x00581f00060b7f89 */ /* 0x0022a400000e0000 */
.L_x_413:
[----:B------:R-:W-:Y:S05]  /*17950*/  BRA.DIV ~URZ, `(.L_x_373) ;  /* 0x00001a227f007947 */ /* 0x000fea000b800000 */
[----:B----4-:R4:W1:Y:S02]  /*17960*/  SHFL.IDX PT, R0, R10, 0x2, 0x181f ;  /* 0x00581f000a007f89 */ /* 0x01086400000e0000 */
.L_x_414:
[----:B------:R-:W-:Y:S01]  /*17970*/  IADD3 R2, R8, 0x40, RZ ;  /* 0x0000004008027810 */ /* 0x000fe20007ffe0ff */
[----:B------:R-:W-:Y:S03]  /*17980*/  BSSY B0, `(.L_x_374) ;  /* 0x000000b000007945 */ /* 0x000fe60003800000 */
[----:B------:R-:W-:-:S13]  /*17990*/  ISETP.GE.AND P0, PT, R2, R7, PT ;  /* 0x000000070200720c */ /* 0x000fda0003f06270 */
[----:B------:R-:W-:Y:S05]  /*179a0*/  @P0 BRA `(.L_x_375) ;  /* 0x0000008000000947 */ /* 0x000fea0003800000 */
[----:B------:R-:W-:Y:S02]  /*179b0*/  ISETP.GE.AND P1, PT, R28, c[0x0][0x3c8], PT ;  /* 0x0000f2001c007a0c */ /* 0x000fe40003f26270 */
[----:B------:R-:W-:-:S11]  /*179c0*/  ISETP.GE.AND P0, PT, R209, c[0x0][0x3c8], PT ;  /* 0x0000f200d1007a0c */ /* 0x000fd60003f06270 */
[CC--:B-1----:R-:W-:Y:S02]  /*179d0*/  @!P1 LEA R4, P3, R28.reuse, R0.reuse, 0x1 ;  /* 0x000000001c049211 */ /* 0x0c2fe400078608ff */
[C---:B------:R-:W-:Y:S02]  /*179e0*/  @!P0 LEA R2, P2, R209.reuse, R0, 0x1 ;  /* 0x00000000d1028211 */ /* 0x040fe400078408ff */
[-C--:B--2---:R-:W-:Y:S02]  /*179f0*/  @!P1 LEA.HI.X R5, R28, R11.reuse, R29, 0x1, P3 ;  /* 0x0000000b1c059211 */ /* 0x084fe400018f0c1d */
[----:B------:R-:W-:-:S03]  /*17a00*/  @!P0 LEA.HI.X R3, R209, R11, R30, 0x1, P2 ;  /* 0x0000000bd1038211 */ /* 0x000fc600010f0c1e */
[----:B------:R1:W-:Y:S04]  /*17a10*/  @!P1 ST.E.128 [R4.64], RZ ;  /* 0x000000ff04009985 */ /* 0x0003e8000c101d0a */
[----:B------:R1:W-:Y:S02]  /*17a20*/  @!P0 ST.E.128 [R2.64], RZ ;  /* 0x000000ff02008985 */ /* 0x0003e4000c101d0a */
.L_x_375:
[----:B------:R-:W-:Y:S05]  /*17a30*/  BSYNC B0 ;  /* 0x0000000000007941 */ /* 0x000fea0003800000 */
.L_x_374:
[----:B------:R-:W-:Y:S05]  /*17a40*/  BRA.DIV ~URZ, `(.L_x_376) ;  /* 0x000019927f007947 */ /* 0x000fea000b800000 */
[----:B-12---:R-:W1:Y:S04]  /*17a50*/  SHFL.IDX PT, R6, R6, 0x3, 0x181f ;  /* 0x00781f0006067f89 */ /* 0x006e6800000e0000 */
[----:B------:R2:W3:Y:S02]  /*17a60*/  SHFL.IDX PT, R0, R10, 0x3, 0x181f ;  /* 0x00781f000a007f89 */ /* 0x0004e400000e0000 */
.L_x_415:
[----:B------:R-:W-:-:S04]  /*17a70*/  IADD3 R2, R8, 0x60, RZ ;  /* 0x0000006008027810 */ /* 0x000fc80007ffe0ff */
[----:B------:R-:W-:-:S13]  /*17a80*/  ISETP.GE.AND P0, PT, R2, R7, PT ;  /* 0x000000070200720c */ /* 0x000fda0003f06270 */
[----:B------:R-:W-:Y:S05]  /*17a90*/  @P0 BRA `(.L_x_356) ;  /* 0x0000008000000947 */ /* 0x000fea0003800000 */
[----:B------:R-:W-:Y:S02]  /*17aa0*/  ISETP.GE.AND P1, PT, R28, c[0x0][0x3c8], PT ;  /* 0x0000f2001c007a0c */ /* 0x000fe40003f26270 */
[----:B------:R-:W-:-:S11]  /*17ab0*/  ISETP.GE.AND P0, PT, R209, c[0x0][0x3c8], PT ;  /* 0x0000f200d1007a0c */ /* 0x000fd60003f06270 */
[CC--:B---3--:R-:W-:Y:S02]  /*17ac0*/  @!P1 LEA R4, P3, R28.reuse, R0.reuse, 0x1 ;  /* 0x000000001c049211 */ /* 0x0c8fe400078608ff */
[C---:B------:R-:W-:Y:S02]  /*17ad0*/  @!P0 LEA R2, P2, R209.reuse, R0, 0x1 ;  /* 0x00000000d1028211 */ /* 0x040fe400078408ff */
[-C--:B-1----:R-:W-:Y:S02]  /*17ae0*/  @!P1 LEA.HI.X R5, R28, R6.reuse, R29, 0x1, P3 ;  /* 0x000000061c059211 */ /* 0x082fe400018f0c1d */
[----:B------:R-:W-:-:S03]  /*17af0*/  @!P0 LEA.HI.X R3, R209, R6, R30, 0x1, P2 ;  /* 0x00000006d1038211 */ /* 0x000fc600010f0c1e */
[----:B------:R1:W-:Y:S04]  /*17b00*/  @!P1 ST.E.128 [R4.64], RZ ;  /* 0x000000ff04009985 */ /* 0x0003e8000c101d0a */
[----:B------:R1:W-:Y:S02]  /*17b10*/  @!P0 ST.E.128 [R2.64], RZ ;  /* 0x000000ff02008985 */ /* 0x0003e4000c101d0a */
.L_x_356:
[----:B------:R-:W-:Y:S05]  /*17b20*/  BSYNC B1 ;  /* 0x0000000000017941 */ /* 0x000fea0003800000 */
.L_x_340:
        /* <DEDUP_REMOVED lines=11> */
[----:B--23--:R-:W-:-:S04]  /*17be0*/  LOP3.LUT R14, R0, 0x1f, RZ, 0xc0, !PT ;  /* 0x0000001f000e7812 */ /* 0x00cfc800078ec0ff */
[----:B------:R-:W-:Y:S01]  /*17bf0*/  ISETP.NE.AND P6, PT, R14, 0x1f, PT ;  /* 0x0000001f0e00780c */ /* 0x000fe20003fc5270 */
[----:B------:R-:W-:Y:S10]  /*17c00*/  BRA.DIV ~URZ, `(.L_x_378) ;  /* 0x000018927f007947 */ /* 0x000ff4000b800000 */
[----:B------:R1:W2:Y:S02]  /*17c10*/  SHFL.IDX PT, R10, R67, RZ, 0x1f ;  /* 0x00001fff430a7589 */ /* 0x0002a400000e0000 */
.L_x_416:
[----:B------:R-:W-:Y:S05]  /*17c20*/  BRA.DIV ~URZ, `(.L_x_379) ;  /* 0x000018e27f007947 */ /* 0x000fea000b800000 */
[----:B------:R3:W4:Y:S02]  /*17c30*/  SHFL.IDX PT, R8, R67, 0x1, 0x1f ;  /* 0x00201f0043087f89 */ /* 0x00072400000e0000 */
.L_x_417:
        /* <DEDUP_REMOVED lines=19> */
.L_x_418:
        /* <DEDUP_REMOVED lines=16> */
.L_x_419:
[----:B---3--:R-:W-:Y:S01]  /*17e70*/  IMAD R0, R0, c[0x0][0x538], RZ ;  /* 0x00014e0000007a24 */ /* 0x008fe200078e02ff */
[----:B------:R-:W-:Y:S04]  /*17e80*/  BSSY B1, `(.L_x_382) ;  /* 0x0000083000017945 */ /* 0x000fe80003800000 */
[----:B----4-:R-:W-:-:S04]  /*17e90*/  IADD3 R8, R0, R8, RZ ;  /* 0x0000000800087210 */ /* 0x010fc80007ffe0ff */
[----:B--2---:R-:W-:-:S13]  /*17ea0*/  ISETP.GT.AND P0, PT, R8, R10, PT ;  /* 0x0000000a0800720c */ /* 0x004fda0003f04270 */
[----:B------:R-:W-:Y:S05]  /*17eb0*/  @P0 BRA `(.L_x_383) ;  /* 0x0000025000000947 */ /* 0x000fea0003800000 */
.L_x_387:
        /* <DEDUP_REMOVED lines=17> */
.L_x_420:
        /* <DEDUP_REMOVED lines=16> */
.L_x_421:
[----:B--2---:R-:W-:-:S05]  /*180d0*/  IMAD R0, R0, c[0x0][0x538], RZ ;  /* 0x00014e0000007a24 */ /* 0x004fca00078e02ff */
[----:B------:R-:W-:-:S04]  /*180e0*/  IADD3 R8, R0, R8, RZ ;  /* 0x0000000800087210 */ /* 0x000fc80007ffe0ff */
[----:B------:R-:W-:-:S13]  /*180f0*/  ISETP.GT.AND P0, PT, R8, R10, PT ;  /* 0x0000000a0800720c */ /* 0x000fda0003f04270 */
[----:B-1----:R-:W-:Y:S05]  /*18100*/  @!P0 BRA `(.L_x_387) ;  /* 0xfffffdb000008947 */ /* 0x002fea000383ffff */
.L_x_383:
[----:B------:R-:W-:-:S05]  /*18110*/  IADD3 R11, -R0, R8, RZ ;  /* 0x00000008000b7210 */ /* 0x000fca0007ffe1ff */
[----:B------:R-:W-:-:S05]  /*18120*/  IMAD R0, R4, c[0x0][0x538], R11 ;  /* 0x00014e0004007a24 */ /* 0x000fca00078e020b */
[----:B------:R-:W-:Y:S01]  /*18130*/  ISETP.GT.AND P0, PT, R0, R10, PT ;  /* 0x0000000a0000720c */ /* 0x000fe20003f04270 */
[----:B------:R-:W-:-:S12]  /*18140*/  BRA.DIV ~URZ, `(.L_x_388) ;  /* 0x000018027f007947 */ /* 0x000fd8000b800000 */
[----:B------:R-:W-:-:S04]  /*18150*/  VOTE.ANY R5, PT, !P0 ;  /* 0x0000000000057806 */ /* 0x000fc800040e0100 */
.L_x_422:
[----:B------:R2:W3:Y:S01]  /*18160*/  POPC R12, R5 ;  /* 0x00000005000c7309 */ /* 0x0004e20000000000 */
[----:B------:R-:W-:Y:S05]  /*18170*/  BRA.DIV ~URZ, `(.L_x_389) ;  /* 0x000018227f007947 */ /* 0x000fea000b800000 */
[----:B---3--:R3:W4:Y:S04]  /*18180*/  SHFL.IDX PT, R8, R6, R12, 0x1f ;  /* 0x00001f0c06087589 */ /* 0x00872800000e0000 */
[----:B------:R3:W1:Y:S02]  /*18190*/  SHFL.IDX PT, R7, R7, R12, 0x1f ;  /* 0x00001f0c07077589 */ /* 0x00066400000e0000 */
.L_x_423:
[----:B------:R-:W-:Y:S01]  /*181a0*/  ISETP.NE.AND P0, PT, R5, RZ, PT ;  /* 0x000000ff0500720c */ /* 0x000fe20003f05270 */
[----:B------:R-:W-:-:S12]  /*181b0*/  BSSY B0, `(.L_x_390) ;  /* 0x0000005000007945 */ /* 0x000fd80003800000 */
[----:B------:R-:W-:Y:S05]  /*181c0*/  @!P0 BRA `(.L_x_391) ;  /* 0x0000003000008947 */ /* 0x000fea0003800000 */
[----:B------:R-:W-:Y:S01]  /*181d0*/  IADD3 R3, R12, -0x1, RZ ;  /* 0xffffffff0c037810 */ /* 0x000fe20007ffe0ff */
[----:B------:R-:W-:Y:S05]  /*181e0*/  BRA.DIV ~URZ, `(.L_x_392) ;  /* 0x000018827f007947 */ /* 0x000fea000b800000 */
[----:B------:R2:W3:Y:S02]  /*181f0*/  SHFL.IDX PT, R13, R4, R3, 0x1f ;  /* 0x00001f03040d7589 */ /* 0x0004e400000e0000 */
.L_x_391:
[----:B------:R-:W-:Y:S05]  /*18200*/  BSYNC B0 ;  /* 0x0000000000007941 */ /* 0x000fea0003800000 */
.L_x_390:
[----:B--23--:R-:W-:Y:S01]  /*18210*/  IMAD R5, R13, c[0x0][0x538], R11 ;  /* 0x00014e000d057a24 */ /* 0x00cfe200078e020b */
[----:B-1--4-:R-:W-:Y:S02]  /*18220*/  IABS R4, R8 ;  /* 0x0000000800047213 */ /* 0x012fe40000000000 */
        /* <DEDUP_REMOVED lines=57> */
[C---:B------:R-:W-:Y:S02]  /*185c0*/  IMAD R2, R7.reuse, 0x1000000, R2 ;  /* 0x0100000007027824 */ /* 0x040fe400078e0202 */
[----:B------:R-:W-:Y:S02]  /*185d0*/  IMAD R4, R0, R8, RZ ;  /* 0x0000000800047224 */ /* 0x000fe400078e02ff */
[----:B------:R-:W-:-:S04]  /*185e0*/  IMAD R3, R7, R3, R0 ;  /* 0x0000000307037224 */ /* 0x000fc800078e0200 */
[----:B------:R-:W-:Y:S01]  /*185f0*/  IMAD R0, R3, 0x10000, R2 ;  /* 0x0001000003007824 */ /* 0x000fe200078e0202 */
[----:B------:R-:W-:-:S04]  /*18600*/  IADD3 R4, R10, -R4, RZ ;  /* 0x800000040a047210 */ /* 0x000fc80007ffe0ff */
[----:B------:R1:W-:Y:S01]  /*18610*/  STL [R1+0x40], R0 ;  /* 0x0000400001007387 */ /* 0x0003e20000100800 */
[----:B---3--:R-:W-:-:S05]  /*18620*/  IMAD.IADD R13, R12, 0x1, R13 ;  /* 0x000000010c0d7824 */ /* 0x008fca00078e020d */
[----:B------:R1:W-:Y:S04]  /*18630*/  STL [R1+0x44], R13 ;  /* 0x0000440d01007387 */ /* 0x0003e80000100800 */
[----:B------:R1:W-:Y:S01]  /*18640*/  STL [R1+0x3c], R4 ;  /* 0x00003c0401007387 */ /* 0x0003e20000100800 */
[----:B------:R-:W-:Y:S05]  /*18650*/  BRA `(.L_x_393) ;  /* 0x0000005000007947 */ /* 0x000fea0003800000 */
.L_x_384:
[----:B------:R-:W-:Y:S01]  /*18660*/  MOV R0, c[0x0][0x53c] ;  /* 0x00014f0000007a02 */ /* 0x000fe20000000f00 */
[----:B------:R2:W-:Y:S04]  /*18670*/  STL [R1+0x38], R10 ;  /* 0x0000380a01007387 */ /* 0x0005e80000100800 */
[----:B------:R2:W-:Y:S04]  /*18680*/  STL [R1+0x3c], RZ ;  /* 0x00003cff01007387 */ /* 0x0005e80000100800 */
[----:B------:R2:W-:Y:S04]  /*18690*/  STL [R1+0x40], RZ ;  /* 0x000040ff01007387 */ /* 0x0005e80000100800 */
[----:B------:R2:W-:Y:S02]  /*186a0*/  STL [R1+0x44], R0 ;  /* 0x0000440001007387 */ /* 0x0005e40000100800 */
.L_x_393:
[----:B------:R-:W-:Y:S05]  /*186b0*/  BSYNC B1 ;  /* 0x0000000000017941 */ /* 0x000fea0003800000 */
.L_x_382:
        /* <DEDUP_REMOVED lines=9> */
.L_x_377:
[----:B--2---:R-:W2:Y:S02]  /*18750*/  LDL R0, [R1+0x44] ;  /* 0x0000440001007983 */ /* 0x004ea40000100800 */
[----:B--2---:R-:W-:-:S13]  /*18760*/  ISETP.GE.AND P0, PT, R0, c[0x0][0x53c], PT ;  /* 0x00014f0000007a0c */ /* 0x004fda0003f06270 */
[----:B-1----:R-:W-:Y:S01]  /*18770*/  @P0 CALL.REL.NOINC `(.L_x_394) ;  /* 0x0000001000000944 */ /* 0x002fe20003c00000 */
[----:B------:R-:W-:Y:S05]  /*18780*/  BRA `(.L_x_395) ;  /* 0xfffe8ae000007947 */ /* 0x000fea000383ffff */
.L_x_394:
[----:B------:R-:W-:Y:S05]  /*18790*/  EXIT ;  /* 0x000000000000794d */ /* 0x000fea0003800000 */
.L_x_236:
[----:B------:R-:W-:Y:S01]  /*187a0*/  IMAD.MOV.U32 R0, RZ, RZ, R5 ;  /* 0x000000ffff007224 */ /* 0x000fe200078e0005 */
[----:B------:R-:W-:Y:S02]  /*187b0*/  MOV R2, 0x1 ;  /* 0x0000000100027802 */ /* 0x000fe40000000f00 */
[----:B------:R-:W-:Y:S02]  /*187c0*/  MOV R3, 0x187e0 ;  /* 0x000187e000037802 */ /* 0x000fe40000000f00 */
[----:B------:R-:W-:Y:S05]  /*187d0*/  CALL.REL.NOINC `($__internal_8_$__cuda_sm70_shflsync_up_p) ;  /* 0x0000138000007944 */ /* 0x000fea0003c00000 */
[----:B------:R-:W-:Y:S01]  /*187e0*/  MOV R0, R4 ;  /* 0x0000000400007202 */ /* 0x000fe20000000f00 */
[----:B------:R-:W-:Y:S05]  /*187f0*/  BRA `(.L_x_396) ;  /* 0xfffe7c8000007947 */ /* 0x000fea000383ffff */
.L_x_237:
[----:B------:R-:W-:Y:S01]  /*18800*/  IMAD.MOV.U32 R0, RZ, RZ, R5 ;  /* 0x000000ffff007224 */ /* 0x000fe200078e0005 */
[----:B------:R-:W-:Y:S02]  /*18810*/  MOV R2, 0x2 ;  /* 0x0000000200027802 */ /* 0x000fe40000000f00 */
[----:B------:R-:W-:Y:S02]  /*18820*/  MOV R3, 0x18840 ;  /* 0x0001884000037802 */ /* 0x000fe40000000f00 */
[----:B------:R-:W-:Y:S05]  /*18830*/  CALL.REL.NOINC `($__internal_8_$__cuda_sm70_shflsync_up_p) ;  /* 0x0000132000007944 */ /* 0x000fea0003c00000 */
[----:B------:R-:W-:Y:S01]  /*18840*/  SEL R0, R4, RZ, P4 ;  /* 0x000000ff04007207 */ /* 0x000fe20002000000 */
[----:B------:R-:W-:Y:S01]  /*18850*/  IMAD.MOV.U32 R2, RZ, RZ, 0x4 ;  /* 0x00000004ff027424 */ /* 0x000fe200078e00ff */
[----:B------:R-:W-:-:S03]  /*18860*/  MOV R3, 0x18890 ;  /* 0x0001889000037802 */ /* 0x000fc60000000f00 */
[----:B------:R-:W-:Y:S02]  /*18870*/  IMAD.IADD R0, R5, 0x1, R0 ;  /* 0x0000000105007824 */ /* 0x000fe400078e0200 */
        /* <DEDUP_REMOVED lines=14> */
[----:B------:R-:W-:Y:S01]  /*18960*/  IMAD.IADD R4, R0, 0x1, R4 ;  /* 0x0000000100047824 */ /* 0x000fe200078e0204 */
[----:B------:R-:W-:-:S03]  /*18970*/  MOV R0, 0x1f ;  /* 0x0000001f00007802 */ /* 0x000fc60000000f00 */
[----:B------:R-:W-:Y:S02]  /*18980*/  IMAD.MOV.U32 R9, RZ, RZ, R4 ;  /* 0x000000ffff097224 */ /* 0x000fe400078e0004 */
[----:B------:R-:W-:Y:S05]  /*18990*/  CALL.REL.NOINC `($__internal_7_$__cuda_sm70_shflsync_idx_p) ;  /* 0x0000117000007944 */ /* 0x000fea0003c00000 */
[----:B------:R-:W-:Y:S05]  /*189a0*/  BRA `(.L_x_397) ;  /* 0xfffe7bd000007947 */ /* 0x000fea000383ffff */
.L_x_239:
[----:B------:R-:W-:Y:S02]  /*189b0*/  SEL R0, RZ, 0x1, P0 ;  /* 0x00000001ff007807 */ /* 0x000fe40000000000 */
[----:B------:R-:W-:Y:S02]  /*189c0*/  MOV R2, 0x189e0 ;  /* 0x000189e000027802 */ /* 0x000fe40000000f00 */
[----:B------:R-:W-:Y:S05]  /*189d0*/  CALL.REL.NOINC `($__internal_9_$__cuda_sm70_votesync_ballot) ;  /* 0x000011f000007944 */ /* 0x000fea0003c00000 */
[----:B------:R-:W-:Y:S01]  /*189e0*/  MOV R5, R0 ;  /* 0x0000000000057202 */ /* 0x000fe20000000f00 */
[----:B------:R-:W-:Y:S05]  /*189f0*/  BRA `(.L_x_398) ;  /* 0xfffe7c1000007947 */ /* 0x000fea000383ffff */
.L_x_240:
[----:B------:R-:W-:Y:S01]  /*18a00*/  IMAD.MOV.U32 R9, RZ, RZ, R8 ;  /* 0x000000ffff097224 */ /* 0x000fe200078e0008 */
[----:B--2---:R-:W-:Y:S01]  /*18a10*/  MOV R3, R14 ;  /* 0x0000000e00037202 */ /* 0x004fe20000000f00 */
[----:B------:R-:W-:Y:S01]  /*18a20*/  IMAD.MOV.U32 R0, RZ, RZ, 0x1f ;  /* 0x0000001fff007424 */ /* 0x000fe200078e00ff */
[----:B------:R-:W-:Y:S02]  /*18a30*/  MOV R2, 0x18a50 ;  /* 0x00018a5000027802 */ /* 0x000fe40000000f00 */
[----:B-1----:R-:W-:Y:S05]  /*18a40*/  CALL.REL.NOINC `($__internal_7_$__cuda_sm70_shflsync_idx_p) ;  /* 0x000010c000007944 */ /* 0x002fea0003c00000 */
[----:B------:R-:W-:Y:S01]  /*18a50*/  IMAD.MOV.U32 R12, RZ, RZ, R0 ;  /* 0x000000ffff0c7224 */ /* 0x000fe200078e0000 */
[----:B------:R-:W-:Y:S01]  /*18a60*/  MOV R9, R7 ;  /* 0x0000000700097202 */ /* 0x000fe20000000f00 */
[----:B------:R-:W-:Y:S01]  /*18a70*/  IMAD.MOV.U32 R6, RZ, RZ, RZ ;  /* 0x000000ffff067224 */ /* 0x000fe200078e00ff */
[----:B------:R-:W-:Y:S01]  /*18a80*/  MOV R3, R14 ;  /* 0x0000000e00037202 */ /* 0x000fe20000000f00 */
[----:B------:R-:W-:Y:S01]  /*18a90*/  IMAD.MOV.U32 R0, RZ, RZ, 0x1f ;  /* 0x0000001fff007424 */ /* 0x000fe200078e00ff */
[----:B------:R-:W-:-:S02]  /*18aa0*/  MOV R2, 0x18ac0 ;  /* 0x00018ac000027802 */ /* 0x000fc40000000f00 */
[----:B------:R-:W-:Y:S05]  /*18ab0*/  CALL.REL.NOINC `($__internal_7_$__cuda_sm70_shflsync_idx_p) ;  /* 0x0000105000007944 */ /* 0x000fea0003c00000 */
[----:B------:R-:W-:Y:S01]  /*18ac0*/  MOV R11, R0 ;  /* 0x00000000000b7202 */ /* 0x000fe20000000f00 */
[----:B------:R-:W-:Y:S05]  /*18ad0*/  BRA `(.L_x_399) ;  /* 0xfffe7b8000007947 */ /* 0x000fea000383ffff */
.L_x_243:
[----:B------:R-:W-:Y:S01]  /*18ae0*/  IMAD.MOV.U32 R9, RZ, RZ, R4 ;  /* 0x000000ffff097224 */ /* 0x000fe200078e0004 */
[----:B------:R-:W-:-:S02]  /*18af0*/  MOV R0, 0x1f ;  /* 0x0000001f00007802 */ /* 0x000fc40000000f00 */
[----:B------:R-:W-:Y:S02]  /*18b00*/  MOV R2, 0x18b20 ;  /* 0x00018b2000027802 */ /* 0x000fe40000000f00 */
[----:B-1234-:R-:W-:Y:S05]  /*18b10*/  CALL.REL.NOINC `($__internal_7_$__cuda_sm70_shflsync_idx_p) ;  /* 0x00000ff000007944 */ /* 0x01efea0003c00000 */
[----:B------:R-:W-:Y:S01]  /*18b20*/  MOV R6, R0 ;  /* 0x0000000000067202 */ /* 0x000fe20000000f00 */
[----:B------:R-:W-:Y:S05]  /*18b30*/  BRA `(.L_x_242) ;  /* 0xfffe7b8000007947 */ /* 0x000fea000383ffff */
.L_x_337:
[----:B-12---:R1:W5:Y:S01]  /*18b40*/  LDL R2, [R1+0x10] ;  /* 0x0000100001027983 */ /* 0x0063620000100800 */
[----:B------:R-:W-:Y:S01]  /*18b50*/  IMAD.MOV.U32 R5, RZ, RZ, 0x2 ;  /* 0x00000002ff057424 */ /* 0x000fe200078e00ff */
[----:B------:R-:W-:Y:S01]  /*18b60*/  MOV R7, 0x1f ;  /* 0x0000001f00077802 */ /* 0x000fe20000000f00 */
[----:B------:R-:W-:Y:S01]  /*18b70*/  IMAD.MOV.U32 R6, RZ, RZ, -0x1 ;  /* 0xffffffffff067424 */ /* 0x000fe200078e00ff */
[----:B------:R-:W-:Y:S02]  /*18b80*/  MOV R4, 0x18ba0 ;  /* 0x00018ba000047802 */ /* 0x000fe40000000f00 */
[----:B-1---5:R-:W-:Y:S05]  /*18b90*/  CALL.REL.NOINC `($__internal_6_$__cuda_sm70_shflsync_bfly_p) ;  /* 0x00000f3000007944 */ /* 0x022fea0003c00000 */
[----:B------:R-:W2:Y:S01]  /*18ba0*/  LDL.LU R0, [R1+0x10] ;  /* 0x0000100001007983 */ /* 0x000ea20000300800 */
[----:B------:R-:W-:Y:S02]  /*18bb0*/  MOV R5, 0x1 ;  /* 0x0000000100057802 */ /* 0x000fe40000000f00 */
[----:B------:R-:W-:Y:S01]  /*18bc0*/  MOV R4, 0x18c00 ;  /* 0x00018c0000047802 */ /* 0x000fe20000000f00 */
[----:B--2---:R-:W-:-:S05]  /*18bd0*/  FADD.FTZ R3, R0, R2 ;  /* 0x0000000200037221 */ /* 0x004fca0000010000 */
[----:B------:R-:W-:Y:S02]  /*18be0*/  MOV R2, R3 ;  /* 0x0000000300027202 */ /* 0x000fe40000000f00 */
[----:B------:R-:W-:Y:S05]  /*18bf0*/  CALL.REL.NOINC `($__internal_6_$__cuda_sm70_shflsync_bfly_p) ;  /* 0x00000ed000007944 */ /* 0x000fea0003c00000 */
[----:B------:R-:W-:Y:S02]  /*18c00*/  FADD.FTZ R0, R3, R2 ;  /* 0x0000000203007221 */ /* 0x000fe40000010000 */
[----:B------:R1:W5:Y:S01]  /*18c10*/  LDL R2, [R1+0x14] ;  /* 0x0000140001027983 */ /* 0x0003620000100800 */
[----:B------:R-:W-:Y:S02]  /*18c20*/  MOV R5, 0x2 ;  /* 0x0000000200057802 */ /* 0x000fe40000000f00 */
        /* <DEDUP_REMOVED lines=8> */
[----:B------:R-:W-:Y:S01]  /*18cb0*/  MOV R4, R2 ;  /* 0x0000000200047202 */ /* 0x000fe20000000f00 */
[----:B------:R-:W-:Y:S05]  /*18cc0*/  BRA `(.L_x_400) ;  /* 0xffffbbb000007947 */ /* 0x000fea000383ffff */
.L_x_344:
[----:B--234-:R-:W-:Y:S01]  /*18cd0*/  IMAD.MOV.U32 R9, RZ, RZ, R7 ;  /* 0x000000ffff097224 */ /* 0x01cfe200078e0007 */
[----:B------:R-:W-:Y:S01]  /*18ce0*/  MOV R3, RZ ;  /* 0x000000ff00037202 */ /* 0x000fe20000000f00 */
[----:B------:R-:W-:Y:S01]  /*18cf0*/  IMAD.MOV.U32 R0, RZ, RZ, 0x181f ;  /* 0x0000181fff007424 */ /* 0x000fe200078e00ff */
[----:B------:R-:W-:Y:S02]  /*18d00*/  MOV R2, 0x18d20 ;  /* 0x00018d2000027802 */ /* 0x000fe40000000f00 */
[----:B-1----:R-:W-:Y:S05]  /*18d10*/  CALL.REL.NOINC `($__internal_7_$__cuda_sm70_shflsync_idx_p) ;  /* 0x00000df000007944 */ /* 0x002fea0003c00000 */
[----:B------:R-:W-:Y:S01]  /*18d20*/  MOV R8, R0 ;  /* 0x0000000000087202 */ /* 0x000fe20000000f00 */
[----:B------:R-:W-:Y:S05]  /*18d30*/  BRA `(.L_x_401) ;  /* 0xffffd14000007947 */ /* 0x000fea000383ffff */
.L_x_345:
[----:B------:R-:W-:Y:S01]  /*18d40*/  IMAD.MOV.U32 R9, RZ, RZ, R10 ;  /* 0x000000ffff097224 */ /* 0x000fe200078e000a */
[----:B------:R-:W-:Y:S01]  /*18d50*/  MOV R3, RZ ;  /* 0x000000ff00037202 */ /* 0x000fe20000000f00 */
[----:B------:R-:W-:Y:S01]  /*18d60*/  IMAD.MOV.U32 R0, RZ, RZ, 0x181f ;  /* 0x0000181fff007424 */ /* 0x000fe200078e00ff */
[----:B------:R-:W-:Y:S02]  /*18d70*/  MOV R2, 0x18d90 ;  /* 0x00018d9000027802 */ /* 0x000fe40000000f00 */
[----:B-123--:R-:W-:Y:S05]  /*18d80*/  CALL.REL.NOINC `($__internal_7_$__cuda_sm70_shflsync_idx_p) ;  /* 0x00000d8000007944 */ /* 0x00efea0003c00000 */
[----:B------:R-:W-:Y:S05]  /*18d90*/  BRA `(.L_x_402) ;  /* 0xffffd10000007947 */ /* 0x000fea000383ffff */
.L_x_348:
[----:B------:R-:W-:Y:S01]  /*18da0*/  IMAD.MOV.U32 R9, RZ, RZ, R7 ;  /* 0x000000ffff097224 */ /* 0x000fe200078e0007 */
[----:B--2---:R-:W-:Y:S01]  /*18db0*/  MOV R3, 0x1 ;  /* 0x0000000100037802 */ /* 0x004fe20000000f00 */
[----:B------:R-:W-:Y:S01]  /*18dc0*/  IMAD.MOV.U32 R0, RZ, RZ, 0x181f ;  /* 0x0000181fff007424 */ /* 0x000fe200078e00ff */
[----:B------:R-:W-:-:S02]  /*18dd0*/  MOV R2, 0x18df0 ;  /* 0x00018df000027802 */ /* 0x000fc40000000f00 */
[----:B-1-34-:R-:W-:Y:S05]  /*18de0*/  CALL.REL.NOINC `($__internal_7_$__cuda_sm70_shflsync_idx_p) ;  /* 0x00000d2000007944 */ /* 0x01afea0003c00000 */
[----:B------:R-:W-:Y:S01]  /*18df0*/  IMAD.MOV.U32 R8, RZ, RZ, R0 ;  /* 0x000000ffff087224 */ /* 0x000fe200078e0000 */
[----:B------:R-:W-:Y:S01]  /*18e00*/  MOV R3, 0x1 ;  /* 0x0000000100037802 */ /* 0x000fe20000000f00 */
[----:B------:R-:W-:Y:S01]  /*18e10*/  IMAD.MOV.U32 R9, RZ, RZ, R10 ;  /* 0x000000ffff097224 */ /* 0x000fe200078e000a */
[----:B------:R-:W-:-:S02]  /*18e20*/  MOV R0, 0x181f ;  /* 0x0000181f00007802 */ /* 0x000fc40000000f00 */
[----:B------:R-:W-:Y:S02]  /*18e30*/  MOV R2, 0x18e50 ;  /* 0x00018e5000027802 */ /* 0x000fe40000000f00 */
[----:B------:R-:W-:Y:S05]  /*18e40*/  CALL.REL.NOINC `($__internal_7_$__cuda_sm70_shflsync_idx_p) ;  /* 0x00000cc000007944 */ /* 0x000fea0003c00000 */
[----:B------:R-:W-:Y:S05]  /*18e50*/  BRA `(.L_x_403) ;  /* 0xffffd13000007947 */ /* 0x000fea000383ffff */
.L_x_351:
[----:B------:R-:W-:Y:S01]  /*18e60*/  IMAD.MOV.U32 R9, RZ, RZ, R7 ;  /* 0x000000ffff097224 */ /* 0x000fe200078e0007 */
[----:B-1----:R-:W-:Y:S01]  /*18e70*/  MOV R3, 0x2 ;  /* 0x0000000200037802 */ /* 0x002fe20000000f00 */
[----:B--2---:R-:W-:Y:S01]  /*18e80*/  IMAD.MOV.U32 R0, RZ, RZ, 0x181f ;  /* 0x0000181fff007424 */ /* 0x004fe200078e00ff */
[----:B------:R-:W-:Y:S02]  /*18e90*/  MOV R2, 0x18eb0 ;  /* 0x00018eb000027802 */ /* 0x000fe40000000f00 */
[----:B---34-:R-:W-:Y:S05]  /*18ea0*/  CALL.REL.NOINC `($__internal_7_$__cuda_sm70_shflsync_idx_p) ;  /* 0x00000c6000007944 */ /* 0x018fea0003c00000 */
[----:B------:R-:W-:Y:S01]  /*18eb0*/  MOV R8, R0 ;  /* 0x0000000000087202 */ /* 0x000fe20000000f00 */
[----:B------:R-:W-:Y:S05]  /*18ec0*/  BRA `(.L_x_404) ;  /* 0xffffd1b000007947 */ /* 0x000fea000383ffff */
.L_x_352:
[----:B------:R-:W-:Y:S01]  /*18ed0*/  IMAD.MOV.U32 R9, RZ, RZ, R10 ;  /* 0x000000ffff097224 */ /* 0x000fe200078e000a */
[----:B-1----:R-:W-:Y:S01]  /*18ee0*/  MOV R3, 0x2 ;  /* 0x0000000200037802 */ /* 0x002fe20000000f00 */
[----:B--2---:R-:W-:Y:S01]  /*18ef0*/  IMAD.MOV.U32 R0, RZ, RZ, 0x181f ;  /* 0x0000181fff007424 */ /* 0x004fe200078e00ff */
[----:B------:R-:W-:Y:S02]  /*18f00*/  MOV R2, 0x18f20 ;  /* 0x00018f2000027802 */ /* 0x000fe40000000f00 */
[----:B---34-:R-:W-:Y:S05]  /*18f10*/  CALL.REL.NOINC `($__internal_7_$__cuda_sm70_shflsync_idx_p) ;  /* 0x00000bf000007944 */ /* 0x018fea0003c00000 */
[----:B------:R-:W-:Y:S05]  /*18f20*/  BRA `(.L_x_405) ;  /* 0xffffd17000007947 */ /* 0x000fea000383ffff */
.L_x_355:
[----:B------:R-:W-:Y:S01]  /*18f30*/  IMAD.MOV.U32 R9, RZ, RZ, R7 ;  /* 0x000000ffff097224 */ /* 0x000fe200078e0007 */
[----:B-1----:R-:W-:Y:S01]  /*18f40*/  MOV R3, 0x3 ;  /* 0x0000000300037802 */ /* 0x002fe20000000f00 */
[----:B----4-:R-:W-:Y:S01]  /*18f50*/  IMAD.MOV.U32 R0, RZ, RZ, 0x181f ;  /* 0x0000181fff007424 */ /* 0x010fe200078e00ff */
[----:B------:R-:W-:-:S02]  /*18f60*/  MOV R2, 0x18f80 ;  /* 0x00018f8000027802 */ /* 0x000fc40000000f00 */
[----:B--23--:R-:W-:Y:S05]  /*18f70*/  CALL.REL.NOINC `($__internal_7_$__cuda_sm70_shflsync_idx_p) ;  /* 0x00000b9000007944 */ /* 0x00cfea0003c00000 */
[----:B------:R-:W-:Y:S01]  /*18f80*/  IMAD.MOV.U32 R7, RZ, RZ, R0 ;  /* 0x000000ffff077224 */ /* 0x000fe200078e0000 */
[----:B------:R-:W-:Y:S01]  /*18f90*/  MOV R3, 0x3 ;  /* 0x0000000300037802 */ /* 0x000fe20000000f00 */
[----:B------:R-:W-:Y:S01]  /*18fa0*/  IMAD.MOV.U32 R9, RZ, RZ, R10 ;  /* 0x000000ffff097224 */ /* 0x000fe200078e000a */
[----:B------:R-:W-:-:S02]  /*18fb0*/  MOV R0, 0x181f ;  /* 0x0000181f00007802 */ /* 0x000fc40000000f00 */
[----:B------:R-:W-:Y:S02]  /*18fc0*/  MOV R2, 0x18fe0 ;  /* 0x00018fe000027802 */ /* 0x000fe40000000f00 */
[----:B------:R-:W-:Y:S05]  /*18fd0*/  CALL.REL.NOINC `($__internal_7_$__cuda_sm70_shflsync_idx_p) ;  /* 0x00000b3000007944 */ /* 0x000fea0003c00000 */
[----:B------:R-:W-:Y:S05]  /*18fe0*/  BRA `(.L_x_406) ;  /* 0xffffd1b000007947 */ /* 0x000fea000383ffff */
.L_x_357:
[----:B------:R-:W-:Y:S01]  /*18ff0*/  IMAD.MOV.U32 R9, RZ, RZ, R14 ;  /* 0x000000ffff097224 */ /* 0x000fe200078e000e */
[----:B------:R-:W-:Y:S01]  /*19000*/  MOV R3, RZ ;  /* 0x000000ff00037202 */ /* 0x000fe20000000f00 */
[----:B------:R-:W-:Y:S01]  /*19010*/  IMAD.MOV.U32 R0, RZ, RZ, 0x1c1f ;  /* 0x00001c1fff007424 */ /* 0x000fe200078e00ff */
[----:B------:R-:W-:Y:S02]  /*19020*/  MOV R2, 0x19040 ;  /* 0x0001904000027802 */ /* 0x000fe40000000f00 */
[----:B------:R-:W-:Y:S05]  /*19030*/  CALL.REL.NOINC `($__internal_7_$__cuda_sm70_shflsync_idx_p) ;  /* 0x00000ad000007944 */ /* 0x000fea0003c00000 */
[----:B------:R-:W-:Y:S01]  /*19040*/  MOV R5, R0 ;  /* 0x0000000000057202 */ /* 0x000fe20000000f00 */
[----:B------:R-:W-:Y:S05]  /*19050*/  BRA `(.L_x_407) ;  /* 0xffffd43000007947 */ /* 0x000fea000383ffff */
.L_x_358:
[----:B------:R-:W-:Y:S01]  /*19060*/  IMAD.MOV.U32 R9, RZ, RZ, R28 ;  /* 0x000000ffff097224 */ /* 0x000fe200078e001c */
[----:B------:R-:W-:Y:S01]  /*19070*/  MOV R3, RZ ;  /* 0x000000ff00037202 */ /* 0x000fe20000000f00 */
[----:B------:R-:W-:Y:S01]  /*19080*/  IMAD.MOV.U32 R0, RZ, RZ, 0x1c1f ;  /* 0x00001c1fff007424 */ /* 0x000fe200078e00ff */
[----:B------:R-:W-:Y:S02]  /*19090*/  MOV R2, 0x190b0 ;  /* 0x000190b000027802 */ /* 0x000fe40000000f00 */
[----:B-12---:R-:W-:Y:S05]  /*190a0*/  CALL.REL.NOINC `($__internal_7_$__cuda_sm70_shflsync_idx_p) ;  /* 0x00000a6000007944 */ /* 0x006fea0003c00000 */
[----:B------:R-:W-:Y:S05]  /*190b0*/  BRA `(.L_x_408) ;  /* 0xffffd3f000007947 */ /* 0x000fea000383ffff */
.L_x_361:
[----:B----4-:R-:W-:Y:S01]  /*190c0*/  IMAD.MOV.U32 R9, RZ, RZ, R14 ;  /* 0x000000ffff097224 */ /* 0x010fe200078e000e */
[----:B------:R-:W-:Y:S01]  /*190d0*/  MOV R3, 0x1 ;  /* 0x0000000100037802 */ /* 0x000fe20000000f00 */
[----:B------:R-:W-:Y:S01]  /*190e0*/  IMAD.MOV.U32 R0, RZ, RZ, 0x1c1f ;  /* 0x00001c1fff007424 */ /* 0x000fe200078e00ff */
[----:B------:R-:W-:-:S02]  /*190f0*/  MOV R2, 0x19110 ;  /* 0x0001911000027802 */ /* 0x000fc40000000f00 */
[----:B-123--:R-:W-:Y:S05]  /*19100*/  CALL.REL.NOINC `($__internal_7_$__cuda_sm70_shflsync_idx_p) ;  /* 0x00000a0000007944 */ /* 0x00efea0003c00000 */
[----:B------:R-:W-:Y:S01]  /*19110*/  IMAD.MOV.U32 R5, RZ, RZ, R0 ;  /* 0x000000ffff057224 */ /* 0x000fe200078e0000 */
[----:B------:R-:W-:Y:S01]  /*19120*/  MOV R3, 0x1 ;  /* 0x0000000100037802 */ /* 0x000fe20000000f00 */
[----:B------:R-:W-:Y:S01]  /*19130*/  IMAD.MOV.U32 R9, RZ, RZ, R28 ;  /* 0x000000ffff097224 */ /* 0x000fe200078e001c */
[----:B------:R-:W-:-:S02]  /*19140*/  MOV R0, 0x1c1f ;  /* 0x00001c1f00007802 */ /* 0x000fc40000000f00 */
[----:B------:R-:W-:Y:S02]  /*19150*/  MOV R2, 0x19170 ;  /* 0x0001917000027802 */ /* 0x000fe40000000f00 */
[----:B------:R-:W-:Y:S05]  /*19160*/  CALL.REL.NOINC `($__internal_7_$__cuda_sm70_shflsync_idx_p) ;  /* 0x000009a000007944 */ /* 0x000fea0003c00000 */
[----:B------:R-:W-:Y:S05]  /*19170*/  BRA `(.L_x_409) ;  /* 0xffffd9b000007947 */ /* 0x000fea000383ffff */
.L_x_365:
[----:B------:R-:W-:Y:S01]  /*19180*/  IMAD.MOV.U32 R9, RZ, RZ, R6 ;  /* 0x000000ffff097224 */ /* 0x000fe200078e0006 */
[----:B------:R-:W-:Y:S01]  /*19190*/  MOV R3, RZ ;  /* 0x000000ff00037202 */ /* 0x000fe20000000f00 */
[----:B------:R-:W-:Y:S01]  /*191a0*/  IMAD.MOV.U32 R0, RZ, RZ, 0x181f ;  /* 0x0000181fff007424 */ /* 0x000fe200078e00ff */
[----:B------:R-:W-:Y:S02]  /*191b0*/  MOV R2, 0x191d0 ;  /* 0x000191d000027802 */ /* 0x000fe40000000f00 */
[----:B------:R-:W-:Y:S05]  /*191c0*/  CALL.REL.NOINC `($__internal_7_$__cuda_sm70_shflsync_idx_p) ;  /* 0x0000094000007944 */ /* 0x000fea0003c00000 */
[----:B------:R-:W-:Y:S01]  /*191d0*/  MOV R11, R0 ;  /* 0x00000000000b7202 */ /* 0x000fe20000000f00 */
[----:B------:R-:W-:Y:S05]  /*191e0*/  BRA `(.L_x_410) ;  /* 0xffffe55000007947 */ /* 0x000fea000383ffff */
.L_x_366:
[----:B------:R-:W-:Y:S01]  /*191f0*/  IMAD.MOV.U32 R9, RZ, RZ, R10 ;  /* 0x000000ffff097224 */ /* 0x000fe200078e000a */
[----:B------:R-:W-:Y:S01]  /*19200*/  MOV R3, RZ ;  /* 0x000000ff00037202 */ /* 0x000fe20000000f00 */
[----:B------:R-:W-:Y:S01]  /*19210*/  IMAD.MOV.U32 R0, RZ, RZ, 0x181f ;  /* 0x0000181fff007424 */ /* 0x000fe200078e00ff */
[----:B------:R-:W-:Y:S02]  /*19220*/  MOV R2, 0x19240 ;  /* 0x0001924000027802 */ /* 0x000fe40000000f00 */
[----:B-12---:R-:W-:Y:S05]  /*19230*/  CALL.REL.NOINC `($__internal_7_$__cuda_sm70_shflsync_idx_p) ;  /* 0x000008d000007944 */ /* 0x006fea0003c00000 */
[----:B------:R-:W-:Y:S05]  /*19240*/  BRA `(.L_x_411) ;  /* 0xffffe51000007947 */ /* 0x000fea000383ffff */
.L_x_369:
[----:B------:R-:W-:Y:S01]  /*19250*/  IMAD.MOV.U32 R9, RZ, RZ, R6 ;  /* 0x000000ffff097224 */ /* 0x000fe200078e0006 */
[----:B--2---:R-:W-:Y:S01]  /*19260*/  MOV R3, 0x1 ;  /* 0x0000000100037802 */ /* 0x004fe20000000f00 */
[----:B----4-:R-:W-:Y:S01]  /*19270*/  IMAD.MOV.U32 R0, RZ, RZ, 0x181f ;  /* 0x0000181fff007424 */ /* 0x010fe200078e00ff */
[----:B------:R-:W-:-:S02]  /*19280*/  MOV R2, 0x192a0 ;  /* 0x000192a000027802 */ /* 0x000fc40000000f00 */
[----:B-1-3--:R-:W-:Y:S05]  /*19290*/  CALL.REL.NOINC `($__internal_7_$__cuda_sm70_shflsync_idx_p) ;  /* 0x0000087000007944 */ /* 0x00afea0003c00000 */
[----:B------:R-:W-:Y:S01]  /*192a0*/  IMAD.MOV.U32 R11, RZ, RZ, R0 ;  /* 0x000000ffff0b7224 */ /* 0x000fe200078e0000 */
[----:B------:R-:W-:Y:S01]  /*192b0*/  MOV R3, 0x1 ;  /* 0x0000000100037802 */ /* 0x000fe20000000f00 */
[----:B------:R-:W-:Y:S01]  /*192c0*/  IMAD.MOV.U32 R9, RZ, RZ, R10 ;  /* 0x000000ffff097224 */ /* 0x000fe200078e000a */
[----:B------:R-:W-:-:S02]  /*192d0*/  MOV R0, 0x181f ;  /* 0x0000181f00007802 */ /* 0x000fc40000000f00 */
[----:B------:R-:W-:Y:S02]  /*192e0*/  MOV R2, 0x19300 ;  /* 0x0001930000027802 */ /* 0x000fe40000000f00 */
[----:B------:R-:W-:Y:S05]  /*192f0*/  CALL.REL.NOINC `($__internal_7_$__cuda_sm70_shflsync_idx_p) ;  /* 0x0000081000007944 */ /* 0x000fea0003c00000 */
[----:B------:R-:W-:Y:S05]  /*19300*/  BRA `(.L_x_412) ;  /* 0xffffe55000007947 */ /* 0x000fea000383ffff */
.L_x_372:
[----:B------:R-:W-:Y:S01]  /*19310*/  IMAD.MOV.U32 R9, RZ, RZ, R6 ;  /* 0x000000ffff097224 */ /* 0x000fe200078e0006 */
[----:B-1----:R-:W-:Y:S01]  /*19320*/  MOV R3, 0x2 ;  /* 0x0000000200037802 */ /* 0x002fe20000000f00 */
[----:B----4-:R-:W-:Y:S01]  /*19330*/  IMAD.MOV.U32 R0, RZ, RZ, 0x181f ;  /* 0x0000181fff007424 */ /* 0x010fe200078e00ff */
[----:B------:R-:W-:Y:S02]  /*19340*/  MOV R2, 0x19360 ;  /* 0x0001936000027802 */ /* 0x000fe40000000f00 */
[----:B--23--:R-:W-:Y:S05]  /*19350*/  CALL.REL.NOINC `($__internal_7_$__cuda_sm70_shflsync_idx_p) ;  /* 0x000007b000007944 */ /* 0x00cfea0003c00000 */
[----:B------:R-:W-:Y:S01]  /*19360*/  MOV R11, R0 ;  /* 0x00000000000b7202 */ /* 0x000fe20000000f00 */
[----:B------:R-:W-:Y:S05]  /*19370*/  BRA `(.L_x_413) ;  /* 0xffffe5d000007947 */ /* 0x000fea000383ffff */
.L_x_373:
[----:B------:R-:W-:Y:S01]  /*19380*/  IMAD.MOV.U32 R9, RZ, RZ, R10 ;  /* 0x000000ffff097224 */ /* 0x000fe200078e000a */
[----:B------:R-:W-:Y:S01]  /*19390*/  MOV R3, 0x2 ;  /* 0x0000000200037802 */ /* 0x000fe20000000f00 */
[----:B----4-:R-:W-:Y:S01]  /*193a0*/  IMAD.MOV.U32 R0, RZ, RZ, 0x181f ;  /* 0x0000181fff007424 */ /* 0x010fe200078e00ff */
[----:B------:R-:W-:Y:S02]  /*193b0*/  MOV R2, 0x193d0 ;  /* 0x000193d000027802 */ /* 0x000fe40000000f00 */
[----:B-123--:R-:W-:Y:S05]  /*193c0*/  CALL.REL.NOINC `($__internal_7_$__cuda_sm70_shflsync_idx_p) ;  /* 0x0000074000007944 */ /* 0x00efea0003c00000 */
[----:B------:R-:W-:Y:S05]  /*193d0*/  BRA `(.L_x_414) ;  /* 0xffffe59000007947 */ /* 0x000fea000383ffff */
.L_x_376:
[----:B------:R-:W-:Y:S01]  /*193e0*/  IMAD.MOV.U32 R9, RZ, RZ, R6 ;  /* 0x000000ffff097224 */ /* 0x000fe200078e0006 */
[----:B-1----:R-:W-:Y:S01]  /*193f0*/  MOV R3, 0x3 ;  /* 0x0000000300037802 */ /* 0x002fe20000000f00 */
[----:B------:R-:W-:Y:S01]  /*19400*/  IMAD.MOV.U32 R0, RZ, RZ, 0x181f ;  /* 0x0000181fff007424 */ /* 0x000fe200078e00ff */
[----:B------:R-:W-:-:S02]  /*19410*/  MOV R2, 0x19430 ;  /* 0x0001943000027802 */ /* 0x000fc40000000f00 */
[----:B--234-:R-:W-:Y:S05]  /*19420*/  CALL.REL.NOINC `($__internal_7_$__cuda_sm70_shflsync_idx_p) ;  /* 0x000006e000007944 */ /* 0x01cfea0003c00000 */
[----:B------:R-:W-:Y:S01]  /*19430*/  IMAD.MOV.U32 R6, RZ, RZ, R0 ;  /* 0x000000ffff067224 */ /* 0x000fe200078e0000 */
[----:B------:R-:W-:Y:S01]  /*19440*/  MOV R3, 0x3 ;  /* 0x0000000300037802 */ /* 0x000fe20000000f00 */
[----:B------:R-:W-:Y:S01]  /*19450*/  IMAD.MOV.U32 R9, RZ, RZ, R10 ;  /* 0x000000ffff097224 */ /* 0x000fe200078e000a */
[----:B------:R-:W-:-:S02]  /*19460*/  MOV R0, 0x181f ;  /* 0x0000181f00007802 */ /* 0x000fc40000000f00 */
[----:B------:R-:W-:Y:S02]  /*19470*/  MOV R2, 0x19490 ;  /* 0x0001949000027802 */ /* 0x000fe40000000f00 */
[----:B------:R-:W-:Y:S05]  /*19480*/  CALL.REL.NOINC `($__internal_7_$__cuda_sm70_shflsync_idx_p) ;  /* 0x0000068000007944 */ /* 0x000fea0003c00000 */
[----:B------:R-:W-:Y:S05]  /*19490*/  BRA `(.L_x_415) ;  /* 0xffffe5d000007947 */ /* 0x000fea000383ffff */
.L_x_378:
[----:B------:R-:W-:Y:S01]  /*194a0*/  IMAD.MOV.U32 R9, RZ, RZ, R67 ;  /* 0x000000ffff097224 */ /* 0x000fe200078e0043 */
[----:B------:R-:W-:Y:S01]  /*194b0*/  MOV R3, RZ ;  /* 0x000000ff00037202 */ /* 0x000fe20000000f00 */
[----:B------:R-:W-:Y:S01]  /*194c0*/  IMAD.MOV.U32 R0, RZ, RZ, 0x1f ;  /* 0x0000001fff007424 */ /* 0x000fe200078e00ff */
[----:B------:R-:W-:Y:S02]  /*194d0*/  MOV R2, 0x194f0 ;  /* 0x000194f000027802 */ /* 0x000fe40000000f00 */
[----:B------:R-:W-:Y:S05]  /*194e0*/  CALL.REL.NOINC `($__internal_7_$__cuda_sm70_shflsync_idx_p) ;  /* 0x0000062000007944 */ /* 0x000fea0003c00000 */
[----:B------:R-:W-:Y:S01]  /*194f0*/  MOV R10, R0 ;  /* 0x00000000000a7202 */ /* 0x000fe20000000f00 */
[----:B------:R-:W-:Y:S05]  /*19500*/  BRA `(.L_x_416) ;  /* 0xffffe71000007947 */ /* 0x000fea000383ffff */
.L_x_379:
[----:B------:R-:W-:Y:S01]  /*19510*/  IMAD.MOV.U32 R9, RZ, RZ, R67 ;  /* 0x000000ffff097224 */ /* 0x000fe200078e0043 */
[----:B------:R-:W-:Y:S01]  /*19520*/  MOV R3, 0x1 ;  /* 0x0000000100037802 */ /* 0x000fe20000000f00 */
[----:B------:R-:W-:Y:S01]  /*19530*/  IMAD.MOV.U32 R0, RZ, RZ, 0x1f ;  /* 0x0000001fff007424 */ /* 0x000fe200078e00ff */
[----:B------:R-:W-:Y:S02]  /*19540*/  MOV R2, 0x19560 ;  /* 0x0001956000027802 */ /* 0x000fe40000000f00 */
[----:B-12---:R-:W-:Y:S05]  /*19550*/  CALL.REL.NOINC `($__internal_7_$__cuda_sm70_shflsync_idx_p) ;  /* 0x000005b000007944 */ /* 0x006fea0003c00000 */
[----:B------:R-:W-:Y:S01]  /*19560*/  MOV R8, R0 ;  /* 0x0000000000087202 */ /* 0x000fe20000000f00 */
[----:B------:R-:W-:Y:S05]  /*19570*/  BRA `(.L_x_417) ;  /* 0xffffe6c000007947 */ /* 0x000fea000383ffff */
.L_x_380:
[----:B------:R-:W-:Y:S02]  /*19580*/  MOV R2, 0x1 ;  /* 0x0000000100027802 */ /* 0x000fe40000000f00 */
[----:B------:R-:W-:-:S02]  /*19590*/  MOV R3, 0x195b0 ;  /* 0x000195b000037802 */ /* 0x000fc40000000f00 */
[----:B-1234-:R-:W-:Y:S05]  /*195a0*/  CALL.REL.NOINC `($__internal_8_$__cuda_sm70_shflsync_up_p) ;  /* 0x000005b000007944 */ /* 0x01efea0003c00000 */
[----:B------:R-:W-:Y:S05]  /*195b0*/  BRA `(.L_x_418) ;  /* 0xffffe7b000007947 */ /* 0x000fea000383ffff */
.L_x_381:
[----:B------:R-:W-:Y:S02]  /*195c0*/  MOV R2, 0x2 ;  /* 0x0000000200027802 */ /* 0x000fe40000000f00 */
[----:B------:R-:W-:-:S02]  /*195d0*/  MOV R3, 0x195f0 ;  /* 0x000195f000037802 */ /* 0x000fc40000000f00 */
[----:B--2-4-:R-:W-:Y:S05]  /*195e0*/  CALL.REL.NOINC `($__internal_8_$__cuda_sm70_shflsync_up_p) ;  /* 0x0000057000007944 */ /* 0x014fea0003c00000 */
        /* <DEDUP_REMOVED lines=23> */
.L_x_385:
[----:B------:R-:W-:Y:S02]  /*19760*/  MOV R2, 0x1 ;  /* 0x0000000100027802 */ /* 0x000fe40000000f00 */
[----:B------:R-:W-:Y:S02]  /*19770*/  MOV R3, 0x19790 ;  /* 0x0001979000037802 */ /* 0x000fe40000000f00 */
[----:B------:R-:W-:Y:S05]  /*19780*/  CALL.REL.NOINC `($__internal_8_$__cuda_sm70_shflsync_up_p) ;  /* 0x000003d000007944 */ /* 0x000fea0003c00000 */
[----:B------:R-:W-:Y:S01]  /*19790*/  MOV R2, R4 ;  /* 0x0000000400027202 */ /* 0x000fe20000000f00 */
[----:B------:R-:W-:Y:S05]  /*197a0*/  BRA `(.L_x_420) ;  /* 0xffffe82000007947 */ /* 0x000fea000383ffff */
.L_x_386:
        /* <DEDUP_REMOVED lines=26> */
.L_x_388:
[----:B------:R-:W-:Y:S02]  /*19950*/  SEL R0, RZ, 0x1, P0 ;  /* 0x00000001ff007807 */ /* 0x000fe40000000000 */
[----:B------:R-:W-:Y:S02]  /*19960*/  MOV R2, 0x19980 ;  /* 0x0001998000027802 */ /* 0x000fe40000000f00 */
[----:B-1----:R-:W-:Y:S05]  /*19970*/  CALL.REL.NOINC `($__internal_9_$__cuda_sm70_votesync_ballot) ;  /* 0x0000025000007944 */ /* 0x002fea0003c00000 */
[----:B------:R-:W-:Y:S01]  /*19980*/  MOV R5, R0 ;  /* 0x0000000000057202 */ /* 0x000fe20000000f00 */
[----:B------:R-:W-:Y:S05]  /*19990*/  BRA `(.L_x_422) ;  /* 0xffffe7c000007947 */ /* 0x000fea000383ffff */
.L_x_389:
[----:B------:R-:W-:Y:S01]  /*199a0*/  IMAD.MOV.U32 R9, RZ, RZ, R6 ;  /* 0x000000ffff097224 */ /* 0x000fe200078e0006 */
[----:B---3--:R-:W-:Y:S01]  /*199b0*/  MOV R3, R12 ;  /* 0x0000000c00037202 */ /* 0x008fe20000000f00 */
[----:B------:R-:W-:Y:S01]  /*199c0*/  IMAD.MOV.U32 R0, RZ, RZ, 0x1f ;  /* 0x0000001fff007424 */ /* 0x000fe200078e00ff */
[----:B------:R-:W-:Y:S02]  /*199d0*/  MOV R2, 0x199f0 ;  /* 0x000199f000027802 */ /* 0x000fe40000000f00 */
[----:B-12---:R-:W-:Y:S05]  /*199e0*/  CALL.REL.NOINC `($__internal_7_$__cuda_sm70_shflsync_idx_p) ;  /* 0x0000012000007944 */ /* 0x006fea0003c00000 */
[----:B------:R-:W-:Y:S01]  /*199f0*/  IMAD.MOV.U32 R8, RZ, RZ, R0 ;  /* 0x000000ffff087224 */ /* 0x000fe200078e0000 */
[----:B------:R-:W-:Y:S01]  /*19a00*/  MOV R3, R12 ;  /* 0x0000000c00037202 */ /* 0x000fe20000000f00 */
[----:B------:R-:W-:Y:S01]  /*19a10*/  IMAD.MOV.U32 R9, RZ, RZ, R7 ;  /* 0x000000ffff097224 */ /* 0x000fe200078e0007 */
[----:B------:R-:W-:Y:S02]  /*19a20*/  MOV R0, 0x1f ;  /* 0x0000001f00007802 */ /* 0x000fe40000000f00 */
[----:B------:R-:W-:-:S02]  /*19a30*/  MOV R2, 0x19a50 ;  /* 0x00019a5000027802 */ /* 0x000fc40000000f00 */
[----:B------:R-:W-:Y:S05]  /*19a40*/  CALL.REL.NOINC `($__internal_7_$__cuda_sm70_shflsync_idx_p) ;  /* 0x000000c000007944 */ /* 0x000fea0003c00000 */
[----:B------:R-:W-:Y:S01]  /*19a50*/  MOV R7, R0 ;  /* 0x0000000000077202 */ /* 0x000fe20000000f00 */
[----:B------:R-:W-:Y:S05]  /*19a60*/  BRA `(.L_x_423) ;  /* 0xffffe73000007947 */ /* 0x000fea000383ffff */
.L_x_392:
[----:B------:R-:W-:Y:S01]  /*19a70*/  IMAD.MOV.U32 R9, RZ, RZ, R4 ;  /* 0x000000ffff097224 */ /* 0x000fe200078e0004 */
[----:B------:R-:W-:-:S02]  /*19a80*/  MOV R0, 0x1f ;  /* 0x0000001f00007802 */ /* 0x000fc40000000f00 */
[----:B------:R-:W-:Y:S02]  /*19a90*/  MOV R2, 0x19ab0 ;  /* 0x00019ab000027802 */ /* 0x000fe40000000f00 */
[----:B-1234-:R-:W-:Y:S05]  /*19aa0*/  CALL.REL.NOINC `($__internal_7_$__cuda_sm70_shflsync_idx_p) ;  /* 0x0000006000007944 */ /* 0x01efea0003c00000 */
[----:B------:R-:W-:Y:S01]  /*19ab0*/  MOV R13, R0 ;  /* 0x00000000000d7202 */ /* 0x000fe20000000f00 */
[----:B------:R-:W-:Y:S05]  /*19ac0*/  BRA `(.L_x_391) ;  /* 0xffffe73000007947 */ /* 0x000fea000383ffff */
        .weak           $__internal_6_$__cuda_sm70_shflsync_bfly_p
        .type           $__internal_6_$__cuda_sm70_shflsync_bfly_p,@function
        .size           $__internal_6_$__cuda_sm70_shflsync_bfly_p,($__internal_7_$__cuda_sm70_shflsync_idx_p - $__internal_6_$__cuda_sm70_shflsync_bfly_p)
$__internal_6_$__cuda_sm70_shflsync_bfly_p:
[----:B------:R-:W-:Y:S04]  /*19ad0*/  WARPSYNC R6 ;  /* 0x0000000600007348 */ /* 0x000fe80003800000 */
[----:B------:R1:W2:Y:S02]  /*19ae0*/  SHFL.BFLY PT, R2, R2, R5, R7 ;  /* 0x0c00000502027389 */ /* 0x0002a400000e0007 */
[----:B-1----:R-:W-:-:S04]  /*19af0*/  MOV R5, 0x0 ;  /* 0x0000000000057802 */ /* 0x002fc80000000f00 */
[----:B--2---:R-:W-:Y:S05]  /*19b00*/  RET.REL.NODEC R4 `(_ZN7cutlass13device_kernelIN5flash19enable_sm80_to_sm89INS1_16FlashAttnFwdSm80INS1_25CollectiveMainloopFwdSm80ILi8ELi1ELb1EN4cute5tupleIJNS5_1CILi128EEENS7_ILi112EEES8_EEELi128ENS_6half_tEfNS_4arch4Sm80ELb0ELb0ELb1ELb1ELb0ELb1ELb1ELb1EEENS1_21CollectiveEpilogueFwdINS6_IJS8_S8_S9_EEENS6_IJNS7_ILi1EEESH_SH_EEESB_SD_Li256ELb1ELb1ELb1ELb0EEENS1_36VarlenDynamicPersistentTileSchedulerILi128ELi112ELi256ELi256ELb1ELb1ELb0ELb0ELb1ELb1EEEEEEEEEvNT_6ParamsE) ;  /* 0xfffe64f004007950 */ /* 0x004fea0003c3ffff */
        .weak           $__internal_7_$__cuda_sm70_shflsync_idx_p
        .type           $__internal_7_$__cuda_sm70_shflsync_idx_p,@function
        .size           $__internal_7_$__cuda_sm70_shflsync_idx_p,($__internal_8_$__cuda_sm70_shflsync_up_p - $__internal_7_$__cuda_sm70_shflsync_idx_p)
$__internal_7_$__cuda_sm70_shflsync_idx_p:
[----:B------:R-:W-:-:S04]  /*19b10*/  MOV R69, 0xffffffff ;  /* 0xffffffff00457802 */ /* 0x000fc80000000f00 */
[----:B------:R-:W-:Y:S04]  /*19b20*/  WARPSYNC R69 ;  /* 0x0000004500007348 */ /* 0x000fe80003800000 */
[----:B------:R1:W2:Y:S02]  /*19b30*/  SHFL.IDX PT, R0, R9, R3, R0 ;  /* 0x0000000309007389 */ /* 0x0002a400000e0000 */
[----:B-1----:R-:W-:-:S04]  /*19b40*/  MOV R3, 0x0 ;  /* 0x0000000000037802 */ /* 0x002fc80000000f00 */
[----:B--2---:R-:W-:Y:S05]  /*19b50*/  RET.REL.NODEC R2 `(_ZN7cutlass13device_kernelIN5flash19enable_sm80_to_sm89INS1_16FlashAttnFwdSm80INS1_25CollectiveMainloopFwdSm80ILi8ELi1ELb1EN4cute5tupleIJNS5_1CILi128EEENS7_ILi112EEES8_EEELi128ENS_6half_tEfNS_4arch4Sm80ELb0ELb0ELb1ELb1ELb0ELb1ELb1ELb1EEENS1_21CollectiveEpilogueFwdINS6_IJS8_S8_S9_EEENS6_IJNS7_ILi1EEESH_SH_EEESB_SD_Li256ELb1ELb1ELb1ELb0EEENS1_36VarlenDynamicPersistentTileSchedulerILi128ELi112ELi256ELi256ELb1ELb1ELb0ELb0ELb1ELb1EEEEEEEEEvNT_6ParamsE) ;  /* 0xfffe64a002007950 */ /* 0x004fea0003c3ffff */
        .weak           $__internal_8_$__cuda_sm70_shflsync_up_p
        .type           $__internal_8_$__cuda_sm70_shflsync_up_p,@function
        .size           $__internal_8_$__cuda_sm70_shflsync_up_p,($__internal_9_$__cuda_sm70_votesync_ballot - $__internal_8_$__cuda_sm70_shflsync_up_p)
$__internal_8_$__cuda_sm70_shflsync_up_p:
[----:B------:R-:W-:Y:S02]  /*19b60*/  IMAD.MOV.U32 R4, RZ, RZ, RZ ;  /* 0x000000ffff047224 */ /* 0x000fe400078e00ff */
[----:B------:R-:W-:-:S04]  /*19b70*/  IMAD.MOV.U32 R9, RZ, RZ, -0x1 ;  /* 0xffffffffff097424 */ /* 0x000fc800078e00ff */
[----:B------:R-:W-:Y:S04]  /*19b80*/  WARPSYNC R9 ;  /* 0x0000000900007348 */ /* 0x000fe80003800000 */
[----:B------:R1:W2:Y:S02]  /*19b90*/  SHFL.UP PT, R4, R0, R2, R4 ;  /* 0x0400000200047389 */ /* 0x0002a400000e0004 */
[----:B-1----:R-:W-:Y:S02]  /*19ba0*/  MOV R2, R3 ;  /* 0x0000000300027202 */ /* 0x002fe40000000f00 */
[----:B------:R-:W-:-:S04]  /*19bb0*/  MOV R3, 0x0 ;  /* 0x0000000000037802 */ /* 0x000fc80000000f00 */
[----:B--2---:R-:W-:Y:S05]  /*19bc0*/  RET.REL.NODEC R2 `(_ZN7cutlass13device_kernelIN5flash19enable_sm80_to_sm89INS1_16FlashAttnFwdSm80INS1_25CollectiveMainloopFwdSm80ILi8ELi1ELb1EN4cute5tupleIJNS5_1CILi128EEENS7_ILi112EEES8_EEELi128ENS_6half_tEfNS_4arch4Sm80ELb0ELb0ELb1ELb1ELb0ELb1ELb1ELb1EEENS1_21CollectiveEpilogueFwdINS6_IJS8_S8_S9_EEENS6_IJNS7_ILi1EEESH_SH_EEESB_SD_Li256ELb1ELb1ELb1ELb0EEENS1_36VarlenDynamicPersistentTileSchedulerILi128ELi112ELi256ELi256ELb1ELb1ELb0ELb0ELb1ELb1EEEEEEEEEvNT_6ParamsE) ;  /* 0xfffe643002007950 */ /* 0x004fea0003c3ffff */
        .weak           $__internal_9_$__cuda_sm70_votesync_ballot
        .type           $__internal_9_$__cuda_sm70_votesync_ballot,@function
        .size           $__internal_9_$__cuda_sm70_votesync_ballot,(.L_x_2683 - $__internal_9_$__cuda_sm70_votesync_ballot)
$__internal_9_$__cuda_sm70_votesync_ballot:
[----:B------:R-:W-:Y:S01]  /*19bd0*/  ISETP.NE.U32.AND P0, PT, R0, 0x1, PT ;  /* 0x000000010000780c */ /* 0x000fe20003f05070 */
[----:B------:R-:W-:-:S04]  /*19be0*/  IMAD.MOV.U32 R3, RZ, RZ, -0x1 ;  /* 0xffffffffff037424 */ /* 0x000fc800078e00ff */
[----:B------:R-:W-:Y:S08]  /*19bf0*/  WARPSYNC R3 ;  /* 0x0000000300007348 */ /* 0x000ff00003800000 */
[----:B------:R-:W-:-:S04]  /*19c00*/  VOTE.ANY R0, PT, !P0 ;  /* 0x0000000000007806 */ /* 0x000fc800040e0100 */
[----:B------:R-:W-:Y:S01]  /*19c10*/  LOP3.LUT R0, R0, R3, RZ, 0xc0, !PT ;  /* 0x0000000300007212 */ /* 0x000fe200078ec0ff */
[----:B------:R-:W-:-:S04]  /*19c20*/  IMAD.MOV.U32 R3, RZ, RZ, 0x0 ;  /* 0x00000000ff037424 */ /* 0x000fc800078e00ff */
[----:B------:R-:W-:Y:S05]  /*19c30*/  RET.REL.NODEC R2 `(_ZN7cutlass13device_kernelIN5flash19enable_sm80_to_sm89INS1_16FlashAttnFwdSm80INS1_25CollectiveMainloopFwdSm80ILi8ELi1ELb1EN4cute5tupleIJNS5_1CILi128EEENS7_ILi112EEES8_EEELi128ENS_6half_tEfNS_4arch4Sm80ELb0ELb0ELb1ELb1ELb0ELb1ELb1ELb1EEENS1_21CollectiveEpilogueFwdINS6_IJS8_S8_S9_EEENS6_IJNS7_ILi1EEESH_SH_EEESB_SD_Li256ELb1ELb1ELb1ELb0EEENS1_36VarlenDynamicPersistentTileSchedulerILi128ELi112ELi256ELi256ELb1ELb1ELb0ELb0ELb1ELb1EEEEEEEEEvNT_6ParamsE) ;  /* 0xfffe63c002007950 */ /* 0x000fea0003c3ffff */
.L_x_424:
        /* <DEDUP_REMOVED lines=12> */
.L_x_2683:


//--------------------- .text._ZN7cutlass13device_kernelIN5flash19enable_sm80_to_sm89INS1_16FlashAttnFwdSm80INS1_25CollectiveMainloopFwdSm80ILi4ELi1ELb0EN4cute5tupleIJNS5_1CILi128EEENS7_ILi48EEES8_EEELi128ENS_6half_tEfNS_4arch4Sm80ELb0ELb1ELb1ELb0ELb0ELb0ELb1ELb1EEENS1_21CollectiveEpilogueFwdINS6_IJS8_S8_S9_EEENS6_IJNS7_ILi1EEESH_SH_EEESB_SD_Li128ELb0ELb1ELb1ELb0EEENS1_19SingleTileSchedulerILb0ELb1ELb1ELi128EEEEEEEEEvNT_6ParamsE --------------------------
	.section	.text._ZN7cutlass13device_kernelIN5flash19enable_sm80_to_sm89INS1_16FlashAttnFwdSm80INS1_25CollectiveMainloopFwdSm80ILi4ELi1ELb0EN4cute5tupleIJNS5_1CILi128EEENS7_ILi48EEES8_EEELi128ENS_6half_tEfNS_4arch4Sm80ELb0ELb1ELb1ELb0ELb0ELb0ELb1ELb1EEENS1_21CollectiveEpilogueFwdINS6_IJS8_S8_S9_EEENS6_IJNS7_ILi1EEESH_SH_EEESB_SD_Li128ELb0ELb1ELb1ELb0EEENS1_19SingleTileSchedulerILb0ELb1ELb1ELi128EEEEEEEEEvNT_6ParamsE,"ax",@progbits
	.sectioninfo	@"SHI_REGISTERS=255"
	.align	128
.text._ZN7cutlass13device_kernelIN5flash19enable_sm80_to_sm89INS1_16FlashAttnFwdSm80INS1_25CollectiveMainloopFwdSm80ILi4ELi1ELb0EN4cute5tupleIJNS5_1CILi128EEENS7_ILi48EEES8_EEELi128ENS_6half_tEfNS_4arch4Sm80ELb0ELb1ELb1ELb0ELb0ELb0ELb1ELb1EEENS1_21CollectiveEpilogueFwdINS6_IJS8_S8_S9_EEENS6_IJNS7_ILi1EEESH_SH_EEESB_SD_Li128ELb0ELb1ELb1ELb0EEENS1_19SingleTileSchedulerILb0ELb1ELb1ELi128EEEEEEEEEvNT_6ParamsE:
        .type           _ZN7cutlass13device_kernelIN5flash19enable_sm80_to_sm89INS1_16FlashAttnFwdSm80INS1_25CollectiveMainloopFwdSm80ILi4ELi1ELb0EN4cute5tupleIJNS5_1CILi128EEENS7_ILi48EEES8_EEELi128ENS_6half_tEfNS_4arch4Sm80ELb0ELb1ELb1ELb0ELb0ELb0ELb1ELb1EEENS1_21CollectiveEpilogueFwdINS6_IJS8_S8_S9_EEENS6_IJNS7_ILi1EEESH_SH_EEESB_SD_Li128ELb0ELb1ELb1ELb0EEENS1_19SingleTileSchedulerILb0ELb1ELb1ELi128EEEEEEEEEvNT_6ParamsE,@function
        .size           _ZN7cutlass13device_kernelIN5flash19enable_sm80_to_sm89INS1_16FlashAttnFwdSm80INS1_25CollectiveMainloopFwdSm80ILi4ELi1ELb0EN4cute5tupleIJNS5_1CILi128EEENS7_ILi48EEES8_EEELi128ENS_6half_tEfNS_4arch4Sm80ELb0ELb1ELb1ELb0ELb0ELb0ELb1ELb1EEENS1_21CollectiveEpilogueFwdINS6_IJS8_S8_S9_EEENS6_IJNS7_ILi1EEESH_SH_EEESB_SD_Li128ELb0ELb1ELb1ELb0EEENS1_19SingleTileSchedulerILb0ELb1ELb1ELi128EEEEEEEEEvNT_6ParamsE,(.L_x_2688 - _ZN7cutlass13device_kernelIN5flash19enable_sm80_to_sm89INS1_16FlashAttnFwdSm80INS1_25CollectiveMainloopFwdSm80ILi4ELi1ELb0EN4cute5tupleIJNS5_1CILi128EEENS7_ILi48EEES8_EEELi128ENS_6half_tEfNS_4arch4Sm80ELb0ELb1ELb1ELb0ELb0ELb0ELb1ELb1EEENS1_21CollectiveEpilogueFwdINS6_IJS8_S8_S9_EEENS6_IJNS7_ILi1EEESH_SH_EEESB_SD_Li128ELb0ELb1ELb1ELb0EEENS1_19SingleTileSchedulerILb0ELb1ELb1ELi128EEEEEEEEEvNT_6ParamsE)
        .other          _ZN7cutlass13device_kernelIN5flash19enable_sm80_to_sm89INS1_16FlashAttnFwdSm80INS1_25CollectiveMainloopFwdSm80ILi4ELi1ELb0EN4cute5tupleIJNS5_1CILi128EEENS7_ILi48EEES8_EEELi128ENS_6half_tEfNS_4arch4Sm80ELb0ELb1ELb1ELb0ELb0ELb0ELb1ELb1EEENS1_21CollectiveEpilogueFwdINS6_IJS8_S8_S9_EEENS6_IJNS7_ILi1EEESH_SH_EEESB_SD_Li128ELb0ELb1ELb1ELb0EEENS1_19SingleTileSchedulerILb0ELb1ELb1ELi128EEEEEEEEEvNT_6ParamsE,@"STO_CUDA_ENTRY STV_DEFAULT"
_ZN7cutlass13device_kernelIN5flash19enable_sm80_to_sm89INS1_16FlashAttnFwdSm80INS1_25CollectiveMainloopFwdSm80ILi4ELi1ELb0EN4cute5tupleIJNS5_1CILi128EEENS7_ILi48EEES8_EEELi128ENS_6half_tEfNS_4arch4Sm80ELb0ELb1ELb1ELb0ELb0ELb0ELb1ELb1EEENS1_21CollectiveEpilogueFwdINS6_IJS8_S8_S9_EEENS6_IJNS7_ILi1EEESH_SH_EEESB_SD_Li128ELb0ELb1ELb1ELb0EEENS1_19SingleTileSchedulerILb0ELb1ELb1ELi128EEEEEEEEEvNT_6ParamsE:
        /* <DEDUP_REMOVED lines=18> */
.L_x_425:
[----:B---3--:R-:W-:Y:S02]  /*0120*/  ULDC.64 UR4, c[0x0][0x550] ;  /* 0x0001540000047ab9 */ /* 0x008fe40000000a00 */
[----:B------:R-:W-:Y:S02]  /*0130*/  UISETP.NE.AND UP0, UPT, UR4, 0x1, UPT ;  /* 0x000000010400788c */ /* 0x000fe4000bf05270 */
[----:B------:R-:W-:-:S02]  /*0140*/  UIMAD.WIDE.U32 UR8, UR6, UR5, URZ ;  /* 0x00000005060872a5 */ /* 0x000fc4000f8e003f */
[----:B------:R-:W-:Y:S02]  /*0150*/  ULDC UR4, c[0x0][0x558] ;  /* 0x0001560000047ab9 */ /* 0x000fe40000000800 */
[----:B------:R-:W-:-:S05]  /*0160*/  UMOV UR10, UR6 ;  /* 0x00000006000a7c82 */ /* 0x000fca0008000000 */
[----:B------:R-:W-:-:S03]  /*0170*/  @UP0 USHF.R.U32.HI UR10, URZ, UR4, UR9 ;  /* 0x000000043f0a0299 */ /* 0x000fc60008011609 */
.L_x_426:
        /* <DEDUP_REMOVED lines=35> */
.L_x_428:
[----:B------:R-:W-:Y:S02]  /*03b0*/  ULDC UR4, c[0x0][0x32c] ;  /* 0x0000cb0000047ab9 */ /* 0x000fe40000000800 */
[----:B------:R-:W-:-:S03]  /*03c0*/  UISETP.NE.AND UP0, UPT, UR9, UR4, UPT ;  /* 0x000000040900728c */ /* 0x000fc6000bf05270 */
[----:B------:R-:W-:Y:S02]  /*03d0*/  ULDC.64 UR4, c[0x0][0x330] ;  /* 0x0000cc0000047ab9 */ /* 0x000fe40000000a00 */
[----:B------:R-:W-:-:S06]  /*03e0*/  UIMAD.WIDE.U32 UR12, UR7, UR4, URZ ;  /* 0x00000004070c72a5 */ /* 0x000fcc000f8e003f */
[----:B------:R-:W-:Y:S02]  /*03f0*/  @UP0 USHF.R.U32.HI UR7, URZ, UR5, UR13 ;  /* 0x000000053f070299 */ /* 0x000fe4000801160d */
.L_x_429:
[----:B------:R-:W-:Y:S02]  /*0400*/  ULDC UR4, c[0x0][0x32c] ;  /* 0x0000cb0000047ab9 */ /* 0x000fe40000000800 */
[----:B------:R-:W-:-:S04]  /*0410*/  UIMAD UR4, UR7, UR4, UR4 ;  /* 0x00000004070472a4 */ /* 0x000fc8000f8e0204 */
[----:B------:R-:W-:-:S04]  /*0420*/  UISETP.LT.AND UP0, UPT, UR6, UR4, UPT ;  /* 0x000000040600728c */ /* 0x000fc8000bf01270 */
[----:B------:R-:W-:Y:S02]  /*0430*/  USEL UR6, UR6, UR4, UP0 ;  /* 0x0000000406067287 */ /* 0x000fe40008000000 */
.L_x_427:
[----:B------:R-:W-:Y:S01]  /*0440*/  UMOV UR14, 0x2f ;  /* 0x0000002f000e7882 */ /* 0x000fe20000000000 */
[----:B------:R-:W-:Y:S01]  /*0450*/  PLOP3.LUT P0, PT, PT, PT, UP2, 0x40, 0x0 ;  /* 0x000000000000781c */ /* 0x000fe20003f0e828 */
[----:B------:R-:W-:Y:S02]  /*0460*/  ULDC UR16, c[0x0][0x1d0] ;  /* 0x0000740000107ab9 */ /* 0x000fe40000000800 */
[----:B------:R-:W-:Y:S02]  /*0470*/  ULDC.64 UR4, c[0x0][0x2c8] ;  /* 0x0000b20000047ab9 */ /* 0x000fe40000000a00 */
[----:B------:R-:W-:Y:S02]  /*0480*/  UIADD3 UR14, UR14, UR16, URZ ;  /* 0x000000100e0e7290 */ /* 0x000fe4000fffe03f */
[----:B------:R-:W-:Y:S02]  /*0490*/  UIMAD.WIDE.U32 UR12, UR17, UR4, URZ ;  /* 0x00000004110c72a5 */ /* 0x000fe4000f8e003f */
[----:B------:R-:W-:-:S02]  /*04a0*/  UIMAD.WIDE UR14, UR14, 0x2aaaaaab, URZ ;  /* 0x2aaaaaab0e0e78a5 */ /* 0x000fc4000f8e023f */
[----:B------:R-:W-:Y:S02]  /*04b0*/  UIADD3 UR6, UR6, 0x2f, URZ ;  /* 0x0000002f06067890 */ /* 0x000fe4000fffe03f */
[----:B------:R-:W-:Y:S02]  /*04c0*/  UMOV UR4, UR17 ;  /* 0x0000001100047c82 */ /* 0x000fe40008000000 */
[----:B------:R-:W-:Y:S02]  /*04d0*/  UIMAD.WIDE UR6, UR6, 0x2aaaaaab, URZ ;  /* 0x2aaaaaab060678a5 */ /* 0x000fe4000f8e023f */
[----:B------:R-:W-:Y:S02]  /*04e0*/  @UP3 UMOV UR9, UR13 ;  /* 0x0000000d00093c82 */ /* 0x000fe40008000000 */
[----:B------:R-:W-:Y:S02]  /*04f0*/  ULDC UR12, c[0x0][0x168] ;  /* 0x00005a00000c7ab9 */ /* 0x000fe40000000800 */
[----:B------:R-:W-:-:S02]  /*0500*/  @UP3 USHF.R.U32.HI UR4, URZ, UR5, UR9 ;  /* 0x000000053f043299 */ /* 0x000fc40008011609 */
[----:B------:R-:W-:Y:S02]  /*0510*/  UMOV UR11, UR15 ;  /* 0x0000000f000b7c82 */ /* 0x000fe40008000000 */
[----:B------:R-:W-:Y:S02]  /*0520*/  UIADD3 UR16, UR16, -UR12, URZ ;  /* 0x8000000c10107290 */ /* 0x000fe4000fffe03f */
[----:B------:R-:W-:Y:S02]  /*0530*/  USHF.R.U32.HI UR6, URZ, 0x1f, UR7 ;  /* 0x0000001f3f067899 */ /* 0x000fe40008011607 */
[----:B------:R-:W-:Y:S02]  /*0540*/  USHF.R.U32.HI UR9, URZ, 0x1f, UR11 ;  /* 0x0000001f3f097899 */ /* 0x000fe4000801160b */
[----:B------:R-:W-:Y:S02]  /*0550*/  UIADD3 UR4, UR16, UR4, URZ ;  /* 0x0000000410047290 */ /* 0x000fe4000fffe03f */
[----:B------:R-:W-:-:S02]  /*0560*/  ULDC UR5, c[0x0][0x324] ;  /* 0x0000c90000057ab9 */ /* 0x000fc40000000800 */
[----:B------:R-:W-:Y:S02]  /*0570*/  ULEA.HI.SX32 UR6, UR7, UR6, 0x1d ;  /* 0x0000000607067291 */ /* 0x000fe4000f8fea3f */
        /* <DEDUP_REMOVED lines=16> */
.L_x_431:
[----:B------:R-:W-:-:S04]  /*0680*/  MOV R2, c[0x0][0x32c] ;  /* 0x0000cb0000027a02 */ /* 0x000fc80000000f00 */
[----:B------:R-:W-:-:S13]  /*0690*/  ISETP.NE.AND P0, PT, R2, 0x1, PT ;  /* 0x000000010200780c */ /* 0x000fda0003f05270 */
[----:B------:R-:W-:-:S05]  /*06a0*/  @P0 IMAD.HI.U32 R2, R0, c[0x0][0x330], RZ ;  /* 0x0000cc0000020a27 */ /* 0x000fca00078e00ff */
[----:B------:R-:W-:-:S05]  /*06b0*/  @P0 SHF.R.U32.HI R0, RZ, c[0x0][0x334], R2 ;  /* 0x0000cd00ff000a19 */ /* 0x000fca0000011602 */
.L_x_432:
[----:B------:R-:W-:-:S05]  /*06c0*/  IMAD R0, R0, c[0x0][0x32c], RZ ;  /* 0x0000cb0000007a24 */ /* 0x000fca00078e02ff */
[----:B------:R-:W-:-:S05]  /*06d0*/  IMNMX R3, R3, R0, !PT ;  /* 0x0000000003037217 */ /* 0x000fca0007800200 */
.L_x_430:
[----:B------:R-:W-:Y:S01]  /*06e0*/  IMAD.HI R0, R3, 0x2aaaaaab, RZ ;  /* 0x2aaaaaab03007827 */ /* 0x000fe200078e02ff */
[----:B------:R-:W-:Y:S02]  /*06f0*/  USHF.R.U32.HI UR5, URZ, 0x10, UR8 ;  /* 0x000000103f057899 */ /* 0x000fe40008011608 */
[----:B------:R-:W-:Y:S02]  /*0700*/  ULDC UR4, c[0x0][0x338] ;  /* 0x0000ce0000047ab9 */ /* 0x000fe40000000800 */
[----:B------:R-:W-:Y:S01]  /*0710*/  SHF.R.U32.HI R2, RZ, 0x1f, R0 ;  /* 0x0000001fff027819 */ /* 0x000fe20000011600 */
[----:B------:R-:W-:-:S03]  /*0720*/  UISETP.NE.AND UP0, UPT, UR5, URZ, UPT ;  /* 0x0000003f0500728c */ /* 0x000fc6000bf05270 */
[----:B------:R-:W-:Y:S01]  /*0730*/  LEA.HI.SX32 R0, R0, R2, 0x1d ;  /* 0x0000000200007211 */ /* 0x000fe200078feaff */
[----:B------:R-:W-:-:S03]  /*0740*/  USEL UR4, UR5, UR4, UP0 ;  /* 0x0000000405047287 */ /* 0x000fc60008000000 */
[----:B------:R-:W-:Y:S01]  /*0750*/  IMNMX R9, RZ, R0, !PT ;  /* 0x00000000ff097217 */ /* 0x000fe20007800200 */
[----:B------:R-:W-:-:S03]  /*0760*/  IMAD.MOV.U32 R0, RZ, RZ, RZ ;  /* 0x000000ffff007224 */ /* 0x000fc600078e00ff */
[----:B------:R-:W-:-:S13]  /*0770*/  ISETP.LT.AND P0, PT, R9, UR6, PT ;  /* 0x0000000609007c0c */ /* 0x000fda000bf01270 */
[----:B------:R-:W-:Y:S05]  /*0780*/  @!P0 BRA `(.L_x_433) ;  /* 0x000001f000008947 */ /* 0x000fea0003800000 */
[----:B------:R-:W-:Y:S01]  /*0790*/  IMAD.U32 R5, RZ, RZ, UR4 ;  /* 0x00000004ff057e24 */ /* 0x000fe2000f8e00ff */
[----:B------:R-:W-:-:S04]  /*07a0*/  UIADD3 UR5, UR4, -0x1, UR6 ;  /* 0xffffffff04057890 */ /* 0x000fc8000fffe006 */
[----:B------:R-:W-:Y:S02]  /*07b0*/  IABS R0, R5 ;  /* 0x0000000500007213 */ /* 0x000fe40000000000 */
[----:B------:R-:W-:-:S03]  /*07c0*/  IADD3 R8, -R9, UR5, RZ ;  /* 0x0000000509087c10 */ /* 0x000fc6000fffe1ff */
        /* <DEDUP_REMOVED lines=9> */
[----:B------:R-:W-:Y:S01]  /*0860*/  IMAD R5, R2, R4, RZ ;  /* 0x0000000402057224 */ /* 0x000fe200078e02ff */
[----:B------:R-:W-:Y:S01]  /*0870*/  MOV R2, RZ ;  /* 0x000000ff00027202 */ /* 0x000fe20000000f00 */
[----:B------:R-:W-:-:S04]  /*0880*/  IMAD.MOV R6, RZ, RZ, -R0 ;  /* 0x000000ffff067224 */ /* 0x000fc800078e0a00 */
[----:B------:R-:W-:-:S04]  /*0890*/  IMAD.HI.U32 R0, R3, R5, R2 ;  /* 0x0000000503007227 */ /* 0x000fc800078e0002 */
[----:B------:R-:W-:Y:S02]  /*08a0*/  IMAD.MOV.U32 R2, RZ, RZ, R7 ;  /* 0x000000ffff027224 */ /* 0x000fe400078e0007 */
[----:B------:R-:W-:Y:S02]  /*08b0*/  IMAD.MOV.U32 R3, RZ, RZ, R6 ;  /* 0x000000ffff037224 */ /* 0x000fe400078e0006 */
[----:B------:R-:W-:-:S04]  /*08c0*/  IMAD.HI.U32 R0, R0, R2, RZ ;  /* 0x0000000200007227 */ /* 0x000fc800078e00ff */
[----:B------:R-:W-:-:S05]  /*08d0*/  IMAD R2, R0, R3, R2 ;  /* 0x0000000300027224 */ /* 0x000fca00078e0202 */
[----:B------:R-:W-:-:S13]  /*08e0*/  ISETP.GT.U32.AND P1, PT, R4, R2, PT ;  /* 0x000000020400720c */ /* 0x000fda0003f24070 */
[-C--:B------:R-:W-:Y:S02]  /*08f0*/  @!P1 IADD3 R2, R2, -R4.reuse, RZ ;  /* 0x8000000402029210 */ /* 0x080fe40007ffe0ff */
[----:B------:R-:W-:Y:S02]  /*0900*/  @!P1 IADD3 R0, R0, 0x1, RZ ;  /* 0x0000000100009810 */ /* 0x000fe40007ffe0ff */
[----:B------:R-:W-:Y:S02]  /*0910*/  ISETP.GE.U32.AND P2, PT, R2, R4, PT ;  /* 0x000000040200720c */ /* 0x000fe40003f46070 */
[----:B------:R-:W-:Y:S02]  /*0920*/  LOP3.LUT R2, R8, UR4, RZ, 0x3c, !PT ;  /* 0x0000000408027c12 */ /* 0x000fe4000f8e3cff */
[----:B------:R-:W-:Y:S02]  /*0930*/  ISETP.NE.AND P1, PT, RZ, UR4, PT ;  /* 0x00000004ff007c0c */ /* 0x000fe4000bf25270 */
[----:B------:R-:W-:-:S07]  /*0940*/  ISETP.GE.AND P0, PT, R2, RZ, PT ;  /* 0x000000ff0200720c */ /* 0x000fce0003f06270 */
[----:B------:R-:W-:-:S06]  /*0950*/  @P2 IADD3 R0, R0, 0x1, RZ ;  /* 0x0000000100002810 */ /* 0x000fcc0007ffe0ff */
[----:B------:R-:W-:Y:S01]  /*0960*/  @!P0 IMAD.MOV R0, RZ, RZ, -R0 ;  /* 0x000000ffff008224 */ /* 0x000fe200078e0a00 */
[----:B------:R-:W-:Y:S02]  /*0970*/  @!P1 LOP3.LUT R0, RZ, UR4, RZ, 0x33, !PT ;  /* 0x00000004ff009c12 */ /* 0x000fe4000f8e33ff */
.L_x_433:
[----:B------:R-:W-:Y:S01]  /*0980*/  ULOP3.LUT UR8, UR8, 0xffff, URZ, 0xc0, !UPT ;  /* 0x0000ffff08087892 */ /* 0x000fe2000f8ec03f */
[----:B------:R-:W-:Y:S01]  /*0990*/  PLOP3.LUT P4, PT, PT, PT, PT, 0x80, 0x0 ;  /* 0x000000000000781c */ /* 0x000fe20003f8f070 */
[----:B------:R-:W-:Y:S01]  /*09a0*/  ULDC.64 UR14, c[0x0][0x118] ;  /* 0x00004600000e7ab9 */ /* 0x000fe20000000a00 */
[----:B------:R-:W-:Y:S01]  /*09b0*/  CS2R R20, SRZ ;  /* 0x0000000000147805 */ /* 0x000fe2000001ff00 */
[----:B------:R-:W-:Y:S01]  /*09c0*/  CS2R R18, SRZ ;  /* 0x0000000000127805 */ /* 0x000fe2000001ff00 */
[----:B------:R-:W-:Y:S01]  /*09d0*/  CS2R R126, SRZ ;  /* 0x00000000007e7805 */ /* 0x000fe2000001ff00 */
[----:B------:R-:W-:Y:S01]  /*09e0*/  IMAD R133, R0, UR8, R9 ;  /* 0x0000000800857c24 */ /* 0x000fe2000f8e0209 */
[----:B------:R-:W-:Y:S01]  /*09f0*/  CS2R R124, SRZ ;  /* 0x00000000007c7805 */ /* 0x000fe2000001ff00 */
[----:B------:R-:W-:Y:S01]  /*0a00*/  CS2R R130, SRZ ;  /* 0x0000000000827805 */ /* 0x000fe2000001ff00 */
[----:B------:R-:W-:Y:S01]  /*0a10*/  CS2R R128, SRZ ;  /* 0x0000000000807805 */ /* 0x000fe2000001ff00 */
[----:B------:R-:W-:Y:S01]  /*0a20*/  IMAD.IADD R0, R133, 0x1, R0 ;  /* 0x0000000185007824 */ /* 0x000fe200078e0200 */
[----:B------:R1:W-:Y:S01]  /*0a30*/  STL [R1], R133 ;  /* 0x0000008501007387 */ /* 0x0003e20000100800 */
        /* <DEDUP_REMOVED lines=63> */
[----:B-1----:R-:W-:Y:S02]  /*0e30*/  ISETP.NE.U32.AND P1, PT, RZ, c[0x0][0x340], PT ;  /* 0x0000d000ff007a0c */ /* 0x002fe40003f25070 */
[----:B------:R-:W-:Y:S01]  /*0e40*/  SHF.R.S32.HI R126, RZ, 0x1f, R132 ;  /* 0x0000001fff7e7819 */ /* 0x000fe20000011484 */
[----:B------:R-:W-:Y:S01]  /*0e50*/  USHF.R.S32.HI UR8, URZ, 0x1f, UR10 ;  /* 0x0000001f3f087899 */ /* 0x000fe2000801140a */
[----:B------:R-:W-:Y:S01]  /*0e60*/  ISETP.NE.AND.EX P1, PT, RZ, c[0x0][0x344], PT, P1 ;  /* 0x0000d100ff007a0c */ /* 0x000fe20003f25310 */
[----:B------:R-:W-:-:S12]  /*0e70*/  ULDC.64 UR4, c[0x0][0x1b8] ;  /* 0x00006e0000047ab9 */ /* 0x000fd80000000a00 */
[----:B------:R-:W-:-:S04]  /*0e80*/  @P1 IMAD.MOV.U32 R2, RZ, RZ, 0x4 ;  /* 0x00000004ff021424 */ /* 0x000fc800078e00ff */
[----:B------:R-:W-:-:S05]  /*0e90*/  @P1 IMAD.WIDE R2, R25, R2, c[0x0][0x340] ;  /* 0x0000d00019021625 */ /* 0x000fca00078e0202 */
[----:B------:R1:W2:Y:S01]  /*0ea0*/  @P1 LDG.E R18, [R2.64] ;  /* 0x0000000e02121981 */ /* 0x0002a2000c1e1900 */
[----:B------:R-:W-:Y:S01]  /*0eb0*/  PLOP3.LUT P2, PT, PT, PT, UP3, 0x80, 0x0 ;  /* 0x000000000000781c */ /* 0x000fe20003f4f038 */
[----:B------:R-:W-:Y:S01]  /*0ec0*/  UIMAD.WIDE.U32 UR6, UR10, UR4, URZ ;  /* 0x000000040a0672a5 */ /* 0x000fe2000f8e003f */
[----:B------:R-:W-:Y:S01]  /*0ed0*/  PLOP3.LUT P0, PT, PT, PT, UP3, 0x80, 0x0 ;  /* 0x000000000000781c */ /* 0x000fe20003f0f038 */
[----:B------:R-:W-:Y:S01]  /*0ee0*/  UIMAD UR4, UR8, UR4, URZ ;  /* 0x00000004080472a4 */ /* 0x000fe2000f8e023f */
[----:B------:R-:W-:Y:S01]  /*0ef0*/  SHF.R.S32.HI R24, RZ, 0x1f, R25 ;  /* 0x0000001fff187819 */ /* 0x000fe20000011419 */
[----:B------:R-:W-:Y:S01]  /*0f00*/  BSSY B0, `(.L_x_435) ;  /* 0x0000075000007945 */ /* 0x000fe20003800000 */
[----:B------:R-:W-:Y:S01]  /*0f10*/  LEA.HI R23, R126, R132, RZ, 0x4 ;  /* 0x000000847e177211 */ /* 0x000fe200078f20ff */
[----:B------:R-:W-:Y:S02]  /*0f20*/  UIMAD UR4, UR10, UR5, UR4 ;  /* 0x000000050a0472a4 */ /* 0x000fe4000f8e0204 */
[----:B------:R-:W-:-:S02]  /*0f30*/  IMAD R12, R24, c[0x0][0x1c0], RZ ;  /* 0x00007000180c7a24 */ /* 0x000fc400078e02ff */
[----:B------:R-:W-:Y:S02]  /*0f40*/  UIADD3 UR4, UR7, UR4, URZ ;  /* 0x0000000407047290 */ /* 0x000fe4000fffe03f */
[C---:B------:R-:W-:Y:S01]  /*0f50*/  IMAD R12, R25.reuse, c[0x0][0x1c4], R12 ;  /* 0x00007100190c7a24 */ /* 0x040fe200078e020c */
[----:B-1----:R-:W-:Y:S02]  /*0f60*/  LEA.HI R2, R126, R132, RZ, 0x3 ;  /* 0x000000847e027211 */ /* 0x002fe400078f18ff */
[----:B------:R-:W-:Y:S01]  /*0f70*/  MOV R3, UR7 ;  /* 0x0000000700037c02 */ /* 0x000fe20008000f00 */
[----:B------:R-:W-:Y:S01]  /*0f80*/  IMAD.U32 R3, RZ, RZ, UR4 ;  /* 0x00000004ff037e24 */ /* 0x000fe2000f8e00ff */
[----:B------:R-:W-:Y:S01]  /*0f90*/  LOP3.LUT R0, R2, 0xfffffff8, RZ, 0xc0, !PT ;  /* 0xfffffff802007812 */ /* 0x000fe200078ec0ff */
[----:B------:R-:W-:Y:S01]  /*0fa0*/  ULDC.64 UR4, c[0x0][0x210] ;  /* 0x0000840000047ab9 */ /* 0x000fe20000000a00 */
[----:B------:R-:W-:Y:S01]  /*0fb0*/  SHF.R.S32.HI R19, RZ, 0x3, R2 ;  /* 0x00000003ff137819 */ /* 0x000fe20000011402 */
[----:B------:R-:W-:Y:S01]  /*0fc0*/  IMAD.U32 R2, RZ, RZ, UR6 ;  /* 0x00000006ff027e24 */ /* 0x000fe2000f8e00ff */
[----:B------:R-:W-:Y:S01]  /*0fd0*/  ULDC.64 UR6, c[0x0][0x1e8] ;  /* 0x00007a0000067ab9 */ /* 0x000fe20000000a00 */
[----:B------:R-:W-:Y:S01]  /*0fe0*/  IMAD.IADD R26, R132, 0x1, -R0 ;  /* 0x00000001841a7824 */ /* 0x000fe200078e0a00 */
[----:B------:R-:W-:Y:S01]  /*0ff0*/  SHF.R.S32.HI R4, RZ, 0x1f, R19 ;  /* 0x0000001fff047819 */ /* 0x000fe20000011413 */
[----:B------:R-:W-:Y:S01]  /*1000*/  IMAD.WIDE.U32 R2, R25, c[0x0][0x1c0], R2 ;  /* 0x0000700019027a25 */ /* 0x000fe200078e0002 */
[----:B------:R-:W-:-:S02]  /*1010*/  UIMAD UR6, UR8, UR6, URZ ;  /* 0x00000006080672a4 */ /* 0x000fc4000f8e023f */
[C---:B------:R-:W-:Y:S01]  /*1020*/  SHF.L.U32 R10, R26.reuse, 0x3, RZ ;  /* 0x000000031a0a7819 */ /* 0x040fe200000006ff */
[----:B------:R-:W-:Y:S01]  /*1030*/  IMAD R0, R26, 0x10, R19 ;  /* 0x000000101a007824 */ /* 0x000fe200078e0213 */
[----:B------:R-:W-:Y:S01]  /*1040*/  UIMAD UR4, UR8, UR4, URZ ;  /* 0x00000004080472a4 */ /* 0x000fe2000f8e023f */
[----:B------:R-:W-:Y:S01]  /*1050*/  IMAD R5, R4, c[0x0][0x1e0], RZ ;  /* 0x0000780004057a24 */ /* 0x000fe200078e02ff */
[----:B------:R-:W-:Y:S01]  /*1060*/  SHF.R.S32.HI R11, RZ, 0x1f, R10 ;  /* 0x0000001fff0b7819 */ /* 0x000fe2000001140a */
[----:B------:R-:W-:Y:S01]  /*1070*/  IMAD.IADD R3, R3, 0x1, R12 ;  /* 0x0000000103037824 */ /* 0x000fe200078e020c */
[----:B------:R-:W-:Y:S01]  /*1080*/  IADD3 R9, R0, UR17, RZ ;  /* 0x0000001100097c10 */ /* 0x000fe2000fffe0ff */
[C---:B------:R-:W-:Y:S01]  /*1090*/  IMAD R14, R19.reuse, c[0x0][0x1e4], R5 ;  /* 0x00007900130e7a24 */ /* 0x040fe200078e0205 */
[----:B------:R-:W-:Y:S01]  /*10a0*/  UIMAD UR6, UR10, UR7, UR6 ;  /* 0x000000070a0672a4 */ /* 0x000fe2000f8e0206 */
[----:B------:R-:W-:Y:S01]  /*10b0*/  IMAD.WIDE.U32 R6, R19, c[0x0][0x1e0], R10 ;  /* 0x0000780013067a25 */ /* 0x000fe200078e000a */
[----:B------:R-:W-:Y:S01]  /*10c0*/  UIMAD UR4, UR10, UR5, UR4 ;  /* 0x000000050a0472a4 */ /* 0x000fe2000f8e0204 */
[----:B------:R-:W-:-:S02]  /*10d0*/  ISETP.GE.AND P4, PT, R10, c[0x0][0x1d4], PT ;  /* 0x000075000a007a0c */ /* 0x000fc40003f86270 */
[----:B------:R-:W-:Y:S01]  /*10e0*/  @P2 IMAD.HI.U32 R0, R9, c[0x0][0x2c8], RZ ;  /* 0x0000b20009002a27 */ /* 0x000fe200078e00ff */
[----:B------:R-:W-:-:S03]  /*10f0*/  ULDC UR5, c[0x0][0x2c4] ;  /* 0x0000b10000057ab9 */ /* 0x000fc60000000800 */
[--C-:B------:R-:W-:Y:S01]  /*1100*/  IMAD.MOV.U32 R8, RZ, RZ, R9.reuse ;  /* 0x000000ffff087224 */ /* 0x100fe200078e0009 */
[----:B------:R-:W-:Y:S01]  /*1110*/  @P0 SHF.R.U32.HI R8, RZ, c[0x0][0x2cc], R0 ;  /* 0x0000b300ff080a19 */ /* 0x000fe20000011600 */
[----:B------:R-:W-:Y:S02]  /*1120*/  IMAD.SHL.U32 R0, R19, 0x40, RZ ;  /* 0x0000004013007824 */ /* 0x000fe400078e00ff */
[----:B------:R-:W-:Y:S02]  /*1130*/  IMAD.IADD R7, R7, 0x1, R14 ;  /* 0x0000000107077824 */ /* 0x000fe400078e020e */
[----:B------:R-:W-:Y:S01]  /*1140*/  IMAD.MOV R12, RZ, RZ, -R8 ;  /* 0x000000ffff0c7224 */ /* 0x000fe200078e0a08 */
[----:B------:R-:W-:Y:S01]  /*1150*/  LOP3.LUT R0, R0, 0x1c0, RZ, 0xc0, !PT ;  /* 0x000001c000007812 */ /* 0x000fe200078ec0ff */
[----:B------:R-:W-:Y:S02]  /*1160*/  IMAD R4, R4, c[0x0][0x208], RZ ;  /* 0x0000820004047a24 */ /* 0x000fe400078e02ff */
[----:B------:R-:W-:Y:S01]  /*1170*/  IMAD R12, R12, c[0x0][0x2c4], R9 ;  /* 0x0000b1000c0c7a24 */ /* 0x000fe200078e0209 */
[----:B------:R-:W-:Y:S01]  /*1180*/  LOP3.LUT R13, R0, 0x38, R10, 0xf8, !PT ;  /* 0x00000038000d7812 */ /* 0x000fe200078ef80a */
[----:B------:R-:W-:Y:S01]  /*1190*/  IMAD.WIDE.U32 R2, R8, c[0x0][0x1b0], R2 ;  /* 0x00006c0008027a25 */ /* 0x000fe200078e0002 */
[----:B------:R-:W-:-:S03]  /*11a0*/  SHF.R.U32.HI R0, RZ, 0x3, R0 ;  /* 0x00000003ff007819 */ /* 0x000fc60000011600 */
[----:B------:R-:W-:Y:S01]  /*11b0*/  IMAD R15, R19, c[0x0][0x20c], R4 ;  /* 0x00008300130f7a24 */ /* 0x000fe200078e0204 */
[----:B------:R-:W-:Y:S01]  /*11c0*/  LOP3.LUT R20, R13, R0, RZ, 0x3c, !PT ;  /* 0x000000000d147212 */ /* 0x000fe200078e3cff */
[----:B------:R-:W-:Y:S01]  /*11d0*/  IMAD.U32 R0, RZ, RZ, UR10 ;  /* 0x0000000aff007e24 */ /* 0x000fe2000f8e00ff */
[----:B------:R-:W-:Y:S01]  /*11e0*/  SHF.R.S32.HI R13, RZ, 0x1f, R8 ;  /* 0x0000001fff0d7819 */ /* 0x000fe20000011408 */
[----:B------:R-:W-:-:S04]  /*11f0*/  IMAD.WIDE.U32 R4, R19, c[0x0][0x208], R10 ;  /* 0x0000820013047a25 */ /* 0x000fc800078e000a */
[----:B------:R-:W-:Y:S01]  /*1200*/  IMAD.WIDE.U32 R6, R0, c[0x0][0x1e8], R6 ;  /* 0x00007a0000067a25 */ /* 0x000fe200078e0006 */
[----:B------:R-:W-:Y:S02]  /*1210*/  LOP3.LUT R0, R23, 0xfffffff0, RZ, 0xc0, !PT ;  /* 0xfffffff017007812 */ /* 0x000fe400078ec0ff */
[----:B------:R-:W-:Y:S01]  /*1220*/  IADD3 R5, R5, R15, RZ ;  /* 0x0000000f05057210 */ /* 0x000fe20007ffe0ff */
[----:B------:R-:W-:Y:S01]  /*1230*/  IMAD R9, R13, c[0x0][0x1b0], RZ ;  /* 0x00006c000d097a24 */ /* 0x000fe200078e02ff */
[----:B------:R-:W-:Y:S01]  /*1240*/  IADD3 R7, R7, UR6, RZ ;  /* 0x0000000607077c10 */ /* 0x000fe2000fffe0ff */
[----:B------:R-:W-:Y:S01]  /*1250*/  IMAD.IADD R0, R132, 0x1, -R0 ;  /* 0x0000000184007824 */ /* 0x000fe200078e0a00 */
[----:B------:R-:W-:Y:S01]  /*1260*/  IADD3 R15, R19, UR17, RZ ;  /* 0x00000011130f7c10 */ /* 0x000fe2000fffe0ff */
[----:B------:R-:W-:Y:S01]  /*1270*/  IMAD R9, R8, c[0x0][0x1b4], R9 ;  /* 0x00006d0008097a24 */ /* 0x000fe200078e0209 */
[----:B------:R-:W-:Y:S01]  /*1280*/  SHF.R.S32.HI R8, RZ, 0x1f, R12 ;  /* 0x0000001fff087819 */ /* 0x000fe2000001140c */
[----:B------:R-:W-:-:S02]  /*1290*/  IMAD.U32 R13, RZ, RZ, UR10 ;  /* 0x0000000aff0d7e24 */ /* 0x000fc4000f8e00ff */
[----:B------:R-:W-:Y:S01]  /*12a0*/  IMAD.SHL.U32 R14, R26, 0x8, RZ ;  /* 0x000000081a0e7824 */ /* 0x000fe200078e00ff */
[----:B------:R-:W-:Y:S01]  /*12b0*/  IADD3 R3, R3, R9, RZ ;  /* 0x0000000903037210 */ /* 0x000fe20007ffe0ff */
[----:B------:R-:W-:Y:S01]  /*12c0*/  IMAD R8, R8, c[0x0][0x1a8], RZ ;  /* 0x00006a0008087a24 */ /* 0x000fe200078e02ff */
[----:B------:R-:W-:Y:S01]  /*12d0*/  SHF.R.S32.HI R9, RZ, 0x1f, R0 ;  /* 0x0000001fff097819 */ /* 0x000fe20000011400 */
[----:B------:R-:W-:Y:S01]  /*12e0*/  IMAD.WIDE.U32 R4, R13, c[0x0][0x210], R4 ;  /* 0x000084000d047a25 */ /* 0x000fe200078e0004 */
[----:B------:R-:W-:Y:S02]  /*12f0*/  ISETP.GE.AND P6, PT, R14, c[0x0][0x198], PT ;  /* 0x000066000e007a0c */ /* 0x000fe40003fc6270 */
        /* <DEDUP_REMOVED lines=13> */
[----:B------:R1:W3:Y:S01]  /*13d0*/  SHFL.IDX PT, R8, R17, RZ, 0x181f ;  /* 0x00181fff11087589 */ /* 0x0002e200000e0000 */
[----:B------:R-:W-:Y:S01]  /*13e0*/  ISETP.GE.AND P5, PT, R15, UR4, PT ;  /* 0x000000040f007c0c */ /* 0x000fe2000bfa6270 */
[----:B------:R-:W-:Y:S01]  /*13f0*/  IMAD.SHL.U32 R13, R13, 0x8, RZ ;  /* 0x000000080d0d7824 */ /* 0x000fe200078e00ff */
[----:B------:R-:W-:-:S04]  /*1400*/  LEA.HI.X R16, R2, c[0x0][0x164], R0, 0x1, P0 ;  /* 0x0000590002107a11 */ /* 0x000fc800000f0c00 */
[----:B------:R-:W-:Y:S01]  /*1410*/  LOP3.LUT R13, R20, 0xfffffe00, R13, 0xf8, !PT ;  /* 0xfffffe00140d7812 */ /* 0x000fe200078ef80d */
[----:B------:R1:W4:Y:S01]  /*1420*/  SHFL.IDX PT, R9, R16, RZ, 0x181f ;  /* 0x00181fff10097589 */ /* 0x00032200000e0000 */
[----:B--2---:R-:W-:Y:S01]  /*1430*/  @P1 SHF.R.S32.HI R3, RZ, 0x1f, R18 ;  /* 0x0000001fff031819 */ /* 0x004fe20000011412 */
[----:B------:R-:W-:Y:S02]  /*1440*/  @!P1 IMAD.MOV.U32 R3, RZ, RZ, R24 ;  /* 0x000000ffff039224 */ /* 0x000fe400078e0018 */
[----:B------:R-:W-:Y:S01]  /*1450*/  @P1 IMAD.MOV.U32 R2, RZ, RZ, R18 ;  /* 0x000000ffff021224 */ /* 0x000fe200078e0012 */
[----:B------:R-:W-:Y:S01]  /*1460*/  @!P1 MOV R2, R25 ;  /* 0x0000001900029202 */ /* 0x000fe20000000f00 */
[C---:B------:R-:W-:Y:S01]  /*1470*/  IMAD R12, R3.reuse, c[0x0][0x1f0], RZ ;  /* 0x00007c00030c7a24 */ /* 0x040fe200078e02ff */
[----:B------:R-:W-:Y:S01]  /*1480*/  IADD3 R18, R14, 0x40, RZ ;  /* 0x000000400e127810 */ /* 0x000fe20007ffe0ff */
[----:B------:R-:W-:Y:S01]  /*1490*/  IMAD R0, R3, c[0x0][0x218], RZ ;  /* 0x0000860003007a24 */ /* 0x000fe200078e02ff */
[----:B------:R-:W-:Y:S01]  /*14a0*/  MOV R25, 0x20 ;  /* 0x0000002000197802 */ /* 0x000fe20000000f00 */
[----:B------:R-:W-:Y:S01]  /*14b0*/  IMAD R12, R2, c[0x0][0x1f4], R12 ;  /* 0x00007d00020c7a24 */ /* 0x000fe200078e020c */
[----:B------:R-:W-:Y:S01]  /*14c0*/  ISETP.GE.AND P0, PT, R18, c[0x0][0x198], PT ;  /* 0x0000660012007a0c */ /* 0x000fe20003f06270 */
[----:B------:R-:W-:-:S02]  /*14d0*/  IMAD R0, R2, c[0x0][0x21c], R0 ;  /* 0x0000870002007a24 */ /* 0x000fc400078e0200 */
[----:B------:R-:W-:Y:S01]  /*14e0*/  IMAD.WIDE.U32 R30, R2, c[0x0][0x1f0], R6 ;  /* 0x00007c00021e7a25 */ /* 0x000fe200078e0006 */
[----:B------:R-:W-:-:S03]  /*14f0*/  R2P PR, R21, 0x6 ;  /* 0x0000000615007804 */ /* 0x000fc60000000000 */
[----:B------:R-:W-:Y:S01]  /*1500*/  IMAD.WIDE.U32 R78, R2, c[0x0][0x218], R4 ;  /* 0x00008600024e7a25 */ /* 0x000fe200078e0004 */
[----:B------:R-:W-:Y:S01]  /*1510*/  IADD3 R33, R31, R12, RZ ;  /* 0x0000000c1f217210 */ /* 0x000fe20007ffe0ff */
[----:B------:R1:W-:Y:S01]  /*1520*/  STL.64 [R1+0x40], R30 ;  /* 0x0000401e01007387 */ /* 0x0003e20000100a00 */
[----:B------:R-:W-:Y:S01]  /*1530*/  SEL R2, R25, 0xffffffe0, !P2 ;  /* 0xffffffe019027807 */ /* 0x000fe20005000000 */
[----:B------:R-:W-:Y:S02]  /*1540*/  IMAD.IADD R29, R79, 0x1, R0 ;  /* 0x000000014f1d7824 */ /* 0x000fe400078e0200 */
[----:B------:R1:W-:Y:S01]  /*1550*/  STL.64 [R1+0x48], R78 ;  /* 0x0000484e01007387 */ /* 0x0003e20000100a00 */
[----:B------:R-:W-:-:S03]  /*1560*/  IMAD.MOV.U32 R24, RZ, RZ, 0x10 ;  /* 0x00000010ff187424 */ /* 0x000fc600078e00ff */
[----:B------:R1:W-:Y:S02]  /*1570*/  STL [R1+0x34], R29 ;  /* 0x0000341d01007387 */ /* 0x0003e40000100800 */
[----:B------:R-:W-:Y:S02]  /*1580*/  SEL R3, R24, 0xfffffff0, !P1 ;  /* 0xfffffff018037807 */ /* 0x000fe40004800000 */
[----:B------:R1:W-:Y:S01]  /*1590*/  STL [R1+0x3c], R33 ;  /* 0x00003c2101007387 */ /* 0x0003e20000100800 */
[----:B------:R-:W-:Y:S05]  /*15a0*/  @P5 BRA `(.L_x_436) ;  /* 0x000000a000005947 */ /* 0x000fea0003800000 */
[----:B---34-:R-:W-:Y:S02]  /*15b0*/  SHF.R.S32.HI R0, RZ, 0x1f, R18 ;  /* 0x0000001fff007819 */ /* 0x018fe40000011412 */
[----:B------:R-:W-:Y:S02]  /*15c0*/  LEA R4, P1, R14, R8, 0x1 ;  /* 0x000000080e047211 */ /* 0x000fe400078208ff */
[----:B------:R-:W-:Y:S02]  /*15d0*/  LEA.HI R0, R0, R18, RZ, 0x3 ;  /* 0x0000001200007211 */ /* 0x000fe400078f18ff */
[----:B------:R-:W-:-:S02]  /*15e0*/  LEA.HI.X R5, R14, R9, R11, 0x1, P1 ;  /* 0x000000090e057211 */ /* 0x000fc400008f0c0b */
[----:B------:R-:W-:Y:S01]  /*15f0*/  LOP3.LUT R6, R0, 0xfffffff8, RZ, 0xc0, !PT ;  /* 0xfffffff800067812 */ /* 0x000fe200078ec0ff */
[----:B------:R-:W-:-:S04]  /*1600*/  IMAD.SHL.U32 R0, R13, 0x2, RZ ;  /* 0x000000020d007824 */ /* 0x000fc800078e00ff */
[----:B------:R-:W-:Y:S01]  /*1610*/  IMAD.WIDE R8, R6, 0x2, R8 ;  /* 0x0000000206087825 */ /* 0x000fe200078e0208 */
[----:B------:R-:W-:Y:S01]  /*1620*/  @!PT LDS RZ, [RZ] ;  /* 0x00000000fffff984 */ /* 0x000fe20000000800 */
[----:B------:R2:W-:Y:S04]  /*1630*/  LDGSTS.E.BYPASS.LTC128B.128 [R0+0x6100], [R4.64], !P6 ;  /* 0x0610000004007fae */ /* 0x0005e8000f101d4e */
[----:B------:R2:W-:Y:S02]  /*1640*/  LDGSTS.E.BYPASS.LTC128B.128 [R0+0xa100], [R8.64], !P0 ;  /* 0x0a10000008007fae */ /* 0x0005e4000c101d4e */
.L_x_436:
[----:B---34-:R-:W-:Y:S05]  /*1650*/  BSYNC B0 ;  /* 0x0000000000007941 */ /* 0x018fea0003800000 */
.L_x_435:
[----:B--2---:R-:W-:Y:S01]  /*1660*/  IADD3 R0, R15, 0x10, RZ ;  /* 0x000000100f007810 */ /* 0x004fe20007ffe0ff */
[----:B------:R2:W3:Y:S01]  /*1670*/  SHFL.IDX PT, R5, R16, 0x1, 0x181f ;  /* 0x00381f0010057f89 */ /* 0x0004e200000e0000 */
[----:B------:R-:W-:Y:S02]  /*1680*/  BSSY B0, `(.L_x_437) ;  /* 0x000000e000007945 */ /* 0x000fe40003800000 */
[----:B------:R-:W-:Y:S01]  /*1690*/  ISETP.GE.AND P1, PT, R0, UR4, PT ;  /* 0x0000000400007c0c */ /* 0x000fe2000bf26270 */
[----:B------:R2:W4:-:S12]  /*16a0*/  SHFL.IDX PT, R4, R17, 0x1, 0x181f ;  /* 0x00381f0011047f89 */ /* 0x00051800000e0000 */
[----:B------:R-:W-:Y:S05]  /*16b0*/  @P1 BRA `(.L_x_438) ;  /* 0x000000a000001947 */ /* 0x000fea0003800000 */
[----:B------:R-:W-:Y:S02]  /*16c0*/  SHF.R.S32.HI R0, RZ, 0x1f, R18 ;  /* 0x0000001fff007819 */ /* 0x000fe40000011412 */
[----:B----4-:R-:W-:Y:S02]  /*16d0*/  LEA R6, P1, R14, R4, 0x1 ;  /* 0x000000040e067211 */ /* 0x010fe400078208ff */
        /* <DEDUP_REMOVED lines=8> */
.L_x_438:
[----:B------:R-:W-:Y:S05]  /*1760*/  BSYNC B0 ;  /* 0x0000000000007941 */ /* 0x000fea0003800000 */
.L_x_437:
[----:B---3--:R-:W-:Y:S01]  /*1770*/  IADD3 R0, R15, 0x20, RZ ;  /* 0x000000200f007810 */ /* 0x008fe20007ffe0ff */
[----:B------:R3:W1:Y:S01]  /*1780*/  SHFL.IDX PT, R5, R16, 0x2, 0x181f ;  /* 0x00581f0010057f89 */ /* 0x00066200000e0000 */
[----:B------:R-:W-:Y:S02]  /*1790*/  BSSY B0, `(.L_x_439) ;  /* 0x000000e000007945 */ /* 0x000fe40003800000 */
[----:B------:R-:W-:Y:S01]  /*17a0*/  ISETP.GE.AND P1, PT, R0, UR4, PT ;  /* 0x0000000400007c0c */ /* 0x000fe2000bf26270 */
[----:B----4-:R3:W4:-:S12]  /*17b0*/  SHFL.IDX PT, R4, R17, 0x2, 0x181f ;  /* 0x00581f0011047f89 */ /* 0x01071800000e0000 */
[----:B------:R-:W-:Y:S05]  /*17c0*/  @P1 BRA `(.L_x_440) ;  /* 0x000000a000001947 */ /* 0x000fea0003800000 */
[----:B------:R-:W-:Y:S02]  /*17d0*/  SHF.R.S32.HI R0, RZ, 0x1f, R18 ;  /* 0x0000001fff007819 */ /* 0x000fe40000011412 */
[----:B----4-:R-:W-:Y:S02]  /*17e0*/  LEA R6, P1, R14, R4, 0x1 ;  /* 0x000000040e067211 */ /* 0x010fe400078208ff */
        /* <DEDUP_REMOVED lines=8> */
.L_x_440:
[----:B------:R-:W-:Y:S05]  /*1870*/  BSYNC B0 ;  /* 0x0000000000007941 */ /* 0x000fea0003800000 */
.L_x_439:
[----:B-1----:R-:W-:Y:S01]  /*1880*/  IADD3 R0, R15, 0x30, RZ ;  /* 0x000000300f007810 */ /* 0x002fe20007ffe0ff */
[----:B------:R1:W2:Y:S01]  /*1890*/  SHFL.IDX PT, R5, R16, 0x3, 0x181f ;  /* 0x00781f0010057f89 */ /* 0x0002a200000e0000 */
[----:B------:R-:W-:Y:S02]  /*18a0*/  BSSY B0, `(.L_x_441) ;  /* 0x000000e000007945 */ /* 0x000fe40003800000 */
[----:B------:R-:W-:Y:S01]  /*18b0*/  ISETP.GE.AND P1, PT, R0, UR4, PT ;  /* 0x0000000400007c0c */ /* 0x000fe2000bf26270 */
[----:B----4-:R1:W4:-:S12]  /*18c0*/  SHFL.IDX PT, R4, R17, 0x3, 0x181f ;  /* 0x00781f0011047f89 */ /* 0x01031800000e0000 */
[----:B------:R-:W-:Y:S05]  /*18d0*/  @P1 BRA `(.L_x_442) ;  /* 0x000000a000001947 */ /* 0x000fea0003800000 */
[----:B------:R-:W-:Y:S02]  /*18e0*/  SHF.R.S32.HI R0, RZ, 0x1f, R18 ;  /* 0x0000001fff007819 */ /* 0x000fe40000011412 */
[----:B----4-:R-:W-:Y:S02]  /*18f0*/  LEA R6, P1, R14, R4, 0x1 ;  /* 0x000000040e067211 */ /* 0x010fe400078208ff */
        /* <DEDUP_REMOVED lines=8> */
.L_x_442:
[----:B------:R-:W-:Y:S05]  /*1980*/  BSYNC B0 ;  /* 0x0000000000007941 */ /* 0x000fea0003800000 */
.L_x_441:
[----:B--2---:R-:W-:Y:S01]  /*1990*/  IADD3 R0, R15, 0x40, RZ ;  /* 0x000000400f007810 */ /* 0x004fe20007ffe0ff */
        /* <DEDUP_REMOVED lines=15> */
.L_x_444:
[----:B------:R-:W-:Y:S05]  /*1a90*/  BSYNC B0 ;  /* 0x0000000000007941 */ /* 0x000fea0003800000 */
.L_x_443:
        /* <DEDUP_REMOVED lines=16> */
.L_x_446:
[----:B------:R-:W-:Y:S05]  /*1ba0*/  BSYNC B0 ;  /* 0x0000000000007941 */ /* 0x000fea0003800000 */
.L_x_445:
        /* <DEDUP_REMOVED lines=16> */
.L_x_448:
[----:B------:R-:W-:Y:S05]  /*1cb0*/  BSYNC B0 ;  /* 0x0000000000007941 */ /* 0x000fea0003800000 */
.L_x_447:
[----:B-1--4-:R-:W1:Y:S01]  /*1cc0*/  SHFL.IDX PT, R4, R17, 0x7, 0x181f ;  /* 0x00f81f0011047f89 */ /* 0x012e6200000e0000 */
[----:B------:R-:W-:Y:S01]  /*1cd0*/  IADD3 R0, R15, 0x70, RZ ;  /* 0x000000700f007810 */ /* 0x000fe20007ffe0ff */
[----:B------:R-:W-:Y:S01]  /*1ce0*/  IMAD.MOV.U32 R8, RZ, RZ, 0x30 ;  /* 0x00000030ff087424 */ /* 0x000fe200078e00ff */
[----:B------:R-:W-:Y:S01]  /*1cf0*/  IADD3 R122, R242, -0x1, RZ ;  /* 0xfffffffff27a7810 */ /* 0x000fe20007ffe0ff */
[----:B------:R-:W4:Y:S01]  /*1d00*/  SHFL.IDX PT, R5, R16, 0x7, 0x181f ;  /* 0x00f81f0010057f89 */ /* 0x000f2200000e0000 */
[----:B------:R-:W-:Y:S01]  /*1d10*/  ISETP.GE.AND P1, PT, R0, UR4, PT ;  /* 0x0000000400007c0c */ /* 0x000fe2000bf26270 */
[----:B------:R-:W-:Y:S01]  /*1d20*/  IMAD R24, R242, -0x30, R8 ;  /* 0xffffffd0f2187824 */ /* 0x000fe200078e0208 */
[----:B------:R-:W-:Y:S01]  /*1d30*/  SHF.R.S32.HI R27, RZ, 0x1f, R122 ;  /* 0x0000001fff1b7819 */ /* 0x000fe2000001147a */
[----:B------:R-:W-:Y:S01]  /*1d40*/  IMAD.SHL.U32 R243, R13, 0x2, RZ ;  /* 0x000000020df37824 */ /* 0x000fe200078e00ff */
[----:B------:R-:W-:Y:S01]  /*1d50*/  ULDC.64 UR6, c[0x0][0x1e0] ;  /* 0x0000780000067ab9 */ /* 0x000fe20000000a00 */
[----:B------:R-:W-:Y:S01]  /*1d60*/  IMAD R9, R8, c[0x0][0x1e4], RZ ;  /* 0x0000790008097a24 */ /* 0x000fe200078e02ff */
[----:B------:R-:W-:Y:S01]  /*1d70*/  IADD3 R25, R24, c[0x0][0x1d0], -R19 ;  /* 0x0000740018197a10 */ /* 0x000fe20007ffe813 */
[----:B------:R-:W-:Y:S01]  /*1d80*/  IMAD.WIDE.U32 R128, R8, c[0x0][0x1e0], RZ ;  /* 0x0000780008807a25 */ /* 0x000fe200078e00ff */
[----:B------:R-:W-:Y:S01]  /*1d90*/  UIMAD.WIDE.U32 UR12, UR6, 0x20, URZ ;  /* 0x00000020060c78a5 */ /* 0x000fe2000f8e003f */
[----:B------:R-:W-:Y:S01]  /*1da0*/  LEA.HI R124, R126, R132, RZ, 0x5 ;  /* 0x000000847e7c7211 */ /* 0x000fe200078f28ff */
[----:B------:R-:W-:Y:S01]  /*1db0*/  USHF.L.U32 UR8, UR7, 0x5, URZ ;  /* 0x0000000507087899 */ /* 0x000fe2000800063f */
[----:B------:R-:W-:Y:S01]  /*1dc0*/  IMAD.IADD R125, R129, 0x1, R9 ;  /* 0x00000001817d7824 */ /* 0x000fe200078e0209 */
[C---:B------:R-:W-:Y:S01]  /*1dd0*/  ISETP.GE.AND P5, PT, R25.reuse, 0x11, PT ;  /* 0x000000111900780c */ /* 0x040fe20003fa6270 */
[----:B------:R-:W-:Y:S01]  /*1de0*/  IMAD.MOV.U32 R130, RZ, RZ, R32 ;  /* 0x000000ffff827224 */ /* 0x000fe200078e0020 */
[----:B------:R-:W-:Y:S01]  /*1df0*/  @!P1 SHF.R.S32.HI R0, RZ, 0x1f, R18 ;  /* 0x0000001fff009819 */ /* 0x000fe20000011412 */
[----:B------:R-:W-:Y:S01]  /*1e00*/  IMAD.MOV.U32 R131, RZ, RZ, R33 ;  /* 0x000000ffff837224 */ /* 0x000fe200078e0021 */
[----:B------:R-:W-:Y:S01]  /*1e10*/  UIADD3 UR8, UR13, UR8, URZ ;  /* 0x000000080d087290 */ /* 0x000fe2000fffe03f */
[----:B------:R-:W-:Y:S01]  /*1e20*/  IMAD.MOV.U32 R130, RZ, RZ, R30 ;  /* 0x000000ffff827224 */ /* 0x000fe200078e001e */
[----:B------:R-:W-:Y:S01]  /*1e30*/  @!P1 LEA.HI R0, R0, R18, RZ, 0x3 ;  /* 0x0000001200009211 */ /* 0x000fe200078f18ff */
[----:B------:R-:W-:Y:S01]  /*1e40*/  IMAD.MOV.U32 R10, RZ, RZ, c[0x0][0x1e0] ;  /* 0x00007800ff0a7624 */ /* 0x000fe200078e00ff */
[----:B-1----:R-:W-:Y:S01]  /*1e50*/  @!P1 LEA R6, P2, R14, R4, 0x1 ;  /* 0x000000040e069211 */ /* 0x002fe200078408ff */
[----:B------:R-:W-:Y:S01]  /*1e60*/  IMAD.MOV.U32 R76, RZ, RZ, R28 ;  /* 0x000000ffff4c7224 */ /* 0x000fe200078e001c */
[----:B------:R-:W-:Y:S01]  /*1e70*/  @!P1 LOP3.LUT R0, R0, 0xfffffff8, RZ, 0xc0, !PT ;  /* 0xfffffff800009812 */ /* 0x000fe200078ec0ff */
[----:B------:R-:W-:Y:S01]  /*1e80*/  IMAD.MOV.U32 R77, RZ, RZ, R29 ;  /* 0x000000ffff4d7224 */ /* 0x000fe200078e001d */
[----:B----4-:R-:W-:Y:S01]  /*1e90*/  @!P1 LEA.HI.X R7, R14, R5, R11, 0x1, P2 ;  /* 0x000000050e079211 */ /* 0x010fe200010f0c0b */
[----:B------:R-:W-:Y:S01]  /*1ea0*/  IMAD.MOV.U32 R76, RZ, RZ, R78 ;  /* 0x000000ffff4c7224 */ /* 0x000fe200078e004e */
[C---:B------:R-:W-:Y:S01]  /*1eb0*/  ISETP.GE.AND P2, PT, R25.reuse, 0x21, PT ;  /* 0x000000211900780c */ /* 0x040fe20003f46270 */
[----:B------:R-:W-:Y:S01]  /*1ec0*/  @!P1 IMAD.WIDE R4, R0, 0x2, R4 ;  /* 0x0000000200049825 */ /* 0x000fe200078e0204 */
[----:B------:R-:W-:Y:S01]  /*1ed0*/  SHF.R.S32.HI R11, RZ, 0x4, R23 ;  /* 0x00000004ff0b7819 */ /* 0x000fe20000011417 */
[----:B------:R-:W-:Y:S01]  /*1ee0*/  @!PT LDS RZ, [RZ] ;  /* 0x00000000fffff984 */ /* 0x000fe20000000800 */
[----:B------:R1:W-:Y:S01]  /*1ef0*/  @!P1 LDGSTS.E.BYPASS.LTC128B.128 [R243+0x9900], [R6.64], !P6 ;  /* 0x0990000006f39fae */ /* 0x0003e2000f101d4e */
[----:B------:R-:W-:Y:S01]  /*1f00*/  ISETP.GE.AND P6, PT, R25, 0x1, PT ;  /* 0x000000011900780c */ /* 0x000fe20003fc6270 */
[----:B------:R-:W-:Y:S01]  /*1f10*/  IMAD R0, R125, R122, RZ ;  /* 0x0000007a7d007224 */ /* 0x000fe200078e02ff */
[----:B------:R-:W-:Y:S01]  /*1f20*/  LEA.HI R12, R23, R11, RZ, 0x1 ;  /* 0x0000000b170c7211 */ /* 0x000fe200078f08ff */
[----:B------:R4:W-:Y:S01]  /*1f30*/  @!P1 LDGSTS.E.BYPASS.LTC128B.128 [R243+0xd900], [R4.64], !P0 ;  /* 0x0d90000004f39fae */ /* 0x0009e2000c101d4e */
[----:B------:R-:W-:Y:S01]  /*1f40*/  SHF.R.S32.HI R123, RZ, 0x5, R124 ;  /* 0x00000005ff7b7819 */ /* 0x000fe2000001147c */
[----:B------:R-:W-:Y:S01]  /*1f50*/  IMAD R0, R27, R128, R0 ;  /* 0x000000801b007224 */ /* 0x000fe200078e0200 */
[----:B------:R-:W-:Y:S01]  /*1f60*/  ULDC.64 UR4, c[0x0][0x208] ;  /* 0x0000820000047ab9 */ /* 0x000fe20000000a00 */
[----:B------:R-:W0:Y:S01]  /*1f70*/  LDGDEPBAR ;  /* 0x00000000000079af */ /* 0x000e220000000000 */
[----:B------:R-:W-:-:S02]  /*1f80*/  USHF.L.U32 UR9, UR4, 0x5, URZ ;  /* 0x0000000504097899 */ /* 0x000fc4000800063f */
[----:B------:R-:W-:Y:S01]  /*1f90*/  UMOV UR11, 0x5 ;  /* 0x00000005000b7882 */ /* 0x000fe20000000000 */
[----:B------:R-:W-:Y:S01]  /*1fa0*/  STL.64 [R1+0x38], R130 ;  /* 0x0000388201007387 */ /* 0x000fe20000100a00 */
[----:B------:R-:W-:-:S03]  /*1fb0*/  USHF.L.U64.HI UR11, UR4, UR11, UR5 ;  /* 0x0000000b040b7299 */ /* 0x000fc60008010205 */
[----:B------:R-:W-:Y:S01]  /*1fc0*/  STL.64 [R1+0x30], R76 ;  /* 0x0000304c01007387 */ /* 0x000fe20000100a00 */
[----:B-1----:R-:W-:Y:S02]  /*1fd0*/  IMAD.MOV.U32 R6, RZ, RZ, c[0x0][0x1e4] ;  /* 0x00007900ff067624 */ /* 0x002fe400078e00ff */
[----:B----4-:R-:W-:-:S04]  /*1fe0*/  IMAD.WIDE.U32 R4, R122, R128, R130 ;  /* 0x000000807a047225 */ /* 0x010fc800078e0082 */
[----:B------:R-:W-:Y:S01]  /*1ff0*/  IMAD.IADD R0, R5, 0x1, R0 ;  /* 0x0000000105007824 */ /* 0x000fe200078e0200 */
[----:B------:R-:W-:Y:S01]  /*2000*/  BAR.SYNC.DEFER_BLOCKING 0x0 ;  /* 0x0000000000007b1d */ /* 0x000fe20000010000 */
[----:B------:R-:W-:Y:S02]  /*2010*/  @P5 LEA R7, P0, R10, R4, 0x4 ;  /* 0x000000040a075211 */ /* 0x000fe400078020ff */
[----:B------:R-:W-:Y:S02]  /*2020*/  @P6 LEA R8, P1, R4, c[0x0][0x1c8], 0x1 ;  /* 0x0000720004086a11 */ /* 0x000fe400078208ff */
[----:B------:R-:W-:Y:S02]  /*2030*/  @P5 LEA.HI.X R10, R10, R0, R6, 0x4, P0 ;  /* 0x000000000a0a5211 */ /* 0x000fe400000f2406 */
[----:B------:R-:W-:Y:S02]  /*2040*/  @P6 LEA.HI.X R9, R4, c[0x0][0x1cc], R0, 0x1, P1 ;  /* 0x0000730004096a11 */ /* 0x000fe400008f0c00 */
[----:B------:R-:W-:-:S02]  /*2050*/  @P5 LEA R6, P0, R7, c[0x0][0x1c8], 0x1 ;  /* 0x0000720007065a11 */ /* 0x000fc400078008ff */
[----:B------:R-:W-:Y:S02]  /*2060*/  @P2 IADD3 R5, P1, R4, UR12, RZ ;  /* 0x0000000c04052c10 */ /* 0x000fe4000ff3e0ff */
[----:B------:R-:W-:Y:S02]  /*2070*/  @P5 LEA.HI.X R7, R7, c[0x0][0x1cc], R10, 0x1, P0 ;  /* 0x0000730007075a11 */ /* 0x000fe400000f0c0a */
[C---:B------:R-:W-:Y:S02]  /*2080*/  @P2 LEA R4, P0, R5.reuse, c[0x0][0x1c8], 0x1 ;  /* 0x0000720005042a11 */ /* 0x040fe400078008ff */
[----:B------:R-:W-:Y:S02]  /*2090*/  @P2 IADD3.X R0, R0, UR8, RZ, P1, !PT ;  /* 0x0000000800002c10 */ /* 0x000fe40008ffe4ff */
[----:B------:R-:W-:Y:S02]  /*20a0*/  LOP3.LUT R10, R12, 0xfffffffe, RZ, 0xc0, !PT ;  /* 0xfffffffe0c0a7812 */ /* 0x000fe400078ec0ff */
[----:B------:R-:W-:Y:S01]  /*20b0*/  @P2 LEA.HI.X R5, R5, c[0x0][0x1cc], R0, 0x1, P0 ;  /* 0x0000730005052a11 */ /* 0x000fe200000f0c00 */
[C---:B------:R-:W-:Y:S01]  /*20c0*/  IMAD.SHL.U32 R0, R26.reuse, 0x40, RZ ;  /* 0x000000401a007824 */ /* 0x040fe200078e00ff */
[----:B------:R-:W-:Y:S01]  /*20d0*/  LOP3.LUT P0, RZ, R26, 0x2, RZ, 0xc0, !PT ;  /* 0x000000021aff7812 */ /* 0x000fe2000780c0ff */
[----:B------:R-:W-:Y:S01]  /*20e0*/  @!PT LDS RZ, [RZ] ;  /* 0x00000000fffff984 */ /* 0x000fe20000000800 */
[----:B------:R-:W-:Y:S01]  /*20f0*/  @!PT LDS RZ, [RZ] ;  /* 0x00000000fffff984 */ /* 0x000fe20000000800 */
[----:B------:R-:W-:Y:S01]  /*2100*/  @!PT LDS RZ, [RZ] ;  /* 0x00000000fffff984 */ /* 0x000fe20000000800 */
[----:B------:R1:W-:Y:S01]  /*2110*/  @P6 LDGSTS.E.BYPASS.LTC128B.128 [R243+0x3100], [R8.64], !P4 ;  /* 0x0310000008f36fae */ /* 0x0003e2000e101d4e */
[----:B------:R-:W-:Y:S01]  /*2120*/  IMAD.IADD R10, R11, 0x1, -R10 ;  /* 0x000000010b0a7824 */ /* 0x000fe200078e0a0a */
[----:B------:R-:W-:-:S02]  /*2130*/  ISETP.LT.OR P1, PT, R25, 0x1, P4 ;  /* 0x000000011900780c */ /* 0x000fc40002721670 */
[----:B------:R1:W-:Y:S01]  /*2140*/  @P6 LDGSTS.E.BYPASS.LTC128B.128 [R243+0x4900], [R8.64+0x80], !P3 ;  /* 0x0490008008f36fae */ /* 0x0003e2000d901d4e */
[----:B------:R-:W-:Y:S02]  /*2150*/  LOP3.LUT R0, R0, 0x1c0, RZ, 0xc0, !PT ;  /* 0x000001c000007812 */ /* 0x000fe400078ec0ff */
[----:B------:R-:W-:Y:S01]  /*2160*/  ISETP.LT.OR P6, PT, R25, 0x1, P3 ;  /* 0x000000011900780c */ /* 0x000fe20001fc1670 */
[----:B------:R4:W-:Y:S04]  /*2170*/  @P5 LDGSTS.E.BYPASS.LTC128B.128 [R243+0x3900], [R6.64], !P4 ;  /* 0x0390000006f35fae */ /* 0x0009e8000e101d4e */
[----:B------:R4:W-:Y:S04]  /*2180*/  @P5 LDGSTS.E.BYPASS.LTC128B.128 [R243+0x5100], [R6.64+0x80], !P3 ;  /* 0x0510008006f35fae */ /* 0x0009e8000d901d4e */
[----:B------:R5:W-:Y:S04]  /*2190*/  @P2 LDGSTS.E.BYPASS.LTC128B.128 [R243+0x4100], [R4.64], !P4 ;  /* 0x0410000004f32fae */ /* 0x000be8000e101d4e */
[----:B------:R5:W-:Y:S04]  /*21a0*/  @P2 LDGSTS.E.BYPASS.LTC128B.128 [R243+0x5900], [R4.64+0x80], !P3 ;  /* 0x0590008004f32fae */ /* 0x000be8000d901d4e */
[----:B------:R-:W0:Y:S01]  /*21b0*/  LDGDEPBAR ;  /* 0x00000000000079af */ /* 0x000e220000000000 */
[----:B----4-:R-:W-:-:S02]  /*21c0*/  IMAD.SHL.U32 R6, R21, 0x40, RZ ;  /* 0x0000004015067824 */ /* 0x010fc400078e00ff */
[----:B------:R-:W-:-:S05]  /*21d0*/  IMAD.SHL.U32 R7, R19, 0x8, RZ ;  /* 0x0000000813077824 */ /* 0x000fca00078e00ff */
[----:B------:R-:W-:Y:S01]  /*21e0*/  LOP3.LUT R7, R0, 0x8, R7, 0xf8, !PT ;  /* 0x0000000800077812 */ /* 0x000fe200078ef807 */
[----:B-----5:R-:W-:Y:S01]  /*21f0*/  IMAD.SHL.U32 R5, R22, 0x40, RZ ;  /* 0x0000004016057824 */ /* 0x020fe200078e00ff */
[----:B------:R-:W-:-:S04]  /*2200*/  DEPBAR.LE SB0, 0x1 ;  /* 0x000080400000791a */ /* 0x000fc80000000000 */
[----:B------:R-:W-:Y:S01]  /*2210*/  LOP3.LUT R4, R6, 0x1c0, RZ, 0xc0, !PT ;  /* 0x000001c006047812 */ /* 0x000fe200078ec0ff */
[----:B------:R-:W-:-:S04]  /*2220*/  DEPBAR.LE SB0, 0x0 ;  /* 0x000080000000791a */ /* 0x000fc80000000000 */
[----:B------:R-:W-:Y:S01]  /*2230*/  IMAD.SHL.U32 R6, R10, 0x8, RZ ;  /* 0x000000080a067824 */ /* 0x000fe200078e00ff */
[----:B------:R-:W-:Y:S02]  /*2240*/  LOP3.LUT R121, R5, 0xfffffe00, RZ, 0xc0, !PT ;  /* 0xfffffe0005797812 */ /* 0x000fe400078ec0ff */
[----:B------:R-:W-:Y:S02]  /*2250*/  SHF.R.U32.HI R0, RZ, 0x3, R0 ;  /* 0x00000003ff007819 */ /* 0x000fe40000011600 */
[----:B------:R-:W-:Y:S02]  /*2260*/  LOP3.LUT R5, R4, 0x8, R6, 0xf8, !PT ;  /* 0x0000000804057812 */ /* 0x000fe400078ef806 */
[----:B------:R-:W-:Y:S02]  /*2270*/  SHF.R.U32.HI R4, RZ, 0x3, R4 ;  /* 0x00000003ff047819 */ /* 0x000fe40000011604 */
[----:B------:R-:W-:Y:S02]  /*2280*/  LOP3.LUT R0, R7, R0, RZ, 0x3c, !PT ;  /* 0x0000000007007212 */ /* 0x000fe400078e3cff */
[----:B------:R-:W-:Y:S01]  /*2290*/  LOP3.LUT R120, R5, R4, RZ, 0x3c, !PT ;  /* 0x0000000405787212 */ /* 0x000fe200078e3cff */
[----:B------:R-:W-:-:S02]  /*22a0*/  IMAD R4, R123, 0x400, R121 ;  /* 0x000004007b047824 */ /* 0x000fc400078e0279 */
[----:B------:R-:W-:Y:S02]  /*22b0*/  IMAD R0, R10, 0x200, R0 ;  /* 0x000002000a007824 */ /* 0x000fe400078e0200 */
[----:B------:R-:W-:Y:S02]  /*22c0*/  IMAD.IADD R4, R120, 0x1, R4 ;  /* 0x0000000178047824 */ /* 0x000fe400078e0204 */
[----:B------:R-:W-:Y:S01]  /*22d0*/  IMAD.SHL.U32 R224, R0, 0x2, RZ ;  /* 0x0000000200e07824 */ /* 0x000fe200078e00ff */
[----:B------:R-:W-:Y:S01]  /*22e0*/  BAR.SYNC.DEFER_BLOCKING 0x0 ;  /* 0x0000000000007b1d */ /* 0x000fe20000010000 */
[----:B------:R-:W-:-:S03]  /*22f0*/  IMAD.SHL.U32 R231, R4, 0x2, RZ ;  /* 0x0000000204e77824 */ /* 0x000fc600078e00ff */
[C---:B------:R-:W-:Y:S01]  /*2300*/  IADD3 R0, R224.reuse, 0x3100, RZ ;  /* 0x00003100e0007810 */ /* 0x040fe20007ffe0ff */
[--C-:B------:R-:W-:Y:S01]  /*2310*/  IMAD R233, R3, 0x2, R231.reuse ;  /* 0x0000000203e97824 */ /* 0x100fe200078e02e7 */
[----:B------:R-:W-:Y:S01]  /*2320*/  IADD3 R235, R224, 0x3120, RZ ;  /* 0x00003120e0eb7810 */ /* 0x000fe20007ffe0ff */
[----:B------:R-:W-:Y:S01]  /*2330*/  IMAD R232, R2, 0x2, R231 ;  /* 0x0000000202e87824 */ /* 0x000fe200078e02e7 */
[----:B------:R-:W-:Y:S01]  /*2340*/  @P0 IADD3 R235, R0, -0x20, RZ ;  /* 0xffffffe000eb0810 */ /* 0x000fe20007ffe0ff */
[----:B------:R-:W-:Y:S02]  /*2350*/  IMAD R0, R27, c[0x0][0x208], RZ ;  /* 0x000082001b007a24 */ /* 0x000fe400078e02ff */
[----:B------:R-:W-:Y:S01]  /*2360*/  IMAD R234, R2, 0x2, R233 ;  /* 0x0000000202ea7824 */ /* 0x000fe200078e02e9 */
[C---:B------:R-:W-:Y:S01]  /*2370*/  IADD3 R241, R235.reuse, 0x800, RZ ;  /* 0x00000800ebf17810 */ /* 0x040fe20007ffe0ff */
[----:B------:R-:W-:Y:S01]  /*2380*/  IMAD R0, R122, c[0x0][0x20c], R0 ;  /* 0x000083007a007a24 */ /* 0x000fe200078e0200 */
[----:B------:R-:W-:Y:S01]  /*2390*/  IADD3 R240, R235, 0x1000, RZ ;  /* 0x00001000ebf07810 */ /* 0x000fe20007ffe0ff */
[----:B------:R-:W-:Y:S01]  /*23a0*/  IMAD R236, R3, 0x2, R232 ;  /* 0x0000000203ec7824 */ /* 0x000fe200078e02e8 */
[----:B------:R-:W-:-:S02]  /*23b0*/  IADD3 R239, R235, 0x1800, RZ ;  /* 0x00001800ebef7810 */ /* 0x000fc40007ffe0ff */
[C---:B------:R-:W-:Y:S02]  /*23c0*/  IADD3 R238, R235.reuse, 0x2000, RZ ;  /* 0x00002000ebee7810 */ /* 0x040fe40007ffe0ff */
[----:B------:R-:W-:Y:S01]  /*23d0*/  IADD3 R237, R235, 0x2800, RZ ;  /* 0x00002800ebed7810 */ /* 0x000fe20007ffe0ff */
[----:B-1----:R-:W-:Y:S04]  /*23e0*/  LDSM.16.M88.4 R8, [R231+0x6100] ;  /* 0x00610000e708783b */ /* 0x002fe80000000200 */
[----:B------:R-:W-:Y:S04]  /*23f0*/  LDSM.16.M88.4 R4, [R231+0x8100] ;  /* 0x00810000e704783b */ /* 0x000fe80000000200 */
[----:B--23--:R-:W1:Y:S04]  /*2400*/  LDSM.16.M88.4 R16, [R224+0x3900] ;  /* 0x00390000e010783b */ /* 0x00ce680000000200 */
[----:B------:R-:W2:Y:S04]  /*2410*/  LDSM.16.M88.4 R12, [R224+0x3100] ;  /* 0x00310000e00c783b */ /* 0x000ea80000000200 */
[----:B------:R-:W3:Y:S04]  /*2420*/  LDSM.16.M88.4 R20, [R224+0x4100] ;  /* 0x00410000e014783b */ /* 0x000ee80000000200 */
[----:B------:R-:W-:Y:S04]  /*2430*/  LDSM.16.M88.4 R40, [R235] ;  /* 0x00000000eb28783b */ /* 0x000fe80000000200 */
[----:B------:R-:W-:Y:S04]  /*2440*/  LDSM.16.M88.4 R44, [R235+0x800] ;  /* 0x00080000eb2c783b */ /* 0x000fe80000000200 */
[----:B------:R-:W-:Y:S01]  /*2450*/  LDSM.16.M88.4 R52, [R235+0x1000] ;  /* 0x00100000eb34783b */ /* 0x000fe20000000200 */
[-C--:B-1----:R-:W-:Y:S08]  /*2460*/  HMMA.16816.F32 R68, R8, R16.reuse, RZ ;  /* 0x000000100844723c */ /* 0x082ff000000018ff */
[----:B------:R-:W-:Y:S07]  /*2470*/  HMMA.16816.F32 R36, R4, R16, RZ ;  /* 0x000000100424723c */ /* 0x000fee00000018ff */
[----:B------:R-:W-:Y:S01]  /*2480*/  IMAD.WIDE.U32 R16, R122, c[0x0][0x208], RZ ;  /* 0x000082007a107a25 */ /* 0x000fe200078e00ff */
[----:B--2---:R-:W-:Y:S03]  /*2490*/  HMMA.16816.F32 R72, R8, R12, RZ ;  /* 0x0000000c0848723c */ /* 0x004fe600000018ff */
[----:B------:R-:W-:-:S04]  /*24a0*/  IMAD.IADD R0, R17, 0x1, R0 ;  /* 0x0000000111007824 */ /* 0x000fc800078e0200 */
[----:B------:R-:W-:Y:S01]  /*24b0*/  IMAD R0, R0, 0x30, RZ ;  /* 0x0000003000007824 */ /* 0x000fe200078e02ff */
[C---:B------:R-:W-:Y:S08]  /*24c0*/  HMMA.16816.F32 R32, R4.reuse, R12, RZ ;  /* 0x0000000c0420723c */ /* 0x040ff000000018ff */
[-C--:B------:R-:W-:Y:S08]  /*24d0*/  HMMA.16816.F32 R56, R4, R14.reuse, RZ ;  /* 0x0000000e0438723c */ /* 0x080ff000000018ff */
[----:B------:R-:W-:Y:S01]  /*24e0*/  HMMA.16816.F32 R88, R8, R14, RZ ;  /* 0x0000000e0858723c */ /* 0x000fe200000018ff */
[----:B------:R-:W1:Y:S07]  /*24f0*/  LDSM.16.M88.4 R12, [R233+0x8100] ;  /* 0x00810000e90c783b */ /* 0x000e6e0000000200 */
[C---:B------:R-:W-:Y:S08]  /*2500*/  HMMA.16816.F32 R48, R4.reuse, R18, RZ ;  /* 0x000000120430723c */ /* 0x040ff000000018ff */
[C---:B---3--:R-:W-:Y:S08]  /*2510*/  HMMA.16816.F32 R28, R4.reuse, R20, RZ ;  /* 0x00000014041c723c */ /* 0x048ff000000018ff */
[----:B------:R-:W-:Y:S07]  /*2520*/  HMMA.16816.F32 R60, R4, R22, RZ ;  /* 0x00000016043c723c */ /* 0x000fee00000018ff */
[----:B------:R-:W-:Y:S01]  /*2530*/  IMAD.WIDE.U32 R6, R16, 0x30, R76 ;  /* 0x0000003010067825 */ /* 0x000fe200078e004c */
[----:B------:R-:W-:Y:S03]  /*2540*/  HMMA.16816.F32 R64, R8, R20, RZ ;  /* 0x000000140840723c */ /* 0x000fe600000018ff */
[----:B------:R-:W-:Y:S01]  /*2550*/  IMAD.IADD R0, R7, 0x1, R0 ;  /* 0x0000000107007824 */ /* 0x000fe200078e0200 */
[----:B------:R-:W-:-:S04]  /*2560*/  LEA R4, P0, R6, c[0x0][0x1f8], 0x1 ;  /* 0x00007e0006047a11 */ /* 0x000fc800078008ff */
[----:B------:R-:W-:Y:S01]  /*2570*/  LEA.HI.X R5, R6, c[0x0][0x1fc], R0, 0x1, P0 ;  /* 0x00007f0006057a11 */ /* 0x000fe200000f0c00 */
[----:B------:R-:W-:Y:S01]  /*2580*/  IMAD.U32 R0, RZ, RZ, UR9 ;  /* 0x00000009ff007e24 */ /* 0x000fe2000f8e00ff */
[----:B------:R-:W-:Y:S01]  /*2590*/  IADD3 R6, P2, R4, UR9, RZ ;  /* 0x0000000904067c10 */ /* 0x000fe2000ff5e0ff */
[----:B------:R-:W-:Y:S01]  /*25a0*/  HMMA.16816.F32 R96, R8, R18, RZ ;  /* 0x000000120860723c */ /* 0x000fe200000018ff */
[----:B------:R-:W-:Y:S01]  /*25b0*/  ISETP.LT.OR P0, PT, R25, 0x11, P4 ;  /* 0x000000111900780c */ /* 0x000fe20002701670 */
[----:B------:R-:W2:Y:S01]  /*25c0*/  LDSM.16.M88.4 R16, [R233+0x6100] ;  /* 0x00610000e910783b */ /* 0x000ea20000000200 */
[----:B------:R-:W-:-:S03]  /*25d0*/  IADD3.X R7, R5, UR11, RZ, P2, !PT ;  /* 0x0000000b05077c10 */ /* 0x000fc600097fe4ff */
[----:B------:R-:W-:Y:S01]  /*25e0*/  @!PT LDS RZ, [RZ] ;  /* 0x00000000fffff984 */ /* 0x000fe20000000800 */
[----:B------:R-:W-:Y:S01]  /*25f0*/  @!PT LDS RZ, [RZ] ;  /* 0x00000000fffff984 */ /* 0x000fe20000000800 */
[----:B------:R-:W-:Y:S01]  /*2600*/  @!PT LDS RZ, [RZ] ;  /* 0x00000000fffff984 */ /* 0x000fe20000000800 */
[----:B------:R3:W-:Y:S01]  /*2610*/  LDGSTS.E.BYPASS.LTC128B.128 [R243+0x100], [R4.64], !P1 ;  /* 0x0010000004f37fae */ /* 0x0007e2000c901d4e */
[----:B------:R-:W-:Y:S01]  /*2620*/  LOP3.LUT P1, RZ, R26, 0x4, RZ, 0xc0, !PT ;  /* 0x000000041aff7812 */ /* 0x000fe2000782c0ff */
[----:B------:R-:W-:Y:S02]  /*2630*/  HMMA.16816.F32 R20, R8, R22, RZ ;  /* 0x000000160814723c */ /* 0x000fe400000018ff */
[----:B------:R3:W-:Y:S01]  /*2640*/  LDGSTS.E.BYPASS.LTC128B.128 [R243+0x1900], [R4.64+0x80], !P6 ;  /* 0x0190008004f37fae */ /* 0x0007e2000f101d4e */
[----:B------:R-:W-:-:S03]  /*2650*/  ISETP.LT.OR P6, PT, R25, 0x11, P3 ;  /* 0x000000111900780c */ /* 0x000fc60001fc1670 */
[----:B------:R4:W-:Y:S01]  /*2660*/  LDGSTS.E.BYPASS.LTC128B.128 [R243+0x900], [R6.64], !P0 ;  /* 0x0090000006f37fae */ /* 0x0009e2000c101d4e */
[----:B------:R-:W-:Y:S01]  /*2670*/  IADD3 R8, P5, P2, R0, 0x80, R4 ;  /* 0x0000008000087810 */ /* 0x000fe20007abe004 */
[----:B------:R-:W-:Y:S01]  /*2680*/  IMAD.MOV.U32 R0, RZ, RZ, 0x40 ;  /* 0x00000040ff007424 */ /* 0x000fe200078e00ff */
[C---:B-1----:R-:W-:Y:S02]  /*2690*/  HMMA.16816.F32 R104, R12.reuse, R40, R32 ;  /* 0x000000280c68723c */ /* 0x042fe40000001820 */
[----:B------:R-:W-:Y:S02]  /*26a0*/  IADD3.X R9, RZ, UR11, R5, P5, P2 ;  /* 0x0000000bff097c10 */ /* 0x000fe4000afe4405 */
[C---:B------:R-:W-:Y:S02]  /*26b0*/  ISETP.LT.OR P5, PT, R25.reuse, 0x21, P4 ;  /* 0x000000211900780c */ /* 0x040fe400027a1670 */
[----:B------:R-:W-:Y:S01]  /*26c0*/  ISETP.LT.OR P2, PT, R25, 0x21, P3 ;  /* 0x000000211900780c */ /* 0x000fe20001f41670 */
[----:B------:R1:W-:Y:S01]  /*26d0*/  LDGSTS.E.BYPASS.LTC128B.128 [R243+0x2100], [R8.64], !P6 ;  /* 0x0210000008f37fae */ /* 0x0003e2000f101d4e */
[----:B------:R-:W-:Y:S01]  /*26e0*/  SEL R0, R0, 0xffffffc0, !P1 ;  /* 0xffffffc000007807 */ /* 0x000fe20004800000 */
[----:B------:R-:W-:Y:S04]  /*26f0*/  HMMA.16816.F32 R100, R12, R44, R36 ;  /* 0x0000002c0c64723c */ /* 0x000fe80000001824 */
[----:B------:R-:W-:-:S02]  /*2700*/  IMAD.IADD R230, R224, 0x1, R0 ;  /* 0x00000001e0e67824 */ /* 0x000fc400078e0200 */
[----:B------:R-:W-:Y:S01]  /*2710*/  IMAD.IADD R229, R0, 0x1, R235 ;  /* 0x0000000100e57824 */ /* 0x000fe200078e02eb */
[----:B------:R-:W-:Y:S01]  /*2720*/  LOP3.LUT R0, R120, R121, RZ, 0xfc, !PT ;  /* 0x0000007978007212 */ /* 0x000fe200078efcff */
[----:B------:R-:W-:Y:S01]  /*2730*/  HMMA.16816.F32 R92, R12, R52, R28 ;  /* 0x000000340c5c723c */ /* 0x000fe2000000181c */
[----:B---3--:R-:W-:-:S04]  /*2740*/  IADD3 R4, P0, R6, UR9, RZ ;  /* 0x0000000906047c10 */ /* 0x008fc8000ff1e0ff */
[----:B------:R-:W-:-:S03]  /*2750*/  IADD3.X R5, R7, UR11, RZ, P0, !PT ;  /* 0x0000000b07057c10 */ /* 0x000fc600087fe4ff */
[C---:B------:R-:W-:Y:S01]  /*2760*/  HMMA.16816.F32 R84, R12.reuse, R42, R56 ;  /* 0x0000002a0c54723c */ /* 0x040fe20000001838 */
[----:B------:R-:W-:Y:S01]  /*2770*/  ISETP.GT.AND P0, PT, R122, R133, PT ;  /* 0x000000857a00720c */ /* 0x000fe20003f04270 */
[----:B------:R4:W-:Y:S04]  /*2780*/  LDGSTS.E.BYPASS.LTC128B.128 [R243+0x1100], [R4.64], !P5 ;  /* 0x0110000004f37fae */ /* 0x0009e8000e901d4e */
[----:B------:R4:W-:Y:S02]  /*2790*/  LDGSTS.E.BYPASS.LTC128B.128 [R243+0x2900], [R4.64+0x80], !P2 ;  /* 0x0290008004f37fae */ /* 0x0009e4000d101d4e */
[C---:B------:R-:W-:Y:S02]  /*27a0*/  HMMA.16816.F32 R80, R12.reuse, R46, R48 ;  /* 0x0000002e0c50723c */ /* 0x040fe40000001830 */
[----:B-1----:R-:W-:Y:S04]  /*27b0*/  LDSM.16.M88.4 R8, [R232+0x8100] ;  /* 0x00810000e808783b */ /* 0x002fe80000000200 */
[----:B------:R-:W1:Y:S02]  /*27c0*/  LDSM.16.M88.4 R32, [R230+0x3100] ;  /* 0x00310000e620783b */ /* 0x000e640000000200 */
[----:B------:R-:W-:Y:S02]  /*27d0*/  HMMA.16816.F32 R76, R12, R54, R60 ;  /* 0x000000360c4c723c */ /* 0x000fe4000000183c */
[----:B------:R-:W3:Y:S04]  /*27e0*/  LDSM.16.M88.4 R36, [R230+0x4100] ;  /* 0x00410000e624783b */ /* 0x000ee80000000200 */
[----:B------:R-:W5:Y:S02]  /*27f0*/  LDSM.16.M88.4 R28, [R230+0x3900] ;  /* 0x00390000e61c783b */ /* 0x000f640000000200 */
[C---:B--2---:R-:W-:Y:S02]  /*2800*/  HMMA.16816.F32 R72, R16.reuse, R40, R72 ;  /* 0x000000281048723c */ /* 0x044fe40000001848 */
[----:B------:R-:W2:Y:S04]  /*2810*/  LDSM.16.M88.4 R12, [R232+0x6100] ;  /* 0x00610000e80c783b */ /* 0x000ea80000000200 */
[----:B------:R-:W0:Y:S02]  /*2820*/  LDGDEPBAR ;  /* 0x00000000000079af */ /* 0x000e240000000000 */
[C---:B------:R-:W-:Y:S02]  /*2830*/  HMMA.16816.F32 R60, R16.reuse, R44, R68 ;  /* 0x0000002c103c723c */ /* 0x040fe40000001844 */
[----:B----4-:R-:W-:Y:S04]  /*2840*/  LDSM.16.M88.4 R4, [R234+0x8100] ;  /* 0x00810000ea04783b */ /* 0x010fe80000000200 */
[----:B------:R-:W-:Y:S02]  /*2850*/  LDSM.16.M88.4 R68, [R229+0x1000] ;  /* 0x00100000e544783b */ /* 0x000fe40000000200 */
[C---:B------:R-:W-:Y:S02]  /*2860*/  HMMA.16816.F32 R56, R16.reuse, R52, R64 ;  /* 0x000000341038723c */ /* 0x040fe40000001840 */
[----:B------:R-:W-:Y:S06]  /*2870*/  LDSM.16.M88.4 R64, [R229+0x800] ;  /* 0x00080000e540783b */ /* 0x000fec0000000200 */
[C---:B------:R-:W-:Y:S01]  /*2880*/  HMMA.16816.F32 R48, R16.reuse, R42, R88 ;  /* 0x0000002a1030723c */ /* 0x040fe20000001858 */
[----:B------:R-:W4:Y:S07]  /*2890*/  LDSM.16.M88.4 R40, [R229] ;  /* 0x00000000e528783b */ /* 0x000f2e0000000200 */
[C---:B------:R-:W-:Y:S08]  /*28a0*/  HMMA.16816.F32 R44, R16.reuse, R46, R96 ;  /* 0x0000002e102c723c */ /* 0x040ff00000001860 */
[----:B------:R-:W-:Y:S01]  /*28b0*/  HMMA.16816.F32 R52, R16, R54, R20 ;  /* 0x000000361034723c */ /* 0x000fe20000001814 */
[----:B------:R-:W2:Y:S04]  /*28c0*/  LDSM.16.M88.4 R20, [R234+0x6100] ;  /* 0x00610000ea14783b */ /* 0x000ea80000000200 */
[----:B------:R-:W-:Y:S03]  /*28d0*/  LDSM.16.M88.4 R16, [R231+0xc100] ;  /* 0x00c10000e710783b */ /* 0x000fe60000000200 */
[C---:B-1----:R-:W-:Y:S08]  /*28e0*/  HMMA.16816.F32 R88, R8.reuse, R32, R104 ;  /* 0x000000200858723c */ /* 0x042ff00000001868 */
[C---:B---3--:R-:W-:Y:S08]  /*28f0*/  HMMA.16816.F32 R104, R8.reuse, R36, R92 ;  /* 0x000000240868723c */ /* 0x048ff0000000185c */
[C---:B-----5:R-:W-:Y:S08]  /*2900*/  HMMA.16816.F32 R92, R8.reuse, R30, R80 ;  /* 0x0000001e085c723c */ /* 0x060ff00000001850 */
[C---:B------:R-:W-:Y:S08]  /*2910*/  HMMA.16816.F32 R96, R8.reuse, R28, R100 ;  /* 0x0000001c0860723c */ /* 0x040ff00000001864 */
[C---:B------:R-:W-:Y:S08]  /*2920*/  HMMA.16816.F32 R84, R8.reuse, R34, R84 ;  /* 0x000000220854723c */ /* 0x040ff00000001854 */
[----:B------:R-:W-:Y:S08]  /*2930*/  HMMA.16816.F32 R80, R8, R38, R76 ;  /* 0x000000260850723c */ /* 0x000ff0000000184c */
[C---:B--2---:R-:W-:Y:S08]  /*2940*/  HMMA.16816.F32 R8, R12.reuse, R32, R72 ;  /* 0x000000200c08723c */ /* 0x044ff00000001848 */
[C---:B------:R-:W-:Y:S01]  /*2950*/  HMMA.16816.F32 R48, R12.reuse, R34, R48 ;  /* 0x000000220c30723c */ /* 0x040fe20000001830 */
[----:B------:R-:W1:Y:S07]  /*2960*/  LDSM.16.M88.4 R32, [R224+0x4900] ;  /* 0x00490000e020783b */ /* 0x000e6e0000000200 */
[C---:B------:R-:W-:Y:S08]  /*2970*/  HMMA.16816.F32 R60, R12.reuse, R28, R60 ;  /* 0x0000001c0c3c723c */ /* 0x040ff0000000183c */
[C---:B------:R-:W-:Y:S01]  /*2980*/  HMMA.16816.F32 R108, R12.reuse, R30, R44 ;  /* 0x0000001e0c6c723c */ /* 0x040fe2000000182c */
[----:B------:R-:W2:Y:S07]  /*2990*/  LDSM.16.M88.4 R28, [R224+0x5100] ;  /* 0x00510000e01c783b */ /* 0x000eae0000000200 */
[C---:B------:R-:W-:Y:S08]  /*29a0*/  HMMA.16816.F32 R112, R12.reuse, R36, R56 ;  /* 0x000000240c70723c */ /* 0x040ff00000001838 */
[----:B------:R-:W-:Y:S01]  /*29b0*/  HMMA.16816.F32 R56, R12, R38, R52 ;  /* 0x000000260c38723c */ /* 0x000fe20000001834 */
[----:B------:R-:W3:Y:S04]  /*29c0*/  LDSM.16.M88.4 R12, [R224+0x5900] ;  /* 0x00590000e00c783b */ /* 0x000ee80000000200 */
[----:B------:R-:W-:Y:S03]  /*29d0*/  LDSM.16.M88.4 R52, [R235+0x1800] ;  /* 0x00180000eb34783b */ /* 0x000fe60000000200 */
[C---:B----4-:R-:W-:Y:S08]  /*29e0*/  HMMA.16816.F32 R44, R4.reuse, R40, R88 ;  /* 0x00000028042c723c */ /* 0x050ff00000001858 */
[C---:B------:R-:W-:Y:S08]  /*29f0*/  HMMA.16816.F32 R72, R4.reuse, R64, R96 ;  /* 0x000000400448723c */ /* 0x040ff00000001860 */
[----:B------:R-:W-:Y:S08]  /*2a00*/  HMMA.16816.F32 R36, R4, R42, R84 ;  /* 0x0000002a0424723c */ /* 0x000ff00000001854 */
[----:B------:R-:W-:Y:S01]  /*2a10*/  HMMA.16816.F32 R96, R20, R40, R8 ;  /* 0x000000281460723c */ /* 0x000fe20000001808 */
[----:B------:R-:W4:Y:S07]  /*2a20*/  LDSM.16.M88.4 R8, [R231+0xa100] ;  /* 0x00a10000e708783b */ /* 0x000f2e0000000200 */
[C---:B------:R-:W-:Y:S08]  /*2a30*/  HMMA.16816.F32 R76, R4.reuse, R66, R92 ;  /* 0x00000042044c723c */ /* 0x040ff0000000185c */
[C---:B------:R-:W-:Y:S08]  /*2a40*/  HMMA.16816.F32 R104, R4.reuse, R68, R104 ;  /* 0x000000440468723c */ /* 0x040ff00000001868 */
[----:B------:R-:W-:Y:S01]  /*2a50*/  HMMA.16816.F32 R100, R4, R70, R80 ;  /* 0x000000460464723c */ /* 0x000fe20000001850 */
[----:B------:R-:W-:Y:S07]  /*2a60*/  LDSM.16.M88.4 R4, [R233+0xc100] ;  /* 0x00c10000e904783b */ /* 0x000fee0000000200 */
[C---:B------:R-:W-:Y:S01]  /*2a70*/  HMMA.16816.F32 R88, R20.reuse, R42, R48 ;  /* 0x0000002a1458723c */ /* 0x040fe20000001830 */
[----:B------:R-:W5:Y:S07]  /*2a80*/  LDSM.16.M88.4 R48, [R235+0x2000] ;  /* 0x00200000eb30783b */ /* 0x000f6e0000000200 */
[C---:B------:R-:W-:Y:S01]  /*2a90*/  HMMA.16816.F32 R92, R20.reuse, R64, R60 ;  /* 0x00000040145c723c */ /* 0x040fe2000000183c */
[----:B------:R-:W2:Y:S07]  /*2aa0*/  LDSM.16.M88.4 R60, [R235+0x2800] ;  /* 0x00280000eb3c783b */ /* 0x000eae0000000200 */
[C---:B------:R-:W-:Y:S08]  /*2ab0*/  HMMA.16816.F32 R108, R20.reuse, R66, R108 ;  /* 0x00000042146c723c */ /* 0x040ff0000000186c */
[C---:B------:R-:W-:Y:S08]  /*2ac0*/  HMMA.16816.F32 R112, R20.reuse, R68, R112 ;  /* 0x000000441470723c */ /* 0x040ff00000001870 */
[----:B------:R-:W-:Y:S01]  /*2ad0*/  HMMA.16816.F32 R84, R20, R70, R56 ;  /* 0x000000461454723c */ /* 0x000fe20000001838 */
[----:B------:R-:W4:Y:S07]  /*2ae0*/  LDSM.16.M88.4 R20, [R233+0xa100] ;  /* 0x00a10000e914783b */ /* 0x000f2e0000000200 */
[C---:B-1----:R-:W-:Y:S08]  /*2af0*/  HMMA.16816.F32 R80, R16.reuse, R32, R44 ;  /* 0x000000201050723c */ /* 0x042ff0000000182c */
[C---:B------:R-:W-:Y:S08]  /*2b00*/  HMMA.16816.F32 R56, R16.reuse, R34, R36 ;  /* 0x000000221038723c */ /* 0x040ff00000001824 */
[C---:B--2---:R-:W-:Y:S08]  /*2b10*/  HMMA.16816.F32 R44, R16.reuse, R28, R72 ;  /* 0x0000001c102c723c */ /* 0x044ff00000001848 */
[C---:B------:R-:W-:Y:S08]  /*2b20*/  HMMA.16816.F32 R40, R16.reuse, R30, R76 ;  /* 0x0000001e1028723c */ /* 0x040ff0000000184c */
[----:B---3--:R-:W-:Y:S08]  /*2b30*/  HMMA.16816.F32 R36, R16, R12, R104 ;  /* 0x0000000c1024723c */ /* 0x008ff00000001868 */
[C---:B----4-:R-:W-:Y:S08]  /*2b40*/  HMMA.16816.F32 R76, R8.reuse, R32, R96 ;  /* 0x00000020084c723c */ /* 0x050ff00000001860 */
[----:B------:R-:W-:Y:S08]  /*2b50*/  HMMA.16816.F32 R72, R8, R34, R88 ;  /* 0x000000220848723c */ /* 0x000ff00000001858 */
[----:B------:R-:W-:Y:S01]  /*2b60*/  HMMA.16816.F32 R68, R16, R14, R100 ;  /* 0x0000000e1044723c */ /* 0x000fe20000001864 */
[----:B------:R-:W-:Y:S07]  /*2b70*/  LDSM.16.M88.4 R16, [R232+0xc100] ;  /* 0x00c10000e810783b */ /* 0x000fee0000000200 */
[C---:B------:R-:W-:Y:S08]  /*2b80*/  HMMA.16816.F32 R64, R8.reuse, R28, R92 ;  /* 0x0000001c0840723c */ /* 0x040ff0000000185c */
[C---:B------:R-:W-:Y:S08]  /*2b90*/  HMMA.16816.F32 R32, R8.reuse, R30, R108 ;  /* 0x0000001e0820723c */ /* 0x040ff0000000186c */
[C---:B------:R-:W-:Y:S08]  /*2ba0*/  HMMA.16816.F32 R28, R8.reuse, R12, R112 ;  /* 0x0000000c081c723c */ /* 0x040ff00000001870 */
[----:B------:R-:W-:Y:S01]  /*2bb0*/  HMMA.16816.F32 R84, R8, R14, R84 ;  /* 0x0000000e0854723c */ /* 0x000fe20000001854 */
[----:B------:R-:W-:Y:S04]  /*2bc0*/  LDSM.16.M88.4 R12, [R232+0xa100] ;  /* 0x00a10000e80c783b */ /* 0x000fe80000000200 */
[----:B------:R-:W-:Y:S03]  /*2bd0*/  LDSM.16.M88.4 R8, [R234+0xa100] ;  /* 0x00a10000ea08783b */ /* 0x000fe60000000200 */
[C---:B-----5:R-:W-:Y:S01]  /*2be0*/  HMMA.16816.F32 R112, R4.reuse, R48, R44 ;  /* 0x000000300470723c */ /* 0x060fe2000000182c */
[----:B------:R-:W1:Y:S07]  /*2bf0*/  LDSM.16.M88.4 R44, [R230+0x4900] ;  /* 0x00490000e62c783b */ /* 0x000e6e0000000200 */
[C---:B------:R-:W-:Y:S01]  /*2c00*/  HMMA.16816.F32 R108, R4.reuse, R50, R40 ;  /* 0x00000032046c723c */ /* 0x040fe20000001828 */
[----:B------:R-:W2:Y:S07]  /*2c10*/  LDSM.16.M88.4 R40, [R230+0x5100] ;  /* 0x00510000e628783b */ /* 0x000eae0000000200 */
[C---:B------:R-:W-:Y:S01]  /*2c20*/  HMMA.16816.F32 R104, R4.reuse, R60, R36 ;  /* 0x0000003c0468723c */ /* 0x040fe20000001824 */
[----:B------:R-:W3:Y:S07]  /*2c30*/  LDSM.16.M88.4 R36, [R230+0x5900] ;  /* 0x00590000e624783b */ /* 0x000eee0000000200 */
[C---:B------:R-:W-:Y:S08]  /*2c40*/  HMMA.16816.F32 R116, R4.reuse, R52, R80 ;  /* 0x000000340474723c */ /* 0x040ff00000001850 */
[----:B------:R-:W-:Y:S08]  /*2c50*/  HMMA.16816.F32 R80, R4, R54, R56 ;  /* 0x000000360450723c */ /* 0x000ff00000001838 */
[C---:B------:R-:W-:Y:S08]  /*2c60*/  HMMA.16816.F32 R100, R20.reuse, R52, R76 ;  /* 0x000000341464723c */ /* 0x040ff0000000184c */
[----:B------:R-:W-:Y:S08]  /*2c70*/  HMMA.16816.F32 R96, R20, R54, R72 ;  /* 0x000000361460723c */ /* 0x000ff00000001848 */
[----:B------:R-:W-:Y:S01]  /*2c80*/  HMMA.16816.F32 R56, R4, R62, R68 ;  /* 0x0000003e0438723c */ /* 0x000fe20000001844 */
[----:B------:R-:W-:Y:S07]  /*2c90*/  LDSM.16.M88.4 R4, [R236+0xc100] ;  /* 0x00c10000ec04783b */ /* 0x000fee0000000200 */
[C---:B------:R-:W-:Y:S08]  /*2ca0*/  HMMA.16816.F32 R92, R20.reuse, R48, R64 ;  /* 0x00000030145c723c */ /* 0x040ff00000001840 */
[C---:B------:R-:W-:Y:S01]  /*2cb0*/  HMMA.16816.F32 R88, R20.reuse, R50, R32 ;  /* 0x000000321458723c */ /* 0x040fe20000001820 */
[----:B------:R-:W4:Y:S07]  /*2cc0*/  LDSM.16.M88.4 R32, [R229+0x1800] ;  /* 0x00180000e520783b */ /* 0x000f2e0000000200 */
[C---:B------:R-:W-:Y:S01]  /*2cd0*/  HMMA.16816.F32 R64, R20.reuse, R60, R28 ;  /* 0x0000003c1440723c */ /* 0x040fe2000000181c */
[----:B------:R-:W5:Y:S07]  /*2ce0*/  LDSM.16.M88.4 R28, [R229+0x2000] ;  /* 0x00200000e51c783b */ /* 0x000f6e0000000200 */
[----:B------:R-:W-:Y:S01]  /*2cf0*/  HMMA.16816.F32 R60, R20, R62, R84 ;  /* 0x0000003e143c723c */ /* 0x000fe20000001854 */
[----:B------:R-:W3:Y:S01]  /*2d00*/  LDSM.16.M88.4 R20, [R229+0x2800] ;  /* 0x00280000e514783b */ /* 0x000ee20000000200 */
[----:B------:R-:W-:-:S06]  /*2d10*/  DEPBAR.LE SB0, 0x0 ;  /* 0x000080000000791a */ /* 0x000fcc0000000000 */
[C---:B-1----:R-:W-:Y:S08]  /*2d20*/  HMMA.16816.F32 R84, R16.reuse, R44, R116 ;  /* 0x0000002c1054723c */ /* 0x042ff00000001874 */
[----:B------:R-:W-:Y:S08]  /*2d30*/  HMMA.16816.F32 R80, R16, R46, R80 ;  /* 0x0000002e1050723c */ /* 0x000ff00000001850 */
[C---:B------:R-:W-:Y:S08]  /*2d40*/  HMMA.16816.F32 R52, R12.reuse, R44, R100 ;  /* 0x0000002c0c34723c */ /* 0x040ff00000001864 */
[----:B------:R-:W-:Y:S08]  /*2d50*/  HMMA.16816.F32 R48, R12, R46, R96 ;  /* 0x0000002e0c30723c */ /* 0x000ff00000001860 */
[C---:B--2---:R-:W-:Y:S08]  /*2d60*/  HMMA.16816.F32 R76, R16.reuse, R40, R112 ;  /* 0x00000028104c723c */ /* 0x044ff00000001870 */
[C---:B------:R-:W-:Y:S08]  /*2d70*/  HMMA.16816.F32 R72, R16.reuse, R42, R108 ;  /* 0x0000002a1048723c */ /* 0x040ff0000000186c */
[C---:B---3--:R-:W-:Y:S08]  /*2d80*/  HMMA.16816.F32 R68, R16.reuse, R36, R104 ;  /* 0x000000241044723c */ /* 0x048ff00000001868 */
[----:B------:R-:W-:Y:S08]  /*2d90*/  HMMA.16816.F32 R56, R16, R38, R56 ;  /* 0x000000261038723c */ /* 0x000ff00000001838 */
[C---:B------:R-:W-:Y:S08]  /*2da0*/  HMMA.16816.F32 R44, R12.reuse, R40, R92 ;  /* 0x000000280c2c723c */ /* 0x040ff0000000185c */
[C---:B------:R-:W-:Y:S08]  /*2db0*/  HMMA.16816.F32 R40, R12.reuse, R42, R88 ;  /* 0x0000002a0c28723c */ /* 0x040ff00000001858 */
[C---:B------:R-:W-:Y:S08]  /*2dc0*/  HMMA.16816.F32 R16, R12.reuse, R36, R64 ;  /* 0x000000240c10723c */ /* 0x040ff00000001840 */
[----:B------:R-:W-:Y:S08]  /*2dd0*/  HMMA.16816.F32 R12, R12, R38, R60 ;  /* 0x000000260c0c723c */ /* 0x000ff0000000183c */
[C---:B----4-:R-:W-:Y:S08]  /*2de0*/  HMMA.16816.F32 R84, R4.reuse, R32, R84 ;  /* 0x000000200454723c */ /* 0x050ff00000001854 */
[----:B------:R-:W-:Y:S08]  /*2df0*/  HMMA.16816.F32 R80, R4, R34, R80 ;  /* 0x000000220450723c */ /* 0x000ff00000001850 */
[C---:B------:R-:W-:Y:S08]  /*2e00*/  HMMA.16816.F32 R52, R8.reuse, R32, R52 ;  /* 0x000000200834723c */ /* 0x040ff00000001834 */
[----:B------:R-:W-:Y:S08]  /*2e10*/  HMMA.16816.F32 R48, R8, R34, R48 ;  /* 0x000000220830723c */ /* 0x000ff00000001830 */
[C---:B-----5:R-:W-:Y:S08]  /*2e20*/  HMMA.16816.F32 R76, R4.reuse, R28, R76 ;  /* 0x0000001c044c723c */ /* 0x060ff0000000184c */
[C---:B------:R-:W-:Y:S08]  /*2e30*/  HMMA.16816.F32 R72, R4.reuse, R30, R72 ;  /* 0x0000001e0448723c */ /* 0x040ff00000001848 */
[C---:B------:R-:W-:Y:S08]  /*2e40*/  HMMA.16816.F32 R68, R4.reuse, R20, R68 ;  /* 0x000000140444723c */ /* 0x040ff00000001844 */
[----:B------:R-:W-:Y:S08]  /*2e50*/  HMMA.16816.F32 R60, R4, R22, R56 ;  /* 0x00000016043c723c */ /* 0x000ff00000001838 */
[C---:B------:R-:W-:Y:S08]  /*2e60*/  HMMA.16816.F32 R44, R8.reuse, R28, R44 ;  /* 0x0000001c082c723c */ /* 0x040ff0000000182c */
[C---:B------:R-:W-:Y:S08]  /*2e70*/  HMMA.16816.F32 R40, R8.reuse, R30, R40 ;  /* 0x0000001e0828723c */ /* 0x040ff00000001828 */
[C---:B------:R-:W-:Y:S08]  /*2e80*/  HMMA.16816.F32 R36, R8.reuse, R20, R16 ;  /* 0x000000140824723c */ /* 0x040ff00000001810 */
[----:B------:R-:W-:Y:S01]  /*2e90*/  HMMA.16816.F32 R32, R8, R22, R12 ;  /* 0x000000160820723c */ /* 0x000fe2000000180c */
[----:B------:R-:W-:Y:S06]  /*2ea0*/  BAR.SYNC.DEFER_BLOCKING 0x0 ;  /* 0x0000000000007b1d */ /* 0x000fec0000010000 */
[----:B------:R-:W-:Y:S05]  /*2eb0*/  @!P0 BRA `(.L_x_449) ;  /* 0x000001a000008947 */ /* 0x000fea0003800000 */
        /* <DEDUP_REMOVED lines=10> */
[----:B------:R-:W-:Y:S02]  /*2f60*/  IADD3 R6, P5, R4, UR4, RZ ;  /* 0x0000000404067c10 */ /* 0x000fe4000ffbe0ff */
[----:B------:R-:W-:Y:S02]  /*2f70*/  IADD3 R10, P2, P1, R7, 0x80, R4 ;  /* 0x00000080070a7810 */ /* 0x000fe4000795e004 */
[----:B------:R-:W-:Y:S02]  /*2f80*/  LEA.HI.X R5, R8, c[0x0][0x1cc], R5, 0x1, P0 ;  /* 0x0000730008057a11 */ /* 0x000fe400000f0c05 */
[----:B------:R-:W-:-:S02]  /*2f90*/  IADD3 R8, P0, R6, UR4, RZ ;  /* 0x0000000406087c10 */ /* 0x000fc4000ff1e0ff */
[----:B------:R-:W-:Y:S01]  /*2fa0*/  IADD3.X R7, R5, UR6, RZ, P5, !PT ;  /* 0x0000000605077c10 */ /* 0x000fe2000affe4ff */
[----:B------:R-:W-:Y:S01]  /*2fb0*/  @!PT LDS RZ, [RZ] ;  /* 0x00000000fffff984 */ /* 0x000fe20000000800 */
[----:B------:R-:W-:Y:S01]  /*2fc0*/  @!PT LDS RZ, [RZ] ;  /* 0x00000000fffff984 */ /* 0x000fe20000000800 */
[----:B------:R-:W-:Y:S01]  /*2fd0*/  @!PT LDS RZ, [RZ] ;  /* 0x00000000fffff984 */ /* 0x000fe20000000800 */
[----:B------:R1:W-:Y:S01]  /*2fe0*/  LDGSTS.E.BYPASS.LTC128B.128 [R243+0x3100], [R4.64], !P4 ;  /* 0x0310000004f37fae */ /* 0x0003e2000e101d4e */
[----:B------:R-:W-:Y:S02]  /*2ff0*/  IADD3.X R11, RZ, UR6, R5, P2, P1 ;  /* 0x00000006ff0b7c10 */ /* 0x000fe400097e2405 */
[----:B------:R-:W-:Y:S01]  /*3000*/  IADD3.X R9, R7, UR6, RZ, P0, !PT ;  /* 0x0000000607097c10 */ /* 0x000fe200087fe4ff */
[----:B------:R1:W-:Y:S04]  /*3010*/  LDGSTS.E.BYPASS.LTC128B.128 [R243+0x4900], [R4.64+0x80], !P3 ;  /* 0x0490008004f37fae */ /* 0x0003e8000d901d4e */
[----:B------:R1:W-:Y:S04]  /*3020*/  LDGSTS.E.BYPASS.LTC128B.128 [R243+0x3900], [R6.64], !P4 ;  /* 0x0390000006f37fae */ /* 0x0003e8000e101d4e */
[----:B------:R1:W-:Y:S04]  /*3030*/  LDGSTS.E.BYPASS.LTC128B.128 [R243+0x5100], [R10.64], !P3 ;  /* 0x051000000af37fae */ /* 0x0003e8000d901d4e */
[----:B------:R1:W-:Y:S04]  /*3040*/  LDGSTS.E.BYPASS.LTC128B.128 [R243+0x4100], [R8.64], !P4 ;  /* 0x0410000008f37fae */ /* 0x0003e8000e101d4e */
[----:B------:R1:W-:Y:S02]  /*3050*/  LDGSTS.E.BYPASS.LTC128B.128 [R243+0x5900], [R8.64+0x80], !P3 ;  /* 0x0590008008f37fae */ /* 0x0003e4000d901d4e */
.L_x_449:
[----:B-1----:R-:W-:Y:S01]  /*3060*/  FMUL.FTZ R4, R53, c[0x0][0x320] ;  /* 0x0000c80035047a20 */ /* 0x002fe20000410000 */
[----:B------:R-:W-:Y:S01]  /*3070*/  SHF.R.S32.HI R7, RZ, 0x1f, R123 ;  /* 0x0000001fff077819 */ /* 0x000fe2000001147b */
[----:B------:R-:W-:Y:S01]  /*3080*/  FMUL.FTZ R5, R44, c[0x0][0x320] ;  /* 0x0000c8002c057a20 */ /* 0x000fe20000410000 */
[----:B------:R-:W-:Y:S01]  /*3090*/  LEA.HI R6, R126, R132, RZ, 0x2 ;  /* 0x000000847e067211 */ /* 0x000fe200078f10ff */
[----:B------:R1:W2:Y:S01]  /*30a0*/  MUFU.TANH R25, R4 ;  /* 0x0000000400197308 */ /* 0x0002a20000002400 */
[----:B------:R-:W-:Y:S01]  /*30b0*/  FMUL.FTZ R8, R45, c[0x0][0x320] ;  /* 0x0000c8002d087a20 */ /* 0x000fe20000410000 */
[----:B------:R-:W-:Y:S01]  /*30c0*/  PLOP3.LUT P1, PT, PT, PT, UP3, 0x80, 0x0 ;  /* 0x000000000000781c */ /* 0x000fe20003f2f038 */
[----:B------:R-:W-:Y:S01]  /*30d0*/  FMUL.FTZ R10, R40, c[0x0][0x320] ;  /* 0x0000c800280a7a20 */ /* 0x000fe20000410000 */
[----:B------:R-:W-:Y:S01]  /*30e0*/  LOP3.LUT R6, R6, 0xfffffffc, RZ, 0xc0, !PT ;  /* 0xfffffffc06067812 */ /* 0x000fe200078ec0ff */
[----:B------:R-:W-:Y:S01]  /*30f0*/  ULDC UR6, c[0x0][0x324] ;  /* 0x0000c90000067ab9 */ /* 0x000fe20000000800 */
[----:B------:R-:W-:Y:S01]  /*3100*/  PLOP3.LUT P0, PT, PT, PT, UP3, 0x80, 0x0 ;  /* 0x000000000000781c */ /* 0x000fe20003f0f038 */
[----:B------:R-:W-:Y:S01]  /*3110*/  ULOP3.LUT UR6, URZ, UR6, URZ, 0x33, !UPT ;  /* 0x000000063f067292 */ /* 0x000fe2000f8e333f */
[----:B------:R3:W4:Y:S01]  /*3120*/  MUFU.TANH R20, R5 ;  /* 0x0000000500147308 */ /* 0x0007220000002400 */
[----:B------:R-:W-:Y:S01]  /*3130*/  IMAD.IADD R6, R132, 0x1, -R6 ;  /* 0x0000000184067824 */ /* 0x000fe200078e0a06 */
[----:B------:R-:W0:Y:S01]  /*3140*/  LDGDEPBAR ;  /* 0x00000000000079af */ /* 0x000e220000000000 */
[----:B-1----:R-:W-:-:S05]  /*3150*/  FMUL.FTZ R4, R48, c[0x0][0x320] ;  /* 0x0000c80030047a20 */ /* 0x002fca0000410000 */
[----:B------:R-:W1:Y:S01]  /*3160*/  MUFU.TANH R17, R8 ;  /* 0x0000000800117308 */ /* 0x000e620000002400 */
[----:B---3--:R-:W-:-:S07]  /*3170*/  LEA.HI R5, R7, R123, RZ, 0x2 ;  /* 0x0000007b07057211 */ /* 0x008fce00078f10ff */
[----:B------:R3:W1:Y:S01]  /*3180*/  MUFU.TANH R23, R4 ;  /* 0x0000000400177308 */ /* 0x0006620000002400 */
[----:B------:R-:W-:-:S05]  /*3190*/  LOP3.LUT R5, R5, 0xffffffc, RZ, 0xc0, !PT ;  /* 0x0ffffffc05057812 */ /* 0x000fca00078ec0ff */
[----:B------:R-:W-:Y:S01]  /*31a0*/  IMAD.IADD R9, R123, 0x1, -R5 ;  /* 0x000000017b097824 */ /* 0x000fe200078e0a05 */
[----:B------:R-:W-:Y:S01]  /*31b0*/  LEA.HI R5, R6, R6, RZ, 0x1 ;  /* 0x0000000606057211 */ /* 0x000fe200078f08ff */
[----:B------:R5:W1:Y:S01]  /*31c0*/  MUFU.TANH R16, R10 ;  /* 0x0000000a00107308 */ /* 0x000a620000002400 */
[----:B---3--:R-:W-:-:S07]  /*31d0*/  FMUL.FTZ R4, R49, c[0x0][0x320] ;  /* 0x0000c80031047a20 */ /* 0x008fce0000410000 */
[----:B------:R3:W1:Y:S01]  /*31e0*/  MUFU.TANH R21, R4 ;  /* 0x0000000400157308 */ /* 0x0006620000002400 */
[----:B-----5:R-:W-:-:S07]  /*31f0*/  FMUL.FTZ R10, R36, c[0x0][0x320] ;  /* 0x0000c800240a7a20 */ /* 0x020fce0000410000 */
[----:B------:R5:W1:Y:S01]  /*3200*/  MUFU.TANH R14, R10 ;  /* 0x0000000a000e7308 */ /* 0x000a620000002400 */
[----:B---3--:R-:W-:-:S05]  /*3210*/  LOP3.LUT R4, R124, 0xffffffe0, RZ, 0xc0, !PT ;  /* 0xffffffe07c047812 */ /* 0x008fca00078ec0ff */
[----:B------:R-:W-:-:S05]  /*3220*/  IMAD.IADD R4, R132, 0x1, -R4 ;  /* 0x0000000184047824 */ /* 0x000fca00078e0a04 */
[----:B------:R-:W-:-:S04]  /*3230*/  SHF.R.S32.HI R7, RZ, 0x1f, R4 ;  /* 0x0000001fff077819 */ /* 0x000fc80000011404 */
[----:B------:R-:W-:-:S04]  /*3240*/  LEA.HI R7, R7, R4, RZ, 0x2 ;  /* 0x0000000407077211 */ /* 0x000fc800078f10ff */
[C---:B------:R-:W-:Y:S02]  /*3250*/  LEA.HI.SX32 R8, R7.reuse, UR17, 0x1e ;  /* 0x0000001107087c11 */ /* 0x040fe4000f8ff2ff */
[----:B------:R-:W-:-:S03]  /*3260*/  LOP3.LUT R7, R7, 0x7ffffffc, RZ, 0xc0, !PT ;  /* 0x7ffffffc07077812 */ /* 0x000fc600078ec0ff */
[----:B------:R-:W-:Y:S01]  /*3270*/  IMAD R11, R9, 0x10, R8 ;  /* 0x00000010090b7824 */ /* 0x000fe200078e0208 */
[C---:B------:R-:W-:Y:S01]  /*3280*/  SHF.L.U32 R8, R5.reuse, 0x5, RZ ;  /* 0x0000000505087819 */ /* 0x040fe200000006ff */
[----:B------:R-:W-:Y:S01]  /*3290*/  IMAD.IADD R4, R4, 0x1, -R7 ;  /* 0x0000000104047824 */ /* 0x000fe200078e0a07 */
[----:B------:R-:W-:Y:S02]  /*32a0*/  LOP3.LUT R9, R5, 0x1ffffffe, RZ, 0xc0, !PT ;  /* 0x1ffffffe05097812 */ /* 0x000fe400078ec0ff */
[----:B------:R-:W-:Y:S01]  /*32b0*/  LOP3.LUT R5, R8, 0xffffffc0, RZ, 0xc0, !PT ;  /* 0xffffffc008057812 */ /* 0x000fe200078ec0ff */
[----:B------:R-:W-:Y:S01]  /*32c0*/  IMAD.SHL.U32 R22, R4, 0x2, RZ ;  /* 0x0000000204167824 */ /* 0x000fe200078e00ff */
[----:B------:R-:W-:Y:S01]  /*32d0*/  IADD3.X R7, R24, c[0x0][0x1d0], RZ, PT, !PT ;  /* 0x0000740018077a10 */ /* 0x000fe20003ffe4ff */
[----:B------:R-:W-:Y:S02]  /*32e0*/  IMAD.IADD R6, R6, 0x1, -R9 ;  /* 0x0000000106067824 */ /* 0x000fe400078e0a09 */
[----:B------:R-:W-:Y:S01]  /*32f0*/  IMAD.IADD R5, R5, 0x1, R11 ;  /* 0x0000000105057824 */ /* 0x000fe200078e020b */
[----:B------:R-:W-:-:S02]  /*3300*/  IADD3 R4, R7, -c[0x0][0x168], -R22 ;  /* 0x80005a0007047a10 */ /* 0x000fc40007ffe816 */
[----:B------:R-:W-:Y:S01]  /*3310*/  IADD3 R18, -R22, c[0x0][0x1d0], R24 ;  /* 0x0000740016127a10 */ /* 0x000fe20007ffe118 */
[----:B------:R-:W-:Y:S01]  /*3320*/  IMAD R12, R6, 0x8, R5 ;  /* 0x00000008060c7824 */ /* 0x000fe200078e0205 */
[C---:B------:R-:W-:Y:S01]  /*3330*/  IADD3 R15, R4.reuse, c[0x0][0x328], RZ ;  /* 0x0000ca00040f7a10 */ /* 0x040fe20007ffe0ff */
[----:B------:R-:W-:Y:S01]  /*3340*/  FMUL.FTZ R5, R37, c[0x0][0x320] ;  /* 0x0000c80025057a20 */ /* 0x000fe20000410000 */
[----:B------:R-:W-:Y:S01]  /*3350*/  IADD3 R19, R4, UR6, RZ ;  /* 0x0000000604137c10 */ /* 0x000fe2000fffe0ff */
[----:B------:R-:W-:Y:S01]  /*3360*/  @P1 IMAD.HI.U32 R6, R12, c[0x0][0x2c8], RZ ;  /* 0x0000b2000c061a27 */ /* 0x000fe200078e00ff */
[----:B-----5:R-:W-:Y:S01]  /*3370*/  MOV R10, R12 ;  /* 0x0000000c000a7202 */ /* 0x020fe20000000f00 */
[----:B------:R3:W1:Y:S01]  /*3380*/  MUFU.TANH R13, R5 ;  /* 0x00000005000d7308 */ /* 0x0006620000002400 */
[----:B------:R5:W-:Y:S02]  /*3390*/  STL [R1+0x20], R12 ;  /* 0x0000200c01007387 */ /* 0x000be40000100800 */
[----:B------:R-:W-:-:S02]  /*33a0*/  @P0 SHF.R.U32.HI R10, RZ, c[0x0][0x2cc], R6 ;  /* 0x0000b300ff0a0a19 */ /* 0x000fc40000011606 */
[----:B------:R-:W-:Y:S01]  /*33b0*/  PLOP3.LUT P0, PT, PT, PT, UP2, 0x40, 0x0 ;  /* 0x000000000000781c */ /* 0x000fe20003f0e828 */
[----:B------:R1:W-:Y:S04]  /*33c0*/  STL [R1+0xc], R22 ;  /* 0x00000c1601007387 */ /* 0x0003e80000100800 */
[----:B------:R-:W2:Y:S01]  /*33d0*/  SHFL.IDX PT, R6, R10, RZ, 0x1c1f ;  /* 0x001c1fff0a067589 */ /* 0x000ea200000e0000 */
[----:B---3--:R-:W-:-:S04]  /*33e0*/  FMUL.FTZ R5, R32, c[0x0][0x320] ;  /* 0x0000c80020057a20 */ /* 0x008fc80000410000 */
[----:B-----5:R3:W3:Y:S01]  /*33f0*/  MUFU.TANH R12, R5 ;  /* 0x00000005000c7308 */ /* 0x0206e20000002400 */
[----:B-1----:R-:W-:Y:S01]  /*3400*/  IADD3 R22, R24, -R22, RZ ;  /* 0x8000001618167210 */ /* 0x002fe20007ffe0ff */
[----:B--2---:R-:W-:Y:S02]  /*3410*/  IMAD.IADD R4, R19, 0x1, R6 ;  /* 0x0000000113047824 */ /* 0x004fe400078e0206 */
[----:B---3--:R-:W-:-:S04]  /*3420*/  FMUL.FTZ R5, R33, c[0x0][0x320] ;  /* 0x0000c80021057a20 */ /* 0x008fc80000410000 */
[----:B------:R1:W2:Y:S02]  /*3430*/  MUFU.TANH R11, R5 ;  /* 0x00000005000b7308 */ /* 0x0002a40000002400 */
[----:B-1----:R-:W-:-:S06]  /*3440*/  FMUL.FTZ R5, R52, c[0x0][0x320] ;  /* 0x0000c80034057a20 */ /* 0x002fcc0000410000 */
[----:B------:R1:W3:Y:S02]  /*3450*/  MUFU.TANH R9, R5 ;  /* 0x0000000500097308 */ /* 0x0002e40000002400 */
[----:B-1----:R-:W-:-:S06]  /*3460*/  FMUL.FTZ R5, R41, c[0x0][0x320] ;  /* 0x0000c80029057a20 */ /* 0x002fcc0000410000 */
[----:B------:R1:W1:Y:S02]  /*3470*/  MUFU.TANH R8, R5 ;  /* 0x0000000500087308 */ /* 0x0002640000002400 */
[----:B-1----:R-:W-:-:S05]  /*3480*/  IMAD.IADD R5, R15, 0x1, R6 ;  /* 0x000000010f057824 */ /* 0x002fca00078e0206 */
[----:B------:R-:W-:Y:S01]  /*3490*/  IMNMX R5, R5, R18, PT ;  /* 0x0000001205057217 */ /* 0x000fe20003800200 */
        /* <DEDUP_REMOVED lines=13> */
.L_x_452:
[----:B------:R-:W-:-:S04]  /*3570*/  MOV R7, c[0x0][0x32c] ;  /* 0x0000cb0000077a02 */ /* 0x000fc80000000f00 */
[----:B------:R-:W-:-:S13]  /*3580*/  ISETP.NE.AND P0, PT, R7, 0x1, PT ;  /* 0x000000010700780c */ /* 0x000fda0003f05270 */
[----:B------:R-:W-:-:S05]  /*3590*/  @P0 IMAD.HI.U32 R7, R6, c[0x0][0x330], RZ ;  /* 0x0000cc0006070a27 */ /* 0x000fca00078e00ff */
[----:B------:R-:W-:Y:S02]  /*35a0*/  @P0 SHF.R.U32.HI R6, RZ, c[0x0][0x334], R7 ;  /* 0x0000cd00ff060a19 */ /* 0x000fe40000011607 */
.L_x_453:
[----:B------:R-:W-:Y:S05]  /*35b0*/  BSYNC B0 ;  /* 0x0000000000007941 */ /* 0x000fea0003800000 */
.L_x_451:
[----:B------:R-:W-:-:S05]  /*35c0*/  IMAD R6, R6, c[0x0][0x32c], R22 ;  /* 0x0000cb0006067a24 */ /* 0x000fca00078e0216 */
[----:B------:R-:W-:Y:S02]  /*35d0*/  IADD3 R7, R6, c[0x0][0x32c], RZ ;  /* 0x0000cb0006077a10 */ /* 0x000fe40007ffe0ff */
[----:B------:R-:W-:Y:S02]  /*35e0*/  IMNMX R4, R4, R6, !PT ;  /* 0x0000000604047217 */ /* 0x000fe40007800200 */
[----:B------:R-:W-:Y:S02]  /*35f0*/  IMNMX R5, R5, R7, PT ;  /* 0x0000000705057217 */ /* 0x000fe40003800200 */
.L_x_450:
[C---:B--234-:R-:W-:Y:S01]  /*3600*/  ISETP.GE.AND P0, PT, R24.reuse, 0x2, PT ;  /* 0x000000021800780c */ /* 0x05cfe20003f06270 */
[----:B------:R-:W1:Y:S01]  /*3610*/  SHFL.IDX PT, R6, R10, 0x1, 0x1c1f ;  /* 0x003c1f000a067f89 */ /* 0x000e6200000e0000 */
[----:B------:R-:W-:Y:S02]  /*3620*/  ISETP.GE.AND P2, PT, R24, 0xa, PT ;  /* 0x0000000a1800780c */ /* 0x000fe40003f46270 */
[----:B------:R-:W-:Y:S02]  /*3630*/  P2R R31, PR, RZ, 0x1 ;  /* 0x00000001ff1f7803 */ /* 0x000fe40000000000 */
[----:B------:R-:W-:-:S02]  /*3640*/  ISETP.GT.AND P0, PT, R4, 0x1, !P0 ;  /* 0x000000010400780c */ /* 0x000fc40004704270 */
[----:B------:R-:W-:Y:S02]  /*3650*/  ISETP.GE.AND P1, PT, R24, 0x9, PT ;  /* 0x000000091800780c */ /* 0x000fe40003f26270 */
[----:B------:R-:W-:Y:S02]  /*3660*/  ISETP.LT.OR P0, PT, R5, 0x2, P0 ;  /* 0x000000020500780c */ /* 0x000fe40000701670 */
[----:B------:R-:W-:Y:S02]  /*3670*/  P2R R30, PR, RZ, 0x2 ;  /* 0x00000002ff1e7803 */ /* 0x000fe40000000000 */
[----:B------:R-:W-:Y:S02]  /*3680*/  FSEL R41, R25, -INF , !P0 ;  /* 0xff80000019297808 */ /* 0x000fe40004000000 */
[----:B------:R-:W-:Y:S02]  /*3690*/  ISETP.GT.AND P0, PT, R4, 0x9, !P2 ;  /* 0x000000090400780c */ /* 0x000fe40005704270 */
[----:B------:R-:W-:-:S02]  /*36a0*/  P2R R29, PR, RZ, 0x4 ;  /* 0x00000004ff1d7803 */ /* 0x000fc40000000000 */
[----:B------:R-:W-:Y:S02]  /*36b0*/  ISETP.LT.OR P0, PT, R5, 0xa, P0 ;  /* 0x0000000a0500780c */ /* 0x000fe40000701670 */
[----:B------:R-:W-:Y:S02]  /*36c0*/  ISETP.GT.AND P1, PT, R4, 0x8, !P1 ;  /* 0x000000080400780c */ /* 0x000fe40004f24270 */
[----:B------:R-:W-:Y:S02]  /*36d0*/  ISETP.GE.AND P2, PT, R24, 0x11, PT ;  /* 0x000000111800780c */ /* 0x000fe40003f46270 */
[----:B------:R-:W-:Y:S02]  /*36e0*/  FSEL R44, R21, -INF , !P0 ;  /* 0xff800000152c7808 */ /* 0x000fe40004000000 */
[----:B------:R-:W-:Y:S02]  /*36f0*/  ISETP.LT.OR P1, PT, R5, 0x9, P1 ;  /* 0x000000090500780c */ /* 0x000fe40000f21670 */
[----:B------:R-:W-:-:S02]  /*3700*/  ISETP.GT.AND P0, PT, R4, 0x10, !P2 ;  /* 0x000000100400780c */ /* 0x000fc40005704270 */
[----:B------:R-:W-:Y:S02]  /*3710*/  FSEL R45, R23, -INF , !P1 ;  /* 0xff800000172d7808 */ /* 0x000fe40004800000 */
        /* <DEDUP_REMOVED lines=11> */
[----:B------:R-:W-:Y:S02]  /*37d0*/  ISETP.GE.AND P1, PT, R24, 0x1a, PT ;  /* 0x0000001a1800780c */ /* 0x000fe40003f26270 */
[----:B------:R-:W-:Y:S02]  /*37e0*/  FSEL R57, R16, -INF , !P0 ;  /* 0xff80000010397808 */ /* 0x000fe40004000000 */
[----:B------:R-:W-:Y:S02]  /*37f0*/  ISETP.GT.AND P0, PT, R4, 0x19, !P1 ;  /* 0x000000190400780c */ /* 0x000fe40004f04270 */
[C---:B------:R-:W-:Y:S02]  /*3800*/  ISETP.GE.AND P6, PT, R24.reuse, 0x21, PT ;  /* 0x000000211800780c */ /* 0x040fe40003fc6270 */
[----:B------:R-:W-:Y:S02]  /*3810*/  ISETP.LT.OR P0, PT, R5, 0x1a, P0 ;  /* 0x0000001a0500780c */ /* 0x000fe40000701670 */
[----:B------:R-:W-:-:S02]  /*3820*/  ISETP.GE.AND P5, PT, R24, 0x22, PT ;  /* 0x000000221800780c */ /* 0x000fc40003fa6270 */
[----:B------:R-:W-:Y:S02]  /*3830*/  FSEL R58, R8, -INF , !P0 ;  /* 0xff800000083a7808 */ /* 0x000fe40004000000 */
[----:B------:R-:W-:Y:S02]  /*3840*/  ISETP.GT.AND P0, PT, R4, 0x20, !P6 ;  /* 0x000000200400780c */ /* 0x000fe40007704270 */
[----:B------:R-:W-:Y:S02]  /*3850*/  P2R R28, PR, RZ, 0x4 ;  /* 0x00000004ff1c7803 */ /* 0x000fe40000000000 */
[----:B------:R-:W-:Y:S02]  /*3860*/  ISETP.LT.OR P0, PT, R5, 0x21, P0 ;  /* 0x000000210500780c */ /* 0x000fe40000701670 */
[----:B------:R-:W-:Y:S02]  /*3870*/  ISETP.GE.AND P2, PT, R24, 0x29, PT ;  /* 0x000000291800780c */ /* 0x000fe40003f46270 */
[----:B------:R-:W-:-:S02]  /*3880*/  FSEL R171, R14, -INF , !P0 ;  /* 0xff8000000eab7808 */ /* 0x000fc40004000000 */
[----:B------:R-:W-:Y:S02]  /*3890*/  ISETP.GT.AND P0, PT, R4, 0x21, !P5 ;  /* 0x000000210400780c */ /* 0x000fe40006f04270 */
[----:B------:R-:W-:Y:S02]  /*38a0*/  P2R R32, PR, RZ, 0x2 ;  /* 0x00000002ff207803 */ /* 0x000fe40000000000 */
[----:B------:R-:W-:Y:S02]  /*38b0*/  ISETP.LT.OR P0, PT, R5, 0x22, P0 ;  /* 0x000000220500780c */ /* 0x000fe40000701670 */
[----:B------:R-:W-:Y:S02]  /*38c0*/  ISETP.GE.AND P1, PT, R24, 0x1, PT ;  /* 0x000000011800780c */ /* 0x000fe40003f26270 */
[----:B------:R-:W-:Y:S02]  /*38d0*/  FSEL R170, R13, -INF , !P0 ;  /* 0xff8000000daa7808 */ /* 0x000fe40004000000 */
[----:B------:R-:W-:-:S02]  /*38e0*/  ISETP.GT.AND P0, PT, R4, 0x28, !P2 ;  /* 0x000000280400780c */ /* 0x000fc40005704270 */
[----:B------:R-:W-:Y:S02]  /*38f0*/  P2R R25, PR, RZ, 0x2 ;  /* 0x00000002ff197803 */ /* 0x000fe40000000000 */
[----:B------:R-:W-:-:S04]  /*3900*/  ISETP.LT.OR P0, PT, R5, 0x29, P0 ;  /* 0x000000290500780c */ /* 0x000fc80000701670 */
[----:B------:R-:W-:Y:S02]  /*3910*/  FSEL R169, R12, -INF , !P0 ;  /* 0xff8000000ca97808 */ /* 0x000fe40004000000 */
[----:B------:R-:W-:Y:S02]  /*3920*/  ISETP.GT.AND P0, PT, R4, RZ, !P1 ;  /* 0x000000ff0400720c */ /* 0x000fe40004f04270 */
[----:B------:R-:W-:Y:S02]  /*3930*/  ISETP.GE.AND P1, PT, R24, 0x2a, PT ;  /* 0x0000002a1800780c */ /* 0x000fe40003f26270 */
[----:B------:R-:W-:-:S04]  /*3940*/  ISETP.LT.OR P0, PT, R5, 0x1, P0 ;  /* 0x000000010500780c */ /* 0x000fc80000701670 */
[----:B------:R-:W-:Y:S02]  /*3950*/  FSEL R40, R9, -INF , !P0 ;  /* 0xff80000009287808 */ /* 0x000fe40004000000 */
[----:B------:R-:W-:Y:S01]  /*3960*/  ISETP.GT.AND P0, PT, R4, 0x29, !P1 ;  /* 0x000000290400780c */ /* 0x000fe20004f04270 */
[----:B------:R-:W-:-:S03]  /*3970*/  FMUL.FTZ R4, R54, c[0x0][0x320] ;  /* 0x0000c80036047a20 */ /* 0x000fc60000410000 */
[----:B------:R-:W-:Y:S01]  /*3980*/  ISETP.LT.OR P0, PT, R5, 0x2a, P0 ;  /* 0x0000002a0500780c */ /* 0x000fe20000701670 */
[----:B------:R2:W3:Y:S01]  /*3990*/  MUFU.TANH R24, R4 ;  /* 0x0000000400187308 */ /* 0x0004e20000002400 */
[----:B------:R-:W-:Y:S02]  /*39a0*/  FMUL.FTZ R5, R55, c[0x0][0x320] ;  /* 0x0000c80037057a20 */ /* 0x000fe40000410000 */
[----:B------:R-:W-:Y:S02]  /*39b0*/  FSEL R168, R11, -INF , !P0 ;  /* 0xff8000000ba87808 */ /* 0x000fe40004000000 */
[----:B------:R-:W-:-:S03]  /*39c0*/  PLOP3.LUT P0, PT, PT, PT, UP2, 0x40, 0x0 ;  /* 0x000000000000781c */ /* 0x000fc60003f0e828 */
[----:B------:R1:W4:Y:S01]  /*39d0*/  MUFU.TANH R13, R5 ;  /* 0x00000005000d7308 */ /* 0x0003220000002400 */
[----:B--2---:R-:W-:-:S07]  /*39e0*/  FMUL.FTZ R4, R46, c[0x0][0x320] ;  /* 0x0000c8002e047a20 */ /* 0x004fce0000410000 */
[----:B------:R2:W2:Y:S01]  /*39f0*/  MUFU.TANH R23, R4 ;  /* 0x0000000400177308 */ /* 0x0004a20000002400 */
[----:B-1----:R-:W-:-:S05]  /*3a00*/  IMAD.IADD R5, R15, 0x1, R6 ;  /* 0x000000010f057824 */ /* 0x002fca00078e0206 */
[----:B------:R-:W-:Y:S01]  /*3a10*/  IMNMX R5, R5, R18, PT ;  /* 0x0000001205057217 */ /* 0x000fe20003800200 */
[----:B--2---:R-:W-:-:S04]  /*3a20*/  FMUL.FTZ R4, R47, c[0x0][0x320] ;  /* 0x0000c8002f047a20 */ /* 0x004fc80000410000 */
[----:B------:R1:W2:Y:S02]  /*3a30*/  MUFU.TANH R21, R4 ;  /* 0x0000000400157308 */ /* 0x0002a40000002400 */
        /* <DEDUP_REMOVED lines=16> */
[----:B-1----:R-:W-:Y:S01]  /*3b40*/  IMAD.IADD R4, R19, 0x1, R6 ;  /* 0x0000000113047824 */ /* 0x002fe200078e0206 */
        /* <DEDUP_REMOVED lines=13> */
.L_x_456:
[----:B------:R-:W-:-:S04]  /*3c20*/  MOV R7, c[0x0][0x32c] ;  /* 0x0000cb0000077a02 */ /* 0x000fc80000000f00 */
[----:B------:R-:W-:-:S13]  /*3c30*/  ISETP.NE.AND P0, PT, R7, 0x1, PT ;  /* 0x000000010700780c */ /* 0x000fda0003f05270 */
[----:B------:R-:W-:-:S05]  /*3c40*/  @P0 IMAD.HI.U32 R7, R6, c[0x0][0x330], RZ ;  /* 0x0000cc0006070a27 */ /* 0x000fca00078e00ff */
[----:B------:R-:W-:Y:S02]  /*3c50*/  @P0 SHF.R.U32.HI R6, RZ, c[0x0][0x334], R7 ;  /* 0x0000cd00ff060a19 */ /* 0x000fe40000011607 */
.L_x_457:
[----:B------:R-:W-:Y:S05]  /*3c60*/  BSYNC B0 ;  /* 0x0000000000007941 */ /* 0x000fea0003800000 */
.L_x_455:
[----:B------:R-:W-:-:S05]  /*3c70*/  IMAD R6, R6, c[0x0][0x32c], R22 ;  /* 0x0000cb0006067a24 */ /* 0x000fca00078e0216 */
[----:B------:R-:W-:Y:S02]  /*3c80*/  IADD3 R7, R6, c[0x0][0x32c], RZ ;  /* 0x0000cb0006077a10 */ /* 0x000fe40007ffe0ff */
[----:B------:R-:W-:Y:S02]  /*3c90*/  IMNMX R4, R4, R6, !PT ;  /* 0x0000000604047217 */ /* 0x000fe40007800200 */
[----:B------:R-:W-:Y:S02]  /*3ca0*/  IMNMX R5, R5, R7, PT ;  /* 0x0000000705057217 */ /* 0x000fe40003800200 */
.L_x_454:
[----:B--234-:R-:W-:Y:S01]  /*3cb0*/  ISETP.NE.AND P0, PT, R31, RZ, PT ;  /* 0x000000ff1f00720c */ /* 0x01cfe20003f05270 */
[----:B------:R-:W1:Y:S03]  /*3cc0*/  SHFL.IDX PT, R6, R10, 0x2, 0x1c1f ;  /* 0x005c1f000a067f89 */ /* 0x000e6600000e0000 */
        /* <DEDUP_REMOVED lines=36> */
[----:B------:R-:W-:-:S04]  /*3f10*/  ISETP.NE.AND P0, PT, R25, RZ, PT ;  /* 0x000000ff1900720c */ /* 0x000fc80003f05270 */
[----:B------:R-:W-:-:S04]  /*3f20*/  ISETP.GT.AND P0, PT, R4, RZ, !P0 ;  /* 0x000000ff0400720c */ /* 0x000fc80004704270 */
        /* <DEDUP_REMOVED lines=46> */
.L_x_460:
[----:B------:R-:W-:-:S04]  /*4210*/  MOV R7, c[0x0][0x32c] ;  /* 0x0000cb0000077a02 */ /* 0x000fc80000000f00 */
[----:B------:R-:W-:-:S13]  /*4220*/  ISETP.NE.AND P0, PT, R7, 0x1, PT ;  /* 0x000000010700780c */ /* 0x000fda0003f05270 */
[----:B------:R-:W-:-:S05]  /*4230*/  @P0 IMAD.HI.U32 R7, R6, c[0x0][0x330], RZ ;  /* 0x0000cc0006070a27 */ /* 0x000fca00078e00ff */
[----:B------:R-:W-:Y:S02]  /*4240*/  @P0 SHF.R.U32.HI R6, RZ, c[0x0][0x334], R7 ;  /* 0x0000cd00ff060a19 */ /* 0x000fe40000011607 */
.L_x_461:
[----:B------:R-:W-:Y:S05]  /*4250*/  BSYNC B0 ;  /* 0x0000000000007941 */ /* 0x000fea0003800000 */
.L_x_459:
[----:B------:R-:W-:-:S05]  /*4260*/  IMAD R6, R6, c[0x0][0x32c], R22 ;  /* 0x0000cb0006067a24 */ /* 0x000fca00078e0216 */
[----:B------:R-:W-:Y:S02]  /*4270*/  IADD3 R7, R6, c[0x0][0x32c], RZ ;  /* 0x0000cb0006077a10 */ /* 0x000fe40007ffe0ff */
[----:B------:R-:W-:Y:S02]  /*4280*/  IMNMX R4, R4, R6, !PT ;  /* 0x0000000604047217 */ /* 0x000fe40007800200 */
[----:B------:R-:W-:Y:S02]  /*4290*/  IMNMX R5, R5, R7, PT ;  /* 0x0000000705057217 */ /* 0x000fe40003800200 */
.L_x_458:
[----:B--234-:R-:W-:-:S04]  /*42a0*/  ISETP.NE.AND P0, PT, R31, RZ, PT ;  /* 0x000000ff1f00720c */ /* 0x01cfc80003f05270 */
        /* <DEDUP_REMOVED lines=43> */
[----:B------:R1:W2:Y:S01]  /*4560*/  MUFU.TANH R24, R4 ;  /* 0x0000000400187308 */ /* 0x0002a20000002400 */
[----:B------:R-:W-:Y:S02]  /*4570*/  FMUL.FTZ R5, R62, c[0x0][0x320] ;  /* 0x0000c8003e057a20 */ /* 0x000fe40000410000 */
[----:B------:R-:W-:Y:S02]  /*4580*/  FSEL R175, R12, -INF , !P0 ;  /* 0xff8000000caf7808 */ /* 0x000fe40004000000 */
[----:B------:R-:W-:-:S03]  /*4590*/  PLOP3.LUT P0, PT, PT, PT, UP2, 0x40, 0x0 ;  /* 0x000000000000781c */ /* 0x000fc60003f0e828 */
[----:B------:R3:W4:Y:S01]  /*45a0*/  MUFU.TANH R59, R5 ;  /* 0x00000005003b7308 */ /* 0x0007220000002400 */
[----:B-1----:R-:W-:-:S07]  /*45b0*/  FMUL.FTZ R4, R74, c[0x0][0x320] ;  /* 0x0000c8004a047a20 */ /* 0x002fce0000410000 */
[----:B------:R1:W1:Y:S01]  /*45c0*/  MUFU.TANH R16, R4 ;  /* 0x0000000400107308 */ /* 0x0002620000002400 */
[----:B---3--:R-:W-:-:S07]  /*45d0*/  FMUL.FTZ R5, R63, c[0x0][0x320] ;  /* 0x0000c8003f057a20 */ /* 0x008fce0000410000 */
[----:B------:R3:W2:Y:S01]  /*45e0*/  MUFU.TANH R55, R5 ;  /* 0x0000000500377308 */ /* 0x0006a20000002400 */
        /* <DEDUP_REMOVED lines=10> */
[----:B---3--:R-:W-:Y:S02]  /*4690*/  FMUL.FTZ R5, R70, c[0x0][0x320] ;  /* 0x0000c80046057a20 */ /* 0x008fe40000410000 */
[----:B-1----:R-:W-:-:S05]  /*46a0*/  FMUL.FTZ R4, R83, c[0x0][0x320] ;  /* 0x0000c80053047a20 */ /* 0x002fca0000410000 */
[----:B------:R1:W3:Y:S02]  /*46b0*/  MUFU.TANH R12, R4 ;  /* 0x00000004000c7308 */ /* 0x0002e40000002400 */
[----:B-1----:R-:W-:-:S06]  /*46c0*/  FMUL.FTZ R4, R78, c[0x0][0x320] ;  /* 0x0000c8004e047a20 */ /* 0x002fcc0000410000 */
[----:B------:R1:W1:Y:S02]  /*46d0*/  MUFU.TANH R11, R4 ;  /* 0x00000004000b7308 */ /* 0x0002640000002400 */
[----:B-1----:R1:W5:Y:S06]  /*46e0*/  SHFL.IDX PT, R4, R10, 0x3, 0x1c1f ;  /* 0x007c1f000a047f89 */ /* 0x00236c00000e0000 */
[----:B-1----:R1:W1:Y:S01]  /*46f0*/  MUFU.TANH R10, R5 ;  /* 0x00000005000a7308 */ /* 0x0022620000002400 */
[--C-:B-----5:R-:W-:Y:S02]  /*4700*/  IMAD.IADD R9, R15, 0x1, R4.reuse ;  /* 0x000000010f097824 */ /* 0x120fe400078e0204 */
[----:B------:R-:W-:-:S03]  /*4710*/  IMAD.IADD R8, R19, 0x1, R4 ;  /* 0x0000000113087824 */ /* 0x000fc600078e0204 */
[----:B------:R-:W-:Y:S01]  /*4720*/  IMNMX R9, R9, R18, PT ;  /* 0x0000001209097217 */ /* 0x000fe20003800200 */
[----:B------:R-:W-:Y:S05]  /*4730*/  @P0 BRA `(.L_x_462) ;  /* 0x0000015000000947 */ /* 0x000fea0003800000 */
[----:B--234-:R-:W-:Y:S01]  /*4740*/  IADD3 R4, R4, c[0x0][0x1d0], RZ ;  /* 0x0000740004047a10 */ /* 0x01cfe20007ffe0ff */
[----:B------:R-:W-:Y:S03]  /*4750*/  BSSY B0, `(.L_x_463) ;  /* 0x000000f000007945 */ /* 0x000fe60003800000 */
[----:B------:R-:W-:-:S04]  /*4760*/  IADD3 R4, R4, -c[0x0][0x168], RZ ;  /* 0x80005a0004047a10 */ /* 0x000fc80007ffe0ff */
[----:B------:R-:W-:-:S13]  /*4770*/  ISETP.GT.AND P0, PT, R4, -0x1, PT ;  /* 0xffffffff0400780c */ /* 0x000fda0003f04270 */
[----:B------:R-:W-:Y:S05]  /*4780*/  @P0 BRA `(.L_x_464) ;  /* 0x0000007000000947 */ /* 0x000fea0003800000 */
[----:B-1----:R-:W-:Y:S01]  /*4790*/  IMAD.MOV.U32 R5, RZ, RZ, c[0x0][0x32c] ;  /* 0x0000cb00ff057624 */ /* 0x002fe200078e00ff */
[----:B------:R-:W-:-:S04]  /*47a0*/  LOP3.LUT R4, RZ, R4, RZ, 0x33, !PT ;  /* 0x00000004ff047212 */ /* 0x000fc800078e33ff */
[----:B------:R-:W-:-:S13]  /*47b0*/  ISETP.NE.AND P0, PT, R5, 0x1, PT ;  /* 0x000000010500780c */ /* 0x000fda0003f05270 */
[----:B------:R-:W-:-:S05]  /*47c0*/  @P0 IMAD.HI.U32 R5, R4, c[0x0][0x330], RZ ;  /* 0x0000cc0004050a27 */ /* 0x000fca00078e00ff */
[----:B------:R-:W-:-:S04]  /*47d0*/  @P0 SHF.R.U32.HI R4, RZ, c[0x0][0x334], R5 ;  /* 0x0000cd00ff040a19 */ /* 0x000fc80000011605 */
[----:B------:R-:W-:Y:S01]  /*47e0*/  LOP3.LUT R4, RZ, R4, RZ, 0x33, !PT ;  /* 0x00000004ff047212 */ /* 0x000fe200078e33ff */
[----:B------:R-:W-:Y:S05]  /*47f0*/  BRA `(.L_x_465) ;  /* 0x0000004000007947 */ /* 0x000fea0003800000 */
.L_x_464:
[----:B-1----:R-:W-:-:S04]  /*4800*/  MOV R5, c[0x0][0x32c] ;  /* 0x0000cb0000057a02 */ /* 0x002fc80000000f00 */
[----:B------:R-:W-:-:S13]  /*4810*/  ISETP.NE.AND P0, PT, R5, 0x1, PT ;  /* 0x000000010500780c */ /* 0x000fda0003f05270 */
[----:B------:R-:W-:-:S05]  /*4820*/  @P0 IMAD.HI.U32 R5, R4, c[0x0][0x330], RZ ;  /* 0x0000cc0004050a27 */ /* 0x000fca00078e00ff */
[----:B------:R-:W-:Y:S02]  /*4830*/  @P0 SHF.R.U32.HI R4, RZ, c[0x0][0x334], R5 ;  /* 0x0000cd00ff040a19 */ /* 0x000fe40000011605 */
.L_x_465:
[----:B------:R-:W-:Y:S05]  /*4840*/  BSYNC B0 ;  /* 0x0000000000007941 */ /* 0x000fea0003800000 */
.L_x_463:
[----:B------:R-:W-:-:S05]  /*4850*/  IMAD R4, R4, c[0x0][0x32c], R22 ;  /* 0x0000cb0004047a24 */ /* 0x000fca00078e0216 */
[----:B------:R-:W-:Y:S02]  /*4860*/  IADD3 R5, R4, c[0x0][0x32c], RZ ;  /* 0x0000cb0004057a10 */ /* 0x000fe40007ffe0ff */
[----:B------:R-:W-:Y:S02]  /*4870*/  IMNMX R8, R8, R4, !PT ;  /* 0x0000000408087217 */ /* 0x000fe40007800200 */
[----:B------:R-:W-:Y:S02]  /*4880*/  IMNMX R9, R9, R5, PT ;  /* 0x0000000509097217 */ /* 0x000fe40003800200 */
.L_x_462:
[----:B--234-:R-:W-:Y:S01]  /*4890*/  FMNMX.FTZ R137, R40, R41, !PT ;  /* 0x0000002928897209 */ /* 0x01cfe20007810000 */
[----:B------:R-:W-:Y:S01]  /*48a0*/  STL [R1+0x68], R234 ;  /* 0x000068ea01007387 */ /* 0x000fe20000100800 */
[----:B------:R-:W-:Y:S01]  /*48b0*/  FMNMX.FTZ R136, R33, R34, !PT ;  /* 0x0000002221887209 */ /* 0x000fe20007810000 */
[----:B------:R-:W-:Y:S01]  /*48c0*/  IMAD.SHL.U32 R225, R0, 0x2, RZ ;  /* 0x0000000200e17824 */ /* 0x000fe200078e00ff */
[----:B------:R-:W-:Y:S01]  /*48d0*/  FMNMX.FTZ R137, R45, R137, !PT ;  /* 0x000000892d897209 */ /* 0x000fe20007810000 */
[----:B------:R-:W-:Y:S01]  /*48e0*/  STL [R1+0x64], R233 ;  /* 0x000064e901007387 */ /* 0x000fe20000100800 */
[----:B------:R-:W-:Y:S01]  /*48f0*/  FMNMX.FTZ R136, R36, R136, !PT ;  /* 0x0000008824887209 */ /* 0x000fe20007810000 */
[----:B------:R-:W-:Y:S01]  /*4900*/  IMAD R226, R3, 0x2, R225 ;  /* 0x0000000203e27824 */ /* 0x000fe200078e02e1 */
[----:B------:R-:W-:Y:S01]  /*4910*/  FMNMX.FTZ R137, R44, R137, !PT ;  /* 0x000000892c897209 */ /* 0x000fe20007810000 */
[----:B------:R-:W-:Y:S01]  /*4920*/  STL [R1+0x60], R232 ;  /* 0x000060e801007387 */ /* 0x000fe20000100800 */
[----:B------:R-:W-:Y:S01]  /*4930*/  ISETP.NE.AND P0, PT, R31, RZ, PT ;  /* 0x000000ff1f00720c */ /* 0x000fe20003f05270 */
[----:B------:R-:W-:Y:S01]  /*4940*/  IMAD R227, R2, 0x2, R226 ;  /* 0x0000000202e37824 */ /* 0x000fe200078e02e2 */
[----:B------:R-:W-:Y:S01]  /*4950*/  FMNMX.FTZ R137, R53, R137, !PT ;  /* 0x0000008935897209 */ /* 0x000fe20007810000 */
[----:B------:R-:W-:Y:S01]  /*4960*/  STL [R1+0x5c], R231 ;  /* 0x00005ce701007387 */ /* 0x000fe20000100800 */
[----:B------:R-:W-:Y:S01]  /*4970*/  FMNMX.FTZ R136, R37, R136, !PT ;  /* 0x0000008825887209 */ /* 0x000fe20007810000 */
[----:B------:R-:W-:Y:S01]  /*4980*/  ULDC.64 UR4, c[0x0][0x2c8] ;  /* 0x0000b20000047ab9 */ /* 0x000fe20000000a00 */
[----:B------:R-:W-:Y:S01]  /*4990*/  FMNMX.FTZ R137, R56, R137, !PT ;  /* 0x0000008938897209 */ /* 0x000fe20007810000 */
[----:B------:R-:W-:Y:S01]  /*49a0*/  STL [R1+0x58], R230 ;  /* 0x000058e601007387 */ /* 0x000fe20000100800 */
[----:B------:R-:W-:-:S02]  /*49b0*/  ISETP.GT.AND P0, PT, R8, 0x1, !P0 ;  /* 0x000000010800780c */ /* 0x000fc40004704270 */
[----:B------:R-:W-:Y:S01]  /*49c0*/  FMNMX.FTZ R137, R57, R137, !PT ;  /* 0x0000008939897209 */ /* 0x000fe20007810000 */
[----:B------:R-:W-:Y:S01]  /*49d0*/  STL [R1+0x54], R229 ;  /* 0x000054e501007387 */ /* 0x000fe20000100800 */
[----:B------:R-:W-:Y:S02]  /*49e0*/  FMNMX.FTZ R136, R38, R136, !PT ;  /* 0x0000008826887209 */ /* 0x000fe40007810000 */
[----:B------:R-:W-:Y:S01]  /*49f0*/  FMNMX.FTZ R137, R58, R137, !PT ;  /* 0x000000893a897209 */ /* 0x000fe20007810000 */
[----:B------:R-:W-:Y:S01]  /*4a00*/  STL [R1+0x50], R224 ;  /* 0x000050e001007387 */ /* 0x000fe20000100800 */
[----:B------:R-:W-:Y:S02]  /*4a10*/  ISETP.LT.OR P0, PT, R9, 0x2, P0 ;  /* 0x000000020900780c */ /* 0x000fe40000701670 */
[----:B------:R-:W-:Y:S01]  /*4a20*/  FMNMX.FTZ R137, R171, R137, !PT ;  /* 0x00000089ab897209 */ /* 0x000fe20007810000 */
[----:B------:R-:W-:Y:S01]  /*4a30*/  LDSM.16.MT88.4 R48, [R227+0x100] ;  /* 0x00010000e330783b */ /* 0x000fe20000004200 */
[----:B------:R-:W-:-:S02]  /*4a40*/  FMNMX.FTZ R136, R39, R136, !PT ;  /* 0x0000008827887209 */ /* 0x000fc40007810000 */
[----:B------:R-:W-:Y:S01]  /*4a50*/  FMNMX.FTZ R137, R170, R137, !PT ;  /* 0x00000089aa897209 */ /* 0x000fe20007810000 */
[----:B------:R-:W-:Y:S01]  /*4a60*/  LDSM.16.MT88.4 R68, [R225+0x1900] ;  /* 0x00190000e144783b */ /* 0x000fe20000004200 */
[----:B------:R-:W-:Y:S02]  /*4a70*/  FSEL R43, R14, -INF , !P0 ;  /* 0xff8000000e2b7808 */ /* 0x000fe40004000000 */
[----:B------:R-:W-:Y:S01]  /*4a80*/  FMNMX.FTZ R137, R169, R137, !PT ;  /* 0x00000089a9897209 */ /* 0x000fe20007810000 */
[----:B------:R-:W-:Y:S01]  /*4a90*/  LDSM.16.MT88.4 R76, [R226+0x1900] ;  /* 0x00190000e24c783b */ /* 0x000fe20000004200 */
[----:B------:R-:W-:Y:S02]  /*4aa0*/  FMNMX.FTZ R136, R52, R136, !PT ;  /* 0x0000008834887209 */ /* 0x000fe40007810000 */
[----:B------:R-:W-:Y:S01]  /*4ab0*/  FMNMX.FTZ R137, R168, R137, !PT ;  /* 0x00000089a8897209 */ /* 0x000fe20007810000 */
[----:B------:R-:W-:Y:S01]  /*4ac0*/  LDSM.16.MT88.4 R116, [R227+0x1900] ;  /* 0x00190000e374783b */ /* 0x000fe20000004200 */
[----:B------:R-:W-:-:S02]  /*4ad0*/  ISETP.NE.AND P0, PT, R30, RZ, PT ;  /* 0x000000ff1e00720c */ /* 0x000fc40003f05270 */
[----:B------:R-:W-:Y:S01]  /*4ae0*/  FMNMX.FTZ R136, R54, R136, !PT ;  /* 0x0000008836887209 */ /* 0x000fe20007810000 */
[----:B------:R-:W2:Y:S01]  /*4af0*/  SHFL.BFLY PT, R4, R137, 0x2, 0x1f ;  /* 0x0c401f0089047f89 */ /* 0x000ea200000e0000 */
[----:B------:R-:W-:Y:S02]  /*4b00*/  ISETP.GT.AND P0, PT, R8, 0x8, !P0 ;  /* 0x000000080800780c */ /* 0x000fe40004704270 */
[----:B------:R-:W-:Y:S01]  /*4b10*/  FMNMX.FTZ R136, R160, R136, !PT ;  /* 0x00000088a0887209 */ /* 0x000fe20007810000 */
[----:B------:R-:W-:Y:S01]  /*4b20*/  LDSM.16.MT88.4 R72, [R225+0x900] ;  /* 0x00090000e148783b */ /* 0x000fe20000004200 */
[----:B------:R-:W-:Y:S02]  /*4b30*/  ISETP.LT.OR P0, PT, R9, 0x9, P0 ;  /* 0x000000090900780c */ /* 0x000fe40000701670 */
[----:B------:R-:W-:Y:S01]  /*4b40*/  FMNMX.FTZ R136, R161, R136, !PT ;  /* 0x00000088a1887209 */ /* 0x000fe20007810000 */
[----:B------:R-:W-:Y:S01]  /*4b50*/  LDSM.16.MT88.4 R64, [R226+0x900] ;  /* 0x00090000e240783b */ /* 0x000fe20000004200 */
[----:B------:R-:W-:-:S02]  /*4b60*/  FSEL R105, R13, -INF , !P0 ;  /* 0xff8000000d697808 */ /* 0x000fc40004000000 */
[----:B------:R-:W-:Y:S02]  /*4b70*/  ISETP.NE.AND P0, PT, R29, RZ, PT ;  /* 0x000000ff1d00720c */ /* 0x000fe40003f05270 */
[----:B------:R-:W-:Y:S02]  /*4b80*/  FMNMX.FTZ R136, R163, R136, !PT ;  /* 0x00000088a3887209 */ /* 0x000fe40007810000 */
[----:B------:R-:W-:Y:S02]  /*4b90*/  ISETP.GT.AND P0, PT, R8, 0x9, !P0 ;  /* 0x000000090800780c */ /* 0x000fe40004704270 */
[----:B------:R-:W-:Y:S02]  /*4ba0*/  FMNMX.FTZ R136, R162, R136, !PT ;  /* 0x00000088a2887209 */ /* 0x000fe40007810000 */
[----:B------:R-:W-:Y:S02]  /*4bb0*/  ISETP.LT.OR P0, PT, R9, 0xa, P0 ;  /* 0x0000000a0900780c */ /* 0x000fe40000701670 */
[----:B------:R-:W-:-:S02]  /*4bc0*/  LEA R228, R2, R225, 0x1 ;  /* 0x000000e102e47211 */ /* 0x000fc400078e08ff */
[----:B------:R-:W-:Y:S02]  /*4bd0*/  FSEL R104, R12, -INF , !P0 ;  /* 0xff8000000c687808 */ /* 0x000fe40004000000 */
[----:B--2---:R-:W-:Y:S01]  /*4be0*/  FMNMX.FTZ R137, R137, R4, !PT ;  /* 0x0000000489897209 */ /* 0x004fe20007810000 */
[----:B------:R-:W-:Y:S01]  /*4bf0*/  LDSM.16.MT88.4 R60, [R228+0x900] ;  /* 0x00090000e43c783b */ /* 0x000fe20000004200 */
[----:B------:R-:W-:Y:S02]  /*4c00*/  ISETP.NE.AND P0, PT, R28, RZ, PT ;  /* 0x000000ff1c00720c */ /* 0x000fe40003f05270 */
[C---:B------:R-:W-:Y:S01]  /*4c10*/  ISETP.GT.AND P6, PT, R8.reuse, 0x20, !P6 ;  /* 0x000000200800780c */ /* 0x040fe200077c4270 */
[----:B------:R-:W2:Y:S01]  /*4c20*/  SHFL.BFLY PT, R4, R137, 0x1, 0x1f ;  /* 0x0c201f0089047f89 */ /* 0x000ea200000e0000 */
[C---:B------:R-:W-:Y:S02]  /*4c30*/  ISETP.GT.AND P0, PT, R8.reuse, 0x10, !P0 ;  /* 0x000000100800780c */ /* 0x040fe40004704270 */
[----:B------:R-:W-:Y:S01]  /*4c40*/  ISETP.GT.AND P2, PT, R8, 0x28, !P2 ;  /* 0x000000280800780c */ /* 0x000fe20005744270 */
[----:B------:R-:W-:Y:S01]  /*4c50*/  LDSM.16.MT88.4 R28, [R226+0x100] ;  /* 0x00010000e21c783b */ /* 0x000fe20000004200 */
[----:B------:R-:W-:-:S02]  /*4c60*/  ISETP.LT.OR P0, PT, R9, 0x11, P0 ;  /* 0x000000110900780c */ /* 0x000fc40000701670 */
[C---:B------:R-:W-:Y:S01]  /*4c70*/  ISETP.GT.AND P5, PT, R8.reuse, 0x21, !P5 ;  /* 0x000000210800780c */ /* 0x040fe20006fa4270 */
[----:B------:R-:W-:Y:S01]  /*4c80*/  LDSM.16.MT88.4 R84, [R228+0x1900] ;  /* 0x00190000e454783b */ /* 0x000fe20000004200 */
[----:B------:R-:W-:Y:S02]  /*4c90*/  FSEL R132, R11, -INF , !P0 ;  /* 0xff8000000b847808 */ /* 0x000fe40004000000 */
[----:B------:R-:W-:Y:S02]  /*4ca0*/  ISETP.NE.AND P0, PT, R27, RZ, PT ;  /* 0x000000ff1b00720c */ /* 0x000fe40003f05270 */
[C---:B------:R-:W-:Y:S02]  /*4cb0*/  ISETP.GT.AND P1, PT, R8.reuse, 0x29, !P1 ;  /* 0x000000290800780c */ /* 0x040fe40004f24270 */
[----:B------:R-:W-:Y:S02]  /*4cc0*/  ISETP.GT.AND P0, PT, R8, 0x11, !P0 ;  /* 0x000000110800780c */ /* 0x000fe40004704270 */
[----:B------:R-:W-:-:S02]  /*4cd0*/  ISETP.LT.OR P6, PT, R9, 0x21, P6 ;  /* 0x000000210900780c */ /* 0x000fc400037c1670 */
[C---:B------:R-:W-:Y:S02]  /*4ce0*/  ISETP.LT.OR P0, PT, R9.reuse, 0x12, P0 ;  /* 0x000000120900780c */ /* 0x040fe40000701670 */
[----:B------:R-:W-:Y:S02]  /*4cf0*/  ISETP.LT.OR P2, PT, R9, 0x29, P2 ;  /* 0x000000290900780c */ /* 0x000fe40001741670 */
[----:B------:R-:W-:Y:S02]  /*4d00*/  FSEL R138, R7, -INF , !P0 ;  /* 0xff800000078a7808 */ /* 0x000fe40004000000 */
[----:B--2---:R-:W-:Y:S02]  /*4d10*/  FMNMX.FTZ R137, R137, R4, !PT ;  /* 0x0000000489897209 */ /* 0x004fe40007810000 */
[----:B------:R-:W2:Y:S01]  /*4d20*/  SHFL.BFLY PT, R4, R136, 0x2, 0x1f ;  /* 0x0c401f0088047f89 */ /* 0x000ea200000e0000 */
[----:B------:R-:W-:Y:S02]  /*4d30*/  ISETP.NE.AND P0, PT, R26, RZ, PT ;  /* 0x000000ff1a00720c */ /* 0x000fe40003f05270 */
[----:B------:R-:W-:Y:S01]  /*4d40*/  FMUL.FTZ R13, R137, c[0x0][0x2d0] ;  /* 0x0000b400890d7a20 */ /* 0x000fe20000410000 */
[----:B------:R-:W-:-:S02]  /*4d50*/  ISETP.LT.OR P5, PT, R9, 0x22, P5 ;  /* 0x000000220900780c */ /* 0x000fc40002fa1670 */
[----:B------:R-:W-:Y:S02]  /*4d60*/  ISETP.GT.AND P0, PT, R8, 0x18, !P0 ;  /* 0x000000180800780c */ /* 0x000fe40004704270 */
[----:B-1----:R-:W-:Y:S02]  /*4d70*/  FSEL R164, R10, -INF , !P6 ;  /* 0xff8000000aa47808 */ /* 0x002fe40007000000 */
[----:B------:R-:W-:Y:S02]  /*4d80*/  ISETP.LT.OR P0, PT, R9, 0x19, P0 ;  /* 0x000000190900780c */ /* 0x000fe40000701670 */
[----:B------:R-:W-:Y:S02]  /*4d90*/  FSEL R166, R59, -INF , !P2 ;  /* 0xff8000003ba67808 */ /* 0x000fe40005000000 */
[----:B------:R-:W-:Y:S02]  /*4da0*/  FSEL R139, R16, -INF , !P0 ;  /* 0xff800000108b7808 */ /* 0x000fe40004000000 */
[----:B------:R-:W-:-:S02]  /*4db0*/  ISETP.NE.AND P0, PT, R25, RZ, PT ;  /* 0x000000ff1900720c */ /* 0x000fc40003f05270 */
[----:B------:R-:W-:Y:S02]  /*4dc0*/  FSEL R165, R24, -INF , !P5 ;  /* 0xff80000018a57808 */ /* 0x000fe40006800000 */
[----:B------:R-:W-:Y:S01]  /*4dd0*/  ISETP.GT.AND P0, PT, R8, RZ, !P0 ;  /* 0x000000ff0800720c */ /* 0x000fe20004704270 */
[----:B------:R-:W-:Y:S01]  /*4de0*/  LDSM.16.MT88.4 R24, [R228+0x2100] ;  /* 0x00210000e418783b */ /* 0x000fe20000004200 */
[C---:B------:R-:W-:Y:S02]  /*4df0*/  ISETP.LT.OR P1, PT, R9.reuse, 0x2a, P1 ;  /* 0x0000002a0900780c */ /* 0x040fe40000f21670 */
[----:B--2---:R-:W-:Y:S02]  /*4e00*/  FMNMX.FTZ R136, R136, R4, !PT ;  /* 0x0000000488887209 */ /* 0x004fe40007810000 */
[----:B------:R-:W-:Y:S02]  /*4e10*/  ISETP.LT.OR P0, PT, R9, 0x1, P0 ;  /* 0x000000010900780c */ /* 0x000fe40000701670 */
[----:B------:R-:W-:Y:S01]  /*4e20*/  FSEL R167, R55, -INF , !P1 ;  /* 0xff80000037a77808 */ /* 0x000fe20004800000 */
[----:B------:R-:W1:Y:S01]  /*4e30*/  SHFL.BFLY PT, R4, R136, 0x1, 0x1f ;  /* 0x0c201f0088047f89 */ /* 0x000e6200000e0000 */
[----:B------:R-:W-:-:S02]  /*4e40*/  FSEL R42, R6, -INF , !P0 ;  /* 0xff800000062a7808 */ /* 0x000fc40004000000 */
[----:B------:R-:W-:Y:S02]  /*4e50*/  FSETP.NEU.FTZ.AND P0, PT, R137, -INF , PT ;  /* 0xff8000008900780b */ /* 0x000fe40003f1d000 */
[----:B------:R-:W-:Y:S02]  /*4e60*/  FMNMX.FTZ R3, R42, R43, !PT ;  /* 0x0000002b2a037209 */ /* 0x000fe40007810000 */
[----:B------:R-:W-:-:S05]  /*4e70*/  FSEL R13, R13, RZ, P0 ;  /* 0x000000ff0d0d7208 */ /* 0x000fca0000000000 */
[----:B------:R-:W-:-:S04]  /*4e80*/  FFMA.FTZ R2, R53, c[0x0][0x2d0], -R13 ;  /* 0x0000b40035027a23 */ /* 0x000fc8000001080d */
[----:B------:R2:W-:Y:S01]  /*4e90*/  MUFU.EX2 R197, R2 ;  /* 0x0000000200c57308 */ /* 0x0005e20000000800 */
[----:B-1----:R-:W-:Y:S01]  /*4ea0*/  FMNMX.FTZ R136, R136, R4, !PT ;  /* 0x0000000488887209 */ /* 0x002fe20007810000 */
[----:B------:R-:W-:-:S03]  /*4eb0*/  FFMA.FTZ R4, R40, c[0x0][0x2d0], -R13 ;  /* 0x0000b40028047a23 */ /* 0x000fc6000001080d */
[C---:B------:R-:W-:Y:S01]  /*4ec0*/  FSETP.NEU.FTZ.AND P0, PT, R136.reuse, -INF , PT ;  /* 0xff8000008800780b */ /* 0x040fe20003f1d000 */
[----:B------:R-:W-:Y:S02]  /*4ed0*/  FMUL.FTZ R12, R136, c[0x0][0x2d0] ;  /* 0x0000b400880c7a20 */ /* 0x000fe40000410000 */
[----:B------:R1:W-:Y:S01]  /*4ee0*/  MUFU.EX2 R233, R4 ;  /* 0x0000000400e97308 */ /* 0x0003e20000000800 */
[----:B--2---:R-:W-:Y:S02]  /*4ef0*/  FFMA.FTZ R2, R56, c[0x0][0x2d0], -R13 ;  /* 0x0000b40038027a23 */ /* 0x004fe4000001080d */
[----:B------:R-:W-:Y:S02]  /*4f00*/  FSEL R12, R12, RZ, P0 ;  /* 0x000000ff0c0c7208 */ /* 0x000fe40000000000 */
[----:B------:R-:W-:-:S03]  /*4f10*/  ISETP.NE.AND P0, PT, R32, RZ, PT ;  /* 0x000000ff2000720c */ /* 0x000fc60003f05270 */
[----:B------:R2:W-:Y:S01]  /*4f20*/  MUFU.EX2 R230, R2 ;  /* 0x0000000200e67308 */ /* 0x0005e20000000800 */
[----:B------:R-:W-:Y:S01]  /*4f30*/  FFMA.FTZ R0, R34, c[0x0][0x2d0], -R12 ;  /* 0x0000b40022007a23 */ /* 0x000fe2000001080c */
[----:B------:R-:W-:-:S04]  /*4f40*/  ISETP.GT.AND P0, PT, R8, 0x19, !P0 ;  /* 0x000000190800780c */ /* 0x000fc80004704270 */
[----:B------:R-:W-:Y:S02]  /*4f50*/  ISETP.LT.OR P0, PT, R9, 0x1a, P0 ;  /* 0x0000001a0900780c */ /* 0x000fe40000701670 */
[----:B------:R3:W-:Y:S01]  /*4f60*/  MUFU.EX2 R224, R0 ;  /* 0x0000000000e07308 */ /* 0x0007e20000000800 */
[----:B-1----:R-:W-:Y:S01]  /*4f70*/  FFMA.FTZ R4, R41, c[0x0][0x2d0], -R13 ;  /* 0x0000b40029047a23 */ /* 0x002fe2000001080d */
[----:B------:R-:W-:-:S06]  /*4f80*/  FSEL R40, R17, -INF , !P0 ;  /* 0xff80000011287808 */ /* 0x000fcc0004000000 */
[----:B------:R1:W-:Y:S01]  /*4f90*/  MUFU.EX2 R234, R4 ;  /* 0x0000000400ea7308 */ /* 0x0003e20000000800 */
[----:B--2---:R-:W-:Y:S01]  /*4fa0*/  FMNMX.FTZ R2, R105, R3, !PT ;  /* 0x0000000369027209 */ /* 0x004fe20007810000 */
[----:B------:R-:W-:-:S03]  /*4fb0*/  FFMA.FTZ R3, R57, c[0x0][0x2d0], -R13 ;  /* 0x0000b40039037a23 */ /* 0x000fc6000001080d */
[----:B------:R-:W-:Y:S01]  /*4fc0*/  FMNMX.FTZ R2, R104, R2, !PT ;  /* 0x0000000268027209 */ /* 0x000fe20007810000 */
[----:B---3--:R-:W-:Y:S02]  /*4fd0*/  FFMA.FTZ R0, R36, c[0x0][0x2d0], -R12 ;  /* 0x0000b40024007a23 */ /* 0x008fe4000001080c */
[----:B------:R2:W-:Y:S01]  /*4fe0*/  MUFU.EX2 R195, R3 ;  /* 0x0000000300c37308 */ /* 0x0005e20000000800 */
[----:B-1----:R-:W-:-:S07]  /*4ff0*/  FFMA.FTZ R4, R45, c[0x0][0x2d0], -R13 ;  /* 0x0000b4002d047a23 */ /* 0x002fce000001080d */
[----:B------:R1:W-:Y:S08]  /*5000*/  MUFU.EX2 R231, R0 ;  /* 0x0000000000e77308 */ /* 0x0003f00000000800 */
[----:B------:R3:W-:Y:S01]  /*5010*/  MUFU.EX2 R181, R4 ;  /* 0x0000000400b57308 */ /* 0x0007e20000000800 */
[----:B--2---:R-:W-:Y:S01]  /*5020*/  FMNMX.FTZ R3, R132, R2, !PT ;  /* 0x0000000284037209 */ /* 0x004fe20007810000 */
[----:B------:R-:W-:-:S02]  /*5030*/  FFMA.FTZ R2, R58, c[0x0][0x2d0], -R13 ;  /* 0x0000b4003a027a23 */ /* 0x000fc4000001080d */
[----:B------:R-:W-:Y:S01]  /*5040*/  LDSM.16.MT88.4 R56, [R227+0x900] ;  /* 0x00090000e338783b */ /* 0x000fe20000004200 */
[----:B-1----:R-:W-:-:S03]  /*5050*/  FFMA.FTZ R0, R37, c[0x0][0x2d0], -R12 ;  /* 0x0000b40025007a23 */ /* 0x002fc6000001080c */
[----:B------:R1:W2:Y:S01]  /*5060*/  MUFU.EX2 R180, R2 ;  /* 0x0000000200b47308 */ /* 0x0002a20000000800 */
[----:B---3--:R-:W-:-:S07]  /*5070*/  FFMA.FTZ R4, R44, c[0x0][0x2d0], -R13 ;  /* 0x0000b4002c047a23 */ /* 0x008fce000001080d */
[----:B------:R3:W4:Y:S01]  /*5080*/  MUFU.EX2 R192, R0 ;  /* 0x0000000000c07308 */ /* 0x0007220000000800 */
[----:B------:R-:W4:Y:S07]  /*5090*/  LDSM.16.MT88.4 R44, [R228+0x100] ;  /* 0x00010000e42c783b */ /* 0x000f2e0000004200 */
[----:B------:R4:W4:Y:S01]  /*50a0*/  MUFU.EX2 R194, R4 ;  /* 0x0000000400c27308 */ /* 0x0009220000000800 */
[----:B-1----:R-:W-:Y:S01]  /*50b0*/  FMNMX.FTZ R2, R138, R3, !PT ;  /* 0x000000038a027209 */ /* 0x002fe20007810000 */
[----:B------:R-:W-:Y:S01]  /*50c0*/  FFMA.FTZ R3, R38, c[0x0][0x2d0], -R12 ;  /* 0x0000b40026037a23 */ /* 0x000fe2000001080c */
[----:B--2---:R-:W-:-:S02]  /*50d0*/  F2FP.PACK_AB R10, R180, R195 ;  /* 0x000000c3b40a723e */ /* 0x004fc400000000ff */
[----:B------:R-:W-:Y:S02]  /*50e0*/  FMNMX.FTZ R2, R139, R2, !PT ;  /* 0x000000028b027209 */ /* 0x000fe40007810000 */
[----:B---3--:R-:W-:Y:S01]  /*50f0*/  FMNMX.FTZ R0, R106, R107, !PT ;  /* 0x0000006b6a007209 */ /* 0x008fe20007810000 */
[----:B------:R1:W-:Y:S01]  /*5100*/  MUFU.EX2 R198, R3 ;  /* 0x0000000300c67308 */ /* 0x0003e20000000800 */
[----:B----4-:R-:W-:Y:S02]  /*5110*/  F2FP.PACK_AB R7, R192, R231 ;  /* 0x000000e7c007723e */ /* 0x010fe400000000ff */
[----:B------:R-:W-:-:S04]  /*5120*/  FMNMX.FTZ R0, R133, R0, !PT ;  /* 0x0000000085007209 */ /* 0x000fc80007810000 */
[----:B------:R-:W-:Y:S01]  /*5130*/  FMNMX.FTZ R0, R134, R0, !PT ;  /* 0x0000000086007209 */ /* 0x000fe20007810000 */
[--C-:B------:R-:W-:Y:S01]  /*5140*/  FFMA.FTZ R4, R33, c[0x0][0x2d0], -R12.reuse ;  /* 0x0000b40021047a23 */ /* 0x100fe2000001080c */
[----:B------:R-:W-:Y:S01]  /*5150*/  F2FP.PACK_AB R6, R194, R181 ;  /* 0x000000b5c206723e */ /* 0x000fe200000000ff */
[----:B------:R-:W2:Y:S01]  /*5160*/  LDSM.16.MT88.4 R32, [R225+0x100] ;  /* 0x00010000e120783b */ /* 0x000ea20000004200 */
[----:B------:R-:W-:Y:S01]  /*5170*/  FMNMX.FTZ R0, R156, R0, !PT ;  /* 0x000000009c007209 */ /* 0x000fe20007810000 */
[----:B------:R3:W4:Y:S03]  /*5180*/  MUFU.EX2 R193, R4 ;  /* 0x0000000400c17308 */ /* 0x0007260000000800 */
[----:B------:R-:W-:Y:S02]  /*5190*/  FMNMX.FTZ R0, R157, R0, !PT ;  /* 0x000000009d007209 */ /* 0x000fe40007810000 */
[----:B-1----:R-:W-:Y:S01]  /*51a0*/  FMNMX.FTZ R3, R40, R2, !PT ;  /* 0x0000000228037209 */ /* 0x002fe20007810000 */
[----:B------:R-:W-:Y:S01]  /*51b0*/  FFMA.FTZ R2, R39, c[0x0][0x2d0], -R12 ;  /* 0x0000b40027027a23 */ /* 0x000fe2000001080c */
[----:B------:R-:W-:Y:S01]  /*51c0*/  FMNMX.FTZ R0, R158, R0, !PT ;  /* 0x000000009e007209 */ /* 0x000fe20007810000 */
[----:B------:R-:W-:Y:S01]  /*51d0*/  LDSM.16.MT88.4 R36, [R226+0x2100] ;  /* 0x00210000e224783b */ /* 0x000fe20000004200 */
[----:B------:R-:W-:Y:S01]  /*51e0*/  FMNMX.FTZ R3, R164, R3, !PT ;  /* 0x00000003a4037209 */ /* 0x000fe20007810000 */
[----:B------:R1:W1:Y:S01]  /*51f0*/  MUFU.EX2 R229, R2 ;  /* 0x0000000200e57308 */ /* 0x0002620000000800 */
[----:B------:R-:W-:-:S02]  /*5200*/  FMNMX.FTZ R0, R159, R0, !PT ;  /* 0x000000009f007209 */ /* 0x000fc40007810000 */
[----:B------:R-:W-:Y:S02]  /*5210*/  FMNMX.FTZ R3, R165, R3, !PT ;  /* 0x00000003a5037209 */ /* 0x000fe40007810000 */
[----:B------:R-:W-:Y:S02]  /*5220*/  FMNMX.FTZ R0, R172, R0, !PT ;  /* 0x00000000ac007209 */ /* 0x000fe40007810000 */
[----:B---3--:R-:W-:Y:S02]  /*5230*/  F2FP.PACK_AB R4, R234, R233 ;  /* 0x000000e9ea04723e */ /* 0x008fe400000000ff */
[----:B------:R-:W-:Y:S02]  /*5240*/  FMNMX.FTZ R0, R173, R0, !PT ;  /* 0x00000000ad007209 */ /* 0x000fe40007810000 */
[----:B----4-:R-:W-:Y:S02]  /*5250*/  F2FP.PACK_AB R5, R224, R193 ;  /* 0x000000c1e005723e */ /* 0x010fe400000000ff */
[----:B------:R-:W-:-:S02]  /*5260*/  FMNMX.FTZ R0, R174, R0, !PT ;  /* 0x00000000ae007209 */ /* 0x000fc40007810000 */
[----:B------:R-:W-:Y:S01]  /*5270*/  FMNMX.FTZ R3, R166, R3, !PT ;  /* 0x00000003a6037209 */ /* 0x000fe20007810000 */
[--C-:B-1----:R-:W-:Y:S01]  /*5280*/  FFMA.FTZ R2, R52, c[0x0][0x2d0], -R12.reuse ;  /* 0x0000b40034027a23 */ /* 0x102fe2000001080c */
[----:B------:R-:W-:Y:S01]  /*5290*/  FMNMX.FTZ R0, R175, R0, !PT ;  /* 0x00000000af007209 */ /* 0x000fe20007810000 */
[C---:B------:R-:W-:Y:S01]  /*52a0*/  HMMA.16816.F32 R140, R4.reuse, R44, RZ ;  /* 0x0000002c048c723c */ /* 0x040fe200000018ff */
[----:B------:R-:W-:Y:S01]  /*52b0*/  FMNMX.FTZ R3, R167, R3, !PT ;  /* 0x00000003a7037209 */ /* 0x000fe20007810000 */
[----:B------:R1:W-:Y:S01]  /*52c0*/  MUFU.EX2 R196, R2 ;  /* 0x0000000200c47308 */ /* 0x0003e20000000800 */
[----:B------:R-:W-:Y:S01]  /*52d0*/  F2FP.PACK_AB R9, R229, R198 ;  /* 0x000000c6e509723e */ /* 0x000fe200000000ff */
[----:B------:R-:W3:Y:S04]  /*52e0*/  SHFL.BFLY PT, R8, R0, 0x2, 0x1f ;  /* 0x0c401f0000087f89 */ /* 0x000ee800000e0000 */
[C---:B------:R-:W-:Y:S01]  /*52f0*/  HMMA.16816.F32 R148, R4.reuse, R48, RZ ;  /* 0x000000300494723c */ /* 0x040fe200000018ff */
[----:B------:R-:W4:Y:S07]  /*5300*/  SHFL.BFLY PT, R14, R3, 0x2, 0x1f ;  /* 0x0c401f00030e7f89 */ /* 0x000f2e00000e0000 */
[----:B--2---:R-:W-:Y:S01]  /*5310*/  HMMA.16816.F32 R20, R4, R32, RZ ;  /* 0x000000200414723c */ /* 0x004fe200000018ff */
[----:B-1----:R-:W-:-:S02]  /*5320*/  FFMA.FTZ R2, R54, c[0x0][0x2d0], -R12 ;  /* 0x0000b40036027a23 */ /* 0x002fc4000001080c */
[----:B------:R-:W-:Y:S02]  /*5330*/  LDSM.16.MT88.4 R52, [R225+0x2100] ;  /* 0x00210000e134783b */ /* 0x000fe40000004200 */
[----:B------:R-:W1:Y:S03]  /*5340*/  MUFU.EX2 R185, R2 ;  /* 0x0000000200b97308 */ /* 0x000e660000000800 */
[----:B------:R-:W-:Y:S01]  /*5350*/  HMMA.16816.F32 R124, R4, R28, RZ ;  /* 0x0000001c047c723c */ /* 0x000fe200000018ff */
[----:B---3--:R-:W-:Y:S02]  /*5360*/  FMNMX.FTZ R0, R0, R8, !PT ;  /* 0x0000000800007209 */ /* 0x008fe40007810000 */
[----:B------:R-:W-:-:S05]  /*5370*/  F2FP.PACK_AB R8, R230, R197 ;  /* 0x000000c5e608723e */ /* 0x000fca00000000ff */
[----:B------:R-:W-:Y:S01]  /*5380*/  HMMA.16816.F32 R144, R4, R68, RZ ;  /* 0x000000440490723c */ /* 0x000fe200000018ff */
[----:B------:R-:W2:Y:S01]  /*5390*/  SHFL.BFLY PT, R15, R0, 0x1, 0x1f ;  /* 0x0c201f00000f7f89 */ /* 0x000ea200000e0000 */
[----:B----4-:R-:W-:Y:S02]  /*53a0*/  FMNMX.FTZ R3, R3, R14, !PT ;  /* 0x0000000e03037209 */ /* 0x010fe40007810000 */
[----:B-1----:R-:W-:-:S04]  /*53b0*/  F2FP.PACK_AB R11, R185, R196 ;  /* 0x000000c4b90b723e */ /* 0x002fc800000000ff */
[----:B------:R-:W-:Y:S08]  /*53c0*/  HMMA.16816.F32 R152, R4, R76, RZ ;  /* 0x0000004c0498723c */ /* 0x000ff000000018ff */
[C---:B------:R-:W-:Y:S08]  /*53d0*/  HMMA.16816.F32 R200, R8.reuse, R60, R140 ;  /* 0x0000003c08c8723c */ /* 0x040ff0000000188c */
[----:B------:R-:W-:Y:S01]  /*53e0*/  HMMA.16816.F32 R140, R8, R56, R148 ;  /* 0x00000038088c723c */ /* 0x000fe20000001894 */
[----:B--2---:R-:W-:-:S04]  /*53f0*/  FMNMX.FTZ R135, R0, R15, !PT ;  /* 0x0000000f00877209 */ /* 0x004fc80007810000 */
[C---:B------:R-:W-:Y:S01]  /*5400*/  FSETP.NEU.FTZ.AND P0, PT, R135.reuse, -INF , PT ;  /* 0xff8000008700780b */ /* 0x040fe20003f1d000 */
[----:B------:R-:W-:Y:S02]  /*5410*/  FMUL.FTZ R0, R135, c[0x0][0x2d0] ;  /* 0x0000b40087007a20 */ /* 0x000fe40000410000 */
[----:B------:R-:W-:Y:S03]  /*5420*/  HMMA.16816.F32 R128, R4, R84, RZ ;  /* 0x000000540480723c */ /* 0x000fe600000018ff */
[----:B------:R-:W-:-:S05]  /*5430*/  FSEL R0, R0, RZ, P0 ;  /* 0x000000ff00007208 */ /* 0x000fca0000000000 */
[----:B------:R-:W-:Y:S01]  /*5440*/  HMMA.16816.F32 R120, R4, R116, RZ ;  /* 0x000000740478723c */ /* 0x000fe200000018ff */
[----:B------:R-:W-:Y:S01]  /*5450*/  FFMA.FTZ R2, R106, c[0x0][0x2d0], -R0 ;  /* 0x0000b4006a027a23 */ /* 0x000fe20000010800 */
[----:B------:R-:W-:Y:S01]  /*5460*/  MOV R41, R202 ;  /* 0x000000ca00297202 */ /* 0x000fe20000000f00 */
[----:B------:R-:W-:Y:S02]  /*5470*/  IMAD.MOV.U32 R15, RZ, RZ, R201 ;  /* 0x000000ffff0f7224 */ /* 0x000fe400078e00c9 */
[----:B------:R-:W-:-:S03]  /*5480*/  IMAD.MOV.U32 R252, RZ, RZ, R200 ;  /* 0x000000fffffc7224 */ /* 0x000fc600078e00c8 */
[----:B------:R-:W-:Y:S01]  /*5490*/  HMMA.16816.F32 R112, R4, R34, RZ ;  /* 0x000000220470723c */ /* 0x000fe200000018ff */
[----:B------:R-:W-:Y:S01]  /*54a0*/  MOV R14, R142 ;  /* 0x0000008e000e7202 */ /* 0x000fe20000000f00 */
[----:B------:R-:W-:Y:S01]  /*54b0*/  IMAD.MOV.U32 R183, RZ, RZ, R143 ;  /* 0x000000ffffb77224 */ /* 0x000fe200078e008f */
[----:B------:R-:W-:-:S05]  /*54c0*/  MOV R182, R140 ;  /* 0x0000008c00b67202 */ /* 0x000fca0000000f00 */
[C---:B------:R-:W-:Y:S08]  /*54d0*/  HMMA.16816.F32 R108, R4.reuse, R30, RZ ;  /* 0x0000001e046c723c */ /* 0x040ff000000018ff */
[C---:B------:R-:W-:Y:S08]  /*54e0*/  HMMA.16816.F32 R100, R4.reuse, R46, RZ ;  /* 0x0000002e0464723c */ /* 0x040ff000000018ff */
[C---:B------:R-:W-:Y:S08]  /*54f0*/  HMMA.16816.F32 R96, R4.reuse, R50, RZ ;  /* 0x000000320460723c */ /* 0x040ff000000018ff */
[C---:B------:R-:W-:Y:S08]  /*5500*/  HMMA.16816.F32 R92, R4.reuse, R70, RZ ;  /* 0x00000046045c723c */ /* 0x040ff000000018ff */
[C---:B------:R-:W-:Y:S08]  /*5510*/  HMMA.16816.F32 R88, R4.reuse, R78, RZ ;  /* 0x0000004e0458723c */ /* 0x040ff000000018ff */
[C---:B------:R-:W-:Y:S08]  /*5520*/  HMMA.16816.F32 R80, R4.reuse, R86, RZ ;  /* 0x000000560450723c */ /* 0x040ff000000018ff */
[----:B------:R-:W-:Y:S01]  /*5530*/  HMMA.16816.F32 R16, R4, R118, RZ ;  /* 0x000000760410723c */ /* 0x000fe200000018ff */
[----:B------:R-:W1:Y:S06]  /*5540*/  SHFL.BFLY PT, R4, R3, 0x1, 0x1f ;  /* 0x0c201f0003047f89 */ /* 0x000e6c00000e0000 */
[----:B------:R-:W-:Y:S01]  /*5550*/  IMAD.MOV.U32 R7, RZ, RZ, R141 ;  /* 0x000000ffff077224 */ /* 0x000fe200078e008d */
[C---:B------:R-:W-:Y:S01]  /*5560*/  HMMA.16816.F32 R176, R8.reuse, R72, R20 ;  /* 0x0000004808b0723c */ /* 0x040fe20000001814 */
[----:B------:R-:W2:Y:S07]  /*5570*/  LDSM.16.MT88.4 R20, [R227+0x2100] ;  /* 0x00210000e314783b */ /* 0x000eae0000004200 */
[C---:B------:R-:W-:Y:S01]  /*5580*/  HMMA.16816.F32 R188, R8.reuse, R64, R124 ;  /* 0x0000004008bc723c */ /* 0x040fe2000000187c */
[----:B------:R3:W4:Y:S06]  /*5590*/  MUFU.EX2 R125, R2 ;  /* 0x00000002007d7308 */ /* 0x00072c0000000800 */
[----:B------:R-:W-:Y:S01]  /*55a0*/  IMAD.MOV.U32 R124, RZ, RZ, R203 ;  /* 0x000000ffff7c7224 */ /* 0x000fe200078e00cb */
[----:B------:R-:W-:Y:S01]  /*55b0*/  HMMA.16816.F32 R140, R8, R52, R144 ;  /* 0x00000034088c723c */ /* 0x000fe20000001890 */
[----:B-1----:R-:W-:Y:S01]  /*55c0*/  FMNMX.FTZ R3, R3, R4, !PT ;  /* 0x0000000403037209 */ /* 0x002fe20007810000 */
[----:B------:R-:W-:-:S03]  /*55d0*/  FFMA.FTZ R4, R134, c[0x0][0x2d0], -R0 ;  /* 0x0000b40086047a23 */ /* 0x000fc60000010800 */
[----:B------:R-:W-:-:S03]  /*55e0*/  FSETP.NEU.FTZ.AND P0, PT, R3, -INF , PT ;  /* 0xff8000000300780b */ /* 0x000fc60003f1d000 */
[C---:B------:R-:W-:Y:S01]  /*55f0*/  HMMA.16816.F32 R248, R8.reuse, R36, R152 ;  /* 0x0000002408f8723c */ /* 0x040fe20000001898 */
[----:B---3--:R-:W-:Y:S02]  /*5600*/  FFMA.FTZ R2, R107, c[0x0][0x2d0], -R0 ;  /* 0x0000b4006b027a23 */ /* 0x008fe40000010800 */
[----:B----4-:R-:W-:Y:S02]  /*5610*/  IMAD.MOV.U32 R147, RZ, RZ, R125 ;  /* 0x000000ffff937224 */ /* 0x010fe400078e007d */
[----:B------:R1:W-:Y:S02]  /*5620*/  MUFU.EX2 R187, R2 ;  /* 0x0000000200bb7308 */ /* 0x0003e40000000800 */
[----:B------:R-:W-:Y:S01]  /*5630*/  MOV R153, R14 ;  /* 0x0000000e00997202 */ /* 0x000fe20000000f00 */
[----:B------:R-:W-:Y:S01]  /*5640*/  HMMA.16816.F32 R244, R8, R74, R112 ;  /* 0x0000004a08f4723c */ /* 0x000fe20000001870 */
[----:B------:R-:W-:Y:S02]  /*5650*/  IMAD.MOV.U32 R154, RZ, RZ, R15 ;  /* 0x000000ffff9a7224 */ /* 0x000fe400078e000f */
[----:B------:R-:W-:-:S02]  /*5660*/  IMAD.MOV.U32 R155, RZ, RZ, R41 ;  /* 0x000000ffff9b7224 */ /* 0x000fc400078e0029 */
[----:B------:R-:W-:Y:S01]  /*5670*/  MUFU.EX2 R14, R4 ;  /* 0x00000004000e7308 */ /* 0x000fe20000000800 */
[----:B------:R-:W-:Y:S02]  /*5680*/  IMAD.MOV.U32 R152, RZ, RZ, R7 ;  /* 0x000000ffff987224 */ /* 0x000fe400078e0007 */
[----:B------:R-:W-:Y:S01]  /*5690*/  IMAD.MOV.U32 R6, RZ, RZ, R140 ;  /* 0x000000ffff067224 */ /* 0x000fe200078e008c */
[C---:B------:R-:W-:Y:S01]  /*56a0*/  HMMA.16816.F32 R216, R8.reuse, R24, R128 ;  /* 0x0000001808d8723c */ /* 0x040fe20000001880 */
[----:B------:R-:W-:Y:S01]  /*56b0*/  IMAD.MOV.U32 R5, RZ, RZ, R141 ;  /* 0x000000ffff057224 */ /* 0x000fe200078e008d */
[----:B------:R-:W-:Y:S01]  /*56c0*/  MOV R146, R142 ;  /* 0x0000008e00927202 */ /* 0x000fe20000000f00 */
[----:B------:R-:W-:Y:S02]  /*56d0*/  IMAD.MOV.U32 R145, RZ, RZ, R143 ;  /* 0x000000ffff917224 */ /* 0x000fe400078e008f */
[----:B-1----:R-:W-:Y:S01]  /*56e0*/  FFMA.FTZ R2, R133, c[0x0][0x2d0], -R0 ;  /* 0x0000b40085027a23 */ /* 0x002fe20000010800 */
[----:B------:R-:W-:Y:S01]  /*56f0*/  MOV R133, R124 ;  /* 0x0000007c00857202 */ /* 0x000fe20000000f00 */
[----:B------:R-:W-:Y:S01]  /*5700*/  IMAD.MOV.U32 R134, RZ, RZ, R6 ;  /* 0x000000ffff867224 */ /* 0x000fe200078e0006 */
[----:B--2---:R-:W-:Y:S01]  /*5710*/  HMMA.16816.F32 R212, R8, R20, R120 ;  /* 0x0000001408d4723c */ /* 0x004fe20000001878 */
[----:B------:R1:W2:Y:S01]  /*5720*/  MUFU.EX2 R232, R2 ;  /* 0x0000000200e87308 */ /* 0x0002a20000000800 */
[----:B------:R-:W-:-:S02]  /*5730*/  MOV R131, R5 ;  /* 0x0000000500837202 */ /* 0x000fc40000000f00 */
[----:B------:R-:W-:Y:S02]  /*5740*/  MOV R129, R183 ;  /* 0x000000b700817202 */ /* 0x000fe40000000f00 */
[----:B------:R-:W-:Y:S02]  /*5750*/  MOV R130, R134 ;  /* 0x0000008600827202 */ /* 0x000fe40000000f00 */
[C---:B------:R-:W-:Y:S08]  /*5760*/  HMMA.16816.F32 R220, R8.reuse, R66, R108 ;  /* 0x0000004208dc723c */ /* 0x040ff0000000186c */
[----:B------:R-:W-:Y:S01]  /*5770*/  HMMA.16816.F32 R208, R8, R62, R100 ;  /* 0x0000003e08d0723c */ /* 0x000fe20000001864 */
[----:B-1----:R-:W-:Y:S01]  /*5780*/  FMUL.FTZ R2, R3, c[0x0][0x2d0] ;  /* 0x0000b40003027a20 */ /* 0x002fe20000410000 */
[----:B--2---:R-:W-:-:S04]  /*5790*/  F2FP.PACK_AB R6, R14, R232 ;  /* 0x000000e80e06723e */ /* 0x004fc800000000ff */
[----:B------:R-:W-:Y:S02]  /*57a0*/  FSEL R2, R2, RZ, P0 ;  /* 0x000000ff02027208 */ /* 0x000fe40000000000 */
[----:B------:R-:W-:Y:S03]  /*57b0*/  HMMA.16816.F32 R204, R8, R58, R96 ;  /* 0x0000003a08cc723c */ /* 0x000fe60000001860 */
[----:B------:R-:W-:-:S04]  /*57c0*/  FFMA.FTZ R4, R42, c[0x0][0x2d0], -R2 ;  /* 0x0000b4002a047a23 */ /* 0x000fc80000010802 */
[----:B------:R1:W-:Y:S01]  /*57d0*/  MUFU.EX2 R140, R4 ;  /* 0x00000004008c7308 */ /* 0x0003e20000000800 */
[C---:B------:R-:W-:Y:S08]  /*57e0*/  HMMA.16816.F32 R200, R8.reuse, R54, R92 ;  /* 0x0000003608c8723c */ /* 0x040ff0000000185c */
[----:B------:R-:W-:Y:S01]  /*57f0*/  HMMA.16816.F32 R148, R8, R38, R88 ;  /* 0x000000260894723c */ /* 0x000fe20000001858 */
[----:B-1----:R-:W-:-:S07]  /*5800*/  FFMA.FTZ R4, R43, c[0x0][0x2d0], -R2 ;  /* 0x0000b4002b047a23 */ /* 0x002fce0000010802 */
[C---:B------:R-:W-:Y:S01]  /*5810*/  HMMA.16816.F32 R112, R8.reuse, R26, R80 ;  /* 0x0000001a0870723c */ /* 0x040fe20000001850 */
[----:B------:R1:W2:Y:S07]  /*5820*/  MUFU.EX2 R15, R4 ;  /* 0x00000004000f7308 */ /* 0x0002ae0000000800 */
[----:B------:R-:W-:Y:S07]  /*5830*/  HMMA.16816.F32 R124, R8, R22, R16 ;  /* 0x00000016087c723c */ /* 0x000fee0000001810 */
[----:B------:R-:W-:Y:S01]  /*5840*/  FFMA.FTZ R8, R156, c[0x0][0x2d0], -R0 ;  /* 0x0000b4009c087a23 */ /* 0x000fe20000010800 */
[----:B------:R-:W-:-:S03]  /*5850*/  MOV R156, R180 ;  /* 0x000000b4009c7202 */ /* 0x000fc60000000f00 */
[----:B------:R3:W-:Y:S01]  /*5860*/  MUFU.EX2 R141, R8 ;  /* 0x00000008008d7308 */ /* 0x0007e20000000800 */
[----:B-1----:R-:W-:Y:S01]  /*5870*/  FFMA.FTZ R4, R105, c[0x0][0x2d0], -R2 ;  /* 0x0000b40069047a23 */ /* 0x002fe20000010802 */
[----:B--2---:R-:W-:-:S06]  /*5880*/  F2FP.PACK_AB R5, R15, R140 ;  /* 0x0000008c0f05723e */ /* 0x004fcc00000000ff */
[----:B------:R1:W-:Y:S01]  /*5890*/  MUFU.EX2 R142, R4 ;  /* 0x00000004008e7308 */ /* 0x0003e20000000800 */
[----:B---3--:R-:W-:Y:S02]  /*58a0*/  FFMA.FTZ R8, R157, c[0x0][0x2d0], -R0 ;  /* 0x0000b4009d087a23 */ /* 0x008fe40000010800 */
[----:B------:R-:W-:-:S05]  /*58b0*/  IMAD.MOV.U32 R157, RZ, RZ, R181 ;  /* 0x000000ffff9d7224 */ /* 0x000fca00078e00b5 */
[----:B------:R2:W-:Y:S01]  /*58c0*/  MUFU.EX2 R41, R8 ;  /* 0x0000000800297308 */ /* 0x0005e20000000800 */
[----:B-1----:R-:W-:-:S07]  /*58d0*/  FFMA.FTZ R4, R104, c[0x0][0x2d0], -R2 ;  /* 0x0000b40068047a23 */ /* 0x002fce0000010802 */
[----:B------:R1:W3:Y:S01]  /*58e0*/  MUFU.EX2 R144, R4 ;  /* 0x0000000400907308 */ /* 0x0002e20000000800 */
[----:B--2---:R-:W-:Y:S02]  /*58f0*/  FFMA.FTZ R8, R158, c[0x0][0x2d0], -R0 ;  /* 0x0000b4009e087a23 */ /* 0x004fe40000010800 */
[----:B------:R-:W-:-:S05]  /*5900*/  IMAD.MOV.U32 R158, RZ, RZ, R152 ;  /* 0x000000ffff9e7224 */ /* 0x000fca00078e0098 */
[----:B------:R2:W-:Y:S01]  /*5910*/  MUFU.EX2 R199, R8 ;  /* 0x0000000800c77308 */ /* 0x0005e20000000800 */
[----:B-1----:R-:W-:Y:S02]  /*5920*/  F2FP.PACK_AB R4, R187, R147 ;  /* 0x00000093bb04723e */ /* 0x002fe400000000ff */
[----:B---3--:R-:W-:-:S07]  /*5930*/  F2FP.PACK_AB R7, R144, R142 ;  /* 0x0000008e9007723e */ /* 0x008fce00000000ff */
[C---:B------:R-:W-:Y:S01]  /*5940*/  HMMA.16816.F32 R104, R4.reuse, R32, RZ ;  /* 0x000000200468723c */ /* 0x040fe200000018ff */
[----:B--2---:R-:W-:Y:S02]  /*5950*/  FFMA.FTZ R8, R159, c[0x0][0x2d0], -R0 ;  /* 0x0000b4009f087a23 */ /* 0x004fe40000010800 */
[----:B------:R-:W-:Y:S02]  /*5960*/  IMAD.MOV.U32 R159, RZ, RZ, R182 ;  /* 0x000000ffff9f7224 */ /* 0x000fe400078e00b6 */
[----:B------:R1:W-:Y:S03]  /*5970*/  MUFU.EX2 R186, R8 ;  /* 0x0000000800ba7308 */ /* 0x0003e60000000800 */
[C---:B------:R-:W-:Y:S08]  /*5980*/  HMMA.16816.F32 R108, R4.reuse, R34, RZ ;  /* 0x00000022046c723c */ /* 0x040ff000000018ff */
[----:B------:R-:W-:Y:S01]  /*5990*/  HMMA.16816.F32 R88, R4, R28, RZ ;  /* 0x0000001c0458723c */ /* 0x000fe200000018ff */
[----:B-1----:R-:W-:-:S07]  /*59a0*/  FFMA.FTZ R8, R132, c[0x0][0x2d0], -R2 ;  /* 0x0000b40084087a23 */ /* 0x002fce0000010802 */
[C---:B------:R-:W-:Y:S01]  /*59b0*/  HMMA.16816.F32 R80, R4.reuse, R44, RZ ;  /* 0x0000002c0450723c */ /* 0x040fe200000018ff */
[----:B------:R1:W-:Y:S07]  /*59c0*/  MUFU.EX2 R143, R8 ;  /* 0x00000008008f7308 */ /* 0x0003ee0000000800 */
[C---:B------:R-:W-:Y:S08]  /*59d0*/  HMMA.16816.F32 R32, R4.reuse, R68, RZ ;  /* 0x000000440420723c */ /* 0x040ff000000018ff */
[----:B------:R-:W-:Y:S01]  /*59e0*/  HMMA.16816.F32 R16, R4, R84, RZ ;  /* 0x000000540410723c */ /* 0x000fe200000018ff */
[----:B-1----:R-:W-:-:S04]  /*59f0*/  FFMA.FTZ R8, R138, c[0x0][0x2d0], -R2 ;  /* 0x0000b4008a087a23 */ /* 0x002fc80000010802 */
[----:B------:R1:W-:Y:S02]  /*5a00*/  MUFU.EX2 R184, R8 ;  /* 0x0000000800b87308 */ /* 0x0003e40000000800 */
[----:B------:R-:W-:Y:S01]  /*5a10*/  IMAD.MOV.U32 R84, RZ, RZ, R41 ;  /* 0x000000ffff547224 */ /* 0x000fe200078e0029 */
[----:B------:R-:W-:Y:S01]  /*5a20*/  HMMA.16816.F32 R100, R4, R30, RZ ;  /* 0x0000001e0464723c */ /* 0x000fe200000018ff */
[----:B------:R-:W-:-:S07]  /*5a30*/  IMAD.MOV.U32 R85, RZ, RZ, R193 ;  /* 0x000000ffff557224 */ /* 0x000fce00078e00c1 */
[----:B------:R-:W-:Y:S01]  /*5a40*/  HMMA.16816.F32 R96, R4, R46, RZ ;  /* 0x0000002e0460723c */ /* 0x000fe200000018ff */
[----:B-1----:R-:W-:-:S07]  /*5a50*/  FFMA.FTZ R8, R139, c[0x0][0x2d0], -R2 ;  /* 0x0000b4008b087a23 */ /* 0x002fce0000010802 */
[C---:B------:R-:W-:Y:S01]  /*5a60*/  HMMA.16816.F32 R44, R4.reuse, R48, RZ ;  /* 0x00000030042c723c */ /* 0x040fe200000018ff */
[----:B------:R1:W2:Y:S07]  /*5a70*/  MUFU.EX2 R128, R8 ;  /* 0x0000000800807308 */ /* 0x0002ae0000000800 */
[C---:B------:R-:W-:Y:S08]  /*5a80*/  HMMA.16816.F32 R92, R4.reuse, R50, RZ ;  /* 0x00000032045c723c */ /* 0x040ff000000018ff */
[----:B------:R-:W-:Y:S01]  /*5a90*/  HMMA.16816.F32 R28, R4, R76, RZ ;  /* 0x0000004c041c723c */ /* 0x000fe200000018ff */
[----:B-1----:R-:W-:-:S04]  /*5aa0*/  FFMA.FTZ R8, R40, c[0x0][0x2d0], -R2 ;  /* 0x0000b40028087a23 */ /* 0x002fc80000010802 */
[----:B------:R1:W3:Y:S03]  /*5ab0*/  MUFU.EX2 R132, R8 ;  /* 0x0000000800847308 */ /* 0x0002e60000000800 */
[C---:B------:R-:W-:Y:S07]  /*5ac0*/  HMMA.16816.F32 R40, R4.reuse, R118, RZ ;  /* 0x000000760428723c */ /* 0x040fee00000018ff */
[----:B--2---:R-:W-:Y:S01]  /*5ad0*/  IMAD.MOV.U32 R118, RZ, RZ, R128 ;  /* 0x000000ffff767224 */ /* 0x004fe200078e0080 */
[----:B------:R-:W-:Y:S01]  /*5ae0*/  HMMA.16816.F32 R68, R4, R70, RZ ;  /* 0x000000460444723c */ /* 0x000fe200000018ff */
[----:B------:R-:W-:-:S02]  /*5af0*/  IMAD.MOV.U32 R128, RZ, RZ, R153 ;  /* 0x000000ffff807224 */ /* 0x000fc400078e0099 */
[----:B------:R-:W-:-:S05]  /*5b00*/  IMAD.MOV.U32 R119, RZ, RZ, R194 ;  /* 0x000000ffff777224 */ /* 0x000fca00078e00c2 */
[C---:B-1----:R-:W-:Y:S07]  /*5b10*/  HMMA.16816.F32 R8, R4.reuse, R116, RZ ;  /* 0x000000740408723c */ /* 0x042fee00000018ff */
[----:B------:R-:W-:Y:S01]  /*5b20*/  IMAD.MOV.U32 R116, RZ, RZ, R140 ;  /* 0x000000ffff747224 */ /* 0x000fe200078e008c */
[----:B------:R-:W-:Y:S01]  /*5b30*/  HMMA.16816.F32 R76, R4, R78, RZ ;  /* 0x0000004e044c723c */ /* 0x000fe200000018ff */
[----:B------:R-:W-:-:S07]  /*5b40*/  MOV R117, R15 ;  /* 0x0000000f00757202 */ /* 0x000fce0000000f00 */
[----:B------:R-:W-:Y:S07]  /*5b50*/  HMMA.16816.F32 R48, R4, R86, RZ ;  /* 0x000000560430723c */ /* 0x000fee00000018ff */
[----:B------:R-:W-:Y:S01]  /*5b60*/  F2FP.PACK_AB R4, R84, R141 ;  /* 0x0000008d5404723e */ /* 0x000fe200000000ff */
[----:B------:R-:W-:Y:S01]  /*5b70*/  IMAD.MOV.U32 R86, RZ, RZ, R14 ;  /* 0x000000ffff567224 */ /* 0x000fe200078e000e */
[----:B------:R-:W-:Y:S02]  /*5b80*/  F2FP.PACK_AB R6, R186, R199 ;  /* 0x000000c7ba06723e */ /* 0x000fe400000000ff */
[----:B------:R-:W-:-:S02]  /*5b90*/  F2FP.PACK_AB R5, R184, R143 ;  /* 0x0000008fb805723e */ /* 0x000fc400000000ff */
[----:B---3--:R-:W-:Y:S02]  /*5ba0*/  F2FP.PACK_AB R7, R132, R118 ;  /* 0x000000768407723e */ /* 0x008fe400000000ff */
[----:B------:R-:W-:-:S05]  /*5bb0*/  MOV R87, R192 ;  /* 0x000000c000577202 */ /* 0x000fca0000000f00 */
[C---:B------:R-:W-:Y:S07]  /*5bc0*/  HMMA.16816.F32 R88, R4.reuse, R64, R88 ;  /* 0x000000400458723c */ /* 0x040fee0000001858 */
[----:B------:R-:W-:Y:S01]  /*5bd0*/  IMAD.MOV.U32 R64, RZ, RZ, R196 ;  /* 0x000000ffff407224 */ /* 0x000fe200078e00c4 */
[----:B------:R-:W-:Y:S01]  /*5be0*/  HMMA.16816.F32 R180, R4, R60, R80 ;  /* 0x0000003c04b4723c */ /* 0x000fe20000001850 */
[----:B------:R-:W-:-:S06]  /*5bf0*/  MOV R65, R195 ;  /* 0x000000c300417202 */ /* 0x000fcc0000000f00 */
[----:B------:R-:W-:Y:S01]  /*5c00*/  MOV R81, R198 ;  /* 0x000000c600517202 */ /* 0x000fe20000000f00 */
[C---:B------:R-:W-:Y:S01]  /*5c10*/  HMMA.16816.F32 R120, R4.reuse, R52, R32 ;  /* 0x000000340478723c */ /* 0x040fe20000001820 */
[----:B------:R-:W-:Y:S01]  /*5c20*/  IMAD.MOV.U32 R82, RZ, RZ, R197 ;  /* 0x000000ffff527224 */ /* 0x000fe200078e00c5 */
[----:B------:R-:W-:Y:S01]  /*5c30*/  MOV R83, R133 ;  /* 0x0000008500537202 */ /* 0x000fe20000000f00 */
[----:B------:R-:W-:Y:S02]  /*5c40*/  IMAD.MOV.U32 R80, RZ, RZ, R141 ;  /* 0x000000ffff507224 */ /* 0x000fe400078e008d */
[----:B------:R-:W-:Y:S02]  /*5c50*/  IMAD.MOV.U32 R60, RZ, RZ, R154 ;  /* 0x000000ffff3c7224 */ /* 0x000fe400078e009a */
[----:B------:R-:W-:Y:S01]  /*5c60*/  IMAD.MOV.U32 R53, RZ, RZ, R199 ;  /* 0x000000ffff357224 */ /* 0x000fe200078e00c7 */
[----:B------:R-:W-:Y:S01]  /*5c70*/  HMMA.16816.F32 R44, R4, R56, R44 ;  /* 0x00000038042c723c */ /* 0x000fe2000000182c */
[----:B------:R-:W-:-:S02]  /*5c80*/  IMAD.MOV.U32 R52, RZ, RZ, R252 ;  /* 0x000000ffff347224 */ /* 0x000fc400078e00fc */
[----:B------:R-:W-:Y:S02]  /*5c90*/  IMAD.MOV.U32 R61, RZ, RZ, R155 ;  /* 0x000000ffff3d7224 */ /* 0x000fe400078e009b */
[----:B------:R-:W1:Y:S02]  /*5ca0*/  LDSM.16.MT88.4 R152, [R225+0x1100] ;  /* 0x00110000e198783b */ /* 0x000e640000004200 */
[----:B------:R-:W-:Y:S01]  /*5cb0*/  MOV R56, R143 ;  /* 0x0000008f00387202 */ /* 0x000fe20000000f00 */
[----:B------:R-:W-:Y:S01]  /*5cc0*/  HMMA.16816.F32 R196, R4, R20, R8 ;  /* 0x0000001404c4723c */ /* 0x000fe20000001808 */
[----:B------:R-:W-:-:S06]  /*5cd0*/  IMAD.MOV.U32 R57, RZ, RZ, R142 ;  /* 0x000000ffff397224 */ /* 0x000fcc00078e008e */
[----:B------:R-:W-:Y:S01]  /*5ce0*/  FFMA.FTZ R8, R171, c[0x0][0x2d0], -R13 ;  /* 0x0000b400ab087a23 */ /* 0x000fe2000001080d */
[C---:B------:R-:W-:Y:S01]  /*5cf0*/  HMMA.16816.F32 R140, R4.reuse, R36, R28 ;  /* 0x00000024048c723c */ /* 0x040fe2000000181c */
[----:B------:R-:W-:Y:S01]  /*5d00*/  IMAD.MOV.U32 R20, RZ, RZ, R186 ;  /* 0x000000ffff147224 */ /* 0x000fe200078e00ba */
[----:B------:R-:W-:Y:S01]  /*5d10*/  MOV R21, R185 ;  /* 0x000000b900157202 */ /* 0x000fe20000000f00 */
[----:B------:R2:W-:Y:S05]  /*5d20*/  MUFU.EX2 R138, R8 ;  /* 0x00000008008a7308 */ /* 0x0005ea0000000800 */
[C---:B------:R-:W-:Y:S07]  /*5d30*/  HMMA.16816.F32 R28, R4.reuse, R54, R68 ;  /* 0x00000036041c723c */ /* 0x040fee0000001844 */
[----:B------:R-:W-:Y:S01]  /*5d40*/  IMAD.MOV.U32 R68, RZ, RZ, R52 ;  /* 0x000000ffff447224 */ /* 0x000fe200078e0034 */
[----:B------:R-:W-:Y:S01]  /*5d50*/  HMMA.16816.F32 R192, R4, R24, R16 ;  /* 0x0000001804c0723c */ /* 0x000fe20000001810 */
[----:B------:R-:W-:Y:S01]  /*5d60*/  IMAD.MOV.U32 R71, RZ, RZ, R83 ;  /* 0x000000ffff477224 */ /* 0x000fe200078e0053 */
[----:B------:R-:W-:Y:S01]  /*5d70*/  MOV R69, R60 ;  /* 0x0000003c00457202 */ /* 0x000fe20000000f00 */
[----:B--2---:R-:W-:-:S02]  /*5d80*/  FFMA.FTZ R8, R170, c[0x0][0x2d0], -R13 ;  /* 0x0000b400aa087a23 */ /* 0x004fc4000001080d */
[----:B------:R-:W-:Y:S02]  /*5d90*/  IMAD.MOV.U32 R83, RZ, RZ, R187 ;  /* 0x000000ffff537224 */ /* 0x000fe400078e00bb */
[----:B------:R2:W3:Y:S01]  /*5da0*/  MUFU.EX2 R252, R8 ;  /* 0x0000000800fc7308 */ /* 0x0004e20000000800 */
[----:B------:R-:W-:Y:S01]  /*5db0*/  IMAD.MOV.U32 R52, RZ, RZ, R184 ;  /* 0x000000ffff347224 */ /* 0x000fe200078e00b8 */
[----:B------:R-:W-:Y:S01]  /*5dc0*/  HMMA.16816.F32 R32, R4, R62, R96 ;  /* 0x0000003e0420723c */ /* 0x000fe20000001860 */
[----:B------:R-:W4:Y:S01]  /*5dd0*/  LDSM.16.MT88.4 R184, [R228+0x1100] ;  /* 0x00110000e4b8783b */ /* 0x000f220000004200 */
[----:B------:R-:W-:-:S03]  /*5de0*/  IMAD.MOV.U32 R70, RZ, RZ, R61 ;  /* 0x000000ffff467224 */ /* 0x000fc600078e003d */
[----:B------:R-:W-:Y:S02]  /*5df0*/  LDSM.16.MT88.4 R60, [R227+0x1100] ;  /* 0x00110000e33c783b */ /* 0x000fe40000004200 */
[----:B------:R-:W-:Y:S01]  /*5e00*/  MOV R98, R159 ;  /* 0x0000009f00627202 */ /* 0x000fe20000000f00 */
[----:B------:R-:W-:Y:S01]  /*5e10*/  HMMA.16816.F32 R48, R4, R26, R48 ;  /* 0x0000001a0430723c */ /* 0x000fe20000001830 */
[----:B------:R-:W-:Y:S01]  /*5e20*/  IMAD.MOV.U32 R99, RZ, RZ, R158 ;  /* 0x000000ffff637224 */ /* 0x000fe200078e009e */
[----:B------:R-:W-:Y:S01]  /*5e30*/  MOV R159, R147 ;  /* 0x00000093009f7202 */ /* 0x000fe20000000f00 */
[----:B------:R-:W-:Y:S02]  /*5e40*/  IMAD.MOV.U32 R158, RZ, RZ, R144 ;  /* 0x000000ffff9e7224 */ /* 0x000fe400078e0090 */
[----:B--2---:R-:W-:-:S03]  /*5e50*/  FFMA.FTZ R8, R169, c[0x0][0x2d0], -R13 ;  /* 0x0000b400a9087a23 */ /* 0x004fc6000001080d */
[C---:B------:R-:W-:Y:S01]  /*5e60*/  HMMA.16816.F32 R16, R4.reuse, R66, R100 ;  /* 0x000000420410723c */ /* 0x040fe20000001864 */
[----:B------:R2:W1:Y:S06]  /*5e70*/  MUFU.EX2 R11, R8 ;  /* 0x00000008000b7308 */ /* 0x00046c0000000800 */
[----:B------:R-:W-:Y:S01]  /*5e80*/  IMAD.MOV.U32 R66, RZ, RZ, R128 ;  /* 0x000000ffff427224 */ /* 0x000fe200078e0080 */
[----:B------:R-:W-:Y:S01]  /*5e90*/  MOV R67, R129 ;  /* 0x0000008100437202 */ /* 0x000fe20000000f00 */
[----:B------:R-:W-:Y:S01]  /*5ea0*/  IMAD.MOV.U32 R100, RZ, RZ, R130 ;  /* 0x000000ffff647224 */ /* 0x000fe200078e0082 */
[----:B---3--:R-:W-:Y:S01]  /*5eb0*/  F2FP.PACK_AB R128, R252, R138 ;  /* 0x0000008afc80723e */ /* 0x008fe200000000ff */
[----:B------:R-:W-:Y:S01]  /*5ec0*/  IMAD.MOV.U32 R101, RZ, RZ, R131 ;  /* 0x000000ffff657224 */ /* 0x000fe200078e0083 */
[----:B------:R-:W-:Y:S01]  /*5ed0*/  MOV R102, R146 ;  /* 0x0000009200667202 */ /* 0x000fe20000000f00 */
[----:B------:R-:W-:Y:S01]  /*5ee0*/  IMAD.MOV.U32 R103, RZ, RZ, R145 ;  /* 0x000000ffff677224 */ /* 0x000fe200078e0091 */
[----:B------:R-:W-:Y:S01]  /*5ef0*/  HMMA.16816.F32 R104, R4, R72, R104 ;  /* 0x000000480468723c */ /* 0x000fe20000001868 */
[----:B------:R-:W-:Y:S01]  /*5f00*/  MOV R96, R100 ;  /* 0x0000006400607202 */ /* 0x000fe20000000f00 */
[----:B------:R-:W-:Y:S01]  /*5f10*/  IMAD.MOV.U32 R97, RZ, RZ, R101 ;  /* 0x000000ffff617224 */ /* 0x000fe200078e0065 */
[----:B------:R-:W-:Y:S01]  /*5f20*/  MOV R100, R52 ;  /* 0x0000003400647202 */ /* 0x000fe20000000f00 */
[----:B--2---:R-:W-:-:S02]  /*5f30*/  FFMA.FTZ R8, R168, c[0x0][0x2d0], -R13 ;  /* 0x0000b400a8087a23 */ /* 0x004fc4000001080d */
[----:B-1----:R-:W-:Y:S01]  /*5f40*/  IMAD.MOV.U32 R27, RZ, RZ, R11 ;  /* 0x000000ffff1b7224 */ /* 0x002fe200078e000b */
[----:B------:R-:W1:Y:S01]  /*5f50*/  LDSM.16.MT88.4 R168, [R226+0x1100] ;  /* 0x00110000e2a8783b */ /* 0x000e620000004200 */
[----:B------:R2:W3:Y:S01]  /*5f60*/  MUFU.EX2 R139, R8 ;  /* 0x00000008008b7308 */ /* 0x0004e20000000800 */
[C---:B------:R-:W-:Y:S01]  /*5f70*/  HMMA.16816.F32 R72, R4.reuse, R74, R108 ;  /* 0x0000004a0448723c */ /* 0x040fe2000000186c */
[----:B------:R-:W-:Y:S01]  /*5f80*/  IMAD.MOV.U32 R101, RZ, RZ, R53 ;  /* 0x000000ffff657224 */ /* 0x000fe200078e0035 */
[----:B------:R-:W-:Y:S06]  /*5f90*/  LDSM.16.MT88.4 R108, [R228+0x2900] ;  /* 0x00290000e46c783b */ /* 0x000fec0000004200 */
[----:B------:R-:W-:Y:S01]  /*5fa0*/  HMMA.16816.F32 R36, R4, R38, R76 ;  /* 0x000000260424723c */ /* 0x000fe2000000184c */
[----:B------:R-:W-:Y:S01]  /*5fb0*/  LDSM.16.MT88.4 R76, [R225+0x2900] ;  /* 0x00290000e14c783b */ /* 0x000fe20000004200 */
[----:B--2---:R-:W-:Y:S01]  /*5fc0*/  FFMA.FTZ R8, R160, c[0x0][0x2d0], -R12 ;  /* 0x0000b400a0087a23 */ /* 0x004fe2000001080c */
[----:B---3--:R-:W-:-:S05]  /*5fd0*/  F2FP.PACK_AB R130, R139, R27 ;  /* 0x0000001b8b82723e */ /* 0x008fca00000000ff */
[----:B------:R-:W-:Y:S01]  /*5fe0*/  HMMA.16816.F32 R40, R4, R22, R40 ;  /* 0x000000160428723c */ /* 0x000fe20000001828 */
[----:B------:R2:W-:Y:S02]  /*5ff0*/  MUFU.EX2 R134, R8 ;  /* 0x0000000800867308 */ /* 0x0005e40000000800 */
[----:B--2---:R-:W-:-:S06]  /*6000*/  FFMA.FTZ R8, R161, c[0x0][0x2d0], -R12 ;  /* 0x0000b400a1087a23 */ /* 0x004fcc000001080c */
[----:B------:R2:W3:Y:S02]  /*6010*/  MUFU.EX2 R25, R8 ;  /* 0x0000000800197308 */ /* 0x0004e40000000800 */
[----:B--2---:R-:W-:Y:S01]  /*6020*/  FFMA.FTZ R8, R163, c[0x0][0x2d0], -R12 ;  /* 0x0000b400a3087a23 */ /* 0x004fe2000001080c */
[----:B---3--:R-:W-:-:S05]  /*6030*/  F2FP.PACK_AB R129, R25, R134 ;  /* 0x000000861981723e */ /* 0x008fca00000000ff */
[----:B------:R2:W-:Y:S02]  /*6040*/  MUFU.EX2 R133, R8 ;  /* 0x0000000800857308 */ /* 0x0005e40000000800 */
[----:B--2---:R-:W-:Y:S02]  /*6050*/  FFMA.FTZ R8, R162, c[0x0][0x2d0], -R12 ;  /* 0x0000b400a2087a23 */ /* 0x004fe4000001080c */
[----:B------:R-:W-:Y:S01]  /*6060*/  HMMA.16816.F32 R12, R4, R58, R92 ;  /* 0x0000003a040c723c */ /* 0x000fe2000000185c */
[----:B------:R-:W2:Y:S03]  /*6070*/  LDSM.16.MT88.4 R92, [R226+0x2900] ;  /* 0x00290000e25c783b */ /* 0x000ea60000004200 */
[----:B------:R-:W3:Y:S03]  /*6080*/  MUFU.EX2 R24, R8 ;  /* 0x0000000800187308 */ /* 0x000ee60000000800 */
[----:B------:R-:W-:Y:S01]  /*6090*/  FFMA.FTZ R4, R172, c[0x0][0x2d0], -R0 ;  /* 0x0000b400ac047a23 */ /* 0x000fe20000010800 */
[----:B---3--:R-:W-:Y:S01]  /*60a0*/  F2FP.PACK_AB R131, R24, R133 ;  /* 0x000000851883723e */ /* 0x008fe200000000ff */
[----:B------:R-:W3:Y:S06]  /*60b0*/  LDSM.16.MT88.4 R8, [R227+0x2900] ;  /* 0x00290000e308783b */ /* 0x000eec0000004200 */
[C---:B------:R-:W-:Y:S08]  /*60c0*/  HMMA.16816.F32 R144, R128.reuse, R152, R176 ;  /* 0x000000988090723c */ /* 0x040ff000000018b0 */
[C---:B----4-:R-:W-:Y:S07]  /*60d0*/  HMMA.16816.F32 R176, R128.reuse, R184, R68 ;  /* 0x000000b880b0723c */ /* 0x050fee0000001844 */
[----:B------:R-:W-:Y:S01]  /*60e0*/  IMAD.MOV.U32 R68, RZ, RZ, R98 ;  /* 0x000000ffff447224 */ /* 0x000fe200078e0062 */
[----:B------:R-:W-:Y:S01]  /*60f0*/  MOV R69, R99 ;  /* 0x0000006300457202 */ /* 0x000fe20000000f00 */
[----:B------:R-:W-:Y:S01]  /*6100*/  IMAD.MOV.U32 R70, RZ, RZ, R66 ;  /* 0x000000ffff467224 */ /* 0x000fe200078e0042 */
[----:B------:R-:W-:Y:S01]  /*6110*/  MOV R99, R103 ;  /* 0x0000006700637202 */ /* 0x000fe20000000f00 */
[----:B------:R-:W-:Y:S01]  /*6120*/  IMAD.MOV.U32 R71, RZ, RZ, R67 ;  /* 0x000000ffff477224 */ /* 0x000fe200078e0043 */
[----:B------:R-:W-:Y:S01]  /*6130*/  MOV R103, R57 ;  /* 0x0000003900677202 */ /* 0x000fe20000000f00 */
[----:B------:R-:W-:Y:S01]  /*6140*/  IMAD.MOV.U32 R98, RZ, RZ, R102 ;  /* 0x000000ffff627224 */ /* 0x000fe200078e0066 */
[----:B------:R4:W-:Y:S01]  /*6150*/  MUFU.EX2 R23, R4 ;  /* 0x0000000400177308 */ /* 0x0009e20000000800 */
[----:B------:R-:W-:Y:S01]  /*6160*/  IMAD.MOV.U32 R67, RZ, RZ, R21 ;  /* 0x000000ffff437224 */ /* 0x000fe200078e0015 */
[----:B-1----:R-:W-:Y:S01]  /*6170*/  HMMA.16816.F32 R160, R128, R168, R188 ;  /* 0x000000a880a0723c */ /* 0x002fe200000018bc */
[----:B------:R-:W-:-:S02]  /*6180*/  IMAD.MOV.U32 R66, RZ, RZ, R20 ;  /* 0x000000ffff427224 */ /* 0x000fc400078e0014 */
[----:B------:R-:W-:Y:S01]  /*6190*/  IMAD.MOV.U32 R102, RZ, RZ, R56 ;  /* 0x000000ffff667224 */ /* 0x000fe200078e0038 */
[----:B------:R-:W-:Y:S01]  /*61a0*/  MOV R56, R82 ;  /* 0x0000005200387202 */ /* 0x000fe20000000f00 */
[----:B------:R-:W-:Y:S02]  /*61b0*/  IMAD.MOV.U32 R21, RZ, RZ, R81 ;  /* 0x000000ffff157224 */ /* 0x000fe400078e0051 */
[----:B------:R-:W-:Y:S01]  /*61c0*/  IMAD.MOV.U32 R20, RZ, RZ, R80 ;  /* 0x000000ffff147224 */ /* 0x000fe200078e0050 */
[----:B------:R-:W-:Y:S01]  /*61d0*/  HMMA.16816.F32 R52, R128, R60, R68 ;  /* 0x0000003c8034723c */ /* 0x000fe20000001844 */
        /* <DEDUP_REMOVED lines=31> */
[----:B------:R-:W-:Y:S01]  /*63d0*/  IMAD.MOV.U32 R117, RZ, RZ, R87 ;  /* 0x000000ffff757224 */ /* 0x000fe200078e0057 */
[----:B------:R-:W-:Y:S01]  /*63e0*/  MOV R116, R86 ;  /* 0x0000005600747202 */ /* 0x000fe20000000f00 */
[----:B----4-:R-:W-:Y:S02]  /*63f0*/  FFMA.FTZ R4, R173, c[0x0][0x2d0], -R0 ;  /* 0x0000b400ad047a23 */ /* 0x010fe40000010800 */
[----:B------:R-:W-:Y:S02]  /*6400*/  IMAD.MOV.U32 R87, RZ, RZ, R156 ;  /* 0x000000ffff577224 */ /* 0x000fe400078e009c */
        /* <DEDUP_REMOVED lines=8> */
[----:B------:R1:W4:Y:S01]  /*6490*/  MUFU.EX2 R22, R4 ;  /* 0x0000000400167308 */ /* 0x0003220000000800 */
        /* <DEDUP_REMOVED lines=13> */
[--C-:B-1----:R-:W-:Y:S01]  /*6570*/  FFMA.FTZ R4, R174, c[0x0][0x2d0], -R0.reuse ;  /* 0x0000b400ae047a23 */ /* 0x102fe20000010800 */
[----:B------:R-:W-:Y:S01]  /*6580*/  HMMA.16816.F32 R188, R128, R186, R208 ;  /* 0x000000ba80bc723c */ /* 0x000fe200000018d0 */
[----:B------:R-:W-:Y:S01]  /*6590*/  IMAD.MOV.U32 R116, RZ, RZ, R117 ;  /* 0x000000ffff747224 */ /* 0x000fe200078e0075 */
[----:B------:R-:W-:Y:S01]  /*65a0*/  MOV R117, R86 ;  /* 0x0000005600757202 */ /* 0x000fe20000000f00 */
[----:B------:R-:W-:Y:S01]  /*65b0*/  FFMA.FTZ R0, R175, c[0x0][0x2d0], -R0 ;  /* 0x0000b400af007a23 */ /* 0x000fe20000010800 */
[----:B------:R1:W5:Y:S01]  /*65c0*/  LDL.LU R234, [R1+0x68] ;  /* 0x0000680001ea7983 */ /* 0x0003620000300800 */
[----:B------:R-:W-:-:S03]  /*65d0*/  IMAD.MOV.U32 R81, RZ, RZ, R85 ;  /* 0x000000ffff517224 */ /* 0x000fc600078e0055 */
[----:B--2---:R-:W-:Y:S01]  /*65e0*/  HMMA.16816.F32 R84, R128, R92, R248 ;  /* 0x0000005c8054723c */ /* 0x004fe200000018f8 */
[----:B------:R-:W-:Y:S01]  /*65f0*/  MOV R96, R100 ;  /* 0x0000006400607202 */ /* 0x000fe20000000f00 */
[----:B------:R-:W-:Y:S01]  /*6600*/  IMAD.MOV.U32 R67, RZ, RZ, R21 ;  /* 0x000000ffff437224 */ /* 0x000fe200078e0015 */
[----:B------:R-:W-:Y:S01]  /*6610*/  MOV R6, R59 ;  /* 0x0000003b00067202 */ /* 0x000fe20000000f00 */
[----:B------:R-:W-:Y:S01]  /*6620*/  IMAD.MOV.U32 R157, RZ, RZ, R229 ;  /* 0x000000ffff9d7224 */ /* 0x000fe200078e00e5 */
[----:B------:R-:W-:Y:S01]  /*6630*/  MOV R211, R65 ;  /* 0x0000004100d37202 */ /* 0x000fe20000000f00 */
[----:B------:R1:W5:Y:S01]  /*6640*/  LDL.LU R233, [R1+0x64] ;  /* 0x0000640001e97983 */ /* 0x0003620000300800 */
[----:B------:R-:W-:Y:S02]  /*6650*/  IMAD.MOV.U32 R248, RZ, RZ, R20 ;  /* 0x000000fffff87224 */ /* 0x000fe400078e0014 */
[----:B------:R2:W-:Y:S01]  /*6660*/  MUFU.EX2 R20, R0 ;  /* 0x0000000000147308 */ /* 0x0005e20000000800 */
[----:B------:R-:W-:Y:S01]  /*6670*/  MOV R100, R56 ;  /* 0x0000003800647202 */ /* 0x000fe20000000f00 */
[----:B------:R-:W-:Y:S01]  /*6680*/  IMAD.MOV.U32 R251, RZ, RZ, R7 ;  /* 0x000000fffffb7224 */ /* 0x000fe200078e0007 */
[----:B------:R-:W-:Y:S01]  /*6690*/  MOV R250, R26 ;  /* 0x0000001a00fa7202 */ /* 0x000fe20000000f00 */
[----:B------:R-:W-:Y:S01]  /*66a0*/  IMAD.MOV.U32 R249, RZ, RZ, R58 ;  /* 0x000000fffff97224 */ /* 0x000fe200078e003a */
[----:B------:R-:W-:Y:S01]  /*66b0*/  MOV R26, R97 ;  /* 0x00000061001a7202 */ /* 0x000fe20000000f00 */
[----:B------:R-:W-:-:S02]  /*66c0*/  IMAD.MOV.U32 R7, RZ, RZ, R96 ;  /* 0x000000ffff077224 */ /* 0x000fc400078e0060 */
[----:B------:R-:W1:Y:S01]  /*66d0*/  MUFU.EX2 R21, R4 ;  /* 0x0000000400157308 */ /* 0x000e620000000800 */
[----:B------:R-:W-:Y:S01]  /*66e0*/  MOV R59, R99 ;  /* 0x00000063003b7202 */ /* 0x000fe20000000f00 */
[C---:B------:R-:W-:Y:S01]  /*66f0*/  HMMA.16816.F32 R172, R128.reuse, R170, R220 ;  /* 0x000000aa80ac723c */ /* 0x040fe200000018dc */
[----:B------:R1:W5:Y:S01]  /*6700*/  LDL.LU R232, [R1+0x60] ;  /* 0x0000600001e87983 */ /* 0x0003620000300800 */
[----:B--2---:R-:W-:Y:S01]  /*6710*/  FFMA.FTZ R0, R164, c[0x0][0x2d0], -R2 ;  /* 0x0000b400a4007a23 */ /* 0x004fe20000010802 */
[----:B------:R-:W-:Y:S01]  /*6720*/  MOV R97, R67 ;  /* 0x0000004300617202 */ /* 0x000fe20000000f00 */
[----:B------:R-:W-:Y:S01]  /*6730*/  IMAD.MOV.U32 R58, RZ, RZ, R98 ;  /* 0x000000ffff3a7224 */ /* 0x000fe200078e0062 */
[----:B------:R-:W-:Y:S01]  /*6740*/  MOV R99, R101 ;  /* 0x0000006500637202 */ /* 0x000fe20000000f00 */
[----:B------:R2:W-:Y:S01]  /*6750*/  MUFU.EX2 R5, R0 ;  /* 0x0000000000057308 */ /* 0x0005e20000000800 */
[----:B------:R-:W-:Y:S01]  /*6760*/  IMAD.MOV.U32 R96, RZ, RZ, R66 ;  /* 0x000000ffff607224 */ /* 0x000fe200078e0042 */
[----:B------:R-:W-:Y:S01]  /*6770*/  MOV R67, R103 ;  /* 0x0000006700437202 */ /* 0x000fe20000000f00 */
[----:B------:R-:W-:Y:S01]  /*6780*/  IMAD.MOV.U32 R98, RZ, RZ, R100 ;  /* 0x000000ffff627224 */ /* 0x000fe200078e0064 */
[----:B------:R-:W-:Y:S01]  /*6790*/  MOV R56, R82 ;  /* 0x0000005200387202 */ /* 0x000fe20000000f00 */
[----:B------:R-:W-:Y:S01]  /*67a0*/  IMAD.MOV.U32 R66, RZ, RZ, R102 ;  /* 0x000000ffff427224 */ /* 0x000fe200078e0066 */
[----:B------:R-:W-:Y:S01]  /*67b0*/  HMMA.16816.F32 R68, R128, R76, R68 ;  /* 0x0000004c8044723c */ /* 0x000fe20000001844 */
[----:B------:R1:W5:Y:S01]  /*67c0*/  LDL.LU R231, [R1+0x5c] ;  /* 0x00005c0001e77983 */ /* 0x0003620000300800 */
[----:B--2---:R-:W-:-:S06]  /*67d0*/  FFMA.FTZ R0, R165, c[0x0][0x2d0], -R2 ;  /* 0x0000b400a5007a23 */ /* 0x004fcc0000010802 */
[----:B------:R-:W-:Y:S01]  /*67e0*/  HMMA.16816.F32 R100, R128, R108, R216 ;  /* 0x0000006c8064723c */ /* 0x000fe200000018d8 */
[----:B------:R-:W-:Y:S01]  /*67f0*/  MOV R82, R224 ;  /* 0x000000e000527202 */ /* 0x000fe20000000f00 */
[----:B------:R2:W5:Y:S01]  /*6800*/  LDL.LU R230, [R1+0x58] ;  /* 0x0000580001e67983 */ /* 0x0005620000300800 */
[----:B------:R1:W1:Y:S03]  /*6810*/  MUFU.EX2 R4, R0 ;  /* 0x0000000000047308 */ /* 0x0002660000000800 */
[----:B------:R2:W5:Y:S01]  /*6820*/  LDL.LU R229, [R1+0x54] ;  /* 0x0000540001e57983 */ /* 0x0005620000300800 */
[----:B------:R-:W-:Y:S01]  /*6830*/  MOV R219, R6 ;  /* 0x0000000600db7202 */ /* 0x000fe20000000f00 */
[----:B------:R-:W-:Y:S01]  /*6840*/  IMAD.MOV.U32 R218, RZ, RZ, R7 ;  /* 0x000000ffffda7224 */ /* 0x000fe200078e0007 */
[----:B------:R-:W-:Y:S01]  /*6850*/  MOV R6, R26 ;  /* 0x0000001a00067202 */ /* 0x000fe20000000f00 */
[----:B------:R-:W-:Y:S01]  /*6860*/  IMAD.MOV.U32 R7, RZ, RZ, R58 ;  /* 0x000000ffff077224 */ /* 0x000fe200078e003a */
[----:B------:R-:W-:Y:S01]  /*6870*/  MOV R26, R59 ;  /* 0x0000003b001a7202 */ /* 0x000fe20000000f00 */
[----:B------:R-:W-:-:S02]  /*6880*/  IMAD.MOV.U32 R58, RZ, RZ, R96 ;  /* 0x000000ffff3a7224 */ /* 0x000fc400078e0060 */
[--C-:B-1----:R-:W-:Y:S01]  /*6890*/  FFMA.FTZ R0, R166, c[0x0][0x2d0], -R2.reuse ;  /* 0x0000b400a6007a23 */ /* 0x102fe20000010802 */
[----:B------:R-:W-:Y:S01]  /*68a0*/  MOV R217, R97 ;  /* 0x0000006100d97202 */ /* 0x000fe20000000f00 */
[----:B------:R-:W-:Y:S01]  /*68b0*/  FFMA.FTZ R2, R167, c[0x0][0x2d0], -R2 ;  /* 0x0000b400a7027a23 */ /* 0x000fe20000010802 */
[----:B------:R-:W-:Y:S01]  /*68c0*/  MOV R59, R99 ;  /* 0x00000063003b7202 */ /* 0x000fe20000000f00 */
[----:B------:R-:W-:Y:S01]  /*68d0*/  IMAD.MOV.U32 R216, RZ, RZ, R98 ;  /* 0x000000ffffd87224 */ /* 0x000fe200078e0062 */
[----:B------:R-:W-:Y:S01]  /*68e0*/  MOV R97, R67 ;  /* 0x0000004300617202 */ /* 0x000fe20000000f00 */
[----:B------:R-:W-:Y:S01]  /*68f0*/  IMAD.MOV.U32 R96, RZ, RZ, R66 ;  /* 0x000000ffff607224 */ /* 0x000fe200078e0042 */
[----:B------:R-:W-:Y:S01]  /*6900*/  MUFU.EX2 R0, R0 ;  /* 0x0000000000007308 */ /* 0x000fe20000000800 */
[----:B------:R-:W-:Y:S01]  /*6910*/  IMAD.MOV.U32 R98, RZ, RZ, R56 ;  /* 0x000000ffff627224 */ /* 0x000fe200078e0038 */
[----:B------:R-:W-:Y:S01]  /*6920*/  MOV R99, R57 ;  /* 0x0000003900637202 */ /* 0x000fe20000000f00 */
[----:B------:R-:W-:Y:S01]  /*6930*/  IMAD.MOV.U32 R66, RZ, RZ, R64 ;  /* 0x000000ffff427224 */ /* 0x000fe200078e0040 */
[----:B------:R-:W-:Y:S01]  /*6940*/  MOV R67, R118 ;  /* 0x0000007600437202 */ /* 0x000fe20000000f00 */
[----:B------:R-:W-:Y:S01]  /*6950*/  IMAD.MOV.U32 R64, RZ, RZ, R119 ;  /* 0x000000ffff407224 */ /* 0x000fe200078e0077 */
[----:B------:R-:W-:Y:S01]  /*6960*/  MOV R57, R116 ;  /* 0x0000007400397202 */ /* 0x000fe20000000f00 */
[C---:B------:R-:W-:Y:S01]  /*6970*/  HMMA.16816.F32 R112, R128.reuse, R110, R112 ;  /* 0x0000006e8070723c */ /* 0x040fe20000001870 */
[----:B------:R-:W1:Y:S01]  /*6980*/  MUFU.EX2 R2, R2 ;  /* 0x0000000200027308 */ /* 0x000e620000000800 */
[----:B------:R-:W-:Y:S01]  /*6990*/  IMAD.MOV.U32 R56, RZ, RZ, R117 ;  /* 0x000000ffff387224 */ /* 0x000fe200078e0075 */
[----:B------:R2:W5:Y:S01]  /*69a0*/  LDL.LU R224, [R1+0x50] ;  /* 0x0000500001e07983 */ /* 0x0005620000300800 */
[----:B------:R-:W-:Y:S01]  /*69b0*/  IMAD.MOV.U32 R210, RZ, RZ, R64 ;  /* 0x000000ffffd27224 */ /* 0x000fe200078e0040 */
[----:B------:R-:W-:Y:S01]  /*69c0*/  MOV R221, R97 ;  /* 0x0000006100dd7202 */ /* 0x000fe20000000f00 */
[----:B------:R-:W-:Y:S01]  /*69d0*/  IMAD.MOV.U32 R222, RZ, RZ, R96 ;  /* 0x000000ffffde7224 */ /* 0x000fe200078e0060 */
[----:B------:R-:W-:Y:S01]  /*69e0*/  MOV R209, R57 ;  /* 0x0000003900d17202 */ /* 0x000fe20000000f00 */
[----:B---3--:R-:W-:Y:S01]  /*69f0*/  HMMA.16816.F32 R116, R128, R8, R212 ;  /* 0x000000088074723c */ /* 0x008fe200000018d4 */
[----:B------:R-:W-:Y:S01]  /*6a00*/  IMAD.MOV.U32 R220, RZ, RZ, R98 ;  /* 0x000000ffffdc7224 */ /* 0x000fe200078e0062 */
[----:B------:R-:W-:Y:S01]  /*6a10*/  MOV R223, R59 ;  /* 0x0000003b00df7202 */ /* 0x000fe20000000f00 */
[----:B------:R-:W-:Y:S01]  /*6a20*/  IMAD.MOV.U32 R208, RZ, RZ, R56 ;  /* 0x000000ffffd07224 */ /* 0x000fe200078e0038 */
[----:B------:R-:W-:Y:S01]  /*6a30*/  UIMAD.WIDE.U32 UR18, UR17, UR4, URZ ;  /* 0x00000004111272a5 */ /* 0x000fe2000f8e003f */
[----:B------:R-:W-:-:S02]  /*6a40*/  PLOP3.LUT P0, PT, PT, PT, UP2, 0x40, 0x0 ;  /* 0x000000000000781c */ /* 0x000fc40003f0e828 */
        /* <DEDUP_REMOVED lines=8> */
[----:B------:R-:W-:Y:S01]  /*6ad0*/  @UP3 UMOV UR7, UR19 ;  /* 0x0000001300073c82 */ /* 0x000fe20008000000 */
[----:B------:R-:W-:Y:S01]  /*6ae0*/  HMMA.16816.F32 R156, R128, R154, R244 ;  /* 0x0000009a809c723c */ /* 0x000fe200000018f4 */
[----:B------:R-:W-:Y:S01]  /*6af0*/  @UP3 USHF.R.U32.HI UR17, URZ, UR5, UR7 ;  /* 0x000000053f113299 */ /* 0x000fe20008011607 */
[----:B------:R-:W-:-:S03]  /*6b00*/  IADD3 R242, R242, -0x2, RZ ;  /* 0xfffffffef2f27810 */ /* 0x000fc60007ffe0ff */
[----:B------:R-:W-:Y:S02]  /*6b10*/  UIADD3 UR4, UR16, UR17, URZ ;  /* 0x0000001110047290 */ /* 0x000fe4000fffe03f */
[----:B------:R-:W-:Y:S01]  /*6b20*/  MOV R247, R6 ;  /* 0x0000000600f77202 */ /* 0x000fe20000000f00 */
[----:B------:R-:W-:Y:S01]  /*6b30*/  IMAD.MOV.U32 R246, RZ, RZ, R7 ;  /* 0x000000fffff67224 */ /* 0x000fe200078e0007 */
[----:B------:R-:W-:Y:S01]  /*6b40*/  MOV R245, R26 ;  /* 0x0000001a00f57202 */ /* 0x000fe20000000f00 */
[----:B------:R-:W-:Y:S01]  /*6b50*/  IMAD.MOV.U32 R26, RZ, RZ, R66 ;  /* 0x000000ffff1a7224 */ /* 0x000fe200078e0042 */
[----:B------:R-:W-:Y:S01]  /*6b60*/  MOV R6, R67 ;  /* 0x0000004300067202 */ /* 0x000fe20000000f00 */
[----:B------:R-:W-:Y:S01]  /*6b70*/  IMAD.MOV.U32 R244, RZ, RZ, R58 ;  /* 0x000000fffff47224 */ /* 0x000fe200078e003a */
[----:B------:R-:W-:Y:S01]  /*6b80*/  HMMA.16816.F32 R64, R128, R62, R204 ;  /* 0x0000003e8040723c */ /* 0x000fe200000018cc */
[----:B------:R-:W-:Y:S01]  /*6b90*/  MOV R7, R99 ;  /* 0x0000006300077202 */ /* 0x000fe20000000f00 */
[----:B------:R-:W-:-:S02]  /*6ba0*/  ULDC UR16, c[0x0][0x328] ;  /* 0x0000ca0000107ab9 */ /* 0x000fc40000000800 */
[----:B------:R-:W-:-:S03]  /*6bb0*/  UIADD3 UR16, UR4, UR16, URZ ;  /* 0x0000001004107290 */ /* 0x000fc6000fffe03f */
[----:B------:R-:W-:Y:S01]  /*6bc0*/  IMAD.MOV.U32 R204, RZ, RZ, R80 ;  /* 0x000000ffffcc7224 */ /* 0x000fe200078e0050 */
[----:B------:R-:W-:Y:S01]  /*6bd0*/  MOV R205, R81 ;  /* 0x0000005100cd7202 */ /* 0x000fe20000000f00 */
[----:B------:R-:W-:Y:S01]  /*6be0*/  IMAD.MOV.U32 R206, RZ, RZ, R82 ;  /* 0x000000ffffce7224 */ /* 0x000fe200078e0052 */
[----:B------:R-:W-:Y:S01]  /*6bf0*/  MOV R207, R83 ;  /* 0x0000005300cf7202 */ /* 0x000fe20000000f00 */
        /* <DEDUP_REMOVED lines=10> */
[----:B------:R-:W-:Y:S03]  /*6ca0*/  HMMA.16816.F32 R128, R128, R10, R124 ;  /* 0x0000000a8080723c */ /* 0x000fe6000000187c */
[----:B------:R-:W-:-:S04]  /*6cb0*/  FADD.FTZ R7, R213, R7 ;  /* 0x00000007d5077221 */ /* 0x000fc80000010000 */
[----:B----4-:R-:W-:Y:S02]  /*6cc0*/  F2FP.PACK_AB R124, R22, R23 ;  /* 0x00000017167c723e */ /* 0x010fe400000000ff */
[----:B------:R-:W-:Y:S02]  /*6cd0*/  F2FP.PACK_AB R126, R20, R21 ;  /* 0x00000015147e723e */ /* 0x000fe400000000ff */
[----:B------:R-:W-:Y:S02]  /*6ce0*/  F2FP.PACK_AB R125, R4, R5 ;  /* 0x00000005047d723e */ /* 0x000fe400000000ff */
[----:B-1----:R-:W-:-:S07]  /*6cf0*/  F2FP.PACK_AB R127, R2, R0 ;  /* 0x00000000027f723e */ /* 0x002fce00000000ff */
[C---:B------:R-:W-:Y:S08]  /*6d00*/  HMMA.16816.F32 R56, R124.reuse, R60, R44 ;  /* 0x0000003c7c38723c */ /* 0x040ff0000000182c */
[C---:B------:R-:W-:Y:S07]  /*6d10*/  HMMA.16816.F32 R60, R124.reuse, R62, R12 ;  /* 0x0000003e7c3c723c */ /* 0x040fee000000180c */
        /* <DEDUP_REMOVED lines=8> */
[----:B------:R-:W-:-:S04]  /*6da0*/  FADD.FTZ R13, R246, R13 ;  /* 0x0000000df60d7221 */ /* 0x000fc80000010000 */
[----:B------:R-:W-:Y:S01]  /*6db0*/  FADD.FTZ R6, R215, R13 ;  /* 0x0000000dd7067221 */ /* 0x000fe20000010000 */
        /* <DEDUP_REMOVED lines=11> */
[----:B------:R-:W-:-:S03]  /*6e70*/  FADD.FTZ R8, R250, R12 ;  /* 0x0000000cfa087221 */ /* 0x000fc60000010000 */
[C---:B------:R-:W-:Y:S08]  /*6e80*/  HMMA.16816.F32 R88, R124.reuse, R92, R140 ;  /* 0x0000005c7c58723c */ /* 0x040ff0000000188c */
[C---:B------:R-:W-:Y:S08]  /*6e90*/  HMMA.16816.F32 R104, R124.reuse, R108, R192 ;  /* 0x0000006c7c68723c */ /* 0x040ff000000018c0 */
[C---:B------:R-:W-:Y:S08]  /*6ea0*/  HMMA.16816.F32 R168, R124.reuse, R170, R16 ;  /* 0x000000aa7ca8723c */ /* 0x040ff00000001810 */
[C---:B------:R-:W-:Y:S08]  /*6eb0*/  HMMA.16816.F32 R184, R124.reuse, R186, R32 ;  /* 0x000000ba7cb8723c */ /* 0x040ff00000001820 */
[C---:B------:R-:W-:Y:S08]  /*6ec0*/  HMMA.16816.F32 R76, R124.reuse, R78, R28 ;  /* 0x0000004e7c4c723c */ /* 0x040ff0000000181c */
[C---:B------:R-:W-:Y:S08]  /*6ed0*/  HMMA.16816.F32 R92, R124.reuse, R94, R36 ;  /* 0x0000005e7c5c723c */ /* 0x040ff00000001824 */
[C---:B------:R-:W-:Y:S08]  /*6ee0*/  HMMA.16816.F32 R108, R124.reuse, R110, R48 ;  /* 0x0000006e7c6c723c */ /* 0x040ff00000001830 */
[----:B------:R-:W-:Y:S07]  /*6ef0*/  HMMA.16816.F32 R124, R124, R10, R40 ;  /* 0x0000000a7c7c723c */ /* 0x000fee0000001828 */
        /* <DEDUP_REMOVED lines=16> */
[----:B------:R-:W-:Y:S01]  /*7000*/  FADD.FTZ R7, R24, R5 ;  /* 0x0000000518077221 */ /* 0x000fe20000010000 */
[----:B------:R1:W-:Y:S01]  /*7010*/  STL [R1+0x10], R0 ;  /* 0x0000100001007387 */ /* 0x0003e20000100800 */
[----:B------:R-:W-:-:S03]  /*7020*/  FADD.FTZ R5, R20, R6 ;  /* 0x0000000614057221 */ /* 0x000fc60000010000 */
[----:B------:R2:W-:Y:S04]  /*7030*/  STL [R1+0x14], R7 ;  /* 0x0000140701007387 */ /* 0x0005e80000100800 */
[----:B------:R2:W-:Y:S01]  /*7040*/  STL [R1+0x18], R5 ;  /* 0x0000180501007387 */ /* 0x0005e20000100800 */
[----:B-1----:R-:W-:-:S05]  /*7050*/  FADD.FTZ R0, R2, R4 ;  /* 0x0000000402007221 */ /* 0x002fca0000010000 */
[----:B------:R2:W-:Y:S01]  /*7060*/  STL [R1+0x1c], R0 ;  /* 0x00001c0001007387 */ /* 0x0005e20000100800 */
[----:B------:R-:W-:Y:S05]  /*7070*/  @P0 BRA `(.L_x_466) ;  /* 0x0000013000000947 */ /* 0x000fea0003800000 */
[----:B------:R-:W-:Y:S01]  /*7080*/  ISETP.LT.AND P0, PT, RZ, UR4, PT ;  /* 0x00000004ff007c0c */ /* 0x000fe2000bf01270 */
[----:B------:R-:W-:Y:S02]  /*7090*/  UIADD3 UR17, UR4, -0x1, URZ ;  /* 0xffffffff04117890 */ /* 0x000fe4000fffe03f */
[----:B------:R-:W-:-:S10]  /*70a0*/  ULDC UR7, c[0x0][0x32c] ;  /* 0x0000cb0000077ab9 */ /* 0x000fd40000000800 */
[----:B------:R-:W-:Y:S05]  /*70b0*/  @P0 BRA `(.L_x_467) ;  /* 0x0000007000000947 */ /* 0x000fea0003800000 */
[----:B------:R-:W-:Y:S02]  /*70c0*/  UISETP.NE.AND UP0, UPT, UR7, 0x1, UPT ;  /* 0x000000010700788c */ /* 0x000fe4000bf05270 */
[----:B------:R-:W-:-:S03]  /*70d0*/  UIADD3 UR17, -UR4, URZ, URZ ;  /* 0x0000003f04117290 */ /* 0x000fc6000fffe13f */
[----:B------:R-:W-:Y:S02]  /*70e0*/  ULDC.64 UR4, c[0x0][0x330] ;  /* 0x0000cc0000047ab9 */ /* 0x000fe40000000a00 */
[----:B------:R-:W-:-:S04]  /*70f0*/  UIMAD.WIDE.U32 UR18, UR17, UR4, URZ ;  /* 0x00000004111272a5 */ /* 0x000fc8000f8e003f */
[----:B------:R-:W-:-:S04]  /*7100*/  @UP0 USHF.R.U32.HI UR17, URZ, UR5, UR19 ;  /* 0x000000053f110299 */ /* 0x000fc80008011613 */
[----:B------:R-:W-:Y:S01]  /*7110*/  ULOP3.LUT UR17, URZ, UR17, URZ, 0x33, !UPT ;  /* 0x000000113f117292 */ /* 0x000fe2000f8e333f */
[----:B------:R-:W-:Y:S05]  /*7120*/  BRA `(.L_x_468) ;  /* 0x0000004000007947 */ /* 0x000fea0003800000 */
.L_x_467:
[----:B------:R-:W-:Y:S02]  /*7130*/  UISETP.NE.AND UP0, UPT, UR7, 0x1, UPT ;  /* 0x000000010700788c */ /* 0x000fe4000bf05270 */
[----:B------:R-:W-:Y:S02]  /*7140*/  ULDC.64 UR4, c[0x0][0x330] ;  /* 0x0000cc0000047ab9 */ /* 0x000fe40000000a00 */
[----:B------:R-:W-:-:S07]  /*7150*/  UIMAD.WIDE.U32 UR18, UR17, UR4, URZ ;  /* 0x00000004111272a5 */ /* 0x000fce000f8e003f */
[----:B------:R-:W-:Y:S02]  /*7160*/  @UP0 USHF.R.U32.HI UR17, URZ, UR5, UR19 ;  /* 0x000000053f110299 */ /* 0x000fe40008011613 */
.L_x_468:
[----:B------:R-:W-:Y:S02]  /*7170*/  ULDC UR4, c[0x0][0x32c] ;  /* 0x0000cb0000047ab9 */ /* 0x000fe40000000800 */
[----:B------:R-:W-:-:S04]  /*7180*/  UIMAD UR4, UR17, UR7, UR4 ;  /* 0x00000007110472a4 */ /* 0x000fc8000f8e0204 */
[----:B------:R-:W-:-:S04]  /*7190*/  UISETP.LT.AND UP0, UPT, UR16, UR4, UPT ;  /* 0x000000041000728c */ /* 0x000fc8000bf01270 */
[----:B------:R-:W-:-:S03]  /*71a0*/  USEL UR16, UR16, UR4, UP0 ;  /* 0x0000000410107287 */ /* 0x000fc60008000000 */
.L_x_466:
[----:B--2---:R-:W2:Y:S01]  /*71b0*/  LDL R0, [R1] ;  /* 0x0000000001007983 */ /* 0x004ea20000100800 */
[----:B------:R-:W-:-:S07]  /*71c0*/  UIMAD.WIDE UR16, UR16, 0x2aaaaaab, URZ ;  /* 0x2aaaaaab101078a5 */ /* 0x000fce000f8e023f */
[----:B------:R-:W-:Y:S02]  /*71d0*/  UMOV UR7, UR17 ;  /* 0x0000001100077c82 */ /* 0x000fe40008000000 */
[----:B------:R-:W-:-:S04]  /*71e0*/  USHF.R.U32.HI UR5, URZ, 0x1f, UR7 ;  /* 0x0000001f3f057899 */ /* 0x000fc80008011607 */
[----:B------:R-:W-:Y:S01]  /*71f0*/  ULEA.HI.SX32 UR5, UR7, UR5, 0x1d ;  /* 0x0000000507057291 */ /* 0x000fe2000f8fea3f */
[----:B--2---:R-:W1:Y:S03]  /*7200*/  R2UR UR4, R0 ;  /* 0x00000000000473c2 */ /* 0x004e6600000e0000 */
[----:B-1----:R-:W-:-:S04]  /*7210*/  UISETP.LT.AND UP0, UPT, UR4, UR5, UPT ;  /* 0x000000050400728c */ /* 0x002fc8000bf01270 */
[----:B------:R-:W-:-:S06]  /*7220*/  USEL UR4, UR4, UR5, !UP0 ;  /* 0x0000000504047287 */ /* 0x000fcc000c000000 */
[----:B------:R-:W-:-:S13]  /*7230*/  ISETP.GE.AND P0, PT, R242, UR4, PT ;  /* 0x00000004f2007c0c */ /* 0x000fda000bf06270 */
[----:B------:R-:W-:Y:S05]  /*7240*/  @!P0 BRA `(.L_x_469) ;  /* 0x00004c8000008947 */ /* 0x000fea0003800000 */
[----:B------:R-:W2:Y:S01]  /*7250*/  LDL R0, [R1+0x20] ;  /* 0x0000200001007983 */ /* 0x000ea20000100800 */
[----:B------:R-:W-:Y:S01]  /*7260*/  PLOP3.LUT P1, PT, PT, PT, UP3, 0x80, 0x0 ;  /* 0x000000000000781c */ /* 0x000fe20003f2f038 */
[----:B------:R-:W-:Y:S01]  /*7270*/  IMAD.MOV.U32 R134, RZ, RZ, R136 ;  /* 0x000000ffff867224 */ /* 0x000fe200078e0088 */
[----:B------:R-:W-:Y:S01]  /*7280*/  PLOP3.LUT P0, PT, PT, PT, UP3, 0x80, 0x0 ;  /* 0x000000000000781c */ /* 0x000fe20003f0f038 */
[----:B------:R-:W-:Y:S01]  /*7290*/  IMAD.MOV.U32 R132, RZ, RZ, R137 ;  /* 0x000000ffff847224 */ /* 0x000fe200078e0089 */
[----:B------:R-:W-:Y:S01]  /*72a0*/  MOV R139, R3 ;  /* 0x00000003008b7202 */ /* 0x000fe20000000f00 */
[----:B------:R-:W-:-:S08]  /*72b0*/  IMAD.MOV.U32 R138, RZ, RZ, R135 ;  /* 0x000000ffff8a7224 */ /* 0x000fd000078e0087 */
[----:B--2---:R-:W-:-:S05]  /*72c0*/  @P1 IMAD.HI.U32 R0, R0, c[0x0][0x2c8], RZ ;  /* 0x0000b20000001a27 */ /* 0x004fca00078e00ff */
[----:B------:R-:W-:-:S05]  /*72d0*/  @P0 SHF.R.U32.HI R0, RZ, c[0x0][0x2cc], R0 ;  /* 0x0000b300ff000a19 */ /* 0x000fca0000011600 */
[----:B------:R1:W-:Y:S02]  /*72e0*/  @P0 STL [R1+0x4], R0 ;  /* 0x0000040001000387 */ /* 0x0003e40000100800 */
.L_x_486:
[----:B------:R-:W2:Y:S01]  /*72f0*/  LDL R246, [R1] ;  /* 0x0000000001f67983 */ /* 0x000ea20000100800 */
[----:B------:R-:W-:Y:S04]  /*7300*/  DEPBAR.LE SB0, 0x0 ;  /* 0x000080000000791a */ /* 0x000fe80000000000 */
[----:B------:R-:W3:Y:S06]  /*7310*/  LDL.64 R42, [R1+0x30] ;  /* 0x00003000012a7983 */ /* 0x000eec0000100a00 */
[----:B-1----:R-:W3:Y:S06]  /*7320*/  LDL.64 R2, [R1+0x48] ;  /* 0x0000480001027983 */ /* 0x002eec0000100a00 */
[----:B------:R-:W-:Y:S08]  /*7330*/  BAR.SYNC.DEFER_BLOCKING 0x0 ;  /* 0x0000000000007b1d */ /* 0x000ff00000010000 */
[----:B-----5:R-:W-:Y:S08]  /*7340*/  LDSM.16.M88.4 R48, [R231+0x6100] ;  /* 0x00610000e730783b */ /* 0x020ff00000000200 */
[----:B------:R-:W4:Y:S08]  /*7350*/  LDSM.16.M88.4 R16, [R224+0x3100] ;  /* 0x00310000e010783b */ /* 0x000f300000000200 */
[----:B------:R-:W1:Y:S08]  /*7360*/  LDSM.16.M88.4 R44, [R231+0x8100] ;  /* 0x00810000e72c783b */ /* 0x000e700000000200 */
[----:B------:R-:W1:Y:S08]  /*7370*/  LDSM.16.M88.4 R32, [R224+0x3900] ;  /* 0x00390000e020783b */ /* 0x000e700000000200 */
[----:B------:R-:W3:Y:S06]  /*7380*/  LDL.64 R244, [R1+0x38] ;  /* 0x0000380001f47983 */ /* 0x000eec0000100a00 */
[----:B------:R-:W1:Y:S08]  /*7390*/  LDSM.16.M88.4 R140, [R224+0x4100] ;  /* 0x00410000e08c783b */ /* 0x000e700000000200 */
[----:B------:R-:W3:Y:S01]  /*73a0*/  LDL.64 R222, [R1+0x40] ;  /* 0x0000400001de7983 */ /* 0x000ee20000100a00 */
[-C--:B----4-:R-:W-:Y:S05]  /*73b0*/  HMMA.16816.F32 R4, R48, R16.reuse, RZ ;  /* 0x000000103004723c */ /* 0x090fea00000018ff */
[----:B------:R-:W-:Y:S03]  /*73c0*/  LDSM.16.M88.4 R192, [R233+0x6100] ;  /* 0x00610000e9c0783b */ /* 0x000fe60000000200 */
[C---:B-1----:R-:W-:Y:S05]  /*73d0*/  HMMA.16816.F32 R8, R44.reuse, R16, RZ ;  /* 0x000000102c08723c */ /* 0x042fea00000018ff */
[----:B------:R-:W1:Y:S03]  /*73e0*/  LDSM.16.M88.4 R196, [R235] ;  /* 0x00000000ebc4783b */ /* 0x000e660000000200 */
[-C--:B------:R-:W-:Y:S05]  /*73f0*/  HMMA.16816.F32 R12, R44, R18.reuse, RZ ;  /* 0x000000122c0c723c */ /* 0x080fea00000018ff */
[----:B------:R-:W4:Y:S03]  /*7400*/  LDSM.16.M88.4 R200, [R233+0x8100] ;  /* 0x00810000e9c8783b */ /* 0x000f260000000200 */
[C---:B------:R-:W-:Y:S05]  /*7410*/  HMMA.16816.F32 R16, R48.reuse, R18, RZ ;  /* 0x000000123010723c */ /* 0x040fea00000018ff */
[----:B------:R-:W1:Y:S03]  /*7420*/  LDSM.16.M88.4 R204, [R241] ;  /* 0x00000000f1cc783b */ /* 0x000e660000000200 */
[-C--:B------:R-:W-:Y:S08]  /*7430*/  HMMA.16816.F32 R20, R48, R32.reuse, RZ ;  /* 0x000000203014723c */ /* 0x080ff000000018ff */
[C---:B------:R-:W-:Y:S08]  /*7440*/  HMMA.16816.F32 R24, R44.reuse, R32, RZ ;  /* 0x000000202c18723c */ /* 0x040ff000000018ff */
[-C--:B------:R-:W-:Y:S08]  /*7450*/  HMMA.16816.F32 R28, R44, R34.reuse, RZ ;  /* 0x000000222c1c723c */ /* 0x080ff000000018ff */
[C---:B------:R-:W-:Y:S08]  /*7460*/  HMMA.16816.F32 R32, R48.reuse, R34, RZ ;  /* 0x000000223020723c */ /* 0x040ff000000018ff */
[-C--:B------:R-:W-:Y:S01]  /*7470*/  HMMA.16816.F32 R36, R48, R140.reuse, RZ ;  /* 0x0000008c3024723c */ /* 0x080fe200000018ff */
[----:B--2---:R-:W-:Y:S11]  /*7480*/  ISETP.GT.AND P6, PT, R246, R242, PT ;  /* 0x000000f2f600720c */ /* 0x004ff60003fc4270 */
[----:B------:R-:W-:Y:S02]  /*7490*/  @!UPT UIADD3 URZ, URZ, URZ, URZ ;  /* 0x0000003f3f3ff290 */ /* 0x000fe4000fffe03f */
[----:B------:R-:W-:Y:S01]  /*74a0*/  @!P6 SHF.R.S32.HI R0, RZ, 0x1f, R242 ;  /* 0x0000001fff00e819 */ /* 0x000fe200000114f2 */
[----:B------:R-:W-:Y:S01]  /*74b0*/  @!P6 IMAD.WIDE.U32 R40, R242, c[0x0][0x208], RZ ;  /* 0x00008200f228ea25 */ /* 0x000fe200078e00ff */
[----:B---3--:R-:W-:Y:S03]  /*74c0*/  @!P6 MOV R3, R43 ;  /* 0x0000002b0003e202 */ /* 0x008fe60000000f00 */
[----:B------:R-:W-:Y:S02]  /*74d0*/  @!P6 IMAD R0, R0, c[0x0][0x208], RZ ;  /* 0x000082000000ea24 */ /* 0x000fe400078e02ff */
[----:B------:R-:W-:Y:S04]  /*74e0*/  @!P6 IMAD.WIDE.U32 R2, R40, 0x30, R2 ;  /* 0x000000302802e825 */ /* 0x000fe800078e0002 */
[----:B------:R-:W-:Y:S05]  /*74f0*/  @!P6 IMAD R0, R242, c[0x0][0x20c], R0 ;  /* 0x00008300f200ea24 */ /* 0x000fea00078e0200 */
[----:B------:R-:W-:Y:S02]  /*7500*/  @!P6 IADD3 R0, R41, R0, RZ ;  /* 0x000000002900e210 */ /* 0x000fe40007ffe0ff */
[C---:B------:R-:W-:Y:S03]  /*7510*/  HMMA.16816.F32 R40, R44.reuse, R140, RZ ;  /* 0x0000008c2c28723c */ /* 0x040fe600000018ff */
[----:B------:R-:W-:Y:S01]  /*7520*/  @!P6 IMAD R133, R0, 0x30, RZ ;  /* 0x000000300085e824 */ /* 0x000fe200078e02ff */
[----:B------:R-:W-:Y:S04]  /*7530*/  @!P6 SHF.L.U32 R0, R2, 0x1, RZ ;  /* 0x000000010200e819 */ /* 0x000fe800000006ff */
[-C--:B------:R-:W-:Y:S01]  /*7540*/  HMMA.16816.F32 R44, R44, R142.reuse, RZ ;  /* 0x0000008e2c2c723c */ /* 0x080fe200000018ff */
[----:B------:R-:W-:Y:S03]  /*7550*/  @!P6 IADD3 R3, R3, R133, RZ ;  /* 0x000000850303e210 */ /* 0x000fe60007ffe0ff */
[----:B------:R-:W-:Y:S02]  /*7560*/  @!P6 IADD3 R136, P0, R0, c[0x0][0x1f8], RZ ;  /* 0x00007e000088ea10 */ /* 0x000fe40007f1e0ff */
[----:B------:R-:W-:Y:S02]  /*7570*/  @!P6 SHF.L.U64.HI R3, R2, 0x1, R3 ;  /* 0x000000010203e819 */ /* 0x000fe40000010203 */
[----:B------:R-:W-:Y:S01]  /*7580*/  HMMA.16816.F32 R48, R48, R142, RZ ;  /* 0x0000008e3030723c */ /* 0x000fe200000018ff */
[----:B------:R-:W2:Y:S03]  /*7590*/  LDSM.16.M88.4 R140, [R240] ;  /* 0x00000000f08c783b */ /* 0x000ea60000000200 */
[----:B------:R-:W-:Y:S02]  /*75a0*/  @!P6 IADD3.X R137, R3, c[0x0][0x1fc], RZ, P0, !PT ;  /* 0x00007f000389ea10 */ /* 0x000fe400007fe4ff */
[----:B------:R-:W-:Y:S02]  /*75b0*/  @!P6 IADD3 R0, P5, R0, 0x80, RZ ;  /* 0x000000800000e810 */ /* 0x000fe40007fbe0ff */
[-C--:B-1----:R-:W-:Y:S01]  /*75c0*/  HMMA.16816.F32 R4, R192, R196.reuse, R4 ;  /* 0x000000c4c004723c */ /* 0x082fe20000001804 */
[----:B------:R-:W-:Y:S01]  /*75d0*/  @!PT LDS RZ, [RZ] ;  /* 0x00000000fffff984 */ /* 0x000fe20000000800 */
[----:B------:R-:W-:Y:S01]  /*75e0*/  @!PT LDS RZ, [RZ] ;  /* 0x00000000fffff984 */ /* 0x000fe20000000800 */
[----:B------:R-:W-:Y:S01]  /*75f0*/  @!PT LDS RZ, [RZ] ;  /* 0x00000000fffff984 */ /* 0x000fe20000000800 */
[----:B------:R1:W-:Y:S04]  /*7600*/  @!P6 LDGSTS.E.BYPASS.LTC128B.128 [R243+0x100], [R136.64], !P4 ;  /* 0x0010000088f3efae */ /* 0x0003e8000e101d4e */
[----:B------:R-:W-:Y:S02]  /*7610*/  @!P6 IADD3 R210, P2, R0, c[0x0][0x1f8], RZ ;  /* 0x00007e0000d2ea10 */ /* 0x000fe40007f5e0ff */
[----:B------:R-:W-:Y:S01]  /*7620*/  @!P6 IADD3 R2, P1, R136, UR9, RZ ;  /* 0x000000098802ec10 */ /* 0x000fe2000ff3e0ff */
[C---:B----4-:R-:W-:Y:S04]  /*7630*/  HMMA.16816.F32 R8, R200.reuse, R196, R8 ;  /* 0x000000c4c808723c */ /* 0x050fe80000001808 */
[----:B------:R-:W-:Y:S02]  /*7640*/  @!P6 IADD3.X R211, RZ, c[0x0][0x1fc], R3, P2, P5 ;  /* 0x00007f00ffd3ea10 */ /* 0x000fe400017ea403 */
[----:B------:R-:W-:Y:S02]  /*7650*/  @!P6 IADD3.X R3, R137, UR11, RZ, P1, !PT ;  /* 0x0000000b8903ec10 */ /* 0x000fe40008ffe4ff */
[-C--:B------:R-:W-:Y:S01]  /*7660*/  HMMA.16816.F32 R12, R200, R198.reuse, R12 ;  /* 0x000000c6c80c723c */ /* 0x080fe2000000180c */
[----:B------:R3:W-:Y:S03]  /*7670*/  @!P6 LDGSTS.E.BYPASS.LTC128B.128 [R243+0x1900], [R210.64], !P3 ;  /* 0x01900000d2f3efae */ /* 0x0007e6000d901d4e */
[----:B------:R-:W-:Y:S04]  /*7680*/  @!P6 IADD3 R208, P0, R2, UR9, RZ ;  /* 0x0000000902d0ec10 */ /* 0x000fe8000ff1e0ff */
[C---:B------:R-:W-:Y:S01]  /*7690*/  HMMA.16816.F32 R16, R192.reuse, R198, R16 ;  /* 0x000000c6c010723c */ /* 0x040fe20000001810 */
[----:B------:R4:W-:Y:S03]  /*76a0*/  @!P6 LDGSTS.E.BYPASS.LTC128B.128 [R243+0x900], [R2.64], !P4 ;  /* 0x0090000002f3efae */ /* 0x0009e6000e101d4e */
[----:B------:R-:W-:Y:S04]  /*76b0*/  @!P6 IADD3.X R209, R3, UR11, RZ, P0, !PT ;  /* 0x0000000b03d1ec10 */ /* 0x000fe800087fe4ff */
[-C--:B------:R-:W-:Y:S01]  /*76c0*/  HMMA.16816.F32 R20, R192, R204.reuse, R20 ;  /* 0x000000ccc014723c */ /* 0x080fe20000001814 */
[----:B------:R4:W-:Y:S07]  /*76d0*/  @!P6 LDGSTS.E.BYPASS.LTC128B.128 [R243+0x2100], [R2.64+0x80], !P3 ;  /* 0x0210008002f3efae */ /* 0x0009ee000d901d4e */
[C---:B------:R-:W-:Y:S01]  /*76e0*/  HMMA.16816.F32 R24, R200.reuse, R204, R24 ;  /* 0x000000ccc818723c */ /* 0x040fe20000001818 */
[----:B------:R3:W-:Y:S07]  /*76f0*/  @!P6 LDGSTS.E.BYPASS.LTC128B.128 [R243+0x1100], [R208.64], !P4 ;  /* 0x01100000d0f3efae */ /* 0x0007ee000e101d4e */
[-C--:B------:R-:W-:Y:S01]  /*7700*/  HMMA.16816.F32 R28, R200, R206.reuse, R28 ;  /* 0x000000cec81c723c */ /* 0x080fe2000000181c */
[----:B------:R3:W-:Y:S02]  /*7710*/  @!P6 LDGSTS.E.BYPASS.LTC128B.128 [R243+0x2900], [R208.64+0x80], !P3 ;  /* 0x02900080d0f3efae */ /* 0x0007e4000d901d4e */
[C---:B------:R-:W-:Y:S05]  /*7720*/  ISETP.GT.AND P6, PT, R242.reuse, R246, PT ;  /* 0x000000f6f200720c */ /* 0x040fea0003fc4270 */
[C---:B------:R-:W-:Y:S01]  /*7730*/  HMMA.16816.F32 R32, R192.reuse, R206, R32 ;  /* 0x000000cec020723c */ /* 0x040fe20000001820 */
[----:B------:R-:W-:Y:S07]  /*7740*/  LDSM.16.M88.4 R212, [R230+0x3100] ;  /* 0x00310000e6d4783b */ /* 0x000fee0000000200 */
[-C--:B--2---:R-:W-:Y:S01]  /*7750*/  HMMA.16816.F32 R36, R192, R140.reuse, R36 ;  /* 0x0000008cc024723c */ /* 0x084fe20000001824 */
[----:B------:R-:W-:Y:S03]  /*7760*/  LDSM.16.M88.4 R216, [R232+0x8100] ;  /* 0x00810000e8d8783b */ /* 0x000fe60000000200 */
[----:B------:R-:W-:Y:S02]  /*7770*/  @P6 IADD3 R0, R242, -0x1, RZ ;  /* 0xfffffffff2006810 */ /* 0x000fe40007ffe0ff */
[----:B----4-:R-:W-:Y:S02]  /*7780*/  @P6 MOV R3, R245 ;  /* 0x000000f500036202 */ /* 0x010fe40000000f00 */
[C---:B------:R-:W-:Y:S01]  /*7790*/  HMMA.16816.F32 R40, R200.reuse, R140, R40 ;  /* 0x0000008cc828723c */ /* 0x040fe20000001828 */
[----:B------:R-:W0:Y:S03]  /*77a0*/  LDGDEPBAR ;  /* 0x00000000000079af */ /* 0x000e260000000000 */
[----:B------:R-:W-:Y:S04]  /*77b0*/  @P6 SHF.R.S32.HI R2, RZ, 0x1f, R0 ;  /* 0x0000001fff026819 */ /* 0x000fe80000011400 */
[-C--:B------:R-:W-:Y:S01]  /*77c0*/  HMMA.16816.F32 R44, R200, R142.reuse, R44 ;  /* 0x0000008ec82c723c */ /* 0x080fe2000000182c */
[----:B---3--:R-:W2:Y:S03]  /*77d0*/  LDSM.16.M88.4 R208, [R232+0x6100] ;  /* 0x00610000e8d0783b */ /* 0x008ea60000000200 */
[----:B------:R-:W-:Y:S04]  /*77e0*/  @P6 IMAD R2, R2, c[0x0][0x1e0], RZ ;  /* 0x0000780002026a24 */ /* 0x000fe800078e02ff */
[----:B------:R-:W-:Y:S01]  /*77f0*/  HMMA.16816.F32 R48, R192, R142, R48 ;  /* 0x0000008ec030723c */ /* 0x000fe20000001830 */
[----:B------:R-:W3:Y:S03]  /*7800*/  LDSM.16.M88.4 R196, [R230+0x3900] ;  /* 0x00390000e6c4783b */ /* 0x000ee60000000200 */
[----:B------:R-:W-:Y:S05]  /*7810*/  @P6 IMAD R2, R0, c[0x0][0x1e4], R2 ;  /* 0x0000790000026a24 */ /* 0x000fea00078e0202 */
[----:B------:R-:W4:Y:S08]  /*7820*/  LDSM.16.M88.4 R204, [R230+0x4100] ;  /* 0x00410000e6cc783b */ /* 0x000f300000000200 */
[----:B------:R-:W-:Y:S08]  /*7830*/  LDSM.16.M88.4 R140, [R234+0x6100] ;  /* 0x00610000ea8c783b */ /* 0x000ff00000000200 */
[----:B------:R-:W1:Y:S01]  /*7840*/  LDSM.16.M88.4 R192, [R229] ;  /* 0x00000000e5c0783b */ /* 0x000e620000000200 */
[-C--:B--2---:R-:W-:Y:S07]  /*7850*/  HMMA.16816.F32 R4, R208, R212.reuse, R4 ;  /* 0x000000d4d004723c */ /* 0x084fee0000001804 */
[----:B------:R-:W2:Y:S01]  /*7860*/  LDSM.16.M88.4 R200, [R234+0x8100] ;  /* 0x00810000eac8783b */ /* 0x000ea20000000200 */
[C---:B------:R-:W-:Y:S08]  /*7870*/  HMMA.16816.F32 R8, R216.reuse, R212, R8 ;  /* 0x000000d4d808723c */ /* 0x040ff00000001808 */
[-C--:B------:R-:W-:Y:S08]  /*7880*/  HMMA.16816.F32 R12, R216, R214.reuse, R12 ;  /* 0x000000d6d80c723c */ /* 0x080ff0000000180c */
[C---:B------:R-:W-:Y:S01]  /*7890*/  HMMA.16816.F32 R16, R208.reuse, R214, R16 ;  /* 0x000000d6d010723c */ /* 0x040fe20000001810 */
[----:B------:R-:W-:Y:S07]  /*78a0*/  LDSM.16.M88.4 R212, [R229+0x1000] ;  /* 0x00100000e5d4783b */ /* 0x000fee0000000200 */
[-C--:B---3--:R-:W-:Y:S08]  /*78b0*/  HMMA.16816.F32 R20, R208, R196.reuse, R20 ;  /* 0x000000c4d014723c */ /* 0x088ff00000001814 */
[C---:B------:R-:W-:Y:S08]  /*78c0*/  HMMA.16816.F32 R24, R216.reuse, R196, R24 ;  /* 0x000000c4d818723c */ /* 0x040ff00000001818 */
[-C--:B------:R-:W-:Y:S08]  /*78d0*/  HMMA.16816.F32 R28, R216, R198.reuse, R28 ;  /* 0x000000c6d81c723c */ /* 0x080ff0000000181c */
[C---:B------:R-:W-:Y:S01]  /*78e0*/  HMMA.16816.F32 R32, R208.reuse, R198, R32 ;  /* 0x000000c6d020723c */ /* 0x040fe20000001820 */
[----:B------:R-:W3:Y:S07]  /*78f0*/  LDSM.16.M88.4 R196, [R229+0x800] ;  /* 0x00080000e5c4783b */ /* 0x000eee0000000200 */
[-C--:B----4-:R-:W-:Y:S08]  /*7900*/  HMMA.16816.F32 R36, R208, R204.reuse, R36 ;  /* 0x000000ccd024723c */ /* 0x090ff00000001824 */
[C---:B------:R-:W-:Y:S08]  /*7910*/  HMMA.16816.F32 R40, R216.reuse, R204, R40 ;  /* 0x000000ccd828723c */ /* 0x040ff00000001828 */
[-C--:B------:R-:W-:Y:S01]  /*7920*/  HMMA.16816.F32 R44, R216, R206.reuse, R44 ;  /* 0x000000ced82c723c */ /* 0x080fe2000000182c */
[----:B------:R-:W-:Y:S07]  /*7930*/  LDSM.16.M88.4 R216, [R231+0xc100] ;  /* 0x00c10000e7d8783b */ /* 0x000fee0000000200 */
[----:B------:R-:W-:Y:S01]  /*7940*/  HMMA.16816.F32 R48, R208, R206, R48 ;  /* 0x000000ced030723c */ /* 0x000fe20000001830 */
[----:B------:R-:W-:Y:S07]  /*7950*/  LDSM.16.M88.4 R204, [R231+0xa100] ;  /* 0x00a10000e7cc783b */ /* 0x000fee0000000200 */
[-C--:B-1----:R-:W-:Y:S01]  /*7960*/  HMMA.16816.F32 R4, R140, R192.reuse, R4 ;  /* 0x000000c08c04723c */ /* 0x082fe20000001804 */
[----:B------:R-:W1:Y:S07]  /*7970*/  LDSM.16.M88.4 R208, [R224+0x4900] ;  /* 0x00490000e0d0783b */ /* 0x000e6e0000000200 */
[C---:B--2---:R-:W-:Y:S08]  /*7980*/  HMMA.16816.F32 R8, R200.reuse, R192, R8 ;  /* 0x000000c0c808723c */ /* 0x044ff00000001808 */
[-C--:B------:R-:W-:Y:S08]  /*7990*/  HMMA.16816.F32 R12, R200, R194.reuse, R12 ;  /* 0x000000c2c80c723c */ /* 0x080ff0000000180c */
[C---:B------:R-:W-:Y:S01]  /*79a0*/  HMMA.16816.F32 R16, R140.reuse, R194, R16 ;  /* 0x000000c28c10723c */ /* 0x040fe20000001810 */
[----:B------:R-:W2:Y:S07]  /*79b0*/  LDSM.16.M88.4 R192, [R224+0x5100] ;  /* 0x00510000e0c0783b */ /* 0x000eae0000000200 */
[-C--:B---3--:R-:W-:Y:S08]  /*79c0*/  HMMA.16816.F32 R20, R140, R196.reuse, R20 ;  /* 0x000000c48c14723c */ /* 0x088ff00000001814 */
[C---:B------:R-:W-:Y:S08]  /*79d0*/  HMMA.16816.F32 R24, R200.reuse, R196, R24 ;  /* 0x000000c4c818723c */ /* 0x040ff00000001818 */
[-C--:B------:R-:W-:Y:S08]  /*79e0*/  HMMA.16816.F32 R28, R200, R198.reuse, R28 ;  /* 0x000000c6c81c723c */ /* 0x080ff0000000181c */
[C---:B------:R-:W-:Y:S01]  /*79f0*/  HMMA.16816.F32 R32, R140.reuse, R198, R32 ;  /* 0x000000c68c20723c */ /* 0x040fe20000001820 */
[----:B------:R-:W-:Y:S07]  /*7a00*/  LDSM.16.M88.4 R196, [R233+0xa100] ;  /* 0x00a10000e9c4783b */ /* 0x000fee0000000200 */
[-C--:B------:R-:W-:Y:S08]  /*7a10*/  HMMA.16816.F32 R36, R140, R212.reuse, R36 ;  /* 0x000000d48c24723c */ /* 0x080ff00000001824 */
[C---:B------:R-:W-:Y:S08]  /*7a20*/  HMMA.16816.F32 R40, R200.reuse, R212, R40 ;  /* 0x000000d4c828723c */ /* 0x040ff00000001828 */
[-C--:B------:R-:W-:Y:S01]  /*7a30*/  HMMA.16816.F32 R44, R200, R214.reuse, R44 ;  /* 0x000000d6c82c723c */ /* 0x080fe2000000182c */
[----:B------:R-:W-:Y:S07]  /*7a40*/  LDSM.16.M88.4 R200, [R239] ;  /* 0x00000000efc8783b */ /* 0x000fee0000000200 */
[----:B------:R-:W-:Y:S01]  /*7a50*/  HMMA.16816.F32 R48, R140, R214, R48 ;  /* 0x000000d68c30723c */ /* 0x000fe20000001830 */
[----:B------:R-:W3:Y:S07]  /*7a60*/  LDSM.16.M88.4 R140, [R224+0x5900] ;  /* 0x00590000e08c783b */ /* 0x000eee0000000200 */
[-C--:B-1----:R-:W-:Y:S01]  /*7a70*/  HMMA.16816.F32 R4, R204, R208.reuse, R4 ;  /* 0x000000d0cc04723c */ /* 0x082fe20000001804 */
[----:B------:R-:W-:Y:S07]  /*7a80*/  LDSM.16.M88.4 R212, [R238] ;  /* 0x00000000eed4783b */ /* 0x000fee0000000200 */
[C---:B------:R-:W-:Y:S08]  /*7a90*/  HMMA.16816.F32 R8, R216.reuse, R208, R8 ;  /* 0x000000d0d808723c */ /* 0x040ff00000001808 */
[-C--:B------:R-:W-:Y:S08]  /*7aa0*/  HMMA.16816.F32 R12, R216, R210.reuse, R12 ;  /* 0x000000d2d80c723c */ /* 0x080ff0000000180c */
[C---:B------:R-:W-:Y:S01]  /*7ab0*/  HMMA.16816.F32 R16, R204.reuse, R210, R16 ;  /* 0x000000d2cc10723c */ /* 0x040fe20000001810 */
[----:B------:R-:W1:Y:S07]  /*7ac0*/  LDSM.16.M88.4 R208, [R233+0xc100] ;  /* 0x00c10000e9d0783b */ /* 0x000e6e0000000200 */
[-C--:B--2---:R-:W-:Y:S08]  /*7ad0*/  HMMA.16816.F32 R20, R204, R192.reuse, R20 ;  /* 0x000000c0cc14723c */ /* 0x084ff00000001814 */
[C---:B------:R-:W-:Y:S08]  /*7ae0*/  HMMA.16816.F32 R24, R216.reuse, R192, R24 ;  /* 0x000000c0d818723c */ /* 0x040ff00000001818 */
[-C--:B------:R-:W-:Y:S08]  /*7af0*/  HMMA.16816.F32 R28, R216, R194.reuse, R28 ;  /* 0x000000c2d81c723c */ /* 0x080ff0000000181c */
[C---:B------:R-:W-:Y:S01]  /*7b00*/  HMMA.16816.F32 R32, R204.reuse, R194, R32 ;  /* 0x000000c2cc20723c */ /* 0x040fe20000001820 */
[----:B------:R-:W2:Y:S07]  /*7b10*/  LDSM.16.M88.4 R192, [R237] ;  /* 0x00000000edc0783b */ /* 0x000eae0000000200 */
[-C--:B---3--:R-:W-:Y:S08]  /*7b20*/  HMMA.16816.F32 R36, R204, R140.reuse, R36 ;  /* 0x0000008ccc24723c */ /* 0x088ff00000001824 */
[C---:B------:R-:W-:Y:S08]  /*7b30*/  HMMA.16816.F32 R40, R216.reuse, R140, R40 ;  /* 0x0000008cd828723c */ /* 0x040ff00000001828 */
[-C--:B------:R-:W-:Y:S01]  /*7b40*/  HMMA.16816.F32 R44, R216, R142.reuse, R44 ;  /* 0x0000008ed82c723c */ /* 0x080fe2000000182c */
[----:B------:R-:W-:Y:S07]  /*7b50*/  LDSM.16.M88.4 R216, [R236+0xc100] ;  /* 0x00c10000ecd8783b */ /* 0x000fee0000000200 */
[----:B------:R-:W-:Y:S01]  /*7b60*/  HMMA.16816.F32 R48, R204, R142, R48 ;  /* 0x0000008ecc30723c */ /* 0x000fe20000001830 */
[----:B------:R-:W-:Y:S07]  /*7b70*/  LDSM.16.M88.4 R140, [R232+0xa100] ;  /* 0x00a10000e88c783b */ /* 0x000fee0000000200 */
[-C--:B------:R-:W-:Y:S01]  /*7b80*/  HMMA.16816.F32 R4, R196, R200.reuse, R4 ;  /* 0x000000c8c404723c */ /* 0x080fe20000001804 */
[----:B------:R-:W-:Y:S07]  /*7b90*/  LDSM.16.M88.4 R204, [R232+0xc100] ;  /* 0x00c10000e8cc783b */ /* 0x000fee0000000200 */
[C---:B-1----:R-:W-:Y:S08]  /*7ba0*/  HMMA.16816.F32 R8, R208.reuse, R200, R8 ;  /* 0x000000c8d008723c */ /* 0x042ff00000001808 */
[-C--:B------:R-:W-:Y:S08]  /*7bb0*/  HMMA.16816.F32 R12, R208, R202.reuse, R12 ;  /* 0x000000cad00c723c */ /* 0x080ff0000000180c */
[C---:B------:R-:W-:Y:S01]  /*7bc0*/  HMMA.16816.F32 R16, R196.reuse, R202, R16 ;  /* 0x000000cac410723c */ /* 0x040fe20000001810 */
[----:B------:R-:W1:Y:S07]  /*7bd0*/  LDSM.16.M88.4 R200, [R230+0x4900] ;  /* 0x00490000e6c8783b */ /* 0x000e6e0000000200 */
[-C--:B------:R-:W-:Y:S08]  /*7be0*/  HMMA.16816.F32 R20, R196, R212.reuse, R20 ;  /* 0x000000d4c414723c */ /* 0x080ff00000001814 */
[C---:B------:R-:W-:Y:S08]  /*7bf0*/  HMMA.16816.F32 R24, R208.reuse, R212, R24 ;  /* 0x000000d4d018723c */ /* 0x040ff00000001818 */
[-C--:B------:R-:W-:Y:S08]  /*7c00*/  HMMA.16816.F32 R28, R208, R214.reuse, R28 ;  /* 0x000000d6d01c723c */ /* 0x080ff0000000181c */
[C---:B------:R-:W-:Y:S01]  /*7c10*/  HMMA.16816.F32 R32, R196.reuse, R214, R32 ;  /* 0x000000d6c420723c */ /* 0x040fe20000001820 */
[----:B------:R-:W-:Y:S07]  /*7c20*/  LDSM.16.M88.4 R212, [R230+0x5900] ;  /* 0x00590000e6d4783b */ /* 0x000fee0000000200 */
[-C--:B--2---:R-:W-:Y:S08]  /*7c30*/  HMMA.16816.F32 R36, R196, R192.reuse, R36 ;  /* 0x000000c0c424723c */ /* 0x084ff00000001824 */
[C---:B------:R-:W-:Y:S08]  /*7c40*/  HMMA.16816.F32 R40, R208.reuse, R192, R40 ;  /* 0x000000c0d028723c */ /* 0x040ff00000001828 */
[-C--:B------:R-:W-:Y:S01]  /*7c50*/  HMMA.16816.F32 R44, R208, R194.reuse, R44 ;  /* 0x000000c2d02c723c */ /* 0x080fe2000000182c */
[----:B------:R-:W2:Y:S07]  /*7c60*/  LDSM.16.M88.4 R208, [R230+0x5100] ;  /* 0x00510000e6d0783b */ /* 0x000eae0000000200 */
[----:B------:R-:W-:Y:S01]  /*7c70*/  HMMA.16816.F32 R48, R196, R194, R48 ;  /* 0x000000c2c430723c */ /* 0x000fe20000001830 */
[----:B------:R-:W-:Y:S07]  /*7c80*/  LDSM.16.M88.4 R192, [R234+0xa100] ;  /* 0x00a10000eac0783b */ /* 0x000fee0000000200 */
[-C--:B-1----:R-:W-:Y:S01]  /*7c90*/  HMMA.16816.F32 R4, R140, R200.reuse, R4 ;  /* 0x000000c88c04723c */ /* 0x082fe20000001804 */
[----:B------:R-:W1:Y:S07]  /*7ca0*/  LDSM.16.M88.4 R196, [R229+0x1800] ;  /* 0x00180000e5c4783b */ /* 0x000e6e0000000200 */
[C---:B------:R-:W-:Y:S08]  /*7cb0*/  HMMA.16816.F32 R8, R204.reuse, R200, R8 ;  /* 0x000000c8cc08723c */ /* 0x040ff00000001808 */
[-C--:B------:R-:W-:Y:S08]  /*7cc0*/  HMMA.16816.F32 R12, R204, R202.reuse, R12 ;  /* 0x000000cacc0c723c */ /* 0x080ff0000000180c */
[C---:B------:R-:W-:Y:S08]  /*7cd0*/  HMMA.16816.F32 R16, R140.reuse, R202, R16 ;  /* 0x000000ca8c10723c */ /* 0x040ff00000001810 */
[-C--:B--2---:R-:W-:Y:S08]  /*7ce0*/  HMMA.16816.F32 R20, R140, R208.reuse, R20 ;  /* 0x000000d08c14723c */ /* 0x084ff00000001814 */
[C---:B------:R-:W-:Y:S08]  /*7cf0*/  HMMA.16816.F32 R24, R204.reuse, R208, R24 ;  /* 0x000000d0cc18723c */ /* 0x040ff00000001818 */
[-C--:B------:R-:W-:Y:S08]  /*7d00*/  HMMA.16816.F32 R28, R204, R210.reuse, R28 ;  /* 0x000000d2cc1c723c */ /* 0x080ff0000000181c */
[C---:B------:R-:W-:Y:S08]  /*7d10*/  HMMA.16816.F32 R32, R140.reuse, R210, R32 ;  /* 0x000000d28c20723c */ /* 0x040ff00000001820 */
[-C--:B------:R-:W-:Y:S08]  /*7d20*/  HMMA.16816.F32 R36, R140, R212.reuse, R36 ;  /* 0x000000d48c24723c */ /* 0x080ff00000001824 */
[C---:B------:R-:W-:Y:S08]  /*7d30*/  HMMA.16816.F32 R40, R204.reuse, R212, R40 ;  /* 0x000000d4cc28723c */ /* 0x040ff00000001828 */
[-C--:B------:R-:W-:Y:S08]  /*7d40*/  HMMA.16816.F32 R44, R204, R214.reuse, R44 ;  /* 0x000000d6cc2c723c */ /* 0x080ff0000000182c */
[----:B------:R-:W-:Y:S08]  /*7d50*/  HMMA.16816.F32 R48, R140, R214, R48 ;  /* 0x000000d68c30723c */ /* 0x000ff00000001830 */
[-C--:B-1----:R-:W-:Y:S08]  /*7d60*/  HMMA.16816.F32 R4, R192, R196.reuse, R4 ;  /* 0x000000c4c004723c */ /* 0x082ff00000001804 */
[C---:B------:R-:W-:Y:S08]  /*7d70*/  HMMA.16816.F32 R8, R216.reuse, R196, R8 ;  /* 0x000000c4d808723c */ /* 0x040ff00000001808 */
[-C--:B------:R-:W-:Y:S08]  /*7d80*/  HMMA.16816.F32 R12, R216, R198.reuse, R12 ;  /* 0x000000c6d80c723c */ /* 0x080ff0000000180c */
[----:B------:R-:W-:Y:S01]  /*7d90*/  FMUL.FTZ R4, R4, c[0x0][0x320] ;  /* 0x0000c80004047a20 */ /* 0x000fe20000410000 */
[C---:B------:R-:W-:Y:S03]  /*7da0*/  HMMA.16816.F32 R16, R192.reuse, R198, R16 ;  /* 0x000000c6c010723c */ /* 0x040fe60000001810 */
[----:B------:R-:W1:Y:S01]  /*7db0*/  MUFU.TANH R201, R4 ;  /* 0x0000000400c97308 */ /* 0x000e620000002400 */
[----:B------:R-:W-:Y:S02]  /*7dc0*/  FMUL.FTZ R5, R5, c[0x0][0x320] ;  /* 0x0000c80005057a20 */ /* 0x000fe40000410000 */
[----:B------:R-:W-:Y:S02]  /*7dd0*/  FMUL.FTZ R6, R6, c[0x0][0x320] ;  /* 0x0000c80006067a20 */ /* 0x000fe40000410000 */
[----:B------:R-:W-:Y:S04]  /*7de0*/  FMUL.FTZ R7, R7, c[0x0][0x320] ;  /* 0x0000c80007077a20 */ /* 0x000fe80000410000 */
[----:B------:R-:W-:Y:S01]  /*7df0*/  FMUL.FTZ R8, R8, c[0x0][0x320] ;  /* 0x0000c80008087a20 */ /* 0x000fe20000410000 */
[----:B------:R-:W2:Y:S01]  /*7e00*/  MUFU.TANH R196, R5 ;  /* 0x0000000500c47308 */ /* 0x000ea20000002400 */
        /* <DEDUP_REMOVED lines=11> */
[----:B------:R4:W1:Y:S10]  /*7ec0*/  MUFU.TANH R202, R7 ;  /* 0x0000000700ca7308 */ /* 0x0008740000002400 */
[----:B------:R-:W1:Y:S10]  /*7ed0*/  MUFU.TANH R215, R8 ;  /* 0x0000000800d77308 */ /* 0x000e740000002400 */
[----:B------:R-:W1:Y:S01]  /*7ee0*/  MUFU.TANH R211, R9 ;  /* 0x0000000900d37308 */ /* 0x000e620000002400 */
[----:B----4-:R-:W4:Y:S09]  /*7ef0*/  LDSM.16.M88.4 R4, [R229+0x2000] ;  /* 0x00200000e504783b */ /* 0x010f320000000200 */
[----:B------:R-:W1:Y:S10]  /*7f00*/  MUFU.TANH R221, R10 ;  /* 0x0000000a00dd7308 */ /* 0x000e740000002400 */
[----:B------:R1:W1:Y:S10]  /*7f10*/  MUFU.TANH R220, R11 ;  /* 0x0000000b00dc7308 */ /* 0x0002740000002400 */
[----:B------:R2:W2:Y:S10]  /*7f20*/  MUFU.TANH R208, R13 ;  /* 0x0000000d00d07308 */ /* 0x0004b40000002400 */
[----:B------:R-:W3:Y:S01]  /*7f30*/  MUFU.TANH R209, R12 ;  /* 0x0000000c00d17308 */ /* 0x000ee20000002400 */
[----:B-1----:R-:W1:Y:S01]  /*7f40*/  LDSM.16.M88.4 R8, [R229+0x2800] ;  /* 0x00280000e508783b */ /* 0x002e620000000200 */
[-C--:B----4-:R-:W-:Y:S01]  /*7f50*/  HMMA.16816.F32 R20, R192, R4.reuse, R20 ;  /* 0x00000004c014723c */ /* 0x090fe20000001814 */
[----:B------:R-:W-:Y:S07]  /*7f60*/  DEPBAR.LE SB0, 0x0 ;  /* 0x000080000000791a */ /* 0x000fee0000000000 */
[----:B------:R-:W4:Y:S01]  /*7f70*/  MUFU.TANH R136, R17 ;  /* 0x0000001100887308 */ /* 0x000f220000002400 */
[----:B------:R-:W-:Y:S01]  /*7f80*/  BAR.SYNC.DEFER_BLOCKING 0x0 ;  /* 0x0000000000007b1d */ /* 0x000fe20000010000 */
[C---:B------:R-:W-:Y:S02]  /*7f90*/  HMMA.16816.F32 R24, R216.reuse, R4, R24 ;  /* 0x00000004d818723c */ /* 0x040fe40000001818 */
[----:B--2---:R-:W-:Y:S06]  /*7fa0*/  MOV R13, c[0x0][0x1e4] ;  /* 0x00007900000d7a02 */ /* 0x004fec0000000f00 */
[----:B------:R-:W2:Y:S01]  /*7fb0*/  MUFU.TANH R197, R19 ;  /* 0x0000001300c57308 */ /* 0x000ea20000002400 */
[-C--:B------:R-:W-:Y:S03]  /*7fc0*/  HMMA.16816.F32 R28, R216, R6.reuse, R28 ;  /* 0x00000006d81c723c */ /* 0x080fe6000000181c */
[----:B------:R-:W-:Y:S05]  /*7fd0*/  @P6 IMAD.WIDE.U32 R4, R0, c[0x0][0x1e0], RZ ;  /* 0x0000780000046a25 */ /* 0x000fea00078e00ff */
[C---:B------:R-:W-:Y:S01]  /*7fe0*/  HMMA.16816.F32 R32, R192.reuse, R6, R32 ;  /* 0x00000006c020723c */ /* 0x040fe20000001820 */
[----:B------:R-:W2:Y:S03]  /*7ff0*/  MUFU.TANH R214, R14 ;  /* 0x0000000e00d67308 */ /* 0x000ea60000002400 */
[----:B------:R-:W-:Y:S01]  /*8000*/  @P6 IADD3 R0, R5, R2, RZ ;  /* 0x0000000205006210 */ /* 0x000fe20007ffe0ff */
[----:B------:R-:W-:Y:S01]  /*8010*/  FMUL.FTZ R22, R22, c[0x0][0x320] ;  /* 0x0000c80016167a20 */ /* 0x000fe20000410000 */
[----:B------:R2:W2:Y:S01]  /*8020*/  LDL R5, [R1+0x20] ;  /* 0x0000200001057983 */ /* 0x0004a20000100800 */
[----:B------:R-:W-:Y:S01]  /*8030*/  MOV R7, c[0x0][0x1e0] ;  /* 0x0000780000077a02 */ /* 0x000fe20000000f00 */
[----:B------:R-:W-:Y:S01]  /*8040*/  FMUL.FTZ R20, R20, c[0x0][0x320] ;  /* 0x0000c80014147a20 */ /* 0x000fe20000410000 */
[----:B------:R-:W-:Y:S02]  /*8050*/  @P6 MOV R2, R222 ;  /* 0x000000de00026202 */ /* 0x000fe40000000f00 */
[----:B------:R3:W2:Y:S01]  /*8060*/  MUFU.TANH R142, R22 ;  /* 0x00000016008e7308 */ /* 0x0006a20000002400 */
[----:B------:R-:W-:Y:S01]  /*8070*/  @P6 SHF.L.U32 R6, R7, 0x5, RZ ;  /* 0x0000000507066819 */ /* 0x000fe200000006ff */
[----:B------:R-:W-:Y:S01]  /*8080*/  @P6 IMAD R0, R0, 0x30, RZ ;  /* 0x0000003000006824 */ /* 0x000fe200078e02ff */
[-C--:B-1----:R-:W-:Y:S03]  /*8090*/  HMMA.16816.F32 R36, R192, R8.reuse, R36 ;  /* 0x00000008c024723c */ /* 0x082fe60000001824 */
[----:B------:R-:W-:Y:S04]  /*80a0*/  @P6 IMAD.WIDE.U32 R2, R4, 0x30, R2 ;  /* 0x0000003004026825 */ /* 0x000fe800078e0002 */
[----:B------:R-:W1:Y:S01]  /*80b0*/  MUFU.TANH R135, R20 ;  /* 0x0000001400877308 */ /* 0x000e620000002400 */
[----:B------:R-:W-:Y:S01]  /*80c0*/  FMUL.FTZ R21, R21, c[0x0][0x320] ;  /* 0x0000c80015157a20 */ /* 0x000fe20000410000 */
[C---:B------:R-:W-:Y:S04]  /*80d0*/  HMMA.16816.F32 R40, R216.reuse, R8, R40 ;  /* 0x00000008d828723c */ /* 0x040fe80000001828 */
[----:B------:R-:W-:Y:S01]  /*80e0*/  @P6 IADD3 R4, R3, R0, RZ ;  /* 0x0000000003046210 */ /* 0x000fe20007ffe0ff */
[----:B------:R-:W-:Y:S01]  /*80f0*/  FMUL.FTZ R26, R26, c[0x0][0x320] ;  /* 0x0000c8001a1a7a20 */ /* 0x000fe20000410000 */
[C---:B------:R-:W-:Y:S01]  /*8100*/  @P6 SHF.L.U32 R0, R2.reuse, 0x1, RZ ;  /* 0x0000000102006819 */ /* 0x040fe200000006ff */
[----:B------:R-:W-:Y:S01]  /*8110*/  FMUL.FTZ R27, R27, c[0x0][0x320] ;  /* 0x0000c8001b1b7a20 */ /* 0x000fe20000410000 */
[----:B------:R1:W1:Y:S01]  /*8120*/  MUFU.TANH R133, R21 ;  /* 0x0000001500857308 */ /* 0x0002620000002400 */
[-C--:B------:R-:W-:Y:S03]  /*8130*/  HMMA.16816.F32 R44, R216, R10.reuse, R44 ;  /* 0x0000000ad82c723c */ /* 0x080fe6000000182c */
[----:B------:R-:W-:Y:S01]  /*8140*/  @P6 SHF.L.U64.HI R4, R2, 0x1, R4 ;  /* 0x0000000102046819 */ /* 0x000fe20000010204 */
[----:B------:R-:W-:Y:S01]  /*8150*/  FMUL.FTZ R28, R28, c[0x0][0x320] ;  /* 0x0000c8001c1c7a20 */ /* 0x000fe20000410000 */
[C---:B------:R-:W-:Y:S01]  /*8160*/  @P6 IADD3 R2, P0, R0.reuse, c[0x0][0x1c8], RZ ;  /* 0x0000720000026a10 */ /* 0x040fe20007f1e0ff */
[----:B------:R-:W-:Y:S01]  /*8170*/  FMUL.FTZ R29, R29, c[0x0][0x320] ;  /* 0x0000c8001d1d7a20 */ /* 0x000fe20000410000 */
[----:B------:R-:W-:Y:S01]  /*8180*/  @P6 IADD3 R0, P5, R0, 0x80, RZ ;  /* 0x0000008000006810 */ /* 0x000fe20007fbe0ff */
[----:B------:R-:W-:Y:S01]  /*8190*/  HMMA.16816.F32 R48, R192, R10, R48 ;  /* 0x0000000ac030723c */ /* 0x000fe20000001830 */
[----:B------:R4:W2:Y:S01]  /*81a0*/  MUFU.TANH R207, R26 ;  /* 0x0000001a00cf7308 */ /* 0x0008a20000002400 */
[----:B------:R-:W2:Y:S02]  /*81b0*/  LDL R10, [R1+0x4] ;  /* 0x00000400010a7983 */ /* 0x000ea40000100800 */
[----:B---3--:R-:W-:Y:S01]  /*81c0*/  FMUL.FTZ R22, R36, c[0x0][0x320] ;  /* 0x0000c80024167a20 */ /* 0x008fe20000410000 */
[----:B------:R-:W-:Y:S01]  /*81d0*/  @P6 IADD3.X R3, R4, c[0x0][0x1cc], RZ, P0, !PT ;  /* 0x0000730004036a10 */ /* 0x000fe200007fe4ff */
[----:B------:R-:W3:Y:S01]  /*81e0*/  LDL R36, [R1+0xc] ;  /* 0x00000c0001247983 */ /* 0x000ee20000100800 */
[----:B------:R-:W-:Y:S01]  /*81f0*/  @P6 IADD3 R8, P2, R0, c[0x0][0x1c8], RZ ;  /* 0x0000720000086a10 */ /* 0x000fe20007f5e0ff */
[----:B------:R-:W-:Y:S01]  /*8200*/  FMUL.FTZ R30, R30, c[0x0][0x320] ;  /* 0x0000c8001e1e7a20 */ /* 0x000fe20000410000 */
[----:B------:R-:W-:Y:S01]  /*8210*/  @P6 SHF.L.U64.HI R0, R7, 0x5, R13 ;  /* 0x0000000507006819 */ /* 0x000fe2000001020d */
[----:B------:R-:W-:Y:S01]  /*8220*/  @!PT LDS RZ, [RZ] ;  /* 0x00000000fffff984 */ /* 0x000fe20000000800 */
[----:B------:R-:W-:Y:S01]  /*8230*/  @!PT LDS RZ, [RZ] ;  /* 0x00000000fffff984 */ /* 0x000fe20000000800 */
[----:B------:R-:W-:Y:S01]  /*8240*/  @!PT LDS RZ, [RZ] ;  /* 0x00000000fffff984 */ /* 0x000fe20000000800 */
[----:B------:R4:W-:Y:S01]  /*8250*/  @P6 LDGSTS.E.BYPASS.LTC128B.128 [R243+0x3100], [R2.64], !P4 ;  /* 0x0310000002f36fae */ /* 0x0009e2000e101d4e */
[----:B------:R4:W2:Y:S01]  /*8260*/  MUFU.TANH R206, R27 ;  /* 0x0000001b00ce7308 */ /* 0x0008a20000002400 */
[----:B------:R-:W-:Y:S01]  /*8270*/  @P6 IADD3.X R9, RZ, c[0x0][0x1cc], R4, P2, P5 ;  /* 0x00007300ff096a10 */ /* 0x000fe200017ea404 */
[----:B------:R-:W-:Y:S01]  /*8280*/  FMUL.FTZ R31, R31, c[0x0][0x320] ;  /* 0x0000c8001f1f7a20 */ /* 0x000fe20000410000 */
[----:B------:R-:W-:Y:S01]  /*8290*/  PLOP3.LUT P0, PT, PT, PT, UP3, 0x80, 0x0 ;  /* 0x000000000000781c */ /* 0x000fe20003f0f038 */
[----:B------:R-:W-:Y:S02]  /*82a0*/  FMUL.FTZ R12, R16, c[0x0][0x320] ;  /* 0x0000c800100c7a20 */ /* 0x000fe40000410000 */
[----:B------:R-:W-:Y:S01]  /*82b0*/  FMUL.FTZ R34, R34, c[0x0][0x320] ;  /* 0x0000c80022227a20 */ /* 0x000fe20000410000 */
[----:B------:R2:W-:Y:S01]  /*82c0*/  @P6 LDGSTS.E.BYPASS.LTC128B.128 [R243+0x4900], [R8.64], !P3 ;  /* 0x0490000008f36fae */ /* 0x0005e2000d901d4e */
[----:B-1----:R-:W-:Y:S02]  /*82d0*/  FMUL.FTZ R21, R37, c[0x0][0x320] ;  /* 0x0000c80025157a20 */ /* 0x002fe40000410000 */
[----:B------:R1:W1:Y:S01]  /*82e0*/  MUFU.TANH R140, R28 ;  /* 0x0000001c008c7308 */ /* 0x0002620000002400 */
[----:B------:R-:W-:Y:S02]  /*82f0*/  FMUL.FTZ R42, R42, c[0x0][0x320] ;  /* 0x0000c8002a2a7a20 */ /* 0x000fe40000410000 */
[----:B------:R-:W-:Y:S02]  /*8300*/  FMUL.FTZ R43, R43, c[0x0][0x320] ;  /* 0x0000c8002b2b7a20 */ /* 0x000fe40000410000 */
[----:B----4-:R-:W-:Y:S02]  /*8310*/  FMUL.FTZ R26, R33, c[0x0][0x320] ;  /* 0x0000c800211a7a20 */ /* 0x010fe40000410000 */
[----:B------:R-:W-:Y:S02]  /*8320*/  FMUL.FTZ R33, R35, c[0x0][0x320] ;  /* 0x0000c80023217a20 */ /* 0x000fe40000410000 */
[----:B------:R-:W-:Y:S01]  /*8330*/  FMUL.FTZ R35, R40, c[0x0][0x320] ;  /* 0x0000c80028237a20 */ /* 0x000fe20000410000 */
[----:B------:R4:W2:Y:S01]  /*8340*/  MUFU.TANH R137, R29 ;  /* 0x0000001d00897308 */ /* 0x0008a20000002400 */
[----:B------:R-:W-:Y:S02]  /*8350*/  FMUL.FTZ R46, R46, c[0x0][0x320] ;  /* 0x0000c8002e2e7a20 */ /* 0x000fe40000410000 */
[----:B------:R-:W-:Y:S02]  /*8360*/  FMUL.FTZ R47, R47, c[0x0][0x320] ;  /* 0x0000c8002f2f7a20 */ /* 0x000fe40000410000 */
[----:B------:R-:W-:Y:S01]  /*8370*/  FMUL.FTZ R27, R32, c[0x0][0x320] ;  /* 0x0000c800201b7a20 */ /* 0x000fe20000410000 */
[----:B------:R-:W-:Y:S01]  /*8380*/  @P6 IADD3 R2, P1, R2, R6, RZ ;  /* 0x0000000602026210 */ /* 0x000fe20007f3e0ff */
[----:B------:R-:W-:Y:S02]  /*8390*/  FMUL.FTZ R32, R41, c[0x0][0x320] ;  /* 0x0000c80029207a20 */ /* 0x000fe40000410000 */
[----:B------:R-:W-:Y:S01]  /*83a0*/  FMUL.FTZ R17, R48, c[0x0][0x320] ;  /* 0x0000c80030117a20 */ /* 0x000fe20000410000 */
[----:B------:R4:W2:Y:S01]  /*83b0*/  MUFU.TANH R143, R30 ;  /* 0x0000001e008f7308 */ /* 0x0008a20000002400 */
[----:B------:R-:W-:Y:S01]  /*83c0*/  @P6 IADD3.X R3, R3, R0, RZ, P1, !PT ;  /* 0x0000000003036210 */ /* 0x000fe20000ffe4ff */
[----:B------:R-:W-:Y:S01]  /*83d0*/  FMUL.FTZ R16, R49, c[0x0][0x320] ;  /* 0x0000c80031107a20 */ /* 0x000fe20000410000 */
[----:B------:R-:W-:Y:S01]  /*83e0*/  @P6 IADD3 R6, P2, R2, R6, RZ ;  /* 0x0000000602066210 */ /* 0x000fe20007f5e0ff */
[----:B-1----:R-:W-:Y:S02]  /*83f0*/  FMUL.FTZ R28, R45, c[0x0][0x320] ;  /* 0x0000c8002d1c7a20 */ /* 0x002fe40000410000 */
[----:B------:R1:W-:Y:S01]  /*8400*/  @P6 LDGSTS.E.BYPASS.LTC128B.128 [R243+0x3900], [R2.64], !P4 ;  /* 0x0390000002f36fae */ /* 0x0003e2000e101d4e */
[----:B------:R-:W-:Y:S01]  /*8410*/  @P6 IADD3.X R7, R3, R0, RZ, P2, !PT ;  /* 0x0000000003076210 */ /* 0x000fe200017fe4ff */
[----:B------:R-:W-:Y:S02]  /*8420*/  FMUL.FTZ R20, R50, c[0x0][0x320] ;  /* 0x0000c80032147a20 */ /* 0x000fe40000410000 */
[----:B------:R1:W1:Y:S01]  /*8430*/  MUFU.TANH R212, R31 ;  /* 0x0000001f00d47308 */ /* 0x0002620000002400 */
[----:B------:R-:W-:Y:S02]  /*8440*/  FMUL.FTZ R19, R51, c[0x0][0x320] ;  /* 0x0000c80033137a20 */ /* 0x000fe40000410000 */
[----:B------:R-:W-:Y:S01]  /*8450*/  FMUL.FTZ R23, R23, c[0x0][0x320] ;  /* 0x0000c80017177a20 */ /* 0x000fe20000410000 */
[----:B------:R2:W-:Y:S01]  /*8460*/  @P6 LDGSTS.E.BYPASS.LTC128B.128 [R243+0x5100], [R2.64+0x80], !P3 ;  /* 0x0510008002f36fae */ /* 0x0005e2000d901d4e */
[----:B----4-:R-:W-:Y:S02]  /*8470*/  FMUL.FTZ R29, R44, c[0x0][0x320] ;  /* 0x0000c8002c1d7a20 */ /* 0x010fe40000410000 */
[----:B------:R-:W-:Y:S02]  /*8480*/  FMUL.FTZ R24, R24, c[0x0][0x320] ;  /* 0x0000c80018187a20 */ /* 0x000fe40000410000 */
[----:B------:R-:W-:Y:S01]  /*8490*/  FMUL.FTZ R25, R25, c[0x0][0x320] ;  /* 0x0000c80019197a20 */ /* 0x000fe20000410000 */
[----:B------:R4:W2:Y:S01]  /*84a0*/  MUFU.TANH R213, R15 ;  /* 0x0000000f00d57308 */ /* 0x0008a20000002400 */
[----:B------:R-:W-:Y:S01]  /*84b0*/  IMAD R0, R242, -0x30, RZ ;  /* 0xffffffd0f2007824 */ /* 0x000fe200078e02ff */
[----:B------:R3:W-:Y:S01]  /*84c0*/  @P6 LDGSTS.E.BYPASS.LTC128B.128 [R243+0x4100], [R6.64], !P4 ;  /* 0x0410000006f36fae */ /* 0x0007e2000e101d4e */
[----:B------:R-:W-:Y:S07]  /*84d0*/  FMUL.FTZ R30, R39, c[0x0][0x320] ;  /* 0x0000c800271e7a20 */ /* 0x000fee0000410000 */
[----:B------:R-:W2:Y:S01]  /*84e0*/  MUFU.TANH R12, R12 ;  /* 0x0000000c000c7308 */ /* 0x000ea20000002400 */
[----:B------:R3:W-:Y:S01]  /*84f0*/  @P6 LDGSTS.E.BYPASS.LTC128B.128 [R243+0x5900], [R6.64+0x80], !P3 ;  /* 0x0590008006f36fae */ /* 0x0007e2000d901d4e */
[----:B-1----:R-:W-:Y:S07]  /*8500*/  FMUL.FTZ R31, R38, c[0x0][0x320] ;  /* 0x0000c800261f7a20 */ /* 0x002fee0000410000 */
[----:B------:R-:W0:Y:S01]  /*8510*/  LDGDEPBAR ;  /* 0x00000000000079af */ /* 0x000e220000000000 */
[----:B------:R4:W1:Y:S10]  /*8520*/  MUFU.TANH R199, R18 ;  /* 0x0000001200c77308 */ /* 0x0008740000002400 */
[----:B------:R4:W1:Y:S10]  /*8530*/  MUFU.TANH R141, R23 ;  /* 0x00000017008d7308 */ /* 0x0008740000002400 */
[----:B------:R4:W1:Y:S10]  /*8540*/  MUFU.TANH R203, R24 ;  /* 0x0000001800cb7308 */ /* 0x0008740000002400 */
[----:B------:R4:W1:Y:S10]  /*8550*/  MUFU.TANH R200, R25 ;  /* 0x0000001900c87308 */ /* 0x0008740000002400 */
        /* <DEDUP_REMOVED lines=19> */
[----:B--2---:R-:W-:Y:S02]  /*8690*/  @P0 MOV R5, R10 ;  /* 0x0000000a00050202 */ /* 0x004fe40000000f00 */
[----:B------:R-:W-:Y:S02]  /*86a0*/  PLOP3.LUT P0, PT, PT, PT, UP2, 0x40, 0x0 ;  /* 0x000000000000781c */ /* 0x000fe40003f0e828 */
[----:B---3--:R-:W-:Y:S01]  /*86b0*/  IADD3 R7, -R36, 0x1, R0 ;  /* 0x0000000124077810 */ /* 0x008fe20007ffe100 */
[----:B------:R-:W2:Y:S03]  /*86c0*/  SHFL.IDX PT, R4, R5, RZ, 0x1c1f ;  /* 0x001c1fff05047589 */ /* 0x000ea600000e0000 */
[----:B------:R-:W-:Y:S01]  /*86d0*/  IADD3 R7, R7, c[0x0][0x1d0], RZ ;  /* 0x0000740007077a10 */ /* 0x000fe20007ffe0ff */
[----:B------:R-:W3:Y:S03]  /*86e0*/  MUFU.TANH R19, R19 ;  /* 0x0000001300137308 */ /* 0x000ee60000002400 */
[----:B------:R-:W-:Y:S04]  /*86f0*/  IADD3 R7, R7, -c[0x0][0x168], RZ ;  /* 0x80005a0007077a10 */ /* 0x000fe80007ffe0ff */
[C---:B------:R-:W-:Y:S02]  /*8700*/  IADD3 R6, R7.reuse, c[0x0][0x328], RZ ;  /* 0x0000ca0007067a10 */ /* 0x040fe40007ffe0ff */
[----:B------:R-:W-:Y:S02]  /*8710*/  IADD3 R7, R7, UR6, RZ ;  /* 0x0000000607077c10 */ /* 0x000fe4000fffe0ff */
[----:B--2---:R-:W-:Y:S02]  /*8720*/  IADD3 R3, R6, R4, RZ ;  /* 0x0000000406037210 */ /* 0x004fe40007ffe0ff */
[----:B------:R-:W-:Y:S01]  /*8730*/  IADD3 R2, R4, R7, RZ ;  /* 0x0000000704027210 */ /* 0x000fe20007ffe0ff */
[----:B------:R-:W-:-:S05]  /*8740*/  @P0 BRA `(.L_x_470) ;  /* 0x0000019000000947 */ /* 0x000fca0003800000 */
[----:B-1--4-:R-:W-:Y:S01]  /*8750*/  IADD3 R4, R4, c[0x0][0x1d0], RZ ;  /* 0x0000740004047a10 */ /* 0x012fe20007ffe0ff */
        /* <DEDUP_REMOVED lines=13> */
.L_x_472:
[----:B------:R-:W-:Y:S04]  /*8830*/  MOV R8, c[0x0][0x32c] ;  /* 0x0000cb0000087a02 */ /* 0x000fe80000000f00 */
[----:B------:R-:W-:Y:S11]  /*8840*/  ISETP.NE.AND P0, PT, R8, 0x1, PT ;  /* 0x000000010800780c */ /* 0x000ff60003f05270 */
[----:B------:R-:W-:Y:S02]  /*8850*/  @!UPT UIADD3 URZ, URZ, URZ, URZ ;  /* 0x0000003f3f3ff290 */ /* 0x000fe4000fffe03f */
[----:B------:R-:W-:Y:S05]  /*8860*/  @P0 IMAD.HI.U32 R8, R4, c[0x0][0x330], RZ ;  /* 0x0000cc0004080a27 */ /* 0x000fea00078e00ff */
[----:B------:R-:W-:Y:S02]  /*8870*/  @P0 SHF.R.U32.HI R4, RZ, c[0x0][0x334], R8 ;  /* 0x0000cd00ff040a19 */ /* 0x000fe40000011608 */
.L_x_473:
[----:B------:R-:W-:Y:S05]  /*8880*/  BSYNC B0 ;  /* 0x0000000000007941 */ /* 0x000fea0003800000 */
.L_x_471:
[----:B------:R-:W-:Y:S04]  /*8890*/  IMAD.IADD R8, R0, 0x1, -R36 ;  /* 0x0000000100087824 */ /* 0x000fe800078e0a24 */
[----:B------:R-:W-:Y:S05]  /*88a0*/  IMAD R4, R4, c[0x0][0x32c], R8 ;  /* 0x0000cb0004047a24 */ /* 0x000fea00078e0208 */
[----:B------:R-:W-:Y:S02]  /*88b0*/  IADD3 R8, R4, c[0x0][0x32c], RZ ;  /* 0x0000cb0004087a10 */ /* 0x000fe40007ffe0ff */
[----:B------:R-:W-:Y:S02]  /*88c0*/  IMNMX R2, R2, R4, !PT ;  /* 0x0000000402027217 */ /* 0x000fe40007800200 */
[----:B------:R-:W-:Y:S02]  /*88d0*/  IMNMX R3, R3, R8, PT ;  /* 0x0000000803037217 */ /* 0x000fe40003800200 */
.L_x_470:
[C---:B-1--4-:R-:W-:Y:S01]  /*88e0*/  ISETP.GE.AND P0, PT, R0.reuse, 0x1, PT ;  /* 0x000000010000780c */ /* 0x052fe20003f06270 */
[----:B------:R-:W1:Y:S01]  /*88f0*/  SHFL.IDX PT, R4, R5, 0x1, 0x1c1f ;  /* 0x003c1f0005047f89 */ /* 0x000e6200000e0000 */
[----:B------:R-:W-:Y:S02]  /*8900*/  ISETP.GE.AND P2, PT, R0, 0x9, PT ;  /* 0x000000090000780c */ /* 0x000fe40003f46270 */
[----:B------:R-:W-:Y:S02]  /*8910*/  P2R R15, PR, RZ, 0x1 ;  /* 0x00000001ff0f7803 */ /* 0x000fe40000000000 */
[----:B------:R-:W-:Y:S02]  /*8920*/  ISETP.GT.AND P0, PT, R2, RZ, !P0 ;  /* 0x000000ff0200720c */ /* 0x000fe40004704270 */
[----:B------:R-:W-:Y:S02]  /*8930*/  ISETP.GE.AND P1, PT, R0, 0x2, PT ;  /* 0x000000020000780c */ /* 0x000fe40003f26270 */
[----:B------:R-:W-:Y:S02]  /*8940*/  ISETP.LT.OR P0, PT, R3, 0x1, P0 ;  /* 0x000000010300780c */ /* 0x000fe40000701670 */
[----:B------:R-:W-:Y:S02]  /*8950*/  P2R R14, PR, RZ, 0x2 ;  /* 0x00000002ff0e7803 */ /* 0x000fe40000000000 */
[----:B------:R-:W-:Y:S02]  /*8960*/  FSEL R18, R201, -INF , !P0 ;  /* 0xff800000c9127808 */ /* 0x000fe40004000000 */
[C---:B------:R-:W-:Y:S02]  /*8970*/  ISETP.GT.AND P0, PT, R2.reuse, 0x8, !P2 ;  /* 0x000000080200780c */ /* 0x040fe40005704270 */
[----:B------:R-:W-:Y:S02]  /*8980*/  ISETP.GT.AND P1, PT, R2, 0x1, !P1 ;  /* 0x000000010200780c */ /* 0x000fe40004f24270 */
[----:B------:R-:W-:Y:S02]  /*8990*/  P2R R13, PR, RZ, 0x4 ;  /* 0x00000004ff0d7803 */ /* 0x000fe40000000000 */
[C---:B------:R-:W-:Y:S02]  /*89a0*/  ISETP.LT.OR P0, PT, R3.reuse, 0x9, P0 ;  /* 0x000000090300780c */ /* 0x040fe40000701670 */
[----:B------:R-:W-:Y:S02]  /*89b0*/  ISETP.GE.AND P2, PT, R0, 0xa, PT ;  /* 0x0000000a0000780c */ /* 0x000fe40003f46270 */
[C---:B------:R-:W-:Y:S02]  /*89c0*/  ISETP.LT.OR P1, PT, R3.reuse, 0x2, P1 ;  /* 0x000000020300780c */ /* 0x040fe40000f21670 */
[----:B------:R-:W-:Y:S02]  /*89d0*/  FSEL R25, R12, -INF , !P0 ;  /* 0xff8000000c197808 */ /* 0x000fe40004000000 */
[----:B------:R-:W-:Y:S02]  /*89e0*/  ISETP.GT.AND P0, PT, R2, 0x9, !P2 ;  /* 0x000000090200780c */ /* 0x000fe40005704270 */
[----:B------:R-:W-:Y:S02]  /*89f0*/  FSEL R23, R196, -INF , !P1 ;  /* 0xff800000c4177808 */ /* 0x000fe40004800000 */
[C---:B------:R-:W-:Y:S02]  /*8a00*/  ISETP.LT.OR P0, PT, R3.reuse, 0xa, P0 ;  /* 0x0000000a0300780c */ /* 0x040fe40000701670 */
[----:B------:R-:W-:Y:S02]  /*8a10*/  ISETP.GE.AND P1, PT, R0, 0x11, PT ;  /* 0x000000110000780c */ /* 0x000fe40003f26270 */
[----:B------:R-:W-:Y:S02]  /*8a20*/  FSEL R24, R136, -INF , !P0 ;  /* 0xff80000088187808 */ /* 0x000fe40004000000 */
[----:B------:R-:W-:Y:S02]  /*8a30*/  ISETP.GT.AND P0, PT, R2, 0x10, !P1 ;  /* 0x000000100200780c */ /* 0x000fe40004f04270 */
[----:B------:R-:W-:Y:S02]  /*8a40*/  P2R R11, PR, RZ, 0x2 ;  /* 0x00000002ff0b7803 */ /* 0x000fe40000000000 */
[----:B------:R-:W-:Y:S02]  /*8a50*/  ISETP.LT.OR P0, PT, R3, 0x11, P0 ;  /* 0x000000110300780c */ /* 0x000fe40000701670 */
        /* <DEDUP_REMOVED lines=14> */
[C---:B------:R-:W-:Y:S02]  /*8b40*/  ISETP.LT.OR P0, PT, R3.reuse, 0x1a, P0 ;  /* 0x0000001a0300780c */ /* 0x040fe40000701670 */
[----:B------:R-:W-:Y:S02]  /*8b50*/  ISETP.GE.AND P1, PT, R0, 0x21, PT ;  /* 0x000000210000780c */ /* 0x000fe40003f26270 */
[----:B------:R-:W-:Y:S02]  /*8b60*/  FSEL R204, R26, -INF , !P0 ;  /* 0xff8000001acc7808 */ /* 0x000fe40004000000 */
[----:B------:R-:W-:Y:S02]  /*8b70*/  ISETP.GT.AND P0, PT, R2, 0x20, !P1 ;  /* 0x000000200200780c */ /* 0x000fe40004f04270 */
[C---:B------:R-:W-:Y:S02]  /*8b80*/  ISETP.GE.AND P6, PT, R0.reuse, 0x22, PT ;  /* 0x000000220000780c */ /* 0x040fe40003fc6270 */
[C---:B------:R-:W-:Y:S02]  /*8b90*/  ISETP.LT.OR P0, PT, R3.reuse, 0x21, P0 ;  /* 0x000000210300780c */ /* 0x040fe40000701670 */
[----:B------:R-:W-:Y:S02]  /*8ba0*/  ISETP.GE.AND P5, PT, R0, 0x29, PT ;  /* 0x000000290000780c */ /* 0x000fe40003fa6270 */
[----:B------:R-:W-:Y:S02]  /*8bb0*/  FSEL R218, R22, -INF , !P0 ;  /* 0xff80000016da7808 */ /* 0x000fe40004000000 */
[C---:B------:R-:W-:Y:S02]  /*8bc0*/  ISETP.GT.AND P0, PT, R2.reuse, 0x21, !P6 ;  /* 0x000000210200780c */ /* 0x040fe40007704270 */
[----:B------:R-:W-:Y:S02]  /*8bd0*/  P2R R12, PR, RZ, 0x4 ;  /* 0x00000004ff0c7803 */ /* 0x000fe40000000000 */
[----:B------:R-:W-:Y:S04]  /*8be0*/  ISETP.LT.OR P0, PT, R3, 0x22, P0 ;  /* 0x000000220300780c */ /* 0x000fe80000701670 */
[----:B------:R-:W-:Y:S02]  /*8bf0*/  FSEL R222, R21, -INF , !P0 ;  /* 0xff80000015de7808 */ /* 0x000fe40004000000 */
[----:B------:R-:W-:Y:S04]  /*8c00*/  ISETP.GT.AND P0, PT, R2, 0x28, !P5 ;  /* 0x000000280200780c */ /* 0x000fe80006f04270 */
[----:B------:R-:W-:Y:S04]  /*8c10*/  ISETP.LT.OR P0, PT, R3, 0x29, P0 ;  /* 0x000000290300780c */ /* 0x000fe80000701670 */
[----:B------:R-:W-:Y:S02]  /*8c20*/  FSEL R247, R17, -INF , !P0 ;  /* 0xff80000011f77808 */ /* 0x000fe40004000000 */
[----:B------:R-:W-:Y:S04]  /*8c30*/  ISETP.GE.AND P0, PT, R0, 0x2a, PT ;  /* 0x0000002a0000780c */ /* 0x000fe80003f06270 */
[----:B------:R-:W-:Y:S01]  /*8c40*/  ISETP.GT.AND P2, PT, R2, 0x29, !P0 ;  /* 0x000000290200780c */ /* 0x000fe20004744270 */
[--C-:B-1----:R-:W-:Y:S03]  /*8c50*/  IMAD.IADD R2, R7, 0x1, R4.reuse ;  /* 0x0000000107027824 */ /* 0x102fe600078e0204 */
[----:B------:R-:W-:Y:S01]  /*8c60*/  ISETP.LT.OR P2, PT, R3, 0x2a, P2 ;  /* 0x0000002a0300780c */ /* 0x000fe20001741670 */
[----:B------:R-:W-:Y:S03]  /*8c70*/  IMAD.IADD R3, R6, 0x1, R4 ;  /* 0x0000000106037824 */ /* 0x000fe600078e0204 */
        /* <DEDUP_REMOVED lines=18> */
.L_x_476:
[----:B------:R-:W-:Y:S04]  /*8da0*/  MOV R16, c[0x0][0x32c] ;  /* 0x0000cb0000107a02 */ /* 0x000fe80000000f00 */
[----:B------:R-:W-:Y:S11]  /*8db0*/  ISETP.NE.AND P2, PT, R16, 0x1, PT ;  /* 0x000000011000780c */ /* 0x000ff60003f45270 */
[----:B------:R-:W-:Y:S02]  /*8dc0*/  @!UPT UIADD3 URZ, URZ, URZ, URZ ;  /* 0x0000003f3f3ff290 */ /* 0x000fe4000fffe03f */
[----:B------:R-:W-:Y:S05]  /*8dd0*/  @P2 IMAD.HI.U32 R16, R4, c[0x0][0x330], RZ ;  /* 0x0000cc0004102a27 */ /* 0x000fea00078e00ff */
[----:B------:R-:W-:Y:S02]  /*8de0*/  @P2 SHF.R.U32.HI R4, RZ, c[0x0][0x334], R16 ;  /* 0x0000cd00ff042a19 */ /* 0x000fe40000011610 */
.L_x_477:
[----:B------:R-:W-:Y:S05]  /*8df0*/  BSYNC B0 ;  /* 0x0000000000007941 */ /* 0x000fea0003800000 */
.L_x_475:
[----:B------:R-:W-:Y:S04]  /*8e00*/  IMAD.IADD R16, R0, 0x1, -R36 ;  /* 0x0000000100107824 */ /* 0x000fe800078e0a24 */
[----:B------:R-:W-:Y:S05]  /*8e10*/  IMAD R4, R4, c[0x0][0x32c], R16 ;  /* 0x0000cb0004047a24 */ /* 0x000fea00078e0210 */
[----:B------:R-:W-:Y:S02]  /*8e20*/  IADD3 R16, R4, c[0x0][0x32c], RZ ;  /* 0x0000cb0004107a10 */ /* 0x000fe40007ffe0ff */
[----:B------:R-:W-:Y:S02]  /*8e30*/  IMNMX R2, R2, R4, !PT ;  /* 0x0000000402027217 */ /* 0x000fe40007800200 */
[----:B------:R-:W-:Y:S02]  /*8e40*/  IMNMX R3, R3, R16, PT ;  /* 0x0000001003037217 */ /* 0x000fe40003800200 */
.L_x_474:
[----:B------:R-:W-:Y:S01]  /*8e50*/  ISETP.NE.AND P2, PT, R14, RZ, PT ;  /* 0x000000ff0e00720c */ /* 0x000fe20003f45270 */
[----:B------:R-:W1:Y:S03]  /*8e60*/  SHFL.IDX PT, R4, R5, 0x2, 0x1c1f ;  /* 0x005c1f0005047f89 */ /* 0x000e6600000e0000 */
[----:B------:R-:W-:Y:S04]  /*8e70*/  ISETP.GT.AND P2, PT, R2, 0x1, !P2 ;  /* 0x000000010200780c */ /* 0x000fe80005744270 */
[----:B------:R-:W-:Y:S04]  /*8e80*/  ISETP.LT.OR P2, PT, R3, 0x2, P2 ;  /* 0x000000020300780c */ /* 0x000fe80001741670 */
[----:B------:R-:W-:Y:S02]  /*8e90*/  FSEL R21, R202, -INF , !P2 ;  /* 0xff800000ca157808 */ /* 0x000fe40005000000 */
[----:B------:R-:W-:Y:S04]  /*8ea0*/  ISETP.NE.AND P2, PT, R13, RZ, PT ;  /* 0x000000ff0d00720c */ /* 0x000fe80003f45270 */
[----:B------:R-:W-:Y:S04]  /*8eb0*/  ISETP.GT.AND P2, PT, R2, 0x8, !P2 ;  /* 0x000000080200780c */ /* 0x000fe80005744270 */
[----:B------:R-:W-:Y:S04]  /*8ec0*/  ISETP.LT.OR P2, PT, R3, 0x9, P2 ;  /* 0x000000090300780c */ /* 0x000fe80001741670 */
[----:B------:R-:W-:Y:S02]  /*8ed0*/  FSEL R22, R199, -INF , !P2 ;  /* 0xff800000c7167808 */ /* 0x000fe40005000000 */
[----:B------:R-:W-:Y:S04]  /*8ee0*/  ISETP.NE.AND P2, PT, R12, RZ, PT ;  /* 0x000000ff0c00720c */ /* 0x000fe80003f45270 */
[C---:B------:R-:W-:Y:S04]  /*8ef0*/  ISETP.GT.AND P2, PT, R2.reuse, 0x9, !P2 ;  /* 0x000000090200780c */ /* 0x040fe80005744270 */
[----:B------:R-:W-:Y:S04]  /*8f00*/  ISETP.LT.OR P2, PT, R3, 0xa, P2 ;  /* 0x0000000a0300780c */ /* 0x000fe80001741670 */
[----:B------:R-:W-:Y:S02]  /*8f10*/  FSEL R27, R197, -INF , !P2 ;  /* 0xff800000c51b7808 */ /* 0x000fe40005000000 */
[----:B------:R-:W-:Y:S04]  /*8f20*/  ISETP.NE.AND P2, PT, R11, RZ, PT ;  /* 0x000000ff0b00720c */ /* 0x000fe80003f45270 */
[----:B------:R-:W-:Y:S04]  /*8f30*/  ISETP.GT.AND P2, PT, R2, 0x10, !P2 ;  /* 0x000000100200780c */ /* 0x000fe80005744270 */
[C---:B------:R-:W-:Y:S04]  /*8f40*/  ISETP.LT.OR P2, PT, R3.reuse, 0x11, P2 ;  /* 0x000000110300780c */ /* 0x040fe80001741670 */
        /* <DEDUP_REMOVED lines=13> */
[C---:B------:R-:W-:Y:S04]  /*9020*/  ISETP.GT.AND P2, PT, R2.reuse, 0x20, !P1 ;  /* 0x000000200200780c */ /* 0x040fe80004f44270 */
[----:B------:R-:W-:Y:S04]  /*9030*/  ISETP.LT.OR P2, PT, R3, 0x21, P2 ;  /* 0x000000210300780c */ /* 0x000fe80001741670 */
[----:B------:R-:W-:Y:S02]  /*9040*/  FSEL R216, R31, -INF , !P2 ;  /* 0xff8000001fd87808 */ /* 0x000fe40005000000 */
[----:B------:R-:W-:Y:S04]  /*9050*/  ISETP.GT.AND P2, PT, R2, 0x21, !P6 ;  /* 0x000000210200780c */ /* 0x000fe80007744270 */
[C---:B------:R-:W-:Y:S04]  /*9060*/  ISETP.LT.OR P2, PT, R3.reuse, 0x22, P2 ;  /* 0x000000220300780c */ /* 0x040fe80001741670 */
[----:B------:R-:W-:Y:S02]  /*9070*/  FSEL R217, R30, -INF , !P2 ;  /* 0xff8000001ed97808 */ /* 0x000fe40005000000 */
[----:B------:R-:W-:Y:S04]  /*9080*/  ISETP.GT.AND P2, PT, R2, 0x28, !P5 ;  /* 0x000000280200780c */ /* 0x000fe80006f44270 */
[----:B------:R-:W-:Y:S04]  /*9090*/  ISETP.LT.OR P2, PT, R3, 0x29, P2 ;  /* 0x000000290300780c */ /* 0x000fe80001741670 */
[----:B------:R-:W-:Y:S02]  /*90a0*/  FSEL R244, R20, -INF , !P2 ;  /* 0xff80000014f47808 */ /* 0x000fe40005000000 */
[----:B------:R-:W-:Y:S04]  /*90b0*/  ISETP.NE.AND P2, PT, R15, RZ, PT ;  /* 0x000000ff0f00720c */ /* 0x000fe80003f45270 */
[----:B------:R-:W-:Y:S04]  /*90c0*/  ISETP.GT.AND P2, PT, R2, RZ, !P2 ;  /* 0x000000ff0200720c */ /* 0x000fe80005744270 */
[----:B------:R-:W-:Y:S04]  /*90d0*/  ISETP.LT.OR P2, PT, R3, 0x1, P2 ;  /* 0x000000010300780c */ /* 0x000fe80001741670 */
[----:B------:R-:W-:Y:S02]  /*90e0*/  FSEL R17, R210, -INF , !P2 ;  /* 0xff800000d2117808 */ /* 0x000fe40005000000 */
[----:B------:R-:W-:Y:S01]  /*90f0*/  ISETP.GT.AND P2, PT, R2, 0x29, !P0 ;  /* 0x000000290200780c */ /* 0x000fe20004744270 */
[--C-:B-1----:R-:W-:Y:S03]  /*9100*/  IMAD.IADD R2, R7, 0x1, R4.reuse ;  /* 0x0000000107027824 */ /* 0x102fe600078e0204 */
[----:B------:R-:W-:Y:S01]  /*9110*/  ISETP.LT.OR P2, PT, R3, 0x2a, P2 ;  /* 0x0000002a0300780c */ /* 0x000fe20001741670 */
[----:B------:R-:W-:Y:S03]  /*9120*/  IMAD.IADD R3, R6, 0x1, R4 ;  /* 0x0000000106037824 */ /* 0x000fe600078e0204 */
[----:B---3--:R-:W-:Y:S02]  /*9130*/  FSEL R246, R19, -INF , !P2 ;  /* 0xff80000013f67808 */ /* 0x008fe40005000000 */
        /* <DEDUP_REMOVED lines=17> */
.L_x_480:
[----:B------:R-:W-:Y:S04]  /*9250*/  MOV R16, c[0x0][0x32c] ;  /* 0x0000cb0000107a02 */ /* 0x000fe80000000f00 */
[----:B------:R-:W-:Y:S11]  /*9260*/  ISETP.NE.AND P2, PT, R16, 0x1, PT ;  /* 0x000000011000780c */ /* 0x000ff60003f45270 */
[----:B------:R-:W-:Y:S02]  /*9270*/  @!UPT UIADD3 URZ, URZ, URZ, URZ ;  /* 0x0000003f3f3ff290 */ /* 0x000fe4000fffe03f */
[----:B------:R-:W-:Y:S05]  /*9280*/  @P2 IMAD.HI.U32 R16, R4, c[0x0][0x330], RZ ;  /* 0x0000cc0004102a27 */ /* 0x000fea00078e00ff */
[----:B------:R-:W-:Y:S02]  /*9290*/  @P2 SHF.R.U32.HI R4, RZ, c[0x0][0x334], R16 ;  /* 0x0000cd00ff042a19 */ /* 0x000fe40000011610 */
.L_x_481:
[----:B------:R-:W-:Y:S05]  /*92a0*/  BSYNC B0 ;  /* 0x0000000000007941 */ /* 0x000fea0003800000 */
.L_x_479:
[----:B------:R-:W-:Y:S04]  /*92b0*/  IMAD.IADD R16, R0, 0x1, -R36 ;  /* 0x0000000100107824 */ /* 0x000fe800078e0a24 */
[----:B------:R-:W-:Y:S05]  /*92c0*/  IMAD R4, R4, c[0x0][0x32c], R16 ;  /* 0x0000cb0004047a24 */ /* 0x000fea00078e0210 */
[----:B------:R-:W-:Y:S02]  /*92d0*/  IADD3 R16, R4, c[0x0][0x32c], RZ ;  /* 0x0000cb0004107a10 */ /* 0x000fe40007ffe0ff */
[----:B------:R-:W-:Y:S02]  /*92e0*/  IMNMX R2, R2, R4, !PT ;  /* 0x0000000402027217 */ /* 0x000fe40007800200 */
[----:B------:R-:W-:Y:S02]  /*92f0*/  IMNMX R3, R3, R16, PT ;  /* 0x0000001003037217 */ /* 0x000fe40003800200 */
.L_x_478:
[----:B------:R-:W-:Y:S01]  /*9300*/  ISETP.NE.AND P2, PT, R14, RZ, PT ;  /* 0x000000ff0e00720c */ /* 0x000fe20003f45270 */
[----:B------:R-:W1:Y:S03]  /*9310*/  SHFL.IDX PT, R4, R5, 0x3, 0x1c1f ;  /* 0x007c1f0005047f89 */ /* 0x000e6600000e0000 */
[C---:B------:R-:W-:Y:S04]  /*9320*/  ISETP.GT.AND P2, PT, R2.reuse, 0x1, !P2 ;  /* 0x000000010200780c */ /* 0x040fe80005744270 */
[----:B------:R-:W-:Y:S04]  /*9330*/  ISETP.LT.OR P2, PT, R3, 0x2, P2 ;  /* 0x000000020300780c */ /* 0x000fe80001741670 */
[----:B------:R-:W-:Y:S02]  /*9340*/  FSEL R20, R211, -INF , !P2 ;  /* 0xff800000d3147808 */ /* 0x000fe40005000000 */
[----:B------:R-:W-:Y:S04]  /*9350*/  ISETP.NE.AND P2, PT, R13, RZ, PT ;  /* 0x000000ff0d00720c */ /* 0x000fe80003f45270 */
        /* <DEDUP_REMOVED lines=29> */
[C---:B------:R-:W-:Y:S04]  /*9530*/  ISETP.GT.AND P2, PT, R2.reuse, 0x28, !P5 ;  /* 0x000000280200780c */ /* 0x040fe80006f44270 */
[----:B------:R-:W-:Y:S04]  /*9540*/  ISETP.LT.OR P2, PT, R3, 0x29, P2 ;  /* 0x000000290300780c */ /* 0x000fe80001741670 */
[----:B------:R-:W-:Y:S02]  /*9550*/  FSEL R245, R29, -INF , !P2 ;  /* 0xff8000001df57808 */ /* 0x000fe40005000000 */
[----:B------:R-:W-:Y:S04]  /*9560*/  ISETP.NE.AND P2, PT, R15, RZ, PT ;  /* 0x000000ff0f00720c */ /* 0x000fe80003f45270 */
[C---:B------:R-:W-:Y:S04]  /*9570*/  ISETP.GT.AND P2, PT, R2.reuse, RZ, !P2 ;  /* 0x000000ff0200720c */ /* 0x040fe80005744270 */
[----:B------:R-:W-:Y:S04]  /*9580*/  ISETP.LT.OR P2, PT, R3, 0x1, P2 ;  /* 0x000000010300780c */ /* 0x000fe80001741670 */
[----:B------:R-:W-:Y:S02]  /*9590*/  FSEL R16, R215, -INF , !P2 ;  /* 0xff800000d7107808 */ /* 0x000fe40005000000 */
        /* <DEDUP_REMOVED lines=22> */
.L_x_484:
[----:B------:R-:W-:Y:S04]  /*9700*/  MOV R5, c[0x0][0x32c] ;  /* 0x0000cb0000057a02 */ /* 0x000fe80000000f00 */
[----:B------:R-:W-:Y:S11]  /*9710*/  ISETP.NE.AND P2, PT, R5, 0x1, PT ;  /* 0x000000010500780c */ /* 0x000ff60003f45270 */
[----:B------:R-:W-:Y:S02]  /*9720*/  @!UPT UIADD3 URZ, URZ, URZ, URZ ;  /* 0x0000003f3f3ff290 */ /* 0x000fe4000fffe03f */
[----:B------:R-:W-:Y:S05]  /*9730*/  @P2 IMAD.HI.U32 R5, R4, c[0x0][0x330], RZ ;  /* 0x0000cc0004052a27 */ /* 0x000fea00078e00ff */
[----:B------:R-:W-:Y:S02]  /*9740*/  @P2 SHF.R.U32.HI R4, RZ, c[0x0][0x334], R5 ;  /* 0x0000cd00ff042a19 */ /* 0x000fe40000011605 */
.L_x_485:
[----:B------:R-:W-:Y:S05]  /*9750*/  BSYNC B0 ;  /* 0x0000000000007941 */ /* 0x000fea0003800000 */
.L_x_483:
[----:B------:R-:W-:Y:S04]  /*9760*/  IMAD.IADD R0, R0, 0x1, -R36 ;  /* 0x0000000100007824 */ /* 0x000fe800078e0a24 */
[----:B------:R-:W-:Y:S05]  /*9770*/  IMAD R4, R4, c[0x0][0x32c], R0 ;  /* 0x0000cb0004047a24 */ /* 0x000fea00078e0200 */
[----:B------:R-:W-:Y:S02]  /*9780*/  IADD3 R0, R4, c[0x0][0x32c], RZ ;  /* 0x0000cb0004007a10 */ /* 0x000fe40007ffe0ff */
[----:B------:R-:W-:Y:S02]  /*9790*/  IMNMX R2, R2, R4, !PT ;  /* 0x0000000402027217 */ /* 0x000fe40007800200 */
[----:B------:R-:W-:Y:S02]  /*97a0*/  IMNMX R3, R3, R0, PT ;  /* 0x0000000003037217 */ /* 0x000fe40003800200 */
.L_x_482:
[----:B------:R-:W-:Y:S02]  /*97b0*/  FMNMX.FTZ R137, R18, R132, !PT ;  /* 0x0000008412897209 */ /* 0x000fe40007810000 */
[----:B------:R-:W-:Y:S02]  /*97c0*/  ISETP.NE.AND P2, PT, R15, RZ, PT ;  /* 0x000000ff0f00720c */ /* 0x000fe40003f45270 */
[----:B------:R-:W-:Y:S02]  /*97d0*/  FMNMX.FTZ R137, R23, R137, !PT ;  /* 0x0000008917897209 */ /* 0x000fe40007810000 */
[----:B------:R-:W-:Y:S02]  /*97e0*/  ISETP.GT.AND P2, PT, R2, RZ, !P2 ;  /* 0x000000ff0200720c */ /* 0x000fe40005744270 */
[----:B------:R-:W-:Y:S02]  /*97f0*/  FMNMX.FTZ R137, R25, R137, !PT ;  /* 0x0000008919897209 */ /* 0x000fe40007810000 */
[----:B------:R-:W-:Y:S02]  /*9800*/  ISETP.LT.OR P2, PT, R3, 0x1, P2 ;  /* 0x000000010300780c */ /* 0x000fe40001741670 */
[----:B------:R-:W-:Y:S02]  /*9810*/  FMNMX.FTZ R137, R24, R137, !PT ;  /* 0x0000008918897209 */ /* 0x000fe40007810000 */
[----:B------:R-:W-:Y:S02]  /*9820*/  FMNMX.FTZ R0, R17, R134, !PT ;  /* 0x0000008611007209 */ /* 0x000fe40007810000 */
[----:B------:R-:W-:Y:S02]  /*9830*/  FMNMX.FTZ R137, R196, R137, !PT ;  /* 0x00000089c4897209 */ /* 0x000fe40007810000 */
[----:B------:R-:W-:Y:S02]  /*9840*/  FSEL R5, R221, -INF , !P2 ;  /* 0xff800000dd057808 */ /* 0x000fe40005000000 */
[----:B------:R-:W-:Y:S02]  /*9850*/  FMNMX.FTZ R137, R198, R137, !PT ;  /* 0x00000089c6897209 */ /* 0x000fe40007810000 */
[----:B------:R-:W-:Y:S02]  /*9860*/  ISETP.NE.AND P2, PT, R14, RZ, PT ;  /* 0x000000ff0e00720c */ /* 0x000fe40003f45270 */
[----:B------:R-:W-:Y:S02]  /*9870*/  FMNMX.FTZ R137, R201, R137, !PT ;  /* 0x00000089c9897209 */ /* 0x000fe40007810000 */
[----:B------:R-:W-:Y:S02]  /*9880*/  FMNMX.FTZ R0, R21, R0, !PT ;  /* 0x0000000015007209 */ /* 0x000fe40007810000 */
[----:B------:R-:W-:Y:S02]  /*9890*/  FMNMX.FTZ R137, R204, R137, !PT ;  /* 0x00000089cc897209 */ /* 0x000fe40007810000 */
[----:B------:R-:W-:Y:S02]  /*98a0*/  ISETP.GT.AND P2, PT, R2, 0x1, !P2 ;  /* 0x000000010200780c */ /* 0x000fe40005744270 */
[----:B------:R-:W-:Y:S02]  /*98b0*/  FMNMX.FTZ R137, R218, R137, !PT ;  /* 0x00000089da897209 */ /* 0x000fe40007810000 */
[----:B------:R-:W-:Y:S02]  /*98c0*/  FMNMX.FTZ R0, R22, R0, !PT ;  /* 0x0000000016007209 */ /* 0x000fe40007810000 */
[----:B------:R-:W-:Y:S02]  /*98d0*/  FMNMX.FTZ R137, R222, R137, !PT ;  /* 0x00000089de897209 */ /* 0x000fe40007810000 */
[----:B------:R-:W-:Y:S02]  /*98e0*/  ISETP.LT.OR P2, PT, R3, 0x2, P2 ;  /* 0x000000020300780c */ /* 0x000fe40001741670 */
[----:B------:R-:W-:Y:S02]  /*98f0*/  FMNMX.FTZ R0, R27, R0, !PT ;  /* 0x000000001b007209 */ /* 0x000fe40007810000 */
[----:B------:R-:W-:Y:S02]  /*9900*/  FSEL R7, R220, -INF , !P2 ;  /* 0xff800000dc077808 */ /* 0x000fe40005000000 */
[----:B------:R-:W-:Y:S02]  /*9910*/  ISETP.NE.AND P2, PT, R13, RZ, PT ;  /* 0x000000ff0d00720c */ /* 0x000fe40003f45270 */
[----:B------:R-:W-:Y:S02]  /*9920*/  FMNMX.FTZ R137, R247, R137, !PT ;  /* 0x00000089f7897209 */ /* 0x000fe40007810000 */
[----:B------:R-:W-:Y:S02]  /*9930*/  FMNMX.FTZ R0, R197, R0, !PT ;  /* 0x00000000c5007209 */ /* 0x000fe40007810000 */
[----:B------:R-:W-:Y:S02]  /*9940*/  ISETP.GT.AND P2, PT, R2, 0x8, !P2 ;  /* 0x000000080200780c */ /* 0x000fe40005744270 */
[----:B------:R-:W-:Y:S02]  /*9950*/  FMNMX.FTZ R137, R248, R137, !PT ;  /* 0x00000089f8897209 */ /* 0x000fe40007810000 */
[----:B------:R-:W-:Y:S02]  /*9960*/  FMNMX.FTZ R0, R199, R0, !PT ;  /* 0x00000000c7007209 */ /* 0x000fe40007810000 */
[----:B------:R-:W-:Y:S01]  /*9970*/  ISETP.LT.OR P2, PT, R3, 0x9, P2 ;  /* 0x000000090300780c */ /* 0x000fe20001741670 */
[----:B------:R-:W1:Y:S01]  /*9980*/  SHFL.BFLY PT, R6, R137, 0x2, 0x1f ;  /* 0x0c401f0089067f89 */ /* 0x000e6200000e0000 */
[----:B------:R-:W-:Y:S02]  /*9990*/  FMNMX.FTZ R0, R202, R0, !PT ;  /* 0x00000000ca007209 */ /* 0x000fe40007810000 */
[----:B------:R-:W-:Y:S02]  /*99a0*/  FSEL R13, R214, -INF , !P2 ;  /* 0xff800000d60d7808 */ /* 0x000fe40005000000 */
[----:B------:R-:W-:Y:S02]  /*99b0*/  ISETP.NE.AND P2, PT, R12, RZ, PT ;  /* 0x000000ff0c00720c */ /* 0x000fe40003f45270 */
[----:B------:R-:W-:Y:S02]  /*99c0*/  FMNMX.FTZ R0, R205, R0, !PT ;  /* 0x00000000cd007209 */ /* 0x000fe40007810000 */
[----:B------:R-:W-:Y:S02]  /*99d0*/  ISETP.GT.AND P2, PT, R2, 0x9, !P2 ;  /* 0x000000090200780c */ /* 0x000fe40005744270 */
[----:B------:R-:W-:Y:S02]  /*99e0*/  FMNMX.FTZ R0, R216, R0, !PT ;  /* 0x00000000d8007209 */ /* 0x000fe40007810000 */
[----:B------:R-:W-:Y:S02]  /*99f0*/  ISETP.LT.OR P2, PT, R3, 0xa, P2 ;  /* 0x0000000a0300780c */ /* 0x000fe40001741670 */
[----:B------:R-:W-:Y:S02]  /*9a00*/  FMNMX.FTZ R0, R217, R0, !PT ;  /* 0x00000000d9007209 */ /* 0x000fe40007810000 */
[----:B------:R-:W-:Y:S02]  /*9a10*/  FSEL R12, R213, -INF , !P2 ;  /* 0xff800000d50c7808 */ /* 0x000fe40005000000 */
[----:B------:R-:W-:Y:S02]  /*9a20*/  ISETP.NE.AND P2, PT, R11, RZ, PT ;  /* 0x000000ff0b00720c */ /* 0x000fe40003f45270 */
[----:B------:R-:W-:Y:S02]  /*9a30*/  FMNMX.FTZ R0, R244, R0, !PT ;  /* 0x00000000f4007209 */ /* 0x000fe40007810000 */
[----:B------:R-:W-:Y:S02]  /*9a40*/  ISETP.GT.AND P2, PT, R2, 0x10, !P2 ;  /* 0x000000100200780c */ /* 0x000fe40005744270 */
[----:B------:R-:W-:Y:S02]  /*9a50*/  FMNMX.FTZ R0, R246, R0, !PT ;  /* 0x00000000f6007209 */ /* 0x000fe40007810000 */
[----:B------:R-:W-:Y:S02]  /*9a60*/  ISETP.LT.OR P2, PT, R3, 0x11, P2 ;  /* 0x000000110300780c */ /* 0x000fe40001741670 */
[----:B-1----:R-:W-:Y:S02]  /*9a70*/  FMNMX.FTZ R137, R137, R6, !PT ;  /* 0x0000000689897209 */ /* 0x002fe40007810000 */
[----:B------:R-:W1:Y:S01]  /*9a80*/  SHFL.BFLY PT, R6, R0, 0x2, 0x1f ;  /* 0x0c401f0000067f89 */ /* 0x000e6200000e0000 */
        /* <DEDUP_REMOVED lines=14> */
[----:B------:R-:W-:Y:S02]  /*9b70*/  FMNMX.FTZ R4, R200, R4, !PT ;  /* 0x00000004c8047209 */ /* 0x000fe40007810000 */
[----:B------:R-:W-:Y:S01]  /*9b80*/  FSEL R211, R143, -INF , !P2 ;  /* 0xff8000008fd37808 */ /* 0x000fe20005000000 */
[----:B------:R-:W1:Y:S01]  /*9b90*/  SHFL.BFLY PT, R136, R0, 0x1, 0x1f ;  /* 0x0c201f0000887f89 */ /* 0x000e6200000e0000 */
[----:B------:R-:W-:Y:S02]  /*9ba0*/  ISETP.NE.AND P2, PT, R8, RZ, PT ;  /* 0x000000ff0800720c */ /* 0x000fe40003f45270 */
[----:B------:R-:W-:Y:S02]  /*9bb0*/  FMNMX.FTZ R4, R209, R4, !PT ;  /* 0x00000004d1047209 */ /* 0x000fe40007810000 */
[----:B------:R-:W-:Y:S02]  /*9bc0*/  FMNMX.FTZ R6, R5, R139, !PT ;  /* 0x0000008b05067209 */ /* 0x000fe40007810000 */
[----:B------:R-:W-:Y:S01]  /*9bd0*/  FMNMX.FTZ R4, R210, R4, !PT ;  /* 0x00000004d2047209 */ /* 0x000fe20007810000 */
[----:B------:R-:W2:Y:S01]  /*9be0*/  SHFL.BFLY PT, R8, R137, 0x1, 0x1f ;  /* 0x0c201f0089087f89 */ /* 0x000ea200000e0000 */
[----:B------:R-:W-:Y:S02]  /*9bf0*/  FMNMX.FTZ R6, R7, R6, !PT ;  /* 0x0000000607067209 */ /* 0x000fe40007810000 */
[----:B------:R-:W-:Y:S02]  /*9c00*/  FMNMX.FTZ R4, R219, R4, !PT ;  /* 0x00000004db047209 */ /* 0x000fe40007810000 */
[----:B------:R-:W-:Y:S02]  /*9c10*/  FMNMX.FTZ R6, R13, R6, !PT ;  /* 0x000000060d067209 */ /* 0x000fe40007810000 */
[----:B------:R-:W-:Y:S02]  /*9c20*/  FMNMX.FTZ R4, R223, R4, !PT ;  /* 0x00000004df047209 */ /* 0x000fe40007810000 */
[----:B------:R-:W-:Y:S02]  /*9c30*/  ISETP.GT.AND P2, PT, R2, 0x19, !P2 ;  /* 0x000000190200780c */ /* 0x000fe40005744270 */
[----:B------:R-:W-:Y:S02]  /*9c40*/  FMNMX.FTZ R4, R245, R4, !PT ;  /* 0x00000004f5047209 */ /* 0x000fe40007810000 */
[----:B------:R-:W-:Y:S02]  /*9c50*/  ISETP.LT.OR P2, PT, R3, 0x1a, P2 ;  /* 0x0000001a0300780c */ /* 0x000fe40001741670 */
[----:B------:R-:W-:Y:S02]  /*9c60*/  FMNMX.FTZ R4, R215, R4, !PT ;  /* 0x00000004d7047209 */ /* 0x000fe40007810000 */
[----:B-1----:R-:W-:Y:S02]  /*9c70*/  FMNMX.FTZ R136, R0, R136, !PT ;  /* 0x0000008800887209 */ /* 0x002fe40007810000 */
[----:B------:R-:W-:Y:S02]  /*9c80*/  FMNMX.FTZ R0, R12, R6, !PT ;  /* 0x000000060c007209 */ /* 0x000fe40007810000 */
[----:B------:R-:W-:Y:S01]  /*9c90*/  ISETP.GT.AND P1, PT, R2, 0x20, !P1 ;  /* 0x000000200200780c */ /* 0x000fe20004f24270 */
[----:B------:R-:W-:Y:S01]  /*9ca0*/  FMUL.FTZ R142, R136, c[0x0][0x2d0] ;  /* 0x0000b400888e7a20 */ /* 0x000fe20000410000 */
[----:B------:R-:W-:Y:S02]  /*9cb0*/  FMNMX.FTZ R0, R207, R0, !PT ;  /* 0x00000000cf007209 */ /* 0x000fe40007810000 */
[----:B--2---:R-:W-:Y:S02]  /*9cc0*/  FMNMX.FTZ R137, R137, R8, !PT ;  /* 0x0000000889897209 */ /* 0x004fe40007810000 */
[----:B------:R-:W1:Y:S01]  /*9cd0*/  SHFL.BFLY PT, R8, R4, 0x2, 0x1f ;  /* 0x0c401f0004087f89 */ /* 0x000e6200000e0000 */
[----:B------:R-:W-:Y:S02]  /*9ce0*/  FMNMX.FTZ R0, R208, R0, !PT ;  /* 0x00000000d0007209 */ /* 0x000fe40007810000 */
[----:B------:R-:W-:Y:S01]  /*9cf0*/  FSEL R206, R212, -INF , !P2 ;  /* 0xff800000d4ce7808 */ /* 0x000fe20005000000 */
[----:B------:R-:W-:Y:S01]  /*9d00*/  FMUL.FTZ R141, R137, c[0x0][0x2d0] ;  /* 0x0000b400898d7a20 */ /* 0x000fe20000410000 */
[----:B------:R-:W-:Y:S02]  /*9d10*/  ISETP.GT.AND P6, PT, R2, 0x21, !P6 ;  /* 0x000000210200780c */ /* 0x000fe400077c4270 */
[----:B------:R-:W-:Y:S02]  /*9d20*/  FMNMX.FTZ R0, R211, R0, !PT ;  /* 0x00000000d3007209 */ /* 0x000fe40007810000 */
[C---:B------:R-:W-:Y:S02]  /*9d30*/  ISETP.LT.OR P1, PT, R3.reuse, 0x21, P1 ;  /* 0x000000210300780c */ /* 0x040fe40000f21670 */
[----:B------:R-:W-:Y:S02]  /*9d40*/  ISETP.LT.OR P6, PT, R3, 0x22, P6 ;  /* 0x000000220300780c */ /* 0x000fe400037c1670 */
[----:B------:R-:W-:Y:S02]  /*9d50*/  FSEL R214, R42, -INF , !P1 ;  /* 0xff8000002ad67808 */ /* 0x000fe40004800000 */
[----:B------:R-:W-:Y:S02]  /*9d60*/  FMNMX.FTZ R0, R206, R0, !PT ;  /* 0x00000000ce007209 */ /* 0x000fe40007810000 */
[----:B------:R-:W-:Y:S02]  /*9d70*/  ISETP.GT.AND P5, PT, R2, 0x28, !P5 ;  /* 0x000000280200780c */ /* 0x000fe40006fa4270 */
[----:B------:R-:W-:Y:S02]  /*9d80*/  FSEL R212, R43, -INF , !P6 ;  /* 0xff8000002bd47808 */ /* 0x000fe40007000000 */
[----:B------:R-:W-:Y:S02]  /*9d90*/  FMNMX.FTZ R0, R214, R0, !PT ;  /* 0x00000000d6007209 */ /* 0x000fe40007810000 */
[C---:B------:R-:W-:Y:S02]  /*9da0*/  ISETP.LT.OR P5, PT, R3.reuse, 0x29, P5 ;  /* 0x000000290300780c */ /* 0x040fe40002fa1670 */
[----:B------:R-:W-:Y:S02]  /*9db0*/  ISETP.GT.AND P0, PT, R2, 0x29, !P0 ;  /* 0x000000290200780c */ /* 0x000fe40004704270 */
[----:B------:R-:W-:Y:S02]  /*9dc0*/  FMNMX.FTZ R0, R212, R0, !PT ;  /* 0x00000000d4007209 */ /* 0x000fe40007810000 */
[----:B-1----:R-:W-:Y:S02]  /*9dd0*/  FMNMX.FTZ R4, R4, R8, !PT ;  /* 0x0000000804047209 */ /* 0x002fe40007810000 */
[----:B------:R-:W-:Y:S02]  /*9de0*/  FSETP.NEU.FTZ.AND P1, PT, R136, -INF , PT ;  /* 0xff8000008800780b */ /* 0x000fe40003f3d000 */
[----:B------:R-:W-:Y:S01]  /*9df0*/  FSEL R213, R46, -INF , !P5 ;  /* 0xff8000002ed57808 */ /* 0x000fe20006800000 */
[----:B------:R-:W1:Y:S01]  /*9e00*/  SHFL.BFLY PT, R135, R4, 0x1, 0x1f ;  /* 0x0c201f0004877f89 */ /* 0x000e6200000e0000 */
[----:B------:R-:W-:Y:S02]  /*9e10*/  ISETP.LT.OR P0, PT, R3, 0x2a, P0 ;  /* 0x0000002a0300780c */ /* 0x000fe40000701670 */
[----:B------:R-:W-:Y:S02]  /*9e20*/  FSEL R142, R142, RZ, P1 ;  /* 0x000000ff8e8e7208 */ /* 0x000fe40000800000 */
[----:B------:R-:W-:Y:S02]  /*9e30*/  FSEL R140, R47, -INF , !P0 ;  /* 0xff8000002f8c7808 */ /* 0x000fe40004000000 */
[----:B------:R-:W-:Y:S01]  /*9e40*/  FMNMX.FTZ R0, R213, R0, !PT ;  /* 0x00000000d5007209 */ /* 0x000fe20007810000 */
[--C-:B------:R-:W-:Y:S01]  /*9e50*/  FFMA.FTZ R3, R27, c[0x0][0x2d0], -R142.reuse ;  /* 0x0000b4001b037a23 */ /* 0x100fe2000001088e */
[----:B------:R-:W-:Y:S01]  /*9e60*/  FSETP.NEU.FTZ.AND P2, PT, R137, -INF , PT ;  /* 0xff8000008900780b */ /* 0x000fe20003f5d000 */
[--C-:B------:R-:W-:Y:S01]  /*9e70*/  FFMA.FTZ R22, R22, c[0x0][0x2d0], -R142.reuse ;  /* 0x0000b40016167a23 */ /* 0x100fe2000001088e */
[----:B------:R-:W-:Y:S01]  /*9e80*/  FMNMX.FTZ R0, R140, R0, !PT ;  /* 0x000000008c007209 */ /* 0x000fe20007810000 */
[----:B------:R2:W-:Y:S01]  /*9e90*/  MUFU.EX2 R49, R3 ;  /* 0x0000000300317308 */ /* 0x0005e20000000800 */
[----:B------:R-:W-:Y:S01]  /*9ea0*/  FSEL R141, R141, RZ, P2 ;  /* 0x000000ff8d8d7208 */ /* 0x000fe20001000000 */
[--C-:B------:R-:W-:Y:S02]  /*9eb0*/  FFMA.FTZ R17, R17, c[0x0][0x2d0], -R142.reuse ;  /* 0x0000b40011117a23 */ /* 0x100fe4000001088e */
[----:B------:R-:W2:Y:S01]  /*9ec0*/  SHFL.BFLY PT, R2, R0, 0x2, 0x1f ;  /* 0x0c401f0000027f89 */ /* 0x000ea200000e0000 */
[----:B------:R-:W-:Y:S02]  /*9ed0*/  FFMA.FTZ R21, R21, c[0x0][0x2d0], -R142 ;  /* 0x0000b40015157a23 */ /* 0x000fe4000001088e */
[--C-:B------:R-:W-:Y:S02]  /*9ee0*/  FFMA.FTZ R18, R18, c[0x0][0x2d0], -R141.reuse ;  /* 0x0000b40012127a23 */ /* 0x100fe4000001088d */
[--C-:B------:R-:W-:Y:S01]  /*9ef0*/  FFMA.FTZ R24, R24, c[0x0][0x2d0], -R141.reuse ;  /* 0x0000b40018187a23 */ /* 0x100fe2000001088d */
[----:B------:R-:W3:Y:S01]  /*9f00*/  MUFU.EX2 R29, R22 ;  /* 0x00000016001d7308 */ /* 0x000ee20000000800 */
[--C-:B------:R-:W-:Y:S01]  /*9f10*/  FFMA.FTZ R25, R25, c[0x0][0x2d0], -R141.reuse ;  /* 0x0000b40019197a23 */ /* 0x100fe2000001088d */
[----:B-1----:R-:W-:Y:S01]  /*9f20*/  FMNMX.FTZ R135, R4, R135, !PT ;  /* 0x0000008704877209 */ /* 0x002fe20007810000 */
[----:B------:R-:W-:Y:S03]  /*9f30*/  FFMA.FTZ R23, R23, c[0x0][0x2d0], -R141 ;  /* 0x0000b40017177a23 */ /* 0x000fe6000001088d */
[C---:B------:R-:W-:Y:S01]  /*9f40*/  FSETP.NEU.FTZ.AND P0, PT, R135.reuse, -INF , PT ;  /* 0xff8000008700780b */ /* 0x040fe20003f1d000 */
[----:B------:R-:W-:Y:S03]  /*9f50*/  FMUL.FTZ R143, R135, c[0x0][0x2d0] ;  /* 0x0000b400878f7a20 */ /* 0x000fe60000410000 */
[----:B------:R-:W-:Y:S02]  /*9f60*/  MUFU.EX2 R33, R18 ;  /* 0x0000001200217308 */ /* 0x000fe40000000800 */
[----:B------:R-:W-:Y:S05]  /*9f70*/  FSEL R143, R143, RZ, P0 ;  /* 0x000000ff8f8f7208 */ /* 0x000fea0000000000 */
[--C-:B------:R-:W-:Y:S01]  /*9f80*/  FFMA.FTZ R19, R19, c[0x0][0x2d0], -R143.reuse ;  /* 0x0000b40013137a23 */ /* 0x100fe2000001088f */
[----:B--2---:R-:W-:Y:S01]  /*9f90*/  FMNMX.FTZ R3, R0, R2, !PT ;  /* 0x0000000200037209 */ /* 0x004fe20007810000 */
[--C-:B------:R-:W-:Y:S01]  /*9fa0*/  FFMA.FTZ R2, R26, c[0x0][0x2d0], -R143.reuse ;  /* 0x0000b4001a027a23 */ /* 0x100fe2000001088f */
[----:B------:R-:W-:Y:S01]  /*9fb0*/  FSEL R0, R137, RZ, P2 ;  /* 0x000000ff89007208 */ /* 0x000fe20001000000 */
[----:B------:R-:W-:Y:S01]  /*9fc0*/  MUFU.EX2 R28, R19 ;  /* 0x00000013001c7308 */ /* 0x000fe20000000800 */
[--C-:B------:R-:W-:Y:S01]  /*9fd0*/  FFMA.FTZ R20, R20, c[0x0][0x2d0], -R143.reuse ;  /* 0x0000b40014147a23 */ /* 0x100fe2000001088f */
[----:B------:R-:W1:Y:S01]  /*9fe0*/  SHFL.BFLY PT, R4, R3, 0x1, 0x1f ;  /* 0x0c201f0003047f89 */ /* 0x000e6200000e0000 */
[----:B---3--:R-:W-:Y:S01]  /*9ff0*/  F2FP.PACK_AB R195, R49, R29 ;  /* 0x0000001d31c3723e */ /* 0x008fe200000000ff */
[----:B------:R-:W-:Y:S02]  /*a000*/  FADD.FTZ R0, -R0, R132 ;  /* 0x0000008400007221 */ /* 0x000fe40000010100 */
[----:B------:R-:W-:Y:S02]  /*a010*/  FFMA.FTZ R16, R16, c[0x0][0x2d0], -R143 ;  /* 0x0000b40010107a23 */ /* 0x000fe4000001088f */
[----:B------:R-:W-:Y:S02]  /*a020*/  FMUL.FTZ R0, R0, c[0x0][0x2d0] ;  /* 0x0000b40000007a20 */ /* 0x000fe40000410000 */
[----:B------:R2:W-:Y:S10]  /*a030*/  MUFU.EX2 R40, R2 ;  /* 0x0000000200287308 */ /* 0x0005f40000000800 */
[----:B------:R3:W4:Y:S01]  /*a040*/  MUFU.EX2 R133, R0 ;  /* 0x0000000000857308 */ /* 0x0007220000000800 */
[----:B-1----:R-:W-:Y:S09]  /*a050*/  FMNMX.FTZ R3, R3, R4, !PT ;  /* 0x0000000403037209 */ /* 0x002ff20007810000 */
[----:B------:R-:W-:Y:S01]  /*a060*/  MUFU.EX2 R36, R24 ;  /* 0x0000001800247308 */ /* 0x000fe20000000800 */
[----:B--2---:R-:W-:Y:S05]  /*a070*/  FSEL R2, R136, RZ, P1 ;  /* 0x000000ff88027208 */ /* 0x004fea0000800000 */
[----:B------:R-:W-:Y:S04]  /*a080*/  FADD.FTZ R2, -R2, R134 ;  /* 0x0000008602027221 */ /* 0x000fe80000010100 */
[----:B------:R-:W-:Y:S01]  /*a090*/  MUFU.EX2 R30, R25 ;  /* 0x00000019001e7308 */ /* 0x000fe20000000800 */
[----:B------:R-:W-:Y:S02]  /*a0a0*/  FMUL.FTZ R134, R3, c[0x0][0x2d0] ;  /* 0x0000b40003867a20 */ /* 0x000fe40000410000 */
[----:B------:R-:W-:Y:S01]  /*a0b0*/  FMUL.FTZ R2, R2, c[0x0][0x2d0] ;  /* 0x0000b40002027a20 */ /* 0x000fe20000410000 */
[----:B---3--:R-:W-:Y:S01]  /*a0c0*/  FSEL R0, R135, RZ, P0 ;  /* 0x000000ff87007208 */ /* 0x008fe20000000000 */
[----:B----4-:R-:W-:Y:S01]  /*a0d0*/  FMUL.FTZ R52, R133, R52 ;  /* 0x0000003485347220 */ /* 0x010fe20000410000 */
[----:B------:R-:W-:Y:S01]  /*a0e0*/  FSETP.NEU.FTZ.AND P0, PT, R3, -INF , PT ;  /* 0xff8000000300780b */ /* 0x000fe20003f1d000 */
[----:B------:R-:W-:Y:S02]  /*a0f0*/  FMUL.FTZ R53, R133, R53 ;  /* 0x0000003585357220 */ /* 0x000fe40000410000 */
[----:B------:R-:W-:Y:S01]  /*a100*/  FADD.FTZ R0, -R0, R138 ;  /* 0x0000008a00007221 */ /* 0x000fe20000010100 */
[----:B------:R-:W1:Y:S01]  /*a110*/  MUFU.EX2 R132, R2 ;  /* 0x0000000200847308 */ /* 0x000e620000000800 */
[----:B------:R-:W-:Y:S01]  /*a120*/  FSEL R134, R134, RZ, P0 ;  /* 0x000000ff86867208 */ /* 0x000fe20000000000 */
[----:B------:R-:W-:Y:S02]  /*a130*/  FFMA.FTZ R138, R196, c[0x0][0x2d0], -R141 ;  /* 0x0000b400c48a7a23 */ /* 0x000fe4000001088d */
[----:B------:R-:W-:Y:S02]  /*a140*/  FMUL.FTZ R0, R0, c[0x0][0x2d0] ;  /* 0x0000b40000007a20 */ /* 0x000fe40000410000 */
[--C-:B------:R-:W-:Y:S02]  /*a150*/  FFMA.FTZ R4, R12, c[0x0][0x2d0], -R134.reuse ;  /* 0x0000b4000c047a23 */ /* 0x100fe40000010886 */
[--C-:B------:R-:W-:Y:S02]  /*a160*/  FFMA.FTZ R5, R5, c[0x0][0x2d0], -R134.reuse ;  /* 0x0000b40005057a23 */ /* 0x100fe40000010886 */
[----:B------:R2:W3:Y:S01]  /*a170*/  MUFU.EX2 R2, R0 ;  /* 0x0000000000027308 */ /* 0x0004e20000000800 */
[C---:B------:R-:W-:Y:S02]  /*a180*/  FMUL.FTZ R64, R133.reuse, R64 ;  /* 0x0000004085407220 */ /* 0x040fe40000410000 */
[C---:B------:R-:W-:Y:S02]  /*a190*/  FMUL.FTZ R65, R133.reuse, R65 ;  /* 0x0000004185417220 */ /* 0x040fe40000410000 */
[C---:B------:R-:W-:Y:S02]  /*a1a0*/  FMUL.FTZ R68, R133.reuse, R68 ;  /* 0x0000004485447220 */ /* 0x040fe40000410000 */
[C---:B------:R-:W-:Y:S02]  /*a1b0*/  FMUL.FTZ R69, R133.reuse, R69 ;  /* 0x0000004585457220 */ /* 0x040fe40000410000 */
[C---:B------:R-:W-:Y:S01]  /*a1c0*/  FMUL.FTZ R80, R133.reuse, R80 ;  /* 0x0000005085507220 */ /* 0x040fe20000410000 */
[----:B------:R-:W4:Y:S01]  /*a1d0*/  MUFU.EX2 R45, R4 ;  /* 0x00000004002d7308 */ /* 0x000f220000000800 */
[C---:B------:R-:W-:Y:S02]  /*a1e0*/  FMUL.FTZ R81, R133.reuse, R81 ;  /* 0x0000005185517220 */ /* 0x040fe40000410000 */
[----:B------:R-:W-:Y:S02]  /*a1f0*/  FMUL.FTZ R84, R133, R84 ;  /* 0x0000005485547220 */ /* 0x000fe40000410000 */
[C---:B-1----:R-:W-:Y:S02]  /*a200*/  FMUL.FTZ R19, R132.reuse, R159 ;  /* 0x0000009f84137220 */ /* 0x042fe40000410000 */
[C---:B------:R-:W-:Y:S02]  /*a210*/  FMUL.FTZ R18, R132.reuse, R158 ;  /* 0x0000009e84127220 */ /* 0x040fe40000410000 */
[----:B------:R-:W-:Y:S01]  /*a220*/  FMUL.FTZ R6, R132, R146 ;  /* 0x0000009284067220 */ /* 0x000fe20000410000 */
[----:B------:R-:W-:Y:S01]  /*a230*/  F2FP.PACK_AB R146, R40, R28 ;  /* 0x0000001c2892723e */ /* 0x000fe200000000ff */
[----:B------:R-:W1:Y:S01]  /*a240*/  MUFU.EX2 R34, R17 ;  /* 0x0000001100227308 */ /* 0x000e620000000800 */
[C---:B------:R-:W-:Y:S02]  /*a250*/  FMUL.FTZ R51, R132.reuse, R191 ;  /* 0x000000bf84337220 */ /* 0x040fe40000410000 */
[--C-:B--2---:R-:W-:Y:S02]  /*a260*/  FFMA.FTZ R0, R7, c[0x0][0x2d0], -R134.reuse ;  /* 0x0000b40007007a23 */ /* 0x104fe40000010886 */
[----:B------:R-:W-:Y:S02]  /*a270*/  FMUL.FTZ R7, R132, R147 ;  /* 0x0000009384077220 */ /* 0x000fe40000410000 */
[C---:B---3--:R-:W-:Y:S02]  /*a280*/  FMUL.FTZ R8, R2.reuse, R148 ;  /* 0x0000009402087220 */ /* 0x048fe40000410000 */
[C---:B------:R-:W-:Y:S01]  /*a290*/  FMUL.FTZ R9, R2.reuse, R149 ;  /* 0x0000009502097220 */ /* 0x040fe20000410000 */
[----:B------:R2:W-:Y:S01]  /*a2a0*/  MUFU.EX2 R50, R0 ;  /* 0x0000000000327308 */ /* 0x0005e20000000800 */
[C---:B------:R-:W-:Y:S01]  /*a2b0*/  FMUL.FTZ R12, R2.reuse, R152 ;  /* 0x00000098020c7220 */ /* 0x040fe20000410000 */
[----:B----4-:R-:W-:Y:S01]  /*a2c0*/  MOV R159, R45 ;  /* 0x0000002d009f7202 */ /* 0x010fe20000000f00 */
[C---:B------:R-:W-:Y:S02]  /*a2d0*/  FMUL.FTZ R4, R133.reuse, R144 ;  /* 0x0000009085047220 */ /* 0x040fe40000410000 */
[C---:B------:R-:W-:Y:S02]  /*a2e0*/  FMUL.FTZ R24, R2.reuse, R164 ;  /* 0x000000a402187220 */ /* 0x040fe40000410000 */
[----:B------:R-:W-:Y:S01]  /*a2f0*/  FMUL.FTZ R25, R2, R165 ;  /* 0x000000a502197220 */ /* 0x000fe20000410000 */
[----:B------:R-:W-:Y:S02]  /*a300*/  MOV R165, R33 ;  /* 0x0000002100a57202 */ /* 0x000fe40000000f00 */
[----:B------:R-:W3:Y:S01]  /*a310*/  MUFU.EX2 R31, R21 ;  /* 0x00000015001f7308 */ /* 0x000ee20000000800 */
[C---:B------:R-:W-:Y:S02]  /*a320*/  FMUL.FTZ R54, R132.reuse, R54 ;  /* 0x0000003684367220 */ /* 0x040fe40000410000 */
[----:B------:R-:W-:Y:S01]  /*a330*/  FMUL.FTZ R55, R132, R55 ;  /* 0x0000003784377220 */ /* 0x000fe20000410000 */
[----:B-1----:R-:W-:Y:S01]  /*a340*/  MOV R164, R34 ;  /* 0x0000002200a47202 */ /* 0x002fe20000000f00 */
[C---:B------:R-:W-:Y:S01]  /*a350*/  FMUL.FTZ R17, R133.reuse, R157 ;  /* 0x0000009d85117220 */ /* 0x040fe20000410000 */
[----:B------:R-:W-:Y:S01]  /*a360*/  MOV R157, R49 ;  /* 0x00000031009d7202 */ /* 0x000fe20000000f00 */
[----:B------:R-:W-:Y:S02]  /*a370*/  FMUL.FTZ R49, R133, R189 ;  /* 0x000000bd85317220 */ /* 0x000fe40000410000 */
[C---:B------:R-:W-:Y:S01]  /*a380*/  FMUL.FTZ R56, R2.reuse, R56 ;  /* 0x0000003802387220 */ /* 0x040fe20000410000 */
[----:B------:R-:W-:Y:S01]  /*a390*/  MUFU.EX2 R32, R20 ;  /* 0x0000001400207308 */ /* 0x000fe20000000800 */
[C---:B------:R-:W-:Y:S02]  /*a3a0*/  FMUL.FTZ R57, R2.reuse, R57 ;  /* 0x0000003902397220 */ /* 0x040fe40000410000 */
[C---:B------:R-:W-:Y:S02]  /*a3b0*/  FMUL.FTZ R60, R2.reuse, R60 ;  /* 0x0000003c023c7220 */ /* 0x040fe40000410000 */
[----:B--2---:R-:W-:Y:S02]  /*a3c0*/  FFMA.FTZ R0, R13, c[0x0][0x2d0], -R134 ;  /* 0x0000b4000d007a23 */ /* 0x004fe40000010886 */
[C---:B------:R-:W-:Y:S02]  /*a3d0*/  FMUL.FTZ R13, R2.reuse, R153 ;  /* 0x00000099020d7220 */ /* 0x040fe40000410000 */
[----:B------:R-:W-:Y:S01]  /*a3e0*/  FMUL.FTZ R61, R2, R61 ;  /* 0x0000003d023d7220 */ /* 0x000fe20000410000 */
[----:B------:R1:W2:Y:S01]  /*a3f0*/  MUFU.EX2 R48, R0 ;  /* 0x0000000000307308 */ /* 0x0002a20000000800 */
[C---:B------:R-:W-:Y:S02]  /*a400*/  FMUL.FTZ R66, R132.reuse, R66 ;  /* 0x0000004284427220 */ /* 0x040fe40000410000 */
[C---:B------:R-:W-:Y:S01]  /*a410*/  FMUL.FTZ R67, R132.reuse, R67 ;  /* 0x0000004384437220 */ /* 0x040fe20000410000 */
[----:B---3--:R-:W-:Y:S01]  /*a420*/  F2FP.PACK_AB R193, R31, R34 ;  /* 0x000000221fc1723e */ /* 0x008fe200000000ff */
[C---:B------:R-:W-:Y:S02]  /*a430*/  FMUL.FTZ R34, R132.reuse, R174 ;  /* 0x000000ae84227220 */ /* 0x040fe40000410000 */
[C---:B------:R-:W-:Y:S02]  /*a440*/  FMUL.FTZ R70, R132.reuse, R70 ;  /* 0x0000004684467220 */ /* 0x040fe40000410000 */
[----:B------:R-:W-:Y:S01]  /*a450*/  FMUL.FTZ R71, R132, R71 ;  /* 0x0000004784477220 */ /* 0x000fe20000410000 */
[----:B------:R-:W3:Y:S01]  /*a460*/  MUFU.EX2 R44, R16 ;  /* 0x00000010002c7308 */ /* 0x000ee20000000800 */
[C---:B------:R-:W-:Y:S02]  /*a470*/  FMUL.FTZ R72, R2.reuse, R72 ;  /* 0x0000004802487220 */ /* 0x040fe40000410000 */
[C---:B------:R-:W-:Y:S02]  /*a480*/  FMUL.FTZ R73, R2.reuse, R73 ;  /* 0x0000004902497220 */ /* 0x040fe40000410000 */
[C---:B------:R-:W-:Y:S02]  /*a490*/  FMUL.FTZ R76, R2.reuse, R76 ;  /* 0x0000004c024c7220 */ /* 0x040fe40000410000 */
[----:B------:R-:W-:Y:S02]  /*a4a0*/  FMUL.FTZ R77, R2, R77 ;  /* 0x0000004d024d7220 */ /* 0x000fe40000410000 */
[C---:B------:R-:W-:Y:S01]  /*a4b0*/  FMUL.FTZ R82, R132.reuse, R82 ;  /* 0x0000005284527220 */ /* 0x040fe20000410000 */
[----:B------:R4:W5:Y:S01]  /*a4c0*/  MUFU.EX2 R41, R23 ;  /* 0x0000001700297308 */ /* 0x0009620000000800 */
[C---:B------:R-:W-:Y:S02]  /*a4d0*/  FMUL.FTZ R83, R132.reuse, R83 ;  /* 0x0000005384537220 */ /* 0x040fe40000410000 */
[----:B------:R-:W-:Y:S01]  /*a4e0*/  FMUL.FTZ R85, R133, R85 ;  /* 0x0000005585557220 */ /* 0x000fe20000410000 */
[----:B-1----:R-:W-:Y:S01]  /*a4f0*/  FSEL R0, R3, RZ, P0 ;  /* 0x000000ff03007208 */ /* 0x002fe20000000000 */
[----:B------:R-:W-:Y:S01]  /*a500*/  FMUL.FTZ R86, R132, R86 ;  /* 0x0000005684567220 */ /* 0x000fe20000410000 */
[-C--:B--2---:R-:W-:Y:S01]  /*a510*/  F2FP.PACK_AB R147, R45, R48.reuse ;  /* 0x000000302d93723e */ /* 0x084fe200000000ff */
[----:B------:R-:W-:Y:S01]  /*a520*/  FMUL.FTZ R45, R2, R185 ;  /* 0x000000b9022d7220 */ /* 0x000fe20000410000 */
[----:B------:R-:W-:Y:S01]  /*a530*/  MOV R158, R48 ;  /* 0x00000030009e7202 */ /* 0x000fe20000000f00 */
[----:B------:R-:W-:Y:S01]  /*a540*/  FADD.FTZ R0, -R0, R139 ;  /* 0x0000008b00007221 */ /* 0x000fe20000010100 */
[----:B------:R-:W-:Y:S01]  /*a550*/  MOV R139, R36 ;  /* 0x00000024008b7202 */ /* 0x000fe20000000f00 */
[----:B------:R-:W-:Y:S01]  /*a560*/  FMUL.FTZ R48, R133, R188 ;  /* 0x000000bc85307220 */ /* 0x000fe20000410000 */
[----:B------:R1:W2:Y:S01]  /*a570*/  MUFU.EX2 R35, R5 ;  /* 0x0000000500237308 */ /* 0x0002a20000000800 */
[----:B------:R-:W-:Y:S01]  /*a580*/  FMUL.FTZ R0, R0, c[0x0][0x2d0] ;  /* 0x0000b40000007a20 */ /* 0x000fe20000410000 */
[----:B------:R-:W-:Y:S01]  /*a590*/  F2FP.PACK_AB R194, R139, R30 ;  /* 0x0000001e8bc2723e */ /* 0x000fe200000000ff */
[----:B------:R-:W-:Y:S01]  /*a5a0*/  LDSM.16.MT88.4 R36, [R226+0x100] ;  /* 0x00010000e224783b */ /* 0x000fe20000004200 */
[----:B---3--:R-:W-:Y:S01]  /*a5b0*/  F2FP.PACK_AB R144, R32, R44 ;  /* 0x0000002c2090723e */ /* 0x008fe200000000ff */
[----:B------:R-:W-:Y:S01]  /*a5c0*/  FMUL.FTZ R16, R133, R156 ;  /* 0x0000009c85107220 */ /* 0x000fe20000410000 */
[----:B------:R-:W-:Y:S01]  /*a5d0*/  MOV R156, R50 ;  /* 0x00000032009c7202 */ /* 0x000fe20000000f00 */
[----:B------:R-:W-:Y:S01]  /*a5e0*/  FMUL.FTZ R87, R132, R87 ;  /* 0x0000005784577220 */ /* 0x000fe20000410000 */
[----:B------:R-:W-:Y:S01]  /*a5f0*/  ISETP.GT.AND P0, PT, R242, UR4, PT ;  /* 0x00000004f2007c0c */ /* 0x000fe2000bf04270 */
[C---:B------:R-:W-:Y:S01]  /*a600*/  FMUL.FTZ R88, R2.reuse, R88 ;  /* 0x0000005802587220 */ /* 0x040fe20000410000 */
[----:B------:R-:W3:Y:S01]  /*a610*/  MUFU.EX2 R0, R0 ;  /* 0x0000000000007308 */ /* 0x000ee20000000800 */
[----:B------:R-:W-:Y:S01]  /*a620*/  FMUL.FTZ R89, R2, R89 ;  /* 0x0000005902597220 */ /* 0x000fe20000410000 */
[----:B----4-:R-:W4:Y:S01]  /*a630*/  LDSM.16.MT88.4 R20, [R225+0x100] ;  /* 0x00010000e114783b */ /* 0x010f220000004200 */
[----:B-----5:R-:W-:Y:S01]  /*a640*/  F2FP.PACK_AB R192, R41, R33 ;  /* 0x0000002129c0723e */ /* 0x020fe200000000ff */
[C---:B------:R-:W-:Y:S01]  /*a650*/  FMUL.FTZ R33, R133.reuse, R173 ;  /* 0x000000ad85217220 */ /* 0x040fe20000410000 */
[----:B------:R-:W-:Y:S01]  /*a660*/  IADD3 R242, R242, -0x1, RZ ;  /* 0xfffffffff2f27810 */ /* 0x000fe20007ffe0ff */
[C---:B------:R-:W-:Y:S02]  /*a670*/  FMUL.FTZ R92, R2.reuse, R92 ;  /* 0x0000005c025c7220 */ /* 0x040fe40000410000 */
[----:B------:R-:W-:Y:S02]  /*a680*/  FMUL.FTZ R93, R2, R93 ;  /* 0x0000005d025d7220 */ /* 0x000fe40000410000 */
[C---:B------:R-:W-:Y:S02]  /*a690*/  FMUL.FTZ R96, R133.reuse, R96 ;  /* 0x0000006085607220 */ /* 0x040fe40000410000 */
[C---:B------:R-:W-:Y:S02]  /*a6a0*/  FMUL.FTZ R97, R133.reuse, R97 ;  /* 0x0000006185617220 */ /* 0x040fe40000410000 */
[C---:B-1----:R-:W-:Y:S01]  /*a6b0*/  FMUL.FTZ R5, R133.reuse, R145 ;  /* 0x0000009185057220 */ /* 0x042fe20000410000 */
[----:B--2---:R-:W-:Y:S01]  /*a6c0*/  F2FP.PACK_AB R145, R50, R35 ;  /* 0x000000233291723e */ /* 0x004fe200000000ff */
[C---:B------:R-:W-:Y:S02]  /*a6d0*/  FMUL.FTZ R50, R132.reuse, R190 ;  /* 0x000000be84327220 */ /* 0x040fe40000410000 */
[C---:B------:R-:W-:Y:S02]  /*a6e0*/  FMUL.FTZ R98, R132.reuse, R98 ;  /* 0x0000006284627220 */ /* 0x040fe40000410000 */
[----:B------:R-:W-:Y:S02]  /*a6f0*/  FMUL.FTZ R99, R132, R99 ;  /* 0x0000006384637220 */ /* 0x000fe40000410000 */
[C---:B------:R-:W-:Y:S02]  /*a700*/  FMUL.FTZ R100, R133.reuse, R100 ;  /* 0x0000006485647220 */ /* 0x040fe40000410000 */
[C---:B---3--:R-:W-:Y:S02]  /*a710*/  FMUL.FTZ R42, R0.reuse, R182 ;  /* 0x000000b6002a7220 */ /* 0x048fe40000410000 */
[----:B------:R1:W-:Y:S01]  /*a720*/  MUFU.EX2 R182, R138 ;  /* 0x0000008a00b67308 */ /* 0x0003e20000000800 */
[C---:B------:R-:W-:Y:S02]  /*a730*/  FMUL.FTZ R43, R0.reuse, R183 ;  /* 0x000000b7002b7220 */ /* 0x040fe40000410000 */
[C---:B------:R-:W-:Y:S02]  /*a740*/  FMUL.FTZ R47, R0.reuse, R187 ;  /* 0x000000bb002f7220 */ /* 0x040fe40000410000 */
[----:B------:R-:W-:Y:S01]  /*a750*/  FMUL.FTZ R27, R0, R167 ;  /* 0x000000a7001b7220 */ /* 0x000fe20000410000 */
[----:B------:R-:W-:Y:S01]  /*a760*/  MOV R167, R28 ;  /* 0x0000001c00a77202 */ /* 0x000fe20000000f00 */
[C---:B------:R-:W-:Y:S01]  /*a770*/  FMUL.FTZ R28, R2.reuse, R168 ;  /* 0x000000a8021c7220 */ /* 0x040fe20000410000 */
[----:B------:R-:W-:Y:S01]  /*a780*/  MOV R168, R29 ;  /* 0x0000001d00a87202 */ /* 0x000fe20000000f00 */
[----:B------:R-:W-:Y:S01]  /*a790*/  FMUL.FTZ R29, R2, R169 ;  /* 0x000000a9021d7220 */ /* 0x000fe20000410000 */
[----:B------:R-:W-:Y:S01]  /*a7a0*/  MOV R169, R30 ;  /* 0x0000001e00a97202 */ /* 0x000fe20000000f00 */
[C---:B------:R-:W-:Y:S01]  /*a7b0*/  FMUL.FTZ R30, R0.reuse, R170 ;  /* 0x000000aa001e7220 */ /* 0x040fe20000410000 */
[----:B------:R-:W-:Y:S01]  /*a7c0*/  MOV R174, R168 ;  /* 0x000000a800ae7202 */ /* 0x000fe20000000f00 */
[C---:B------:R-:W-:Y:S01]  /*a7d0*/  FMUL.FTZ R26, R0.reuse, R166 ;  /* 0x000000a6001a7220 */ /* 0x040fe20000410000 */
[----:B------:R-:W-:Y:S01]  /*a7e0*/  MOV R166, R31 ;  /* 0x0000001f00a67202 */ /* 0x000fe20000000f00 */
[----:B------:R-:W-:Y:S01]  /*a7f0*/  FMUL.FTZ R31, R0, R171 ;  /* 0x000000ab001f7220 */ /* 0x000fe20000410000 */
[-C--:B----4-:R-:W-:Y:S05]  /*a800*/  HMMA.16816.F32 R4, R192, R20.reuse, R4 ;  /* 0x00000014c004723c */ /* 0x090fea0000001804 */
[----:B------:R-:W-:Y:S01]  /*a810*/  MOV R171, R32 ;  /* 0x0000002000ab7202 */ /* 0x000fe20000000f00 */
[C---:B------:R-:W-:Y:S01]  /*a820*/  FMUL.FTZ R32, R133.reuse, R172 ;  /* 0x000000ac85207220 */ /* 0x040fe20000410000 */
[----:B------:R-:W-:Y:S01]  /*a830*/  MOV R173, R169 ;  /* 0x000000a900ad7202 */ /* 0x000fe20000000f00 */
[--C-:B-1----:R-:W-:Y:S01]  /*a840*/  FFMA.FTZ R138, R198, c[0x0][0x2d0], -R141.reuse ;  /* 0x0000b400c68a7a23 */ /* 0x102fe2000001088d */
[----:B------:R-:W-:Y:S03]  /*a850*/  MOV R168, R166 ;  /* 0x000000a600a87202 */ /* 0x000fe60000000f00 */
[----:B------:R1:W-:Y:S01]  /*a860*/  MUFU.EX2 R185, R138 ;  /* 0x0000008a00b97308 */ /* 0x0003e20000000800 */
[C---:B------:R-:W-:Y:S02]  /*a870*/  FMUL.FTZ R10, R0.reuse, R150 ;  /* 0x00000096000a7220 */ /* 0x040fe40000410000 */
[C---:B------:R-:W-:Y:S02]  /*a880*/  FMUL.FTZ R11, R0.reuse, R151 ;  /* 0x00000097000b7220 */ /* 0x040fe40000410000 */
[----:B------:R-:W2:Y:S01]  /*a890*/  LDSM.16.MT88.4 R148, [R228+0x100] ;  /* 0x00010000e494783b */ /* 0x000ea20000004200 */
[C---:B------:R-:W-:Y:S02]  /*a8a0*/  FMUL.FTZ R14, R0.reuse, R154 ;  /* 0x0000009a000e7220 */ /* 0x040fe40000410000 */
[C---:B------:R-:W-:Y:S02]  /*a8b0*/  FMUL.FTZ R15, R0.reuse, R155 ;  /* 0x0000009b000f7220 */ /* 0x040fe40000410000 */
[C---:B------:R-:W-:Y:S03]  /*a8c0*/  HMMA.16816.F32 R8, R144.reuse, R20, R8 ;  /* 0x000000149008723c */ /* 0x040fe60000001808 */
[----:B------:R-:W3:Y:S01]  /*a8d0*/  LDSM.16.MT88.4 R152, [R227+0x100] ;  /* 0x00010000e398783b */ /* 0x000ee20000004200 */
[C---:B------:R-:W-:Y:S01]  /*a8e0*/  FMUL.FTZ R46, R0.reuse, R186 ;  /* 0x000000ba002e7220 */ /* 0x040fe20000410000 */
[----:B------:R-:W-:Y:S01]  /*a8f0*/  MOV R186, R159 ;  /* 0x0000009f00ba7202 */ /* 0x000fe20000000f00 */
[----:B------:R-:W-:Y:S02]  /*a900*/  FMUL.FTZ R58, R0, R58 ;  /* 0x0000003a003a7220 */ /* 0x000fe40000410000 */
[-C--:B------:R-:W-:Y:S04]  /*a910*/  HMMA.16816.F32 R12, R144, R22.reuse, R12 ;  /* 0x00000016900c723c */ /* 0x080fe8000000180c */
[----:B------:R-:W-:Y:S01]  /*a920*/  FMUL.FTZ R20, R133, R160 ;  /* 0x000000a085147220 */ /* 0x000fe20000410000 */
[----:B------:R-:W-:Y:S01]  /*a930*/  MOV R160, R44 ;  /* 0x0000002c00a07202 */ /* 0x000fe20000000f00 */
[--C-:B-1----:R-:W-:Y:S02]  /*a940*/  FFMA.FTZ R138, R197, c[0x0][0x2d0], -R142.reuse ;  /* 0x0000b400c58a7a23 */ /* 0x102fe4000001088e */
[C---:B------:R-:W-:Y:S02]  /*a950*/  HMMA.16816.F32 R16, R192.reuse, R22, R16 ;  /* 0x00000016c010723c */ /* 0x040fe40000001810 */
[----:B------:R1:W-:Y:S02]  /*a960*/  MUFU.EX2 R183, R138 ;  /* 0x0000008a00b77308 */ /* 0x0003e40000000800 */
[----:B------:R-:W-:Y:S01]  /*a970*/  FMUL.FTZ R21, R133, R161 ;  /* 0x000000a185157220 */ /* 0x000fe20000410000 */
[----:B------:R-:W-:Y:S01]  /*a980*/  MOV R161, R41 ;  /* 0x0000002900a17202 */ /* 0x000fe20000000f00 */
[----:B------:R-:W-:Y:S02]  /*a990*/  FMUL.FTZ R41, R2, R181 ;  /* 0x000000b502297220 */ /* 0x000fe40000410000 */
[C---:B------:R-:W-:Y:S01]  /*a9a0*/  FMUL.FTZ R22, R132.reuse, R162 ;  /* 0x000000a284167220 */ /* 0x040fe20000410000 */
[----:B------:R-:W-:Y:S03]  /*a9b0*/  MOV R162, R40 ;  /* 0x0000002800a27202 */ /* 0x000fe60000000f00 */
[C---:B------:R-:W-:Y:S01]  /*a9c0*/  FMUL.FTZ R23, R132.reuse, R163 ;  /* 0x000000a384177220 */ /* 0x040fe20000410000 */
[----:B------:R-:W-:Y:S01]  /*a9d0*/  MOV R163, R35 ;  /* 0x0000002300a37202 */ /* 0x000fe20000000f00 */
[----:B------:R-:W-:Y:S01]  /*a9e0*/  FMUL.FTZ R35, R132, R175 ;  /* 0x000000af84237220 */ /* 0x000fe20000410000 */
[----:B------:R-:W-:Y:S01]  /*a9f0*/  MOV R181, R162 ;  /* 0x000000a200b57202 */ /* 0x000fe20000000f00 */
[C---:B------:R-:W-:Y:S01]  /*aa00*/  FMUL.FTZ R40, R2.reuse, R180 ;  /* 0x000000b402287220 */ /* 0x040fe20000410000 */
[----:B------:R-:W-:Y:S01]  /*aa10*/  MOV R180, R156 ;  /* 0x0000009c00b47202 */ /* 0x000fe20000000f00 */
[----:B------:R-:W-:Y:S01]  /*aa20*/  FMUL.FTZ R44, R2, R184 ;  /* 0x000000b8022c7220 */ /* 0x000fe20000410000 */
[-C--:B------:R-:W-:Y:S03]  /*aa30*/  HMMA.16816.F32 R20, R192, R36.reuse, R20 ;  /* 0x00000024c014723c */ /* 0x080fe60000001814 */
[----:B------:R-:W-:Y:S01]  /*aa40*/  MOV R184, R158 ;  /* 0x0000009e00b87202 */ /* 0x000fe20000000f00 */
[C---:B------:R-:W-:Y:S01]  /*aa50*/  FMUL.FTZ R59, R0.reuse, R59 ;  /* 0x0000003b003b7220 */ /* 0x040fe20000410000 */
[----:B------:R-:W-:Y:S01]  /*aa60*/  MOV R169, R161 ;  /* 0x000000a100a97202 */ /* 0x000fe20000000f00 */
[C---:B------:R-:W-:Y:S01]  /*aa70*/  FMUL.FTZ R62, R0.reuse, R62 ;  /* 0x0000003e003e7220 */ /* 0x040fe20000410000 */
[----:B------:R-:W-:Y:S01]  /*aa80*/  MOV R175, R167 ;  /* 0x000000a700af7202 */ /* 0x000fe20000000f00 */
[C---:B------:R-:W-:Y:S04]  /*aa90*/  HMMA.16816.F32 R24, R144.reuse, R36, R24 ;  /* 0x000000249018723c */ /* 0x040fe80000001818 */
[--C-:B-1----:R-:W-:Y:S02]  /*aaa0*/  FFMA.FTZ R138, R199, c[0x0][0x2d0], -R142.reuse ;  /* 0x0000b400c78a7a23 */ /* 0x102fe4000001088e */
[C---:B------:R-:W-:Y:S02]  /*aab0*/  FMUL.FTZ R63, R0.reuse, R63 ;  /* 0x0000003f003f7220 */ /* 0x040fe40000410000 */
[-C--:B------:R-:W-:Y:S01]  /*aac0*/  HMMA.16816.F32 R28, R144, R38.reuse, R28 ;  /* 0x00000026901c723c */ /* 0x080fe2000000181c */
[----:B------:R1:W-:Y:S03]  /*aad0*/  MUFU.EX2 R187, R138 ;  /* 0x0000008a00bb7308 */ /* 0x0003e60000000800 */
[C---:B------:R-:W-:Y:S01]  /*aae0*/  FMUL.FTZ R36, R133.reuse, R176 ;  /* 0x000000b085247220 */ /* 0x040fe20000410000 */
[----:B------:R-:W-:Y:S01]  /*aaf0*/  MOV R176, R164 ;  /* 0x000000a400b07202 */ /* 0x000fe20000000f00 */
[----:B------:R-:W-:Y:S01]  /*ab00*/  FMUL.FTZ R37, R133, R177 ;  /* 0x000000b185257220 */ /* 0x000fe20000410000 */
[----:B------:R-:W-:Y:S01]  /*ab10*/  MOV R177, R165 ;  /* 0x000000a500b17202 */ /* 0x000fe20000000f00 */
[C---:B------:R-:W-:Y:S01]  /*ab20*/  HMMA.16816.F32 R32, R192.reuse, R38, R32 ;  /* 0x00000026c020723c */ /* 0x040fe20000001820 */
[----:B------:R-:W-:Y:S03]  /*ab30*/  LDSM.16.MT88.4 R164, [R227+0x900] ;  /* 0x00090000e3a4783b */ /* 0x000fe60000004200 */
[C---:B------:R-:W-:Y:S02]  /*ab40*/  FMUL.FTZ R74, R0.reuse, R74 ;  /* 0x0000004a004a7220 */ /* 0x040fe40000410000 */
[----:B------:R-:W-:Y:S02]  /*ab50*/  FMUL.FTZ R75, R0, R75 ;  /* 0x0000004b004b7220 */ /* 0x000fe40000410000 */
[C---:B------:R-:W-:Y:S01]  /*ab60*/  FMUL.FTZ R38, R132.reuse, R178 ;  /* 0x000000b284267220 */ /* 0x040fe20000410000 */
[----:B------:R-:W-:Y:S03]  /*ab70*/  MOV R178, R163 ;  /* 0x000000a300b27202 */ /* 0x000fe60000000f00 */
[----:B------:R-:W-:Y:S01]  /*ab80*/  FMUL.FTZ R39, R132, R179 ;  /* 0x000000b384277220 */ /* 0x000fe20000410000 */
[----:B------:R-:W-:Y:S01]  /*ab90*/  MOV R179, R157 ;  /* 0x0000009d00b37202 */ /* 0x000fe20000000f00 */
[C---:B------:R-:W-:Y:S01]  /*aba0*/  FMUL.FTZ R78, R0.reuse, R78 ;  /* 0x0000004e004e7220 */ /* 0x040fe20000410000 */
[----:B------:R-:W-:Y:S01]  /*abb0*/  LDSM.16.MT88.4 R156, [R226+0x900] ;  /* 0x00090000e29c783b */ /* 0x000fe20000004200 */
[C---:B------:R-:W-:Y:S02]  /*abc0*/  FMUL.FTZ R79, R0.reuse, R79 ;  /* 0x0000004f004f7220 */ /* 0x040fe40000410000 */
[--C-:B-1----:R-:W-:Y:S01]  /*abd0*/  FFMA.FTZ R138, R201, c[0x0][0x2d0], -R141.reuse ;  /* 0x0000b400c98a7a23 */ /* 0x102fe2000001088d */
[-C--:B--2---:R-:W-:Y:S03]  /*abe0*/  HMMA.16816.F32 R36, R192, R148.reuse, R36 ;  /* 0x00000094c024723c */ /* 0x084fe60000001824 */
[----:B------:R1:W-:Y:S01]  /*abf0*/  MUFU.EX2 R188, R138 ;  /* 0x0000008a00bc7308 */ /* 0x0003e20000000800 */
[C---:B------:R-:W-:Y:S02]  /*ac00*/  FMUL.FTZ R90, R0.reuse, R90 ;  /* 0x0000005a005a7220 */ /* 0x040fe40000410000 */
[C---:B------:R-:W-:Y:S02]  /*ac10*/  FMUL.FTZ R91, R0.reuse, R91 ;  /* 0x0000005b005b7220 */ /* 0x040fe40000410000 */
[C---:B------:R-:W-:Y:S04]  /*ac20*/  HMMA.16816.F32 R40, R144.reuse, R148, R40 ;  /* 0x000000949028723c */ /* 0x040fe80000001828 */
[C---:B------:R-:W-:Y:S02]  /*ac30*/  FMUL.FTZ R94, R0.reuse, R94 ;  /* 0x0000005e005e7220 */ /* 0x040fe40000410000 */
[----:B------:R-:W-:Y:S02]  /*ac40*/  FMUL.FTZ R95, R0, R95 ;  /* 0x0000005f005f7220 */ /* 0x000fe40000410000 */
[-C--:B------:R-:W-:Y:S04]  /*ac50*/  HMMA.16816.F32 R44, R144, R150.reuse, R44 ;  /* 0x00000096902c723c */ /* 0x080fe8000000182c */
[C---:B------:R-:W-:Y:S02]  /*ac60*/  FMUL.FTZ R101, R133.reuse, R101 ;  /* 0x0000006585657220 */ /* 0x040fe40000410000 */
[----:B------:R-:W-:Y:S02]  /*ac70*/  FMUL.FTZ R102, R132, R102 ;  /* 0x0000006684667220 */ /* 0x000fe40000410000 */
[C---:B------:R-:W-:Y:S01]  /*ac80*/  HMMA.16816.F32 R48, R192.reuse, R150, R48 ;  /* 0x00000096c030723c */ /* 0x040fe20000001830 */
[----:B------:R-:W2:Y:S03]  /*ac90*/  LDSM.16.MT88.4 R148, [R225+0x1900] ;  /* 0x00190000e194783b */ /* 0x000ea60000004200 */
[----:B-1----:R-:W-:Y:S02]  /*aca0*/  FFMA.FTZ R138, R204, c[0x0][0x2d0], -R141 ;  /* 0x0000b400cc8a7a23 */ /* 0x002fe4000001088d */
[----:B------:R-:W-:Y:S02]  /*acb0*/  FMUL.FTZ R103, R132, R103 ;  /* 0x0000006784677220 */ /* 0x000fe40000410000 */
[-C--:B---3--:R-:W-:Y:S01]  /*acc0*/  HMMA.16816.F32 R52, R192, R152.reuse, R52 ;  /* 0x00000098c034723c */ /* 0x088fe20000001834 */
[----:B------:R1:W-:Y:S03]  /*acd0*/  MUFU.EX2 R170, R138 ;  /* 0x0000008a00aa7308 */ /* 0x0003e60000000800 */
[C---:B------:R-:W-:Y:S02]  /*ace0*/  FMUL.FTZ R104, R2.reuse, R104 ;  /* 0x0000006802687220 */ /* 0x040fe40000410000 */
[----:B------:R-:W-:Y:S02]  /*acf0*/  FMUL.FTZ R105, R2, R105 ;  /* 0x0000006902697220 */ /* 0x000fe40000410000 */
[C---:B------:R-:W-:Y:S04]  /*ad00*/  HMMA.16816.F32 R56, R144.reuse, R152, R56 ;  /* 0x000000989038723c */ /* 0x040fe80000001838 */
[C---:B------:R-:W-:Y:S02]  /*ad10*/  FMUL.FTZ R106, R0.reuse, R106 ;  /* 0x0000006a006a7220 */ /* 0x040fe40000410000 */
[----:B------:R-:W-:Y:S02]  /*ad20*/  FMUL.FTZ R107, R0, R107 ;  /* 0x0000006b006b7220 */ /* 0x000fe40000410000 */
[-C--:B------:R-:W-:Y:S04]  /*ad30*/  HMMA.16816.F32 R60, R144, R154.reuse, R60 ;  /* 0x0000009a903c723c */ /* 0x080fe8000000183c */
[C---:B------:R-:W-:Y:S02]  /*ad40*/  FMUL.FTZ R108, R2.reuse, R108 ;  /* 0x0000006c026c7220 */ /* 0x040fe40000410000 */
[----:B------:R-:W-:Y:S02]  /*ad50*/  FMUL.FTZ R109, R2, R109 ;  /* 0x0000006d026d7220 */ /* 0x000fe40000410000 */
[C---:B------:R-:W-:Y:S01]  /*ad60*/  HMMA.16816.F32 R64, R192.reuse, R154, R64 ;  /* 0x0000009ac040723c */ /* 0x040fe20000001840 */
[----:B------:R-:W3:Y:S03]  /*ad70*/  LDSM.16.MT88.4 R152, [R226+0x1900] ;  /* 0x00190000e298783b */ /* 0x000ee60000004200 */
[--C-:B-1----:R-:W-:Y:S02]  /*ad80*/  FFMA.FTZ R138, R202, c[0x0][0x2d0], -R142.reuse ;  /* 0x0000b400ca8a7a23 */ /* 0x102fe4000001088e */
[C---:B------:R-:W-:Y:S02]  /*ad90*/  FMUL.FTZ R110, R0.reuse, R110 ;  /* 0x0000006e006e7220 */ /* 0x040fe40000410000 */
[----:B------:R1:W-:Y:S01]  /*ada0*/  MUFU.EX2 R189, R138 ;  /* 0x0000008a00bd7308 */ /* 0x0003e20000000800 */
[-C--:B--2---:R-:W-:Y:S03]  /*adb0*/  HMMA.16816.F32 R68, R192, R148.reuse, R68 ;  /* 0x00000094c044723c */ /* 0x084fe60000001844 */
[----:B------:R-:W-:Y:S02]  /*adc0*/  FMUL.FTZ R111, R0, R111 ;  /* 0x0000006f006f7220 */ /* 0x000fe40000410000 */
[C---:B------:R-:W-:Y:S02]  /*add0*/  FMUL.FTZ R112, R133.reuse, R112 ;  /* 0x0000007085707220 */ /* 0x040fe40000410000 */
[----:B------:R-:W-:Y:S01]  /*ade0*/  FMUL.FTZ R113, R133, R113 ;  /* 0x0000007185717220 */ /* 0x000fe20000410000 */
        /* <DEDUP_REMOVED lines=9> */
[C---:B------:R-:W-:Y:S02]  /*ae80*/  FMUL.FTZ R122, R0.reuse, R122 ;  /* 0x0000007a007a7220 */ /* 0x040fe40000410000 */
[-C--:B---3--:R-:W-:Y:S01]  /*ae90*/  HMMA.16816.F32 R84, R192, R152.reuse, R84 ;  /* 0x00000098c054723c */ /* 0x088fe20000001854 */
[----:B------:R1:W-:Y:S03]  /*aea0*/  MUFU.EX2 R172, R138 ;  /* 0x0000008a00ac7308 */ /* 0x0003e60000000800 */
[----:B------:R-:W-:Y:S02]  /*aeb0*/  FMUL.FTZ R123, R0, R123 ;  /* 0x0000007b007b7220 */ /* 0x000fe40000410000 */
[C---:B------:R-:W-:Y:S02]  /*aec0*/  FMUL.FTZ R124, R2.reuse, R124 ;  /* 0x0000007c027c7220 */ /* 0x040fe40000410000 */
[C---:B------:R-:W-:Y:S04]  /*aed0*/  HMMA.16816.F32 R88, R144.reuse, R152, R88 ;  /* 0x000000989058723c */ /* 0x040fe80000001858 */
[----:B------:R-:W-:Y:S02]  /*aee0*/  FMUL.FTZ R125, R2, R125 ;  /* 0x0000007d027d7220 */ /* 0x000fe40000410000 */
[C---:B------:R-:W-:Y:S02]  /*aef0*/  FMUL.FTZ R126, R0.reuse, R126 ;  /* 0x0000007e007e7220 */ /* 0x040fe40000410000 */
[-C--:B------:R-:W-:Y:S04]  /*af00*/  HMMA.16816.F32 R92, R144, R154.reuse, R92 ;  /* 0x0000009a905c723c */ /* 0x080fe8000000185c */
[----:B------:R-:W-:Y:S02]  /*af10*/  FMUL.FTZ R127, R0, R127 ;  /* 0x0000007f007f7220 */ /* 0x000fe40000410000 */
[----:B------:R-:W-:Y:S02]  /*af20*/  FMUL.FTZ R128, R133, R128 ;  /* 0x0000008085807220 */ /* 0x000fe40000410000 */
[C---:B------:R-:W-:Y:S01]  /*af30*/  HMMA.16816.F32 R96, R192.reuse, R154, R96 ;  /* 0x0000009ac060723c */ /* 0x040fe20000001860 */
[----:B------:R-:W3:Y:S03]  /*af40*/  LDSM.16.MT88.4 R152, [R227+0x1900] ;  /* 0x00190000e398783b */ /* 0x000ee60000004200 */
[--C-:B-1----:R-:W-:Y:S02]  /*af50*/  FFMA.FTZ R138, R203, c[0x0][0x2d0], -R143.reuse ;  /* 0x0000b400cb8a7a23 */ /* 0x102fe4000001088f */
[C---:B------:R-:W-:Y:S02]  /*af60*/  FMUL.FTZ R129, R133.reuse, R129 ;  /* 0x0000008185817220 */ /* 0x040fe40000410000 */
[----:B------:R1:W-:Y:S01]  /*af70*/  MUFU.EX2 R252, R138 ;  /* 0x0000008a00fc7308 */ /* 0x0003e20000000800 */
[-C--:B--2---:R-:W-:Y:S03]  /*af80*/  HMMA.16816.F32 R100, R192, R148.reuse, R100 ;  /* 0x00000094c064723c */ /* 0x084fe60000001864 */
[C---:B------:R-:W-:Y:S02]  /*af90*/  FMUL.FTZ R130, R132.reuse, R130 ;  /* 0x0000008284827220 */ /* 0x040fe40000410000 */
[C---:B------:R-:W-:Y:S02]  /*afa0*/  FMUL.FTZ R131, R132.reuse, R131 ;  /* 0x0000008384837220 */ /* 0x040fe40000410000 */
[C---:B------:R-:W-:Y:S01]  /*afb0*/  FMUL.FTZ R116, R133.reuse, R116 ;  /* 0x0000007485747220 */ /* 0x040fe20000410000 */
[C---:B------:R-:W-:Y:S04]  /*afc0*/  HMMA.16816.F32 R104, R144.reuse, R148, R104 ;  /* 0x000000949068723c */ /* 0x040fe80000001868 */
[----:B------:R-:W-:Y:S02]  /*afd0*/  FMUL.FTZ R117, R133, R117 ;  /* 0x0000007585757220 */ /* 0x000fe40000410000 */
[C---:B------:R-:W-:Y:S02]  /*afe0*/  FMUL.FTZ R118, R132.reuse, R118 ;  /* 0x0000007684767220 */ /* 0x040fe40000410000 */
[-C--:B------:R-:W-:Y:S04]  /*aff0*/  HMMA.16816.F32 R108, R144, R150.reuse, R108 ;  /* 0x00000096906c723c */ /* 0x080fe8000000186c */
[----:B------:R-:W-:Y:S02]  /*b000*/  FMUL.FTZ R119, R132, R119 ;  /* 0x0000007784777220 */ /* 0x000fe40000410000 */
[--C-:B-1----:R-:W-:Y:S02]  /*b010*/  FFMA.FTZ R138, R200, c[0x0][0x2d0], -R143.reuse ;  /* 0x0000b400c88a7a23 */ /* 0x102fe4000001088f */
[C---:B------:R-:W-:Y:S01]  /*b020*/  HMMA.16816.F32 R112, R192.reuse, R150, R112 ;  /* 0x00000096c070723c */ /* 0x040fe20000001870 */
[----:B------:R-:W1:Y:S01]  /*b030*/  LDSM.16.MT88.4 R148, [R225+0x900] ;  /* 0x00090000e194783b */ /* 0x000e620000004200 */
[----:B------:R2:W4:Y:S06]  /*b040*/  MUFU.EX2 R251, R138 ;  /* 0x0000008a00fb7308 */ /* 0x00052c0000000800 */
[-C--:B---3--:R-:W-:Y:S08]  /*b050*/  HMMA.16816.F32 R116, R192, R152.reuse, R116 ;  /* 0x00000098c074723c */ /* 0x088ff00000001874 */
[C---:B------:R-:W-:Y:S08]  /*b060*/  HMMA.16816.F32 R120, R144.reuse, R152, R120 ;  /* 0x000000989078723c */ /* 0x040ff00000001878 */
[-C--:B------:R-:W-:Y:S04]  /*b070*/  HMMA.16816.F32 R124, R144, R154.reuse, R124 ;  /* 0x0000009a907c723c */ /* 0x080fe8000000187c */
[--C-:B--2---:R-:W-:Y:S01]  /*b080*/  FFMA.FTZ R138, R209, c[0x0][0x2d0], -R143.reuse ;  /* 0x0000b400d18a7a23 */ /* 0x104fe2000001088f */
[----:B----4-:R-:W-:Y:S02]  /*b090*/  F2FP.PACK_AB R152, R251, R252 ;  /* 0x000000fcfb98723e */ /* 0x010fe400000000ff */
[----:B------:R-:W-:Y:S01]  /*b0a0*/  F2FP.PACK_AB R146, R170, R188 ;  /* 0x000000bcaa92723e */ /* 0x000fe200000000ff */
[----:B------:R-:W-:Y:S01]  /*b0b0*/  HMMA.16816.F32 R128, R192, R154, R128 ;  /* 0x0000009ac080723c */ /* 0x000fe20000001880 */
[----:B------:R2:W-:Y:S03]  /*b0c0*/  MUFU.EX2 R250, R138 ;  /* 0x0000008a00fa7308 */ /* 0x0005e60000000800 */
[----:B------:R-:W-:Y:S02]  /*b0d0*/  F2FP.PACK_AB R144, R185, R182 ;  /* 0x000000b6b990723e */ /* 0x000fe400000000ff */
[----:B------:R-:W-:Y:S01]  /*b0e0*/  F2FP.PACK_AB R145, R187, R183 ;  /* 0x000000b7bb91723e */ /* 0x000fe200000000ff */
[----:B--2---:R-:W-:Y:S04]  /*b0f0*/  FFMA.FTZ R138, R210, c[0x0][0x2d0], -R143 ;  /* 0x0000b400d28a7a23 */ /* 0x004fe8000001088f */
[----:B------:R2:W3:Y:S02]  /*b100*/  MUFU.EX2 R249, R138 ;  /* 0x0000008a00f97308 */ /* 0x0004e40000000800 */
[--C-:B--2---:R-:W-:Y:S01]  /*b110*/  FFMA.FTZ R138, R207, c[0x0][0x2d0], -R134.reuse ;  /* 0x0000b400cf8a7a23 */ /* 0x104fe20000010886 */
[----:B---3--:R-:W-:Y:S07]  /*b120*/  F2FP.PACK_AB R154, R249, R250 ;  /* 0x000000faf99a723e */ /* 0x008fee00000000ff */
[----:B------:R2:W-:Y:S02]  /*b130*/  MUFU.EX2 R221, R138 ;  /* 0x0000008a00dd7308 */ /* 0x0005e40000000800 */
[--C-:B--2---:R-:W-:Y:S08]  /*b140*/  FFMA.FTZ R138, R208, c[0x0][0x2d0], -R134.reuse ;  /* 0x0000b400d08a7a23 */ /* 0x104ff00000010886 */
[----:B------:R2:W3:Y:S02]  /*b150*/  MUFU.EX2 R220, R138 ;  /* 0x0000008a00dc7308 */ /* 0x0004e40000000800 */
[--C-:B--2---:R-:W-:Y:S01]  /*b160*/  FFMA.FTZ R138, R211, c[0x0][0x2d0], -R134.reuse ;  /* 0x0000b400d38a7a23 */ /* 0x104fe20000010886 */
[----:B------:R-:W-:Y:S02]  /*b170*/  MOV R211, R172 ;  /* 0x000000ac00d37202 */ /* 0x000fe40000000f00 */
[----:B---3--:R-:W-:Y:S05]  /*b180*/  F2FP.PACK_AB R153, R220, R221 ;  /* 0x000000dddc99723e */ /* 0x008fea00000000ff */
[----:B------:R2:W-:Y:S01]  /*b190*/  MUFU.EX2 R210, R138 ;  /* 0x0000008a00d27308 */ /* 0x0005e20000000800 */
[----:B------:R-:W-:Y:S02]  /*b1a0*/  F2FP.PACK_AB R147, R211, R189 ;  /* 0x000000bdd393723e */ /* 0x000fe400000000ff */
[----:B------:R-:W-:Y:S02]  /*b1b0*/  MOV R172, R171 ;  /* 0x000000ab00ac7202 */ /* 0x000fe40000000f00 */
[----:B------:R-:W-:Y:S02]  /*b1c0*/  MOV R171, R160 ;  /* 0x000000a000ab7202 */ /* 0x000fe40000000f00 */
[----:B------:R-:W3:Y:S01]  /*b1d0*/  LDSM.16.MT88.4 R160, [R228+0x900] ;  /* 0x00090000e4a0783b */ /* 0x000ee20000004200 */
[-C--:B-1----:R-:W-:Y:S05]  /*b1e0*/  HMMA.16816.F32 R4, R144, R148.reuse, R4 ;  /* 0x000000949004723c */ /* 0x082fea0000001804 */
[----:B--2---:R-:W-:Y:S04]  /*b1f0*/  FFMA.FTZ R138, R206, c[0x0][0x2d0], -R134 ;  /* 0x0000b400ce8a7a23 */ /* 0x004fe80000010886 */
[----:B------:R1:W2:Y:S03]  /*b200*/  MUFU.EX2 R197, R138 ;  /* 0x0000008a00c57308 */ /* 0x0002a60000000800 */
[--C-:B-1----:R-:W-:Y:S01]  /*b210*/  FFMA.FTZ R138, R218, c[0x0][0x2d0], -R141.reuse ;  /* 0x0000b400da8a7a23 */ /* 0x102fe2000001088d */
[----:B--2---:R-:W-:Y:S02]  /*b220*/  F2FP.PACK_AB R155, R197, R210 ;  /* 0x000000d2c59b723e */ /* 0x004fe400000000ff */
[----:B------:R-:W-:Y:S04]  /*b230*/  MOV R218, R170 ;  /* 0x000000aa00da7202 */ /* 0x000fe80000000f00 */
[----:B------:R1:W-:Y:S01]  /*b240*/  MUFU.EX2 R208, R138 ;  /* 0x0000008a00d07308 */ /* 0x0003e20000000800 */
[C---:B------:R-:W-:Y:S08]  /*b250*/  HMMA.16816.F32 R8, R152.reuse, R148, R8 ;  /* 0x000000949808723c */ /* 0x040ff00000001808 */
[-C--:B------:R-:W-:Y:S08]  /*b260*/  HMMA.16816.F32 R12, R152, R150.reuse, R12 ;  /* 0x00000096980c723c */ /* 0x080ff0000000180c */
[C---:B------:R-:W-:Y:S01]  /*b270*/  HMMA.16816.F32 R16, R144.reuse, R150, R16 ;  /* 0x000000969010723c */ /* 0x040fe20000001810 */
[----:B------:R-:W2:Y:S03]  /*b280*/  LDSM.16.MT88.4 R148, [R225+0x2100] ;  /* 0x00210000e194783b */ /* 0x000ea60000004200 */
[--C-:B-1----:R-:W-:Y:S01]  /*b290*/  FFMA.FTZ R138, R222, c[0x0][0x2d0], -R141.reuse ;  /* 0x0000b400de8a7a23 */ /* 0x102fe2000001088d */
[----:B------:R-:W-:Y:S03]  /*b2a0*/  MOV R222, R189 ;  /* 0x000000bd00de7202 */ /* 0x000fe60000000f00 */
[-C--:B------:R-:W-:Y:S01]  /*b2b0*/  HMMA.16816.F32 R20, R144, R156.reuse, R20 ;  /* 0x0000009c9014723c */ /* 0x080fe20000001814 */
[----:B------:R1:W-:Y:S07]  /*b2c0*/  MUFU.EX2 R209, R138 ;  /* 0x0000008a00d17308 */ /* 0x0003ee0000000800 */
[C---:B------:R-:W-:Y:S08]  /*b2d0*/  HMMA.16816.F32 R24, R152.reuse, R156, R24 ;  /* 0x0000009c9818723c */ /* 0x040ff00000001818 */
[-C--:B------:R-:W-:Y:S08]  /*b2e0*/  HMMA.16816.F32 R28, R152, R158.reuse, R28 ;  /* 0x0000009e981c723c */ /* 0x080ff0000000181c */
[C---:B------:R-:W-:Y:S01]  /*b2f0*/  HMMA.16816.F32 R32, R144.reuse, R158, R32 ;  /* 0x0000009e9020723c */ /* 0x040fe20000001820 */
[----:B------:R-:W4:Y:S03]  /*b300*/  LDSM.16.MT88.4 R156, [R226+0x2100] ;  /* 0x00210000e29c783b */ /* 0x000f260000004200 */
[--C-:B-1----:R-:W-:Y:S01]  /*b310*/  FFMA.FTZ R138, R216, c[0x0][0x2d0], -R142.reuse ;  /* 0x0000b400d88a7a23 */ /* 0x102fe2000001088e */
[----:B------:R-:W-:Y:S03]  /*b320*/  MOV R216, R188 ;  /* 0x000000bc00d87202 */ /* 0x000fe60000000f00 */
[-C--:B---3--:R-:W-:Y:S01]  /*b330*/  HMMA.16816.F32 R36, R144, R160.reuse, R36 ;  /* 0x000000a09024723c */ /* 0x088fe20000001824 */
[----:B------:R1:W-:Y:S01]  /*b340*/  MUFU.EX2 R207, R138 ;  /* 0x0000008a00cf7308 */ /* 0x0003e20000000800 */
[----:B------:R-:W-:Y:S06]  /*b350*/  LDSM.16.MT88.4 R188, [R228+0x1100] ;  /* 0x00110000e4bc783b */ /* 0x000fec0000004200 */
[C---:B------:R-:W-:Y:S08]  /*b360*/  HMMA.16816.F32 R40, R152.reuse, R160, R40 ;  /* 0x000000a09828723c */ /* 0x040ff00000001828 */
[-C--:B------:R-:W-:Y:S08]  /*b370*/  HMMA.16816.F32 R44, R152, R162.reuse, R44 ;  /* 0x000000a2982c723c */ /* 0x080ff0000000182c */
[C---:B------:R-:W-:Y:S01]  /*b380*/  HMMA.16816.F32 R48, R144.reuse, R162, R48 ;  /* 0x000000a29030723c */ /* 0x040fe20000001830 */
[----:B------:R-:W3:Y:S03]  /*b390*/  LDSM.16.MT88.4 R160, [R228+0x2100] ;  /* 0x00210000e4a0783b */ /* 0x000ee60000004200 */
[--C-:B-1----:R-:W-:Y:S01]  /*b3a0*/  FFMA.FTZ R138, R217, c[0x0][0x2d0], -R142.reuse ;  /* 0x0000b400d98a7a23 */ /* 0x102fe2000001088e */
[----:B------:R-:W-:Y:S03]  /*b3b0*/  MOV R217, R187 ;  /* 0x000000bb00d97202 */ /* 0x000fe60000000f00 */
[-C--:B------:R-:W-:Y:S01]  /*b3c0*/  HMMA.16816.F32 R52, R144, R164.reuse, R52 ;  /* 0x000000a49034723c */ /* 0x080fe20000001834 */
[----:B------:R1:W5:Y:S07]  /*b3d0*/  MUFU.EX2 R206, R138 ;  /* 0x0000008a00ce7308 */ /* 0x00036e0000000800 */
[C---:B------:R-:W-:Y:S08]  /*b3e0*/  HMMA.16816.F32 R56, R152.reuse, R164, R56 ;  /* 0x000000a49838723c */ /* 0x040ff00000001838 */
[-C--:B------:R-:W-:Y:S08]  /*b3f0*/  HMMA.16816.F32 R60, R152, R166.reuse, R60 ;  /* 0x000000a6983c723c */ /* 0x080ff0000000183c */
[C---:B------:R-:W-:Y:S04]  /*b400*/  HMMA.16816.F32 R64, R144.reuse, R166, R64 ;  /* 0x000000a69040723c */ /* 0x040fe80000001840 */
[--C-:B-1----:R-:W-:Y:S01]  /*b410*/  FFMA.FTZ R138, R247, c[0x0][0x2d0], -R141.reuse ;  /* 0x0000b400f78a7a23 */ /* 0x102fe2000001088d */
[----:B------:R-:W-:Y:S01]  /*b420*/  MOV R247, R186 ;  /* 0x000000ba00f77202 */ /* 0x000fe20000000f00 */
[----:B------:R-:W-:Y:S01]  /*b430*/  FFMA.FTZ R141, R248, c[0x0][0x2d0], -R141 ;  /* 0x0000b400f88d7a23 */ /* 0x000fe2000001088d */
[----:B------:R-:W-:Y:S01]  /*b440*/  MOV R248, R185 ;  /* 0x000000b900f87202 */ /* 0x000fe20000000f00 */
[-C--:B--2---:R-:W-:Y:S01]  /*b450*/  HMMA.16816.F32 R68, R144, R148.reuse, R68 ;  /* 0x000000949044723c */ /* 0x084fe20000001844 */
[----:B------:R1:W-:Y:S07]  /*b460*/  MUFU.EX2 R205, R138 ;  /* 0x0000008a00cd7308 */ /* 0x0003ee0000000800 */
[C---:B------:R-:W-:Y:S03]  /*b470*/  HMMA.16816.F32 R72, R152.reuse, R148, R72 ;  /* 0x000000949848723c */ /* 0x040fe60000001848 */
[----:B------:R5:W2:Y:S05]  /*b480*/  MUFU.EX2 R204, R141 ;  /* 0x0000008d00cc7308 */ /* 0x000aaa0000000800 */
[-C--:B------:R-:W-:Y:S08]  /*b490*/  HMMA.16816.F32 R76, R152, R150.reuse, R76 ;  /* 0x00000096984c723c */ /* 0x080ff0000000184c */
[C---:B------:R-:W-:Y:S01]  /*b4a0*/  HMMA.16816.F32 R80, R144.reuse, R150, R80 ;  /* 0x000000969050723c */ /* 0x040fe20000001850 */
[----:B------:R-:W2:Y:S03]  /*b4b0*/  LDSM.16.MT88.4 R148, [R227+0x2100] ;  /* 0x00210000e394783b */ /* 0x000ea60000004200 */
[--C-:B-1----:R-:W-:Y:S01]  /*b4c0*/  FFMA.FTZ R138, R244, c[0x0][0x2d0], -R142.reuse ;  /* 0x0000b400f48a7a23 */ /* 0x102fe2000001088e */
[----:B------:R-:W-:Y:S01]  /*b4d0*/  MOV R244, R184 ;  /* 0x000000b800f47202 */ /* 0x000fe20000000f00 */
[----:B------:R-:W-:Y:S01]  /*b4e0*/  FFMA.FTZ R142, R246, c[0x0][0x2d0], -R142 ;  /* 0x0000b400f68e7a23 */ /* 0x000fe2000001088e */
[----:B------:R-:W-:Y:S01]  /*b4f0*/  MOV R246, R183 ;  /* 0x000000b700f67202 */ /* 0x000fe20000000f00 */
[-C--:B----4-:R-:W-:Y:S01]  /*b500*/  HMMA.16816.F32 R84, R144, R156.reuse, R84 ;  /* 0x0000009c9054723c */ /* 0x090fe20000001854 */
[----:B------:R1:W-:Y:S03]  /*b510*/  MUFU.EX2 R203, R138 ;  /* 0x0000008a00cb7308 */ /* 0x0003e60000000800 */
[----:B-----5:R-:W-:Y:S04]  /*b520*/  F2FP.PACK_AB R141, R206, R207 ;  /* 0x000000cfce8d723e */ /* 0x020fe800000000ff */
[C---:B------:R-:W-:Y:S03]  /*b530*/  HMMA.16816.F32 R88, R152.reuse, R156, R88 ;  /* 0x0000009c9858723c */ /* 0x040fe60000001858 */
[----:B------:R2:W-:Y:S05]  /*b540*/  MUFU.EX2 R202, R142 ;  /* 0x0000008e00ca7308 */ /* 0x0005ea0000000800 */
[-C--:B------:R-:W-:Y:S08]  /*b550*/  HMMA.16816.F32 R92, R152, R158.reuse, R92 ;  /* 0x0000009e985c723c */ /* 0x080ff0000000185c */
[C---:B------:R-:W-:Y:S01]  /*b560*/  HMMA.16816.F32 R96, R144.reuse, R158, R96 ;  /* 0x0000009e9060723c */ /* 0x040fe20000001860 */
[----:B------:R-:W4:Y:S03]  /*b570*/  LDSM.16.MT88.4 R156, [R225+0x1100] ;  /* 0x00110000e19c783b */ /* 0x000f260000004200 */
[--C-:B-1----:R-:W-:Y:S01]  /*b580*/  FFMA.FTZ R138, R219, c[0x0][0x2d0], -R143.reuse ;  /* 0x0000b400db8a7a23 */ /* 0x102fe2000001088f */
[----:B------:R-:W-:Y:S03]  /*b590*/  MOV R219, R182 ;  /* 0x000000b600db7202 */ /* 0x000fe60000000f00 */
[-C--:B---3--:R-:W-:Y:S01]  /*b5a0*/  HMMA.16816.F32 R100, R144, R160.reuse, R100 ;  /* 0x000000a09064723c */ /* 0x088fe20000001864 */
[----:B------:R1:W-:Y:S03]  /*b5b0*/  MUFU.EX2 R201, R138 ;  /* 0x0000008a00c97308 */ /* 0x0003e60000000800 */
[----:B--2---:R-:W-:Y:S04]  /*b5c0*/  F2FP.PACK_AB R142, R204, R205 ;  /* 0x000000cdcc8e723e */ /* 0x004fe800000000ff */
[C---:B------:R-:W-:Y:S08]  /*b5d0*/  HMMA.16816.F32 R104, R152.reuse, R160, R104 ;  /* 0x000000a09868723c */ /* 0x040ff00000001868 */
[-C--:B------:R-:W-:Y:S08]  /*b5e0*/  HMMA.16816.F32 R108, R152, R162.reuse, R108 ;  /* 0x000000a2986c723c */ /* 0x080ff0000000186c */
[C---:B------:R-:W-:Y:S04]  /*b5f0*/  HMMA.16816.F32 R112, R144.reuse, R162, R112 ;  /* 0x000000a29070723c */ /* 0x040fe80000001870 */
[--C-:B-1----:R-:W-:Y:S01]  /*b600*/  FFMA.FTZ R138, R223, c[0x0][0x2d0], -R143.reuse ;  /* 0x0000b400df8a7a23 */ /* 0x102fe2000001088f */
[----:B------:R-:W-:Y:S02]  /*b610*/  MOV R223, R181 ;  /* 0x000000b500df7202 */ /* 0x000fe40000000f00 */
[----:B------:R-:W-:Y:S01]  /*b620*/  MOV R181, R175 ;  /* 0x000000af00b57202 */ /* 0x000fe20000000f00 */
[-C--:B------:R-:W-:Y:S01]  /*b630*/  HMMA.16816.F32 R116, R144, R148.reuse, R116 ;  /* 0x000000949074723c */ /* 0x080fe20000001874 */
[----:B------:R1:W2:Y:S07]  /*b640*/  MUFU.EX2 R200, R138 ;  /* 0x0000008a00c87308 */ /* 0x0002ae0000000800 */
[C---:B------:R-:W-:Y:S08]  /*b650*/  HMMA.16816.F32 R120, R152.reuse, R148, R120 ;  /* 0x000000949878723c */ /* 0x040ff00000001878 */
[-C--:B------:R-:W-:Y:S08]  /*b660*/  HMMA.16816.F32 R124, R152, R150.reuse, R124 ;  /* 0x00000096987c723c */ /* 0x080ff0000000187c */
[----:B------:R-:W-:Y:S04]  /*b670*/  HMMA.16816.F32 R128, R144, R150, R128 ;  /* 0x000000969080723c */ /* 0x000fe80000001880 */
[--C-:B-1----:R-:W-:Y:S01]  /*b680*/  FFMA.FTZ R138, R245, c[0x0][0x2d0], -R143.reuse ;  /* 0x0000b400f58a7a23 */ /* 0x102fe2000001088f */
[----:B------:R-:W-:Y:S01]  /*b690*/  MOV R245, R180 ;  /* 0x000000b400f57202 */ /* 0x000fe20000000f00 */
[----:B------:R-:W-:Y:S01]  /*b6a0*/  FFMA.FTZ R143, R215, c[0x0][0x2d0], -R143 ;  /* 0x0000b400d78f7a23 */ /* 0x000fe2000001088f */
[----:B------:R-:W-:Y:S01]  /*b6b0*/  MOV R180, R174 ;  /* 0x000000ae00b47202 */ /* 0x000fe20000000f00 */
[----:B------:R1:W-:Y:S01]  /*b6c0*/  MUFU.EX2 R199, R138 ;  /* 0x0000008a00c77308 */ /* 0x0003e20000000800 */
[----:B------:R-:W-:Y:S03]  /*b6d0*/  MOV R215, R179 ;  /* 0x000000b300d77202 */ /* 0x000fe60000000f00 */
[----:B------:R-:W-:Y:S02]  /*b6e0*/  MOV R179, R173 ;  /* 0x000000ad00b37202 */ /* 0x000fe40000000f00 */
[----:B--2---:R-:W-:Y:S04]  /*b6f0*/  F2FP.PACK_AB R192, R200, R201 ;  /* 0x000000c9c8c0723e */ /* 0x004fe800000000ff */
[----:B------:R2:W3:Y:S01]  /*b700*/  MUFU.EX2 R198, R143 ;  /* 0x0000008f00c67308 */ /* 0x0004e20000000800 */
[--C-:B-1----:R-:W-:Y:S01]  /*b710*/  FFMA.FTZ R138, R214, c[0x0][0x2d0], -R134.reuse ;  /* 0x0000b400d68a7a23 */ /* 0x102fe20000010886 */
[----:B------:R-:W-:Y:S08]  /*b720*/  MOV R214, R139 ;  /* 0x0000008b00d67202 */ /* 0x000ff00000000f00 */
[----:B------:R1:W-:Y:S01]  /*b730*/  MUFU.EX2 R139, R138 ;  /* 0x0000008a008b7308 */ /* 0x0003e20000000800 */
[----:B--2---:R-:W-:Y:S02]  /*b740*/  F2FP.PACK_AB R143, R202, R203 ;  /* 0x000000cbca8f723e */ /* 0x004fe400000000ff */
[----:B---3--:R-:W-:Y:S01]  /*b750*/  F2FP.PACK_AB R194, R198, R199 ;  /* 0x000000c7c6c2723e */ /* 0x008fe200000000ff */
[--C-:B-1----:R-:W-:Y:S02]  /*b760*/  FFMA.FTZ R138, R212, c[0x0][0x2d0], -R134.reuse ;  /* 0x0000b400d48a7a23 */ /* 0x102fe40000010886 */
[----:B------:R-:W2:Y:S04]  /*b770*/  LDL.LU R212, [R1+0x1c] ;  /* 0x00001c0001d47983 */ /* 0x000ea80000300800 */
[----:B------:R1:W3:Y:S02]  /*b780*/  MUFU.EX2 R196, R138 ;  /* 0x0000008a00c47308 */ /* 0x0002e40000000800 */
[--C-:B-1----:R-:W-:Y:S01]  /*b790*/  FFMA.FTZ R138, R213, c[0x0][0x2d0], -R134.reuse ;  /* 0x0000b400d58a7a23 */ /* 0x102fe20000010886 */
[----:B------:R-:W-:Y:S01]  /*b7a0*/  MOV R213, R178 ;  /* 0x000000b200d57202 */ /* 0x000fe20000000f00 */
[----:B------:R-:W-:Y:S01]  /*b7b0*/  FFMA.FTZ R134, R140, c[0x0][0x2d0], -R134 ;  /* 0x0000b4008c867a23 */ /* 0x000fe20000010886 */
[----:B------:R-:W-:Y:S02]  /*b7c0*/  MOV R178, R172 ;  /* 0x000000ac00b27202 */ /* 0x000fe40000000f00 */
[----:B------:R-:W1:Y:S03]  /*b7d0*/  LDSM.16.MT88.4 R172, [R226+0x1100] ;  /* 0x00110000e2ac783b */ /* 0x000e660000004200 */
[----:B------:R-:W-:Y:S01]  /*b7e0*/  MUFU.EX2 R138, R138 ;  /* 0x0000008a008a7308 */ /* 0x000fe20000000800 */
[----:B------:R-:W-:Y:S02]  /*b7f0*/  F2FP.PACK_AB R140, R209, R208 ;  /* 0x000000d0d18c723e */ /* 0x000fe400000000ff */
[----:B---3--:R-:W-:Y:S05]  /*b800*/  F2FP.PACK_AB R193, R196, R139 ;  /* 0x0000008bc4c1723e */ /* 0x008fea00000000ff */
[-C--:B----4-:R-:W-:Y:S01]  /*b810*/  HMMA.16816.F32 R144, R140, R156.reuse, R4 ;  /* 0x0000009c8c90723c */ /* 0x090fe20000001804 */
[----:B------:R-:W3:Y:S01]  /*b820*/  LDSM.16.MT88.4 R4, [R227+0x1100] ;  /* 0x00110000e304783b */ /* 0x000ee20000004200 */
[----:B------:R-:W4:Y:S03]  /*b830*/  MUFU.EX2 R134, R134 ;  /* 0x0000008600867308 */ /* 0x000f260000000800 */
[----:B----4-:R-:W-:Y:S07]  /*b840*/  F2FP.PACK_AB R195, R134, R138 ;  /* 0x0000008a86c3723e */ /* 0x010fee00000000ff */
[C---:B------:R-:W-:Y:S01]  /*b850*/  HMMA.16816.F32 R148, R192.reuse, R156, R8 ;  /* 0x0000009cc094723c */ /* 0x040fe20000001808 */
[----:B------:R-:W4:Y:S07]  /*b860*/  LDSM.16.MT88.4 R8, [R225+0x2900] ;  /* 0x00290000e108783b */ /* 0x000f2e0000004200 */
[-C--:B------:R-:W-:Y:S01]  /*b870*/  HMMA.16816.F32 R152, R192, R158.reuse, R12 ;  /* 0x0000009ec098723c */ /* 0x080fe2000000180c */
[----:B------:R-:W5:Y:S07]  /*b880*/  LDSM.16.MT88.4 R12, [R226+0x2900] ;  /* 0x00290000e20c783b */ /* 0x000f6e0000004200 */
[C---:B------:R-:W-:Y:S01]  /*b890*/  HMMA.16816.F32 R156, R140.reuse, R158, R16 ;  /* 0x0000009e8c9c723c */ /* 0x040fe20000001810 */
[----:B------:R-:W3:Y:S07]  /*b8a0*/  LDSM.16.MT88.4 R16, [R228+0x2900] ;  /* 0x00290000e410783b */ /* 0x000eee0000004200 */
[-C--:B-1----:R-:W-:Y:S07]  /*b8b0*/  HMMA.16816.F32 R160, R140, R172.reuse, R20 ;  /* 0x000000ac8ca0723c */ /* 0x082fee0000001814 */
[----:B------:R-:W-:Y:S01]  /*b8c0*/  MOV R21, R179 ;  /* 0x000000b300157202 */ /* 0x000fe20000000f00 */
[C---:B------:R-:W-:Y:S01]  /*b8d0*/  HMMA.16816.F32 R164, R192.reuse, R172, R24 ;  /* 0x000000acc0a4723c */ /* 0x040fe20000001818 */
[----:B------:R-:W2:Y:S03]  /*b8e0*/  LDL.LU R24, [R1+0x18] ;  /* 0x0000180001187983 */ /* 0x000ea60000300800 */
[----:B------:R-:W-:Y:S02]  /*b8f0*/  MOV R20, R178 ;  /* 0x000000b200147202 */ /* 0x000fe40000000f00 */
[----:B------:R-:W-:Y:S02]  /*b900*/  MOV R23, R181 ;  /* 0x000000b500177202 */ /* 0x000fe40000000f00 */
[----:B------:R-:W-:Y:S04]  /*b910*/  MOV R25, R171 ;  /* 0x000000ab00197202 */ /* 0x000fe80000000f00 */
[----:B------:R-:W-:Y:S02]  /*b920*/  MOV R26, R169 ;  /* 0x000000a9001a7202 */ /* 0x000fe40000000f00 */
[----:B------:R-:W-:Y:S02]  /*b930*/  MOV R27, R168 ;  /* 0x000000a8001b7202 */ /* 0x000fe40000000f00 */
[-C--:B------:R-:W-:Y:S01]  /*b940*/  HMMA.16816.F32 R168, R192, R174.reuse, R28 ;  /* 0x000000aec0a8723c */ /* 0x080fe2000000181c */
[----:B------:R-:W2:Y:S02]  /*b950*/  LDL.LU R29, [R1+0x10] ;  /* 0x00001000011d7983 */ /* 0x000ea40000300800 */
[----:B------:R-:W-:Y:S02]  /*b960*/  MOV R22, R180 ;  /* 0x000000b400167202 */ /* 0x000fe40000000f00 */
[----:B------:R-:W2:Y:S02]  /*b970*/  LDL.LU R31, [R1+0x14] ;  /* 0x00001400011f7983 */ /* 0x000ea40000300800 */
[----:B------:R-:W-:Y:S01]  /*b980*/  MOV R28, R177 ;  /* 0x000000b1001c7202 */ /* 0x000fe20000000f00 */
[C---:B------:R-:W-:Y:S04]  /*b990*/  HMMA.16816.F32 R172, R140.reuse, R174, R32 ;  /* 0x000000ae8cac723c */ /* 0x040fe80000001820 */
[----:B------:R-:W-:Y:S04]  /*b9a0*/  MOV R30, R176 ;  /* 0x000000b0001e7202 */ /* 0x000fe80000000f00 */
[-C--:B------:R-:W-:Y:S08]  /*b9b0*/  HMMA.16816.F32 R176, R140, R188.reuse, R36 ;  /* 0x000000bc8cb0723c */ /* 0x080ff00000001824 */
        /* <DEDUP_REMOVED lines=9> */
[C---:B------:R-:W-:Y:S08]  /*ba50*/  HMMA.16816.F32 R72, R192.reuse, R8, R72 ;  /* 0x00000008c048723c */ /* 0x040ff00000001848 */
[-C--:B------:R-:W-:Y:S08]  /*ba60*/  HMMA.16816.F32 R76, R192, R10.reuse, R76 ;  /* 0x0000000ac04c723c */ /* 0x080ff0000000184c */
[C---:B------:R-:W-:Y:S08]  /*ba70*/  HMMA.16816.F32 R80, R140.reuse, R10, R80 ;  /* 0x0000000a8c50723c */ /* 0x040ff00000001850 */
[-C--:B-----5:R-:W-:Y:S08]  /*ba80*/  HMMA.16816.F32 R84, R140, R12.reuse, R84 ;  /* 0x0000000c8c54723c */ /* 0x0a0ff00000001854 */
[C---:B------:R-:W-:Y:S08]  /*ba90*/  HMMA.16816.F32 R88, R192.reuse, R12, R88 ;  /* 0x0000000cc058723c */ /* 0x040ff00000001858 */
[-C--:B------:R-:W-:Y:S08]  /*baa0*/  HMMA.16816.F32 R92, R192, R14.reuse, R92 ;  /* 0x0000000ec05c723c */ /* 0x080ff0000000185c */
[C---:B------:R-:W-:Y:S08]  /*bab0*/  HMMA.16816.F32 R96, R140.reuse, R14, R96 ;  /* 0x0000000e8c60723c */ /* 0x040ff00000001860 */
[-C--:B------:R-:W-:Y:S08]  /*bac0*/  HMMA.16816.F32 R100, R140, R16.reuse, R100 ;  /* 0x000000108c64723c */ /* 0x080ff00000001864 */
[C---:B------:R-:W-:Y:S08]  /*bad0*/  HMMA.16816.F32 R104, R192.reuse, R16, R104 ;  /* 0x00000010c068723c */ /* 0x040ff00000001868 */
[-C--:B------:R-:W-:Y:S08]  /*bae0*/  HMMA.16816.F32 R108, R192, R18.reuse, R108 ;  /* 0x00000012c06c723c */ /* 0x080ff0000000186c */
[C---:B------:R-:W-:Y:S08]  /*baf0*/  HMMA.16816.F32 R112, R140.reuse, R18, R112 ;  /* 0x000000128c70723c */ /* 0x040ff00000001870 */
[-C--:B-1----:R-:W-:Y:S08]  /*bb00*/  HMMA.16816.F32 R116, R140, R4.reuse, R116 ;  /* 0x000000048c74723c */ /* 0x082ff00000001874 */
[C---:B------:R-:W-:Y:S08]  /*bb10*/  HMMA.16816.F32 R120, R192.reuse, R4, R120 ;  /* 0x00000004c078723c */ /* 0x040ff00000001878 */
[-C--:B------:R-:W-:Y:S08]  /*bb20*/  HMMA.16816.F32 R124, R192, R6.reuse, R124 ;  /* 0x00000006c07c723c */ /* 0x080ff0000000187c */
[----:B------:R-:W-:Y:S04]  /*bb30*/  HMMA.16816.F32 R128, R140, R6, R128 ;  /* 0x000000068c80723c */ /* 0x000fe80000001880 */
[----:B--2---:R-:W-:Y:S04]  /*bb40*/  FFMA.FTZ R8, R2, R24, R25 ;  /* 0x0000001802087223 */ /* 0x004fe80000010019 */
[----:B------:R-:W-:Y:S04]  /*bb50*/  FADD.FTZ R8, R20, R8 ;  /* 0x0000000814087221 */ /* 0x000fe80000010000 */
[----:B------:R-:W-:Y:S02]  /*bb60*/  FADD.FTZ R9, R23, R8 ;  /* 0x0000000817097221 */ /* 0x000fe40000010000 */
[----:B------:R-:W-:Y:S02]  /*bb70*/  FFMA.FTZ R8, R0, R212, R213 ;  /* 0x000000d400087223 */ /* 0x000fe400000100d5 */
[----:B------:R-:W-:Y:S02]  /*bb80*/  FADD.FTZ R0, R223, R9 ;  /* 0x00000009df007221 */ /* 0x000fe40000010000 */
[----:B------:R-:W-:Y:S02]  /*bb90*/  FADD.FTZ R8, R245, R8 ;  /* 0x00000008f5087221 */ /* 0x000fe40000010000 */
[----:B------:R-:W-:Y:S02]  /*bba0*/  FFMA.FTZ R133, R133, R29, R28 ;  /* 0x0000001d85857223 */ /* 0x000fe4000001001c */
[----:B------:R-:W-:Y:S02]  /*bbb0*/  FADD.FTZ R8, R244, R8 ;  /* 0x00000008f4087221 */ /* 0x000fe40000010000 */
[----:B------:R-:W-:Y:S02]  /*bbc0*/  FFMA.FTZ R132, R132, R31, R30 ;  /* 0x0000001f84847223 */ /* 0x000fe4000001001e */
[----:B------:R-:W-:Y:S02]  /*bbd0*/  FADD.FTZ R2, R26, R133 ;  /* 0x000000851a027221 */ /* 0x000fe40000010000 */
[----:B------:R-:W-:Y:S02]  /*bbe0*/  FADD.FTZ R132, R27, R132 ;  /* 0x000000841b847221 */ /* 0x000fe40000010000 */
[----:B------:R-:W-:Y:S02]  /*bbf0*/  FADD.FTZ R2, R21, R2 ;  /* 0x0000000215027221 */ /* 0x000fe40000010000 */
[----:B------:R-:W-:Y:S02]  /*bc00*/  FADD.FTZ R132, R22, R132 ;  /* 0x0000008416847221 */ /* 0x000fe40000010000 */
[----:B------:R-:W-:Y:S02]  /*bc10*/  FADD.FTZ R10, R214, R2 ;  /* 0x00000002d60a7221 */ /* 0x000fe40000010000 */
[----:B------:R-:W-:Y:S01]  /*bc20*/  FADD.FTZ R2, R215, R132 ;  /* 0x00000084d7027221 */ /* 0x000fe20000010000 */
[----:B------:R-:W-:Y:S01]  /*bc30*/  MOV R132, R137 ;  /* 0x0000008900847202 */ /* 0x000fe20000000f00 */
        /* <DEDUP_REMOVED lines=29> */
[----:B------:R-:W-:Y:S01]  /*be10*/  FADD.FTZ R2, R196, R2 ;  /* 0x00000002c4027221 */ /* 0x000fe20000010000 */
[----:B------:R1:W-:Y:S01]  /*be20*/  STL [R1+0x10], R6 ;  /* 0x0000100601007387 */ /* 0x0003e20000100800 */
[----:B------:R-:W-:Y:S02]  /*be30*/  FADD.FTZ R4, R199, R4 ;  /* 0x00000004c7047221 */ /* 0x000fe40000010000 */
[----:B------:R-:W-:Y:S01]  /*be40*/  FADD.FTZ R0, R138, R2 ;  /* 0x000000028a007221 */ /* 0x000fe20000010000 */
[----:B------:R1:W-:Y:S01]  /*be50*/  STL [R1+0x14], R5 ;  /* 0x0000140501007387 */ /* 0x0003e20000100800 */
[----:B------:R-:W-:Y:S01]  /*be60*/  FADD.FTZ R2, R198, R4 ;  /* 0x00000004c6027221 */ /* 0x000fe20000010000 */
[----:B------:R-:W-:Y:S01]  /*be70*/  MOV R138, R135 ;  /* 0x00000087008a7202 */ /* 0x000fe20000000f00 */
[----:B------:R-:W-:Y:S01]  /*be80*/  FADD.FTZ R0, R134, R0 ;  /* 0x0000000086007221 */ /* 0x000fe20000010000 */
[----:B------:R-:W-:Y:S02]  /*be90*/  MOV R134, R136 ;  /* 0x0000008800867202 */ /* 0x000fe40000000f00 */
[----:B------:R1:W-:Y:S04]  /*bea0*/  STL [R1+0x18], R2 ;  /* 0x0000180201007387 */ /* 0x0003e80000100800 */
[----:B------:R1:W-:Y:S01]  /*beb0*/  STL [R1+0x1c], R0 ;  /* 0x00001c0001007387 */ /* 0x0003e20000100800 */
[----:B------:R-:W-:-:S05]  /*bec0*/  @P0 BRA `(.L_x_486) ;  /* 0xffffb42000000947 */ /* 0x000fca000383ffff */
.L_x_469:
[----:B------:R-:W2:Y:S01]  /*bed0*/  S2UR UR7, SR_CTAID.X ;  /* 0x00000000000779c3 */ /* 0x000ea20000002500 */
[----:B------:R-:W-:Y:S01]  /*bee0*/  ULDC.64 UR4, c[0x0][0x2c8] ;  /* 0x0000b20000047ab9 */ /* 0x000fe20000000a00 */
[----:B------:R-:W-:Y:S01]  /*bef0*/  PLOP3.LUT P0, PT, PT, PT, UP2, 0x40, 0x0 ;  /* 0x000000000000781c */ /* 0x000fe20003f0e828 */
[----:B--2---:R-:W-:-:S04]  /*bf00*/  ULEA UR7, UR7, 0x7f, 0x7 ;  /* 0x0000007f07077891 */ /* 0x004fc8000f8e383f */
        /* <DEDUP_REMOVED lines=8> */
[----:B-1----:R-:W-:Y:S01]  /*bf90*/  MOV R2, UR4 ;  /* 0x0000000400027c02 */ /* 0x002fe20008000f00 */
        /* <DEDUP_REMOVED lines=11> */
.L_x_488:
[----:B------:R-:W-:-:S04]  /*c050*/  MOV R4, c[0x0][0x32c] ;  /* 0x0000cb0000047a02 */ /* 0x000fc80000000f00 */
[----:B------:R-:W-:-:S13]  /*c060*/  ISETP.NE.AND P0, PT, R4, 0x1, PT ;  /* 0x000000010400780c */ /* 0x000fda0003f05270 */
[----:B------:R-:W-:-:S05]  /*c070*/  @P0 IMAD.HI.U32 R4, R0, c[0x0][0x330], RZ ;  /* 0x0000cc0000040a27 */ /* 0x000fca00078e00ff */
[----:B------:R-:W-:-:S05]  /*c080*/  @P0 SHF.R.U32.HI R0, RZ, c[0x0][0x334], R4 ;  /* 0x0000cd00ff000a19 */ /* 0x000fca0000011604 */
.L_x_489:
[----:B------:R-:W-:-:S05]  /*c090*/  IMAD R0, R0, c[0x0][0x32c], RZ ;  /* 0x0000cb0000007a24 */ /* 0x000fca00078e02ff */
[----:B------:R-:W-:-:S03]  /*c0a0*/  IMNMX R2, R2, R0, !PT ;  /* 0x0000000002027217 */ /* 0x000fc60007800200 */
.L_x_487:
[----:B------:R-:W2:Y:S01]  /*c0b0*/  LDL R4, [R1] ;  /* 0x0000000001047983 */ /* 0x000ea20000100800 */
[----:B------:R-:W-:-:S05]  /*c0c0*/  IADD3 R2, R2, 0x2f, RZ ;  /* 0x0000002f02027810 */ /* 0x000fca0007ffe0ff */
[----:B------:R-:W-:-:S05]  /*c0d0*/  IMAD.HI R2, R2, 0x2aaaaaab, RZ ;  /* 0x2aaaaaab02027827 */ /* 0x000fca00078e02ff */
[----:B------:R-:W-:-:S04]  /*c0e0*/  SHF.R.U32.HI R0, RZ, 0x1f, R2 ;  /* 0x0000001fff007819 */ /* 0x000fc80000011602 */
[----:B------:R-:W-:-:S04]  /*c0f0*/  LEA.HI.SX32 R0, R2, R0, 0x1d ;  /* 0x0000000002007211 */ /* 0x000fc800078feaff */
[----:B--2---:R-:W-:-:S04]  /*c100*/  IMNMX R4, R4, R0, !PT ;  /* 0x0000000004047217 */ /* 0x004fc80007800200 */
[----:B------:R-:W-:Y:S01]  /*c110*/  ISETP.GE.AND P0, PT, R242, R4, PT ;  /* 0x00000004f200720c */ /* 0x000fe20003f06270 */
[----:B------:R1:W-:-:S12]  /*c120*/  STL [R1+0x8], R4 ;  /* 0x0000080401007387 */ /* 0x0003d80000100800 */
[----:B------:R-:W-:Y:S05]  /*c130*/  @!P0 BRA `(.L_x_490) ;  /* 0x000036f000008947 */ /* 0x000fea0003800000 */
[----:B------:R-:W-:Y:S01]  /*c140*/  MOV R132, R136 ;  /* 0x0000008800847202 */ /* 0x000fe20000000f00 */
[----:B------:R-:W-:Y:S01]  /*c150*/  IMAD.MOV.U32 R139, RZ, RZ, R3 ;  /* 0x000000ffff8b7224 */ /* 0x000fe200078e0003 */
[----:B------:R-:W-:Y:S01]  /*c160*/  MOV R2, R137 ;  /* 0x0000008900027202 */ /* 0x000fe20000000f00 */
[----:B------:R-:W-:Y:S01]  /*c170*/  IMAD.MOV.U32 R220, RZ, RZ, R242 ;  /* 0x000000ffffdc7224 */ /* 0x000fe200078e00f2 */
[----:B------:R-:W-:Y:S02]  /*c180*/  MOV R138, R135 ;  /* 0x00000087008a7202 */ /* 0x000fe40000000f00 */
.L_x_491:
[----:B--2---:R-:W2:Y:S01]  /*c190*/  LDL R242, [R1] ;  /* 0x0000000001f27983 */ /* 0x004ea20000100800 */
[----:B------:R-:W-:Y:S04]  /*c1a0*/  DEPBAR.LE SB0, 0x0 ;  /* 0x000080000000791a */ /* 0x000fe80000000000 */
[----:B------:R-:W3:Y:S06]  /*c1b0*/  LDL.64 R42, [R1+0x48] ;  /* 0x00004800012a7983 */ /* 0x000eec0000100a00 */
[----:B------:R-:W3:Y:S06]  /*c1c0*/  LDL.64 R134, [R1+0x30] ;  /* 0x0000300001867983 */ /* 0x000eec0000100a00 */
[----:B------:R-:W-:Y:S08]  /*c1d0*/  BAR.SYNC.DEFER_BLOCKING 0x0 ;  /* 0x0000000000007b1d */ /* 0x000ff00000010000 */
[----:B-----5:R-:W-:Y:S08]  /*c1e0*/  LDSM.16.M88.4 R48, [R231+0x6100] ;  /* 0x00610000e730783b */ /* 0x020ff00000000200 */
[----:B------:R-:W4:Y:S08]  /*c1f0*/  LDSM.16.M88.4 R16, [R224+0x3100] ;  /* 0x00310000e010783b */ /* 0x000f300000000200 */
[----:B------:R-:W1:Y:S08]  /*c200*/  LDSM.16.M88.4 R44, [R231+0x8100] ;  /* 0x00810000e72c783b */ /* 0x000e700000000200 */
[----:B------:R-:W1:Y:S08]  /*c210*/  LDSM.16.M88.4 R32, [R224+0x3900] ;  /* 0x00390000e020783b */ /* 0x000e700000000200 */
[----:B------:R-:W1:Y:S08]  /*c220*/  LDSM.16.M88.4 R140, [R224+0x4100] ;  /* 0x00410000e08c783b */ /* 0x000e700000000200 */
[----:B------:R-:W-:Y:S01]  /*c230*/  LDSM.16.M88.4 R192, [R233+0x6100] ;  /* 0x00610000e9c0783b */ /* 0x000fe20000000200 */
[-C--:B-1--4-:R-:W-:Y:S07]  /*c240*/  HMMA.16816.F32 R4, R48, R16.reuse, RZ ;  /* 0x000000103004723c */ /* 0x092fee00000018ff */
[----:B------:R-:W1:Y:S01]  /*c250*/  LDSM.16.M88.4 R196, [R235] ;  /* 0x00000000ebc4783b */ /* 0x000e620000000200 */
[C---:B------:R-:W-:Y:S07]  /*c260*/  HMMA.16816.F32 R8, R44.reuse, R16, RZ ;  /* 0x000000102c08723c */ /* 0x040fee00000018ff */
[----:B------:R-:W4:Y:S01]  /*c270*/  LDSM.16.M88.4 R200, [R233+0x8100] ;  /* 0x00810000e9c8783b */ /* 0x000f220000000200 */
[-C--:B------:R-:W-:Y:S07]  /*c280*/  HMMA.16816.F32 R12, R44, R18.reuse, RZ ;  /* 0x000000122c0c723c */ /* 0x080fee00000018ff */
[----:B------:R-:W1:Y:S01]  /*c290*/  LDSM.16.M88.4 R204, [R241] ;  /* 0x00000000f1cc783b */ /* 0x000e620000000200 */
[C---:B------:R-:W-:Y:S08]  /*c2a0*/  HMMA.16816.F32 R16, R48.reuse, R18, RZ ;  /* 0x000000123010723c */ /* 0x040ff000000018ff */
        /* <DEDUP_REMOVED lines=36> */
[----:B------:R3:W-:Y:S02]  /*c4f0*/  @!P6 LDGSTS.E.BYPASS.LTC128B.128 [R243+0x1900], [R210.64], !P3 ;  /* 0x01900000d2f3efae */ /* 0x0007e4000d901d4e */
[----:B------:R-:W-:Y:S02]  /*c500*/  ISETP.GT.AND P5, PT, R220, R242, PT ;  /* 0x000000f2dc00720c */ /* 0x000fe40003fa4270 */
[----:B------:R-:W-:Y:S02]  /*c510*/  @!P6 IADD3 R208, P0, R134, UR9, RZ ;  /* 0x0000000986d0ec10 */ /* 0x000fe4000ff1e0ff */
[----:B------:R-:W-:Y:S01]  /*c520*/  IADD3 R242, R220, -0x1, RZ ;  /* 0xffffffffdcf27810 */ /* 0x000fe20007ffe0ff */
        /* <DEDUP_REMOVED lines=8> */
[----:B------:R3:W-:Y:S07]  /*c5b0*/  @!P6 LDGSTS.E.BYPASS.LTC128B.128 [R243+0x2900], [R208.64+0x80], !P3 ;  /* 0x02900080d0f3efae */ /* 0x0007ee000d901d4e */
[C---:B------:R-:W-:Y:S01]  /*c5c0*/  HMMA.16816.F32 R32, R192.reuse, R206, R32 ;  /* 0x000000cec020723c */ /* 0x040fe20000001820 */
[----:B------:R-:W-:Y:S07]  /*c5d0*/  LDSM.16.M88.4 R212, [R230+0x3100] ;  /* 0x00310000e6d4783b */ /* 0x000fee0000000200 */
[-C--:B--2---:R-:W-:Y:S01]  /*c5e0*/  HMMA.16816.F32 R36, R192, R140.reuse, R36 ;  /* 0x0000008cc024723c */ /* 0x084fe20000001824 */
[----:B------:R-:W-:Y:S07]  /*c5f0*/  LDSM.16.M88.4 R216, [R232+0x8100] ;  /* 0x00810000e8d8783b */ /* 0x000fee0000000200 */
[C---:B------:R-:W-:Y:S01]  /*c600*/  HMMA.16816.F32 R40, R200.reuse, R140, R40 ;  /* 0x0000008cc828723c */ /* 0x040fe20000001828 */
[----:B------:R-:W0:Y:S07]  /*c610*/  LDGDEPBAR ;  /* 0x00000000000079af */ /* 0x000e2e0000000000 */
[-C--:B------:R-:W-:Y:S01]  /*c620*/  HMMA.16816.F32 R44, R200, R142.reuse, R44 ;  /* 0x0000008ec82c723c */ /* 0x080fe2000000182c */
[----:B---3--:R-:W2:Y:S07]  /*c630*/  LDSM.16.M88.4 R208, [R232+0x6100] ;  /* 0x00610000e8d0783b */ /* 0x008eae0000000200 */
[----:B------:R-:W-:Y:S01]  /*c640*/  HMMA.16816.F32 R48, R192, R142, R48 ;  /* 0x0000008ec030723c */ /* 0x000fe20000001830 */
[----:B------:R-:W3:Y:S08]  /*c650*/  LDSM.16.M88.4 R196, [R230+0x3900] ;  /* 0x00390000e6c4783b */ /* 0x000ef00000000200 */
[----:B------:R-:W1:Y:S08]  /*c660*/  LDSM.16.M88.4 R204, [R230+0x4100] ;  /* 0x00410000e6cc783b */ /* 0x000e700000000200 */
        /* <DEDUP_REMOVED lines=13> */
[-C--:B-1----:R-:W-:Y:S08]  /*c740*/  HMMA.16816.F32 R36, R208, R204.reuse, R36 ;  /* 0x000000ccd024723c */ /* 0x082ff00000001824 */
[C---:B------:R-:W-:Y:S08]  /*c750*/  HMMA.16816.F32 R40, R216.reuse, R204, R40 ;  /* 0x000000ccd828723c */ /* 0x040ff00000001828 */
[-C--:B------:R-:W-:Y:S01]  /*c760*/  HMMA.16816.F32 R44, R216, R206.reuse, R44 ;  /* 0x000000ced82c723c */ /* 0x080fe2000000182c */
[----:B------:R-:W-:Y:S07]  /*c770*/  LDSM.16.M88.4 R216, [R231+0xc100] ;  /* 0x00c10000e7d8783b */ /* 0x000fee0000000200 */
[----:B------:R-:W-:Y:S01]  /*c780*/  HMMA.16816.F32 R48, R208, R206, R48 ;  /* 0x000000ced030723c */ /* 0x000fe20000001830 */
[----:B------:R-:W-:Y:S07]  /*c790*/  LDSM.16.M88.4 R204, [R231+0xa100] ;  /* 0x00a10000e7cc783b */ /* 0x000fee0000000200 */
[-C--:B------:R-:W-:Y:S01]  /*c7a0*/  HMMA.16816.F32 R4, R140, R192.reuse, R4 ;  /* 0x000000c08c04723c */ /* 0x080fe20000001804 */
        /* <DEDUP_REMOVED lines=81> */
[----:B------:R-:W-:Y:S01]  /*ccc0*/  FMUL.FTZ R17, R17, c[0x0][0x320] ;  /* 0x0000c80011117a20 */ /* 0x000fe20000410000 */
[----:B-1----:R-:W-:Y:S01]  /*ccd0*/  FMNMX.FTZ R137, R196, R2, !PT ;  /* 0x00000002c4897209 */ /* 0x002fe20007810000 */
[----:B------:R-:W-:Y:S02]  /*cce0*/  FMUL.FTZ R18, R18, c[0x0][0x320] ;  /* 0x0000c80012127a20 */ /* 0x000fe40000410000 */
[----:B------:R-:W-:Y:S02]  /*ccf0*/  FMUL.FTZ R19, R19, c[0x0][0x320] ;  /* 0x0000c80013137a20 */ /* 0x000fe40000410000 */
[----:B------:R-:W-:Y:S01]  /*cd00*/  FMUL.FTZ R14, R14, c[0x0][0x320] ;  /* 0x0000c8000e0e7a20 */ /* 0x000fe20000410000 */
[----:B------:R1:W1:Y:S01]  /*cd10*/  MUFU.TANH R197, R7 ;  /* 0x0000000700c57308 */ /* 0x0002620000002400 */
[----:B------:R-:W-:Y:S01]  /*cd20*/  FMUL.FTZ R15, R15, c[0x0][0x320] ;  /* 0x0000c8000f0f7a20 */ /* 0x000fe20000410000 */
[----:B--2---:R-:W-:Y:S08]  /*cd30*/  FMNMX.FTZ R137, R143, R137, !PT ;  /* 0x000000898f897209 */ /* 0x004ff00007810000 */
[----:B------:R-:W2:Y:S01]  /*cd40*/  MUFU.TANH R202, R8 ;  /* 0x0000000800ca7308 */ /* 0x000ea20000002400 */
[----:B---3--:R-:W-:Y:S09]  /*cd50*/  FMNMX.FTZ R3, R200, R132, !PT ;  /* 0x00000084c8037209 */ /* 0x008ff20007810000 */
[----:B------:R-:W3:Y:S01]  /*cd60*/  MUFU.TANH R201, R9 ;  /* 0x0000000900c97308 */ /* 0x000ee20000002400 */
[----:B-1----:R-:W1:Y:S01]  /*cd70*/  LDSM.16.M88.4 R4, [R229+0x2000] ;  /* 0x00200000e504783b */ /* 0x002e620000000200 */
[----:B------:R-:W-:Y:S08]  /*cd80*/  FMNMX.FTZ R3, R197, R3, !PT ;  /* 0x00000003c5037209 */ /* 0x000ff00007810000 */
[----:B------:R-:W-:Y:S01]  /*cd90*/  MUFU.TANH R203, R10 ;  /* 0x0000000a00cb7308 */ /* 0x000fe20000002400 */
[----:B--2---:R-:W-:Y:S09]  /*cda0*/  FMNMX.FTZ R0, R202, R138, !PT ;  /* 0x0000008aca007209 */ /* 0x004ff20007810000 */
[----:B------:R2:W-:Y:S01]  /*cdb0*/  MUFU.TANH R204, R11 ;  /* 0x0000000b00cc7308 */ /* 0x0005e20000002400 */
[----:B---3--:R-:W-:Y:S09]  /*cdc0*/  FMNMX.FTZ R0, R201, R0, !PT ;  /* 0x00000000c9007209 */ /* 0x008ff20007810000 */
[----:B------:R-:W3:Y:S10]  /*cdd0*/  MUFU.TANH R16, R16 ;  /* 0x0000001000107308 */ /* 0x000ef40000002400 */
[----:B------:R-:W4:Y:S01]  /*cde0*/  MUFU.TANH R17, R17 ;  /* 0x0000001100117308 */ /* 0x000f220000002400 */
[----:B--2---:R-:W2:Y:S01]  /*cdf0*/  LDSM.16.M88.4 R8, [R229+0x2800] ;  /* 0x00280000e508783b */ /* 0x004ea20000000200 */
[-C--:B-1----:R-:W-:Y:S01]  /*ce00*/  HMMA.16816.F32 R20, R192, R4.reuse, R20 ;  /* 0x00000004c014723c */ /* 0x082fe20000001814 */
[----:B------:R-:W-:Y:S07]  /*ce10*/  DEPBAR.LE SB0, 0x0 ;  /* 0x000080000000791a */ /* 0x000fee0000000000 */
[----:B------:R-:W1:Y:S01]  /*ce20*/  MUFU.TANH R12, R12 ;  /* 0x0000000c000c7308 */ /* 0x000e620000002400 */
[----:B------:R-:W-:Y:S01]  /*ce30*/  BAR.SYNC.DEFER_BLOCKING 0x0 ;  /* 0x0000000000007b1d */ /* 0x000fe20000010000 */
[C---:B------:R-:W-:Y:S05]  /*ce40*/  HMMA.16816.F32 R24, R216.reuse, R4, R24 ;  /* 0x00000004d818723c */ /* 0x040fea0000001818 */
[----:B---3--:R-:W-:Y:S03]  /*ce50*/  FMNMX.FTZ R137, R16, R137, !PT ;  /* 0x0000008910897209 */ /* 0x008fe60007810000 */
[----:B------:R-:W3:Y:S01]  /*ce60*/  MUFU.TANH R13, R13 ;  /* 0x0000000d000d7308 */ /* 0x000ee20000002400 */
[-C--:B------:R-:W-:Y:S03]  /*ce70*/  HMMA.16816.F32 R28, R216, R6.reuse, R28 ;  /* 0x00000006d81c723c */ /* 0x080fe6000000181c */
[----:B----4-:R-:W-:Y:S05]  /*ce80*/  FMNMX.FTZ R137, R17, R137, !PT ;  /* 0x0000008911897209 */ /* 0x010fea0007810000 */
[C---:B------:R-:W-:Y:S01]  /*ce90*/  HMMA.16816.F32 R32, R192.reuse, R6, R32 ;  /* 0x00000006c020723c */ /* 0x040fe20000001820 */
[----:B------:R-:W4:Y:S03]  /*cea0*/  MUFU.TANH R18, R18 ;  /* 0x0000001200127308 */ /* 0x000f260000002400 */
[----:B------:R-:W-:Y:S01]  /*ceb0*/  FMUL.FTZ R20, R20, c[0x0][0x320] ;  /* 0x0000c80014147a20 */ /* 0x000fe20000410000 */
[----:B-1----:R-:W-:Y:S01]  /*cec0*/  FMNMX.FTZ R0, R12, R0, !PT ;  /* 0x000000000c007209 */ /* 0x002fe20007810000 */
[----:B------:R-:W-:Y:S02]  /*ced0*/  FMUL.FTZ R23, R23, c[0x0][0x320] ;  /* 0x0000c80017177a20 */ /* 0x000fe40000410000 */
[----:B------:R-:W-:Y:S03]  /*cee0*/  FMUL.FTZ R21, R21, c[0x0][0x320] ;  /* 0x0000c80015157a20 */ /* 0x000fe60000410000 */
[----:B------:R-:W1:Y:S01]  /*cef0*/  MUFU.TANH R210, R20 ;  /* 0x0000001400d27308 */ /* 0x000e620000002400 */
[----:B------:R-:W-:Y:S02]  /*cf00*/  FMUL.FTZ R22, R22, c[0x0][0x320] ;  /* 0x0000c80016167a20 */ /* 0x000fe40000410000 */
[----:B------:R-:W-:Y:S01]  /*cf10*/  FMUL.FTZ R24, R24, c[0x0][0x320] ;  /* 0x0000c80018187a20 */ /* 0x000fe20000410000 */
[-C--:B--2---:R-:W-:Y:S03]  /*cf20*/  HMMA.16816.F32 R36, R192, R8.reuse, R36 ;  /* 0x00000008c024723c */ /* 0x084fe60000001824 */
[----:B---3--:R-:W-:Y:S01]  /*cf30*/  FMNMX.FTZ R0, R13, R0, !PT ;  /* 0x000000000d007209 */ /* 0x008fe20007810000 */
[----:B------:R-:W-:Y:S02]  /*cf40*/  FMUL.FTZ R28, R28, c[0x0][0x320] ;  /* 0x0000c8001c1c7a20 */ /* 0x000fe40000410000 */
[----:B------:R-:W2:Y:S01]  /*cf50*/  MUFU.TANH R205, R21 ;  /* 0x0000001500cd7308 */ /* 0x000ea20000002400 */
[----:B------:R-:W-:Y:S01]  /*cf60*/  FMUL.FTZ R25, R25, c[0x0][0x320] ;  /* 0x0000c80019197a20 */ /* 0x000fe20000410000 */
[C---:B------:R-:W-:Y:S01]  /*cf70*/  HMMA.16816.F32 R40, R216.reuse, R8, R40 ;  /* 0x00000008d828723c */ /* 0x040fe20000001828 */
[----:B------:R-:W3:Y:S03]  /*cf80*/  LDL.64 R8, [R1+0x40] ;  /* 0x0000400001087983 */ /* 0x000ee60000100a00 */
[----:B------:R-:W-:Y:S01]  /*cf90*/  FMUL.FTZ R32, R32, c[0x0][0x320] ;  /* 0x0000c80020207a20 */ /* 0x000fe20000410000 */
[----:B----4-:R-:W-:Y:S01]  /*cfa0*/  FMNMX.FTZ R3, R18, R3, !PT ;  /* 0x0000000312037209 */ /* 0x010fe20007810000 */
[----:B------:R-:W-:Y:S02]  /*cfb0*/  FMUL.FTZ R35, R35, c[0x0][0x320] ;  /* 0x0000c80023237a20 */ /* 0x000fe40000410000 */
[----:B------:R-:W4:Y:S01]  /*cfc0*/  MUFU.TANH R133, R28 ;  /* 0x0000001c00857308 */ /* 0x000f220000002400 */
[-C--:B------:R-:W-:Y:S03]  /*cfd0*/  HMMA.16816.F32 R44, R216, R10.reuse, R44 ;  /* 0x0000000ad82c723c */ /* 0x080fe6000000182c */
[----:B------:R-:W-:Y:S01]  /*cfe0*/  FMUL.FTZ R29, R29, c[0x0][0x320] ;  /* 0x0000c8001d1d7a20 */ /* 0x000fe20000410000 */
[----:B-1----:R-:W-:Y:S01]  /*cff0*/  FMNMX.FTZ R137, R210, R137, !PT ;  /* 0x00000089d2897209 */ /* 0x002fe20007810000 */
[----:B------:R-:W-:Y:S02]  /*d000*/  FMUL.FTZ R26, R26, c[0x0][0x320] ;  /* 0x0000c8001a1a7a20 */ /* 0x000fe40000410000 */
[----:B------:R-:W-:Y:S01]  /*d010*/  FMUL.FTZ R36, R36, c[0x0][0x320] ;  /* 0x0000c80024247a20 */ /* 0x000fe20000410000 */
[----:B------:R-:W-:Y:S01]  /*d020*/  HMMA.16816.F32 R48, R192, R10, R48 ;  /* 0x0000000ac030723c */ /* 0x000fe20000001830 */
[----:B------:R-:W1:Y:S03]  /*d030*/  MUFU.TANH R198, R32 ;  /* 0x0000002000c67308 */ /* 0x000e660000002400 */
[----:B------:R-:W-:Y:S01]  /*d040*/  FMUL.FTZ R37, R37, c[0x0][0x320] ;  /* 0x0000c80025257a20 */ /* 0x000fe20000410000 */
[----:B--2---:R-:W-:Y:S01]  /*d050*/  FMNMX.FTZ R137, R205, R137, !PT ;  /* 0x00000089cd897209 */ /* 0x004fe20007810000 */
[----:B------:R-:W-:Y:S01]  /*d060*/  FMUL.FTZ R38, R38, c[0x0][0x320] ;  /* 0x0000c80026267a20 */ /* 0x000fe20000410000 */
[----:B------:R-:W-:Y:S01]  /*d070*/  MOV R10, c[0x0][0x1e0] ;  /* 0x00007800000a7a02 */ /* 0x000fe20000000f00 */
[----:B------:R-:W-:Y:S01]  /*d080*/  FMUL.FTZ R39, R39, c[0x0][0x320] ;  /* 0x0000c80027277a20 */ /* 0x000fe20000410000 */
[----:B------:R-:W-:Y:S02]  /*d090*/  MOV R11, c[0x0][0x1e4] ;  /* 0x00007900000b7a02 */ /* 0x000fe40000000f00 */
[----:B------:R-:W2:Y:S01]  /*d0a0*/  MUFU.TANH R244, R36 ;  /* 0x0000002400f47308 */ /* 0x000ea20000002400 */
[----:B------:R-:W-:Y:S02]  /*d0b0*/  FMUL.FTZ R42, R42, c[0x0][0x320] ;  /* 0x0000c8002a2a7a20 */ /* 0x000fe40000410000 */
[----:B------:R-:W-:Y:S01]  /*d0c0*/  FMUL.FTZ R40, R40, c[0x0][0x320] ;  /* 0x0000c80028287a20 */ /* 0x000fe20000410000 */
[----:B----4-:R-:W-:Y:S01]  /*d0d0*/  MOV R219, R133 ;  /* 0x0000008500db7202 */ /* 0x010fe20000000f00 */
[----:B------:R-:W-:Y:S02]  /*d0e0*/  FMUL.FTZ R41, R41, c[0x0][0x320] ;  /* 0x0000c80029297a20 */ /* 0x000fe40000410000 */
[----:B------:R-:W-:Y:S02]  /*d0f0*/  FMUL.FTZ R44, R44, c[0x0][0x320] ;  /* 0x0000c8002c2c7a20 */ /* 0x000fe40000410000 */
[----:B------:R-:W-:Y:S01]  /*d100*/  FMUL.FTZ R45, R45, c[0x0][0x320] ;  /* 0x0000c8002d2d7a20 */ /* 0x000fe20000410000 */
[----:B------:R4:W-:Y:S01]  /*d110*/  MUFU.TANH R250, R37 ;  /* 0x0000002500fa7308 */ /* 0x0009e20000002400 */
[----:B------:R-:W-:Y:S02]  /*d120*/  FMUL.FTZ R33, R33, c[0x0][0x320] ;  /* 0x0000c80021217a20 */ /* 0x000fe40000410000 */
[----:B------:R-:W-:Y:S01]  /*d130*/  FMUL.FTZ R48, R48, c[0x0][0x320] ;  /* 0x0000c80030307a20 */ /* 0x000fe20000410000 */
[----:B-1----:R-:W-:Y:S01]  /*d140*/  FMNMX.FTZ R137, R198, R137, !PT ;  /* 0x00000089c6897209 */ /* 0x002fe20007810000 */
[----:B------:R-:W-:Y:S02]  /*d150*/  FMUL.FTZ R49, R49, c[0x0][0x320] ;  /* 0x0000c80031317a20 */ /* 0x000fe40000410000 */
[----:B------:R-:W-:Y:S02]  /*d160*/  FMUL.FTZ R50, R50, c[0x0][0x320] ;  /* 0x0000c80032327a20 */ /* 0x000fe40000410000 */
[----:B------:R-:W-:Y:S01]  /*d170*/  FMUL.FTZ R51, R51, c[0x0][0x320] ;  /* 0x0000c80033337a20 */ /* 0x000fe20000410000 */
[----:B------:R-:W1:Y:S01]  /*d180*/  MUFU.TANH R222, R24 ;  /* 0x0000001800de7308 */ /* 0x000e620000002400 */
[----:B------:R-:W-:Y:S02]  /*d190*/  FMUL.FTZ R27, R27, c[0x0][0x320] ;  /* 0x0000c8001b1b7a20 */ /* 0x000fe40000410000 */
[----:B------:R-:W-:Y:S01]  /*d1a0*/  FMUL.FTZ R43, R43, c[0x0][0x320] ;  /* 0x0000c8002b2b7a20 */ /* 0x000fe20000410000 */
[----:B--2---:R-:W-:Y:S01]  /*d1b0*/  MOV R218, R244 ;  /* 0x000000f400da7202 */ /* 0x004fe20000000f00 */
[----:B------:R-:W-:Y:S02]  /*d1c0*/  FMUL.FTZ R46, R46, c[0x0][0x320] ;  /* 0x0000c8002e2e7a20 */ /* 0x000fe40000410000 */
[----:B------:R-:W-:Y:S02]  /*d1d0*/  FMUL.FTZ R34, R34, c[0x0][0x320] ;  /* 0x0000c80022227a20 */ /* 0x000fe40000410000 */
[----:B------:R-:W-:Y:S01]  /*d1e0*/  FMUL.FTZ R30, R30, c[0x0][0x320] ;  /* 0x0000c8001e1e7a20 */ /* 0x000fe20000410000 */
[----:B------:R-:W2:Y:S01]  /*d1f0*/  MUFU.TANH R199, R33 ;  /* 0x0000002100c77308 */ /* 0x000ea20000002400 */
[----:B------:R-:W-:Y:S01]  /*d200*/  FMUL.FTZ R31, R31, c[0x0][0x320] ;  /* 0x0000c8001f1f7a20 */ /* 0x000fe20000410000 */
[----:B----4-:R-:W4:Y:S08]  /*d210*/  LDL.64 R36, [R1+0x38] ;  /* 0x0000380001247983 */ /* 0x010f300000100a00 */
[----:B------:R-:W2:Y:S01]  /*d220*/  MUFU.TANH R221, R25 ;  /* 0x0000001900dd7308 */ /* 0x000ea20000002400 */
[----:B-1----:R-:W-:Y:S09]  /*d230*/  FMNMX.FTZ R0, R222, R0, !PT ;  /* 0x00000000de007209 */ /* 0x002ff20007810000 */
[----:B------:R-:W1:Y:S01]  /*d240*/  MUFU.TANH R223, R29 ;  /* 0x0000001d00df7308 */ /* 0x000e620000002400 */
[----:B--2---:R-:W-:Y:S04]  /*d250*/  FMNMX.FTZ R137, R199, R137, !PT ;  /* 0x00000089c7897209 */ /* 0x004fe80007810000 */
[----:B------:R-:W-:Y:S05]  /*d260*/  FMNMX.FTZ R137, R218, R137, !PT ;  /* 0x00000089da897209 */ /* 0x000fea0007810000 */
[----:B------:R-:W2:Y:S01]  /*d270*/  MUFU.TANH R246, R48 ;  /* 0x0000003000f67308 */ /* 0x000ea20000002400 */
[----:B------:R-:W-:Y:S02]  /*d280*/  FMNMX.FTZ R137, R250, R137, !PT ;  /* 0x00000089fa897209 */ /* 0x000fe40007810000 */
[----:B------:R-:W-:Y:S04]  /*d290*/  FMNMX.FTZ R0, R221, R0, !PT ;  /* 0x00000000dd007209 */ /* 0x000fe80007810000 */
[----:B------:R-:W-:Y:S03]  /*d2a0*/  FMNMX.FTZ R0, R219, R0, !PT ;  /* 0x00000000db007209 */ /* 0x000fe60007810000 */
[----:B------:R-:W2:Y:S01]  /*d2b0*/  MUFU.TANH R244, R49 ;  /* 0x0000003100f47308 */ /* 0x000ea20000002400 */
[----:B-1----:R-:W-:Y:S09]  /*d2c0*/  FMNMX.FTZ R0, R223, R0, !PT ;  /* 0x00000000df007209 */ /* 0x002ff20007810000 */
[----:B------:R-:W1:Y:S01]  /*d2d0*/  MUFU.TANH R245, R40 ;  /* 0x0000002800f57308 */ /* 0x000e620000002400 */
[----:B--2---:R-:W-:Y:S09]  /*d2e0*/  FMNMX.FTZ R137, R246, R137, !PT ;  /* 0x00000089f6897209 */ /* 0x004ff20007810000 */
[----:B------:R-:W2:Y:S01]  /*d2f0*/  MUFU.TANH R32, R41 ;  /* 0x0000002900207308 */ /* 0x000ea20000002400 */
[----:B------:R-:W-:Y:S05]  /*d300*/  FMNMX.FTZ R137, R244, R137, !PT ;  /* 0x00000089f4897209 */ /* 0x000fea0007810000 */
[----:B------:R-:W2:Y:S04]  /*d310*/  SHFL.BFLY PT, R4, R137, 0x2, 0x1f ;  /* 0x0c401f0089047f89 */ /* 0x000ea800000e0000 */
[----:B------:R-:W-:Y:S01]  /*d320*/  MUFU.TANH R212, R34 ;  /* 0x0000002200d47308 */ /* 0x000fe20000002400 */
[----:B-1----:R-:W-:Y:S09]  /*d330*/  FMNMX.FTZ R0, R245, R0, !PT ;  /* 0x00000000f5007209 */ /* 0x002ff20007810000 */
[----:B------:R-:W1:Y:S01]  /*d340*/  MUFU.TANH R34, R44 ;  /* 0x0000002c00227308 */ /* 0x000e620000002400 */
[----:B--2---:R-:W-:Y:S09]  /*d350*/  FMNMX.FTZ R0, R32, R0, !PT ;  /* 0x0000000020007209 */ /* 0x004ff20007810000 */
[----:B------:R-:W2:Y:S01]  /*d360*/  MUFU.TANH R19, R19 ;  /* 0x0000001300137308 */ /* 0x000ea20000002400 */
[----:B------:R-:W-:Y:S02]  /*d370*/  FMNMX.FTZ R137, R137, R4, !PT ;  /* 0x0000000489897209 */ /* 0x000fe40007810000 */
[----:B------:R-:W-:Y:S03]  /*d380*/  FMNMX.FTZ R4, R203, R139, !PT ;  /* 0x0000008bcb047209 */ /* 0x000fe60007810000 */
[----:B------:R-:W2:Y:S01]  /*d390*/  SHFL.BFLY PT, R6, R137, 0x1, 0x1f ;  /* 0x0c201f0089067f89 */ /* 0x000ea200000e0000 */
[----:B------:R-:W-:Y:S03]  /*d3a0*/  FMNMX.FTZ R4, R204, R4, !PT ;  /* 0x00000004cc047209 */ /* 0x000fe60007810000 */
[----:B------:R-:W2:Y:S01]  /*d3b0*/  MUFU.TANH R33, R45 ;  /* 0x0000002d00217308 */ /* 0x000ea20000002400 */
[----:B-1----:R-:W-:Y:S09]  /*d3c0*/  FMNMX.FTZ R0, R34, R0, !PT ;  /* 0x0000000022007209 */ /* 0x002ff20007810000 */
[----:B------:R-:W1:Y:S01]  /*d3d0*/  MUFU.TANH R215, R22 ;  /* 0x0000001600d77308 */ /* 0x000e620000002400 */
[----:B--2---:R-:W-:Y:S09]  /*d3e0*/  FMNMX.FTZ R3, R19, R3, !PT ;  /* 0x0000000313037209 */ /* 0x004ff20007810000 */
[----:B------:R-:W2:Y:S01]  /*d3f0*/  MUFU.TANH R214, R23 ;  /* 0x0000001700d67308 */ /* 0x000ea20000002400 */
[----:B------:R-:W-:Y:S01]  /*d400*/  FMNMX.FTZ R137, R137, R6, !PT ;  /* 0x0000000689897209 */ /* 0x000fe20007810000 */
[----:B------:R-:W-:Y:S01]  /*d410*/  @P5 IMAD.WIDE.U32 R6, R242, c[0x0][0x1e0], RZ ;  /* 0x00007800f2065a25 */ /* 0x000fe200078e00ff */
[----:B------:R-:W-:Y:S03]  /*d420*/  FMNMX.FTZ R0, R33, R0, !PT ;  /* 0x0000000021007209 */ /* 0x000fe60007810000 */
[----:B------:R-:W-:Y:S02]  /*d430*/  FMUL.FTZ R142, R137, c[0x0][0x2d0] ;  /* 0x0000b400898e7a20 */ /* 0x000fe40000410000 */
[----:B------:R-:W2:Y:S02]  /*d440*/  SHFL.BFLY PT, R135, R0, 0x2, 0x1f ;  /* 0x0c401f0000877f89 */ /* 0x000ea400000e0000 */
[----:B------:R-:W2:Y:S01]  /*d450*/  MUFU.TANH R213, R35 ;  /* 0x0000002300d57308 */ /* 0x000ea20000002400 */
[----:B-1----:R-:W-:Y:S09]  /*d460*/  FMNMX.FTZ R3, R215, R3, !PT ;  /* 0x00000003d7037209 */ /* 0x002ff20007810000 */
[----:B------:R-:W1:Y:S01]  /*d470*/  MUFU.TANH R35, R38 ;  /* 0x0000002600237308 */ /* 0x000e620000002400 */
[----:B--2---:R-:W-:Y:S04]  /*d480*/  FMNMX.FTZ R3, R214, R3, !PT ;  /* 0x00000003d6037209 */ /* 0x004fe80007810000 */
[----:B------:R-:W-:Y:S05]  /*d490*/  FMNMX.FTZ R3, R212, R3, !PT ;  /* 0x00000003d4037209 */ /* 0x000fea0007810000 */
[----:B------:R-:W2:Y:S01]  /*d4a0*/  MUFU.TANH R217, R39 ;  /* 0x0000002700d97308 */ /* 0x000ea20000002400 */
[----:B------:R-:W-:Y:S02]  /*d4b0*/  FMNMX.FTZ R135, R0, R135, !PT ;  /* 0x0000008700877209 */ /* 0x000fe40007810000 */
[----:B------:R-:W-:Y:S07]  /*d4c0*/  FMNMX.FTZ R3, R213, R3, !PT ;  /* 0x00000003d5037209 */ /* 0x000fee0007810000 */
[----:B------:R-:W2:Y:S01]  /*d4d0*/  MUFU.TANH R14, R14 ;  /* 0x0000000e000e7308 */ /* 0x000ea20000002400 */
[----:B-1----:R-:W-:Y:S09]  /*d4e0*/  FMNMX.FTZ R3, R35, R3, !PT ;  /* 0x0000000323037209 */ /* 0x002ff20007810000 */
[----:B------:R-:W1:Y:S01]  /*d4f0*/  MUFU.TANH R21, R50 ;  /* 0x0000003200157308 */ /* 0x000e620000002400 */
[----:B--2---:R-:W-:Y:S09]  /*d500*/  FMNMX.FTZ R3, R217, R3, !PT ;  /* 0x00000003d9037209 */ /* 0x004ff20007810000 */
[----:B------:R-:W2:Y:S01]  /*d510*/  MUFU.TANH R15, R15 ;  /* 0x0000000f000f7308 */ /* 0x000ea20000002400 */
[----:B------:R-:W-:Y:S09]  /*d520*/  FMNMX.FTZ R4, R14, R4, !PT ;  /* 0x000000040e047209 */ /* 0x000ff20007810000 */
[----:B------:R-:W2:Y:S01]  /*d530*/  MUFU.TANH R29, R51 ;  /* 0x00000033001d7308 */ /* 0x000ea20000002400 */
[----:B-1----:R-:W-:Y:S09]  /*d540*/  FMNMX.FTZ R3, R21, R3, !PT ;  /* 0x0000000315037209 */ /* 0x002ff20007810000 */
[----:B------:R-:W1:Y:S01]  /*d550*/  MUFU.TANH R195, R26 ;  /* 0x0000001a00c37308 */ /* 0x000e620000002400 */
[----:B--2---:R-:W-:Y:S09]  /*d560*/  FMNMX.FTZ R0, R15, R4, !PT ;  /* 0x000000040f007209 */ /* 0x004ff20007810000 */
[----:B------:R-:W2:Y:S01]  /*d570*/  MUFU.TANH R194, R27 ;  /* 0x0000001b00c27308 */ /* 0x000ea20000002400 */
[----:B------:R-:W-:Y:S05]  /*d580*/  FMNMX.FTZ R3, R29, R3, !PT ;  /* 0x000000031d037209 */ /* 0x000fea0007810000 */
[----:B------:R-:W3:Y:S04]  /*d590*/  SHFL.BFLY PT, R5, R3, 0x2, 0x1f ;  /* 0x0c401f0003057f89 */ /* 0x000ee800000e0000 */
[----:B------:R-:W3:Y:S01]  /*d5a0*/  MUFU.TANH R211, R30 ;  /* 0x0000001e00d37308 */ /* 0x000ee20000002400 */
[----:B-1----:R-:W-:Y:S01]  /*d5b0*/  FMNMX.FTZ R4, R195, R0, !PT ;  /* 0x00000000c3047209 */ /* 0x002fe20007810000 */
[----:B------:R-:W-:Y:S08]  /*d5c0*/  FMUL.FTZ R0, R47, c[0x0][0x320] ;  /* 0x0000c8002f007a20 */ /* 0x000ff00000410000 */
[----:B------:R1:W-:Y:S01]  /*d5d0*/  MUFU.TANH R141, R0 ;  /* 0x00000000008d7308 */ /* 0x0003e20000002400 */
[----:B--2---:R-:W-:Y:S09]  /*d5e0*/  FMNMX.FTZ R4, R194, R4, !PT ;  /* 0x00000004c2047209 */ /* 0x004ff20007810000 */
[----:B------:R-:W2:Y:S01]  /*d5f0*/  MUFU.TANH R216, R31 ;  /* 0x0000001f00d87308 */ /* 0x000ea20000002400 */
[----:B---3--:R-:W-:Y:S02]  /*d600*/  FMNMX.FTZ R3, R3, R5, !PT ;  /* 0x0000000503037209 */ /* 0x008fe40007810000 */
[----:B------:R-:W-:Y:S01]  /*d610*/  FMNMX.FTZ R4, R211, R4, !PT ;  /* 0x00000004d3047209 */ /* 0x000fe20007810000 */
[----:B------:R-:W3:Y:S06]  /*d620*/  SHFL.BFLY PT, R5, R135, 0x1, 0x1f ;  /* 0x0c201f0087057f89 */ /* 0x000eec00000e0000 */
[----:B------:R-:W3:Y:S01]  /*d630*/  MUFU.TANH R22, R42 ;  /* 0x0000002a00167308 */ /* 0x000ee20000002400 */
[----:B-1----:R-:W-:Y:S01]  /*d640*/  FADD.FTZ R0, -R137, R2 ;  /* 0x0000000289007221 */ /* 0x002fe20000010100 */
[----:B------:R-:W1:Y:S03]  /*d650*/  SHFL.BFLY PT, R136, R3, 0x1, 0x1f ;  /* 0x0c201f0003887f89 */ /* 0x000e6600000e0000 */
[----:B------:R-:W-:Y:S05]  /*d660*/  FMUL.FTZ R0, R0, c[0x0][0x2d0] ;  /* 0x0000b40000007a20 */ /* 0x000fea0000410000 */
[----:B------:R-:W1:Y:S01]  /*d670*/  MUFU.TANH R249, R43 ;  /* 0x0000002b00f97308 */ /* 0x000e620000002400 */
[----:B--2---:R-:W-:Y:S01]  /*d680*/  FMNMX.FTZ R2, R216, R4, !PT ;  /* 0x00000004d8027209 */ /* 0x004fe20007810000 */
[----:B------:R-:W-:Y:S08]  /*d690*/  FFMA.FTZ R4, R196, c[0x0][0x2d0], -R142 ;  /* 0x0000b400c4047a23 */ /* 0x000ff0000001088e */
[----:B------:R2:W2:Y:S01]  /*d6a0*/  MUFU.EX2 R134, R0 ;  /* 0x0000000000867308 */ /* 0x0004a20000000800 */
[----:B---3--:R-:W-:Y:S02]  /*d6b0*/  FMNMX.FTZ R135, R135, R5, !PT ;  /* 0x0000000587877209 */ /* 0x008fe40007810000 */
[----:B------:R-:W-:Y:S03]  /*d6c0*/  FMNMX.FTZ R2, R22, R2, !PT ;  /* 0x0000000216027209 */ /* 0x000fe60007810000 */
[----:B------:R-:W-:Y:S01]  /*d6d0*/  FMUL.FTZ R192, R135, c[0x0][0x2d0] ;  /* 0x0000b40087c07a20 */ /* 0x000fe20000410000 */
[----:B------:R-:W-:Y:S02]  /*d6e0*/  MOV R196, R22 ;  /* 0x0000001600c47202 */ /* 0x000fe40000000f00 */
[----:B-1----:R-:W-:Y:S01]  /*d6f0*/  FMNMX.FTZ R136, R3, R136, !PT ;  /* 0x0000008803887209 */ /* 0x002fe20007810000 */
[----:B------:R-:W1:Y:S10]  /*d700*/  MUFU.TANH R140, R46 ;  /* 0x0000002e008c7308 */ /* 0x000e740000002400 */
[----:B------:R3:W-:Y:S01]  /*d710*/  MUFU.EX2 R193, R4 ;  /* 0x0000000400c17308 */ /* 0x0007e20000000800 */
[----:B--2---:R-:W-:Y:S01]  /*d720*/  FMNMX.FTZ R0, R249, R2, !PT ;  /* 0x00000002f9007209 */ /* 0x004fe20007810000 */
[----:B------:R-:W-:Y:S02]  /*d730*/  FADD.FTZ R2, -R136, R132 ;  /* 0x0000008488027221 */ /* 0x000fe40000010100 */
[----:B------:R-:W-:Y:S02]  /*d740*/  FMUL.FTZ R48, R134, R188 ;  /* 0x000000bc86307220 */ /* 0x000fe40000410000 */
[----:B------:R-:W-:Y:S02]  /*d750*/  FMUL.FTZ R2, R2, c[0x0][0x2d0] ;  /* 0x0000b40002027a20 */ /* 0x000fe40000410000 */
[----:B------:R-:W-:Y:S02]  /*d760*/  FMUL.FTZ R49, R134, R189 ;  /* 0x000000bd86317220 */ /* 0x000fe40000410000 */
[----:B------:R2:W2:Y:S01]  /*d770*/  MUFU.EX2 R133, R2 ;  /* 0x0000000200857308 */ /* 0x0004a20000000800 */
[----:B-1----:R-:W-:Y:S01]  /*d780*/  FMNMX.FTZ R0, R140, R0, !PT ;  /* 0x000000008c007209 */ /* 0x002fe20007810000 */
[C---:B------:R-:W-:Y:S01]  /*d790*/  FMUL.FTZ R52, R134.reuse, R52 ;  /* 0x0000003486347220 */ /* 0x040fe20000410000 */
[----:B----4-:R-:W-:Y:S01]  /*d7a0*/  @P5 MOV R5, R37 ;  /* 0x0000002500055202 */ /* 0x010fe20000000f00 */
[C---:B------:R-:W-:Y:S01]  /*d7b0*/  FMUL.FTZ R53, R134.reuse, R53 ;  /* 0x0000003586357220 */ /* 0x040fe20000410000 */
[----:B------:R-:W-:Y:S01]  /*d7c0*/  FMNMX.FTZ R0, R141, R0, !PT ;  /* 0x000000008d007209 */ /* 0x000fe20007810000 */
[C---:B------:R-:W-:Y:S02]  /*d7d0*/  FMUL.FTZ R64, R134.reuse, R64 ;  /* 0x0000004086407220 */ /* 0x040fe40000410000 */
[C---:B------:R-:W-:Y:S02]  /*d7e0*/  FMUL.FTZ R65, R134.reuse, R65 ;  /* 0x0000004186417220 */ /* 0x040fe40000410000 */
[----:B------:R-:W1:Y:S01]  /*d7f0*/  SHFL.BFLY PT, R3, R0, 0x2, 0x1f ;  /* 0x0c401f0000037f89 */ /* 0x000e6200000e0000 */
[----:B---3--:R-:W-:Y:S01]  /*d800*/  @P5 SHF.R.S32.HI R4, RZ, 0x1f, R242 ;  /* 0x0000001fff045819 */ /* 0x008fe200000114f2 */
[C---:B------:R-:W-:Y:S02]  /*d810*/  FMUL.FTZ R68, R134.reuse, R68 ;  /* 0x0000004486447220 */ /* 0x040fe40000410000 */
[C---:B------:R-:W-:Y:S02]  /*d820*/  FMUL.FTZ R69, R134.reuse, R69 ;  /* 0x0000004586457220 */ /* 0x040fe40000410000 */
[C---:B------:R-:W-:Y:S02]  /*d830*/  FMUL.FTZ R80, R134.reuse, R80 ;  /* 0x0000005086507220 */ /* 0x040fe40000410000 */
[C---:B------:R-:W-:Y:S02]  /*d840*/  FMUL.FTZ R81, R134.reuse, R81 ;  /* 0x0000005186517220 */ /* 0x040fe40000410000 */
[C---:B------:R-:W-:Y:S02]  /*d850*/  FMUL.FTZ R84, R134.reuse, R84 ;  /* 0x0000005486547220 */ /* 0x040fe40000410000 */
[----:B------:R-:W-:Y:S02]  /*d860*/  FMUL.FTZ R85, R134, R85 ;  /* 0x0000005586557220 */ /* 0x000fe40000410000 */
[----:B--2---:R-:W-:Y:S02]  /*d870*/  FADD.FTZ R2, -R135, R138 ;  /* 0x0000008a87027221 */ /* 0x004fe40000010100 */
[--C-:B------:R-:W-:Y:S02]  /*d880*/  FFMA.FTZ R138, R210, c[0x0][0x2d0], -R142.reuse ;  /* 0x0000b400d28a7a23 */ /* 0x100fe4000001088e */
[----:B------:R-:W-:Y:S02]  /*d890*/  FMUL.FTZ R2, R2, c[0x0][0x2d0] ;  /* 0x0000b40002027a20 */ /* 0x000fe40000410000 */
[C---:B------:R-:W-:Y:S02]  /*d8a0*/  FMUL.FTZ R50, R133.reuse, R190 ;  /* 0x000000be85327220 */ /* 0x040fe40000410000 */
[----:B------:R2:W3:Y:S01]  /*d8b0*/  MUFU.EX2 R132, R2 ;  /* 0x0000000200847308 */ /* 0x0004e20000000800 */
[C---:B------:R-:W-:Y:S01]  /*d8c0*/  FMUL.FTZ R51, R133.reuse, R191 ;  /* 0x000000bf85337220 */ /* 0x040fe20000410000 */
[----:B-1----:R-:W-:Y:S01]  /*d8d0*/  FMNMX.FTZ R0, R0, R3, !PT ;  /* 0x0000000300007209 */ /* 0x002fe20007810000 */
        /* <DEDUP_REMOVED lines=10> */
[----:B------:R-:W-:Y:S02]  /*d980*/  FMUL.FTZ R96, R134, R96 ;  /* 0x0000006086607220 */ /* 0x000fe40000410000 */
[--C-:B--2---:R-:W-:Y:S02]  /*d990*/  FFMA.FTZ R2, R143, c[0x0][0x2d0], -R142.reuse ;  /* 0x0000b4008f027a23 */ /* 0x104fe4000001088e */
[----:B------:R-:W-:Y:S02]  /*d9a0*/  FMUL.FTZ R143, R136, c[0x0][0x2d0] ;  /* 0x0000b400888f7a20 */ /* 0x000fe40000410000 */
[----:B------:R1:W-:Y:S01]  /*d9b0*/  MUFU.EX2 R248, R2 ;  /* 0x0000000200f87308 */ /* 0x0003e20000000800 */
[----:B---3--:R-:W-:Y:S02]  /*d9c0*/  FMUL.FTZ R40, R132, R180 ;  /* 0x000000b484287220 */ /* 0x008fe40000410000 */
[--C-:B------:R-:W-:Y:S01]  /*d9d0*/  FFMA.FTZ R3, R200, c[0x0][0x2d0], -R143.reuse ;  /* 0x0000b400c8037a23 */ /* 0x100fe2000001088f */
[----:B------:R-:W-:Y:S01]  /*d9e0*/  MOV R200, R250 ;  /* 0x000000fa00c87202 */ /* 0x000fe20000000f00 */
[C---:B------:R-:W-:Y:S02]  /*d9f0*/  FMUL.FTZ R41, R132.reuse, R181 ;  /* 0x000000b584297220 */ /* 0x040fe40000410000 */
[C---:B------:R-:W-:Y:S02]  /*da00*/  FMUL.FTZ R44, R132.reuse, R184 ;  /* 0x000000b8842c7220 */ /* 0x040fe40000410000 */
[C---:B------:R-:W-:Y:S01]  /*da10*/  FMUL.FTZ R45, R132.reuse, R185 ;  /* 0x000000b9842d7220 */ /* 0x040fe20000410000 */
[----:B------:R2:W-:Y:S01]  /*da20*/  MUFU.EX2 R24, R3 ;  /* 0x0000000300187308 */ /* 0x0005e20000000800 */
[C---:B------:R-:W-:Y:S02]  /*da30*/  FMUL.FTZ R56, R132.reuse, R56 ;  /* 0x0000003884387220 */ /* 0x040fe40000410000 */
[C---:B------:R-:W-:Y:S02]  /*da40*/  FMUL.FTZ R57, R132.reuse, R57 ;  /* 0x0000003984397220 */ /* 0x040fe40000410000 */
[C---:B------:R-:W-:Y:S02]  /*da50*/  FMUL.FTZ R60, R132.reuse, R60 ;  /* 0x0000003c843c7220 */ /* 0x040fe40000410000 */
[C---:B------:R-:W-:Y:S02]  /*da60*/  FMUL.FTZ R61, R132.reuse, R61 ;  /* 0x0000003d843d7220 */ /* 0x040fe40000410000 */
[C---:B------:R-:W-:Y:S01]  /*da70*/  FMUL.FTZ R72, R132.reuse, R72 ;  /* 0x0000004884487220 */ /* 0x040fe20000410000 */
[----:B------:R3:W-:Y:S01]  /*da80*/  MUFU.EX2 R250, R138 ;  /* 0x0000008a00fa7308 */ /* 0x0007e20000000800 */
[C---:B------:R-:W-:Y:S02]  /*da90*/  FMUL.FTZ R73, R132.reuse, R73 ;  /* 0x0000004984497220 */ /* 0x040fe40000410000 */
[----:B------:R-:W-:Y:S02]  /*daa0*/  FMUL.FTZ R76, R132, R76 ;  /* 0x0000004c844c7220 */ /* 0x000fe40000410000 */
[--C-:B-1----:R-:W-:Y:S02]  /*dab0*/  FFMA.FTZ R2, R16, c[0x0][0x2d0], -R142.reuse ;  /* 0x0000b40010027a23 */ /* 0x102fe4000001088e */
[----:B------:R-:W-:Y:S02]  /*dac0*/  FMUL.FTZ R16, R134, R156 ;  /* 0x0000009c86107220 */ /* 0x000fe40000410000 */
[C---:B------:R-:W-:Y:S01]  /*dad0*/  FMUL.FTZ R77, R132.reuse, R77 ;  /* 0x0000004d844d7220 */ /* 0x040fe20000410000 */
[----:B------:R1:W-:Y:S01]  /*dae0*/  MUFU.EX2 R247, R2 ;  /* 0x0000000200f77308 */ /* 0x0003e20000000800 */
[C---:B------:R-:W-:Y:S02]  /*daf0*/  FMUL.FTZ R88, R132.reuse, R88 ;  /* 0x0000005884587220 */ /* 0x040fe40000410000 */
[C---:B------:R-:W-:Y:S02]  /*db00*/  FMUL.FTZ R89, R132.reuse, R89 ;  /* 0x0000005984597220 */ /* 0x040fe40000410000 */
[--C-:B--2---:R-:W-:Y:S02]  /*db10*/  FFMA.FTZ R3, R197, c[0x0][0x2d0], -R143.reuse ;  /* 0x0000b400c5037a23 */ /* 0x104fe4000001088f */
[C---:B------:R-:W-:Y:S02]  /*db20*/  FMUL.FTZ R92, R132.reuse, R92 ;  /* 0x0000005c845c7220 */ /* 0x040fe40000410000 */
[----:B------:R-:W-:Y:S01]  /*db30*/  FMUL.FTZ R93, R132, R93 ;  /* 0x0000005d845d7220 */ /* 0x000fe20000410000 */
[----:B------:R2:W-:Y:S01]  /*db40*/  MUFU.EX2 R25, R3 ;  /* 0x0000000300197308 */ /* 0x0005e20000000800 */
[C---:B------:R-:W-:Y:S02]  /*db50*/  FMUL.FTZ R97, R134.reuse, R97 ;  /* 0x0000006186617220 */ /* 0x040fe40000410000 */
[----:B------:R-:W-:Y:S02]  /*db60*/  FMUL.FTZ R98, R133, R98 ;  /* 0x0000006285627220 */ /* 0x000fe40000410000 */
[--C-:B---3--:R-:W-:Y:S02]  /*db70*/  FFMA.FTZ R138, R205, c[0x0][0x2d0], -R142.reuse ;  /* 0x0000b400cd8a7a23 */ /* 0x108fe4000001088e */
[C---:B------:R-:W-:Y:S02]  /*db80*/  FMUL.FTZ R99, R133.reuse, R99 ;  /* 0x0000006385637220 */ /* 0x040fe40000410000 */
[C---:B------:R-:W-:Y:S02]  /*db90*/  FMUL.FTZ R100, R134.reuse, R100 ;  /* 0x0000006486647220 */ /* 0x040fe40000410000 */
[C---:B------:R-:W-:Y:S02]  /*dba0*/  FMUL.FTZ R101, R134.reuse, R101 ;  /* 0x0000006586657220 */ /* 0x040fe40000410000 */
[----:B------:R-:W-:Y:S02]  /*dbb0*/  FMUL.FTZ R102, R133, R102 ;  /* 0x0000006685667220 */ /* 0x000fe40000410000 */
[----:B-1----:R-:W-:Y:S02]  /*dbc0*/  FFMA.FTZ R2, R17, c[0x0][0x2d0], -R142 ;  /* 0x0000b40011027a23 */ /* 0x002fe4000001088e */
[----:B------:R-:W-:Y:S02]  /*dbd0*/  FMUL.FTZ R17, R134, R157 ;  /* 0x0000009d86117220 */ /* 0x000fe40000410000 */
[----:B------:R1:W3:Y:S01]  /*dbe0*/  MUFU.EX2 R20, R2 ;  /* 0x0000000200147308 */ /* 0x0002e20000000800 */
[C---:B------:R-:W-:Y:S02]  /*dbf0*/  FMUL.FTZ R103, R133.reuse, R103 ;  /* 0x0000006785677220 */ /* 0x040fe40000410000 */
[----:B------:R-:W-:Y:S02]  /*dc00*/  FMUL.FTZ R104, R132, R104 ;  /* 0x0000006884687220 */ /* 0x000fe40000410000 */
[--C-:B--2---:R-:W-:Y:S02]  /*dc10*/  FFMA.FTZ R3, R18, c[0x0][0x2d0], -R143.reuse ;  /* 0x0000b40012037a23 */ /* 0x104fe4000001088f */
[C---:B------:R-:W-:Y:S02]  /*dc20*/  FMUL.FTZ R18, R133.reuse, R158 ;  /* 0x0000009e85127220 */ /* 0x040fe40000410000 */
[C---:B------:R-:W-:Y:S01]  /*dc30*/  FMUL.FTZ R105, R132.reuse, R105 ;  /* 0x0000006984697220 */ /* 0x040fe20000410000 */
[----:B------:R2:W-:Y:S01]  /*dc40*/  MUFU.EX2 R27, R3 ;  /* 0x00000003001b7308 */ /* 0x0005e20000000800 */
[C---:B------:R-:W-:Y:S02]  /*dc50*/  FMUL.FTZ R108, R132.reuse, R108 ;  /* 0x0000006c846c7220 */ /* 0x040fe40000410000 */
[----:B------:R-:W-:Y:S02]  /*dc60*/  FMUL.FTZ R109, R132, R109 ;  /* 0x0000006d846d7220 */ /* 0x000fe40000410000 */
[C---:B------:R-:W-:Y:S02]  /*dc70*/  FMUL.FTZ R112, R134.reuse, R112 ;  /* 0x0000007086707220 */ /* 0x040fe40000410000 */
[C---:B------:R-:W-:Y:S02]  /*dc80*/  FMUL.FTZ R113, R134.reuse, R113 ;  /* 0x0000007186717220 */ /* 0x040fe40000410000 */
[C---:B------:R-:W-:Y:S02]  /*dc90*/  FMUL.FTZ R114, R133.reuse, R114 ;  /* 0x0000007285727220 */ /* 0x040fe40000410000 */
[C---:B------:R-:W-:Y:S02]  /*dca0*/  FMUL.FTZ R115, R133.reuse, R115 ;  /* 0x0000007385737220 */ /* 0x040fe40000410000 */
[C---:B------:R-:W-:Y:S01]  /*dcb0*/  FMUL.FTZ R116, R134.reuse, R116 ;  /* 0x0000007486747220 */ /* 0x040fe20000410000 */
[----:B-1----:R-:W2:Y:S01]  /*dcc0*/  SHFL.BFLY PT, R2, R0, 0x1, 0x1f ;  /* 0x0c201f0000027f89 */ /* 0x002ea200000e0000 */
[----:B------:R-:W-:Y:S02]  /*dcd0*/  FMUL.FTZ R117, R134, R117 ;  /* 0x0000007586757220 */ /* 0x000fe40000410000 */
[C---:B------:R-:W-:Y:S02]  /*dce0*/  FMUL.FTZ R118, R133.reuse, R118 ;  /* 0x0000007685767220 */ /* 0x040fe40000410000 */
[C---:B------:R-:W-:Y:S02]  /*dcf0*/  FMUL.FTZ R119, R133.reuse, R119 ;  /* 0x0000007785777220 */ /* 0x040fe40000410000 */
[C---:B------:R-:W-:Y:S02]  /*dd00*/  FMUL.FTZ R120, R132.reuse, R120 ;  /* 0x0000007884787220 */ /* 0x040fe40000410000 */
[C---:B------:R-:W-:Y:S02]  /*dd10*/  FMUL.FTZ R121, R132.reuse, R121 ;  /* 0x0000007984797220 */ /* 0x040fe40000410000 */
[C---:B------:R-:W-:Y:S02]  /*dd20*/  FMUL.FTZ R124, R132.reuse, R124 ;  /* 0x0000007c847c7220 */ /* 0x040fe40000410000 */
[----:B------:R-:W-:Y:S02]  /*dd30*/  FMUL.FTZ R125, R132, R125 ;  /* 0x0000007d847d7220 */ /* 0x000fe40000410000 */
[C---:B------:R-:W-:Y:S02]  /*dd40*/  FMUL.FTZ R128, R134.reuse, R128 ;  /* 0x0000008086807220 */ /* 0x040fe40000410000 */
[----:B------:R-:W-:Y:S02]  /*dd50*/  FMUL.FTZ R129, R134, R129 ;  /* 0x0000008186817220 */ /* 0x000fe40000410000 */
[C---:B------:R-:W-:Y:S02]  /*dd60*/  FMUL.FTZ R130, R133.reuse, R130 ;  /* 0x0000008285827220 */ /* 0x040fe40000410000 */
[----:B------:R-:W-:Y:S01]  /*dd70*/  FMUL.FTZ R131, R133, R131 ;  /* 0x0000008385837220 */ /* 0x000fe20000410000 */
[----:B--2---:R-:W-:Y:S01]  /*dd80*/  FMNMX.FTZ R3, R0, R2, !PT ;  /* 0x0000000200037209 */ /* 0x004fe20007810000 */
[----:B------:R-:W-:Y:S01]  /*dd90*/  @P5 IMAD R2, R4, c[0x0][0x1e0], RZ ;  /* 0x0000780004025a24 */ /* 0x000fe200078e02ff */
[----:B------:R-:W-:Y:S01]  /*dda0*/  @P5 MOV R4, R8 ;  /* 0x0000000800045202 */ /* 0x000fe20000000f00 */
[----:B------:R-:W-:Y:S02]  /*ddb0*/  FFMA.FTZ R0, R19, c[0x0][0x2d0], -R143 ;  /* 0x0000b40013007a23 */ /* 0x000fe4000001088f */
[----:B------:R-:W-:Y:S02]  /*ddc0*/  @P5 IMAD R2, R242, c[0x0][0x1e4], R2 ;  /* 0x00007900f2025a24 */ /* 0x000fe400078e0202 */
[----:B------:R-:W-:Y:S01]  /*ddd0*/  @P5 IMAD.WIDE.U32 R4, R6, 0x30, R4 ;  /* 0x0000003006045825 */ /* 0x000fe200078e0004 */
[----:B------:R1:W-:Y:S02]  /*dde0*/  MUFU.EX2 R197, R0 ;  /* 0x0000000000c57308 */ /* 0x0003e40000000800 */
[----:B------:R-:W-:Y:S01]  /*ddf0*/  @P5 IADD3 R2, R7, R2, RZ ;  /* 0x0000000207025210 */ /* 0x000fe20007ffe0ff */
[--C-:B------:R-:W-:Y:S01]  /*de00*/  FFMA.FTZ R6, R202, c[0x0][0x2d0], -R192.reuse ;  /* 0x0000b400ca067a23 */ /* 0x100fe200000108c0 */
[----:B------:R-:W-:Y:S01]  /*de10*/  MOV R202, R33 ;  /* 0x0000002100ca7202 */ /* 0x000fe20000000f00 */
[----:B------:R-:W-:Y:S01]  /*de20*/  FFMA.FTZ R7, R201, c[0x0][0x2d0], -R192 ;  /* 0x0000b400c9077a23 */ /* 0x000fe200000108c0 */
[----:B---3--:R-:W-:Y:S01]  /*de30*/  MOV R201, R20 ;  /* 0x0000001400c97202 */ /* 0x008fe20000000f00 */
[----:B------:R-:W-:Y:S02]  /*de40*/  @P5 IMAD R2, R2, 0x30, RZ ;  /* 0x0000003002025824 */ /* 0x000fe400078e02ff */
[----:B------:R-:W-:Y:S01]  /*de50*/  FMUL.FTZ R19, R133, R159 ;  /* 0x0000009f85137220 */ /* 0x000fe20000410000 */
[----:B------:R2:W-:Y:S01]  /*de60*/  MUFU.EX2 R26, R6 ;  /* 0x00000006001a7308 */ /* 0x0005e20000000800 */
[----:B------:R-:W-:Y:S01]  /*de70*/  FMUL.FTZ R33, R134, R173 ;  /* 0x000000ad86217220 */ /* 0x000fe20000410000 */
[----:B------:R-:W-:Y:S02]  /*de80*/  @P5 IADD3 R2, R5, R2, RZ ;  /* 0x0000000205025210 */ /* 0x000fe40007ffe0ff */
[----:B------:R-:W-:Y:S02]  /*de90*/  MOV R173, R223 ;  /* 0x000000df00ad7202 */ /* 0x000fe40000000f00 */
[----:B------:R-:W-:Y:S02]  /*dea0*/  @P5 SHF.L.U64.HI R5, R4, 0x1, R2 ;  /* 0x0000000104055819 */ /* 0x000fe40000010202 */
[C---:B------:R-:W-:Y:S02]  /*deb0*/  @P5 SHF.L.U32 R2, R10.reuse, 0x5, RZ ;  /* 0x000000050a025819 */ /* 0x040fe400000006ff */
[----:B------:R3:W-:Y:S01]  /*dec0*/  MUFU.EX2 R28, R7 ;  /* 0x00000007001c7308 */ /* 0x0007e20000000800 */
[----:B------:R-:W-:Y:S01]  /*ded0*/  @P5 SHF.L.U64.HI R10, R10, 0x5, R11 ;  /* 0x000000050a0a5819 */ /* 0x000fe2000001020b */
[--C-:B------:R-:W-:Y:S02]  /*dee0*/  FFMA.FTZ R11, R12, c[0x0][0x2d0], -R192.reuse ;  /* 0x0000b4000c0b7a23 */ /* 0x100fe400000108c0 */
[----:B-1----:R-:W-:Y:S01]  /*def0*/  FADD.FTZ R0, -R3, R139 ;  /* 0x0000008b03007221 */ /* 0x002fe20000010100 */
[----:B------:R-:W-:Y:S01]  /*df00*/  MOV R139, R21 ;  /* 0x00000015008b7202 */ /* 0x000fe20000000f00 */
[----:B------:R-:W-:Y:S02]  /*df10*/  FMUL.FTZ R12, R132, R152 ;  /* 0x00000098840c7220 */ /* 0x000fe40000410000 */
[----:B------:R-:W-:Y:S02]  /*df20*/  FMUL.FTZ R0, R0, c[0x0][0x2d0] ;  /* 0x0000b40000007a20 */ /* 0x000fe40000410000 */
[----:B------:R1:W-:Y:S01]  /*df30*/  MUFU.EX2 R252, R11 ;  /* 0x0000000b00fc7308 */ /* 0x0003e20000000800 */
[----:B--2---:R-:W-:Y:S04]  /*df40*/  @P5 SHF.L.U32 R6, R4, 0x1, RZ ;  /* 0x0000000104065819 */ /* 0x004fe800000006ff */
[C---:B------:R-:W-:Y:S02]  /*df50*/  @P5 IADD3 R8, P2, R6.reuse, 0x80, RZ ;  /* 0x0000008006085810 */ /* 0x040fe40007f5e0ff */
[----:B------:R-:W-:Y:S03]  /*df60*/  @P5 IADD3 R6, P0, R6, c[0x0][0x1c8], RZ ;  /* 0x0000720006065a10 */ /* 0x000fe60007f1e0ff */
[----:B------:R-:W2:Y:S01]  /*df70*/  MUFU.EX2 R0, R0 ;  /* 0x0000000000007308 */ /* 0x000ea20000000800 */
[----:B------:R-:W-:Y:S02]  /*df80*/  @P5 IADD3 R8, P1, R8, c[0x0][0x1c8], RZ ;  /* 0x0000720008085a10 */ /* 0x000fe40007f3e0ff */
[----:B---3--:R-:W-:Y:S02]  /*df90*/  @P5 IADD3.X R7, R5, c[0x0][0x1cc], RZ, P0, !PT ;  /* 0x0000730005075a10 */ /* 0x008fe400007fe4ff */
[----:B------:R-:W-:Y:S02]  /*dfa0*/  @P5 IADD3.X R9, RZ, c[0x0][0x1cc], R5, P1, P2 ;  /* 0x00007300ff095a10 */ /* 0x000fe40000fe4405 */
[----:B------:R-:W-:Y:S01]  /*dfb0*/  @P5 IADD3 R4, P0, R6, R2, RZ ;  /* 0x0000000206045210 */ /* 0x000fe20007f1e0ff */
[----:B------:R3:W-:Y:S03]  /*dfc0*/  @P5 LDGSTS.E.BYPASS.LTC128B.128 [R243+0x3100], [R6.64], !P4 ;  /* 0x0310000006f35fae */ /* 0x0007e6000e101d4e */
[----:B------:R-:W-:Y:S01]  /*dfd0*/  @P5 IADD3.X R5, R7, R10, RZ, P0, !PT ;  /* 0x0000000a07055210 */ /* 0x000fe200007fe4ff */
[----:B-1----:R-:W-:Y:S02]  /*dfe0*/  FFMA.FTZ R11, R13, c[0x0][0x2d0], -R192 ;  /* 0x0000b4000d0b7a23 */ /* 0x002fe400000108c0 */
[----:B------:R-:W-:Y:S02]  /*dff0*/  FMUL.FTZ R13, R132, R153 ;  /* 0x00000099840d7220 */ /* 0x000fe40000410000 */
[----:B------:R1:W-:Y:S01]  /*e000*/  @P5 LDGSTS.E.BYPASS.LTC128B.128 [R243+0x4900], [R8.64], !P3 ;  /* 0x0490000008f35fae */ /* 0x0003e2000d901d4e */
[----:B------:R-:W4:Y:S07]  /*e010*/  MUFU.EX2 R251, R11 ;  /* 0x0000000b00fb7308 */ /* 0x000f2e0000000800 */
[----:B------:R1:W-:Y:S01]  /*e020*/  @P5 LDGSTS.E.BYPASS.LTC128B.128 [R243+0x3900], [R4.64], !P4 ;  /* 0x0390000004f35fae */ /* 0x0003e2000e101d4e */
[C---:B--2---:R-:W-:Y:S01]  /*e030*/  FMUL.FTZ R30, R0.reuse, R170 ;  /* 0x000000aa001e7220 */ /* 0x044fe20000410000 */
[----:B------:R-:W-:Y:S01]  /*e040*/  MOV R170, R244 ;  /* 0x000000f400aa7202 */ /* 0x000fe20000000f00 */
[----:B------:R-:W-:Y:S01]  /*e050*/  FMUL.FTZ R31, R0, R171 ;  /* 0x000000ab001f7220 */ /* 0x000fe20000410000 */
[----:B------:R-:W-:Y:S01]  /*e060*/  MOV R171, R32 ;  /* 0x0000002000ab7202 */ /* 0x000fe20000000f00 */
[----:B------:R-:W-:Y:S01]  /*e070*/  FMUL.FTZ R32, R134, R172 ;  /* 0x000000ac86207220 */ /* 0x000fe20000410000 */
[----:B------:R-:W-:Y:S01]  /*e080*/  MOV R172, R35 ;  /* 0x0000002300ac7202 */ /* 0x000fe20000000f00 */
[----:B------:R-:W-:Y:S01]  /*e090*/  FMUL.FTZ R35, R133, R175 ;  /* 0x000000af85237220 */ /* 0x000fe20000410000 */
[----:B------:R2:W-:Y:S01]  /*e0a0*/  @P5 LDGSTS.E.BYPASS.LTC128B.128 [R243+0x5100], [R4.64+0x80], !P3 ;  /* 0x0510008004f35fae */ /* 0x0005e2000d901d4e */
[C---:B------:R-:W-:Y:S01]  /*e0b0*/  FMUL.FTZ R42, R0.reuse, R182 ;  /* 0x000000b6002a7220 */ /* 0x040fe20000410000 */
[----:B------:R-:W-:Y:S01]  /*e0c0*/  MOV R181, R170 ;  /* 0x000000aa00b57202 */ /* 0x000fe20000000f00 */
[----:B------:R-:W-:Y:S01]  /*e0d0*/  FMUL.FTZ R43, R0, R183 ;  /* 0x000000b7002b7220 */ /* 0x000fe20000410000 */
[----:B---3--:R-:W-:Y:S01]  /*e0e0*/  @P5 IADD3 R6, P1, R4, R2, RZ ;  /* 0x0000000204065210 */ /* 0x008fe20007f3e0ff */
[----:B------:R-:W-:Y:S01]  /*e0f0*/  FMUL.FTZ R2, R3, c[0x0][0x2d0] ;  /* 0x0000b40003027a20 */ /* 0x000fe20000410000 */
[----:B------:R-:W-:Y:S01]  /*e100*/  MOV R183, R200 ;  /* 0x000000c800b77202 */ /* 0x000fe20000000f00 */
[C---:B------:R-:W-:Y:S01]  /*e110*/  FMUL.FTZ R46, R0.reuse, R186 ;  /* 0x000000ba002e7220 */ /* 0x040fe20000410000 */
[----:B------:R-:W-:Y:S01]  /*e120*/  @P5 IADD3.X R7, R5, R10, RZ, P1, !PT ;  /* 0x0000000a05075210 */ /* 0x000fe20000ffe4ff */
[----:B------:R-:W-:Y:S01]  /*e130*/  FMUL.FTZ R10, R0, R150 ;  /* 0x00000096000a7220 */ /* 0x000fe20000410000 */
[----:B----4-:R-:W-:Y:S01]  /*e140*/  F2FP.PACK_AB R150, R251, R252 ;  /* 0x000000fcfb96723e */ /* 0x010fe200000000ff */
[--C-:B-1----:R-:W-:Y:S01]  /*e150*/  FFMA.FTZ R8, R203, c[0x0][0x2d0], -R2.reuse ;  /* 0x0000b400cb087a23 */ /* 0x102fe20000010802 */
[----:B------:R-:W-:Y:S01]  /*e160*/  MOV R203, R34 ;  /* 0x0000002200cb7202 */ /* 0x000fe20000000f00 */
[----:B------:R1:W-:Y:S01]  /*e170*/  @P5 LDGSTS.E.BYPASS.LTC128B.128 [R243+0x4100], [R6.64], !P4 ;  /* 0x0410000006f35fae */ /* 0x0003e2000e101d4e */
[----:B------:R-:W-:Y:S01]  /*e180*/  FMUL.FTZ R9, R132, R149 ;  /* 0x0000009584097220 */ /* 0x000fe20000410000 */
[----:B------:R3:W-:Y:S01]  /*e190*/  MUFU.EX2 R206, R8 ;  /* 0x0000000800ce7308 */ /* 0x0007e20000000800 */
[C---:B------:R-:W-:Y:S01]  /*e1a0*/  FMUL.FTZ R11, R0.reuse, R151 ;  /* 0x00000097000b7220 */ /* 0x040fe20000410000 */
[----:B------:R-:W-:Y:S01]  /*e1b0*/  MOV R180, R172 ;  /* 0x000000ac00b47202 */ /* 0x000fe20000000f00 */
[----:B------:R-:W-:Y:S02]  /*e1c0*/  FMUL.FTZ R34, R133, R174 ;  /* 0x000000ae85227220 */ /* 0x000fe40000410000 */
[C---:B------:R-:W-:Y:S01]  /*e1d0*/  FMUL.FTZ R47, R0.reuse, R187 ;  /* 0x000000bb002f7220 */ /* 0x040fe20000410000 */
[----:B------:R1:W-:Y:S01]  /*e1e0*/  @P5 LDGSTS.E.BYPASS.LTC128B.128 [R243+0x5900], [R6.64+0x80], !P3 ;  /* 0x0590008006f35fae */ /* 0x0003e2000d901d4e */
[C---:B------:R-:W-:Y:S02]  /*e1f0*/  FMUL.FTZ R58, R0.reuse, R58 ;  /* 0x0000003a003a7220 */ /* 0x040fe40000410000 */
[C---:B------:R-:W-:Y:S02]  /*e200*/  FMUL.FTZ R59, R0.reuse, R59 ;  /* 0x0000003b003b7220 */ /* 0x040fe40000410000 */
[----:B------:R-:W-:Y:S02]  /*e210*/  FMUL.FTZ R62, R0, R62 ;  /* 0x0000003e003e7220 */ /* 0x000fe40000410000 */
[--C-:B--2---:R-:W-:Y:S01]  /*e220*/  FFMA.FTZ R4, R204, c[0x0][0x2d0], -R2.reuse ;  /* 0x0000b400cc047a23 */ /* 0x104fe20000010802 */
[----:B------:R-:W2:Y:S01]  /*e230*/  LDSM.16.MT88.4 R20, [R225+0x100] ;  /* 0x00010000e114783b */ /* 0x000ea20000004200 */
[----:B------:R-:W-:Y:S01]  /*e240*/  FMUL.FTZ R5, R134, R145 ;  /* 0x0000009186057220 */ /* 0x000fe20000410000 */
[----:B------:R-:W-:Y:S01]  /*e250*/  F2FP.PACK_AB R145, R25, R24 ;  /* 0x000000181991723e */ /* 0x000fe200000000ff */
[----:B------:R4:W4:Y:S01]  /*e260*/  MUFU.EX2 R207, R4 ;  /* 0x0000000400cf7308 */ /* 0x0009220000000800 */
[----:B------:R-:W-:Y:S01]  /*e270*/  MOV R204, R245 ;  /* 0x000000f500cc7202 */ /* 0x000fe20000000f00 */
[C---:B------:R-:W-:Y:S02]  /*e280*/  FMUL.FTZ R63, R0.reuse, R63 ;  /* 0x0000003f003f7220 */ /* 0x040fe40000410000 */
[C---:B------:R-:W-:Y:S01]  /*e290*/  FMUL.FTZ R74, R0.reuse, R74 ;  /* 0x0000004a004a7220 */ /* 0x040fe20000410000 */
[----:B------:R-:W2:Y:S01]  /*e2a0*/  LDSM.16.MT88.4 R36, [R226+0x100] ;  /* 0x00010000e224783b */ /* 0x000ea20000004200 */
[----:B------:R-:W-:Y:S02]  /*e2b0*/  FMUL.FTZ R75, R0, R75 ;  /* 0x0000004b004b7220 */ /* 0x000fe40000410000 */
[----:B---3--:R-:W-:Y:S01]  /*e2c0*/  FMUL.FTZ R8, R132, R148 ;  /* 0x0000009484087220 */ /* 0x008fe20000410000 */
[----:B------:R-:W-:Y:S01]  /*e2d0*/  F2FP.PACK_AB R148, R28, R26 ;  /* 0x0000001a1c94723e */ /* 0x000fe200000000ff */
[C---:B------:R-:W-:Y:S02]  /*e2e0*/  FMUL.FTZ R78, R0.reuse, R78 ;  /* 0x0000004e004e7220 */ /* 0x040fe40000410000 */
[C---:B------:R-:W-:Y:S01]  /*e2f0*/  FMUL.FTZ R79, R0.reuse, R79 ;  /* 0x0000004f004f7220 */ /* 0x040fe20000410000 */
[----:B------:R-:W-:Y:S01]  /*e300*/  LDSM.16.MT88.4 R156, [R227+0x100] ;  /* 0x00010000e39c783b */ /* 0x000fe20000004200 */
[C---:B------:R-:W-:Y:S02]  /*e310*/  FMUL.FTZ R90, R0.reuse, R90 ;  /* 0x0000005a005a7220 */ /* 0x040fe40000410000 */
[----:B-1----:R-:W-:Y:S01]  /*e320*/  FMUL.FTZ R6, R133, R146 ;  /* 0x0000009285067220 */ /* 0x002fe20000410000 */
[----:B------:R-:W-:Y:S01]  /*e330*/  F2FP.PACK_AB R146, R201, R247 ;  /* 0x000000f7c992723e */ /* 0x000fe200000000ff */
[----:B------:R-:W-:Y:S01]  /*e340*/  FMUL.FTZ R7, R133, R147 ;  /* 0x0000009385077220 */ /* 0x000fe20000410000 */
[----:B------:R-:W-:Y:S01]  /*e350*/  F2FP.PACK_AB R147, R197, R27 ;  /* 0x0000001bc593723e */ /* 0x000fe200000000ff */
[C---:B------:R-:W-:Y:S01]  /*e360*/  FMUL.FTZ R91, R0.reuse, R91 ;  /* 0x0000005b005b7220 */ /* 0x040fe20000410000 */
[----:B------:R-:W-:Y:S01]  /*e370*/  LDSM.16.MT88.4 R188, [R228+0x1100] ;  /* 0x00110000e4bc783b */ /* 0x000fe20000004200 */
[----:B------:R-:W-:Y:S02]  /*e380*/  FMUL.FTZ R94, R0, R94 ;  /* 0x0000005e005e7220 */ /* 0x000fe40000410000 */
[--C-:B----4-:R-:W-:Y:S01]  /*e390*/  FFMA.FTZ R4, R14, c[0x0][0x2d0], -R2.reuse ;  /* 0x0000b4000e047a23 */ /* 0x110fe20000010802 */
[----:B------:R-:W-:Y:S01]  /*e3a0*/  F2FP.PACK_AB R149, R207, R206 ;  /* 0x000000cecf95723e */ /* 0x000fe200000000ff */
[C---:B------:R-:W-:Y:S02]  /*e3b0*/  FMUL.FTZ R14, R0.reuse, R154 ;  /* 0x0000009a000e7220 */ /* 0x040fe40000410000 */
[----:B------:R1:W-:Y:S01]  /*e3c0*/  MUFU.EX2 R208, R4 ;  /* 0x0000000400d07308 */ /* 0x0003e20000000800 */
[C---:B------:R-:W-:Y:S01]  /*e3d0*/  FMUL.FTZ R95, R0.reuse, R95 ;  /* 0x0000005f005f7220 */ /* 0x040fe20000410000 */
[----:B------:R-:W0:Y:S01]  /*e3e0*/  LDGDEPBAR ;  /* 0x00000000000079af */ /* 0x000e220000000000 */
        /* <DEDUP_REMOVED lines=8> */
[--C-:B------:R-:W-:Y:S02]  /*e470*/  FFMA.FTZ R140, R140, c[0x0][0x2d0], -R2.reuse ;  /* 0x0000b4008c8c7a23 */ /* 0x100fe40000010802 */
[----:B-1----:R-:W-:Y:S02]  /*e480*/  FFMA.FTZ R4, R15, c[0x0][0x2d0], -R2 ;  /* 0x0000b4000f047a23 */ /* 0x002fe40000010802 */
[----:B------:R-:W-:Y:S02]  /*e490*/  FMUL.FTZ R15, R0, R155 ;  /* 0x0000009b000f7220 */ /* 0x000fe40000410000 */
[----:B------:R1:W3:Y:S01]  /*e4a0*/  MUFU.EX2 R209, R4 ;  /* 0x0000000400d17308 */ /* 0x0002e20000000800 */
[----:B------:R-:W4:Y:S01]  /*e4b0*/  LDSM.16.MT88.4 R152, [R228+0x100] ;  /* 0x00010000e498783b */ /* 0x000f220000004200 */
[----:B-1----:R-:W-:Y:S01]  /*e4c0*/  FMUL.FTZ R4, R134, R144 ;  /* 0x0000009086047220 */ /* 0x002fe20000410000 */
[----:B------:R-:W-:Y:S02]  /*e4d0*/  F2FP.PACK_AB R144, R248, R193 ;  /* 0x000000c1f890723e */ /* 0x000fe400000000ff */
[----:B---3--:R-:W-:Y:S05]  /*e4e0*/  F2FP.PACK_AB R151, R209, R208 ;  /* 0x000000d0d197723e */ /* 0x008fea00000000ff */
[-C--:B--2---:R-:W-:Y:S08]  /*e4f0*/  HMMA.16816.F32 R4, R144, R20.reuse, R4 ;  /* 0x000000149004723c */ /* 0x084ff00000001804 */
[C---:B------:R-:W-:Y:S07]  /*e500*/  HMMA.16816.F32 R8, R148.reuse, R20, R8 ;  /* 0x000000149408723c */ /* 0x040fee0000001808 */
[C---:B------:R-:W-:Y:S01]  /*e510*/  FMUL.FTZ R21, R134.reuse, R161 ;  /* 0x000000a186157220 */ /* 0x040fe20000410000 */
[-C--:B------:R-:W-:Y:S04]  /*e520*/  HMMA.16816.F32 R12, R148, R22.reuse, R12 ;  /* 0x00000016940c723c */ /* 0x080fe8000000180c */
[----:B------:R-:W-:Y:S01]  /*e530*/  MOV R161, R249 ;  /* 0x000000f900a17202 */ /* 0x000fe20000000f00 */
[----:B------:R-:W-:Y:S01]  /*e540*/  FMUL.FTZ R20, R134, R160 ;  /* 0x000000a086147220 */ /* 0x000fe20000410000 */
[----:B------:R1:W2:Y:S01]  /*e550*/  MUFU.EX2 R249, R138 ;  /* 0x0000008a00f97308 */ /* 0x0002a20000000800 */
[----:B------:R-:W-:Y:S01]  /*e560*/  MOV R160, R27 ;  /* 0x0000001b00a07202 */ /* 0x000fe20000000f00 */
[C---:B------:R-:W-:Y:S04]  /*e570*/  HMMA.16816.F32 R16, R144.reuse, R22, R16 ;  /* 0x000000169010723c */ /* 0x040fe80000001810 */
[----:B------:R-:W-:Y:S01]  /*e580*/  FMUL.FTZ R27, R0, R167 ;  /* 0x000000a7001b7220 */ /* 0x000fe20000410000 */
[----:B------:R-:W-:Y:S01]  /*e590*/  MOV R167, R28 ;  /* 0x0000001c00a77202 */ /* 0x000fe20000000f00 */
[C---:B------:R-:W-:Y:S01]  /*e5a0*/  FMUL.FTZ R28, R132.reuse, R168 ;  /* 0x000000a8841c7220 */ /* 0x040fe20000410000 */
[----:B------:R-:W-:Y:S01]  /*e5b0*/  MOV R168, R29 ;  /* 0x0000001d00a87202 */ /* 0x000fe20000000f00 */
[C---:B------:R-:W-:Y:S01]  /*e5c0*/  FMUL.FTZ R23, R133.reuse, R163 ;  /* 0x000000a385177220 */ /* 0x040fe20000410000 */
[----:B------:R-:W-:Y:S03]  /*e5d0*/  MOV R163, R24 ;  /* 0x0000001800a37202 */ /* 0x000fe60000000f00 */
[C---:B------:R-:W-:Y:S01]  /*e5e0*/  FMUL.FTZ R24, R132.reuse, R164 ;  /* 0x000000a484187220 */ /* 0x040fe20000410000 */
[----:B------:R-:W-:Y:S01]  /*e5f0*/  MOV R164, R25 ;  /* 0x0000001900a47202 */ /* 0x000fe20000000f00 */
[----:B------:R-:W-:Y:S01]  /*e600*/  FMUL.FTZ R25, R132, R165 ;  /* 0x000000a584197220 */ /* 0x000fe20000410000 */
[----:B------:R-:W-:Y:S01]  /*e610*/  MOV R165, R248 ;  /* 0x000000f800a57202 */ /* 0x000fe20000000f00 */
[----:B------:R-:W-:Y:S01]  /*e620*/  FMUL.FTZ R22, R133, R162 ;  /* 0x000000a285167220 */ /* 0x000fe20000410000 */
[----:B------:R-:W-:Y:S01]  /*e630*/  MOV R162, R26 ;  /* 0x0000001a00a27202 */ /* 0x000fe20000000f00 */
[----:B------:R-:W-:Y:S01]  /*e640*/  FMUL.FTZ R26, R0, R166 ;  /* 0x000000a6001a7220 */ /* 0x000fe20000410000 */
[----:B------:R-:W-:Y:S01]  /*e650*/  MOV R166, R247 ;  /* 0x000000f700a67202 */ /* 0x000fe20000000f00 */
[----:B------:R-:W-:Y:S01]  /*e660*/  FMUL.FTZ R29, R132, R169 ;  /* 0x000000a9841d7220 */ /* 0x000fe20000410000 */
[----:B------:R-:W-:Y:S01]  /*e670*/  MOV R169, R246 ;  /* 0x000000f600a97202 */ /* 0x000fe20000000f00 */
[--C-:B-1----:R-:W-:Y:S01]  /*e680*/  FFMA.FTZ R138, R198, c[0x0][0x2d0], -R142.reuse ;  /* 0x0000b400c68a7a23 */ /* 0x102fe2000001088e */
[-C--:B------:R-:W-:Y:S03]  /*e690*/  HMMA.16816.F32 R20, R144, R36.reuse, R20 ;  /* 0x000000249014723c */ /* 0x080fe60000001814 */
[----:B------:R1:W-:Y:S01]  /*e6a0*/  MUFU.EX2 R248, R138 ;  /* 0x0000008a00f87308 */ /* 0x0003e20000000800 */
[----:B------:R-:W-:Y:S02]  /*e6b0*/  MOV R174, R163 ;  /* 0x000000a300ae7202 */ /* 0x000fe40000000f00 */
[----:B------:R-:W-:Y:S02]  /*e6c0*/  MOV R175, R162 ;  /* 0x000000a200af7202 */ /* 0x000fe40000000f00 */
[C---:B------:R-:W-:Y:S04]  /*e6d0*/  HMMA.16816.F32 R24, R148.reuse, R36, R24 ;  /* 0x000000249418723c */ /* 0x040fe80000001818 */
[----:B------:R-:W-:Y:S02]  /*e6e0*/  MOV R170, R160 ;  /* 0x000000a000aa7202 */ /* 0x000fe40000000f00 */
[----:B------:R-:W-:Y:S01]  /*e6f0*/  MOV R172, R165 ;  /* 0x000000a500ac7202 */ /* 0x000fe20000000f00 */
[C---:B------:R-:W-:Y:S01]  /*e700*/  FMUL.FTZ R36, R134.reuse, R176 ;  /* 0x000000b086247220 */ /* 0x040fe20000410000 */
[-C--:B------:R-:W-:Y:S04]  /*e710*/  HMMA.16816.F32 R28, R148, R38.reuse, R28 ;  /* 0x00000026941c723c */ /* 0x080fe8000000181c */
[----:B------:R-:W-:Y:S01]  /*e720*/  MOV R176, R161 ;  /* 0x000000a100b07202 */ /* 0x000fe20000000f00 */
[----:B------:R-:W-:Y:S01]  /*e730*/  FMUL.FTZ R37, R134, R177 ;  /* 0x000000b186257220 */ /* 0x000fe20000410000 */
[----:B------:R-:W-:Y:S01]  /*e740*/  LDSM.16.MT88.4 R160, [R226+0x900] ;  /* 0x00090000e2a0783b */ /* 0x000fe20000004200 */
[----:B------:R-:W-:Y:S01]  /*e750*/  MOV R177, R171 ;  /* 0x000000ab00b17202 */ /* 0x000fe20000000f00 */
[C---:B------:R-:W-:Y:S04]  /*e760*/  HMMA.16816.F32 R32, R144.reuse, R38, R32 ;  /* 0x000000269020723c */ /* 0x040fe80000001820 */
[----:B-1----:R-:W-:Y:S01]  /*e770*/  FFMA.FTZ R138, R199, c[0x0][0x2d0], -R142 ;  /* 0x0000b400c78a7a23 */ /* 0x002fe2000001088e */
[----:B------:R-:W-:Y:S02]  /*e780*/  MOV R171, R201 ;  /* 0x000000c900ab7202 */ /* 0x000fe40000000f00 */
[C---:B------:R-:W-:Y:S01]  /*e790*/  FMUL.FTZ R38, R133.reuse, R178 ;  /* 0x000000b285267220 */ /* 0x040fe20000410000 */
[----:B------:R1:W3:Y:S01]  /*e7a0*/  MUFU.EX2 R247, R138 ;  /* 0x0000008a00f77308 */ /* 0x0002e20000000800 */
[----:B------:R-:W-:Y:S03]  /*e7b0*/  FMUL.FTZ R39, R133, R179 ;  /* 0x000000b385277220 */ /* 0x000fe60000410000 */
[----:B------:R-:W-:Y:S02]  /*e7c0*/  MOV R179, R139 ;  /* 0x0000008b00b37202 */ /* 0x000fe40000000f00 */
[----:B------:R-:W-:Y:S02]  /*e7d0*/  MOV R182, R169 ;  /* 0x000000a900b67202 */ /* 0x000fe40000000f00 */
[-C--:B----4-:R-:W-:Y:S03]  /*e7e0*/  HMMA.16816.F32 R36, R144, R152.reuse, R36 ;  /* 0x000000989024723c */ /* 0x090fe60000001824 */
[----:B------:R-:W-:Y:S02]  /*e7f0*/  MOV R169, R167 ;  /* 0x000000a700a97202 */ /* 0x000fe40000000f00 */
[----:B------:R-:W-:Y:S02]  /*e800*/  MOV R178, R168 ;  /* 0x000000a800b27202 */ /* 0x000fe40000000f00 */
[----:B------:R-:W-:Y:S01]  /*e810*/  MOV R168, R166 ;  /* 0x000000a600a87202 */ /* 0x000fe20000000f00 */
[C---:B------:R-:W-:Y:S04]  /*e820*/  HMMA.16816.F32 R40, R148.reuse, R152, R40 ;  /* 0x000000989428723c */ /* 0x040fe80000001828 */
[----:B------:R-:W-:Y:S04]  /*e830*/  MOV R139, R218 ;  /* 0x000000da008b7202 */ /* 0x000fe80000000f00 */
[-C--:B------:R-:W-:Y:S04]  /*e840*/  HMMA.16816.F32 R44, R148, R154.reuse, R44 ;  /* 0x0000009a942c723c */ /* 0x080fe8000000182c */
[--C-:B-1----:R-:W-:Y:S04]  /*e850*/  FFMA.FTZ R138, R215, c[0x0][0x2d0], -R143.reuse ;  /* 0x0000b400d78a7a23 */ /* 0x102fe8000001088f */
[C---:B------:R-:W-:Y:S01]  /*e860*/  HMMA.16816.F32 R48, R144.reuse, R154, R48 ;  /* 0x0000009a9030723c */ /* 0x040fe20000001830 */
[----:B------:R1:W-:Y:S01]  /*e870*/  MUFU.EX2 R246, R138 ;  /* 0x0000008a00f67308 */ /* 0x0003e20000000800 */
[----:B------:R-:W4:Y:S06]  /*e880*/  LDSM.16.MT88.4 R152, [R225+0x1900] ;  /* 0x00190000e198783b */ /* 0x000f2c0000004200 */
[-C--:B------:R-:W-:Y:S08]  /*e890*/  HMMA.16816.F32 R52, R144, R156.reuse, R52 ;  /* 0x0000009c9034723c */ /* 0x080ff00000001834 */
[C---:B------:R-:W-:Y:S08]  /*e8a0*/  HMMA.16816.F32 R56, R148.reuse, R156, R56 ;  /* 0x0000009c9438723c */ /* 0x040ff00000001838 */
[-C--:B------:R-:W-:Y:S04]  /*e8b0*/  HMMA.16816.F32 R60, R148, R158.reuse, R60 ;  /* 0x0000009e943c723c */ /* 0x080fe8000000183c */
[--C-:B-1----:R-:W-:Y:S04]  /*e8c0*/  FFMA.FTZ R138, R214, c[0x0][0x2d0], -R143.reuse ;  /* 0x0000b400d68a7a23 */ /* 0x102fe8000001088f */
[C---:B------:R-:W-:Y:S01]  /*e8d0*/  HMMA.16816.F32 R64, R144.reuse, R158, R64 ;  /* 0x0000009e9040723c */ /* 0x040fe20000001840 */
[----:B------:R1:W1:Y:S01]  /*e8e0*/  MUFU.EX2 R245, R138 ;  /* 0x0000008a00f57308 */ /* 0x0002620000000800 */
[----:B------:R-:W2:Y:S06]  /*e8f0*/  LDSM.16.MT88.4 R156, [R226+0x1900] ;  /* 0x00190000e29c783b */ /* 0x000eac0000004200 */
[-C--:B----4-:R-:W-:Y:S08]  /*e900*/  HMMA.16816.F32 R68, R144, R152.reuse, R68 ;  /* 0x000000989044723c */ /* 0x090ff00000001844 */
[C---:B------:R-:W-:Y:S04]  /*e910*/  HMMA.16816.F32 R72, R148.reuse, R152, R72 ;  /* 0x000000989448723c */ /* 0x040fe80000001848 */
[--C-:B-1----:R-:W-:Y:S04]  /*e920*/  FFMA.FTZ R138, R212, c[0x0][0x2d0], -R143.reuse ;  /* 0x0000b400d48a7a23 */ /* 0x102fe8000001088f */
[-C--:B------:R-:W-:Y:S01]  /*e930*/  HMMA.16816.F32 R76, R148, R154.reuse, R76 ;  /* 0x0000009a944c723c */ /* 0x080fe2000000184c */
[----:B------:R1:W-:Y:S07]  /*e940*/  MUFU.EX2 R244, R138 ;  /* 0x0000008a00f47308 */ /* 0x0003ee0000000800 */
[C---:B------:R-:W-:Y:S01]  /*e950*/  HMMA.16816.F32 R80, R144.reuse, R154, R80 ;  /* 0x0000009a9050723c */ /* 0x040fe20000001850 */
[----:B------:R-:W4:Y:S07]  /*e960*/  LDSM.16.MT88.4 R152, [R228+0x1900] ;  /* 0x00190000e498783b */ /* 0x000f2e0000004200 */
[-C--:B--2---:R-:W-:Y:S08]  /*e970*/  HMMA.16816.F32 R84, R144, R156.reuse, R84 ;  /* 0x0000009c9054723c */ /* 0x084ff00000001854 */
[C---:B------:R-:W-:Y:S04]  /*e980*/  HMMA.16816.F32 R88, R148.reuse, R156, R88 ;  /* 0x0000009c9458723c */ /* 0x040fe80000001858 */
[--C-:B-1----:R-:W-:Y:S04]  /*e990*/  FFMA.FTZ R138, R213, c[0x0][0x2d0], -R143.reuse ;  /* 0x0000b400d58a7a23 */ /* 0x102fe8000001088f */
[-C--:B------:R-:W-:Y:S01]  /*e9a0*/  HMMA.16816.F32 R92, R148, R158.reuse, R92 ;  /* 0x0000009e945c723c */ /* 0x080fe2000000185c */
[----:B------:R1:W2:Y:S07]  /*e9b0*/  MUFU.EX2 R223, R138 ;  /* 0x0000008a00df7308 */ /* 0x0002ae0000000800 */
[C---:B------:R-:W-:Y:S01]  /*e9c0*/  HMMA.16816.F32 R96, R144.reuse, R158, R96 ;  /* 0x0000009e9060723c */ /* 0x040fe20000001860 */
[----:B------:R-:W2:Y:S07]  /*e9d0*/  LDSM.16.MT88.4 R156, [R227+0x1900] ;  /* 0x00190000e39c783b */ /* 0x000eae0000004200 */
        /* <DEDUP_REMOVED lines=12> */
[----:B------:R-:W-:Y:S01]  /*eaa0*/  HMMA.16816.F32 R128, R144, R158, R128 ;  /* 0x0000009e9080723c */ /* 0x000fe20000001880 */
[----:B------:R-:W-:Y:S06]  /*eab0*/  LDSM.16.MT88.4 R156, [R227+0x900] ;  /* 0x00090000e39c783b */ /* 0x000fec0000004200 */
[----:B------:R-:W-:Y:S02]  /*eac0*/  F2FP.PACK_AB R144, R249, R250 ;  /* 0x000000faf990723e */ /* 0x000fe400000000ff */
[----:B---3--:R-:W-:Y:S03]  /*ead0*/  F2FP.PACK_AB R146, R247, R248 ;  /* 0x000000f8f792723e */ /* 0x008fe600000000ff */
[----:B------:R-:W-:Y:S02]  /*eae0*/  F2FP.PACK_AB R145, R245, R246 ;  /* 0x000000f6f591723e */ /* 0x000fe400000000ff */
[----:B------:R-:W-:Y:S01]  /*eaf0*/  F2FP.PACK_AB R147, R223, R244 ;  /* 0x000000f4df93723e */ /* 0x000fe200000000ff */
[--C-:B-1----:R-:W-:Y:S01]  /*eb00*/  FFMA.FTZ R138, R219, c[0x0][0x2d0], -R192.reuse ;  /* 0x0000b400db8a7a23 */ /* 0x102fe200000108c0 */
[----:B--2---:R-:W-:Y:S05]  /*eb10*/  F2FP.PACK_AB R148, R221, R222 ;  /* 0x000000dedd94723e */ /* 0x004fea00000000ff */
[-C--:B----4-:R-:W-:Y:S01]  /*eb20*/  HMMA.16816.F32 R4, R144, R152.reuse, R4 ;  /* 0x000000989004723c */ /* 0x090fe20000001804 */
[----:B------:R1:W-:Y:S02]  /*eb30*/  MUFU.EX2 R219, R138 ;  /* 0x0000008a00db7308 */ /* 0x0003e40000000800 */
[----:B-1----:R-:W-:Y:S01]  /*eb40*/  FFMA.FTZ R138, R173, c[0x0][0x2d0], -R192 ;  /* 0x0000b400ad8a7a23 */ /* 0x002fe200000108c0 */
[----:B------:R-:W-:Y:S02]  /*eb50*/  MOV R173, R164 ;  /* 0x000000a400ad7202 */ /* 0x000fe40000000f00 */
[----:B------:R-:W1:Y:S05]  /*eb60*/  LDSM.16.MT88.4 R164, [R228+0x900] ;  /* 0x00090000e4a4783b */ /* 0x000e6a0000004200 */
[----:B------:R2:W3:Y:S02]  /*eb70*/  MUFU.EX2 R218, R138 ;  /* 0x0000008a00da7308 */ /* 0x0004e40000000800 */
[--C-:B--2---:R-:W-:Y:S01]  /*eb80*/  FFMA.FTZ R138, R195, c[0x0][0x2d0], -R2.reuse ;  /* 0x0000b400c38a7a23 */ /* 0x104fe20000010802 */
[----:B---3--:R-:W-:Y:S07]  /*eb90*/  F2FP.PACK_AB R150, R218, R219 ;  /* 0x000000dbda96723e */ /* 0x008fee00000000ff */
[----:B------:R2:W-:Y:S02]  /*eba0*/  MUFU.EX2 R201, R138 ;  /* 0x0000008a00c97308 */ /* 0x0005e40000000800 */
[--C-:B--2---:R-:W-:Y:S08]  /*ebb0*/  FFMA.FTZ R138, R194, c[0x0][0x2d0], -R2.reuse ;  /* 0x0000b400c28a7a23 */ /* 0x104ff00000010802 */
[----:B------:R2:W3:Y:S02]  /*ebc0*/  MUFU.EX2 R200, R138 ;  /* 0x0000008a00c87308 */ /* 0x0004e40000000800 */
[--C-:B--2---:R-:W-:Y:S01]  /*ebd0*/  FFMA.FTZ R138, R211, c[0x0][0x2d0], -R2.reuse ;  /* 0x0000b400d38a7a23 */ /* 0x104fe20000010802 */
[----:B---3--:R-:W-:Y:S07]  /*ebe0*/  F2FP.PACK_AB R149, R200, R201 ;  /* 0x000000c9c895723e */ /* 0x008fee00000000ff */
[----:B------:R2:W-:Y:S02]  /*ebf0*/  MUFU.EX2 R198, R138 ;  /* 0x0000008a00c67308 */ /* 0x0005e40000000800 */
[----:B--2---:R-:W-:Y:S08]  /*ec00*/  FFMA.FTZ R138, R216, c[0x0][0x2d0], -R2 ;  /* 0x0000b400d88a7a23 */ /* 0x004ff00000010802 */
[----:B------:R-:W2:Y:S02]  /*ec10*/  MUFU.EX2 R199, R138 ;  /* 0x0000008a00c77308 */ /* 0x000ea40000000800 */
[----:B--2---:R-:W-:Y:S01]  /*ec20*/  F2FP.PACK_AB R151, R199, R198 ;  /* 0x000000c6c797723e */ /* 0x004fe200000000ff */
[--C-:B------:R-:W-:Y:S01]  /*ec30*/  FFMA.FTZ R138, R139, c[0x0][0x2d0], -R142.reuse ;  /* 0x0000b4008b8a7a23 */ /* 0x100fe2000001088e */
[----:B------:R-:W-:Y:S06]  /*ec40*/  MOV R139, R217 ;  /* 0x000000d9008b7202 */ /* 0x000fec0000000f00 */
[----:B------:R2:W-:Y:S01]  /*ec50*/  MUFU.EX2 R217, R138 ;  /* 0x0000008a00d97308 */ /* 0x0005e20000000800 */
[C---:B------:R-:W-:Y:S04]  /*ec60*/  HMMA.16816.F32 R8, R148.reuse, R152, R8 ;  /* 0x000000989408723c */ /* 0x040fe80000001808 */
[--C-:B------:R-:W-:Y:S04]  /*ec70*/  FFMA.FTZ R139, R139, c[0x0][0x2d0], -R143.reuse ;  /* 0x0000b4008b8b7a23 */ /* 0x100fe8000001088f */
[-C--:B------:R-:W-:Y:S01]  /*ec80*/  HMMA.16816.F32 R12, R148, R154.reuse, R12 ;  /* 0x0000009a940c723c */ /* 0x080fe2000000180c */
[----:B------:R-:W-:Y:S07]  /*ec90*/  MUFU.EX2 R211, R139 ;  /* 0x0000008b00d37308 */ /* 0x000fee0000000800 */
[C---:B------:R-:W-:Y:S01]  /*eca0*/  HMMA.16816.F32 R16, R144.reuse, R154, R16 ;  /* 0x0000009a9010723c */ /* 0x040fe20000001810 */
[----:B------:R-:W3:Y:S02]  /*ecb0*/  LDSM.16.MT88.4 R152, [R225+0x2100] ;  /* 0x00210000e198783b */ /* 0x000ee40000004200 */
[----:B------:R-:W-:Y:S01]  /*ecc0*/  MUFU.EX2 R139, R140 ;  /* 0x0000008c008b7308 */ /* 0x000fe20000000800 */
[--C-:B--2---:R-:W-:Y:S04]  /*ecd0*/  FFMA.FTZ R138, R183, c[0x0][0x2d0], -R142.reuse ;  /* 0x0000b400b78a7a23 */ /* 0x104fe8000001088e */
[-C--:B------:R-:W-:Y:S05]  /*ece0*/  HMMA.16816.F32 R20, R144, R160.reuse, R20 ;  /* 0x000000a09014723c */ /* 0x080fea0000001814 */
[----:B------:R-:W2:Y:S03]  /*ecf0*/  MUFU.EX2 R215, R138 ;  /* 0x0000008a00d77308 */ /* 0x000ea60000000800 */
[C---:B------:R-:W-:Y:S08]  /*ed00*/  HMMA.16816.F32 R24, R148.reuse, R160, R24 ;  /* 0x000000a09418723c */ /* 0x040ff00000001818 */
[-C--:B------:R-:W-:Y:S08]  /*ed10*/  HMMA.16816.F32 R28, R148, R162.reuse, R28 ;  /* 0x000000a2941c723c */ /* 0x080ff0000000181c */
[C---:B------:R-:W-:Y:S01]  /*ed20*/  HMMA.16816.F32 R32, R144.reuse, R162, R32 ;  /* 0x000000a29020723c */ /* 0x040fe20000001820 */
[----:B------:R-:W4:Y:S03]  /*ed30*/  LDSM.16.MT88.4 R160, [R226+0x2100] ;  /* 0x00210000e2a0783b */ /* 0x000f260000004200 */
[----:B--2---:R-:W-:Y:S01]  /*ed40*/  F2FP.PACK_AB R140, R215, R217 ;  /* 0x000000d9d78c723e */ /* 0x004fe200000000ff */
[--C-:B------:R-:W-:Y:S03]  /*ed50*/  FFMA.FTZ R138, R182, c[0x0][0x2d0], -R142.reuse ;  /* 0x0000b400b68a7a23 */ /* 0x100fe6000001088e */
[-C--:B-1----:R-:W-:Y:S01]  /*ed60*/  HMMA.16816.F32 R36, R144, R164.reuse, R36 ;  /* 0x000000a49024723c */ /* 0x082fe20000001824 */
[----:B------:R1:W-:Y:S07]  /*ed70*/  MUFU.EX2 R216, R138 ;  /* 0x0000008a00d87308 */ /* 0x0003ee0000000800 */
[C---:B------:R-:W-:Y:S08]  /*ed80*/  HMMA.16816.F32 R40, R148.reuse, R164, R40 ;  /* 0x000000a49428723c */ /* 0x040ff00000001828 */
[-C--:B------:R-:W-:Y:S08]  /*ed90*/  HMMA.16816.F32 R44, R148, R166.reuse, R44 ;  /* 0x000000a6942c723c */ /* 0x080ff0000000182c */
[C---:B------:R-:W-:Y:S01]  /*eda0*/  HMMA.16816.F32 R48, R144.reuse, R166, R48 ;  /* 0x000000a69030723c */ /* 0x040fe20000001830 */
[----:B------:R-:W-:Y:S03]  /*edb0*/  LDSM.16.MT88.4 R164, [R225+0x1100] ;  /* 0x00110000e1a4783b */ /* 0x000fe60000004200 */
[----:B-1----:R-:W-:Y:S04]  /*edc0*/  FFMA.FTZ R138, R181, c[0x0][0x2d0], -R142 ;  /* 0x0000b400b58a7a23 */ /* 0x002fe8000001088e */
[-C--:B------:R-:W-:Y:S01]  /*edd0*/  HMMA.16816.F32 R52, R144, R156.reuse, R52 ;  /* 0x0000009c9034723c */ /* 0x080fe20000001834 */
[----:B------:R-:W1:Y:S07]  /*ede0*/  MUFU.EX2 R214, R138 ;  /* 0x0000008a00d67308 */ /* 0x000e6e0000000800 */
[C---:B------:R-:W-:Y:S08]  /*edf0*/  HMMA.16816.F32 R56, R148.reuse, R156, R56 ;  /* 0x0000009c9438723c */ /* 0x040ff00000001838 */
[-C--:B------:R-:W-:Y:S08]  /*ee00*/  HMMA.16816.F32 R60, R148, R158.reuse, R60 ;  /* 0x0000009e943c723c */ /* 0x080ff0000000183c */
[C---:B------:R-:W-:Y:S01]  /*ee10*/  HMMA.16816.F32 R64, R144.reuse, R158, R64 ;  /* 0x0000009e9040723c */ /* 0x040fe20000001840 */
[----:B------:R-:W2:Y:S03]  /*ee20*/  LDSM.16.MT88.4 R156, [R228+0x2100] ;  /* 0x00210000e49c783b */ /* 0x000ea60000004200 */
[----:B-1----:R-:W-:Y:S01]  /*ee30*/  F2FP.PACK_AB R142, R214, R216 ;  /* 0x000000d8d68e723e */ /* 0x002fe200000000ff */
[--C-:B------:R-:W-:Y:S01]  /*ee40*/  FFMA.FTZ R138, R180, c[0x0][0x2d0], -R143.reuse ;  /* 0x0000b400b48a7a23 */ /* 0x100fe2000001088f */
[----:B------:R-:W-:Y:S02]  /*ee50*/  MOV R180, R197 ;  /* 0x000000c500b47202 */ /* 0x000fe40000000f00 */
[-C--:B---3--:R-:W-:Y:S01]  /*ee60*/  HMMA.16816.F32 R68, R144, R152.reuse, R68 ;  /* 0x000000989044723c */ /* 0x088fe20000001844 */
[----:B------:R1:W-:Y:S07]  /*ee70*/  MUFU.EX2 R213, R138 ;  /* 0x0000008a00d57308 */ /* 0x0003ee0000000800 */
[C---:B------:R-:W-:Y:S08]  /*ee80*/  HMMA.16816.F32 R72, R148.reuse, R152, R72 ;  /* 0x000000989448723c */ /* 0x040ff00000001848 */
[-C--:B------:R-:W-:Y:S08]  /*ee90*/  HMMA.16816.F32 R76, R148, R154.reuse, R76 ;  /* 0x0000009a944c723c */ /* 0x080ff0000000184c */
[C---:B------:R-:W-:Y:S01]  /*eea0*/  HMMA.16816.F32 R80, R144.reuse, R154, R80 ;  /* 0x0000009a9050723c */ /* 0x040fe20000001850 */
[----:B------:R-:W3:Y:S03]  /*eeb0*/  LDSM.16.MT88.4 R152, [R227+0x2100] ;  /* 0x00210000e398783b */ /* 0x000ee60000004200 */
[--C-:B-1----:R-:W-:Y:S01]  /*eec0*/  FFMA.FTZ R138, R179, c[0x0][0x2d0], -R143.reuse ;  /* 0x0000b400b38a7a23 */ /* 0x102fe2000001088f */
[----:B------:R-:W-:Y:S03]  /*eed0*/  MOV R179, R172 ;  /* 0x000000ac00b37202 */ /* 0x000fe60000000f00 */
[-C--:B----4-:R-:W-:Y:S01]  /*eee0*/  HMMA.16816.F32 R84, R144, R160.reuse, R84 ;  /* 0x000000a09054723c */ /* 0x090fe20000001854 */
[----:B------:R1:W-:Y:S07]  /*eef0*/  MUFU.EX2 R212, R138 ;  /* 0x0000008a00d47308 */ /* 0x0003ee0000000800 */
[C---:B------:R-:W-:Y:S01]  /*ef00*/  HMMA.16816.F32 R88, R148.reuse, R160, R88 ;  /* 0x000000a09458723c */ /* 0x040fe20000001858 */
[----:B------:R-:W4:Y:S07]  /*ef10*/  LDL.LU R160, [R1+0x10] ;  /* 0x0000100001a07983 */ /* 0x000f2e0000300800 */
[-C--:B------:R-:W-:Y:S08]  /*ef20*/  HMMA.16816.F32 R92, R148, R162.reuse, R92 ;  /* 0x000000a2945c723c */ /* 0x080ff0000000185c */
[C---:B------:R-:W-:Y:S04]  /*ef30*/  HMMA.16816.F32 R96, R144.reuse, R162, R96 ;  /* 0x000000a29060723c */ /* 0x040fe80000001860 */
[----:B-1----:R-:W-:Y:S01]  /*ef40*/  FFMA.FTZ R138, R178, c[0x0][0x2d0], -R143 ;  /* 0x0000b400b28a7a23 */ /* 0x002fe2000001088f */
[----:B------:R-:W-:Y:S03]  /*ef50*/  MOV R178, R173 ;  /* 0x000000ad00b27202 */ /* 0x000fe60000000f00 */
[-C--:B--2---:R-:W-:Y:S01]  /*ef60*/  HMMA.16816.F32 R100, R144, R156.reuse, R100 ;  /* 0x0000009c9064723c */ /* 0x084fe20000001864 */
[----:B------:R1:W2:Y:S07]  /*ef70*/  MUFU.EX2 R210, R138 ;  /* 0x0000008a00d27308 */ /* 0x0002ae0000000800 */
[C---:B------:R-:W-:Y:S08]  /*ef80*/  HMMA.16816.F32 R104, R148.reuse, R156, R104 ;  /* 0x0000009c9468723c */ /* 0x040ff00000001868 */
[-C--:B------:R-:W-:Y:S08]  /*ef90*/  HMMA.16816.F32 R108, R148, R158.reuse, R108 ;  /* 0x0000009e946c723c */ /* 0x080ff0000000186c */
[C---:B------:R-:W-:Y:S04]  /*efa0*/  HMMA.16816.F32 R112, R144.reuse, R158, R112 ;  /* 0x0000009e9070723c */ /* 0x040fe80000001870 */
[--C-:B-1----:R-:W-:Y:S01]  /*efb0*/  FFMA.FTZ R138, R204, c[0x0][0x2d0], -R192.reuse ;  /* 0x0000b400cc8a7a23 */ /* 0x102fe200000108c0 */
[----:B--2---:R-:W-:Y:S03]  /*efc0*/  F2FP.PACK_AB R143, R210, R212 ;  /* 0x000000d4d28f723e */ /* 0x004fe600000000ff */
[-C--:B---3--:R-:W-:Y:S01]  /*efd0*/  HMMA.16816.F32 R116, R144, R152.reuse, R116 ;  /* 0x000000989074723c */ /* 0x088fe20000001874 */
[----:B------:R1:W-:Y:S07]  /*efe0*/  MUFU.EX2 R204, R138 ;  /* 0x0000008a00cc7308 */ /* 0x0003ee0000000800 */
[C---:B------:R-:W-:Y:S08]  /*eff0*/  HMMA.16816.F32 R120, R148.reuse, R152, R120 ;  /* 0x000000989478723c */ /* 0x040ff00000001878 */
[-C--:B------:R-:W-:Y:S08]  /*f000*/  HMMA.16816.F32 R124, R148, R154.reuse, R124 ;  /* 0x0000009a947c723c */ /* 0x080ff0000000187c */
[----:B------:R-:W-:Y:S04]  /*f010*/  HMMA.16816.F32 R128, R144, R154, R128 ;  /* 0x0000009a9080723c */ /* 0x000fe80000001880 */
[--C-:B-1----:R-:W-:Y:S01]  /*f020*/  FFMA.FTZ R138, R177, c[0x0][0x2d0], -R192.reuse ;  /* 0x0000b400b18a7a23 */ /* 0x102fe200000108c0 */
[----:B------:R-:W-:Y:S03]  /*f030*/  MOV R177, R174 ;  /* 0x000000ae00b17202 */ /* 0x000fe60000000f00 */
[----:B------:R1:W2:Y:S04]  /*f040*/  MUFU.EX2 R205, R138 ;  /* 0x0000008a00cd7308 */ /* 0x0002a80000000800 */
[--C-:B-1----:R-:W-:Y:S06]  /*f050*/  FFMA.FTZ R138, R203, c[0x0][0x2d0], -R192.reuse ;  /* 0x0000b400cb8a7a23 */ /* 0x102fec00000108c0 */
[----:B------:R1:W-:Y:S02]  /*f060*/  MUFU.EX2 R203, R138 ;  /* 0x0000008a00cb7308 */ /* 0x0003e40000000800 */
[----:B-1----:R-:W-:Y:S01]  /*f070*/  FFMA.FTZ R138, R202, c[0x0][0x2d0], -R192 ;  /* 0x0000b400ca8a7a23 */ /* 0x002fe200000108c0 */
[----:B--2---:R-:W-:Y:S07]  /*f080*/  F2FP.PACK_AB R192, R205, R204 ;  /* 0x000000cccdc0723e */ /* 0x004fee00000000ff */
[----:B------:R1:W2:Y:S02]  /*f090*/  MUFU.EX2 R202, R138 ;  /* 0x0000008a00ca7308 */ /* 0x0002a40000000800 */
[--C-:B-1----:R-:W-:Y:S01]  /*f0a0*/  FFMA.FTZ R138, R196, c[0x0][0x2d0], -R2.reuse ;  /* 0x0000b400c48a7a23 */ /* 0x102fe20000010802 */
[----:B--2---:R-:W-:Y:S07]  /*f0b0*/  F2FP.PACK_AB R194, R202, R203 ;  /* 0x000000cbcac2723e */ /* 0x004fee00000000ff */
[----:B------:R1:W-:Y:S02]  /*f0c0*/  MUFU.EX2 R196, R138 ;  /* 0x0000008a00c47308 */ /* 0x0003e40000000800 */
[--C-:B-1----:R-:W-:Y:S01]  /*f0d0*/  FFMA.FTZ R138, R176, c[0x0][0x2d0], -R2.reuse ;  /* 0x0000b400b08a7a23 */ /* 0x102fe20000010802 */
[----:B------:R-:W-:Y:S01]  /*f0e0*/  MOV R176, R175 ;  /* 0x000000af00b07202 */ /* 0x000fe20000000f00 */
[----:B------:R-:W-:Y:S01]  /*f0f0*/  FFMA.FTZ R2, R141, c[0x0][0x2d0], -R2 ;  /* 0x0000b4008d027a23 */ /* 0x000fe20000010802 */
[----:B------:R-:W1:Y:S05]  /*f100*/  LDSM.16.MT88.4 R172, [R226+0x1100] ;  /* 0x00110000e2ac783b */ /* 0x000e6a0000004200 */
[----:B------:R-:W-:Y:S01]  /*f110*/  MUFU.EX2 R197, R138 ;  /* 0x0000008a00c57308 */ /* 0x000fe20000000800 */
[----:B------:R-:W-:Y:S07]  /*f120*/  F2FP.PACK_AB R141, R211, R213 ;  /* 0x000000d5d38d723e */ /* 0x000fee00000000ff */
[-C--:B------:R-:W-:Y:S01]  /*f130*/  HMMA.16816.F32 R144, R140, R164.reuse, R4 ;  /* 0x000000a48c90723c */ /* 0x080fe20000001804 */
[----:B------:R-:W2:Y:S01]  /*f140*/  LDSM.16.MT88.4 R4, [R227+0x1100] ;  /* 0x00110000e304783b */ /* 0x000ea20000004200 */
[----:B------:R-:W3:Y:S03]  /*f150*/  MUFU.EX2 R138, R2 ;  /* 0x00000002008a7308 */ /* 0x000ee60000000800 */
[----:B---3--:R-:W-:Y:S02]  /*f160*/  F2FP.PACK_AB R195, R138, R139 ;  /* 0x0000008b8ac3723e */ /* 0x008fe400000000ff */
[----:B------:R-:W-:Y:S01]  /*f170*/  MOV R2, R170 ;  /* 0x000000aa00027202 */ /* 0x000fe20000000f00 */
[----:B----4-:R-:W-:Y:S01]  /*f180*/  FFMA.FTZ R134, R134, R160, R193 ;  /* 0x000000a086867223 */ /* 0x010fe200000100c1 */
[----:B------:R-:W-:Y:S07]  /*f190*/  F2FP.PACK_AB R193, R197, R196 ;  /* 0x000000c4c5c1723e */ /* 0x000fee00000000ff */
[C---:B------:R-:W-:Y:S01]  /*f1a0*/  HMMA.16816.F32 R148, R192.reuse, R164, R8 ;  /* 0x000000a4c094723c */ /* 0x040fe20000001808 */
[----:B------:R-:W3:Y:S07]  /*f1b0*/  LDSM.16.MT88.4 R8, [R225+0x2900] ;  /* 0x00290000e108783b */ /* 0x000eee0000004200 */
[-C--:B------:R-:W-:Y:S01]  /*f1c0*/  HMMA.16816.F32 R152, R192, R166.reuse, R12 ;  /* 0x000000a6c098723c */ /* 0x080fe2000000180c */
[----:B------:R-:W2:Y:S07]  /*f1d0*/  LDSM.16.MT88.4 R12, [R226+0x2900] ;  /* 0x00290000e20c783b */ /* 0x000eae0000004200 */
[C---:B------:R-:W-:Y:S01]  /*f1e0*/  HMMA.16816.F32 R156, R140.reuse, R166, R16 ;  /* 0x000000a68c9c723c */ /* 0x040fe20000001810 */
[----:B------:R-:W2:Y:S07]  /*f1f0*/  LDSM.16.MT88.4 R16, [R228+0x2900] ;  /* 0x00290000e410783b */ /* 0x000eae0000004200 */
[-C--:B-1----:R-:W-:Y:S01]  /*f200*/  HMMA.16816.F32 R160, R140, R172.reuse, R20 ;  /* 0x000000ac8ca0723c */ /* 0x082fe20000001814 */
[----:B------:R-:W1:Y:S07]  /*f210*/  LDSM.16.MT88.4 R20, [R227+0x2900] ;  /* 0x00290000e314783b */ /* 0x000e6e0000004200 */
[C---:B------:R-:W-:Y:S07]  /*f220*/  HMMA.16816.F32 R164, R192.reuse, R172, R24 ;  /* 0x000000acc0a4723c */ /* 0x040fee0000001818 */
[----:B------:R-:W-:Y:S02]  /*f230*/  MOV R26, R171 ;  /* 0x000000ab001a7202 */ /* 0x000fe40000000f00 */
[----:B------:R-:W-:Y:S03]  /*f240*/  MOV R24, R169 ;  /* 0x000000a900187202 */ /* 0x000fe60000000f00 */
[----:B------:R-:W-:Y:S02]  /*f250*/  MOV R25, R168 ;  /* 0x000000a800197202 */ /* 0x000fe40000000f00 */
[-C--:B------:R-:W-:Y:S01]  /*f260*/  HMMA.16816.F32 R168, R192, R174.reuse, R28 ;  /* 0x000000aec0a8723c */ /* 0x080fe2000000181c */
[----:B------:R-:W4:Y:S02]  /*f270*/  LDL.LU R29, [R1+0x18] ;  /* 0x00001800011d7983 */ /* 0x000f240000300800 */
[----:B------:R-:W-:Y:S02]  /*f280*/  MOV R27, R180 ;  /* 0x000000b4001b7202 */ /* 0x000fe40000000f00 */
[----:B------:R-:W4:Y:S02]  /*f290*/  LDL.LU R28, [R1+0x1c] ;  /* 0x00001c00011c7983 */ /* 0x000f240000300800 */
[----:B------:R-:W-:Y:S01]  /*f2a0*/  MOV R30, R179 ;  /* 0x000000b3001e7202 */ /* 0x000fe20000000f00 */
[C---:B------:R-:W-:Y:S01]  /*f2b0*/  HMMA.16816.F32 R172, R140.reuse, R174, R32 ;  /* 0x000000ae8cac723c */ /* 0x040fe20000001820 */
[----:B------:R-:W4:Y:S03]  /*f2c0*/  LDL.LU R34, [R1+0x14] ;  /* 0x0000140001227983 */ /* 0x000f260000300800 */
[----:B------:R-:W-:Y:S01]  /*f2d0*/  MOV R31, R178 ;  /* 0x000000b2001f7202 */ /* 0x000fe20000000f00 */
[----:B------:R-:W4:Y:S02]  /*f2e0*/  LDL R32, [R1+0x8] ;  /* 0x0000080001207983 */ /* 0x000f240000100800 */
[----:B------:R-:W-:Y:S02]  /*f2f0*/  MOV R35, R176 ;  /* 0x000000b000237202 */ /* 0x000fe40000000f00 */
[----:B------:R-:W-:Y:S02]  /*f300*/  MOV R33, R177 ;  /* 0x000000b100217202 */ /* 0x000fe40000000f00 */
[-C--:B------:R-:W-:Y:S08]  /*f310*/  HMMA.16816.F32 R176, R140, R188.reuse, R36 ;  /* 0x000000bc8cb0723c */ /* 0x080ff00000001824 */
[C---:B------:R-:W-:Y:S08]  /*f320*/  HMMA.16816.F32 R180, R192.reuse, R188, R40 ;  /* 0x000000bcc0b4723c */ /* 0x040ff00000001828 */
[-C--:B------:R-:W-:Y:S08]  /*f330*/  HMMA.16816.F32 R184, R192, R190.reuse, R44 ;  /* 0x000000bec0b8723c */ /* 0x080ff0000000182c */
[C---:B------:R-:W-:Y:S08]  /*f340*/  HMMA.16816.F32 R188, R140.reuse, R190, R48 ;  /* 0x000000be8cbc723c */ /* 0x040ff00000001830 */
[-C--:B--2---:R-:W-:Y:S08]  /*f350*/  HMMA.16816.F32 R52, R140, R4.reuse, R52 ;  /* 0x000000048c34723c */ /* 0x084ff00000001834 */
[C---:B------:R-:W-:Y:S07]  /*f360*/  HMMA.16816.F32 R56, R192.reuse, R4, R56 ;  /* 0x00000004c038723c */ /* 0x040fee0000001838 */
[----:B------:R-:W-:Y:S01]  /*f370*/  FADD.FTZ R5, R30, R134 ;  /* 0x000000861e057221 */ /* 0x000fe20000010000 */
[-C--:B------:R-:W-:Y:S04]  /*f380*/  HMMA.16816.F32 R60, R192, R6.reuse, R60 ;  /* 0x00000006c03c723c */ /* 0x080fe8000000183c */
[----:B------:R-:W-:Y:S04]  /*f390*/  FADD.FTZ R5, R25, R5 ;  /* 0x0000000519057221 */ /* 0x000fe80000010000 */
[C---:B------:R-:W-:Y:S08]  /*f3a0*/  HMMA.16816.F32 R64, R140.reuse, R6, R64 ;  /* 0x000000068c40723c */ /* 0x040ff00000001840 */
[-C--:B---3--:R-:W-:Y:S08]  /*f3b0*/  HMMA.16816.F32 R68, R140, R8.reuse, R68 ;  /* 0x000000088c44723c */ /* 0x088ff00000001844 */
[C---:B------:R-:W-:Y:S08]  /*f3c0*/  HMMA.16816.F32 R72, R192.reuse, R8, R72 ;  /* 0x00000008c048723c */ /* 0x040ff00000001848 */
[-C--:B------:R-:W-:Y:S08]  /*f3d0*/  HMMA.16816.F32 R76, R192, R10.reuse, R76 ;  /* 0x0000000ac04c723c */ /* 0x080ff0000000184c */
        /* <DEDUP_REMOVED lines=13> */
[----:B----4-:R-:W-:Y:S02]  /*f4b0*/  FFMA.FTZ R132, R132, R29, R35 ;  /* 0x0000001d84847223 */ /* 0x010fe40000010023 */
[----:B------:R-:W-:Y:S02]  /*f4c0*/  FFMA.FTZ R0, R0, R28, R206 ;  /* 0x0000001c00007223 */ /* 0x000fe400000100ce */
[----:B------:R-:W-:Y:S01]  /*f4d0*/  FADD.FTZ R4, R24, R132 ;  /* 0x0000008418047221 */ /* 0x000fe20000010000 */
[----:B------:R-:W-:Y:S03]  /*f4e0*/  MOV R132, R136 ;  /* 0x0000008800847202 */ /* 0x000fe60000000f00 */
[----:B------:R-:W-:Y:S02]  /*f4f0*/  FFMA.FTZ R133, R133, R34, R33 ;  /* 0x0000002285857223 */ /* 0x000fe40000010021 */
[----:B------:R-:W-:Y:S02]  /*f500*/  FADD.FTZ R0, R207, R0 ;  /* 0x00000000cf007221 */ /* 0x000fe40000010000 */
[----:B------:R-:W-:Y:S01]  /*f510*/  FADD.FTZ R8, R31, R133 ;  /* 0x000000851f087221 */ /* 0x000fe20000010000 */
[----:B------:R-:W-:Y:S01]  /*f520*/  ISETP.GT.AND P0, PT, R220, R32, PT ;  /* 0x00000020dc00720c */ /* 0x000fe20003f04270 */
        /* <DEDUP_REMOVED lines=36> */
[----:B------:R-:W-:Y:S01]  /*f770*/  STL [R1+0x10], R6 ;  /* 0x0000100601007387 */ /* 0x000fe20000100800 */
[----:B------:R-:W-:Y:S01]  /*f780*/  FADD.FTZ R0, R139, R4 ;  /* 0x000000048b007221 */ /* 0x000fe20000010000 */
[----:B------:R-:W-:Y:S01]  /*f790*/  MOV R139, R3 ;  /* 0x00000003008b7202 */ /* 0x000fe20000000f00 */
[----:B------:R-:W-:Y:S02]  /*f7a0*/  FADD.FTZ R4, R210, R5 ;  /* 0x00000005d2047221 */ /* 0x000fe40000010000 */
[----:B------:R-:W-:Y:S02]  /*f7b0*/  FADD.FTZ R2, R202, R2 ;  /* 0x00000002ca027221 */ /* 0x000fe40000010000 */
[----:B------:R-:W-:Y:S01]  /*f7c0*/  FADD.FTZ R0, R138, R0 ;  /* 0x000000008a007221 */ /* 0x000fe20000010000 */
[----:B------:R-:W-:Y:S01]  /*f7d0*/  STL [R1+0x14], R4 ;  /* 0x0000140401007387 */ /* 0x000fe20000100800 */
[----:B------:R-:W-:Y:S03]  /*f7e0*/  MOV R138, R135 ;  /* 0x00000087008a7202 */ /* 0x000fe60000000f00 */
[----:B------:R1:W-:Y:S04]  /*f7f0*/  STL [R1+0x18], R2 ;  /* 0x0000180201007387 */ /* 0x0003e80000100800 */
[----:B------:R2:W-:Y:S01]  /*f800*/  STL [R1+0x1c], R0 ;  /* 0x00001c0001007387 */ /* 0x0005e20000100800 */
[----:B-1----:R-:W-:Y:S01]  /*f810*/  MOV R2, R137 ;  /* 0x0000008900027202 */ /* 0x002fe20000000f00 */
[----:B------:R-:W-:-:S05]  /*f820*/  @P0 BRA `(.L_x_491) ;  /* 0xffffc96000000947 */ /* 0x000fca000383ffff */
.L_x_490:
[----:B--2---:R-:W2:Y:S02]  /*f830*/  LDL R0, [R1] ;  /* 0x0000000001007983 */ /* 0x004ea40000100800 */
[----:B--2---:R-:W-:-:S13]  /*f840*/  ISETP.GE.AND P0, PT, R242, R0, PT ;  /* 0x00000000f200720c */ /* 0x004fda0003f06270 */
[----:B------:R-:W-:Y:S05]  /*f850*/  @!P0 BRA `(.L_x_492) ;  /* 0x00004d1000008947 */ /* 0x000fea0003800000 */
[----:B-1----:R-:W2:Y:S04]  /*f860*/  LDL.64 R4, [R1+0x48] ;  /* 0x0000480001047983 */ /* 0x002ea80000100a00 */
[----:B------:R-:W3:Y:S01]  /*f870*/  LDL.64 R6, [R1+0x30] ;  /* 0x0000300001067983 */ /* 0x000ee20000100a00 */
[----:B------:R-:W-:Y:S01]  /*f880*/  IMAD.MOV.U32 R139, RZ, RZ, R3 ;  /* 0x000000ffff8b7224 */ /* 0x000fe200078e0003 */
[----:B------:R-:W-:Y:S02]  /*f890*/  ULDC.64 UR4, c[0x0][0x1e0] ;  /* 0x0000780000047ab9 */ /* 0x000fe40000000a00 */
[----:B------:R-:W-:Y:S02]  /*f8a0*/  USHF.L.U64.HI UR7, UR4, 0x5, UR5 ;  /* 0x0000000504077899 */ /* 0x000fe40008010205 */
[----:B------:R-:W-:-:S02]  /*f8b0*/  USHF.L.U32 UR16, UR4, 0x5, URZ ;  /* 0x0000000504107899 */ /* 0x000fc4000800063f */
[----:B------:R-:W-:Y:S02]  /*f8c0*/  UMOV UR13, 0x30 ;  /* 0x00000030000d7882 */ /* 0x000fe40000000000 */
[----:B------:R-:W-:Y:S01]  /*f8d0*/  ULDC.64 UR4, c[0x0][0x208] ;  /* 0x0000820000047ab9 */ /* 0x000fe20000000a00 */
[----:B------:R-:W-:Y:S01]  /*f8e0*/  IMAD.MOV.U32 R134, RZ, RZ, R136 ;  /* 0x000000ffff867224 */ /* 0x000fe200078e0088 */
[----:B------:R-:W-:Y:S01]  /*f8f0*/  UIADD3 UR12, UP1, UR12, 0x80, URZ ;  /* 0x000000800c0c7890 */ /* 0x000fe2000ff3e03f */
[----:B------:R-:W-:Y:S01]  /*f900*/  MOV R132, R137 ;  /* 0x0000008900847202 */ /* 0x000fe20000000f00 */
[----:B------:R-:W-:Y:S01]  /*f910*/  UIADD3 UR17, UP0, UR9, 0x80, URZ ;  /* 0x0000008009117890 */ /* 0x000fe2000ff1e03f */
[----:B------:R-:W-:Y:S01]  /*f920*/  MOV R138, R135 ;  /* 0x00000087008a7202 */ /* 0x000fe20000000f00 */
[----:B------:R-:W-:Y:S02]  /*f930*/  UIMAD.WIDE.U32 UR18, UR13, UR4, URZ ;  /* 0x000000040d1272a5 */ /* 0x000fe4000f8e003f */
[----:B------:R-:W-:-:S02]  /*f940*/  UIMAD UR5, UR13, UR5, URZ ;  /* 0x000000050d0572a4 */ /* 0x000fc4000f8e023f */
[----:B------:R-:W-:Y:S02]  /*f950*/  UIADD3.X UR8, URZ, UR8, URZ, UP1, !UPT ;  /* 0x000000083f087290 */ /* 0x000fe40008ffe43f */
[----:B------:R-:W-:Y:S02]  /*f960*/  UIADD3.X UR4, URZ, UR11, URZ, UP0, !UPT ;  /* 0x0000000b3f047290 */ /* 0x000fe400087fe43f */
[----:B------:R-:W-:Y:S01]  /*f970*/  UIADD3 UR5, UR19, UR5, URZ ;  /* 0x0000000513057290 */ /* 0x000fe2000fffe03f */
[----:B--2---:R-:W-:Y:S02]  /*f980*/  IADD3 R8, P0, R4, 0x40, RZ ;  /* 0x0000004004087810 */ /* 0x004fe40007f1e0ff */
[----:B------:R-:W-:Y:S01]  /*f990*/  MOV R2, R4 ;  /* 0x0000000400027202 */ /* 0x000fe20000000f00 */
[--C-:B---3--:R-:W-:Y:S02]  /*f9a0*/  IMAD.MOV.U32 R3, RZ, RZ, R7.reuse ;  /* 0x000000ffff037224 */ /* 0x108fe400078e0007 */
[----:B------:R-:W-:-:S05]  /*f9b0*/  IMAD.X R9, RZ, RZ, R7, P0 ;  /* 0x000000ffff097224 */ /* 0x000fca00000e0607 */
[----:B------:R1:W-:Y:S04]  /*f9c0*/  STL.64 [R1+0x28], R8 ;  /* 0x0000280801007387 */ /* 0x0003e80000100a00 */
[----:B------:R1:W-:Y:S02]  /*f9d0*/  STL.64 [R1+0x30], R2 ;  /* 0x0000300201007387 */ /* 0x0003e40000100a00 */
.L_x_509:
[----:B--2---:R-:W2:Y:S01]  /*f9e0*/  LDL.64 R42, [R1+0x28] ;  /* 0x00002800012a7983 */ /* 0x004ea20000100a00 */
[----:B------:R-:W-:Y:S04]  /*f9f0*/  DEPBAR.LE SB0, 0x0 ;  /* 0x000080000000791a */ /* 0x000fe80000000000 */
[----:B------:R-:W-:Y:S01]  /*fa00*/  SHF.R.S32.HI R40, RZ, 0x1f, R242 ;  /* 0x0000001fff287819 */ /* 0x000fe200000114f2 */
[----:B-1----:R-:W3:Y:S01]  /*fa10*/  LDL.64 R2, [R1+0x30] ;  /* 0x0000300001027983 */ /* 0x002ee20000100a00 */
[----:B------:R-:W-:Y:S04]  /*fa20*/  IMAD R0, R242, UR5, RZ ;  /* 0x00000005f2007c24 */ /* 0x000fe8000f8e02ff */
[----:B------:R-:W-:Y:S01]  /*fa30*/  IMAD R0, R40, UR18, R0 ;  /* 0x0000001228007c24 */ /* 0x000fe2000f8e0200 */
[----:B------:R-:W-:Y:S08]  /*fa40*/  BAR.SYNC.DEFER_BLOCKING 0x0 ;  /* 0x0000000000007b1d */ /* 0x000ff00000010000 */
[----:B-----5:R-:W-:Y:S08]  /*fa50*/  LDSM.16.M88.4 R48, [R231+0x6100] ;  /* 0x00610000e730783b */ /* 0x020ff00000000200 */
[----:B------:R-:W1:Y:S08]  /*fa60*/  LDSM.16.M88.4 R16, [R224+0x3100] ;  /* 0x00310000e010783b */ /* 0x000e700000000200 */
[----:B------:R-:W4:Y:S08]  /*fa70*/  LDSM.16.M88.4 R44, [R231+0x8100] ;  /* 0x00810000e72c783b */ /* 0x000f300000000200 */
[----:B------:R-:W4:Y:S08]  /*fa80*/  LDSM.16.M88.4 R32, [R224+0x3900] ;  /* 0x00390000e020783b */ /* 0x000f300000000200 */
[----:B------:R-:W3:Y:S04]  /*fa90*/  LDL R251, [R1] ;  /* 0x0000000001fb7983 */ /* 0x000ee80000100800 */
[----:B------:R-:W4:Y:S08]  /*faa0*/  LDSM.16.M88.4 R140, [R224+0x4100] ;  /* 0x00410000e08c783b */ /* 0x000f300000000200 */
[----:B------:R-:W3:Y:S01]  /*fab0*/  LDL.64 R248, [R1+0x38] ;  /* 0x0000380001f87983 */ /* 0x000ee20000100a00 */
[-C--:B-1----:R-:W-:Y:S05]  /*fac0*/  HMMA.16816.F32 R4, R48, R16.reuse, RZ ;  /* 0x000000103004723c */ /* 0x082fea00000018ff */
[----:B------:R-:W-:Y:S03]  /*fad0*/  LDSM.16.M88.4 R192, [R233+0x6100] ;  /* 0x00610000e9c0783b */ /* 0x000fe60000000200 */
[C---:B----4-:R-:W-:Y:S05]  /*fae0*/  HMMA.16816.F32 R8, R44.reuse, R16, RZ ;  /* 0x000000102c08723c */ /* 0x050fea00000018ff */
[----:B------:R-:W4:Y:S03]  /*faf0*/  LDL.64 R246, [R1+0x40] ;  /* 0x0000400001f67983 */ /* 0x000f260000100a00 */
[-C--:B------:R-:W-:Y:S03]  /*fb00*/  HMMA.16816.F32 R12, R44, R18.reuse, RZ ;  /* 0x000000122c0c723c */ /* 0x080fe600000018ff */
[----:B------:R-:W1:Y:S05]  /*fb10*/  LDSM.16.M88.4 R196, [R235] ;  /* 0x00000000ebc4783b */ /* 0x000e6a0000000200 */
[C---:B------:R-:W-:Y:S03]  /*fb20*/  HMMA.16816.F32 R16, R48.reuse, R18, RZ ;  /* 0x000000123010723c */ /* 0x040fe600000018ff */
[----:B------:R-:W4:Y:S04]  /*fb30*/  LDL R244, [R1+0x20] ;  /* 0x0000200001f47983 */ /* 0x000f280000100800 */
[----:B------:R-:W1:Y:S01]  /*fb40*/  LDSM.16.M88.4 R200, [R233+0x8100] ;  /* 0x00810000e9c8783b */ /* 0x000e620000000200 */
[-C--:B------:R-:W-:Y:S07]  /*fb50*/  HMMA.16816.F32 R20, R48, R32.reuse, RZ ;  /* 0x000000203014723c */ /* 0x080fee00000018ff */
[----:B------:R-:W1:Y:S01]  /*fb60*/  LDSM.16.M88.4 R204, [R241] ;  /* 0x00000000f1cc783b */ /* 0x000e620000000200 */
[C---:B------:R-:W-:Y:S07]  /*fb70*/  HMMA.16816.F32 R24, R44.reuse, R32, RZ ;  /* 0x000000202c18723c */ /* 0x040fee00000018ff */
[----:B------:R-:W1:Y:S01]  /*fb80*/  LDSM.16.M88.4 R208, [R240] ;  /* 0x00000000f0d0783b */ /* 0x000e620000000200 */
[-C--:B------:R-:W-:Y:S08]  /*fb90*/  HMMA.16816.F32 R28, R44, R34.reuse, RZ ;  /* 0x000000222c1c723c */ /* 0x080ff000000018ff */
[C---:B------:R-:W-:Y:S08]  /*fba0*/  HMMA.16816.F32 R32, R48.reuse, R34, RZ ;  /* 0x000000223020723c */ /* 0x040ff000000018ff */
[-C--:B------:R-:W-:Y:S01]  /*fbb0*/  HMMA.16816.F32 R36, R48, R140.reuse, RZ ;  /* 0x0000008c3024723c */ /* 0x080fe200000018ff */
[----:B--2---:R-:W-:Y:S07]  /*fbc0*/  IMAD.WIDE.U32 R212, R242, UR18, R42 ;  /* 0x00000012f2d47c25 */ /* 0x004fee000f8e002a */
[C---:B------:R-:W-:Y:S04]  /*fbd0*/  HMMA.16816.F32 R40, R44.reuse, R140, RZ ;  /* 0x0000008c2c28723c */ /* 0x040fe800000018ff */
[----:B------:R-:W-:Y:S01]  /*fbe0*/  LEA R214, P0, R212, c[0x0][0x1f8], 0x1 ;  /* 0x00007e00d4d67a11 */ /* 0x000fe200078008ff */
[----:B---3--:R-:W-:Y:S03]  /*fbf0*/  IMAD.WIDE.U32 R2, R242, UR18, R2 ;  /* 0x00000012f2027c25 */ /* 0x008fe6000f8e0002 */
[-C--:B------:R-:W-:Y:S04]  /*fc00*/  HMMA.16816.F32 R44, R44, R142.reuse, RZ ;  /* 0x0000008e2c2c723c */ /* 0x080fe800000018ff */
[----:B------:R-:W-:Y:S02]  /*fc10*/  LEA R136, P1, R2, c[0x0][0x1f8], 0x1 ;  /* 0x00007e0002887a11 */ /* 0x000fe400078208ff */
[----:B------:R-:W-:Y:S02]  /*fc20*/  IADD3 R3, R3, R0, RZ ;  /* 0x0000000003037210 */ /* 0x000fe40007ffe0ff */
[----:B------:R-:W-:Y:S01]  /*fc30*/  IADD3 R0, R0, R213, RZ ;  /* 0x000000d500007210 */ /* 0x000fe20007ffe0ff */
[----:B------:R-:W-:Y:S03]  /*fc40*/  HMMA.16816.F32 R48, R48, R142, RZ ;  /* 0x0000008e3030723c */ /* 0x000fe600000018ff */
[----:B------:R-:W-:Y:S02]  /*fc50*/  LEA.HI.X R137, R2, c[0x0][0x1fc], R3, 0x1, P1 ;  /* 0x00007f0002897a11 */ /* 0x000fe400008f0c03 */
[----:B------:R-:W-:Y:S03]  /*fc60*/  LEA.HI.X R215, R212, c[0x0][0x1fc], R0, 0x1, P0 ;  /* 0x00007f00d4d77a11 */ /* 0x000fe600000f0c00 */
[-C--:B-1----:R-:W-:Y:S01]  /*fc70*/  HMMA.16816.F32 R4, R192, R196.reuse, R4 ;  /* 0x000000c4c004723c */ /* 0x082fe20000001804 */
[----:B------:R-:W-:Y:S01]  /*fc80*/  @!PT LDS RZ, [RZ] ;  /* 0x00000000fffff984 */ /* 0x000fe20000000800 */
[----:B------:R-:W-:Y:S01]  /*fc90*/  @!PT LDS RZ, [RZ] ;  /* 0x00000000fffff984 */ /* 0x000fe20000000800 */
[----:B------:R-:W-:Y:S01]  /*fca0*/  @!PT LDS RZ, [RZ] ;  /* 0x00000000fffff984 */ /* 0x000fe20000000800 */
[----:B------:R1:W-:Y:S04]  /*fcb0*/  LDGSTS.E.BYPASS.LTC128B.128 [R243+0x100], [R136.64], !P4 ;  /* 0x0010000088f37fae */ /* 0x0003e8000e101d4e */
[----:B------:R-:W-:Y:S03]  /*fcc0*/  IADD3 R2, P0, R136, UR9, RZ ;  /* 0x0000000988027c10 */ /* 0x000fe6000ff1e0ff */
[C---:B------:R-:W-:Y:S01]  /*fcd0*/  HMMA.16816.F32 R8, R200.reuse, R196, R8 ;  /* 0x000000c4c808723c */ /* 0x040fe20000001808 */
[----:B------:R2:W-:Y:S03]  /*fce0*/  LDGSTS.E.BYPASS.LTC128B.128 [R243+0x1900], [R214.64], !P3 ;  /* 0x01900000d6f37fae */ /* 0x0005e6000d901d4e */
[----:B------:R-:W-:Y:S02]  /*fcf0*/  IADD3.X R3, R137, UR11, RZ, P0, !PT ;  /* 0x0000000b89037c10 */ /* 0x000fe400087fe4ff */
[C---:B------:R-:W-:Y:S02]  /*fd00*/  IADD3 R140, P1, R2.reuse, UR9, RZ ;  /* 0x00000009028c7c10 */ /* 0x040fe4000ff3e0ff */
[-C--:B------:R-:W-:Y:S01]  /*fd10*/  HMMA.16816.F32 R12, R200, R198.reuse, R12 ;  /* 0x000000c6c80c723c */ /* 0x080fe2000000180c */
[----:B------:R3:W-:Y:S03]  /*fd20*/  LDGSTS.E.BYPASS.LTC128B.128 [R243+0x900], [R2.64], !P4 ;  /* 0x0090000002f37fae */ /* 0x0007e6000e101d4e */
[C---:B------:R-:W-:Y:S02]  /*fd30*/  IADD3.X R141, R3.reuse, UR11, RZ, P1, !PT ;  /* 0x0000000b038d7c10 */ /* 0x040fe40008ffe4ff */
[----:B------:R-:W-:Y:S02]  /*fd40*/  PLOP3.LUT P1, PT, PT, PT, UP3, 0x80, 0x0 ;  /* 0x000000000000781c */ /* 0x000fe40003f2f038 */
[C---:B------:R-:W-:Y:S01]  /*fd50*/  HMMA.16816.F32 R16, R192.reuse, R198, R16 ;  /* 0x000000c6c010723c */ /* 0x040fe20000001810 */
[----:B------:R3:W-:Y:S03]  /*fd60*/  LDGSTS.E.BYPASS.LTC128B.128 [R243+0x2100], [R2.64+0x80], !P3 ;  /* 0x0210008002f37fae */ /* 0x0007e6000d901d4e */
[----:B-1----:R-:W-:Y:S04]  /*fd70*/  IADD3 R136, P0, R2, UR17, RZ ;  /* 0x0000001102887c10 */ /* 0x002fe8000ff1e0ff */
[-C--:B------:R-:W-:Y:S01]  /*fd80*/  HMMA.16816.F32 R20, R192, R204.reuse, R20 ;  /* 0x000000ccc014723c */ /* 0x080fe20000001814 */
[----:B------:R1:W-:Y:S03]  /*fd90*/  LDGSTS.E.BYPASS.LTC128B.128 [R243+0x1100], [R140.64], !P4 ;  /* 0x011000008cf37fae */ /* 0x0003e6000e101d4e */
[----:B------:R-:W-:Y:S02]  /*fda0*/  IADD3.X R137, R3, UR4, RZ, P0, !PT ;  /* 0x0000000403897c10 */ /* 0x000fe400087fe4ff */
[----:B------:R-:W-:Y:S02]  /*fdb0*/  PLOP3.LUT P0, PT, PT, PT, UP3, 0x80, 0x0 ;  /* 0x000000000000781c */ /* 0x000fe40003f0f038 */
[C---:B------:R-:W-:Y:S01]  /*fdc0*/  HMMA.16816.F32 R24, R200.reuse, R204, R24 ;  /* 0x000000ccc818723c */ /* 0x040fe20000001818 */
[----:B------:R4:W-:Y:S03]  /*fdd0*/  LDGSTS.E.BYPASS.LTC128B.128 [R243+0x2900], [R136.64], !P3 ;  /* 0x0290000088f37fae */ /* 0x0009e6000d901d4e */
[C---:B------:R-:W-:Y:S04]  /*fde0*/  ISETP.GT.AND P6, PT, R242.reuse, R251, PT ;  /* 0x000000fbf200720c */ /* 0x040fe80003fc4270 */
[-C--:B------:R-:W-:Y:S01]  /*fdf0*/  HMMA.16816.F32 R28, R200, R206.reuse, R28 ;  /* 0x000000cec81c723c */ /* 0x080fe2000000181c */
[----:B--2---:R-:W-:Y:S07]  /*fe00*/  LDSM.16.M88.4 R212, [R230+0x3100] ;  /* 0x00310000e6d4783b */ /* 0x004fee0000000200 */
[C---:B------:R-:W-:Y:S01]  /*fe10*/  HMMA.16816.F32 R32, R192.reuse, R206, R32 ;  /* 0x000000cec020723c */ /* 0x040fe20000001820 */
[----:B------:R-:W0:Y:S03]  /*fe20*/  LDGDEPBAR ;  /* 0x00000000000079af */ /* 0x000e260000000000 */
[----:B------:R-:W-:Y:S02]  /*fe30*/  @P6 IADD3 R0, R242, -0x1, RZ ;  /* 0xfffffffff2006810 */ /* 0x000fe40007ffe0ff */
[----:B---3--:R-:W-:Y:S02]  /*fe40*/  @P6 MOV R3, R249 ;  /* 0x000000f900036202 */ /* 0x008fe40000000f00 */
[-C--:B------:R-:W-:Y:S01]  /*fe50*/  HMMA.16816.F32 R36, R192, R208.reuse, R36 ;  /* 0x000000d0c024723c */ /* 0x080fe20000001824 */
[----:B-1----:R-:W1:Y:S03]  /*fe60*/  LDSM.16.M88.4 R140, [R232+0x6100] ;  /* 0x00610000e88c783b */ /* 0x002e660000000200 */
[----:B------:R-:W-:Y:S04]  /*fe70*/  @P6 SHF.R.S32.HI R2, RZ, 0x1f, R0 ;  /* 0x0000001fff026819 */ /* 0x000fe80000011400 */
[C---:B------:R-:W-:Y:S01]  /*fe80*/  HMMA.16816.F32 R40, R200.reuse, R208, R40 ;  /* 0x000000d0c828723c */ /* 0x040fe20000001828 */
[----:B------:R-:W2:Y:S03]  /*fe90*/  LDSM.16.M88.4 R216, [R232+0x8100] ;  /* 0x00810000e8d8783b */ /* 0x000ea60000000200 */
[----:B------:R-:W-:Y:S04]  /*fea0*/  @P6 IMAD R2, R2, c[0x0][0x1e0], RZ ;  /* 0x0000780002026a24 */ /* 0x000fe800078e02ff */
[-C--:B------:R-:W-:Y:S01]  /*feb0*/  HMMA.16816.F32 R44, R200, R210.reuse, R44 ;  /* 0x000000d2c82c723c */ /* 0x080fe2000000182c */
[----:B------:R-:W3:Y:S03]  /*fec0*/  LDSM.16.M88.4 R220, [R230+0x3900] ;  /* 0x00390000e6dc783b */ /* 0x000ee60000000200 */
[----:B------:R-:W-:Y:S04]  /*fed0*/  @P6 IMAD R2, R0, c[0x0][0x1e4], R2 ;  /* 0x0000790000026a24 */ /* 0x000fe800078e0202 */
[----:B------:R-:W-:Y:S01]  /*fee0*/  HMMA.16816.F32 R48, R192, R210, R48 ;  /* 0x000000d2c030723c */ /* 0x000fe20000001830 */
[----:B------:R-:W3:Y:S08]  /*fef0*/  LDSM.16.M88.4 R196, [R230+0x4100] ;  /* 0x00410000e6c4783b */ /* 0x000ef00000000200 */
[----:B------:R-:W-:Y:S01]  /*ff00*/  LDSM.16.M88.4 R200, [R234+0x6100] ;  /* 0x00610000eac8783b */ /* 0x000fe20000000200 */
[-C--:B-1----:R-:W-:Y:S07]  /*ff10*/  HMMA.16816.F32 R4, R140, R212.reuse, R4 ;  /* 0x000000d48c04723c */ /* 0x082fee0000001804 */
[----:B------:R-:W1:Y:S01]  /*ff20*/  LDSM.16.M88.4 R204, [R229] ;  /* 0x00000000e5cc783b */ /* 0x000e620000000200 */
[C---:B--2---:R-:W-:Y:S07]  /*ff30*/  HMMA.16816.F32 R8, R216.reuse, R212, R8 ;  /* 0x000000d4d808723c */ /* 0x044fee0000001808 */
[----:B------:R-:W2:Y:S01]  /*ff40*/  LDSM.16.M88.4 R192, [R234+0x8100] ;  /* 0x00810000eac0783b */ /* 0x000ea20000000200 */
[-C--:B------:R-:W-:Y:S07]  /*ff50*/  HMMA.16816.F32 R12, R216, R214.reuse, R12 ;  /* 0x000000d6d80c723c */ /* 0x080fee000000180c */
[----:B------:R-:W1:Y:S01]  /*ff60*/  LDSM.16.M88.4 R208, [R229+0x800] ;  /* 0x00080000e5d0783b */ /* 0x000e620000000200 */
[C---:B------:R-:W-:Y:S07]  /*ff70*/  HMMA.16816.F32 R16, R140.reuse, R214, R16 ;  /* 0x000000d68c10723c */ /* 0x040fee0000001810 */
[----:B------:R-:W1:Y:S01]  /*ff80*/  LDSM.16.M88.4 R212, [R229+0x1000] ;  /* 0x00100000e5d4783b */ /* 0x000e620000000200 */
        /* <DEDUP_REMOVED lines=16> */
[----:B------:R-:W-:Y:S07]  /*10090*/  LDSM.16.M88.4 R204, [R239] ;  /* 0x00000000efcc783b */ /* 0x000fee0000000200 */
[-C--:B------:R-:W-:Y:S08]  /*100a0*/  HMMA.16816.F32 R20, R200, R208.reuse, R20 ;  /* 0x000000d0c814723c */ /* 0x080ff00000001814 */
[C---:B------:R-:W-:Y:S08]  /*100b0*/  HMMA.16816.F32 R24, R192.reuse, R208, R24 ;  /* 0x000000d0c018723c */ /* 0x040ff00000001818 */
[-C--:B------:R-:W-:Y:S08]  /*100c0*/  HMMA.16816.F32 R28, R192, R210.reuse, R28 ;  /* 0x000000d2c01c723c */ /* 0x080ff0000000181c */
[C---:B------:R-:W-:Y:S01]  /*100d0*/  HMMA.16816.F32 R32, R200.reuse, R210, R32 ;  /* 0x000000d2c820723c */ /* 0x040fe20000001820 */
[----:B------:R-:W-:Y:S07]  /*100e0*/  LDSM.16.M88.4 R208, [R233+0xc100] ;  /* 0x00c10000e9d0783b */ /* 0x000fee0000000200 */
[-C--:B------:R-:W-:Y:S08]  /*100f0*/  HMMA.16816.F32 R36, R200, R212.reuse, R36 ;  /* 0x000000d4c824723c */ /* 0x080ff00000001824 */
[C---:B------:R-:W-:Y:S08]  /*10100*/  HMMA.16816.F32 R40, R192.reuse, R212, R40 ;  /* 0x000000d4c028723c */ /* 0x040ff00000001828 */
[-C--:B------:R-:W-:Y:S01]  /*10110*/  HMMA.16816.F32 R44, R192, R214.reuse, R44 ;  /* 0x000000d6c02c723c */ /* 0x080fe2000000182c */
[----:B------:R-:W2:Y:S07]  /*10120*/  LDSM.16.M88.4 R192, [R224+0x5900] ;  /* 0x00590000e0c0783b */ /* 0x000eae0000000200 */
[----:B------:R-:W-:Y:S01]  /*10130*/  HMMA.16816.F32 R48, R200, R214, R48 ;  /* 0x000000d6c830723c */ /* 0x000fe20000001830 */
[----:B------:R-:W3:Y:S07]  /*10140*/  LDSM.16.M88.4 R200, [R233+0xa100] ;  /* 0x00a10000e9c8783b */ /* 0x000eee0000000200 */
[-C--:B-1----:R-:W-:Y:S01]  /*10150*/  HMMA.16816.F32 R4, R140, R196.reuse, R4 ;  /* 0x000000c48c04723c */ /* 0x082fe20000001804 */
[----:B------:R-:W-:Y:S07]  /*10160*/  LDSM.16.M88.4 R212, [R237] ;  /* 0x00000000edd4783b */ /* 0x000fee0000000200 */
[C---:B------:R-:W-:Y:S08]  /*10170*/  HMMA.16816.F32 R8, R216.reuse, R196, R8 ;  /* 0x000000c4d808723c */ /* 0x040ff00000001808 */
[-C--:B------:R-:W-:Y:S08]  /*10180*/  HMMA.16816.F32 R12, R216, R198.reuse, R12 ;  /* 0x000000c6d80c723c */ /* 0x080ff0000000180c */
[C---:B------:R-:W-:Y:S01]  /*10190*/  HMMA.16816.F32 R16, R140.reuse, R198, R16 ;  /* 0x000000c68c10723c */ /* 0x040fe20000001810 */
[----:B------:R-:W1:Y:S07]  /*101a0*/  LDSM.16.M88.4 R196, [R238] ;  /* 0x00000000eec4783b */ /* 0x000e6e0000000200 */
        /* <DEDUP_REMOVED lines=8> */
[----:B------:R-:W-:Y:S07]  /*10230*/  LDSM.16.M88.4 R216, [R230+0x5900] ;  /* 0x00590000e6d8783b */ /* 0x000fee0000000200 */
[----:B------:R-:W-:Y:S01]  /*10240*/  HMMA.16816.F32 R48, R140, R194, R48 ;  /* 0x000000c28c30723c */ /* 0x000fe20000001830 */
[----:B------:R-:W-:Y:S07]  /*10250*/  LDSM.16.M88.4 R140, [R232+0xa100] ;  /* 0x00a10000e88c783b */ /* 0x000fee0000000200 */
[-C--:B---3--:R-:W-:Y:S01]  /*10260*/  HMMA.16816.F32 R4, R200, R204.reuse, R4 ;  /* 0x000000ccc804723c */ /* 0x088fe20000001804 */
[----:B------:R-:W2:Y:S07]  /*10270*/  LDSM.16.M88.4 R192, [R230+0x4900] ;  /* 0x00490000e6c0783b */ /* 0x000eae0000000200 */
        /* <DEDUP_REMOVED lines=14> */
[----:B------:R-:W3:Y:S07]  /*10360*/  LDSM.16.M88.4 R200, [R236+0xc100] ;  /* 0x00c10000ecc8783b */ /* 0x000eee0000000200 */
[-C--:B--2---:R-:W-:Y:S08]  /*10370*/  HMMA.16816.F32 R4, R140, R192.reuse, R4 ;  /* 0x000000c08c04723c */ /* 0x084ff00000001804 */
[C---:B-1----:R-:W-:Y:S08]  /*10380*/  HMMA.16816.F32 R8, R196.reuse, R192, R8 ;  /* 0x000000c0c408723c */ /* 0x042ff00000001808 */
        /* <DEDUP_REMOVED lines=9> */
[----:B------:R-:W-:Y:S08]  /*10420*/  HMMA.16816.F32 R48, R140, R218, R48 ;  /* 0x000000da8c30723c */ /* 0x000ff00000001830 */
[-C--:B---3--:R-:W-:Y:S08]  /*10430*/  HMMA.16816.F32 R4, R208, R220.reuse, R4 ;  /* 0x000000dcd004723c */ /* 0x088ff00000001804 */
        /* <DEDUP_REMOVED lines=15> */
[----:B------:R3:W1:Y:S01]  /*10530*/  MUFU.TANH R213, R12 ;  /* 0x0000000c00d57308 */ /* 0x0006620000002400 */
[----:B------:R-:W-:Y:S02]  /*10540*/  FMUL.FTZ R16, R16, c[0x0][0x320] ;  /* 0x0000c80010107a20 */ /* 0x000fe40000410000 */
[----:B------:R-:W-:Y:S02]  /*10550*/  FMUL.FTZ R17, R17, c[0x0][0x320] ;  /* 0x0000c80011117a20 */ /* 0x000fe40000410000 */
[----:B------:R-:W-:Y:S02]  /*10560*/  FMUL.FTZ R18, R18, c[0x0][0x320] ;  /* 0x0000c80012127a20 */ /* 0x000fe40000410000 */
[----:B------:R-:W-:Y:S02]  /*10570*/  FMUL.FTZ R19, R19, c[0x0][0x320] ;  /* 0x0000c80013137a20 */ /* 0x000fe40000410000 */
[----:B------:R-:W-:Y:S01]  /*10580*/  FMUL.FTZ R13, R13, c[0x0][0x320] ;  /* 0x0000c8000d0d7a20 */ /* 0x000fe20000410000 */
[----:B------:R-:W1:Y:S01]  /*10590*/  MUFU.TANH R215, R6 ;  /* 0x0000000600d77308 */ /* 0x000e620000002400 */
[----:B------:R-:W-:Y:S09]  /*105a0*/  FMUL.FTZ R14, R14, c[0x0][0x320] ;  /* 0x0000c8000e0e7a20 */ /* 0x000ff20000410000 */
[----:B------:R1:W1:Y:S01]  /*105b0*/  MUFU.TANH R199, R7 ;  /* 0x0000000700c77308 */ /* 0x0002620000002400 */
[----:B---3--:R-:W3:Y:S09]  /*105c0*/  LDL R12, [R1+0xc] ;  /* 0x00000c00010c7983 */ /* 0x008ef20000100800 */
[----:B------:R-:W2:Y:S10]  /*105d0*/  MUFU.TANH R219, R8 ;  /* 0x0000000800db7308 */ /* 0x000eb40000002400 */
[----:B------:R-:W2:Y:S01]  /*105e0*/  MUFU.TANH R216, R9 ;  /* 0x0000000900d87308 */ /* 0x000ea20000002400 */
[----:B-1----:R-:W1:Y:S09]  /*105f0*/  LDSM.16.M88.4 R4, [R229+0x2000] ;  /* 0x00200000e504783b */ /* 0x002e720000000200 */
[----:B------:R-:W1:Y:S10]  /*10600*/  MUFU.TANH R221, R10 ;  /* 0x0000000a00dd7308 */ /* 0x000e740000002400 */
[----:B------:R1:W1:Y:S10]  /*10610*/  MUFU.TANH R220, R11 ;  /* 0x0000000b00dc7308 */ /* 0x0002740000002400 */
[----:B------:R-:W2:Y:S10]  /*10620*/  MUFU.TANH R217, R15 ;  /* 0x0000000f00d97308 */ /* 0x000eb40000002400 */
[----:B------:R-:W2:Y:S01]  /*10630*/  MUFU.TANH R140, R16 ;  /* 0x00000010008c7308 */ /* 0x000ea20000002400 */
[----:B-1----:R-:W1:Y:S01]  /*10640*/  LDSM.16.M88.4 R8, [R229+0x2800] ;  /* 0x00280000e508783b */ /* 0x002e620000000200 */
[----:B------:R-:W-:Y:S04]  /*10650*/  DEPBAR.LE SB0, 0x0 ;  /* 0x000080000000791a */ /* 0x000fe80000000000 */
[-C--:B------:R-:W-:Y:S04]  /*10660*/  HMMA.16816.F32 R20, R208, R4.reuse, R20 ;  /* 0x00000004d014723c */ /* 0x080fe80000001814 */
[----:B----4-:R-:W4:Y:S01]  /*10670*/  MUFU.TANH R136, R17 ;  /* 0x0000001100887308 */ /* 0x010f220000002400 */
[----:B------:R-:W-:Y:S03]  /*10680*/  BAR.SYNC.DEFER_BLOCKING 0x0 ;  /* 0x0000000000007b1d */ /* 0x000fe60000010000 */
[C---:B------:R-:W-:Y:S06]  /*10690*/  HMMA.16816.F32 R24, R200.reuse, R4, R24 ;  /* 0x00000004c818723c */ /* 0x040fec0000001818 */
[----:B------:R-:W1:Y:S01]  /*106a0*/  MUFU.TANH R195, R18 ;  /* 0x0000001200c37308 */ /* 0x000e620000002400 */
[----:B------:R-:W-:Y:S01]  /*106b0*/  @P6 IMAD.WIDE.U32 R4, R0, c[0x0][0x1e0], RZ ;  /* 0x0000780000046a25 */ /* 0x000fe200078e00ff */
[-C--:B------:R-:W-:Y:S04]  /*106c0*/  HMMA.16816.F32 R28, R200, R6.reuse, R28 ;  /* 0x00000006c81c723c */ /* 0x080fe8000000181c */
[----:B------:R-:W-:Y:S04]  /*106d0*/  @P6 IADD3 R0, R5, R2, RZ ;  /* 0x0000000205006210 */ /* 0x000fe80007ffe0ff */
[----:B------:R-:W2:Y:S01]  /*106e0*/  MUFU.TANH R194, R19 ;  /* 0x0000001300c27308 */ /* 0x000ea20000002400 */
[----:B------:R-:W-:Y:S01]  /*106f0*/  @P6 MOV R2, R246 ;  /* 0x000000f600026202 */ /* 0x000fe20000000f00 */
[C---:B------:R-:W-:Y:S04]  /*10700*/  HMMA.16816.F32 R32, R208.reuse, R6, R32 ;  /* 0x00000006d020723c */ /* 0x040fe80000001820 */
[----:B------:R-:W-:Y:S04]  /*10710*/  @P6 IMAD.WIDE.U32 R2, R4, 0x30, R2 ;  /* 0x0000003004026825 */ /* 0x000fe800078e0002 */
[----:B------:R-:W2:Y:S01]  /*10720*/  MUFU.TANH R212, R13 ;  /* 0x0000000d00d47308 */ /* 0x000ea20000002400 */
[----:B------:R-:W-:Y:S03]  /*10730*/  @P1 IMAD.HI.U32 R4, R244, c[0x0][0x2c8], RZ ;  /* 0x0000b200f4041a27 */ /* 0x000fe600078e00ff */
[----:B------:R-:W-:Y:S01]  /*10740*/  MOV R6, R244 ;  /* 0x000000f400067202 */ /* 0x000fe20000000f00 */
[-C--:B-1----:R-:W-:Y:S03]  /*10750*/  HMMA.16816.F32 R36, R208, R8.reuse, R36 ;  /* 0x00000008d024723c */ /* 0x082fe60000001824 */
[----:B------:R-:W-:Y:S01]  /*10760*/  @P0 SHF.R.U32.HI R6, RZ, c[0x0][0x2cc], R4 ;  /* 0x0000b300ff060a19 */ /* 0x000fe20000011604 */
[----:B------:R-:W-:Y:S01]  /*10770*/  @P6 IMAD R0, R0, 0x30, RZ ;  /* 0x0000003000006824 */ /* 0x000fe200078e02ff */
[----:B------:R-:W1:Y:S01]  /*10780*/  MUFU.TANH R218, R14 ;  /* 0x0000000e00da7308 */ /* 0x000e620000002400 */
[----:B------:R-:W-:Y:S02]  /*10790*/  FMUL.FTZ R20, R20, c[0x0][0x320] ;  /* 0x0000c80014147a20 */ /* 0x000fe40000410000 */
[C---:B------:R-:W-:Y:S04]  /*107a0*/  HMMA.16816.F32 R40, R200.reuse, R8, R40 ;  /* 0x00000008c828723c */ /* 0x040fe80000001828 */
[----:B------:R-:W-:Y:S01]  /*107b0*/  @P6 IADD3 R0, R3, R0, RZ ;  /* 0x0000000003006210 */ /* 0x000fe20007ffe0ff */
[----:B------:R-:W-:Y:S01]  /*107c0*/  FMUL.FTZ R21, R21, c[0x0][0x320] ;  /* 0x0000c80015157a20 */ /* 0x000fe20000410000 */
[----:B------:R-:W-:Y:S01]  /*107d0*/  @P6 SHF.L.U32 R3, R2, 0x1, RZ ;  /* 0x0000000102036819 */ /* 0x000fe200000006ff */
[----:B------:R-:W-:Y:S01]  /*107e0*/  FMUL.FTZ R22, R22, c[0x0][0x320] ;  /* 0x0000c80016167a20 */ /* 0x000fe20000410000 */
[----:B------:R1:W1:Y:S01]  /*107f0*/  MUFU.TANH R135, R20 ;  /* 0x0000001400877308 */ /* 0x0002620000002400 */
[----:B------:R-:W-:Y:S01]  /*10800*/  @P6 SHF.L.U64.HI R0, R2, 0x1, R0 ;  /* 0x0000000102006819 */ /* 0x000fe20000010200 */
[-C--:B------:R-:W-:Y:S03]  /*10810*/  HMMA.16816.F32 R44, R200, R10.reuse, R44 ;  /* 0x0000000ac82c723c */ /* 0x080fe6000000182c */
[C---:B------:R-:W-:Y:S01]  /*10820*/  @P6 IADD3 R2, P5, R3.reuse, c[0x0][0x1c8], RZ ;  /* 0x0000720003026a10 */ /* 0x040fe20007fbe0ff */
[----:B------:R-:W-:Y:S01]  /*10830*/  FMUL.FTZ R26, R26, c[0x0][0x320] ;  /* 0x0000c8001a1a7a20 */ /* 0x000fe20000410000 */
[----:B------:R-:W-:Y:S01]  /*10840*/  @P6 IADD3 R8, P2, R3, 0x80, RZ ;  /* 0x0000008003086810 */ /* 0x000fe20007f5e0ff */
[----:B------:R-:W-:Y:S01]  /*10850*/  FMUL.FTZ R28, R28, c[0x0][0x320] ;  /* 0x0000c8001c1c7a20 */ /* 0x000fe20000410000 */
[----:B------:R-:W-:Y:S01]  /*10860*/  @P6 IADD3.X R3, R0, c[0x0][0x1cc], RZ, P5, !PT ;  /* 0x0000730000036a10 */ /* 0x000fe20002ffe4ff */
[----:B------:R2:W2:Y:S01]  /*10870*/  MUFU.TANH R133, R21 ;  /* 0x0000001500857308 */ /* 0x0004a20000002400 */
[----:B------:R-:W-:Y:S01]  /*10880*/  @P6 IADD3 R8, P1, R8, c[0x0][0x1c8], RZ ;  /* 0x0000720008086a10 */ /* 0x000fe20007f3e0ff */
[----:B------:R-:W-:Y:S02]  /*10890*/  HMMA.16816.F32 R48, R208, R10, R48 ;  /* 0x0000000ad030723c */ /* 0x000fe40000001830 */
[----:B------:R-:W-:Y:S01]  /*108a0*/  @!PT LDS RZ, [RZ] ;  /* 0x00000000fffff984 */ /* 0x000fe20000000800 */
[----:B------:R-:W-:Y:S01]  /*108b0*/  @!PT LDS RZ, [RZ] ;  /* 0x00000000fffff984 */ /* 0x000fe20000000800 */
[----:B------:R-:W-:Y:S01]  /*108c0*/  @!PT LDS RZ, [RZ] ;  /* 0x00000000fffff984 */ /* 0x000fe20000000800 */
[----:B------:R4:W-:Y:S02]  /*108d0*/  @P6 LDGSTS.E.BYPASS.LTC128B.128 [R243+0x3100], [R2.64], !P4 ;  /* 0x0310000002f36fae */ /* 0x0009e4000e101d4e */
[----:B------:R-:W-:Y:S01]  /*108e0*/  @P6 IADD3.X R9, RZ, c[0x0][0x1cc], R0, P1, P2 ;  /* 0x00007300ff096a10 */ /* 0x000fe20000fe4400 */
[----:B------:R-:W-:Y:S01]  /*108f0*/  FMUL.FTZ R29, R29, c[0x0][0x320] ;  /* 0x0000c8001d1d7a20 */ /* 0x000fe20000410000 */
[----:B------:R-:W-:Y:S01]  /*10900*/  @P6 IADD3 R4, P0, R2, UR16, RZ ;  /* 0x0000001002046c10 */ /* 0x000fe2000ff1e0ff */
[----:B------:R-:W-:Y:S01]  /*10910*/  FMUL.FTZ R30, R30, c[0x0][0x320] ;  /* 0x0000c8001e1e7a20 */ /* 0x000fe20000410000 */
[----:B------:R4:W3:Y:S01]  /*10920*/  MUFU.TANH R143, R22 ;  /* 0x00000016008f7308 */ /* 0x0008e20000002400 */
[----:B------:R-:W-:Y:S01]  /*10930*/  FMUL.FTZ R31, R31, c[0x0][0x320] ;  /* 0x0000c8001f1f7a20 */ /* 0x000fe20000410000 */
[----:B------:R4:W-:Y:S02]  /*10940*/  @P6 LDGSTS.E.BYPASS.LTC128B.128 [R243+0x4900], [R8.64], !P3 ;  /* 0x0490000008f36fae */ /* 0x0009e4000d901d4e */
[----:B------:R-:W-:Y:S01]  /*10950*/  @P6 IADD3.X R5, R3, UR7, RZ, P0, !PT ;  /* 0x0000000703056c10 */ /* 0x000fe200087fe4ff */
[----:B-1----:R-:W-:Y:S01]  /*10960*/  FMUL.FTZ R20, R36, c[0x0][0x320] ;  /* 0x0000c80024147a20 */ /* 0x002fe20000410000 */
[----:B------:R-:W-:Y:S01]  /*10970*/  @P6 IADD3 R10, P1, R4, UR16, RZ ;  /* 0x00000010040a6c10 */ /* 0x000fe2000ff3e0ff */
[----:B------:R-:W-:Y:S02]  /*10980*/  FMUL.FTZ R18, R37, c[0x0][0x320] ;  /* 0x0000c80025127a20 */ /* 0x000fe40000410000 */
[----:B------:R-:W-:Y:S01]  /*10990*/  FMUL.FTZ R42, R42, c[0x0][0x320] ;  /* 0x0000c8002a2a7a20 */ /* 0x000fe20000410000 */
[----:B------:R1:W1:Y:S01]  /*109a0*/  MUFU.TANH R207, R26 ;  /* 0x0000001a00cf7308 */ /* 0x0002620000002400 */
[----:B------:R1:W-:Y:S01]  /*109b0*/  @P6 LDGSTS.E.BYPASS.LTC128B.128 [R243+0x3900], [R4.64], !P4 ;  /* 0x0390000004f36fae */ /* 0x0003e2000e101d4e */
[----:B------:R-:W-:Y:S01]  /*109c0*/  @P6 IADD3.X R11, R5, UR7, RZ, P1, !PT ;  /* 0x00000007050b6c10 */ /* 0x000fe20008ffe4ff */
[----:B------:R-:W-:Y:S02]  /*109d0*/  FMUL.FTZ R43, R43, c[0x0][0x320] ;  /* 0x0000c8002b2b7a20 */ /* 0x000fe40000410000 */
[----:B--2---:R-:W-:Y:S02]  /*109e0*/  FMUL.FTZ R21, R33, c[0x0][0x320] ;  /* 0x0000c80021157a20 */ /* 0x004fe40000410000 */
[----:B------:R-:W-:Y:S02]  /*109f0*/  FMUL.FTZ R33, R34, c[0x0][0x320] ;  /* 0x0000c80022217a20 */ /* 0x000fe40000410000 */
[----:B------:R2:W-:Y:S01]  /*10a00*/  @P6 LDGSTS.E.BYPASS.LTC128B.128 [R243+0x5100], [R4.64+0x80], !P3 ;  /* 0x0510008004f36fae */ /* 0x0005e2000d901d4e */
[----:B------:R2:W2:Y:S01]  /*10a10*/  MUFU.TANH R141, R28 ;  /* 0x0000001c008d7308 */ /* 0x0004a20000002400 */
[----:B------:R-:W-:Y:S02]  /*10a20*/  FMUL.FTZ R34, R40, c[0x0][0x320] ;  /* 0x0000c80028227a20 */ /* 0x000fe40000410000 */
[----:B------:R-:W-:Y:S02]  /*10a30*/  FMUL.FTZ R46, R46, c[0x0][0x320] ;  /* 0x0000c8002e2e7a20 */ /* 0x000fe40000410000 */
[----:B----4-:R-:W-:Y:S02]  /*10a40*/  FMUL.FTZ R22, R32, c[0x0][0x320] ;  /* 0x0000c80020167a20 */ /* 0x010fe40000410000 */
[----:B------:R4:W-:Y:S01]  /*10a50*/  @P6 LDGSTS.E.BYPASS.LTC128B.128 [R243+0x4100], [R10.64], !P4 ;  /* 0x041000000af36fae */ /* 0x0009e2000e101d4e */
[----:B------:R-:W-:Y:S01]  /*10a60*/  FMUL.FTZ R32, R35, c[0x0][0x320] ;  /* 0x0000c80023207a20 */ /* 0x000fe20000410000 */
[----:B------:R-:W-:Y:S01]  /*10a70*/  @P6 IADD3 R8, P0, R4, UR12, RZ ;  /* 0x0000000c04086c10 */ /* 0x000fe2000ff1e0ff */
[----:B------:R4:W3:Y:S01]  /*10a80*/  MUFU.TANH R137, R29 ;  /* 0x0000001d00897308 */ /* 0x0008e20000002400 */
[----:B------:R-:W-:Y:S02]  /*10a90*/  FMUL.FTZ R47, R47, c[0x0][0x320] ;  /* 0x0000c8002f2f7a20 */ /* 0x000fe40000410000 */
[----:B------:R-:W-:Y:S01]  /*10aa0*/  @P6 IADD3.X R9, R5, UR8, RZ, P0, !PT ;  /* 0x0000000805096c10 */ /* 0x000fe200087fe4ff */
[----:B-1----:R-:W-:Y:S01]  /*10ab0*/  FMUL.FTZ R26, R39, c[0x0][0x320] ;  /* 0x0000c800271a7a20 */ /* 0x002fe20000410000 */
[----:B------:R-:W-:Y:S01]  /*10ac0*/  PLOP3.LUT P0, PT, PT, PT, UP2, 0x40, 0x0 ;  /* 0x000000000000781c */ /* 0x000fe20003f0e828 */
[----:B------:R-:W-:Y:S02]  /*10ad0*/  FMUL.FTZ R15, R48, c[0x0][0x320] ;  /* 0x0000c800300f7a20 */ /* 0x000fe40000410000 */
[----:B------:R1:W-:Y:S01]  /*10ae0*/  @P6 LDGSTS.E.BYPASS.LTC128B.128 [R243+0x5900], [R8.64], !P3 ;  /* 0x0590000008f36fae */ /* 0x0003e2000d901d4e */
[----:B------:R-:W-:Y:S01]  /*10af0*/  FMUL.FTZ R16, R49, c[0x0][0x320] ;  /* 0x0000c80031107a20 */ /* 0x000fe20000410000 */
[----:B------:R1:W1:Y:S01]  /*10b00*/  MUFU.TANH R192, R30 ;  /* 0x0000001e00c07308 */ /* 0x0002620000002400 */
[----:B------:R-:W-:Y:S02]  /*10b10*/  FMUL.FTZ R17, R50, c[0x0][0x320] ;  /* 0x0000c80032117a20 */ /* 0x000fe40000410000 */
[----:B------:R-:W-:Y:S02]  /*10b20*/  FMUL.FTZ R19, R51, c[0x0][0x320] ;  /* 0x0000c80033137a20 */ /* 0x000fe40000410000 */
[----:B--2---:R-:W-:Y:S01]  /*10b30*/  FMUL.FTZ R28, R45, c[0x0][0x320] ;  /* 0x0000c8002d1c7a20 */ /* 0x004fe20000410000 */
[----:B------:R-:W0:Y:S01]  /*10b40*/  LDGDEPBAR ;  /* 0x00000000000079af */ /* 0x000e220000000000 */
[----:B------:R-:W-:Y:S02]  /*10b50*/  FMUL.FTZ R23, R23, c[0x0][0x320] ;  /* 0x0000c80017177a20 */ /* 0x000fe40000410000 */
[----:B------:R-:W-:Y:S01]  /*10b60*/  FMUL.FTZ R24, R24, c[0x0][0x320] ;  /* 0x0000c80018187a20 */ /* 0x000fe20000410000 */
[----:B------:R2:W2:Y:S01]  /*10b70*/  MUFU.TANH R214, R31 ;  /* 0x0000001f00d67308 */ /* 0x0004a20000002400 */
[----:B------:R-:W-:Y:S02]  /*10b80*/  FMUL.FTZ R25, R25, c[0x0][0x320] ;  /* 0x0000c80019197a20 */ /* 0x000fe40000410000 */
[----:B------:R-:W-:Y:S01]  /*10b90*/  FMUL.FTZ R27, R27, c[0x0][0x320] ;  /* 0x0000c8001b1b7a20 */ /* 0x000fe20000410000 */
[----:B------:R-:W3:Y:S01]  /*10ba0*/  SHFL.IDX PT, R4, R6, RZ, 0x1c1f ;  /* 0x001c1fff06047589 */ /* 0x000ee200000e0000 */
[----:B----4-:R-:W-:Y:S02]  /*10bb0*/  FMUL.FTZ R29, R44, c[0x0][0x320] ;  /* 0x0000c8002c1d7a20 */ /* 0x010fe40000410000 */
[----:B------:R-:W-:Y:S03]  /*10bc0*/  IMAD R3, R242, -0x30, RZ ;  /* 0xffffffd0f2037824 */ /* 0x000fe600078e02ff */
[----:B------:R4:W3:Y:S01]  /*10bd0*/  MUFU.TANH R142, R23 ;  /* 0x00000017008e7308 */ /* 0x0008e20000002400 */
[----:B-1----:R-:W-:Y:S09]  /*10be0*/  FMUL.FTZ R30, R38, c[0x0][0x320] ;  /* 0x0000c800261e7a20 */ /* 0x002ff20000410000 */
[----:B------:R4:W1:Y:S01]  /*10bf0*/  MUFU.TANH R205, R24 ;  /* 0x0000001800cd7308 */ /* 0x0008620000002400 */
[----:B--2---:R-:W-:Y:S09]  /*10c00*/  FMUL.FTZ R31, R41, c[0x0][0x320] ;  /* 0x0000c800291f7a20 */ /* 0x004ff20000410000 */
[----:B------:R4:W2:Y:S10]  /*10c10*/  MUFU.TANH R193, R25 ;  /* 0x0000001900c17308 */ /* 0x0008b40000002400 */
[----:B------:R4:W1:Y:S10]  /*10c20*/  MUFU.TANH R206, R27 ;  /* 0x0000001b00ce7308 */ /* 0x0008740000002400 */
[----:B------:R-:W1:Y:S10]  /*10c30*/  MUFU.TANH R22, R22 ;  /* 0x0000001600167308 */ /* 0x000e740000002400 */
[----:B------:R-:W1:Y:S10]  /*10c40*/  MUFU.TANH R21, R21 ;  /* 0x0000001500157308 */ /* 0x000e740000002400 */
[----:B------:R-:W1:Y:S10]  /*10c50*/  MUFU.TANH R33, R33 ;  /* 0x0000002100217308 */ /* 0x000e740000002400 */
[----:B------:R-:W1:Y:S10]  /*10c60*/  MUFU.TANH R32, R32 ;  /* 0x0000002000207308 */ /* 0x000e740000002400 */
[----:B------:R-:W1:Y:S10]  /*10c70*/  MUFU.TANH R20, R20 ;  /* 0x0000001400147308 */ /* 0x000e740000002400 */
[----:B------:R-:W1:Y:S10]  /*10c80*/  MUFU.TANH R18, R18 ;  /* 0x0000001200127308 */ /* 0x000e740000002400 */
[----:B------:R-:W1:Y:S01]  /*10c90*/  MUFU.TANH R30, R30 ;  /* 0x0000001e001e7308 */ /* 0x000e620000002400 */
[C---:B---3--:R-:W-:Y:S02]  /*10ca0*/  IADD3 R7, -R12.reuse, 0x1, R3 ;  /* 0x000000010c077810 */ /* 0x048fe40007ffe103 */
[----:B------:R-:W-:Y:S02]  /*10cb0*/  IADD3 R8, -R12, R3, RZ ;  /* 0x000000030c087210 */ /* 0x000fe40007ffe1ff */
[----:B------:R-:W-:Y:S05]  /*10cc0*/  IADD3 R7, R7, c[0x0][0x1d0], RZ ;  /* 0x0000740007077a10 */ /* 0x000fea0007ffe0ff */
[----:B------:R-:W3:Y:S01]  /*10cd0*/  MUFU.TANH R26, R26 ;  /* 0x0000001a001a7308 */ /* 0x000ee20000002400 */
[----:B------:R-:W-:Y:S04]  /*10ce0*/  IADD3 R7, R7, -c[0x0][0x168], RZ ;  /* 0x80005a0007077a10 */ /* 0x000fe80007ffe0ff */
[C---:B------:R-:W-:Y:S02]  /*10cf0*/  IADD3 R5, R7.reuse, c[0x0][0x328], RZ ;  /* 0x0000ca0007057a10 */ /* 0x040fe40007ffe0ff */
[----:B------:R-:W-:Y:S03]  /*10d00*/  IADD3 R7, R7, UR6, RZ ;  /* 0x0000000607077c10 */ /* 0x000fe6000fffe0ff */
[----:B------:R-:W1:Y:S01]  /*10d10*/  MUFU.TANH R34, R34 ;  /* 0x0000002200227308 */ /* 0x000e620000002400 */
[-C--:B------:R-:W-:Y:S02]  /*10d20*/  IADD3 R2, R5, R4.reuse, RZ ;  /* 0x0000000405027210 */ /* 0x080fe40007ffe0ff */
[----:B------:R-:W-:Y:S07]  /*10d30*/  IADD3 R0, R7, R4, RZ ;  /* 0x0000000407007210 */ /* 0x000fee0007ffe0ff */
        /* <DEDUP_REMOVED lines=26> */
.L_x_495:
[----:B------:R-:W-:Y:S04]  /*10ee0*/  MOV R9, c[0x0][0x32c] ;  /* 0x0000cb0000097a02 */ /* 0x000fe80000000f00 */
[----:B------:R-:W-:Y:S11]  /*10ef0*/  ISETP.NE.AND P0, PT, R9, 0x1, PT ;  /* 0x000000010900780c */ /* 0x000ff60003f05270 */
[----:B------:R-:W-:Y:S02]  /*10f00*/  @!UPT UIADD3 URZ, URZ, URZ, URZ ;  /* 0x0000003f3f3ff290 */ /* 0x000fe4000fffe03f */
[----:B------:R-:W-:Y:S05]  /*10f10*/  @P0 IMAD.HI.U32 R9, R4, c[0x0][0x330], RZ ;  /* 0x0000cc0004090a27 */ /* 0x000fea00078e00ff */
[----:B------:R-:W-:Y:S02]  /*10f20*/  @P0 SHF.R.U32.HI R4, RZ, c[0x0][0x334], R9 ;  /* 0x0000cd00ff040a19 */ /* 0x000fe40000011609 */
.L_x_496:
[----:B------:R-:W-:Y:S05]  /*10f30*/  BSYNC B0 ;  /* 0x0000000000007941 */ /* 0x000fea0003800000 */
.L_x_494:
[----:B------:R-:W-:Y:S05]  /*10f40*/  IMAD R4, R4, c[0x0][0x32c], R8 ;  /* 0x0000cb0004047a24 */ /* 0x000fea00078e0208 */
[----:B------:R-:W-:Y:S02]  /*10f50*/  IADD3 R9, R4, c[0x0][0x32c], RZ ;  /* 0x0000cb0004097a10 */ /* 0x000fe40007ffe0ff */
[----:B------:R-:W-:Y:S02]  /*10f60*/  IMNMX R0, R0, R4, !PT ;  /* 0x0000000400007217 */ /* 0x000fe40007800200 */
[----:B------:R-:W-:Y:S02]  /*10f70*/  IMNMX R2, R2, R9, PT ;  /* 0x0000000902027217 */ /* 0x000fe40003800200 */
.L_x_493:
[C---:B--234-:R-:W-:Y:S02]  /*10f80*/  ISETP.GE.AND P0, PT, R3.reuse, 0x2, PT ;  /* 0x000000020300780c */ /* 0x05cfe40003f06270 */
[C---:B------:R-:W-:Y:S02]  /*10f90*/  ISETP.GE.AND P2, PT, R3.reuse, 0xa, PT ;  /* 0x0000000a0300780c */ /* 0x040fe40003f46270 */
[----:B------:R-:W-:Y:S02]  /*10fa0*/  P2R R14, PR, RZ, 0x1 ;  /* 0x00000001ff0e7803 */ /* 0x000fe40000000000 */
[----:B------:R-:W-:Y:S02]  /*10fb0*/  ISETP.GT.AND P0, PT, R0, 0x1, !P0 ;  /* 0x000000010000780c */ /* 0x000fe40004704270 */
[C---:B------:R-:W-:Y:S02]  /*10fc0*/  ISETP.GE.AND P1, PT, R3.reuse, 0x9, PT ;  /* 0x000000090300780c */ /* 0x040fe40003f26270 */
[----:B------:R-:W-:Y:S02]  /*10fd0*/  ISETP.LT.OR P0, PT, R2, 0x2, P0 ;  /* 0x000000020200780c */ /* 0x000fe40000701670 */
[----:B------:R-:W-:Y:S02]  /*10fe0*/  P2R R13, PR, RZ, 0x2 ;  /* 0x00000002ff0d7803 */ /* 0x000fe40000000000 */
[----:B------:R-:W-:Y:S02]  /*10ff0*/  FSEL R23, R196, -INF , !P0 ;  /* 0xff800000c4177808 */ /* 0x000fe40004000000 */
[C---:B------:R-:W-:Y:S02]  /*11000*/  ISETP.GT.AND P0, PT, R0.reuse, 0x9, !P2 ;  /* 0x000000090000780c */ /* 0x040fe40005704270 */
[----:B------:R-:W-:Y:S02]  /*11010*/  ISETP.GT.AND P1, PT, R0, 0x8, !P1 ;  /* 0x000000080000780c */ /* 0x000fe40004f24270 */
[----:B------:R-:W-:Y:S02]  /*11020*/  P2R R12, PR, RZ, 0x4 ;  /* 0x00000004ff0c7803 */ /* 0x000fe40000000000 */
[C---:B------:R-:W-:Y:S02]  /*11030*/  ISETP.LT.OR P0, PT, R2.reuse, 0xa, P0 ;  /* 0x0000000a0200780c */ /* 0x040fe40000701670 */
[C---:B------:R-:W-:Y:S02]  /*11040*/  ISETP.GE.AND P2, PT, R3.reuse, 0x11, PT ;  /* 0x000000110300780c */ /* 0x040fe40003f46270 */
[----:B------:R-:W-:Y:S02]  /*11050*/  ISETP.LT.OR P1, PT, R2, 0x9, P1 ;  /* 0x000000090200780c */ /* 0x000fe40000f21670 */
[----:B------:R-:W-:Y:S02]  /*11060*/  FSEL R24, R136, -INF , !P0 ;  /* 0xff80000088187808 */ /* 0x000fe40004000000 */
[----:B------:R-:W-:Y:S02]  /*11070*/  ISETP.GT.AND P0, PT, R0, 0x10, !P2 ;  /* 0x000000100000780c */ /* 0x000fe40005704270 */
[----:B------:R-:W-:Y:S02]  /*11080*/  FSEL R25, R140, -INF , !P1 ;  /* 0xff8000008c197808 */ /* 0x000fe40004800000 */
        /* <DEDUP_REMOVED lines=11> */
[C---:B------:R-:W-:Y:S02]  /*11140*/  ISETP.GE.AND P1, PT, R3.reuse, 0x1a, PT ;  /* 0x0000001a0300780c */ /* 0x040fe40003f26270 */
[----:B-1----:R-:W-:Y:S02]  /*11150*/  FSEL R200, R22, -INF , !P0 ;  /* 0xff80000016c87808 */ /* 0x002fe40004000000 */
[----:B------:R-:W-:Y:S02]  /*11160*/  ISETP.GT.AND P0, PT, R0, 0x19, !P1 ;  /* 0x000000190000780c */ /* 0x000fe40004f04270 */
[----:B------:R-:W-:Y:S02]  /*11170*/  P2R R4, PR, RZ, 0x2 ;  /* 0x00000002ff047803 */ /* 0x000fe40000000000 */
[----:B------:R-:W-:Y:S02]  /*11180*/  ISETP.LT.OR P0, PT, R2, 0x1a, P0 ;  /* 0x0000001a0200780c */ /* 0x000fe40000701670 */
[----:B------:R-:W-:Y:S02]  /*11190*/  ISETP.GE.AND P1, PT, R3, 0x21, PT ;  /* 0x000000210300780c */ /* 0x000fe40003f26270 */
[----:B------:R-:W-:Y:S02]  /*111a0*/  FSEL R203, R21, -INF , !P0 ;  /* 0xff80000015cb7808 */ /* 0x000fe40004000000 */
[----:B------:R-:W-:Y:S02]  /*111b0*/  ISETP.GT.AND P0, PT, R0, 0x20, !P1 ;  /* 0x000000200000780c */ /* 0x000fe40004f04270 */
[C---:B------:R-:W-:Y:S02]  /*111c0*/  ISETP.GE.AND P6, PT, R3.reuse, 0x22, PT ;  /* 0x000000220300780c */ /* 0x040fe40003fc6270 */
[----:B------:R-:W-:Y:S02]  /*111d0*/  ISETP.LT.OR P0, PT, R2, 0x21, P0 ;  /* 0x000000210200780c */ /* 0x000fe40000701670 */
[C---:B------:R-:W-:Y:S02]  /*111e0*/  ISETP.GE.AND P5, PT, R3.reuse, 0x29, PT ;  /* 0x000000290300780c */ /* 0x040fe40003fa6270 */
[----:B------:R-:W-:Y:S02]  /*111f0*/  FSEL R244, R20, -INF , !P0 ;  /* 0xff80000014f47808 */ /* 0x000fe40004000000 */
[----:B------:R-:W-:Y:S02]  /*11200*/  ISETP.GT.AND P0, PT, R0, 0x21, !P6 ;  /* 0x000000210000780c */ /* 0x000fe40007704270 */
[----:B------:R-:W-:Y:S02]  /*11210*/  P2R R11, PR, RZ, 0x4 ;  /* 0x00000004ff0b7803 */ /* 0x000fe40000000000 */
[----:B------:R-:W-:Y:S02]  /*11220*/  ISETP.LT.OR P0, PT, R2, 0x22, P0 ;  /* 0x000000220200780c */ /* 0x000fe40000701670 */
[----:B------:R-:W-:Y:S02]  /*11230*/  ISETP.GE.AND P2, PT, R3, 0x1, PT ;  /* 0x000000010300780c */ /* 0x000fe40003f46270 */
[----:B------:R-:W-:Y:S02]  /*11240*/  FSEL R245, R18, -INF , !P0 ;  /* 0xff80000012f57808 */ /* 0x000fe40004000000 */
[----:B------:R-:W-:Y:S04]  /*11250*/  ISETP.GT.AND P0, PT, R0, 0x28, !P5 ;  /* 0x000000280000780c */ /* 0x000fe80006f04270 */
[----:B------:R-:W-:Y:S04]  /*11260*/  ISETP.LT.OR P0, PT, R2, 0x29, P0 ;  /* 0x000000290200780c */ /* 0x000fe80000701670 */
[----:B------:R-:W-:Y:S02]  /*11270*/  FSEL R249, R15, -INF , !P0 ;  /* 0xff8000000ff97808 */ /* 0x000fe40004000000 */
[----:B------:R-:W-:Y:S02]  /*11280*/  ISETP.GT.AND P0, PT, R0, RZ, !P2 ;  /* 0x000000ff0000720c */ /* 0x000fe40005704270 */
[----:B------:R-:W-:Y:S02]  /*11290*/  P2R R15, PR, RZ, 0x4 ;  /* 0x00000004ff0f7803 */ /* 0x000fe40000000000 */
[----:B------:R-:W-:Y:S04]  /*112a0*/  ISETP.LT.OR P0, PT, R2, 0x1, P0 ;  /* 0x000000010200780c */ /* 0x000fe80000701670 */
[----:B------:R-:W-:Y:S02]  /*112b0*/  FSEL R18, R197, -INF , !P0 ;  /* 0xff800000c5127808 */ /* 0x000fe40004000000 */
[----:B------:R-:W-:Y:S02]  /*112c0*/  ISETP.GE.AND P0, PT, R3, 0x2a, PT ;  /* 0x0000002a0300780c */ /* 0x000fe40003f06270 */
[----:B------:R-:W1:Y:S02]  /*112d0*/  SHFL.IDX PT, R3, R6, 0x1, 0x1c1f ;  /* 0x003c1f0006037f89 */ /* 0x000e6400000e0000 */
[----:B------:R-:W-:Y:S04]  /*112e0*/  ISETP.GT.AND P2, PT, R0, 0x29, !P0 ;  /* 0x000000290000780c */ /* 0x000fe80004744270 */
[----:B------:R-:W-:Y:S04]  /*112f0*/  ISETP.LT.OR P2, PT, R2, 0x2a, P2 ;  /* 0x0000002a0200780c */ /* 0x000fe80001741670 */
[----:B------:R-:W-:Y:S02]  /*11300*/  FSEL R248, R16, -INF , !P2 ;  /* 0xff80000010f87808 */ /* 0x000fe40005000000 */
[----:B------:R-:W-:Y:S01]  /*11310*/  PLOP3.LUT P2, PT, PT, PT, UP2, 0x40, 0x0 ;  /* 0x000000000000781c */ /* 0x000fe20003f4e828 */
[--C-:B-1----:R-:W-:Y:S02]  /*11320*/  IMAD.IADD R2, R5, 0x1, R3.reuse ;  /* 0x0000000105027824 */ /* 0x102fe400078e0203 */
[----:B------:R-:W-:Y:S10]  /*11330*/  IMAD.IADD R0, R7, 0x1, R3 ;  /* 0x0000000107007824 */ /* 0x000ff400078e0203 */
        /* <DEDUP_REMOVED lines=15> */
.L_x_499:
[----:B------:R-:W-:Y:S04]  /*11430*/  MOV R16, c[0x0][0x32c] ;  /* 0x0000cb0000107a02 */ /* 0x000fe80000000f00 */
[----:B------:R-:W-:Y:S11]  /*11440*/  ISETP.NE.AND P2, PT, R16, 0x1, PT ;  /* 0x000000011000780c */ /* 0x000ff60003f45270 */
[----:B------:R-:W-:Y:S02]  /*11450*/  @!UPT UIADD3 URZ, URZ, URZ, URZ ;  /* 0x0000003f3f3ff290 */ /* 0x000fe4000fffe03f */
[----:B------:R-:W-:Y:S05]  /*11460*/  @P2 IMAD.HI.U32 R16, R3, c[0x0][0x330], RZ ;  /* 0x0000cc0003102a27 */ /* 0x000fea00078e00ff */
[----:B------:R-:W-:Y:S02]  /*11470*/  @P2 SHF.R.U32.HI R3, RZ, c[0x0][0x334], R16 ;  /* 0x0000cd00ff032a19 */ /* 0x000fe40000011610 */
.L_x_500:
[----:B------:R-:W-:Y:S05]  /*11480*/  BSYNC B0 ;  /* 0x0000000000007941 */ /* 0x000fea0003800000 */
.L_x_498:
[----:B------:R-:W-:Y:S05]  /*11490*/  IMAD R3, R3, c[0x0][0x32c], R8 ;  /* 0x0000cb0003037a24 */ /* 0x000fea00078e0208 */
[----:B------:R-:W-:Y:S02]  /*114a0*/  IADD3 R16, R3, c[0x0][0x32c], RZ ;  /* 0x0000cb0003107a10 */ /* 0x000fe40007ffe0ff */
[----:B------:R-:W-:Y:S02]  /*114b0*/  IMNMX R0, R0, R3, !PT ;  /* 0x0000000300007217 */ /* 0x000fe40007800200 */
[----:B------:R-:W-:Y:S02]  /*114c0*/  IMNMX R2, R2, R16, PT ;  /* 0x0000001002027217 */ /* 0x000fe40003800200 */
.L_x_497:
        /* <DEDUP_REMOVED lines=64> */
.L_x_503:
[----:B------:R-:W-:Y:S04]  /*118d0*/  MOV R16, c[0x0][0x32c] ;  /* 0x0000cb0000107a02 */ /* 0x000fe80000000f00 */
[----:B------:R-:W-:Y:S11]  /*118e0*/  ISETP.NE.AND P2, PT, R16, 0x1, PT ;  /* 0x000000011000780c */ /* 0x000ff60003f45270 */
[----:B------:R-:W-:Y:S02]  /*118f0*/  @!UPT UIADD3 URZ, URZ, URZ, URZ ;  /* 0x0000003f3f3ff290 */ /* 0x000fe4000fffe03f */
[----:B------:R-:W-:Y:S05]  /*11900*/  @P2 IMAD.HI.U32 R16, R3, c[0x0][0x330], RZ ;  /* 0x0000cc0003102a27 */ /* 0x000fea00078e00ff */
[----:B------:R-:W-:Y:S02]  /*11910*/  @P2 SHF.R.U32.HI R3, RZ, c[0x0][0x334], R16 ;  /* 0x0000cd00ff032a19 */ /* 0x000fe40000011610 */
.L_x_504:
[----:B------:R-:W-:Y:S05]  /*11920*/  BSYNC B0 ;  /* 0x0000000000007941 */ /* 0x000fea0003800000 */
.L_x_502:
[----:B------:R-:W-:Y:S05]  /*11930*/  IMAD R3, R3, c[0x0][0x32c], R8 ;  /* 0x0000cb0003037a24 */ /* 0x000fea00078e0208 */
[----:B------:R-:W-:Y:S02]  /*11940*/  IADD3 R16, R3, c[0x0][0x32c], RZ ;  /* 0x0000cb0003107a10 */ /* 0x000fe40007ffe0ff */
[----:B------:R-:W-:Y:S02]  /*11950*/  IMNMX R0, R0, R3, !PT ;  /* 0x0000000300007217 */ /* 0x000fe40007800200 */
[----:B------:R-:W-:Y:S02]  /*11960*/  IMNMX R2, R2, R16, PT ;  /* 0x0000001002027217 */ /* 0x000fe40003800200 */
.L_x_501:
        /* <DEDUP_REMOVED lines=64> */
.L_x_507:
[----:B------:R-:W-:Y:S04]  /*11d70*/  MOV R5, c[0x0][0x32c] ;  /* 0x0000cb0000057a02 */ /* 0x000fe80000000f00 */
[----:B------:R-:W-:Y:S11]  /*11d80*/  ISETP.NE.AND P2, PT, R5, 0x1, PT ;  /* 0x000000010500780c */ /* 0x000ff60003f45270 */
[----:B------:R-:W-:Y:S02]  /*11d90*/  @!UPT UIADD3 URZ, URZ, URZ, URZ ;  /* 0x0000003f3f3ff290 */ /* 0x000fe4000fffe03f */
[----:B------:R-:W-:Y:S05]  /*11da0*/  @P2 IMAD.HI.U32 R5, R3, c[0x0][0x330], RZ ;  /* 0x0000cc0003052a27 */ /* 0x000fea00078e00ff */
[----:B------:R-:W-:Y:S02]  /*11db0*/  @P2 SHF.R.U32.HI R3, RZ, c[0x0][0x334], R5 ;  /* 0x0000cd00ff032a19 */ /* 0x000fe40000011605 */
.L_x_508:
[----:B------:R-:W-:Y:S05]  /*11dc0*/  BSYNC B0 ;  /* 0x0000000000007941 */ /* 0x000fea0003800000 */
.L_x_506:
[----:B------:R-:W-:Y:S05]  /*11dd0*/  IMAD R8, R3, c[0x0][0x32c], R8 ;  /* 0x0000cb0003087a24 */ /* 0x000fea00078e0208 */
[----:B------:R-:W-:Y:S02]  /*11de0*/  IADD3 R3, R8, c[0x0][0x32c], RZ ;  /* 0x0000cb0008037a10 */ /* 0x000fe40007ffe0ff */
[----:B------:R-:W-:Y:S02]  /*11df0*/  IMNMX R0, R0, R8, !PT ;  /* 0x0000000800007217 */ /* 0x000fe40007800200 */
[----:B------:R-:W-:Y:S02]  /*11e00*/  IMNMX R2, R2, R3, PT ;  /* 0x0000000302027217 */ /* 0x000fe40003800200 */
.L_x_505:
[----:B------:R-:W-:Y:S01]  /*11e10*/  ISETP.NE.AND P2, PT, R15, RZ, PT ;  /* 0x000000ff0f00720c */ /* 0x000fe20003f45270 */
[----:B------:R-:W-:Y:S01]  /*11e20*/  LDSM.16.MT88.4 R36, [R226+0x100] ;  /* 0x00010000e224783b */ /* 0x000fe20000004200 */
[----:B------:R-:W-:Y:S02]  /*11e30*/  FMNMX.FTZ R137, R18, R132, !PT ;  /* 0x0000008412897209 */ /* 0x000fe40007810000 */
[----:B------:R-:W-:Y:S02]  /*11e40*/  ISETP.GT.AND P2, PT, R0, RZ, !P2 ;  /* 0x000000ff0000720c */ /* 0x000fe40005744270 */
        /* <DEDUP_REMOVED lines=32> */
[----:B------:R-:W-:Y:S01]  /*12050*/  ISETP.GT.AND P2, PT, R0, 0x10, !P2 ;  /* 0x000000100000780c */ /* 0x000fe20005744270 */
[----:B------:R-:W1:Y:S01]  /*12060*/  SHFL.BFLY PT, R6, R137, 0x2, 0x1f ;  /* 0x0c401f0089067f89 */ /* 0x000e6200000e0000 */
        /* <DEDUP_REMOVED lines=14> */
[----:B-1----:R-:W-:Y:S02]  /*12150*/  FMNMX.FTZ R137, R137, R6, !PT ;  /* 0x0000000689897209 */ /* 0x002fe40007810000 */
[----:B------:R-:W-:Y:S01]  /*12160*/  ISETP.LT.OR P2, PT, R2, 0x19, P2 ;  /* 0x000000190200780c */ /* 0x000fe20001741670 */
[----:B------:R-:W1:Y:S01]  /*12170*/  SHFL.BFLY PT, R6, R3, 0x2, 0x1f ;  /* 0x0c401f0003067f89 */ /* 0x000e6200000e0000 */
[----:B------:R-:W-:Y:S02]  /*12180*/  ISETP.GT.AND P1, PT, R0, 0x20, !P1 ;  /* 0x000000200000780c */ /* 0x000fe40004f24270 */
[----:B------:R-:W-:Y:S02]  /*12190*/  FSEL R211, R192, -INF , !P2 ;  /* 0xff800000c0d37808 */ /* 0x000fe40005000000 */
[----:B------:R-:W-:Y:S02]  /*121a0*/  ISETP.NE.AND P2, PT, R4, RZ, PT ;  /* 0x000000ff0400720c */ /* 0x000fe40003f45270 */
[----:B------:R-:W-:Y:S01]  /*121b0*/  FMNMX.FTZ R4, R16, R138, !PT ;  /* 0x0000008a10047209 */ /* 0x000fe20007810000 */
[----:B------:R-:W2:Y:S01]  /*121c0*/  SHFL.BFLY PT, R8, R137, 0x1, 0x1f ;  /* 0x0c201f0089087f89 */ /* 0x000ea200000e0000 */
[----:B------:R-:W-:Y:S02]  /*121d0*/  ISETP.GT.AND P2, PT, R0, 0x19, !P2 ;  /* 0x000000190000780c */ /* 0x000fe40005744270 */
[----:B------:R-:W-:Y:S02]  /*121e0*/  FMNMX.FTZ R4, R20, R4, !PT ;  /* 0x0000000414047209 */ /* 0x000fe40007810000 */
[----:B------:R-:W-:Y:S02]  /*121f0*/  ISETP.LT.OR P2, PT, R2, 0x1a, P2 ;  /* 0x0000001a0200780c */ /* 0x000fe40001741670 */
[----:B------:R-:W-:Y:S02]  /*12200*/  FMNMX.FTZ R4, R19, R4, !PT ;  /* 0x0000000413047209 */ /* 0x000fe40007810000 */
[----:B------:R-:W-:Y:S02]  /*12210*/  FSEL R206, R214, -INF , !P2 ;  /* 0xff800000d6ce7808 */ /* 0x000fe40005000000 */
[----:B------:R-:W-:Y:S02]  /*12220*/  FMNMX.FTZ R4, R26, R4, !PT ;  /* 0x000000041a047209 */ /* 0x000fe40007810000 */
[----:B------:R-:W-:Y:S02]  /*12230*/  ISETP.LT.OR P1, PT, R2, 0x21, P1 ;  /* 0x000000210200780c */ /* 0x000fe40000f21670 */
[----:B------:R-:W-:Y:S02]  /*12240*/  FMNMX.FTZ R4, R202, R4, !PT ;  /* 0x00000004ca047209 */ /* 0x000fe40007810000 */
[----:B-1----:R-:W-:Y:S02]  /*12250*/  FMNMX.FTZ R3, R3, R6, !PT ;  /* 0x0000000603037209 */ /* 0x002fe40007810000 */
[----:B------:R-:W-:Y:S02]  /*12260*/  FMNMX.FTZ R4, R205, R4, !PT ;  /* 0x00000004cd047209 */ /* 0x000fe40007810000 */
[----:B------:R-:W-:Y:S01]  /*12270*/  FMNMX.FTZ R6, R5, R139, !PT ;  /* 0x0000008b05067209 */ /* 0x000fe20007810000 */
[----:B------:R-:W1:Y:S01]  /*12280*/  SHFL.BFLY PT, R136, R3, 0x1, 0x1f ;  /* 0x0c201f0003887f89 */ /* 0x000e6200000e0000 */
[----:B------:R-:W-:Y:S02]  /*12290*/  FMNMX.FTZ R4, R208, R4, !PT ;  /* 0x00000004d0047209 */ /* 0x000fe40007810000 */
[----:B------:R-:W-:Y:S02]  /*122a0*/  FMNMX.FTZ R6, R7, R6, !PT ;  /* 0x0000000607067209 */ /* 0x000fe40007810000 */
[----:B------:R-:W-:Y:S02]  /*122b0*/  FMNMX.FTZ R4, R210, R4, !PT ;  /* 0x00000004d2047209 */ /* 0x000fe40007810000 */
[----:B------:R-:W-:Y:S02]  /*122c0*/  FMNMX.FTZ R6, R13, R6, !PT ;  /* 0x000000060d067209 */ /* 0x000fe40007810000 */
[----:B------:R-:W-:Y:S02]  /*122d0*/  FMNMX.FTZ R4, R215, R4, !PT ;  /* 0x00000004d7047209 */ /* 0x000fe40007810000 */
[----:B--2---:R-:W-:Y:S02]  /*122e0*/  FMNMX.FTZ R137, R137, R8, !PT ;  /* 0x0000000889897209 */ /* 0x004fe40007810000 */
[----:B------:R-:W-:Y:S02]  /*122f0*/  FMNMX.FTZ R4, R216, R4, !PT ;  /* 0x00000004d8047209 */ /* 0x000fe40007810000 */
[----:B------:R-:W-:Y:S01]  /*12300*/  ISETP.GT.AND P6, PT, R0, 0x21, !P6 ;  /* 0x000000210000780c */ /* 0x000fe200077c4270 */
[----:B------:R-:W-:Y:S01]  /*12310*/  FMUL.FTZ R141, R137, c[0x0][0x2d0] ;  /* 0x0000b400898d7a20 */ /* 0x000fe20000410000 */
[----:B------:R-:W-:Y:S02]  /*12320*/  FMNMX.FTZ R4, R250, R4, !PT ;  /* 0x00000004fa047209 */ /* 0x000fe40007810000 */
[----:B------:R-:W-:Y:S02]  /*12330*/  FSEL R213, R42, -INF , !P1 ;  /* 0xff8000002ad57808 */ /* 0x000fe40004800000 */
[----:B------:R-:W-:Y:S02]  /*12340*/  FMNMX.FTZ R4, R219, R4, !PT ;  /* 0x00000004db047209 */ /* 0x000fe40007810000 */
[----:B------:R-:W-:Y:S02]  /*12350*/  ISETP.GT.AND P5, PT, R0, 0x28, !P5 ;  /* 0x000000280000780c */ /* 0x000fe40006fa4270 */
[----:B-1----:R-:W-:Y:S01]  /*12360*/  FMNMX.FTZ R136, R3, R136, !PT ;  /* 0x0000008803887209 */ /* 0x002fe20007810000 */
[----:B------:R-:W1:Y:S01]  /*12370*/  SHFL.BFLY PT, R8, R4, 0x2, 0x1f ;  /* 0x0c401f0004087f89 */ /* 0x000e6200000e0000 */
[----:B------:R-:W-:Y:S02]  /*12380*/  FMNMX.FTZ R3, R12, R6, !PT ;  /* 0x000000060c037209 */ /* 0x000fe40007810000 */
[----:B------:R-:W-:Y:S01]  /*12390*/  ISETP.GT.AND P0, PT, R0, 0x29, !P0 ;  /* 0x000000290000780c */ /* 0x000fe20004704270 */
[----:B------:R-:W-:Y:S01]  /*123a0*/  FMUL.FTZ R142, R136, c[0x0][0x2d0] ;  /* 0x0000b400888e7a20 */ /* 0x000fe20000410000 */
[----:B------:R-:W-:Y:S02]  /*123b0*/  FMNMX.FTZ R3, R207, R3, !PT ;  /* 0x00000003cf037209 */ /* 0x000fe40007810000 */
[C---:B------:R-:W-:Y:S02]  /*123c0*/  ISETP.LT.OR P6, PT, R2.reuse, 0x22, P6 ;  /* 0x000000220200780c */ /* 0x040fe400037c1670 */
[----:B------:R-:W-:Y:S02]  /*123d0*/  FMNMX.FTZ R3, R209, R3, !PT ;  /* 0x00000003d1037209 */ /* 0x000fe40007810000 */
[----:B------:R-:W-:Y:S02]  /*123e0*/  FSEL R212, R43, -INF , !P6 ;  /* 0xff8000002bd47808 */ /* 0x000fe40007000000 */
[----:B------:R-:W-:Y:S02]  /*123f0*/  FMNMX.FTZ R3, R211, R3, !PT ;  /* 0x00000003d3037209 */ /* 0x000fe40007810000 */
[----:B------:R-:W-:Y:S02]  /*12400*/  ISETP.LT.OR P5, PT, R2, 0x29, P5 ;  /* 0x000000290200780c */ /* 0x000fe40002fa1670 */
[----:B------:R-:W-:Y:S02]  /*12410*/  FMNMX.FTZ R0, R206, R3, !PT ;  /* 0x00000003ce007209 */ /* 0x000fe40007810000 */
[----:B------:R-:W-:Y:S02]  /*12420*/  FSETP.NEU.FTZ.AND P1, PT, R136, -INF , PT ;  /* 0xff8000008800780b */ /* 0x000fe40003f3d000 */
[----:B------:R-:W-:Y:S02]  /*12430*/  FMNMX.FTZ R0, R213, R0, !PT ;  /* 0x00000000d5007209 */ /* 0x000fe40007810000 */
[----:B------:R-:W-:Y:S02]  /*12440*/  FSEL R214, R46, -INF , !P5 ;  /* 0xff8000002ed67808 */ /* 0x000fe40006800000 */
[----:B-1----:R-:W-:Y:S02]  /*12450*/  FMNMX.FTZ R4, R4, R8, !PT ;  /* 0x0000000804047209 */ /* 0x002fe40007810000 */
[----:B------:R-:W-:Y:S02]  /*12460*/  ISETP.LT.OR P0, PT, R2, 0x2a, P0 ;  /* 0x0000002a0200780c */ /* 0x000fe40000701670 */
[----:B------:R-:W-:Y:S01]  /*12470*/  FMNMX.FTZ R0, R212, R0, !PT ;  /* 0x00000000d4007209 */ /* 0x000fe20007810000 */
[----:B------:R-:W1:Y:S01]  /*12480*/  SHFL.BFLY PT, R135, R4, 0x1, 0x1f ;  /* 0x0c201f0004877f89 */ /* 0x000e6200000e0000 */
        /* <DEDUP_REMOVED lines=14> */
[----:B------:R-:W-:Y:S01]  /*12570*/  MUFU.EX2 R30, R21 ;  /* 0x00000015001e7308 */ /* 0x000fe20000000800 */
[--C-:B------:R-:W-:Y:S02]  /*12580*/  FFMA.FTZ R24, R24, c[0x0][0x2d0], -R141.reuse ;  /* 0x0000b40018187a23 */ /* 0x100fe4000001088d */
[----:B------:R-:W-:Y:S01]  /*12590*/  FFMA.FTZ R18, R18, c[0x0][0x2d0], -R141 ;  /* 0x0000b40012127a23 */ /* 0x000fe2000001088d */
[----:B-1----:R-:W-:Y:S04]  /*125a0*/  FMNMX.FTZ R135, R4, R135, !PT ;  /* 0x0000008704877209 */ /* 0x002fe80007810000 */
[C---:B------:R-:W-:Y:S01]  /*125b0*/  FSETP.NEU.FTZ.AND P0, PT, R135.reuse, -INF , PT ;  /* 0xff8000008700780b */ /* 0x040fe20003f1d000 */
[----:B------:R-:W-:Y:S01]  /*125c0*/  FMUL.FTZ R143, R135, c[0x0][0x2d0] ;  /* 0x0000b400878f7a20 */ /* 0x000fe20000410000 */
[----:B------:R-:W-:Y:S04]  /*125d0*/  MUFU.EX2 R29, R23 ;  /* 0x00000017001d7308 */ /* 0x000fe80000000800 */
[----:B------:R-:W-:Y:S02]  /*125e0*/  FSEL R143, R143, RZ, P0 ;  /* 0x000000ff8f8f7208 */ /* 0x000fe40000000000 */
[----:B--2---:R-:W-:Y:S03]  /*125f0*/  FMNMX.FTZ R3, R0, R2, !PT ;  /* 0x0000000200037209 */ /* 0x004fe60007810000 */
[--C-:B------:R-:W-:Y:S01]  /*12600*/  FFMA.FTZ R2, R26, c[0x0][0x2d0], -R143.reuse ;  /* 0x0000b4001a027a23 */ /* 0x100fe2000001088f */
[----:B------:R-:W-:Y:S01]  /*12610*/  FSEL R0, R137, RZ, P2 ;  /* 0x000000ff89007208 */ /* 0x000fe20001000000 */
[--C-:B------:R-:W-:Y:S01]  /*12620*/  FFMA.FTZ R20, R20, c[0x0][0x2d0], -R143.reuse ;  /* 0x0000b40014147a23 */ /* 0x100fe2000001088f */
[----:B------:R-:W1:Y:S01]  /*12630*/  MUFU.EX2 R252, R22 ;  /* 0x0000001600fc7308 */ /* 0x000e620000000800 */
[----:B------:R-:W2:Y:S01]  /*12640*/  SHFL.BFLY PT, R4, R3, 0x1, 0x1f ;  /* 0x0c201f0003047f89 */ /* 0x000ea200000e0000 */
[--C-:B------:R-:W-:Y:S02]  /*12650*/  FFMA.FTZ R16, R16, c[0x0][0x2d0], -R143.reuse ;  /* 0x0000b40010107a23 */ /* 0x100fe4000001088f */
[----:B------:R-:W-:Y:S02]  /*12660*/  FADD.FTZ R0, -R0, R132 ;  /* 0x0000008400007221 */ /* 0x000fe40000010100 */
[----:B------:R-:W-:Y:S02]  /*12670*/  FFMA.FTZ R19, R19, c[0x0][0x2d0], -R143 ;  /* 0x0000b40013137a23 */ /* 0x000fe4000001088f */
[----:B------:R-:W-:Y:S02]  /*12680*/  FMUL.FTZ R0, R0, c[0x0][0x2d0] ;  /* 0x0000b40000007a20 */ /* 0x000fe40000410000 */
[----:B------:R3:W-:Y:S10]  /*12690*/  MUFU.EX2 R220, R2 ;  /* 0x0000000200dc7308 */ /* 0x0007f40000000800 */
[----:B------:R4:W5:Y:S01]  /*126a0*/  MUFU.EX2 R133, R0 ;  /* 0x0000000000857308 */ /* 0x0009620000000800 */
[----:B-1----:R-:W-:Y:S02]  /*126b0*/  F2FP.PACK_AB R195, R49, R252 ;  /* 0x000000fc31c3723e */ /* 0x002fe400000000ff */
[----:B--2---:R-:W-:Y:S07]  /*126c0*/  FMNMX.FTZ R3, R3, R4, !PT ;  /* 0x0000000403037209 */ /* 0x004fee0007810000 */
[----:B------:R1:W-:Y:S01]  /*126d0*/  MUFU.EX2 R31, R20 ;  /* 0x00000014001f7308 */ /* 0x0003e20000000800 */
[----:B---3--:R-:W-:Y:S05]  /*126e0*/  FSEL R2, R136, RZ, P1 ;  /* 0x000000ff88027208 */ /* 0x008fea0000800000 */
[----:B------:R-:W-:Y:S04]  /*126f0*/  FADD.FTZ R2, -R2, R134 ;  /* 0x0000008602027221 */ /* 0x000fe80000010100 */
[----:B------:R-:W-:Y:S01]  /*12700*/  MUFU.EX2 R28, R25 ;  /* 0x00000019001c7308 */ /* 0x000fe20000000800 */
[----:B------:R-:W-:Y:S02]  /*12710*/  FMUL.FTZ R134, R3, c[0x0][0x2d0] ;  /* 0x0000b40003867a20 */ /* 0x000fe40000410000 */
[----:B------:R-:W-:Y:S01]  /*12720*/  FMUL.FTZ R2, R2, c[0x0][0x2d0] ;  /* 0x0000b40002027a20 */ /* 0x000fe20000410000 */
[----:B----4-:R-:W-:Y:S01]  /*12730*/  FSEL R0, R135, RZ, P0 ;  /* 0x000000ff87007208 */ /* 0x010fe20000000000 */
[----:B-----5:R-:W-:Y:S01]  /*12740*/  FMUL.FTZ R33, R133, R173 ;  /* 0x000000ad85217220 */ /* 0x020fe20000410000 */
[----:B------:R-:W-:Y:S01]  /*12750*/  FSETP.NEU.FTZ.AND P0, PT, R3, -INF , PT ;  /* 0xff8000000300780b */ /* 0x000fe20003f1d000 */
[C---:B------:R-:W-:Y:S02]  /*12760*/  FMUL.FTZ R52, R133.reuse, R52 ;  /* 0x0000003485347220 */ /* 0x040fe40000410000 */
[----:B------:R-:W-:Y:S01]  /*12770*/  FADD.FTZ R0, -R0, R138 ;  /* 0x0000008a00007221 */ /* 0x000fe20000010100 */
[----:B------:R-:W2:Y:S01]  /*12780*/  MUFU.EX2 R132, R2 ;  /* 0x0000000200847308 */ /* 0x000ea20000000800 */
[----:B------:R-:W-:Y:S01]  /*12790*/  FSEL R134, R134, RZ, P0 ;  /* 0x000000ff86867208 */ /* 0x000fe20000000000 */
[----:B------:R-:W-:Y:S02]  /*127a0*/  FMUL.FTZ R53, R133, R53 ;  /* 0x0000003585357220 */ /* 0x000fe40000410000 */
[----:B------:R-:W-:Y:S01]  /*127b0*/  FMUL.FTZ R0, R0, c[0x0][0x2d0] ;  /* 0x0000b40000007a20 */ /* 0x000fe20000410000 */
[----:B-1----:R-:W1:Y:S01]  /*127c0*/  LDSM.16.MT88.4 R20, [R225+0x100] ;  /* 0x00010000e114783b */ /* 0x002e620000004200 */
[--C-:B------:R-:W-:Y:S02]  /*127d0*/  FFMA.FTZ R4, R12, c[0x0][0x2d0], -R134.reuse ;  /* 0x0000b4000c047a23 */ /* 0x100fe40000010886 */
[--C-:B------:R-:W-:Y:S02]  /*127e0*/  FFMA.FTZ R5, R5, c[0x0][0x2d0], -R134.reuse ;  /* 0x0000b40005057a23 */ /* 0x100fe40000010886 */
[----:B------:R3:W4:Y:S01]  /*127f0*/  MUFU.EX2 R2, R0 ;  /* 0x0000000000027308 */ /* 0x0007220000000800 */
[C---:B------:R-:W-:Y:S02]  /*12800*/  FMUL.FTZ R64, R133.reuse, R64 ;  /* 0x0000004085407220 */ /* 0x040fe40000410000 */
[C---:B------:R-:W-:Y:S02]  /*12810*/  FMUL.FTZ R65, R133.reuse, R65 ;  /* 0x0000004185417220 */ /* 0x040fe40000410000 */
[C---:B------:R-:W-:Y:S02]  /*12820*/  FMUL.FTZ R68, R133.reuse, R68 ;  /* 0x0000004485447220 */ /* 0x040fe40000410000 */
[C---:B------:R-:W-:Y:S02]  /*12830*/  FMUL.FTZ R69, R133.reuse, R69 ;  /* 0x0000004585457220 */ /* 0x040fe40000410000 */
[C---:B------:R-:W-:Y:S01]  /*12840*/  FMUL.FTZ R80, R133.reuse, R80 ;  /* 0x0000005085507220 */ /* 0x040fe20000410000 */
[----:B------:R-:W5:Y:S01]  /*12850*/  MUFU.EX2 R32, R17 ;  /* 0x0000001100207308 */ /* 0x000f620000000800 */
[C---:B------:R-:W-:Y:S02]  /*12860*/  FMUL.FTZ R81, R133.reuse, R81 ;  /* 0x0000005185517220 */ /* 0x040fe40000410000 */
[----:B------:R-:W-:Y:S02]  /*12870*/  FMUL.FTZ R84, R133, R84 ;  /* 0x0000005485547220 */ /* 0x000fe40000410000 */
[C---:B--2---:R-:W-:Y:S02]  /*12880*/  FMUL.FTZ R6, R132.reuse, R146 ;  /* 0x0000009284067220 */ /* 0x044fe40000410000 */
[C---:B------:R-:W-:Y:S02]  /*12890*/  FMUL.FTZ R34, R132.reuse, R174 ;  /* 0x000000ae84227220 */ /* 0x040fe40000410000 */
[C---:B------:R-:W-:Y:S01]  /*128a0*/  FMUL.FTZ R35, R132.reuse, R175 ;  /* 0x000000af84237220 */ /* 0x040fe20000410000 */
[----:B------:R-:W2:Y:S01]  /*128b0*/  MUFU.EX2 R48, R24 ;  /* 0x0000001800307308 */ /* 0x000ea20000000800 */
[----:B------:R-:W-:Y:S01]  /*128c0*/  MOV R175, R252 ;  /* 0x000000fc00af7202 */ /* 0x000fe20000000f00 */
[C---:B------:R-:W-:Y:S02]  /*128d0*/  FMUL.FTZ R54, R132.reuse, R54 ;  /* 0x0000003684367220 */ /* 0x040fe40000410000 */
[--C-:B---3--:R-:W-:Y:S02]  /*128e0*/  FFMA.FTZ R0, R7, c[0x0][0x2d0], -R134.reuse ;  /* 0x0000b40007007a23 */ /* 0x108fe40000010886 */
[----:B------:R-:W-:Y:S02]  /*128f0*/  FMUL.FTZ R7, R132, R147 ;  /* 0x0000009384077220 */ /* 0x000fe40000410000 */
[C---:B----4-:R-:W-:Y:S02]  /*12900*/  FMUL.FTZ R8, R2.reuse, R148 ;  /* 0x0000009402087220 */ /* 0x050fe40000410000 */
[----:B------:R-:W3:Y:S01]  /*12910*/  MUFU.EX2 R50, R0 ;  /* 0x0000000000327308 */ /* 0x000ee20000000800 */
[C---:B------:R-:W-:Y:S02]  /*12920*/  FMUL.FTZ R9, R2.reuse, R149 ;  /* 0x0000009502097220 */ /* 0x040fe40000410000 */
[----:B------:R-:W-:Y:S01]  /*12930*/  FMUL.FTZ R12, R2, R152 ;  /* 0x00000098020c7220 */ /* 0x000fe20000410000 */
[----:B-----5:R-:W-:Y:S01]  /*12940*/  MOV R138, R32 ;  /* 0x00000020008a7202 */ /* 0x020fe20000000f00 */
[C---:B------:R-:W-:Y:S01]  /*12950*/  FMUL.FTZ R17, R133.reuse, R157 ;  /* 0x0000009d85117220 */ /* 0x040fe20000410000 */
[----:B------:R-:W-:Y:S01]  /*12960*/  MOV R157, R29 ;  /* 0x0000001d009d7202 */ /* 0x000fe20000000f00 */
[----:B------:R-:W-:Y:S01]  /*12970*/  FMUL.FTZ R32, R133, R172 ;  /* 0x000000ac85207220 */ /* 0x000fe20000410000 */
[----:B------:R-:W-:Y:S01]  /*12980*/  F2FP.PACK_AB R193, R30, R138 ;  /* 0x0000008a1ec1723e */ /* 0x000fe200000000ff */
[C---:B------:R-:W-:Y:S01]  /*12990*/  FMUL.FTZ R44, R2.reuse, R184 ;  /* 0x000000b8022c7220 */ /* 0x040fe20000410000 */
[----:B------:R-:W4:Y:S01]  /*129a0*/  MUFU.EX2 R221, R5 ;  /* 0x0000000500dd7308 */ /* 0x000f220000000800 */
[C---:B------:R-:W-:Y:S02]  /*129b0*/  FMUL.FTZ R40, R2.reuse, R180 ;  /* 0x000000b402287220 */ /* 0x040fe40000410000 */
[----:B------:R-:W-:Y:S01]  /*129c0*/  FMUL.FTZ R41, R2, R181 ;  /* 0x000000b502297220 */ /* 0x000fe20000410000 */
[----:B--2---:R-:W-:Y:S01]  /*129d0*/  F2FP.PACK_AB R194, R48, R28 ;  /* 0x0000001c30c2723e */ /* 0x004fe200000000ff */
[----:B------:R-:W-:Y:S01]  /*129e0*/  FMUL.FTZ R45, R2, R185 ;  /* 0x000000b9022d7220 */ /* 0x000fe20000410000 */
[----:B------:R-:W-:Y:S01]  /*129f0*/  MOV R185, R251 ;  /* 0x000000fb00b97202 */ /* 0x000fe20000000f00 */
[----:B------:R-:W-:Y:S01]  /*12a00*/  FMUL.FTZ R55, R132, R55 ;  /* 0x0000003784377220 */ /* 0x000fe20000410000 */
[----:B------:R-:W-:Y:S01]  /*12a10*/  MOV R181, R157 ;  /* 0x0000009d00b57202 */ /* 0x000fe20000000f00 */
[C---:B------:R-:W-:Y:S01]  /*12a20*/  FMUL.FTZ R56, R2.reuse, R56 ;  /* 0x0000003802387220 */ /* 0x040fe20000410000 */
[----:B------:R2:W-:Y:S01]  /*12a30*/  MUFU.EX2 R24, R4 ;  /* 0x0000000400187308 */ /* 0x0005e20000000800 */
[C---:B------:R-:W-:Y:S02]  /*12a40*/  FMUL.FTZ R57, R2.reuse, R57 ;  /* 0x0000003902397220 */ /* 0x040fe40000410000 */
[C---:B------:R-:W-:Y:S01]  /*12a50*/  FMUL.FTZ R60, R2.reuse, R60 ;  /* 0x0000003c023c7220 */ /* 0x040fe20000410000 */
[----:B---3--:R-:W-:Y:S01]  /*12a60*/  MOV R173, R50 ;  /* 0x0000003200ad7202 */ /* 0x008fe20000000f00 */
[----:B------:R-:W-:Y:S02]  /*12a70*/  FFMA.FTZ R0, R13, c[0x0][0x2d0], -R134 ;  /* 0x0000b4000d007a23 */ /* 0x000fe40000010886 */
[C---:B------:R-:W-:Y:S02]  /*12a80*/  FMUL.FTZ R13, R2.reuse, R153 ;  /* 0x00000099020d7220 */ /* 0x040fe40000410000 */
[----:B------:R-:W-:Y:S01]  /*12a90*/  FMUL.FTZ R61, R2, R61 ;  /* 0x0000003d023d7220 */ /* 0x000fe20000410000 */
[----:B------:R3:W5:Y:S01]  /*12aa0*/  MUFU.EX2 R25, R0 ;  /* 0x0000000000197308 */ /* 0x0007620000000800 */
[C---:B------:R-:W-:Y:S02]  /*12ab0*/  FMUL.FTZ R66, R132.reuse, R66 ;  /* 0x0000004284427220 */ /* 0x040fe40000410000 */
[----:B------:R-:W-:Y:S01]  /*12ac0*/  FMUL.FTZ R67, R132, R67 ;  /* 0x0000004384437220 */ /* 0x000fe20000410000 */
[----:B----4-:R-:W-:Y:S01]  /*12ad0*/  MOV R172, R221 ;  /* 0x000000dd00ac7202 */ /* 0x010fe20000000f00 */
[C---:B------:R-:W-:Y:S01]  /*12ae0*/  FMUL.FTZ R5, R133.reuse, R145 ;  /* 0x0000009185057220 */ /* 0x040fe20000410000 */
[----:B------:R-:W-:Y:S01]  /*12af0*/  F2FP.PACK_AB R145, R50, R221 ;  /* 0x000000dd3291723e */ /* 0x000fe200000000ff */
[C---:B------:R-:W-:Y:S02]  /*12b00*/  FMUL.FTZ R50, R132.reuse, R190 ;  /* 0x000000be84327220 */ /* 0x040fe40000410000 */
[C---:B------:R-:W-:Y:S01]  /*12b10*/  FMUL.FTZ R70, R132.reuse, R70 ;  /* 0x0000004684467220 */ /* 0x040fe20000410000 */
[----:B------:R-:W4:Y:S01]  /*12b20*/  MUFU.EX2 R218, R18 ;  /* 0x0000001200da7308 */ /* 0x000f220000000800 */
[----:B------:R-:W-:Y:S02]  /*12b30*/  FMUL.FTZ R71, R132, R71 ;  /* 0x0000004784477220 */ /* 0x000fe40000410000 */
[C---:B------:R-:W-:Y:S02]  /*12b40*/  FMUL.FTZ R72, R2.reuse, R72 ;  /* 0x0000004802487220 */ /* 0x040fe40000410000 */
[----:B--2---:R-:W-:Y:S02]  /*12b50*/  FMUL.FTZ R4, R133, R144 ;  /* 0x0000009085047220 */ /* 0x004fe40000410000 */
[C---:B------:R-:W-:Y:S02]  /*12b60*/  FMUL.FTZ R73, R2.reuse, R73 ;  /* 0x0000004902497220 */ /* 0x040fe40000410000 */
[C---:B------:R-:W-:Y:S01]  /*12b70*/  FMUL.FTZ R76, R2.reuse, R76 ;  /* 0x0000004c024c7220 */ /* 0x040fe20000410000 */
[----:B------:R-:W2:Y:S01]  /*12b80*/  MUFU.EX2 R51, R19 ;  /* 0x0000001300337308 */ /* 0x000ea20000000800 */
[----:B------:R-:W-:Y:S02]  /*12b90*/  FMUL.FTZ R77, R2, R77 ;  /* 0x0000004d024d7220 */ /* 0x000fe40000410000 */
[C---:B------:R-:W-:Y:S01]  /*12ba0*/  FMUL.FTZ R82, R132.reuse, R82 ;  /* 0x0000005284527220 */ /* 0x040fe20000410000 */
[----:B---3--:R-:W-:Y:S01]  /*12bb0*/  FSEL R0, R3, RZ, P0 ;  /* 0x000000ff03007208 */ /* 0x008fe20000000000 */
[----:B------:R-:W-:Y:S01]  /*12bc0*/  FMUL.FTZ R83, R132, R83 ;  /* 0x0000005384537220 */ /* 0x000fe20000410000 */
[----:B-----5:R-:W-:Y:S01]  /*12bd0*/  F2FP.PACK_AB R147, R24, R25 ;  /* 0x000000191893723e */ /* 0x020fe200000000ff */
[----:B------:R-:W-:Y:S02]  /*12be0*/  FMUL.FTZ R85, R133, R85 ;  /* 0x0000005585557220 */ /* 0x000fe40000410000 */
[----:B------:R-:W-:Y:S01]  /*12bf0*/  FADD.FTZ R0, -R0, R139 ;  /* 0x0000008b00007221 */ /* 0x000fe20000010100 */
[----:B------:R-:W3:Y:S01]  /*12c00*/  MUFU.EX2 R217, R16 ;  /* 0x0000001000d97308 */ /* 0x000ee20000000800 */
[----:B------:R-:W-:Y:S01]  /*12c10*/  MOV R139, R31 ;  /* 0x0000001f008b7202 */ /* 0x000fe20000000f00 */
[----:B------:R-:W-:Y:S02]  /*12c20*/  FMUL.FTZ R86, R132, R86 ;  /* 0x0000005684567220 */ /* 0x000fe40000410000 */
[----:B------:R-:W-:Y:S01]  /*12c30*/  FMUL.FTZ R0, R0, c[0x0][0x2d0] ;  /* 0x0000b40000007a20 */ /* 0x000fe20000410000 */
[----:B----4-:R-:W-:Y:S01]  /*12c40*/  F2FP.PACK_AB R192, R29, R218 ;  /* 0x000000da1dc0723e */ /* 0x010fe200000000ff */
[C---:B------:R-:W-:Y:S01]  /*12c50*/  FMUL.FTZ R18, R132.reuse, R158 ;  /* 0x0000009e84127220 */ /* 0x040fe20000410000 */
[----:B------:R-:W-:Y:S01]  /*12c60*/  MOV R158, R28 ;  /* 0x0000001c009e7202 */ /* 0x000fe20000000f00 */
[----:B------:R-:W-:Y:S01]  /*12c70*/  FMUL.FTZ R87, R132, R87 ;  /* 0x0000005784577220 */ /* 0x000fe20000410000 */
[----:B------:R-:W-:Y:S01]  /*12c80*/  MOV R180, R218 ;  /* 0x000000da00b47202 */ /* 0x000fe20000000f00 */
[----:B------:R-:W4:Y:S01]  /*12c90*/  MUFU.EX2 R0, R0 ;  /* 0x0000000000007308 */ /* 0x000f220000000800 */
[----:B------:R-:W-:Y:S01]  /*12ca0*/  FMUL.FTZ R88, R2, R88 ;  /* 0x0000005802587220 */ /* 0x000fe20000410000 */
[-C--:B-1----:R-:W-:Y:S05]  /*12cb0*/  HMMA.16816.F32 R4, R192, R20.reuse, R4 ;  /* 0x00000014c004723c */ /* 0x082fea0000001804 */
[----:B--2---:R-:W-:Y:S01]  /*12cc0*/  F2FP.PACK_AB R146, R220, R51 ;  /* 0x00000033dc92723e */ /* 0x004fe200000000ff */
[----:B------:R-:W-:Y:S01]  /*12cd0*/  FMUL.FTZ R19, R132, R159 ;  /* 0x0000009f84137220 */ /* 0x000fe20000410000 */
[----:B------:R-:W-:Y:S01]  /*12ce0*/  MOV R159, R25 ;  /* 0x00000019009f7202 */ /* 0x000fe20000000f00 */
[C---:B------:R-:W-:Y:S01]  /*12cf0*/  FMUL.FTZ R25, R2.reuse, R165 ;  /* 0x000000a502197220 */ /* 0x040fe20000410000 */
[----:B------:R-:W-:Y:S03]  /*12d00*/  MOV R174, R51 ;  /* 0x0000003300ae7202 */ /* 0x000fe60000000f00 */
[----:B---3--:R-:W-:Y:S01]  /*12d10*/  F2FP.PACK_AB R144, R139, R217 ;  /* 0x000000d98b90723e */ /* 0x008fe200000000ff */
[C---:B------:R-:W-:Y:S01]  /*12d20*/  FMUL.FTZ R16, R133.reuse, R156 ;  /* 0x0000009c85107220 */ /* 0x040fe20000410000 */
[----:B------:R-:W-:Y:S01]  /*12d30*/  MOV R156, R30 ;  /* 0x0000001e009c7202 */ /* 0x000fe20000000f00 */
[C---:B------:R-:W-:Y:S01]  /*12d40*/  FMUL.FTZ R28, R2.reuse, R168 ;  /* 0x000000a8021c7220 */ /* 0x040fe20000410000 */
[----:B------:R-:W-:Y:S01]  /*12d50*/  MOV R165, R159 ;  /* 0x0000009f00a57202 */ /* 0x000fe20000000f00 */
[----:B------:R-:W-:Y:S02]  /*12d60*/  FMUL.FTZ R29, R2, R169 ;  /* 0x000000a9021d7220 */ /* 0x000fe40000410000 */
[----:B------:R-:W-:Y:S02]  /*12d70*/  FMUL.FTZ R51, R132, R191 ;  /* 0x000000bf84337220 */ /* 0x000fe40000410000 */
[----:B------:R-:W-:Y:S02]  /*12d80*/  FMUL.FTZ R89, R2, R89 ;  /* 0x0000005902597220 */ /* 0x000fe40000410000 */
[C---:B----4-:R-:W-:Y:S02]  /*12d90*/  FMUL.FTZ R10, R0.reuse, R150 ;  /* 0x00000096000a7220 */ /* 0x050fe40000410000 */
[C---:B------:R-:W-:Y:S02]  /*12da0*/  FMUL.FTZ R11, R0.reuse, R151 ;  /* 0x00000097000b7220 */ /* 0x040fe40000410000 */
[----:B------:R-:W1:Y:S01]  /*12db0*/  LDSM.16.MT88.4 R148, [R228+0x100] ;  /* 0x00010000e494783b */ /* 0x000e620000004200 */
[C---:B------:R-:W-:Y:S02]  /*12dc0*/  FMUL.FTZ R14, R0.reuse, R154 ;  /* 0x0000009a000e7220 */ /* 0x040fe40000410000 */
[C---:B------:R-:W-:Y:S02]  /*12dd0*/  FMUL.FTZ R15, R0.reuse, R155 ;  /* 0x0000009b000f7220 */ /* 0x040fe40000410000 */
[C---:B------:R-:W-:Y:S03]  /*12de0*/  HMMA.16816.F32 R8, R144.reuse, R20, R8 ;  /* 0x000000149008723c */ /* 0x040fe60000001808 */
[----:B------:R-:W2:Y:S01]  /*12df0*/  LDSM.16.MT88.4 R152, [R227+0x100] ;  /* 0x00010000e398783b */ /* 0x000ea20000004200 */
[C---:B------:R-:W-:Y:S01]  /*12e00*/  FMUL.FTZ R26, R0.reuse, R166 ;  /* 0x000000a6001a7220 */ /* 0x040fe20000410000 */
[----:B------:R-:W-:Y:S01]  /*12e10*/  MOV R166, R48 ;  /* 0x0000003000a67202 */ /* 0x000fe20000000f00 */
[----:B------:R-:W-:Y:S01]  /*12e20*/  FMUL.FTZ R27, R0, R167 ;  /* 0x000000a7001b7220 */ /* 0x000fe20000410000 */
[----:B------:R-:W-:Y:S01]  /*12e30*/  MOV R167, R49 ;  /* 0x0000003100a77202 */ /* 0x000fe20000000f00 */
[-C--:B------:R-:W-:Y:S04]  /*12e40*/  HMMA.16816.F32 R12, R144, R22.reuse, R12 ;  /* 0x00000016900c723c */ /* 0x080fe8000000180c */
[C---:B------:R-:W-:Y:S02]  /*12e50*/  FMUL.FTZ R21, R133.reuse, R161 ;  /* 0x000000a185157220 */ /* 0x040fe40000410000 */
[C---:B------:R-:W-:Y:S01]  /*12e60*/  FMUL.FTZ R20, R133.reuse, R160 ;  /* 0x000000a085147220 */ /* 0x040fe20000410000 */
[----:B------:R-:W-:Y:S01]  /*12e70*/  MOV R160, R24 ;  /* 0x0000001800a07202 */ /* 0x000fe20000000f00 */
[C---:B------:R-:W-:Y:S04]  /*12e80*/  HMMA.16816.F32 R16, R192.reuse, R22, R16 ;  /* 0x00000016c010723c */ /* 0x040fe80000001810 */
[----:B------:R-:W-:Y:S02]  /*12e90*/  FMUL.FTZ R24, R2, R164 ;  /* 0x000000a402187220 */ /* 0x000fe40000410000 */
[----:B------:R-:W-:Y:S02]  /*12ea0*/  FMUL.FTZ R30, R0, R170 ;  /* 0x000000aa001e7220 */ /* 0x000fe40000410000 */
[C---:B------:R-:W-:Y:S04]  /*12eb0*/  FMUL.FTZ R22, R132.reuse, R162 ;  /* 0x000000a284167220 */ /* 0x040fe80000410000 */
[----:B------:R-:W-:Y:S02]  /*12ec0*/  FMUL.FTZ R23, R132, R163 ;  /* 0x000000a384177220 */ /* 0x000fe40000410000 */
[C---:B------:R-:W-:Y:S02]  /*12ed0*/  FMUL.FTZ R46, R0.reuse, R186 ;  /* 0x000000ba002e7220 */ /* 0x040fe40000410000 */
[C---:B------:R-:W-:Y:S02]  /*12ee0*/  FMUL.FTZ R48, R133.reuse, R188 ;  /* 0x000000bc85307220 */ /* 0x040fe40000410000 */
[C---:B------:R-:W-:Y:S01]  /*12ef0*/  FMUL.FTZ R49, R133.reuse, R189 ;  /* 0x000000bd85317220 */ /* 0x040fe20000410000 */
[-C--:B------:R-:W-:Y:S03]  /*12f00*/  HMMA.16816.F32 R20, R192, R36.reuse, R20 ;  /* 0x00000024c014723c */ /* 0x080fe60000001814 */
[C---:B------:R-:W-:Y:S01]  /*12f10*/  FMUL.FTZ R42, R0.reuse, R182 ;  /* 0x000000b6002a7220 */ /* 0x040fe20000410000 */
[----:B------:R-:W-:Y:S01]  /*12f20*/  MOV R182, R158 ;  /* 0x0000009e00b67202 */ /* 0x000fe20000000f00 */
[C---:B------:R-:W-:Y:S01]  /*12f30*/  FMUL.FTZ R43, R0.reuse, R183 ;  /* 0x000000b7002b7220 */ /* 0x040fe20000410000 */
[----:B------:R-:W-:Y:S01]  /*12f40*/  MOV R183, R220 ;  /* 0x000000dc00b77202 */ /* 0x000fe20000000f00 */
[C---:B------:R-:W-:Y:S01]  /*12f50*/  FMUL.FTZ R47, R0.reuse, R187 ;  /* 0x000000bb002f7220 */ /* 0x040fe20000410000 */
[C---:B------:R-:W-:Y:S04]  /*12f60*/  HMMA.16816.F32 R24, R144.reuse, R36, R24 ;  /* 0x000000249018723c */ /* 0x040fe80000001818 */
[C---:B------:R-:W-:Y:S01]  /*12f70*/  FMUL.FTZ R31, R0.reuse, R171 ;  /* 0x000000ab001f7220 */ /* 0x040fe20000410000 */
[----:B------:R-:W-:Y:S01]  /*12f80*/  MOV R187, R160 ;  /* 0x000000a000bb7202 */ /* 0x000fe20000000f00 */
[----:B------:R-:W-:Y:S01]  /*12f90*/  FMUL.FTZ R58, R0, R58 ;  /* 0x0000003a003a7220 */ /* 0x000fe20000410000 */
[----:B------:R-:W-:Y:S01]  /*12fa0*/  LDSM.16.MT88.4 R160, [R228+0x900] ;  /* 0x00090000e4a0783b */ /* 0x000fe20000004200 */
[C---:B------:R-:W-:Y:S01]  /*12fb0*/  FMUL.FTZ R37, R133.reuse, R177 ;  /* 0x000000b185257220 */ /* 0x040fe20000410000 */
[----:B------:R-:W-:Y:S02]  /*12fc0*/  MOV R177, R138 ;  /* 0x0000008a00b17202 */ /* 0x000fe40000000f00 */
[-C--:B------:R-:W-:Y:S03]  /*12fd0*/  HMMA.16816.F32 R28, R144, R38.reuse, R28 ;  /* 0x00000026901c723c */ /* 0x080fe6000000181c */
[--C-:B------:R-:W-:Y:S02]  /*12fe0*/  FFMA.FTZ R138, R196, c[0x0][0x2d0], -R141.reuse ;  /* 0x0000b400c48a7a23 */ /* 0x100fe4000001088d */
[C---:B------:R-:W-:Y:S01]  /*12ff0*/  FMUL.FTZ R36, R133.reuse, R176 ;  /* 0x000000b085247220 */ /* 0x040fe20000410000 */
[----:B------:R-:W-:Y:S01]  /*13000*/  MOV R176, R217 ;  /* 0x000000d900b07202 */ /* 0x000fe20000000f00 */
[C---:B------:R-:W-:Y:S01]  /*13010*/  FMUL.FTZ R59, R0.reuse, R59 ;  /* 0x0000003b003b7220 */ /* 0x040fe20000410000 */
[C---:B------:R-:W-:Y:S04]  /*13020*/  HMMA.16816.F32 R32, R192.reuse, R38, R32 ;  /* 0x00000026c020723c */ /* 0x040fe80000001820 */
[C---:B------:R-:W-:Y:S02]  /*13030*/  FMUL.FTZ R62, R0.reuse, R62 ;  /* 0x0000003e003e7220 */ /* 0x040fe40000410000 */
[----:B------:R-:W-:Y:S02]  /*13040*/  FMUL.FTZ R63, R0, R63 ;  /* 0x0000003f003f7220 */ /* 0x000fe40000410000 */
[C---:B------:R-:W-:Y:S01]  /*13050*/  FMUL.FTZ R38, R132.reuse, R178 ;  /* 0x000000b284267220 */ /* 0x040fe20000410000 */
[----:B------:R-:W-:Y:S02]  /*13060*/  MOV R178, R139 ;  /* 0x0000008b00b27202 */ /* 0x000fe40000000f00 */
[----:B------:R3:W-:Y:S01]  /*13070*/  MUFU.EX2 R139, R138 ;  /* 0x0000008a008b7308 */ /* 0x0007e20000000800 */
[----:B------:R-:W-:Y:S01]  /*13080*/  FMUL.FTZ R39, R132, R179 ;  /* 0x000000b384277220 */ /* 0x000fe20000410000 */
[----:B------:R-:W-:Y:S01]  /*13090*/  MOV R179, R156 ;  /* 0x0000009c00b37202 */ /* 0x000fe20000000f00 */
[C---:B------:R-:W-:Y:S01]  /*130a0*/  FMUL.FTZ R74, R0.reuse, R74 ;  /* 0x0000004a004a7220 */ /* 0x040fe20000410000 */
[----:B------:R-:W-:Y:S01]  /*130b0*/  LDSM.16.MT88.4 R156, [R226+0x900] ;  /* 0x00090000e29c783b */ /* 0x000fe20000004200 */
[C---:B------:R-:W-:Y:S02]  /*130c0*/  FMUL.FTZ R75, R0.reuse, R75 ;  /* 0x0000004b004b7220 */ /* 0x040fe40000410000 */
[C---:B------:R-:W-:Y:S01]  /*130d0*/  FMUL.FTZ R78, R0.reuse, R78 ;  /* 0x0000004e004e7220 */ /* 0x040fe20000410000 */
[-C--:B-1----:R-:W-:Y:S03]  /*130e0*/  HMMA.16816.F32 R36, R192, R148.reuse, R36 ;  /* 0x00000094c024723c */ /* 0x082fe60000001824 */
[C---:B------:R-:W-:Y:S02]  /*130f0*/  FMUL.FTZ R79, R0.reuse, R79 ;  /* 0x0000004f004f7220 */ /* 0x040fe40000410000 */
[C---:B------:R-:W-:Y:S02]  /*13100*/  FMUL.FTZ R90, R0.reuse, R90 ;  /* 0x0000005a005a7220 */ /* 0x040fe40000410000 */
[----:B------:R-:W-:Y:S01]  /*13110*/  FMUL.FTZ R91, R0, R91 ;  /* 0x0000005b005b7220 */ /* 0x000fe20000410000 */
[C---:B------:R-:W-:Y:S04]  /*13120*/  HMMA.16816.F32 R40, R144.reuse, R148, R40 ;  /* 0x000000949028723c */ /* 0x040fe80000001828 */
[C---:B------:R-:W-:Y:S02]  /*13130*/  FMUL.FTZ R92, R2.reuse, R92 ;  /* 0x0000005c025c7220 */ /* 0x040fe40000410000 */
[----:B------:R-:W-:Y:S02]  /*13140*/  FMUL.FTZ R93, R2, R93 ;  /* 0x0000005d025d7220 */ /* 0x000fe40000410000 */
[-C--:B------:R-:W-:Y:S04]  /*13150*/  HMMA.16816.F32 R44, R144, R150.reuse, R44 ;  /* 0x00000096902c723c */ /* 0x080fe8000000182c */
[--C-:B---3--:R-:W-:Y:S02]  /*13160*/  FFMA.FTZ R138, R198, c[0x0][0x2d0], -R141.reuse ;  /* 0x0000b400c68a7a23 */ /* 0x108fe4000001088d */
[C---:B------:R-:W-:Y:S02]  /*13170*/  FMUL.FTZ R94, R0.reuse, R94 ;  /* 0x0000005e005e7220 */ /* 0x040fe40000410000 */
[C---:B------:R-:W-:Y:S01]  /*13180*/  HMMA.16816.F32 R48, R192.reuse, R150, R48 ;  /* 0x00000096c030723c */ /* 0x040fe20000001830 */
[----:B------:R1:W-:Y:S01]  /*13190*/  MUFU.EX2 R186, R138 ;  /* 0x0000008a00ba7308 */ /* 0x0003e20000000800 */
[----:B------:R-:W3:Y:S02]  /*131a0*/  LDSM.16.MT88.4 R148, [R225+0x1900] ;  /* 0x00190000e194783b */ /* 0x000ee40000004200 */
[----:B------:R-:W-:Y:S02]  /*131b0*/  FMUL.FTZ R95, R0, R95 ;  /* 0x0000005f005f7220 */ /* 0x000fe40000410000 */
[C---:B------:R-:W-:Y:S02]  /*131c0*/  FMUL.FTZ R96, R133.reuse, R96 ;  /* 0x0000006085607220 */ /* 0x040fe40000410000 */
[-C--:B--2---:R-:W-:Y:S04]  /*131d0*/  HMMA.16816.F32 R52, R192, R152.reuse, R52 ;  /* 0x00000098c034723c */ /* 0x084fe80000001834 */
[C---:B------:R-:W-:Y:S02]  /*131e0*/  FMUL.FTZ R97, R133.reuse, R97 ;  /* 0x0000006185617220 */ /* 0x040fe40000410000 */
[C---:B------:R-:W-:Y:S02]  /*131f0*/  FMUL.FTZ R98, R132.reuse, R98 ;  /* 0x0000006284627220 */ /* 0x040fe40000410000 */
[C---:B------:R-:W-:Y:S04]  /*13200*/  HMMA.16816.F32 R56, R144.reuse, R152, R56 ;  /* 0x000000989038723c */ /* 0x040fe80000001838 */
[C---:B------:R-:W-:Y:S02]  /*13210*/  FMUL.FTZ R99, R132.reuse, R99 ;  /* 0x0000006384637220 */ /* 0x040fe40000410000 */
[----:B------:R-:W-:Y:S02]  /*13220*/  FMUL.FTZ R100, R133, R100 ;  /* 0x0000006485647220 */ /* 0x000fe40000410000 */
[-C--:B------:R-:W-:Y:S04]  /*13230*/  HMMA.16816.F32 R60, R144, R154.reuse, R60 ;  /* 0x0000009a903c723c */ /* 0x080fe8000000183c */
[--C-:B-1----:R-:W-:Y:S02]  /*13240*/  FFMA.FTZ R138, R197, c[0x0][0x2d0], -R142.reuse ;  /* 0x0000b400c58a7a23 */ /* 0x102fe4000001088e */
[----:B------:R-:W-:Y:S02]  /*13250*/  FMUL.FTZ R101, R133, R101 ;  /* 0x0000006585657220 */ /* 0x000fe40000410000 */
[C---:B------:R-:W-:Y:S01]  /*13260*/  HMMA.16816.F32 R64, R192.reuse, R154, R64 ;  /* 0x0000009ac040723c */ /* 0x040fe20000001840 */
[----:B------:R1:W-:Y:S01]  /*13270*/  MUFU.EX2 R164, R138 ;  /* 0x0000008a00a47308 */ /* 0x0003e20000000800 */
[----:B------:R-:W2:Y:S02]  /*13280*/  LDSM.16.MT88.4 R152, [R226+0x1900] ;  /* 0x00190000e298783b */ /* 0x000ea40000004200 */
[C---:B------:R-:W-:Y:S02]  /*13290*/  FMUL.FTZ R102, R132.reuse, R102 ;  /* 0x0000006684667220 */ /* 0x040fe40000410000 */
[----:B------:R-:W-:Y:S02]  /*132a0*/  FMUL.FTZ R103, R132, R103 ;  /* 0x0000006784677220 */ /* 0x000fe40000410000 */
[C---:B------:R-:W-:Y:S01]  /*132b0*/  FMUL.FTZ R104, R2.reuse, R104 ;  /* 0x0000006802687220 */ /* 0x040fe20000410000 */
[-C--:B---3--:R-:W-:Y:S03]  /*132c0*/  HMMA.16816.F32 R68, R192, R148.reuse, R68 ;  /* 0x00000094c044723c */ /* 0x088fe60000001844 */
[----:B------:R-:W-:Y:S02]  /*132d0*/  FMUL.FTZ R105, R2, R105 ;  /* 0x0000006902697220 */ /* 0x000fe40000410000 */
[C---:B------:R-:W-:Y:S02]  /*132e0*/  FMUL.FTZ R106, R0.reuse, R106 ;  /* 0x0000006a006a7220 */ /* 0x040fe40000410000 */
[----:B------:R-:W-:Y:S01]  /*132f0*/  FMUL.FTZ R107, R0, R107 ;  /* 0x0000006b006b7220 */ /* 0x000fe20000410000 */
[C---:B------:R-:W-:Y:S04]  /*13300*/  HMMA.16816.F32 R72, R144.reuse, R148, R72 ;  /* 0x000000949048723c */ /* 0x040fe80000001848 */
[C---:B------:R-:W-:Y:S02]  /*13310*/  FMUL.FTZ R108, R2.reuse, R108 ;  /* 0x0000006c026c7220 */ /* 0x040fe40000410000 */
[----:B------:R-:W-:Y:S02]  /*13320*/  FMUL.FTZ R109, R2, R109 ;  /* 0x0000006d026d7220 */ /* 0x000fe40000410000 */
[-C--:B------:R-:W-:Y:S04]  /*13330*/  HMMA.16816.F32 R76, R144, R150.reuse, R76 ;  /* 0x00000096904c723c */ /* 0x080fe8000000184c */
[--C-:B-1----:R-:W-:Y:S02]  /*13340*/  FFMA.FTZ R138, R199, c[0x0][0x2d0], -R142.reuse ;  /* 0x0000b400c78a7a23 */ /* 0x102fe4000001088e */
[----:B------:R-:W-:Y:S01]  /*13350*/  LDSM.16.MT88.4 R196, [R227+0x1100] ;  /* 0x00110000e3c4783b */ /* 0x000fe20000004200 */
[C---:B------:R-:W-:Y:S01]  /*13360*/  FMUL.FTZ R110, R0.reuse, R110 ;  /* 0x0000006e006e7220 */ /* 0x040fe20000410000 */
[C---:B------:R-:W-:Y:S01]  /*13370*/  HMMA.16816.F32 R80, R192.reuse, R150, R80 ;  /* 0x00000096c050723c */ /* 0x040fe20000001850 */
[----:B------:R1:W3:Y:S03]  /*13380*/  MUFU.EX2 R188, R138 ;  /* 0x0000008a00bc7308 */ /* 0x0002e60000000800 */
[----:B------:R-:W-:Y:S02]  /*13390*/  FMUL.FTZ R111, R0, R111 ;  /* 0x0000006f006f7220 */ /* 0x000fe40000410000 */
[----:B------:R-:W4:Y:S01]  /*133a0*/  LDSM.16.MT88.4 R148, [R228+0x1900] ;  /* 0x00190000e494783b */ /* 0x000f220000004200 */
[C---:B------:R-:W-:Y:S01]  /*133b0*/  FMUL.FTZ R112, R133.reuse, R112 ;  /* 0x0000007085707220 */ /* 0x040fe20000410000 */
[-C--:B--2---:R-:W-:Y:S04]  /*133c0*/  HMMA.16816.F32 R84, R192, R152.reuse, R84 ;  /* 0x00000098c054723c */ /* 0x084fe80000001854 */
[C---:B------:R-:W-:Y:S02]  /*133d0*/  FMUL.FTZ R113, R133.reuse, R113 ;  /* 0x0000007185717220 */ /* 0x040fe40000410000 */
[C---:B------:R-:W-:Y:S02]  /*133e0*/  FMUL.FTZ R114, R132.reuse, R114 ;  /* 0x0000007284727220 */ /* 0x040fe40000410000 */
[C---:B------:R-:W-:Y:S04]  /*133f0*/  HMMA.16816.F32 R88, R144.reuse, R152, R88 ;  /* 0x000000989058723c */ /* 0x040fe80000001858 */
[----:B------:R-:W-:Y:S02]  /*13400*/  FMUL.FTZ R115, R132, R115 ;  /* 0x0000007384737220 */ /* 0x000fe40000410000 */
[C---:B------:R-:W-:Y:S02]  /*13410*/  FMUL.FTZ R116, R133.reuse, R116 ;  /* 0x0000007485747220 */ /* 0x040fe40000410000 */
        /* <DEDUP_REMOVED lines=8> */
[C---:B------:R-:W-:Y:S04]  /*134a0*/  FMUL.FTZ R120, R2.reuse, R120 ;  /* 0x0000007802787220 */ /* 0x040fe80000410000 */
[----:B------:R-:W-:Y:S01]  /*134b0*/  FMUL.FTZ R121, R2, R121 ;  /* 0x0000007902797220 */ /* 0x000fe20000410000 */
[-C--:B----4-:R-:W-:Y:S03]  /*134c0*/  HMMA.16816.F32 R100, R192, R148.reuse, R100 ;  /* 0x00000094c064723c */ /* 0x090fe60000001864 */
[C---:B------:R-:W-:Y:S02]  /*134d0*/  FMUL.FTZ R122, R0.reuse, R122 ;  /* 0x0000007a007a7220 */ /* 0x040fe40000410000 */
[----:B------:R-:W-:Y:S02]  /*134e0*/  FMUL.FTZ R123, R0, R123 ;  /* 0x0000007b007b7220 */ /* 0x000fe40000410000 */
[C---:B------:R-:W-:Y:S01]  /*134f0*/  FMUL.FTZ R124, R2.reuse, R124 ;  /* 0x0000007c027c7220 */ /* 0x040fe20000410000 */
[C---:B------:R-:W-:Y:S04]  /*13500*/  HMMA.16816.F32 R104, R144.reuse, R148, R104 ;  /* 0x000000949068723c */ /* 0x040fe80000001868 */
[----:B-1----:R-:W-:Y:S02]  /*13510*/  FFMA.FTZ R138, R203, c[0x0][0x2d0], -R141 ;  /* 0x0000b400cb8a7a23 */ /* 0x002fe4000001088d */
[----:B------:R-:W-:Y:S02]  /*13520*/  FMUL.FTZ R125, R2, R125 ;  /* 0x0000007d027d7220 */ /* 0x000fe40000410000 */
[-C--:B------:R-:W-:Y:S01]  /*13530*/  HMMA.16816.F32 R108, R144, R150.reuse, R108 ;  /* 0x00000096906c723c */ /* 0x080fe2000000186c */
[----:B------:R1:W4:Y:S03]  /*13540*/  MUFU.EX2 R170, R138 ;  /* 0x0000008a00aa7308 */ /* 0x0003260000000800 */
[C---:B------:R-:W-:Y:S02]  /*13550*/  FMUL.FTZ R126, R0.reuse, R126 ;  /* 0x0000007e007e7220 */ /* 0x040fe40000410000 */
[----:B------:R-:W-:Y:S02]  /*13560*/  FMUL.FTZ R127, R0, R127 ;  /* 0x0000007f007f7220 */ /* 0x000fe40000410000 */
[C---:B------:R-:W-:Y:S01]  /*13570*/  HMMA.16816.F32 R112, R192.reuse, R150, R112 ;  /* 0x00000096c070723c */ /* 0x040fe20000001870 */
[----:B------:R-:W5:Y:S03]  /*13580*/  LDSM.16.MT88.4 R148, [R225+0x900] ;  /* 0x00090000e194783b */ /* 0x000f660000004200 */
[C---:B------:R-:W-:Y:S02]  /*13590*/  FMUL.FTZ R128, R133.reuse, R128 ;  /* 0x0000008085807220 */ /* 0x040fe40000410000 */
[----:B------:R-:W-:Y:S02]  /*135a0*/  FMUL.FTZ R129, R133, R129 ;  /* 0x0000008185817220 */ /* 0x000fe40000410000 */
[-C--:B--2---:R-:W-:Y:S04]  /*135b0*/  HMMA.16816.F32 R116, R192, R152.reuse, R116 ;  /* 0x00000098c074723c */ /* 0x084fe80000001874 */
[C---:B------:R-:W-:Y:S02]  /*135c0*/  FMUL.FTZ R130, R132.reuse, R130 ;  /* 0x0000008284827220 */ /* 0x040fe40000410000 */
[----:B------:R-:W-:Y:S02]  /*135d0*/  FMUL.FTZ R131, R132, R131 ;  /* 0x0000008384837220 */ /* 0x000fe40000410000 */
[C---:B------:R-:W-:Y:S04]  /*135e0*/  HMMA.16816.F32 R120, R144.reuse, R152, R120 ;  /* 0x000000989078723c */ /* 0x040fe80000001878 */
[--C-:B-1----:R-:W-:Y:S04]  /*135f0*/  FFMA.FTZ R138, R201, c[0x0][0x2d0], -R142.reuse ;  /* 0x0000b400c98a7a23 */ /* 0x102fe8000001088e */
[-C--:B------:R-:W-:Y:S01]  /*13600*/  HMMA.16816.F32 R124, R144, R154.reuse, R124 ;  /* 0x0000009a907c723c */ /* 0x080fe2000000187c */
[----:B------:R1:W-:Y:S06]  /*13610*/  MUFU.EX2 R168, R138 ;  /* 0x0000008a00a87308 */ /* 0x0003ec0000000800 */
[----:B---3--:R-:W-:Y:S01]  /*13620*/  F2FP.PACK_AB R145, R188, R164 ;  /* 0x000000a4bc91723e */ /* 0x008fe200000000ff */
[----:B------:R-:W-:Y:S04]  /*13630*/  HMMA.16816.F32 R128, R192, R154, R128 ;  /* 0x0000009ac080723c */ /* 0x000fe80000001880 */
[----:B----4-:R-:W-:Y:S02]  /*13640*/  F2FP.PACK_AB R146, R170, R190 ;  /* 0x000000beaa92723e */ /* 0x010fe400000000ff */
[----:B------:R-:W-:Y:S01]  /*13650*/  F2FP.PACK_AB R144, R186, R139 ;  /* 0x0000008bba90723e */ /* 0x000fe200000000ff */
[----:B-1----:R-:W-:Y:S04]  /*13660*/  FFMA.FTZ R138, R204, c[0x0][0x2d0], -R142 ;  /* 0x0000b400cc8a7a23 */ /* 0x002fe8000001088e */
[----:B------:R1:W2:Y:S02]  /*13670*/  MUFU.EX2 R171, R138 ;  /* 0x0000008a00ab7308 */ /* 0x0002a40000000800 */
[--C-:B-1----:R-:W-:Y:S01]  /*13680*/  FFMA.FTZ R138, R202, c[0x0][0x2d0], -R143.reuse ;  /* 0x0000b400ca8a7a23 */ /* 0x102fe2000001088f */
[----:B--2---:R-:W-:Y:S07]  /*13690*/  F2FP.PACK_AB R147, R171, R168 ;  /* 0x000000a8ab93723e */ /* 0x004fee00000000ff */
[----:B------:R1:W-:Y:S01]  /*136a0*/  MUFU.EX2 R184, R138 ;  /* 0x0000008a00b87308 */ /* 0x0003e20000000800 */
[-C--:B-----5:R-:W-:Y:S05]  /*136b0*/  HMMA.16816.F32 R4, R144, R148.reuse, R4 ;  /* 0x000000949004723c */ /* 0x0a0fea0000001804 */
[--C-:B-1----:R-:W-:Y:S04]  /*136c0*/  FFMA.FTZ R138, R205, c[0x0][0x2d0], -R143.reuse ;  /* 0x0000b400cd8a7a23 */ /* 0x102fe8000001088f */
[----:B------:R1:W2:Y:S03]  /*136d0*/  MUFU.EX2 R189, R138 ;  /* 0x0000008a00bd7308 */ /* 0x0002a60000000800 */
[--C-:B-1----:R-:W-:Y:S01]  /*136e0*/  FFMA.FTZ R138, R208, c[0x0][0x2d0], -R143.reuse ;  /* 0x0000b400d08a7a23 */ /* 0x102fe2000001088f */
[----:B--2---:R-:W-:Y:S06]  /*136f0*/  F2FP.PACK_AB R152, R189, R184 ;  /* 0x000000b8bd98723e */ /* 0x004fec00000000ff */
[----:B------:R1:W-:Y:S02]  /*13700*/  MUFU.EX2 R169, R138 ;  /* 0x0000008a00a97308 */ /* 0x0003e40000000800 */
[----:B-1----:R-:W-:Y:S08]  /*13710*/  FFMA.FTZ R138, R210, c[0x0][0x2d0], -R143 ;  /* 0x0000b400d28a7a23 */ /* 0x002ff0000001088f */
[----:B------:R1:W2:Y:S02]  /*13720*/  MUFU.EX2 R252, R138 ;  /* 0x0000008a00fc7308 */ /* 0x0002a40000000800 */
[--C-:B-1----:R-:W-:Y:S01]  /*13730*/  FFMA.FTZ R138, R207, c[0x0][0x2d0], -R134.reuse ;  /* 0x0000b400cf8a7a23 */ /* 0x102fe20000010886 */
[----:B--2---:R-:W-:Y:S07]  /*13740*/  F2FP.PACK_AB R154, R252, R169 ;  /* 0x000000a9fc9a723e */ /* 0x004fee00000000ff */
[----:B------:R1:W-:Y:S02]  /*13750*/  MUFU.EX2 R251, R138 ;  /* 0x0000008a00fb7308 */ /* 0x0003e40000000800 */
[--C-:B-1----:R-:W-:Y:S08]  /*13760*/  FFMA.FTZ R138, R209, c[0x0][0x2d0], -R134.reuse ;  /* 0x0000b400d18a7a23 */ /* 0x102ff00000010886 */
[----:B------:R1:W2:Y:S02]  /*13770*/  MUFU.EX2 R221, R138 ;  /* 0x0000008a00dd7308 */ /* 0x0002a40000000800 */
[--C-:B-1----:R-:W-:Y:S01]  /*13780*/  FFMA.FTZ R138, R211, c[0x0][0x2d0], -R134.reuse ;  /* 0x0000b400d38a7a23 */ /* 0x102fe20000010886 */
[----:B--2---:R-:W-:Y:S07]  /*13790*/  F2FP.PACK_AB R153, R221, R251 ;  /* 0x000000fbdd99723e */ /* 0x004fee00000000ff */
[----:B------:R1:W-:Y:S02]  /*137a0*/  MUFU.EX2 R220, R138 ;  /* 0x0000008a00dc7308 */ /* 0x0003e40000000800 */
[----:B-1----:R-:W-:Y:S08]  /*137b0*/  FFMA.FTZ R138, R206, c[0x0][0x2d0], -R134 ;  /* 0x0000b400ce8a7a23 */ /* 0x002ff00000010886 */
[----:B------:R1:W2:Y:S02]  /*137c0*/  MUFU.EX2 R201, R138 ;  /* 0x0000008a00c97308 */ /* 0x0002a40000000800 */
[--C-:B-1----:R-:W-:Y:S01]  /*137d0*/  FFMA.FTZ R138, R244, c[0x0][0x2d0], -R141.reuse ;  /* 0x0000b400f48a7a23 */ /* 0x102fe2000001088d */
[----:B--2---:R-:W-:Y:S02]  /*137e0*/  F2FP.PACK_AB R155, R201, R220 ;  /* 0x000000dcc99b723e */ /* 0x004fe400000000ff */
[----:B------:R-:W-:Y:S05]  /*137f0*/  MOV R244, R185 ;  /* 0x000000b900f47202 */ /* 0x000fea0000000f00 */
[----:B------:R1:W-:Y:S01]  /*13800*/  MUFU.EX2 R218, R138 ;  /* 0x0000008a00da7308 */ /* 0x0003e20000000800 */
[----:B------:R-:W-:Y:S02]  /*13810*/  MOV R185, R183 ;  /* 0x000000b700b97202 */ /* 0x000fe40000000f00 */
[----:B------:R-:W-:Y:S01]  /*13820*/  MOV R183, R175 ;  /* 0x000000af00b77202 */ /* 0x000fe20000000f00 */
[C---:B------:R-:W-:Y:S04]  /*13830*/  HMMA.16816.F32 R8, R152.reuse, R148, R8 ;  /* 0x000000949808723c */ /* 0x040fe80000001808 */
[----:B------:R-:W-:Y:S02]  /*13840*/  MOV R175, R173 ;  /* 0x000000ad00af7202 */ /* 0x000fe40000000f00 */
[----:B------:R-:W-:Y:S02]  /*13850*/  MOV R173, R166 ;  /* 0x000000a600ad7202 */ /* 0x000fe40000000f00 */
[-C--:B------:R-:W-:Y:S03]  /*13860*/  HMMA.16816.F32 R12, R152, R150.reuse, R12 ;  /* 0x00000096980c723c */ /* 0x080fe6000000180c */
[----:B------:R-:W-:Y:S05]  /*13870*/  ISETP.GT.AND P0, PT, R242, R244, PT ;  /* 0x000000f4f200720c */ /* 0x000fea0003f04270 */
        /* <DEDUP_REMOVED lines=9> */
[----:B------:R-:W3:Y:S03]  /*13910*/  LDSM.16.MT88.4 R156, [R225+0x2100] ;  /* 0x00210000e19c783b */ /* 0x000ee60000004200 */
        /* <DEDUP_REMOVED lines=10> */
[-C--:B--2---:R-:W-:Y:S01]  /*139c0*/  HMMA.16816.F32 R52, R144, R148.reuse, R52 ;  /* 0x000000949034723c */ /* 0x084fe20000001834 */
[----:B------:R1:W2:Y:S07]  /*139d0*/  MUFU.EX2 R209, R138 ;  /* 0x0000008a00d17308 */ /* 0x0002ae0000000800 */
[C---:B------:R-:W-:Y:S08]  /*139e0*/  HMMA.16816.F32 R56, R152.reuse, R148, R56 ;  /* 0x000000949838723c */ /* 0x040ff00000001838 */
[-C--:B------:R-:W-:Y:S08]  /*139f0*/  HMMA.16816.F32 R60, R152, R150.reuse, R60 ;  /* 0x00000096983c723c */ /* 0x080ff0000000183c */
[C---:B------:R-:W-:Y:S01]  /*13a00*/  HMMA.16816.F32 R64, R144.reuse, R150, R64 ;  /* 0x000000969040723c */ /* 0x040fe20000001840 */
[----:B------:R-:W5:Y:S03]  /*13a10*/  LDSM.16.MT88.4 R148, [R228+0x2100] ;  /* 0x00210000e494783b */ /* 0x000f660000004200 */
[--C-:B-1----:R-:W-:Y:S01]  /*13a20*/  FFMA.FTZ R138, R249, c[0x0][0x2d0], -R141.reuse ;  /* 0x0000b400f98a7a23 */ /* 0x102fe2000001088d */
[----:B------:R-:W-:Y:S01]  /*13a30*/  MOV R249, R168 ;  /* 0x000000a800f97202 */ /* 0x000fe20000000f00 */
[----:B------:R-:W-:Y:S01]  /*13a40*/  FFMA.FTZ R141, R248, c[0x0][0x2d0], -R141 ;  /* 0x0000b400f88d7a23 */ /* 0x000fe2000001088d */
[----:B------:R-:W-:Y:S01]  /*13a50*/  MOV R248, R190 ;  /* 0x000000be00f87202 */ /* 0x000fe20000000f00 */
[-C--:B---3--:R-:W-:Y:S01]  /*13a60*/  HMMA.16816.F32 R68, R144, R156.reuse, R68 ;  /* 0x0000009c9044723c */ /* 0x088fe20000001844 */
[----:B------:R1:W-:Y:S07]  /*13a70*/  MUFU.EX2 R210, R138 ;  /* 0x0000008a00d27308 */ /* 0x0003ee0000000800 */
[C---:B------:R-:W-:Y:S03]  /*13a80*/  HMMA.16816.F32 R72, R152.reuse, R156, R72 ;  /* 0x0000009c9848723c */ /* 0x040fe60000001848 */
[----:B------:R2:W3:Y:S05]  /*13a90*/  MUFU.EX2 R208, R141 ;  /* 0x0000008d00d07308 */ /* 0x0004ea0000000800 */
[-C--:B------:R-:W-:Y:S08]  /*13aa0*/  HMMA.16816.F32 R76, R152, R158.reuse, R76 ;  /* 0x0000009e984c723c */ /* 0x080ff0000000184c */
[C---:B------:R-:W-:Y:S01]  /*13ab0*/  HMMA.16816.F32 R80, R144.reuse, R158, R80 ;  /* 0x0000009e9050723c */ /* 0x040fe20000001850 */
[----:B------:R-:W3:Y:S03]  /*13ac0*/  LDSM.16.MT88.4 R156, [R227+0x2100] ;  /* 0x00210000e39c783b */ /* 0x000ee60000004200 */
[--C-:B-1----:R-:W-:Y:S01]  /*13ad0*/  FFMA.FTZ R138, R246, c[0x0][0x2d0], -R142.reuse ;  /* 0x0000b400f68a7a23 */ /* 0x102fe2000001088e */
[----:B------:R-:W-:Y:S01]  /*13ae0*/  MOV R246, R189 ;  /* 0x000000bd00f67202 */ /* 0x000fe20000000f00 */
[----:B------:R-:W-:Y:S01]  /*13af0*/  FFMA.FTZ R142, R247, c[0x0][0x2d0], -R142 ;  /* 0x0000b400f78e7a23 */ /* 0x000fe2000001088e */
[----:B------:R-:W-:Y:S01]  /*13b00*/  MOV R247, R188 ;  /* 0x000000bc00f77202 */ /* 0x000fe20000000f00 */
[-C--:B----4-:R-:W-:Y:S01]  /*13b10*/  HMMA.16816.F32 R84, R144, R160.reuse, R84 ;  /* 0x000000a09054723c */ /* 0x090fe20000001854 */
[----:B------:R1:W-:Y:S01]  /*13b20*/  MUFU.EX2 R207, R138 ;  /* 0x0000008a00cf7308 */ /* 0x0003e20000000800 */
[----:B------:R-:W-:Y:S02]  /*13b30*/  LDSM.16.MT88.4 R188, [R228+0x1100] ;  /* 0x00110000e4bc783b */ /* 0x000fe40000004200 */
[----:B--2---:R-:W-:Y:S04]  /*13b40*/  F2FP.PACK_AB R141, R209, R211 ;  /* 0x000000d3d18d723e */ /* 0x004fe800000000ff */
[C---:B------:R-:W-:Y:S03]  /*13b50*/  HMMA.16816.F32 R88, R152.reuse, R160, R88 ;  /* 0x000000a09858723c */ /* 0x040fe60000001858 */
[----:B------:R3:W-:Y:S05]  /*13b60*/  MUFU.EX2 R206, R142 ;  /* 0x0000008e00ce7308 */ /* 0x0007ea0000000800 */
[-C--:B------:R-:W-:Y:S08]  /*13b70*/  HMMA.16816.F32 R92, R152, R162.reuse, R92 ;  /* 0x000000a2985c723c */ /* 0x080ff0000000185c */
[C---:B------:R-:W-:Y:S04]  /*13b80*/  HMMA.16816.F32 R96, R144.reuse, R162, R96 ;  /* 0x000000a29060723c */ /* 0x040fe80000001860 */
[--C-:B-1----:R-:W-:Y:S01]  /*13b90*/  FFMA.FTZ R138, R215, c[0x0][0x2d0], -R143.reuse ;  /* 0x0000b400d78a7a23 */ /* 0x102fe2000001088f */
[----:B------:R-:W-:Y:S03]  /*13ba0*/  MOV R215, R187 ;  /* 0x000000bb00d77202 */ /* 0x000fe60000000f00 */
[-C--:B-----5:R-:W-:Y:S01]  /*13bb0*/  HMMA.16816.F32 R100, R144, R148.reuse, R100 ;  /* 0x000000949064723c */ /* 0x0a0fe20000001864 */
[----:B------:R1:W-:Y:S03]  /*13bc0*/  MUFU.EX2 R205, R138 ;  /* 0x0000008a00cd7308 */ /* 0x0003e60000000800 */
[----:B---3--:R-:W-:Y:S04]  /*13bd0*/  F2FP.PACK_AB R142, R208, R210 ;  /* 0x000000d2d08e723e */ /* 0x008fe800000000ff */
        /* <DEDUP_REMOVED lines=18> */
[----:B--2---:R-:W-:Y:S02]  /*13d00*/  F2FP.PACK_AB R192, R203, R205 ;  /* 0x000000cdcbc0723e */ /* 0x004fe400000000ff */
[----:B------:R-:W-:Y:S02]  /*13d10*/  MOV R187, R174 ;  /* 0x000000ae00bb7202 */ /* 0x000fe40000000f00 */
[----:B------:R2:W3:Y:S01]  /*13d20*/  MUFU.EX2 R202, R143 ;  /* 0x0000008f00ca7308 */ /* 0x0004e20000000800 */
[--C-:B-1----:R-:W-:Y:S01]  /*13d30*/  FFMA.FTZ R138, R213, c[0x0][0x2d0], -R134.reuse ;  /* 0x0000b400d58a7a23 */ /* 0x102fe20000010886 */
[----:B------:R-:W-:Y:S02]  /*13d40*/  MOV R213, R164 ;  /* 0x000000a400d57202 */ /* 0x000fe40000000f00 */
[----:B------:R-:W1:Y:S06]  /*13d50*/  LDSM.16.MT88.4 R164, [R225+0x1100] ;  /* 0x00110000e1a4783b */ /* 0x000e6c0000004200 */
[----:B------:R4:W-:Y:S01]  /*13d60*/  MUFU.EX2 R200, R138 ;  /* 0x0000008a00c87308 */ /* 0x0009e20000000800 */
[----:B--2---:R-:W-:Y:S02]  /*13d70*/  F2FP.PACK_AB R143, R206, R207 ;  /* 0x000000cfce8f723e */ /* 0x004fe400000000ff */
[----:B---3--:R-:W-:Y:S01]  /*13d80*/  F2FP.PACK_AB R194, R202, R204 ;  /* 0x000000cccac2723e */ /* 0x008fe200000000ff */
[--C-:B----4-:R-:W-:Y:S01]  /*13d90*/  FFMA.FTZ R138, R212, c[0x0][0x2d0], -R134.reuse ;  /* 0x0000b400d48a7a23 */ /* 0x110fe20000010886 */
[----:B------:R-:W-:Y:S05]  /*13da0*/  MOV R212, R139 ;  /* 0x0000008b00d47202 */ /* 0x000fea0000000f00 */
[----:B------:R2:W3:Y:S02]  /*13db0*/  MUFU.EX2 R139, R138 ;  /* 0x0000008a008b7308 */ /* 0x0004e40000000800 */
[--C-:B--2---:R-:W-:Y:S01]  /*13dc0*/  FFMA.FTZ R138, R214, c[0x0][0x2d0], -R134.reuse ;  /* 0x0000b400d68a7a23 */ /* 0x104fe20000010886 */
[----:B------:R-:W-:Y:S01]  /*13dd0*/  MOV R214, R185 ;  /* 0x000000b900d67202 */ /* 0x000fe20000000f00 */
[----:B------:R-:W-:Y:S01]  /*13de0*/  FFMA.FTZ R134, R140, c[0x0][0x2d0], -R134 ;  /* 0x0000b4008c867a23 */ /* 0x000fe20000010886 */
[----:B------:R-:W-:Y:S02]  /*13df0*/  MOV R185, R172 ;  /* 0x000000ac00b97202 */ /* 0x000fe40000000f00 */
[----:B------:R-:W2:Y:S03]  /*13e00*/  LDSM.16.MT88.4 R172, [R226+0x1100] ;  /* 0x00110000e2ac783b */ /* 0x000ea60000004200 */
[----:B------:R-:W-:Y:S01]  /*13e10*/  MUFU.EX2 R138, R138 ;  /* 0x0000008a008a7308 */ /* 0x000fe20000000800 */
[----:B------:R-:W-:Y:S02]  /*13e20*/  F2FP.PACK_AB R140, R217, R218 ;  /* 0x000000dad98c723e */ /* 0x000fe400000000ff */
[----:B---3--:R-:W-:Y:S05]  /*13e30*/  F2FP.PACK_AB R193, R139, R200 ;  /* 0x000000c88bc1723e */ /* 0x008fea00000000ff */
[-C--:B-1----:R-:W-:Y:S01]  /*13e40*/  HMMA.16816.F32 R144, R140, R164.reuse, R4 ;  /* 0x000000a48c90723c */ /* 0x082fe20000001804 */
[----:B------:R-:W1:Y:S01]  /*13e50*/  LDSM.16.MT88.4 R4, [R225+0x2900] ;  /* 0x00290000e104783b */ /* 0x000e620000004200 */
[----:B------:R-:W3:Y:S03]  /*13e60*/  MUFU.EX2 R134, R134 ;  /* 0x0000008600867308 */ /* 0x000ee60000000800 */
[----:B---3--:R-:W-:Y:S07]  /*13e70*/  F2FP.PACK_AB R195, R134, R138 ;  /* 0x0000008a86c3723e */ /* 0x008fee00000000ff */
[C---:B------:R-:W-:Y:S01]  /*13e80*/  HMMA.16816.F32 R148, R192.reuse, R164, R8 ;  /* 0x000000a4c094723c */ /* 0x040fe20000001808 */
[----:B------:R-:W3:Y:S07]  /*13e90*/  LDSM.16.MT88.4 R8, [R226+0x2900] ;  /* 0x00290000e208783b */ /* 0x000eee0000004200 */
[-C--:B------:R-:W-:Y:S01]  /*13ea0*/  HMMA.16816.F32 R152, R192, R166.reuse, R12 ;  /* 0x000000a6c098723c */ /* 0x080fe2000000180c */
[----:B------:R-:W4:Y:S07]  /*13eb0*/  LDSM.16.MT88.4 R12, [R228+0x2900] ;  /* 0x00290000e40c783b */ /* 0x000f2e0000004200 */
[C---:B------:R-:W-:Y:S01]  /*13ec0*/  HMMA.16816.F32 R156, R140.reuse, R166, R16 ;  /* 0x000000a68c9c723c */ /* 0x040fe20000001810 */
[----:B------:R-:W5:Y:S07]  /*13ed0*/  LDSM.16.MT88.4 R16, [R227+0x2900] ;  /* 0x00290000e310783b */ /* 0x000f6e0000004200 */
[-C--:B--2---:R-:W-:Y:S01]  /*13ee0*/  HMMA.16816.F32 R160, R140, R172.reuse, R20 ;  /* 0x000000ac8ca0723c */ /* 0x084fe20000001814 */
[----:B------:R-:W2:Y:S06]  /*13ef0*/  LDL.LU R20, [R1+0x1c] ;  /* 0x00001c0001147983 */ /* 0x000eac0000300800 */
[----:B------:R-:W-:Y:S01]  /*13f00*/  MOV R23, R245 ;  /* 0x000000f500177202 */ /* 0x000fe20000000f00 */
[C---:B------:R-:W-:Y:S04]  /*13f10*/  HMMA.16816.F32 R164, R192.reuse, R172, R24 ;  /* 0x000000acc0a4723c */ /* 0x040fe80000001818 */
[----:B------:R-:W-:Y:S02]  /*13f20*/  MOV R245, R171 ;  /* 0x000000ab00f57202 */ /* 0x000fe40000000f00 */
[----:B------:R-:W-:Y:S02]  /*13f30*/  MOV R22, R187 ;  /* 0x000000bb00167202 */ /* 0x000fe40000000f00 */
[-C--:B------:R-:W-:Y:S01]  /*13f40*/  HMMA.16816.F32 R168, R192, R174.reuse, R28 ;  /* 0x000000aec0a8723c */ /* 0x080fe2000000181c */
[----:B------:R-:W2:Y:S03]  /*13f50*/  LDL.LU R28, [R1+0x18] ;  /* 0x00001800011c7983 */ /* 0x000ea60000300800 */
[----:B------:R-:W-:Y:S02]  /*13f60*/  MOV R21, R186 ;  /* 0x000000ba00157202 */ /* 0x000fe40000000f00 */
[----:B------:R-:W-:Y:S02]  /*13f70*/  MOV R27, R185 ;  /* 0x000000b9001b7202 */ /* 0x000fe40000000f00 */
[C---:B------:R-:W-:Y:S01]  /*13f80*/  HMMA.16816.F32 R172, R140.reuse, R174, R32 ;  /* 0x000000ae8cac723c */ /* 0x040fe20000001820 */
[----:B------:R-:W2:Y:S03]  /*13f90*/  LDL.LU R33, [R1+0x10] ;  /* 0x0000100001217983 */ /* 0x000ea60000300800 */
[----:B------:R-:W-:Y:S01]  /*13fa0*/  MOV R31, R178 ;  /* 0x000000b2001f7202 */ /* 0x000fe20000000f00 */
[----:B------:R-:W2:Y:S01]  /*13fb0*/  LDL.LU R32, [R1+0x14] ;  /* 0x0000140001207983 */ /* 0x000ea20000300800 */
[----:B------:R-:W-:Y:S02]  /*13fc0*/  MOV R30, R179 ;  /* 0x000000b3001e7202 */ /* 0x000fe40000000f00 */
[----:B------:R-:W-:Y:S04]  /*13fd0*/  MOV R35, R176 ;  /* 0x000000b000237202 */ /* 0x000fe80000000f00 */
[----:B------:R-:W-:Y:S02]  /*13fe0*/  MOV R34, R177 ;  /* 0x000000b100227202 */ /* 0x000fe40000000f00 */
[-C--:B------:R-:W-:Y:S03]  /*13ff0*/  HMMA.16816.F32 R176, R140, R188.reuse, R36 ;  /* 0x000000bc8cb0723c */ /* 0x080fe60000001824 */
[----:B------:R-:W-:Y:S02]  /*14000*/  MOV R25, R183 ;  /* 0x000000b700197202 */ /* 0x000fe40000000f00 */
[----:B------:R-:W-:Y:S02]  /*14010*/  MOV R24, R182 ;  /* 0x000000b600187202 */ /* 0x000fe40000000f00 */
[----:B------:R-:W-:Y:S02]  /*14020*/  MOV R29, R181 ;  /* 0x000000b5001d7202 */ /* 0x000fe40000000f00 */
[----:B------:R-:W-:Y:S02]  /*14030*/  MOV R39, R180 ;  /* 0x000000b400277202 */ /* 0x000fe40000000f00 */
[C---:B------:R-:W-:Y:S04]  /*14040*/  HMMA.16816.F32 R180, R192.reuse, R188, R40 ;  /* 0x000000bcc0b4723c */ /* 0x040fe80000001828 */
[----:B------:R-:W-:Y:S04]  /*14050*/  MOV R26, R184 ;  /* 0x000000b8001a7202 */ /* 0x000fe80000000f00 */
        /* <DEDUP_REMOVED lines=9> */
[C---:B------:R-:W-:Y:S08]  /*140f0*/  HMMA.16816.F32 R80, R140.reuse, R6, R80 ;  /* 0x000000068c50723c */ /* 0x040ff00000001850 */
[-C--:B---3--:R-:W-:Y:S08]  /*14100*/  HMMA.16816.F32 R84, R140, R8.reuse, R84 ;  /* 0x000000088c54723c */ /* 0x088ff00000001854 */
[C---:B------:R-:W-:Y:S08]  /*14110*/  HMMA.16816.F32 R88, R192.reuse, R8, R88 ;  /* 0x00000008c058723c */ /* 0x040ff00000001858 */
[-C--:B------:R-:W-:Y:S08]  /*14120*/  HMMA.16816.F32 R92, R192, R10.reuse, R92 ;  /* 0x0000000ac05c723c */ /* 0x080ff0000000185c */
[C---:B------:R-:W-:Y:S08]  /*14130*/  HMMA.16816.F32 R96, R140.reuse, R10, R96 ;  /* 0x0000000a8c60723c */ /* 0x040ff00000001860 */
[-C--:B----4-:R-:W-:Y:S08]  /*14140*/  HMMA.16816.F32 R100, R140, R12.reuse, R100 ;  /* 0x0000000c8c64723c */ /* 0x090ff00000001864 */
[C---:B------:R-:W-:Y:S08]  /*14150*/  HMMA.16816.F32 R104, R192.reuse, R12, R104 ;  /* 0x0000000cc068723c */ /* 0x040ff00000001868 */
[-C--:B------:R-:W-:Y:S08]  /*14160*/  HMMA.16816.F32 R108, R192, R14.reuse, R108 ;  /* 0x0000000ec06c723c */ /* 0x080ff0000000186c */
[C---:B------:R-:W-:Y:S08]  /*14170*/  HMMA.16816.F32 R112, R140.reuse, R14, R112 ;  /* 0x0000000e8c70723c */ /* 0x040ff00000001870 */
[-C--:B-----5:R-:W-:Y:S08]  /*14180*/  HMMA.16816.F32 R116, R140, R16.reuse, R116 ;  /* 0x000000108c74723c */ /* 0x0a0ff00000001874 */
[C---:B------:R-:W-:Y:S08]  /*14190*/  HMMA.16816.F32 R120, R192.reuse, R16, R120 ;  /* 0x00000010c078723c */ /* 0x040ff00000001878 */
[-C--:B------:R-:W-:Y:S08]  /*141a0*/  HMMA.16816.F32 R124, R192, R18.reuse, R124 ;  /* 0x00000012c07c723c */ /* 0x080ff0000000187c */
[----:B------:R-:W-:Y:S04]  /*141b0*/  HMMA.16816.F32 R128, R140, R18, R128 ;  /* 0x000000128c80723c */ /* 0x000fe80000001880 */
[----:B--2---:R-:W-:Y:S04]  /*141c0*/  FFMA.FTZ R4, R2, R28, R35 ;  /* 0x0000001c02047223 */ /* 0x004fe80000010023 */
[----:B------:R-:W-:Y:S04]  /*141d0*/  FADD.FTZ R4, R31, R4 ;  /* 0x000000041f047221 */ /* 0x000fe80000010000 */
[----:B------:R-:W-:Y:S02]  /*141e0*/  FFMA.FTZ R133, R133, R33, R39 ;  /* 0x0000002185857223 */ /* 0x000fe40000010027 */
[----:B------:R-:W-:Y:S02]  /*141f0*/  FADD.FTZ R5, R26, R4 ;  /* 0x000000041a057221 */ /* 0x000fe40000010000 */
[----:B------:R-:W-:Y:S02]  /*14200*/  FFMA.FTZ R132, R132, R32, R34 ;  /* 0x0000002084847223 */ /* 0x000fe40000010022 */
[----:B------:R-:W-:Y:S02]  /*14210*/  FADD.FTZ R2, R29, R133 ;  /* 0x000000851d027221 */ /* 0x000fe40000010000 */
[----:B------:R-:W-:Y:S02]  /*14220*/  FADD.FTZ R132, R30, R132 ;  /* 0x000000841e847221 */ /* 0x000fe40000010000 */
[----:B------:R-:W-:Y:S02]  /*14230*/  FADD.FTZ R2, R24, R2 ;  /* 0x0000000218027221 */ /* 0x000fe40000010000 */
[----:B------:R-:W-:Y:S02]  /*14240*/  FFMA.FTZ R4, R0, R20, R27 ;  /* 0x0000001400047223 */ /* 0x000fe4000001001b */
        /* <DEDUP_REMOVED lines=36> */
[----:B------:R1:W-:Y:S01]  /*14490*/  STL [R1+0x10], R0 ;  /* 0x0000100001007387 */ /* 0x0003e20000100800 */
[----:B------:R-:W-:Y:S01]  /*144a0*/  FADD.FTZ R2, R139, R2 ;  /* 0x000000028b027221 */ /* 0x000fe20000010000 */
[----:B------:R-:W-:Y:S01]  /*144b0*/  MOV R139, R3 ;  /* 0x00000003008b7202 */ /* 0x000fe20000000f00 */
[----:B------:R-:W-:Y:S01]  /*144c0*/  FADD.FTZ R4, R202, R4 ;  /* 0x00000004ca047221 */ /* 0x000fe20000010000 */
[----:B------:R2:W-:Y:S01]  /*144d0*/  STL [R1+0x14], R5 ;  /* 0x0000140501007387 */ /* 0x0005e20000100800 */
[----:B------:R-:W-:Y:S01]  /*144e0*/  FADD.FTZ R2, R138, R2 ;  /* 0x000000028a027221 */ /* 0x000fe20000010000 */
[----:B------:R-:W-:Y:S02]  /*144f0*/  MOV R138, R135 ;  /* 0x00000087008a7202 */ /* 0x000fe40000000f00 */
[----:B------:R2:W-:Y:S01]  /*14500*/  STL [R1+0x18], R4 ;  /* 0x0000180401007387 */ /* 0x0005e20000100800 */
[----:B------:R-:W-:Y:S01]  /*14510*/  FADD.FTZ R2, R134, R2 ;  /* 0x0000000286027221 */ /* 0x000fe20000010000 */
[----:B------:R-:W-:Y:S04]  /*14520*/  MOV R134, R136 ;  /* 0x0000008800867202 */ /* 0x000fe80000000f00 */
[----:B------:R2:W-:Y:S01]  /*14530*/  STL [R1+0x1c], R2 ;  /* 0x00001c0201007387 */ /* 0x0005e20000100800 */
[----:B-1----:R-:W-:Y:S04]  /*14540*/  IADD3 R0, R242, -0x1, RZ ;  /* 0xfffffffff2007810 */ /* 0x002fe80007ffe0ff */
[----:B------:R-:W-:Y:S01]  /*14550*/  MOV R242, R0 ;  /* 0x0000000000f27202 */ /* 0x000fe20000000f00 */
[----:B------:R-:W-:-:S05]  /*14560*/  @P0 BRA `(.L_x_509) ;  /* 0xffffb47000000947 */ /* 0x000fca000383ffff */
.L_x_492:
[----:B------:R-:W3:Y:S04]  /*14570*/  LDL.LU R0, [R1+0x10] ;  /* 0x0000100001007983 */ /* 0x000ee80000300800 */
[----:B-12---:R-:W2:Y:S04]  /*14580*/  LDL.LU R4, [R1+0x14] ;  /* 0x0000140001047983 */ /* 0x006ea80000300800 */
[----:B------:R-:W4:Y:S04]  /*14590*/  LDL.LU R5, [R1+0x18] ;  /* 0x0000180001057983 */ /* 0x000f280000300800 */
[----:B------:R-:W4:Y:S01]  /*145a0*/  LDL.LU R2, [R1+0x1c] ;  /* 0x00001c0001027983 */ /* 0x000f220000300800 */
[----:B------:R-:W-:-:S02]  /*145b0*/  MOV R18, 0xff800000 ;  /* 0xff80000000127802 */ /* 0x000fc40000000f00 */
[----:B------:R-:W-:Y:S02]  /*145c0*/  MOV R19, 0xff800000 ;  /* 0xff80000000137802 */ /* 0x000fe40000000f00 */
[----:B------:R-:W-:Y:S02]  /*145d0*/  MOV R20, 0xff800000 ;  /* 0xff80000000147802 */ /* 0x000fe40000000f00 */
[----:B------:R-:W-:Y:S02]  /*145e0*/  MOV R21, 0xff800000 ;  /* 0xff80000000157802 */ /* 0x000fe40000000f00 */
[----:B------:R-:W-:Y:S01]  /*145f0*/  PLOP3.LUT P4, PT, PT, PT, PT, 0x8, 0x0 ;  /* 0x000000000000781c */ /* 0x000fe20003f8e170 */
[----:B---3--:R-:W1:Y:S04]  /*14600*/  SHFL.BFLY PT, R11, R0, 0x2, 0x1f ;  /* 0x0c401f00000b7f89 */ /* 0x008e6800000e0000 */
[----:B--2---:R-:W2:Y:S04]  /*14610*/  SHFL.BFLY PT, R9, R4, 0x2, 0x1f ;  /* 0x0c401f0004097f89 */ /* 0x004ea800000e0000 */
        /* <DEDUP_REMOVED lines=19> */
[----:B------:R-:W-:-:S05]  /*14750*/  FSETP.NE.FTZ.AND P1, PT, R7, RZ, PT ;  /* 0x000000ff0700720b */ /* 0x000fca0003f35000 */
[----:B------:R-:W1:Y:S01]  /*14760*/  @P3 MUFU.RCP R0, R11 ;  /* 0x0000000b00003308 */ /* 0x000e620000001000 */
[----:B------:R-:W-:-:S07]  /*14770*/  FSETP.NE.FTZ.AND P0, PT, R6, RZ, PT ;  /* 0x000000ff0600720b */ /* 0x000fce0003f15000 */
[----:B------:R-:W-:Y:S06]  /*14780*/  @P2 MUFU.RCP R4, R9 ;  /* 0x0000000900042308 */ /* 0x000fec0000001000 */
[----:B------:R-:W-:Y:S01]  /*14790*/  @P0 MOV R8, 0x3f317218 ;  /* 0x3f31721800080802 */ /* 0x000fe20000000f00 */
[C---:B-1----:R-:W-:Y:S01]  /*147a0*/  FMUL.FTZ R144, R0.reuse, R144 ;  /* 0x0000009000907220 */ /* 0x042fe20000410000 */
[----:B------:R-:W1:Y:S01]  /*147b0*/  @P1 MUFU.RCP R2, R7 ;  /* 0x0000000700021308 */ /* 0x000e620000001000 */
        /* <DEDUP_REMOVED lines=13> */
[C---:B------:R-:W-:Y:S01]  /*14890*/  FMUL.FTZ R52, R0.reuse, R52 ;  /* 0x0000003400347220 */ /* 0x040fe20000410000 */
[----:B------:R-:W-:Y:S01]  /*148a0*/  @P1 MUFU.LG2 R7, R7 ;  /* 0x0000000700071308 */ /* 0x000fe20000000c00 */
        /* <DEDUP_REMOVED lines=19> */
[----:B------:R-:W-:Y:S01]  /*149e0*/  MOV R0, RZ ;  /* 0x000000ff00007202 */ /* 0x000fe20000000f00 */
[C---:B-1----:R-:W-:Y:S02]  /*149f0*/  FMUL.FTZ R148, R2.reuse, R148 ;  /* 0x0000009402947220 */ /* 0x042fe40000410000 */
[----:B------:R-:W-:-:S02]  /*14a00*/  FMUL.FTZ R149, R2, R149 ;  /* 0x0000009502957220 */ /* 0x000fc40000410000 */
[C---:B------:R-:W-:Y:S01]  /*14a10*/  FMUL.FTZ R152, R2.reuse, R152 ;  /* 0x0000009802987220 */ /* 0x040fe20000410000 */
[----:B------:R-:W1:Y:S01]  /*14a20*/  @P0 MUFU.RCP R0, R6 ;  /* 0x0000000600000308 */ /* 0x000e620000001000 */
[C---:B------:R-:W-:Y:S02]  /*14a30*/  FMUL.FTZ R153, R2.reuse, R153 ;  /* 0x0000009902997220 */ /* 0x040fe40000410000 */
[C---:B------:R-:W-:Y:S02]  /*14a40*/  FMUL.FTZ R164, R2.reuse, R164 ;  /* 0x000000a402a47220 */ /* 0x040fe40000410000 */
[C---:B------:R-:W-:Y:S02]  /*14a50*/  FMUL.FTZ R165, R2.reuse, R165 ;  /* 0x000000a502a57220 */ /* 0x040fe40000410000 */
[C---:B------:R-:W-:Y:S01]  /*14a60*/  FMUL.FTZ R168, R2.reuse, R168 ;  /* 0x000000a802a87220 */ /* 0x040fe20000410000 */
[----:B------:R-:W2:Y:S01]  /*14a70*/  @P0 MUFU.LG2 R6, R6 ;  /* 0x0000000600060308 */ /* 0x000ea20000000c00 */
        /* <DEDUP_REMOVED lines=59> */
[C---:B-1----:R-:W-:Y:S02]  /*14e30*/  FMUL.FTZ R150, R0.reuse, R150 ;  /* 0x0000009600967220 */ /* 0x042fe40000410000 */
        /* <DEDUP_REMOVED lines=38> */
[----:B--2---:R-:W-:Y:S02]  /*150a0*/  @P0 FMUL.FTZ R4, R6, 0.69314718246459960938 ;  /* 0x3f31721806040820 */ /* 0x004fe40000410000 */
[----:B------:R-:W-:Y:S02]  /*150b0*/  @P0 FMUL.FTZ R0, R8, c[0x0][0x2d0] ;  /* 0x0000b40008000a20 */ /* 0x000fe40000410000 */
[----:B------:R-:W-:-:S02]  /*150c0*/  @P3 FFMA.FTZ R18, R10, R137, R11 ;  /* 0x000000890a123223 */ /* 0x000fc4000001000b */
[----:B------:R-:W-:Y:S02]  /*150d0*/  @P2 FFMA.FTZ R19, R5, R136, R9 ;  /* 0x0000008805132223 */ /* 0x000fe40000010009 */
[----:B------:R-:W-:Y:S02]  /*150e0*/  @P1 FFMA.FTZ R20, R2, R135, R7 ;  /* 0x0000008702141223 */ /* 0x000fe40000010007 */
[----:B------:R-:W-:Y:S02]  /*150f0*/  @P0 FFMA.FTZ R21, R0, R3, R4 ;  /* 0x0000000300150223 */ /* 0x000fe40000010004 */
.L_x_434:
[----:B-1----:R-:W-:Y:S05]  /*15100*/  @P4 BRA `(.L_x_510) ;  /* 0x0000209000004947 */ /* 0x002fea0003800000 */
        /* <DEDUP_REMOVED lines=117> */
[----:B------:R4:W2:Y:S04]  /*15860*/  SHFL.IDX PT, R7, R0, 0x3, 0x1c1f ;  /* 0x007c1f0000077f89 */ /* 0x0008a800000e0000 */
        /* <DEDUP_REMOVED lines=12> */
[----:B------:R2:W-:Y:S01]  /*15930*/  @!P1 ST.E [R6.64], R21 ;  /* 0x0000001506009985 */ /* 0x0005e2000c10190e */
        /* <DEDUP_REMOVED lines=95> */
.L_x_512:
[----:B-1----:R-:W-:Y:S05]  /*15f30*/  BSYNC B0 ;  /* 0x0000000000007941 */ /* 0x002fea0003800000 */
.L_x_511:
        /* <DEDUP_REMOVED lines=97> */
.L_x_514:
[----:B------:R-:W-:Y:S05]  /*16550*/  BSYNC B0 ;  /* 0x0000000000007941 */ /* 0x000fea0003800000 */
.L_x_513:
        /* <DEDUP_REMOVED lines=30> */
[C---:B-1----:R-:W-:Y:S02]  /*16740*/  IADD3 R8, R0.reuse, 0x30, RZ ;  /* 0x0000003000087810 */ /* 0x042fe40007ffe0ff */
        /* <DEDUP_REMOVED lines=10> */
[----:B-1----:R-:W-:Y:S01]  /*167f0*/  @!P5 IMAD.WIDE R4, R6, 0x4, R2 ;  /* 0x000000040604d825 */ /* 0x002fe200078e0202 */
[----:B------:R-:W-:Y:S02]  /*16800*/  @!P4 LEA.HI R6, R7, R7, RZ, 0x1 ;  /* 0x000000070706c211 */ /* 0x000fe400078f08ff */
[----:B------:R-:W-:Y:S02]  /*16810*/  @!P1 LEA.HI R7, R10, R10, RZ, 0x1 ;  /* 0x0000000a0a079211 */ /* 0x000fe400078f08ff */
[----:B------:R1:W-:Y:S01]  /*16820*/  @!P5 ST.E.64 [R4.64], R180 ;  /* 0x000000b40400d985 */ /* 0x0003e2000c101b0e */
[----:B------:R-:W-:Y:S02]  /*16830*/  @!P4 LOP3.LUT R6, R6, 0xfffffffe, RZ, 0xc0, !PT ;  /* 0xfffffffe0606c812 */ /* 0x000fe400078ec0ff */
[----:B------:R-:W-:Y:S02]  /*16840*/  @!P1 LOP3.LUT R7, R7, 0xfffffffe, RZ, 0xc0, !PT ;  /* 0xfffffffe07079812 */ /* 0x000fe400078ec0ff */
[----:B-1----:R-:W-:-:S02]  /*16850*/  @!P3 LEA.HI R5, R8, R8, RZ, 0x1 ;  /* 0x000000080805b211 */ /* 0x002fc400078f08ff */
        /* <DEDUP_REMOVED lines=11> */
[----:B-1----:R-:W-:Y:S01]  /*16910*/  @!P0 IMAD.WIDE R4, R12, 0x4, R2 ;  /* 0x000000040c048825 */ /* 0x002fe200078e0202 */
[----:B---3--:R-:W-:-:S04]  /*16920*/  IADD3 R9, R0, 0x50, RZ ;  /* 0x0000005000097810 */ /* 0x008fc80007ffe0ff */
[----:B------:R1:W-:Y:S01]  /*16930*/  @!P0 ST.E.64 [R4.64], R76 ;  /* 0x0000004c04008985 */ /* 0x0003e2000c101b0e */
[----:B------:R-:W-:Y:S02]  /*16940*/  IADD3 R8, R0, 0x58, RZ ;  /* 0x0000005800087810 */ /* 0x000fe40007ffe0ff */
[----:B------:R-:W-:Y:S02]  /*16950*/  ISETP.GE.AND P5, PT, R9, c[0x0][0x3c8], PT ;  /* 0x0000f20009007a0c */ /* 0x000fe40003fa6270 */
[----:B------:R-:W-:Y:S02]  /*16960*/  ISETP.GE.AND P4, PT, R8, c[0x0][0x3c8], PT ;  /* 0x0000f20008007a0c */ /* 0x000fe40003f86270 */
[C---:B----4-:R-:W-:Y:S02]  /*16970*/  IADD3 R7, R0.reuse, 0x60, RZ ;  /* 0x0000006000077810 */ /* 0x050fe40007ffe0ff */
        /* <DEDUP_REMOVED lines=10> */
[C---:B-1----:R-:W-:Y:S02]  /*16a20*/  IADD3 R5, R0.reuse, 0x70, RZ ;  /* 0x0000007000057810 */ /* 0x042fe40007ffe0ff */
        /* <DEDUP_REMOVED lines=20> */
.L_x_516:
[----:B------:R-:W-:Y:S05]  /*16b70*/  BSYNC B0 ;  /* 0x0000000000007941 */ /* 0x000fea0003800000 */
.L_x_515:
[----:B-1-3--:R1:W3:Y:S04]  /*16b80*/  SHFL.IDX PT, R3, R22, 0x3, 0x1c1f ;  /* 0x007c1f0016037f89 */ /* 0x00a2e800000e0000 */
        /* <DEDUP_REMOVED lines=9> */
[C---:B---34-:R-:W-:Y:S01]  /*16c20*/  @!P0 IMAD.WIDE R6, R0.reuse, 0x4, R2 ;  /* 0x0000000400068825 */ /* 0x058fe200078e0202 */
        /* <DEDUP_REMOVED lines=13> */
[----:B---3--:R-:W-:Y:S01]  /*16d00*/  @!P6 LEA.HI R6, R5, R5, RZ, 0x1 ;  /* 0x000000050506e211 */ /* 0x008fe200078f08ff */
[----:B------:R-:W-:-:S03]  /*16d10*/  @!P5 IMAD.WIDE R4, R4, 0x4, R2 ;  /* 0x000000040404d825 */ /* 0x000fc600078e0202 */
[----:B------:R-:W-:-:S05]  /*16d20*/  @!P6 LOP3.LUT R6, R6, 0xfffffffe, RZ, 0xc0, !PT ;  /* 0xfffffffe0606e812 */ /* 0x000fca00078ec0ff */
[----:B------:R-:W-:-:S05]  /*16d30*/  @!P6 IMAD.WIDE R6, R6, 0x4, R2 ;  /* 0x000000040606e825 */ /* 0x000fca00078e0202 */
[----:B------:R3:W-:Y:S01]  /*16d40*/  @!P6 ST.E.64 [R6.64], R154 ;  /* 0x0000009a0600e985 */ /* 0x0007e2000c101b0e */
[----:B------:R-:W-:-:S03]  /*16d50*/  ISETP.GE.AND P6, PT, R14, c[0x0][0x3c8], PT ;  /* 0x0000f2000e007a0c */ /* 0x000fc60003fc6270 */
[----:B------:R4:W-:Y:S01]  /*16d60*/  @!P5 ST.E.64 [R4.64], R166 ;  /* 0x000000a60400d985 */ /* 0x0009e2000c101b0e */
[----:B------:R-:W-:Y:S02]  /*16d70*/  ISETP.GE.AND P5, PT, R15, c[0x0][0x3c8], PT ;  /* 0x0000f2000f007a0c */ /* 0x000fe40003fa6270 */
[----:B---3--:R-:W-:Y:S02]  /*16d80*/  @!P2 LEA.HI R7, R10, R10, RZ, 0x1 ;  /* 0x0000000a0a07a211 */ /* 0x008fe400078f08ff */
        /* <DEDUP_REMOVED lines=19> */
[----:B---3--:R-:W-:-:S02]  /*16ec0*/  IADD3 R12, R0, 0x70, RZ ;  /* 0x00000070000c7810 */ /* 0x008fc40007ffe0ff */
[C---:B----4-:R-:W-:Y:S02]  /*16ed0*/  IADD3 R10, R0.reuse, 0x60, RZ ;  /* 0x00000060000a7810 */ /* 0x050fe40007ffe0ff */
[C---:B------:R-:W-:Y:S02]  /*16ee0*/  IADD3 R11, R0.reuse, 0x68, RZ ;  /* 0x00000068000b7810 */ /* 0x040fe40007ffe0ff */
[C---:B-1----:R-:W-:Y:S02]  /*16ef0*/  IADD3 R8, R0.reuse, 0x50, RZ ;  /* 0x0000005000087810 */ /* 0x042fe40007ffe0ff */
        /* <DEDUP_REMOVED lines=42> */
.L_x_510:
        /* <DEDUP_REMOVED lines=50> */
.L_x_517:
        /* <DEDUP_REMOVED lines=12> */
.L_x_2688:


//--------------------- .text._ZN7cutlass13device_kernelIN5flash19enable_sm80_to_sm89INS1_16FlashAttnFwdSm80INS1_25CollectiveMainloopFwdSm80ILi8ELi1ELb1EN4cute5tupleIJNS5_1CILi128EEENS7_ILi96EEES8_EEELi128ENS_6half_tEfNS_4arch4Sm80ELb0ELb1ELb1ELb1ELb0ELb0ELb1ELb1EEENS1_21CollectiveEpilogueFwdINS6_IJS8_S8_S9_EEENS6_IJNS7_ILi1EEESH_SH_EEESB_SD_Li256ELb1ELb1ELb1ELb0EEENS1_36VarlenDynamicPersistentTileSchedulerILi128ELi96ELi256ELi256ELb1ELb1ELb0ELb1ELb0ELb1EEEEEEEEEvNT_6ParamsE --------------------------
	.section	.text._ZN7cutlass13device_kernelIN5flash19enable_sm80_to_sm89INS1_16FlashAttnFwdSm80INS1_25CollectiveMainloopFwdSm80ILi8ELi1ELb1EN4cute5tupleIJNS5_1CILi128EEENS7_ILi96EEES8_EEELi128ENS_6half_tEfNS_4arch4Sm80ELb0ELb1ELb1ELb1ELb0ELb0ELb1ELb1EEENS1_21CollectiveEpilogueFwdINS6_IJS8_S8_S9_EEENS6_IJNS7_ILi1EEESH_SH_EEESB_SD_Li256ELb1ELb1ELb1ELb0EEENS1_36VarlenDynamicPersistentTileSchedulerILi128ELi96ELi256ELi256ELb1ELb1ELb0ELb1ELb0ELb1EEEEEEEEEvNT_6ParamsE,"ax",@progbits
	.sectioninfo	@"SHI_REGISTERS=255"
	.align	128
.text._ZN7cutlass13device_kernelIN5flash19enable_sm80_to_sm89INS1_16FlashAttnFwdSm80INS1_25CollectiveMainloopFwdSm80ILi8ELi1ELb1EN4cute5tupleIJNS5_1CILi128EEENS7_ILi96EEES8_EEELi128ENS_6half_tEfNS_4arch4Sm80ELb0ELb1ELb1ELb1ELb0ELb0ELb1ELb1EEENS1_21CollectiveEpilogueFwdINS6_IJS8_S8_S9_EEENS6_IJNS7_ILi1EEESH_SH_EEESB_SD_Li256ELb1ELb1ELb1ELb0EEENS1_36VarlenDynamicPersistentTileSchedulerILi128ELi96ELi256ELi256ELb1ELb1ELb0ELb1ELb0ELb1EEEEEEEEEvNT_6ParamsE:
        .type           _ZN7cutlass13device_kernelIN5flash19enable_sm80_to_sm89INS1_16FlashAttnFwdSm80INS1_25CollectiveMainloopFwdSm80ILi8ELi1ELb1EN4cute5tupleIJNS5_1CILi128EEENS7_ILi96EEES8_EEELi128ENS_6half_tEfNS_4arch4Sm80ELb0ELb1ELb1ELb1ELb0ELb0ELb1ELb1EEENS1_21CollectiveEpilogueFwdINS6_IJS8_S8_S9_EEENS6_IJNS7_ILi1EEESH_SH_EEESB_SD_Li256ELb1ELb1ELb1ELb0EEENS1_36VarlenDynamicPersistentTileSchedulerILi128ELi96ELi256ELi256ELb1ELb1ELb0ELb1ELb0ELb1EEEEEEEEEvNT_6ParamsE,@function
        .size           _ZN7cutlass13device_kernelIN5flash19enable_sm80_to_sm89INS1_16FlashAttnFwdSm80INS1_25CollectiveMainloopFwdSm80ILi8ELi1ELb1EN4cute5tupleIJNS5_1CILi128EEENS7_ILi96EEES8_EEELi128ENS_6half_tEfNS_4arch4Sm80ELb0ELb1ELb1ELb1ELb0ELb0ELb1ELb1EEENS1_21CollectiveEpilogueFwdINS6_IJS8_S8_S9_EEENS6_IJNS7_ILi1EEESH_SH_EEESB_SD_Li256ELb1ELb1ELb1ELb0EEENS1_36VarlenDynamicPersistentTileSchedulerILi128ELi96ELi256ELi256ELb1ELb1ELb0ELb1ELb0ELb1EEEEEEEEEvNT_6ParamsE,(.L_x_2689 - _ZN7cutlass13device_kernelIN5flash19enable_sm80_to_sm89INS1_16FlashAttnFwdSm80INS1_25CollectiveMainloopFwdSm80ILi8ELi1ELb1EN4cute5tupleIJNS5_1CILi128EEENS7_ILi96EEES8_EEELi128ENS_6half_tEfNS_4arch4Sm80ELb0ELb1ELb1ELb1ELb0ELb0ELb1ELb1EEENS1_21CollectiveEpilogueFwdINS6_IJS8_S8_S9_EEENS6_IJNS7_ILi1EEESH_SH_EEESB_SD_Li256ELb1ELb1ELb1ELb0EEENS1_36VarlenDynamicPersistentTileSchedulerILi128ELi96ELi256ELi256ELb1ELb1ELb0ELb1ELb0ELb1EEEEEEEEEvNT_6ParamsE)
        .other          _ZN7cutlass13device_kernelIN5flash19enable_sm80_to_sm89INS1_16FlashAttnFwdSm80INS1_25CollectiveMainloopFwdSm80ILi8ELi1ELb1EN4cute5tupleIJNS5_1CILi128EEENS7_ILi96EEES8_EEELi128ENS_6half_tEfNS_4arch4Sm80ELb0ELb1ELb1ELb1ELb0ELb0ELb1ELb1EEENS1_21CollectiveEpilogueFwdINS6_IJS8_S8_S9_EEENS6_IJNS7_ILi1EEESH_SH_EEESB_SD_Li256ELb1ELb1ELb1ELb0EEENS1_36VarlenDynamicPersistentTileSchedulerILi128ELi96ELi256ELi256ELb1ELb1ELb0ELb1ELb0ELb1EEEEEEEEEvNT_6ParamsE,@"STO_CUDA_ENTRY STV_DEFAULT"
_ZN7cutlass13device_kernelIN5flash19enable_sm80_to_sm89INS1_16FlashAttnFwdSm80INS1_25CollectiveMainloopFwdSm80ILi8ELi1ELb1EN4cute5tupleIJNS5_1CILi128EEENS7_ILi96EEES8_EEELi128ENS_6half_tEfNS_4arch4Sm80ELb0ELb1ELb1ELb1ELb0ELb0ELb1ELb1EEENS1_21CollectiveEpilogueFwdINS6_IJS8_S8_S9_EEENS6_IJNS7_ILi1EEESH_SH_EEESB_SD_Li256ELb1ELb1ELb1ELb0EEENS1_36VarlenDynamicPersistentTileSchedulerILi128ELi96ELi256ELi256ELb1ELb1ELb0ELb1ELb0ELb1EEEEEEEEEvNT_6ParamsE:
        /* <DEDUP_REMOVED lines=16> */
[----:B------:R-:W-:Y:S01]  /*0100*/  IMAD.MOV.U32 R8, RZ, RZ, RZ ;  /* 0x000000ffff087224 */ /* 0x000fe200078e00ff */
[----:B------:R-:W-:-:S04]  /*0110*/  ISETP.NE.AND P6, PT, R13, 0x1f, PT ;  /* 0x0000001f0d00780c */ /* 0x000fc80003fc5270 */
[----:B------:R-:W-:-:S13]  /*0120*/  ISETP.GE.OR P0, PT, R13, c[0x0][0x53c], !P6 ;  /* 0x00014f000d007a0c */ /* 0x000fda0007706670 */
[----:B-1----:R-:W-:Y:S02]  /*0130*/  @!P0 IMAD.MOV.U32 R4, RZ, RZ, 0x4 ;  /* 0x00000004ff048424 */ /* 0x002fe400078e00ff */
        /* <DEDUP_REMOVED lines=35> */
.L_x_523:
        /* <DEDUP_REMOVED lines=17> */
.L_x_650:
        /* <DEDUP_REMOVED lines=16> */
.L_x_651:
[----:B--2---:R-:W-:-:S05]  /*0580*/  IMAD R0, R0, c[0x0][0x538], RZ ;  /* 0x00014e0000007a24 */ /* 0x004fca00078e02ff */
[----:B------:R-:W-:-:S04]  /*0590*/  IADD3 R7, R0, R7, RZ ;  /* 0x0000000700077210 */ /* 0x000fc80007ffe0ff */
[----:B------:R-:W-:-:S13]  /*05a0*/  ISETP.GT.AND P0, PT, R7, UR4, PT ;  /* 0x0000000407007c0c */ /* 0x000fda000bf04270 */
[----:B-1----:R-:W-:Y:S05]  /*05b0*/  @!P0 BRA `(.L_x_523) ;  /* 0xfffffdb000008947 */ /* 0x002fea000383ffff */
.L_x_519:
[----:B------:R-:W-:-:S05]  /*05c0*/  IADD3 R11, -R0, R7, RZ ;  /* 0x00000007000b7210 */ /* 0x000fca0007ffe1ff */
[----:B------:R-:W-:-:S05]  /*05d0*/  IMAD R0, R4, c[0x0][0x538], R11 ;  /* 0x00014e0004007a24 */ /* 0x000fca00078e020b */
[----:B------:R-:W-:Y:S01]  /*05e0*/  ISETP.GT.AND P0, PT, R0, UR4, PT ;  /* 0x0000000400007c0c */ /* 0x000fe2000bf04270 */
[----:B------:R-:W-:-:S12]  /*05f0*/  BRA.DIV ~URZ, `(.L_x_524) ;  /* 0x00016d027f007947 */ /* 0x000fd8000b800000 */
[----:B------:R-:W-:-:S04]  /*0600*/  VOTE.ANY R7, PT, !P0 ;  /* 0x0000000000077806 */ /* 0x000fc800040e0100 */
.L_x_652:
[----:B------:R-:W1:Y:S02]  /*0610*/  POPC R0, R7 ;  /* 0x0000000700007309 */ /* 0x000e640000000000 */
[----:B-1----:R-:W-:-:S05]  /*0620*/  IADD3 R2, R0, R6, RZ ;  /* 0x0000000600027210 */ /* 0x002fca0007ffe0ff */
[----:B------:R1:W-:Y:S01]  /*0630*/  STL [R1+0x3c], R2 ;  /* 0x00003c0201007387 */ /* 0x0003e20000100800 */
[----:B------:R-:W-:Y:S05]  /*0640*/  BRA.DIV ~URZ, `(.L_x_525) ;  /* 0x00016d027f007947 */ /* 0x000fea000b800000 */
[----:B------:R2:W3:Y:S01]  /*0650*/  SHFL.IDX PT, R12, R10, R0, 0x1f ;  /* 0x00001f000a0c7589 */ /* 0x0004e200000e0000 */
[----:B------:R-:W-:-:S03]  /*0660*/  MOV R6, RZ ;  /* 0x000000ff00067202 */ /* 0x000fc60000000f00 */
[----:B------:R2:W4:Y:S04]  /*0670*/  SHFL.IDX PT, R10, R8, R0, 0x1f ;  /* 0x00001f00080a7589 */ /* 0x00052800000e0000 */
.L_x_653:
[----:B------:R-:W-:Y:S01]  /*0680*/  ISETP.NE.AND P0, PT, R7, RZ, PT ;  /* 0x000000ff0700720c */ /* 0x000fe20003f05270 */
[----:B------:R-:W-:-:S12]  /*0690*/  BSSY B0, `(.L_x_526) ;  /* 0x0000005000007945 */ /* 0x000fd80003800000 */
[----:B------:R-:W-:Y:S05]  /*06a0*/  @!P0 BRA `(.L_x_527) ;  /* 0x0000003000008947 */ /* 0x000fea0003800000 */
[----:B------:R-:W-:Y:S01]  /*06b0*/  IADD3 R5, R0, -0x1, RZ ;  /* 0xffffffff00057810 */ /* 0x000fe20007ffe0ff */
[----:B------:R-:W-:Y:S05]  /*06c0*/  BRA.DIV ~URZ, `(.L_x_528) ;  /* 0x00016d627f007947 */ /* 0x000fea000b800000 */
[----:B------:R1:W2:Y:S02]  /*06d0*/  SHFL.IDX PT, R6, R4, R5, 0x1f ;  /* 0x00001f0504067589 */ /* 0x0002a400000e0000 */
.L_x_527:
[----:B------:R-:W-:Y:S05]  /*06e0*/  BSYNC B0 ;  /* 0x0000000000007941 */ /* 0x000fea0003800000 */
.L_x_526:
[----:B--2---:R-:W-:Y:S01]  /*06f0*/  IMAD R0, R6, c[0x0][0x538], R11 ;  /* 0x00014e0006007a24 */ /* 0x004fe200078e020b */
[----:B----4-:R-:W-:Y:S01]  /*0700*/  ISETP.NE.AND P0, PT, R10, 0x1, PT ;  /* 0x000000010a00780c */ /* 0x010fe20003f05270 */
[----:B------:R-:W-:Y:S03]  /*0710*/  BSSY B0, `(.L_x_529) ;  /* 0x0000089000007945 */ /* 0x000fe60003800000 */
[----:B------:R2:W-:Y:S01]  /*0720*/  STL [R1+0x30], R0 ;  /* 0x0000300001007387 */ /* 0x0005e20000100800 */
[----:B------:R-:W-:-:S08]  /*0730*/  IADD3 R9, -R0, UR4, RZ ;  /* 0x0000000400097c10 */ /* 0x000fd0000fffe1ff */
[----:B------:R-:W-:Y:S05]  /*0740*/  @!P0 BRA `(.L_x_530) ;  /* 0x000003f000008947 */ /* 0x000fea0003800000 */
[-C--:B--23--:R-:W-:Y:S02]  /*0750*/  IABS R0, R12.reuse ;  /* 0x0000000c00007213 */ /* 0x08cfe40000000000 */
[----:B------:R-:W-:-:S03]  /*0760*/  IABS R6, R12 ;  /* 0x0000000c00067213 */ /* 0x000fc60000000000 */
[----:B-1----:R-:W-:Y:S01]  /*0770*/  IMAD.MOV.U32 R5, RZ, RZ, R0 ;  /* 0x000000ffff057224 */ /* 0x002fe200078e0000 */
[----:B------:R-:W-:-:S03]  /*0780*/  IABS R0, R10 ;  /* 0x0000000a00007213 */ /* 0x000fc60000000000 */
[----:B------:R-:W1:Y:S02]  /*0790*/  I2F.RP R2, R5 ;  /* 0x0000000500027306 */ /* 0x000e640000209400 */
[----:B------:R-:W-:Y:S01]  /*07a0*/  IMAD.MOV.U32 R8, RZ, RZ, R0 ;  /* 0x000000ffff087224 */ /* 0x000fe200078e0000 */
[----:B------:R-:W-:-:S05]  /*07b0*/  IABS R0, R9 ;  /* 0x0000000900007213 */ /* 0x000fca0000000000 */
[----:B------:R-:W-:Y:S08]  /*07c0*/  I2F.RP R7, R8 ;  /* 0x0000000800077306 */ /* 0x000ff00000209400 */
[----:B-1----:R-:W1:Y:S02]  /*07d0*/  MUFU.RCP R2, R2 ;  /* 0x0000000200027308 */ /* 0x002e640000001000 */
[----:B-1----:R-:W-:-:S06]  /*07e0*/  IADD3 R2, R2, 0xffffffe, RZ ;  /* 0x0ffffffe02027810 */ /* 0x002fcc0007ffe0ff */
[----:B------:R-:W1:Y:S02]  /*07f0*/  F2I.FTZ.U32.TRUNC.NTZ R3, R2 ;  /* 0x0000000200037305 */ /* 0x000e64000021f000 */
[----:B-1----:R-:W-:-:S04]  /*0800*/  IMAD.MOV R2, RZ, RZ, -R3 ;  /* 0x000000ffff027224 */ /* 0x002fc800078e0a03 */
[----:B------:R-:W-:Y:S02]  /*0810*/  IMAD R4, R2, R5, RZ ;  /* 0x0000000502047224 */ /* 0x000fe400078e02ff */
[----:B------:R-:W-:-:S04]  /*0820*/  IMAD.MOV.U32 R2, RZ, RZ, RZ ;  /* 0x000000ffff027224 */ /* 0x000fc800078e00ff */
[----:B------:R-:W-:Y:S01]  /*0830*/  IMAD.HI.U32 R2, R3, R4, R2 ;  /* 0x0000000403027227 */ /* 0x000fe200078e0002 */
[----:B------:R-:W-:-:S03]  /*0840*/  MOV R3, R0 ;  /* 0x0000000000037202 */ /* 0x000fc60000000f00 */
[----:B------:R-:W-:Y:S02]  /*0850*/  IMAD.MOV R0, RZ, RZ, -R6 ;  /* 0x000000ffff007224 */ /* 0x000fe400078e0a06 */
        /* <DEDUP_REMOVED lines=28> */
[----:B------:R-:W-:-:S03]  /*0a20*/  IMAD.MOV R5, RZ, RZ, -R4 ;  /* 0x000000ffff057224 */ /* 0x000fc600078e0a04 */
        /* <DEDUP_REMOVED lines=10> */
[----:B------:R-:W-:-:S04]  /*0ad0*/  IMAD.MOV R2, RZ, RZ, -R0 ;  /* 0x000000ffff027224 */ /* 0x000fc800078e0a00 */
[C---:B------:R-:W-:Y:S01]  /*0ae0*/  IMAD R3, R10.reuse, R2, R4 ;  /* 0x000000020a037224 */ /* 0x040fe200078e0204 */
[----:B------:R-:W-:Y:S01]  /*0af0*/  LEA R2, R10, R0, 0x18 ;  /* 0x000000000a027211 */ /* 0x000fe200078ec0ff */
[----:B------:R-:W-:-:S04]  /*0b00*/  IMAD R0, R12, R5, R9 ;  /* 0x000000050c007224 */ /* 0x000fc800078e0209 */
[----:B------:R-:W-:-:S05]  /*0b10*/  IMAD R2, R3, 0x10000, R2 ;  /* 0x0001000003027824 */ /* 0x000fca00078e0202 */
[----:B------:R1:W-:Y:S01]  /*0b20*/  STL [R1+0x38], R2 ;  /* 0x0000380201007387 */ /* 0x0003e20000100800 */
[----:B------:R-:W-:Y:S05]  /*0b30*/  BRA `(.L_x_531) ;  /* 0x0000046000007947 */ /* 0x000fea0003800000 */
.L_x_530:
[----:B------:R-:W4:Y:S01]  /*0b40*/  LDL R3, [R1+0x3c] ;  /* 0x00003c0001037983 */ /* 0x000f220000100800 */
[----:B-1----:R-:W-:-:S04]  /*0b50*/  IMAD.MOV.U32 R2, RZ, RZ, 0x4 ;  /* 0x00000004ff027424 */ /* 0x002fc800078e00ff */
[----:B----4-:R-:W-:-:S05]  /*0b60*/  IMAD.WIDE R2, R3, R2, c[0x0][0x590] ;  /* 0x0001640003027625 */ /* 0x010fca00078e0202 */
[----:B------:R-:W4:Y:S02]  /*0b70*/  LDG.E R7, [R2.64] ;  /* 0x0000000802077981 */ /* 0x000f24000c1e1900 */
[----:B---34-:R-:W-:-:S05]  /*0b80*/  IMAD R11, R7, R12, RZ ;  /* 0x0000000c070b7224 */ /* 0x018fca00078e02ff */
[-C--:B--2---:R-:W-:Y:S02]  /*0b90*/  IABS R0, R11.reuse ;  /* 0x0000000b00007213 */ /* 0x084fe40000000000 */
[----:B------:R-:W-:-:S03]  /*0ba0*/  IABS R8, R11 ;  /* 0x0000000b00087213 */ /* 0x000fc60000000000 */
[----:B------:R-:W-:-:S04]  /*0bb0*/  IMAD.MOV.U32 R6, RZ, RZ, R0 ;  /* 0x000000ffff067224 */ /* 0x000fc800078e0000 */
        /* <DEDUP_REMOVED lines=8> */
[----:B------:R-:W-:Y:S01]  /*0c40*/  MOV R5, R0 ;  /* 0x0000000000057202 */ /* 0x000fe20000000f00 */
[----:B------:R-:W-:-:S04]  /*0c50*/  IMAD.MOV.U32 R2, RZ, RZ, RZ ;  /* 0x000000ffff027224 */ /* 0x000fc800078e00ff */
[----:B------:R-:W-:-:S04]  /*0c60*/  IMAD.HI.U32 R0, R3, R4, R2 ;  /* 0x0000000403007227 */ /* 0x000fc800078e0002 */
[----:B------:R-:W-:Y:S02]  /*0c70*/  IMAD.MOV R2, RZ, RZ, -R8 ;  /* 0x000000ffff027224 */ /* 0x000fe400078e0a08 */
        /* <DEDUP_REMOVED lines=9> */
[----:B------:R-:W-:-:S04]  /*0d10*/  @P2 IADD3 R0, R0, 0x1, RZ ;  /* 0x0000000100002810 */ /* 0x000fc80007ffe0ff */
[----:B------:R-:W-:-:S05]  /*0d20*/  MOV R4, R0 ;  /* 0x0000000000047202 */ /* 0x000fca0000000f00 */
[----:B------:R-:W-:Y:S01]  /*0d30*/  @!P0 IMAD.MOV R4, RZ, RZ, -R4 ;  /* 0x000000ffff048224 */ /* 0x000fe200078e0a04 */
[----:B------:R-:W-:-:S05]  /*0d40*/  @!P1 LOP3.LUT R4, RZ, R11, RZ, 0x33, !PT ;  /* 0x0000000bff049212 */ /* 0x000fca00078e33ff */
[----:B------:R-:W-:-:S05]  /*0d50*/  IMAD R10, R7, R4, RZ ;  /* 0x00000004070a7224 */ /* 0x000fca00078e02ff */
[----:B------:R-:W-:-:S04]  /*0d60*/  IADD3 R0, -R10, c[0x0][0x538], RZ ;  /* 0x00014e000a007a10 */ /* 0x000fc80007ffe1ff */
[----:B------:R-:W-:-:S04]  /*0d70*/  IMNMX R6, R7, R0, PT ;  /* 0x0000000007067217 */ /* 0x000fc80003800200 */
[----:B------:R-:W-:-:S05]  /*0d80*/  IABS R0, R6 ;  /* 0x0000000600007213 */ /* 0x000fca0000000000 */
[----:B------:R-:W-:-:S04]  /*0d90*/  IMAD.MOV.U32 R5, RZ, RZ, R0 ;  /* 0x000000ffff057224 */ /* 0x000fc800078e0000 */
[----:B------:R-:W1:Y:S08]  /*0da0*/  I2F.RP R2, R5 ;  /* 0x0000000500027306 */ /* 0x000e700000209400 */
[----:B-1----:R-:W1:Y:S02]  /*0db0*/  MUFU.RCP R2, R2 ;  /* 0x0000000200027308 */ /* 0x002e640000001000 */
[----:B-1----:R-:W-:-:S06]  /*0dc0*/  IADD3 R2, R2, 0xffffffe, RZ ;  /* 0x0ffffffe02027810 */ /* 0x002fcc0007ffe0ff */
[----:B------:R1:W2:Y:S02]  /*0dd0*/  F2I.FTZ.U32.TRUNC.NTZ R3, R2 ;  /* 0x0000000200037305 */ /* 0x0002a4000021f000 */
[----:B-1----:R-:W-:Y:S01]  /*0de0*/  IMAD.MOV R2, RZ, RZ, -R4 ;  /* 0x000000ffff027224 */ /* 0x002fe200078e0a04 */
[----:B--2---:R-:W-:-:S03]  /*0df0*/  IADD3 R0, RZ, -R3, RZ ;  /* 0x80000003ff007210 */ /* 0x004fc60007ffe0ff */
[----:B------:R-:W-:Y:S01]  /*0e00*/  IMAD R8, R11, R2, R9 ;  /* 0x000000020b087224 */ /* 0x000fe200078e0209 */
[----:B------:R-:W-:Y:S01]  /*0e10*/  IABS R9, R6 ;  /* 0x0000000600097213 */ /* 0x000fe20000000000 */
[----:B------:R-:W-:-:S03]  /*0e20*/  IMAD.MOV.U32 R2, RZ, RZ, R0 ;  /* 0x000000ffff027224 */ /* 0x000fc600078e0000 */
[----:B------:R-:W-:Y:S01]  /*0e30*/  IABS R0, R8 ;  /* 0x0000000800007213 */ /* 0x000fe20000000000 */
[----:B------:R-:W-:Y:S02]  /*0e40*/  IMAD R7, R2, R5, RZ ;  /* 0x0000000502077224 */ /* 0x000fe400078e02ff */
[----:B------:R-:W-:Y:S02]  /*0e50*/  IMAD.MOV.U32 R2, RZ, RZ, RZ ;  /* 0x000000ffff027224 */ /* 0x000fe400078e00ff */
[----:B------:R-:W-:Y:S01]  /*0e60*/  IMAD.MOV.U32 R4, RZ, RZ, R0 ;  /* 0x000000ffff047224 */ /* 0x000fe200078e0000 */
[----:B------:R-:W-:Y:S01]  /*0e70*/  IADD3 R0, RZ, -R9, RZ ;  /* 0x80000009ff007210 */ /* 0x000fe20007ffe0ff */
[----:B------:R-:W-:-:S04]  /*0e80*/  IMAD.HI.U32 R3, R3, R7, R2 ;  /* 0x0000000703037227 */ /* 0x000fc800078e0002 */
[----:B------:R-:W-:Y:S02]  /*0e90*/  IMAD.MOV.U32 R2, RZ, RZ, R0 ;  /* 0x000000ffff027224 */ /* 0x000fe400078e0000 */
[----:B------:R-:W-:Y:S01]  /*0ea0*/  IMAD.HI.U32 R0, R3, R4, RZ ;  /* 0x0000000403007227 */ /* 0x000fe200078e00ff */
[----:B------:R-:W-:-:S03]  /*0eb0*/  IADD3 R3, R10, 0x1000000, R8 ;  /* 0x010000000a037810 */ /* 0x000fc60007ffe008 */
[----:B------:R-:W-:-:S05]  /*0ec0*/  IMAD R2, R0, R2, R4 ;  /* 0x0000000200027224 */ /* 0x000fca00078e0204 */
[----:B------:R-:W-:-:S13]  /*0ed0*/  ISETP.GT.U32.AND P1, PT, R5, R2, PT ;  /* 0x000000020500720c */ /* 0x000fda0003f24070 */
[----:B------:R-:W-:Y:S01]  /*0ee0*/  @!P1 IMAD.IADD R2, R2, 0x1, -R5 ;  /* 0x0000000102029824 */ /* 0x000fe200078e0a05 */
[----:B------:R-:W-:Y:S02]  /*0ef0*/  @!P1 IADD3 R0, R0, 0x1, RZ ;  /* 0x0000000100009810 */ /* 0x000fe40007ffe0ff */
[----:B------:R-:W-:Y:S02]  /*0f00*/  ISETP.NE.AND P1, PT, R6, RZ, PT ;  /* 0x000000ff0600720c */ /* 0x000fe40003f25270 */
[----:B------:R-:W-:Y:S02]  /*0f10*/  ISETP.GE.U32.AND P2, PT, R2, R5, PT ;  /* 0x000000050200720c */ /* 0x000fe40003f46070 */
[----:B------:R-:W-:-:S04]  /*0f20*/  LOP3.LUT R2, R8, R6, RZ, 0x3c, !PT ;  /* 0x0000000608027212 */ /* 0x000fc800078e3cff */
[----:B------:R-:W-:Y:S01]  /*0f30*/  ISETP.GE.AND P0, PT, R2, RZ, PT ;  /* 0x000000ff0200720c */ /* 0x000fe20003f06270 */
[----:B------:R-:W-:-:S06]  /*0f40*/  IMAD.MOV R2, RZ, RZ, -R6 ;  /* 0x000000ffff027224 */ /* 0x000fcc00078e0a06 */
[----:B------:R-:W-:-:S06]  /*0f50*/  @P2 IADD3 R0, R0, 0x1, RZ ;  /* 0x0000000100002810 */ /* 0x000fcc0007ffe0ff */
[----:B------:R-:W-:Y:S02]  /*0f60*/  @!P0 IADD3 R0, -R0, RZ, RZ ;  /* 0x000000ff00008210 */ /* 0x000fe40007ffe1ff */
[----:B------:R-:W-:-:S05]  /*0f70*/  @!P1 LOP3.LUT R0, RZ, R6, RZ, 0x33, !PT ;  /* 0x00000006ff009212 */ /* 0x000fca00078e33ff */
[----:B------:R-:W-:-:S05]  /*0f80*/  IMAD R2, R0, R2, R3 ;  /* 0x0000000200027224 */ /* 0x000fca00078e0203 */
[----:B------:R1:W-:Y:S02]  /*0f90*/  STL [R1+0x38], R2 ;  /* 0x0000380201007387 */ /* 0x0003e40000100800 */
.L_x_531:
[----:B------:R-:W-:Y:S05]  /*0fa0*/  BSYNC B0 ;  /* 0x0000000000007941 */ /* 0x000fea0003800000 */
.L_x_529:
[----:B------:R-:W-:-:S04]  /*0fb0*/  LOP3.LUT R0, RZ, R0, RZ, 0x33, !PT ;  /* 0x00000000ff007212 */ /* 0x000fc800078e33ff */
[----:B------:R-:W-:-:S05]  /*0fc0*/  IADD3 R0, R0, R12, RZ ;  /* 0x0000000c00007210 */ /* 0x000fca0007ffe0ff */
[----:B------:R2:W-:Y:S01]  /*0fd0*/  STL [R1+0x34], R0 ;  /* 0x0000340001007387 */ /* 0x0005e20000100800 */
[----:B------:R-:W-:Y:S05]  /*0fe0*/  BRA `(.L_x_532) ;  /* 0x0000006000007947 */ /* 0x000fea0003800000 */
.L_x_520:
[----:B------:R-:W-:Y:S01]  /*0ff0*/  MOV R0, UR4 ;  /* 0x0000000400007c02 */ /* 0x000fe20008000f00 */
[----:B------:R-:W-:Y:S04]  /*1000*/  STL [R1+0x34], RZ ;  /* 0x000034ff01007387 */ /* 0x000fe80000100800 */
[----:B------:R-:W-:Y:S04]  /*1010*/  STL [R1+0x38], RZ ;  /* 0x000038ff01007387 */ /* 0x000fe80000100800 */
[----:B------:R1:W-:Y:S02]  /*1020*/  STL [R1+0x30], R0 ;  /* 0x0000300001007387 */ /* 0x0003e40000100800 */
[----:B-1----:R-:W-:-:S05]  /*1030*/  MOV R0, c[0x0][0x53c] ;  /* 0x00014f0000007a02 */ /* 0x002fca0000000f00 */
[----:B------:R1:W-:Y:S02]  /*1040*/  STL [R1+0x3c], R0 ;  /* 0x00003c0001007387 */ /* 0x0003e40000100800 */
.L_x_532:
[----:B------:R-:W3:Y:S04]  /*1050*/  LDL R4, [R1+0x30] ;  /* 0x0000300001047983 */ /* 0x000ee80000100800 */
[----:B------:R-:W3:Y:S04]  /*1060*/  LDL R5, [R1+0x34] ;  /* 0x0000340001057983 */ /* 0x000ee80000100800 */
[----:B------:R-:W3:Y:S04]  /*1070*/  LDL R6, [R1+0x38] ;  /* 0x0000380001067983 */ /* 0x000ee80000100800 */
[----:B------:R-:W3:Y:S01]  /*1080*/  LDL R7, [R1+0x3c] ;  /* 0x00003c0001077983 */ /* 0x000ee20000100800 */
[----:B------:R-:W-:Y:S01]  /*1090*/  ISETP.NE.AND P0, PT, R13, RZ, PT ;  /* 0x000000ff0d00720c */ /* 0x000fe20003f05270 */
[----:B------:R-:W-:-:S12]  /*10a0*/  WARPSYNC 0xffffffff ;  /* 0xffffffff00007948 */ /* 0x000fd80003800000 */
[----:B---3--:R3:W-:Y:S04]  /*10b0*/  @!P0 STS.128 [0xe100], R4 ;  /* 0x00e10004ff008388 */ /* 0x0087e80000000c00 */
[----:B------:R-:W-:Y:S06]  /*10c0*/  BAR.ARV 0x5, 0x100 ;  /* 0x0144000000007b1d */ /* 0x000fec0000002000 */
.L_x_518:
[----:B-12---:R-:W2:Y:S02]  /*10d0*/  LDL R0, [R1+0x3c] ;  /* 0x00003c0001007983 */ /* 0x006ea40000100800 */
[----:B--2---:R-:W-:-:S13]  /*10e0*/  ISETP.GE.AND P0, PT, R0, c[0x0][0x53c], PT ;  /* 0x00014f0000007a0c */ /* 0x004fda0003f06270 */
[----:B------:R-:W-:Y:S05]  /*10f0*/  @P0 EXIT ;  /* 0x000000000000094d */ /* 0x000fea0003800000 */
[----:B------:R-:W1:Y:S02]  /*1100*/  S2R R19, SR_TID.X ;  /* 0x0000000000137919 */ /* 0x000e640000002100 */
[----:B-1----:R-:W-:-:S04]  /*1110*/  SHF.R.S32.HI R12, RZ, 0x1f, R19 ;  /* 0x0000001fff0c7819 */ /* 0x002fc80000011413 */
[CC--:B------:R-:W-:Y:S02]  /*1120*/  LEA.HI R2, R12.reuse, R19.reuse, RZ, 0x4 ;  /* 0x000000130c027211 */ /* 0x0c0fe400078f20ff */
[CC--:B------:R-:W-:Y:S02]  /*1130*/  LEA.HI R15, R12.reuse, R19.reuse, RZ, 0x2 ;  /* 0x000000130c0f7211 */ /* 0x0c0fe400078f10ff */
[----:B------:R-:W-:Y:S02]  /*1140*/  SHF.R.S32.HI R3, RZ, 0x4, R2 ;  /* 0x00000004ff037819 */ /* 0x000fe40000011402 */
[----:B------:R-:W-:Y:S02]  /*1150*/  LEA.HI R14, R12, R19, RZ, 0x3 ;  /* 0x000000130c0e7211 */ /* 0x000fe400078f18ff */
[----:B------:R-:W-:Y:S02]  /*1160*/  LEA.HI R0, R2, R3, RZ, 0x1 ;  /* 0x0000000302007211 */ /* 0x000fe400078f08ff */
[----:B---3--:R-:W-:-:S02]  /*1170*/  SHF.R.S32.HI R6, RZ, 0x2, R15 ;  /* 0x00000002ff067819 */ /* 0x008fc4000001140f */
[----:B------:R-:W-:Y:S02]  /*1180*/  LOP3.LUT R0, R0, 0xfffffffe, RZ, 0xc0, !PT ;  /* 0xfffffffe00007812 */ /* 0x000fe400078ec0ff */
[----:B------:R-:W-:Y:S02]  /*1190*/  SHF.R.S32.HI R18, RZ, 0x3, R14 ;  /* 0x00000003ff127819 */ /* 0x000fe4000001140e */
[----:B------:R-:W-:Y:S01]  /*11a0*/  LOP3.LUT R7, R14, 0xfffffff8, RZ, 0xc0, !PT ;  /* 0xfffffff80e077812 */ /* 0x000fe200078ec0ff */
[----:B------:R-:W-:Y:S01]  /*11b0*/  IMAD.IADD R13, R3, 0x1, -R0 ;  /* 0x00000001030d7824 */ /* 0x000fe200078e0a00 */
[----:B------:R-:W-:Y:S01]  /*11c0*/  LOP3.LUT R0, R2, 0xfffffff0, RZ, 0xc0, !PT ;  /* 0xfffffff002007812 */ /* 0x000fe200078ec0ff */
[----:B------:R-:W-:Y:S01]  /*11d0*/  IMAD.SHL.U32 R4, R18, 0x40, RZ ;  /* 0x0000004012047824 */ /* 0x000fe200078e00ff */
[----:B------:R-:W-:Y:S01]  /*11e0*/  SHF.R.S32.HI R2, RZ, 0x1f, R15 ;  /* 0x0000001fff027819 */ /* 0x000fe2000001140f */
[C---:B------:R-:W-:Y:S01]  /*11f0*/  IMAD.IADD R7, R19.reuse, 0x1, -R7 ;  /* 0x0000000113077824 */ /* 0x040fe200078e0a07 */
[----:B------:R-:W-:Y:S01]  /*1200*/  LEA.HI R11, R12, R19, RZ, 0x5 ;  /* 0x000000130c0b7211 */ /* 0x000fe200078f28ff */
[----:B------:R-:W-:Y:S01]  /*1210*/  IMAD.IADD R0, R19, 0x1, -R0 ;  /* 0x0000000113007824 */ /* 0x000fe200078e0a00 */
[----:B------:R-:W-:Y:S01]  /*1220*/  LEA.HI R2, R2, R6, RZ, 0x3 ;  /* 0x0000000602027211 */ /* 0x000fe200078f18ff */
[C---:B------:R-:W-:Y:S01]  /*1230*/  IMAD.SHL.U32 R8, R7.reuse, 0x8, RZ ;  /* 0x0000000807087824 */ /* 0x040fe200078e00ff */
[----:B------:R-:W-:Y:S01]  /*1240*/  SHF.R.S32.HI R212, RZ, 0x5, R11 ;  /* 0x00000005ffd47819 */ /* 0x000fe2000001140b */
[----:B------:R-:W-:Y:S01]  /*1250*/  IMAD.SHL.U32 R9, R7, 0x40, RZ ;  /* 0x0000004007097824 */ /* 0x000fe200078e00ff */
[----:B------:R-:W-:-:S02]  /*1260*/  SHF.R.S32.HI R5, RZ, 0x1f, R0 ;  /* 0x0000001fff057819 */ /* 0x000fc40000011400 */
[----:B------:R-:W-:Y:S01]  /*1270*/  LOP3.LUT R3, R2, 0xfffffff8, RZ, 0xc0, !PT ;  /* 0xfffffff802037812 */ /* 0x000fe200078ec0ff */
[----:B------:R1:W-:Y:S01]  /*1280*/  STL [R1], R8 ;  /* 0x0000000801007387 */ /* 0x0003e20000100800 */
[----:B------:R-:W-:Y:S02]  /*1290*/  LOP3.LUT R2, R4, 0x1c0, RZ, 0xc0, !PT ;  /* 0x000001c004027812 */ /* 0x000fe400078ec0ff */
[----:B------:R-:W-:Y:S01]  /*12a0*/  LEA.HI R10, R5, R0, RZ, 0x3 ;  /* 0x00000000050a7211 */ /* 0x000fe200078f18ff */
[----:B------:R-:W-:Y:S01]  /*12b0*/  IMAD.IADD R6, R6, 0x1, -R3 ;  /* 0x0000000106067824 */ /* 0x000fe200078e0a03 */
[----:B------:R-:W-:Y:S02]  /*12c0*/  SHF.R.U32.HI R4, RZ, 0x3, R2 ;  /* 0x00000003ff047819 */ /* 0x000fe40000011602 */
[----:B------:R-:W-:Y:S02]  /*12d0*/  LOP3.LUT R3, R2, 0x38, R8, 0xf8, !PT ;  /* 0x0000003802037812 */ /* 0x000fe400078ef808 */
[----:B------:R-:W-:-:S05]  /*12e0*/  LOP3.LUT R2, R10, 0xfffffff8, RZ, 0xc0, !PT ;  /* 0xfffffff80a027812 */ /* 0x000fca00078ec0ff */
[----:B------:R-:W-:Y:S01]  /*12f0*/  IMAD.IADD R5, R0, 0x1, -R2 ;  /* 0x0000000100057824 */ /* 0x000fe200078e0a02 */
[----:B------:R-:W-:Y:S02]  /*1300*/  LOP3.LUT R2, R11, 0xffffffe0, RZ, 0xc0, !PT ;  /* 0xffffffe00b027812 */ /* 0x000fe400078ec0ff */
[----:B------:R-:W-:Y:S02]  /*1310*/  LOP3.LUT R0, R9, 0x1c0, RZ, 0xc0, !PT ;  /* 0x000001c009007812 */ /* 0x000fe400078ec0ff */
[----:B------:R-:W-:Y:S01]  /*1320*/  LEA.HI R9, R12, R19, RZ, 0x6 ;  /* 0x000000130c097211 */ /* 0x000fe200078f30ff */
[----:B------:R-:W-:Y:S01]  /*1330*/  IMAD.IADD R17, R19, 0x1, -R2 ;  /* 0x0000000113117824 */ /* 0x000fe200078e0a02 */
[----:B------:R-:W-:Y:S02]  /*1340*/  SHF.R.U32.HI R2, RZ, 0x3, R0 ;  /* 0x00000003ff027819 */ /* 0x000fe40000011600 */
[----:B------:R-:W-:Y:S02]  /*1350*/  LOP3.LUT P4, RZ, R5, 0x2, RZ, 0xc0, !PT ;  /* 0x0000000205ff7812 */ /* 0x000fe4000788c0ff */
[----:B-1----:R-:W-:-:S02]  /*1360*/  LOP3.LUT R8, R3, R4, RZ, 0x3c, !PT ;  /* 0x0000000403087212 */ /* 0x002fc400078e3cff */
[----:B------:R-:W-:Y:S02]  /*1370*/  SHF.R.S32.HI R3, RZ, 0x1f, R11 ;  /* 0x0000001fff037819 */ /* 0x000fe4000001140b */
[----:B------:R-:W-:Y:S01]  /*1380*/  LOP3.LUT R4, R0, 0x8, R14, 0xf8, !PT ;  /* 0x0000000800047812 */ /* 0x000fe200078ef80e */
[----:B------:R-:W-:Y:S01]  /*1390*/  IMAD.MOV.U32 R14, RZ, RZ, 0x20 ;  /* 0x00000020ff0e7424 */ /* 0x000fe200078e00ff */
[----:B------:R-:W-:Y:S02]  /*13a0*/  LEA.HI R0, R3, R212, RZ, 0x3 ;  /* 0x000000d403007211 */ /* 0x000fe400078f18ff */
[----:B------:R-:W-:Y:S02]  /*13b0*/  SHF.R.S32.HI R3, RZ, 0x1f, R17 ;  /* 0x0000001fff037819 */ /* 0x000fe40000011411 */
[----:B------:R-:W-:Y:S01]  /*13c0*/  LOP3.LUT R12, R4, R2, RZ, 0x3c, !PT ;  /* 0x00000002040c7212 */ /* 0x000fe200078e3cff */
[----:B------:R-:W-:Y:S01]  /*13d0*/  IMAD.SHL.U32 R2, R9, 0x8, RZ ;  /* 0x0000000809027824 */ /* 0x000fe200078e00ff */
[----:B------:R-:W-:-:S02]  /*13e0*/  LOP3.LUT R0, R0, 0xffffff8, RZ, 0xc0, !PT ;  /* 0x0ffffff800007812 */ /* 0x000fc400078ec0ff */
[----:B------:R-:W-:Y:S02]  /*13f0*/  LEA.HI R9, R3, R17, RZ, 0x2 ;  /* 0x0000001103097211 */ /* 0x000fe400078f10ff */
[----:B------:R-:W-:Y:S02]  /*1400*/  LOP3.LUT R3, R6, 0x1, RZ, 0xc0, !PT ;  /* 0x0000000106037812 */ /* 0x000fe400078ec0ff */
[----:B------:R-:W-:Y:S01]  /*1410*/  LOP3.LUT R218, R8, 0x7ffffe00, R2, 0xf8, !PT ;  /* 0x7ffffe0008da7812 */ /* 0x000fe200078ef802 */
[----:B------:R-:W-:Y:S01]  /*1420*/  IMAD.IADD R2, R212, 0x1, -R0 ;  /* 0x00000001d4027824 */ /* 0x000fe200078e0a00 */
[----:B------:R-:W-:Y:S02]  /*1430*/  SHF.R.S32.HI R0, RZ, 0x2, R9 ;  /* 0x00000002ff007819 */ /* 0x000fe40000011409 */
[----:B------:R-:W-:Y:S01]  /*1440*/  ISETP.NE.U32.AND P0, PT, R3, 0x1, PT ;  /* 0x000000010300780c */ /* 0x000fe20003f05070 */
[----:B------:R-:W-:Y:S01]  /*1450*/  IMAD.SHL.U32 R3, R5, 0x40, RZ ;  /* 0x0000004005037824 */ /* 0x000fe200078e00ff */
[----:B------:R-:W-:Y:S01]  /*1460*/  LOP3.LUT R4, R15, 0xfffffffc, RZ, 0xc0, !PT ;  /* 0xfffffffc0f047812 */ /* 0x000fe200078ec0ff */
[----:B------:R-:W-:Y:S01]  /*1470*/  IMAD R16, R2, 0x10, R0 ;  /* 0x0000001002107824 */ /* 0x000fe200078e0200 */
[----:B------:R-:W-:Y:S01]  /*1480*/  LOP3.LUT P3, RZ, R5, 0x4, RZ, 0xc0, !PT ;  /* 0x0000000405ff7812 */ /* 0x000fe2000786c0ff */
[----:B------:R-:W-:Y:S01]  /*1490*/  IMAD.SHL.U32 R2, R13, 0x8, RZ ;  /* 0x000000080d027824 */ /* 0x000fe200078e00ff */
[----:B------:R-:W-:Y:S01]  /*14a0*/  LOP3.LUT R0, R3, 0x1c0, RZ, 0xc0, !PT ;  /* 0x000001c003007812 */ /* 0x000fe200078ec0ff */
[----:B------:R-:W-:Y:S01]  /*14b0*/  IMAD.IADD R3, R19, 0x1, -R4 ;  /* 0x0000000113037824 */ /* 0x000fe200078e0a04 */
[C---:B------:R-:W-:Y:S01]  /*14c0*/  R2P PR, R6.reuse, 0x6 ;  /* 0x0000000606007804 */ /* 0x040fe20000000000 */
[----:B------:R-:W-:Y:S01]  /*14d0*/  IMAD.SHL.U32 R4, R6, 0x40, RZ ;  /* 0x0000004006047824 */ /* 0x000fe200078e00ff */
[----:B------:R-:W-:Y:S01]  /*14e0*/  LOP3.LUT R5, R0, 0x8, R2, 0xf8, !PT ;  /* 0x0000000800057812 */ /* 0x000fe200078ef802 */
[----:B------:R-:W-:Y:S01]  /*14f0*/  IMAD.SHL.U32 R6, R10, 0x40, RZ ;  /* 0x000000400a067824 */ /* 0x000fe200078e00ff */
[----:B------:R-:W-:Y:S01]  /*1500*/  SHF.R.U32.HI R2, RZ, 0x3, R0 ;  /* 0x00000003ff027819 */ /* 0x000fe20000011600 */
[----:B------:R-:W-:Y:S01]  /*1510*/  STL [R1+0x68], R16 ;  /* 0x0000681001007387 */ /* 0x000fe20000100800 */
[----:B------:R-:W-:Y:S01]  /*1520*/  LEA.HI R0, R3, R3, RZ, 0x1 ;  /* 0x0000000303007211 */ /* 0x000fe200078f08ff */
[----:B------:R-:W-:Y:S01]  /*1530*/  IMAD.SHL.U32 R218, R218, 0x2, RZ ;  /* 0x00000002dada7824 */ /* 0x000fe200078e00ff */
[----:B------:R-:W-:Y:S01]  /*1540*/  LOP3.LUT R8, R5, R2, RZ, 0x3c, !PT ;  /* 0x0000000205087212 */ /* 0x000fe200078e3cff */
[----:B------:R-:W-:Y:S01]  /*1550*/  IMAD.MOV.U32 R5, RZ, RZ, 0x10 ;  /* 0x00000010ff057424 */ /* 0x000fe200078e00ff */
[----:B------:R-:W-:-:S02]  /*1560*/  LOP3.LUT R0, R0, 0x1ffffffe, RZ, 0xc0, !PT ;  /* 0x1ffffffe00007812 */ /* 0x000fc400078ec0ff */
[----:B------:R-:W-:Y:S01]  /*1570*/  LOP3.LUT R2, R4, 0x1c0, RZ, 0xc0, !PT ;  /* 0x000001c004027812 */ /* 0x000fe200078ec0ff */
[----:B------:R-:W-:Y:S01]  /*1580*/  IMAD R4, R212, 0x200, R3 ;  /* 0x00000200d4047824 */ /* 0x000fe200078e0203 */
[----:B------:R-:W-:Y:S01]  /*1590*/  SEL R5, R5, 0xfffffff0, !P4 ;  /* 0xfffffff005057807 */ /* 0x000fe20006000000 */
[----:B------:R-:W-:Y:S01]  /*15a0*/  IMAD.IADD R11, R3, 0x1, -R0 ;  /* 0x00000001030b7824 */ /* 0x000fe200078e0a00 */
[----:B------:R-:W-:Y:S01]  /*15b0*/  SEL R3, R14, 0xffffffe0, !P3 ;  /* 0xffffffe00e037807 */ /* 0x000fe20005800000 */
[----:B------:R-:W-:Y:S01]  /*15c0*/  IMAD R0, R13, 0x200, R12 ;  /* 0x000002000d007824 */ /* 0x000fe200078e020c */
[----:B------:R-:W-:Y:S02]  /*15d0*/  LEA.HI R2, R2, R2, RZ, 0x1d ;  /* 0x0000000202027211 */ /* 0x000fe400078fe8ff */
[----:B------:R-:W-:Y:S01]  /*15e0*/  LOP3.LUT P6, RZ, R7, 0x2, RZ, 0xc0, !PT ;  /* 0x0000000207ff7812 */ /* 0x000fe200078cc0ff */
[----:B------:R-:W-:Y:S01]  /*15f0*/  IMAD.IADD R5, R5, 0x1, R3 ;  /* 0x0000000105057824 */ /* 0x000fe200078e0203 */
[----:B------:R-:W-:Y:S01]  /*1600*/  LOP3.LUT R3, R9, 0x7ffffffc, RZ, 0xc0, !PT ;  /* 0x7ffffffc09037812 */ /* 0x000fe200078ec0ff */
[----:B------:R-:W-:Y:S01]  /*1610*/  IMAD.U32 R10, R4, 0x2, R2 ;  /* 0x00000002040a7824 */ /* 0x000fe200078e0002 */
[----:B------:R-:W-:Y:S01]  /*1620*/  LOP3.LUT R4, R8, 0x7ffffe00, R6, 0xf8, !PT ;  /* 0x7ffffe0008047812 */ /* 0x000fe200078ef806 */
[----:B------:R-:W-:Y:S01]  /*1630*/  IMAD R6, R7, 0x20, R18 ;  /* 0x0000002007067824 */ /* 0x000fe200078e0212 */
[----:B------:R-:W-:Y:S01]  /*1640*/  LEA R193, R0, 0x8100, 0x1 ;  /* 0x0000810000c17811 */ /* 0x000fe200078e08ff */
[----:B------:R-:W-:Y:S01]  /*1650*/  IMAD.IADD R3, R17, 0x1, -R3 ;  /* 0x0000000111037824 */ /* 0x000fe200078e0a03 */
[----:B------:R-:W-:Y:S01]  /*1660*/  LOP3.LUT P5, RZ, R7, 0x4, RZ, 0xc0, !PT ;  /* 0x0000000407ff7812 */ /* 0x000fe200078ac0ff */
[----:B------:R-:W-:Y:S01]  /*1670*/  IMAD.MOV.U32 R8, RZ, RZ, 0x40 ;  /* 0x00000040ff087424 */ /* 0x000fe200078e00ff */
[----:B------:R-:W-:Y:S01]  /*1680*/  SEL R7, R14, 0xffffffe0, !P1 ;  /* 0xffffffe00e077807 */ /* 0x000fe20004800000 */
[----:B------:R-:W-:Y:S01]  /*1690*/  IMAD.SHL.U32 R9, R3, 0x2, RZ ;  /* 0x0000000203097824 */ /* 0x000fe200078e00ff */
[----:B------:R-:W-:Y:S01]  /*16a0*/  LEA R10, R10, 0x80, 0x1 ;  /* 0x000000800a0a7811 */ /* 0x000fe200078e08ff */
[----:B------:R-:W-:Y:S01]  /*16b0*/  IMAD R0, R11, 0x8, R16 ;  /* 0x000000080b007824 */ /* 0x000fe200078e0210 */
[----:B------:R1:W-:Y:S01]  /*16c0*/  STL [R1+0x60], R6 ;  /* 0x0000600601007387 */ /* 0x0003e20000100800 */
[----:B------:R-:W-:-:S02]  /*16d0*/  IADD3 R199, R193, 0x20, RZ ;  /* 0x00000020c1c77810 */ /* 0x000fc40007ffe0ff */
[----:B------:R-:W-:Y:S01]  /*16e0*/  SEL R2, R8, 0xffffffc0, !P5 ;  /* 0xffffffc008027807 */ /* 0x000fe20006800000 */
[----:B------:R2:W-:Y:S01]  /*16f0*/  STL [R1+0x14], R9 ;  /* 0x0000140901007387 */ /* 0x0005e20000100800 */
[C---:B------:R-:W-:Y:S01]  /*1700*/  @P6 IADD3 R199, R193.reuse, -0x20, RZ ;  /* 0xffffffe0c1c76810 */ /* 0x040fe20007ffe0ff */
[----:B------:R-:W-:Y:S01]  /*1710*/  IMAD.IADD R12, R10, 0x1, R7 ;  /* 0x000000010a0c7824 */ /* 0x000fe200078e0207 */
[----:B------:R-:W-:Y:S01]  /*1720*/  LEA R192, R4, 0x100, 0x1 ;  /* 0x0000010004c07811 */ /* 0x000fe200078e08ff */
[----:B------:R3:W-:Y:S01]  /*1730*/  STL [R1+0x24], R0 ;  /* 0x0000240001007387 */ /* 0x0007e20000100800 */
[----:B------:R-:W-:Y:S01]  /*1740*/  IMAD.IADD R197, R193, 0x1, R2 ;  /* 0x00000001c1c57824 */ /* 0x000fe200078e0202 */
[----:B------:R-:W-:Y:S01]  /*1750*/  SEL R3, R14, 0xffffffe0, !P4 ;  /* 0xffffffe00e037807 */ /* 0x000fe20006000000 */
[----:B------:R-:W-:Y:S01]  /*1760*/  IMAD.IADD R194, R2, 0x1, R199 ;  /* 0x0000000102c27824 */ /* 0x000fe200078e02c7 */
[----:B------:R-:W-:Y:S01]  /*1770*/  STL [R1+0x40], R10 ;  /* 0x0000400a01007387 */ /* 0x000fe20000100800 */
[--C-:B------:R-:W-:Y:S01]  /*1780*/  IMAD R212, R212, 0x800, R192.reuse ;  /* 0x00000800d4d47824 */ /* 0x100fe200078e02c0 */
[----:B------:R-:W-:Y:S01]  /*1790*/  IADD3 R210, R199, 0x800, RZ ;  /* 0x00000800c7d27810 */ /* 0x000fe20007ffe0ff */
[----:B------:R-:W-:Y:S01]  /*17a0*/  IMAD R211, R5, 0x2, R192 ;  /* 0x0000000205d37824 */ /* 0x000fe200078e02c0 */
[----:B------:R-:W-:Y:S01]  /*17b0*/  IADD3 R209, R199, 0x1000, RZ ;  /* 0x00001000c7d17810 */ /* 0x000fe20007ffe0ff */
[----:B------:R-:W-:Y:S01]  /*17c0*/  IMAD.IADD R213, R3, 0x1, R212 ;  /* 0x0000000103d57824 */ /* 0x000fe200078e02d4 */
[C---:B------:R-:W-:Y:S01]  /*17d0*/  IADD3 R208, R199.reuse, 0x1800, RZ ;  /* 0x00001800c7d07810 */ /* 0x040fe20007ffe0ff */
[----:B------:R-:W-:Y:S01]  /*17e0*/  IMAD.IADD R196, R192, 0x1, R3 ;  /* 0x00000001c0c47824 */ /* 0x000fe200078e0203 */
[----:B------:R-:W-:-:S02]  /*17f0*/  IADD3 R207, R199, 0x2000, RZ ;  /* 0x00002000c7cf7810 */ /* 0x000fc40007ffe0ff */
[C---:B------:R-:W-:Y:S02]  /*1800*/  IADD3 R206, R199.reuse, 0x2800, RZ ;  /* 0x00002800c7ce7810 */ /* 0x040fe40007ffe0ff */
[C---:B------:R-:W-:Y:S02]  /*1810*/  IADD3 R205, R199.reuse, 0x3000, RZ ;  /* 0x00003000c7cd7810 */ /* 0x040fe40007ffe0ff */
[----:B-1----:R-:W-:Y:S02]  /*1820*/  SEL R6, R8, 0xffffffc0, !P2 ;  /* 0xffffffc008067807 */ /* 0x002fe40005000000 */
[----:B------:R-:W-:Y:S02]  /*1830*/  IADD3 R204, R199, 0x3800, RZ ;  /* 0x00003800c7cc7810 */ /* 0x000fe40007ffe0ff */
[----:B--2---:R-:W-:Y:S01]  /*1840*/  IADD3 R9, R10, -0x10, RZ ;  /* 0xfffffff00a097810 */ /* 0x004fe20007ffe0ff */
[----:B------:R-:W-:Y:S01]  /*1850*/  IMAD.IADD R2, R12, 0x1, R6 ;  /* 0x000000010c027824 */ /* 0x000fe200078e0206 */
[----:B------:R-:W-:-:S02]  /*1860*/  @P0 IADD3 R9, R10, 0x10, RZ ;  /* 0x000000100a090810 */ /* 0x000fc40007ffe0ff */
[----:B---3--:R-:W-:Y:S01]  /*1870*/  SEL R0, R8, 0xffffffc0, !P3 ;  /* 0xffffffc008007807 */ /* 0x008fe20005800000 */
[----:B------:R-:W-:Y:S01]  /*1880*/  IMAD.IADD R8, R10, 0x1, R6 ;  /* 0x000000010a087824 */ /* 0x000fe200078e0206 */
[C---:B------:R-:W-:Y:S01]  /*1890*/  IADD3 R203, R199.reuse, 0x4000, RZ ;  /* 0x00004000c7cb7810 */ /* 0x040fe20007ffe0ff */
[----:B------:R-:W-:Y:S01]  /*18a0*/  IMAD.IADD R4, R6, 0x1, R9 ;  /* 0x0000000106047824 */ /* 0x000fe200078e0209 */
[C---:B------:R-:W-:Y:S01]  /*18b0*/  IADD3 R202, R199.reuse, 0x4800, RZ ;  /* 0x00004800c7ca7810 */ /* 0x040fe20007ffe0ff */
[----:B------:R-:W-:Y:S01]  /*18c0*/  IMAD.IADD R195, R192, 0x1, R0 ;  /* 0x00000001c0c37824 */ /* 0x000fe200078e0200 */
[----:B------:R-:W-:Y:S01]  /*18d0*/  STL [R1+0x5c], R8 ;  /* 0x00005c0801007387 */ /* 0x000fe20000100800 */
[C---:B------:R-:W-:Y:S01]  /*18e0*/  IADD3 R201, R199.reuse, 0x5000, RZ ;  /* 0x00005000c7c97810 */ /* 0x040fe20007ffe0ff */
[C---:B------:R-:W-:Y:S01]  /*18f0*/  IMAD.IADD R215, R0.reuse, 0x1, R212 ;  /* 0x0000000100d77824 */ /* 0x040fe200078e02d4 */
[----:B------:R-:W-:Y:S01]  /*1900*/  IADD3 R200, R199, 0x5800, RZ ;  /* 0x00005800c7c87810 */ /* 0x000fe20007ffe0ff */
[----:B------:R-:W-:Y:S01]  /*1910*/  STL [R1+0x4c], R12 ;  /* 0x00004c0c01007387 */ /* 0x000fe20000100800 */
[C---:B------:R-:W-:Y:S01]  /*1920*/  IADD3 R198, R0.reuse, R192, R3 ;  /* 0x000000c000c67210 */ /* 0x040fe20007ffe003 */
[----:B------:R-:W-:-:S02]  /*1930*/  IMAD.IADD R214, R0, 0x1, R213 ;  /* 0x0000000100d67824 */ /* 0x000fc400078e02d5 */
[----:B------:R1:W-:Y:S04]  /*1940*/  STL [R1+0x58], R2 ;  /* 0x0000580201007387 */ /* 0x0003e80000100800 */
[----:B------:R-:W-:Y:S04]  /*1950*/  STL [R1+0x44], R9 ;  /* 0x0000440901007387 */ /* 0x000fe80000100800 */
[----:B------:R-:W-:Y:S01]  /*1960*/  STL [R1+0x54], R4 ;  /* 0x0000540401007387 */ /* 0x000fe20000100800 */
[----:B-1----:R-:W-:-:S05]  /*1970*/  IMAD.IADD R2, R7, 0x1, R9 ;  /* 0x0000000107027824 */ /* 0x002fca00078e0209 */
[----:B------:R1:W-:Y:S02]  /*1980*/  STL [R1+0x48], R2 ;  /* 0x0000480201007387 */ /* 0x0003e40000100800 */
[----:B-1----:R-:W-:-:S05]  /*1990*/  IMAD.IADD R2, R2, 0x1, R6 ;  /* 0x0000000102027824 */ /* 0x002fca00078e0206 */
[----:B------:R1:W-:Y:S02]  /*19a0*/  STL [R1+0x50], R2 ;  /* 0x0000500201007387 */ /* 0x0003e40000100800 */
.L_x_649:
[----:B------:R-:W2:Y:S01]  /*19b0*/  LDL R15, [R1+0x3c] ;  /* 0x00003c00010f7983 */ /* 0x000ea20000100800 */
[----:B------:R-:W-:-:S03]  /*19c0*/  ISETP.NE.U32.AND P0, PT, RZ, c[0x0][0x360], PT ;  /* 0x0000d800ff007a0c */ /* 0x000fc60003f05070 */
[----:B------:R-:W3:Y:S01]  /*19d0*/  LDL R16, [R1+0x38] ;  /* 0x0000380001107983 */ /* 0x000ee20000100800 */
[----:B------:R-:W-:Y:S01]  /*19e0*/  ISETP.NE.AND.EX P0, PT, RZ, c[0x0][0x364], PT, P0 ;  /* 0x0000d900ff007a0c */ /* 0x000fe20003f05300 */
[----:B------:R-:W-:Y:S01]  /*19f0*/  IMAD.MOV.U32 R14, RZ, RZ, 0x4 ;  /* 0x00000004ff0e7424 */ /* 0x000fe200078e00ff */
[----:B------:R-:W-:Y:S02]  /*1a00*/  ISETP.NE.U32.AND P1, PT, RZ, c[0x0][0x370], PT ;  /* 0x0000dc00ff007a0c */ /* 0x000fe40003f25070 */
[----:B------:R-:W-:Y:S02]  /*1a10*/  ISETP.NE.U32.AND P5, PT, RZ, c[0x0][0x348], PT ;  /* 0x0000d200ff007a0c */ /* 0x000fe40003fa5070 */
[----:B------:R-:W-:Y:S02]  /*1a20*/  ISETP.NE.AND.EX P1, PT, RZ, c[0x0][0x374], PT, P1 ;  /* 0x0000dd00ff007a0c */ /* 0x000fe40003f25310 */
[----:B------:R-:W-:Y:S02]  /*1a30*/  ISETP.NE.U32.AND P4, PT, RZ, c[0x0][0x350], PT ;  /* 0x0000d400ff007a0c */ /* 0x000fe40003f85070 */
[----:B------:R-:W-:-:S02]  /*1a40*/  ISETP.NE.AND.EX P5, PT, RZ, c[0x0][0x34c], PT, P5 ;  /* 0x0000d300ff007a0c */ /* 0x000fc40003fa5350 */
[----:B------:R-:W-:Y:S01]  /*1a50*/  ISETP.NE.AND.EX P4, PT, RZ, c[0x0][0x354], PT, P4 ;  /* 0x0000d500ff007a0c */ /* 0x000fe20003f85340 */
[----:B------:R-:W-:Y:S01]  /*1a60*/  CS2R R4, SRZ ;  /* 0x0000000000047805 */ /* 0x000fe2000001ff00 */
[----:B------:R-:W-:Y:S02]  /*1a70*/  IMAD.MOV.U32 R12, RZ, RZ, RZ ;  /* 0x000000ffff0c7224 */ /* 0x000fe400078e00ff */
[----:B--2---:R-:W-:-:S05]  /*1a80*/  @P0 IMAD.WIDE R8, R15, R14, c[0x0][0x360] ;  /* 0x0000d8000f080625 */ /* 0x004fca00078e020e */
[----:B------:R-:W2:Y:S01]  /*1a90*/  @P0 LDG.E R0, [R8.64] ;  /* 0x0000000808000981 */ /* 0x000ea2000c1e1900 */
[----:B------:R-:W-:-:S04]  /*1aa0*/  @P1 IMAD.WIDE R10, R15, R14, c[0x0][0x370] ;  /* 0x0000dc000f0a1625 */ /* 0x000fc800078e020e */
[CC--:B------:R-:W-:Y:S01]  /*1ab0*/  IMAD.WIDE R6, R15.reuse, R14.reuse, c[0x0][0x348] ;  /* 0x0000d2000f067625 */ /* 0x0c0fe200078e020e */
[----:B------:R4:W5:Y:S03]  /*1ac0*/  @P1 LDG.E R4, [R10.64] ;  /* 0x000000080a041981 */ /* 0x000966000c1e1900 */
[----:B-1----:R-:W-:Y:S01]  /*1ad0*/  IMAD.WIDE R2, R15, R14, c[0x0][0x350] ;  /* 0x0000d4000f027625 */ /* 0x002fe200078e020e */
[----:B------:R4:W5:Y:S04]  /*1ae0*/  @P5 LDG.E R12, [R6.64] ;  /* 0x00000008060c5981 */ /* 0x000968000c1e1900 */
[----:B------:R4:W5:Y:S01]  /*1af0*/  @P4 LDG.E R5, [R2.64] ;  /* 0x0000000802054981 */ /* 0x000962000c1e1900 */
[----:B---3--:R-:W-:-:S05]  /*1b00*/  LOP3.LUT R17, R16, 0xffff, RZ, 0xc0, !PT ;  /* 0x0000ffff10117812 */ /* 0x008fca00078ec0ff */
[----:B------:R4:W-:Y:S01]  /*1b10*/  STL [R1+0x28], R17 ;  /* 0x0000281101007387 */ /* 0x0009e20000100800 */
[----:B------:R-:W-:Y:S03]  /*1b20*/  YIELD ;  /* 0x0000000000007946 */ /* 0x000fe60003800000 */
[----:B--2---:R4:W-:Y:S01]  /*1b30*/  @P0 STL [R1+0x10], R0 ;  /* 0x0000100001000387 */ /* 0x0049e20000100800 */
[----:B------:R-:W-:Y:S05]  /*1b40*/  @P0 BRA `(.L_x_533) ;  /* 0x0000007000000947 */ /* 0x000fea0003800000 */
[----:B----4-:R-:W-:-:S05]  /*1b50*/  MOV R0, c[0x0][0x168] ;  /* 0x00005a0000007a02 */ /* 0x010fca0000000f00 */
[----:B------:R1:W-:Y:S01]  /*1b60*/  STL [R1+0x10], R0 ;  /* 0x0000100001007387 */ /* 0x0003e20000100800 */
[----:B------:R-:W-:Y:S05]  /*1b70*/  @!P5 BRA `(.L_x_533) ;  /* 0x000000400000d947 */ /* 0x000fea0003800000 */
[----:B------:R-:W2:Y:S04]  /*1b80*/  LDG.E R8, [R6.64] ;  /* 0x0000000806087981 */ /* 0x000ea8000c1e1900 */
[----:B-1----:R-:W2:Y:S02]  /*1b90*/  LDG.E R0, [R6.64+0x4] ;  /* 0x0000040806007981 */ /* 0x002ea4000c1e1900 */
[----:B--2---:R-:W-:-:S05]  /*1ba0*/  IADD3 R0, -R8, R0, RZ ;  /* 0x0000000008007210 */ /* 0x004fca0007ffe1ff */
[----:B------:R1:W-:Y:S02]  /*1bb0*/  STL [R1+0x10], R0 ;  /* 0x0000100001007387 */ /* 0x0003e40000100800 */
.L_x_533:
[----:B------:R-:W-:-:S04]  /*1bc0*/  ISETP.NE.U32.AND P0, PT, RZ, c[0x0][0x368], PT ;  /* 0x0000da00ff007a0c */ /* 0x000fc80003f05070 */
[----:B------:R-:W-:-:S13]  /*1bd0*/  ISETP.NE.AND.EX P0, PT, RZ, c[0x0][0x36c], PT, P0 ;  /* 0x0000db00ff007a0c */ /* 0x000fda0003f05300 */
[----:B------:R-:W-:Y:S05]  /*1be0*/  @!P0 BRA `(.L_x_534) ;  /* 0x0000003000008947 */ /* 0x000fea0003800000 */
[----:B----4-:R-:W-:-:S05]  /*1bf0*/  IMAD.WIDE R2, R15, R14, c[0x0][0x368] ;  /* 0x0000da000f027625 */ /* 0x010fca00078e020e */
[----:B-1----:R1:W5:Y:S01]  /*1c00*/  LDG.E R0, [R2.64] ;  /* 0x0000000802007981 */ /* 0x002362000c1e1900 */
[----:B------:R-:W-:Y:S05]  /*1c10*/  BRA `(.L_x_535) ;  /* 0x0000005000007947 */ /* 0x000fea0003800000 */
.L_x_534:
[----:B-1--4-:R-:W-:Y:S01]  /*1c20*/  MOV R0, c[0x0][0x1d0] ;  /* 0x0000740000007a02 */ /* 0x012fe20000000f00 */
[----:B------:R-:W-:Y:S05]  /*1c30*/  @!P4 BRA `(.L_x_535) ;  /* 0x000000300000c947 */ /* 0x000fea0003800000 */
[----:B------:R-:W2:Y:S04]  /*1c40*/  LDG.E R6, [R2.64] ;  /* 0x0000000802067981 */ /* 0x000ea8000c1e1900 */
[----:B------:R-:W2:Y:S02]  /*1c50*/  LDG.E R0, [R2.64+0x4] ;  /* 0x0000040802007981 */ /* 0x000ea4000c1e1900 */
[----:B--2---:R-:W-:Y:S02]  /*1c60*/  IADD3 R0, -R6, R0, RZ ;  /* 0x0000000006007210 */ /* 0x004fe40007ffe1ff */
.L_x_535:
[----:B-1----:R-:W2:Y:S04]  /*1c70*/  LDL R2, [R1+0x10] ;  /* 0x0000100001027983 */ /* 0x002ea80000100800 */
[----:B------:R-:W3:Y:S01]  /*1c80*/  LDL.LU R3, [R1+0x34] ;  /* 0x0000340001037983 */ /* 0x000ee20000300800 */
[----:B-----5:R-:W-:Y:S01]  /*1c90*/  IMAD.IADD R132, R0, 0x1, -R4 ;  /* 0x0000000100847824 */ /* 0x020fe200078e0a04 */
[----:B------:R-:W-:-:S02]  /*1ca0*/  MOV R243, c[0x0][0x32c] ;  /* 0x0000cb0000f37a02 */ /* 0x000fc40000000f00 */
[----:B------:R-:W-:Y:S02]  /*1cb0*/  IADD3 R13, R5, R4, RZ ;  /* 0x00000004050d7210 */ /* 0x000fe40007ffe0ff */
[----:B------:R-:W-:Y:S01]  /*1cc0*/  ISETP.GE.AND P1, PT, R243, 0x1, PT ;  /* 0x00000001f300780c */ /* 0x000fe20003f26270 */
[----:B--2---:R-:W-:Y:S02]  /*1cd0*/  IMAD.MOV.U32 R123, RZ, RZ, R2 ;  /* 0x000000ffff7b7224 */ /* 0x004fe400078e0002 */
[----:B------:R-:W-:Y:S01]  /*1ce0*/  IMAD.MOV.U32 R2, RZ, RZ, c[0x0][0x2c4] ;  /* 0x0000b100ff027624 */ /* 0x000fe200078e00ff */
[----:B---3--:R-:W-:-:S04]  /*1cf0*/  SHF.L.U32 R244, R3, 0x7, RZ ;  /* 0x0000000703f47819 */ /* 0x008fc800000006ff */
[----:B------:R-:W-:Y:S01]  /*1d00*/  ISETP.NE.AND P2, PT, R2, 0x1, PT ;  /* 0x000000010200780c */ /* 0x000fe20003f45270 */
[----:B------:R1:W-:Y:S01]  /*1d10*/  STL [R1+0x20], R244 ;  /* 0x000020f401007387 */ /* 0x0003e20000100800 */
[----:B------:R-:W-:-:S03]  /*1d20*/  IADD3 R2, R244, 0x7f, RZ ;  /* 0x0000007ff4027810 */ /* 0x000fc60007ffe0ff */
[----:B------:R1:W-:Y:S02]  /*1d30*/  STL [R1+0x18], R132 ;  /* 0x0000188401007387 */ /* 0x0003e40000100800 */
[----:B------:R-:W-:-:S06]  /*1d40*/  IMAD.MOV.U32 R0, RZ, RZ, R2 ;  /* 0x000000ffff007224 */ /* 0x000fcc00078e0002 */
[----:B------:R-:W-:Y:S01]  /*1d50*/  @P2 IMAD.HI.U32 R3, R2, c[0x0][0x2c8], RZ ;  /* 0x0000b20002032a27 */ /* 0x000fe200078e00ff */
[----:B------:R-:W-:-:S04]  /*1d60*/  IADD3 R2, R132, 0x1, -R123 ;  /* 0x0000000184027810 */ /* 0x000fc80007ffe87b */
[----:B------:R-:W-:-:S05]  /*1d70*/  @P2 SHF.R.U32.HI R0, RZ, c[0x0][0x2cc], R3 ;  /* 0x0000b300ff002a19 */ /* 0x000fca0000011603 */
[----:B------:R-:W-:-:S05]  /*1d80*/  IMAD.IADD R0, R2, 0x1, R0 ;  /* 0x0000000102007824 */ /* 0x000fca00078e0200 */
[----:B------:R-:W-:Y:S01]  /*1d90*/  IADD3 R3, R0, c[0x0][0x328], RZ ;  /* 0x0000ca0000037a10 */ /* 0x000fe20007ffe0ff */
[----:B------:R-:W-:Y:S05]  /*1da0*/  @!P1 BRA `(.L_x_536) ;  /* 0x0000010000009947 */ /* 0x000fea0003800000 */
[C---:B------:R-:W-:Y:S01]  /*1db0*/  ISETP.GT.AND P0, PT, R0.reuse, RZ, PT ;  /* 0x000000ff0000720c */ /* 0x040fe20003f04270 */
[----:B------:R-:W-:Y:S01]  /*1dc0*/  BSSY B0, `(.L_x_537) ;  /* 0x000000c000007945 */ /* 0x000fe20003800000 */
[----:B------:R-:W-:-:S11]  /*1dd0*/  IADD3 R2, R0, -0x1, RZ ;  /* 0xffffffff00027810 */ /* 0x000fd60007ffe0ff */
[----:B------:R-:W-:Y:S05]  /*1de0*/  @P0 BRA `(.L_x_538) ;  /* 0x0000006000000947 */ /* 0x000fea0003800000 */
[----:B------:R-:W-:Y:S01]  /*1df0*/  ISETP.NE.AND P0, PT, R243, 0x1, PT ;  /* 0x00000001f300780c */ /* 0x000fe20003f05270 */
[----:B------:R-:W-:-:S12]  /*1e00*/  IMAD.MOV R0, RZ, RZ, -R0 ;  /* 0x000000ffff007224 */ /* 0x000fd800078e0a00 */
[----:B------:R-:W-:-:S05]  /*1e10*/  @P0 IMAD.HI.U32 R2, R0, c[0x0][0x330], RZ ;  /* 0x0000cc0000020a27 */ /* 0x000fca00078e00ff */
[----:B------:R-:W-:-:S04]  /*1e20*/  @P0 SHF.R.U32.HI R0, RZ, c[0x0][0x334], R2 ;  /* 0x0000cd00ff000a19 */ /* 0x000fc80000011602 */
[----:B------:R-:W-:Y:S01]  /*1e30*/  LOP3.LUT R2, RZ, R0, RZ, 0x33, !PT ;  /* 0x00000000ff027212 */ /* 0x000fe200078e33ff */
[----:B------:R-:W-:Y:S05]  /*1e40*/  BRA `(.L_x_539) ;  /* 0x0000003000007947 */ /* 0x000fea0003800000 */
.L_x_538:
[----:B------:R-:W-:-:S13]  /*1e50*/  ISETP.NE.AND P0, PT, R243, 0x1, PT ;  /* 0x00000001f300780c */ /* 0x000fda0003f05270 */
[----:B------:R-:W-:-:S05]  /*1e60*/  @P0 IMAD.HI.U32 R0, R2, c[0x0][0x330], RZ ;  /* 0x0000cc0002000a27 */ /* 0x000fca00078e00ff */
[----:B------:R-:W-:Y:S02]  /*1e70*/  @P0 SHF.R.U32.HI R2, RZ, c[0x0][0x334], R0 ;  /* 0x0000cd00ff020a19 */ /* 0x000fe40000011600 */
.L_x_539:
[----:B------:R-:W-:Y:S05]  /*1e80*/  BSYNC B0 ;  /* 0x0000000000007941 */ /* 0x000fea0003800000 */
.L_x_537:
[----:B------:R-:W-:-:S05]  /*1e90*/  IMAD R2, R2, R243, c[0x0][0x32c] ;  /* 0x0000cb0002027624 */ /* 0x000fca00078e02f3 */
[----:B------:R-:W-:-:S04]  /*1ea0*/  IMNMX R3, R3, R2, PT ;  /* 0x0000000203037217 */ /* 0x000fc80003800200 */
.L_x_536:
[----:B------:R-:W-:Y:S01]  /*1eb0*/  IADD3 R3, R3, 0x5f, RZ ;  /* 0x0000005f03037810 */ /* 0x000fe20007ffe0ff */
[----:B------:R-:W-:Y:S01]  /*1ec0*/  @P2 IMAD.HI.U32 R4, R244, c[0x0][0x2c8], RZ ;  /* 0x0000b200f4042a27 */ /* 0x000fe200078e00ff */
[----:B------:R-:W-:-:S03]  /*1ed0*/  IADD3 R2, R132, 0x5f, RZ ;  /* 0x0000005f84027810 */ /* 0x000fc60007ffe0ff */
[----:B------:R-:W-:-:S04]  /*1ee0*/  IMAD.HI R5, R3, 0x2aaaaaab, RZ ;  /* 0x2aaaaaab03057827 */ /* 0x000fc800078e02ff */
[----:B------:R-:W-:Y:S01]  /*1ef0*/  IMAD.HI R2, R2, 0x2aaaaaab, RZ ;  /* 0x2aaaaaab02027827 */ /* 0x000fe200078e02ff */
[----:B------:R-:W-:-:S03]  /*1f00*/  SHF.R.U32.HI R7, RZ, 0x1f, R5 ;  /* 0x0000001fff077819 */ /* 0x000fc60000011605 */
[----:B------:R-:W-:Y:S01]  /*1f10*/  IMAD.MOV.U32 R0, RZ, RZ, R244 ;  /* 0x000000ffff007224 */ /* 0x000fe200078e00f4 */
[----:B------:R-:W-:Y:S01]  /*1f20*/  @P2 SHF.R.U32.HI R0, RZ, c[0x0][0x2cc], R4 ;  /* 0x0000b300ff002a19 */ /* 0x000fe20000011604 */
[----:B------:R-:W-:Y:S01]  /*1f30*/  IMAD.IADD R242, R132, 0x1, -R123 ;  /* 0x0000000184f27824 */ /* 0x000fe200078e0a7b */
[----:B------:R-:W-:Y:S02]  /*1f40*/  SHF.R.U32.HI R3, RZ, 0x1f, R2 ;  /* 0x0000001fff037819 */ /* 0x000fe40000011602 */
[----:B------:R-:W-:Y:S01]  /*1f50*/  LEA.HI.SX32 R7, R5, R7, 0x1c ;  /* 0x0000000705077211 */ /* 0x000fe200078fe2ff */
[----:B------:R-:W-:Y:S01]  /*1f60*/  IMAD.IADD R0, R242, 0x1, R0 ;  /* 0x00000001f2007824 */ /* 0x000fe200078e0200 */
[----:B------:R-:W-:-:S04]  /*1f70*/  LEA.HI.SX32 R3, R2, R3, 0x1c ;  /* 0x0000000302037211 */ /* 0x000fc800078fe2ff */
[----:B------:R-:W-:Y:S02]  /*1f80*/  IADD3 R2, R0, -c[0x0][0x324], RZ ;  /* 0x8000c90000027a10 */ /* 0x000fe40007ffe0ff */
[----:B------:R-:W-:Y:S01]  /*1f90*/  IMNMX R7, R3, R7, PT ;  /* 0x0000000703077217 */ /* 0x000fe20003800200 */
[----:B------:R-:W-:Y:S05]  /*1fa0*/  @!P1 BRA `(.L_x_540) ;  /* 0x000000f000009947 */ /* 0x000fea0003800000 */
[----:B------:R-:W-:Y:S01]  /*1fb0*/  ISETP.GT.AND P0, PT, R0, -0x1, PT ;  /* 0xffffffff0000780c */ /* 0x000fe20003f04270 */
[----:B------:R-:W-:-:S12]  /*1fc0*/  BSSY B0, `(.L_x_541) ;  /* 0x000000b000007945 */ /* 0x000fd80003800000 */
[----:B------:R-:W-:Y:S05]  /*1fd0*/  @P0 BRA `(.L_x_542) ;  /* 0x0000006000000947 */ /* 0x000fea0003800000 */
[----:B------:R-:W-:Y:S02]  /*1fe0*/  ISETP.NE.AND P0, PT, R243, 0x1, PT ;  /* 0x00000001f300780c */ /* 0x000fe40003f05270 */
[----:B------:R-:W-:-:S11]  /*1ff0*/  LOP3.LUT R0, RZ, R0, RZ, 0x33, !PT ;  /* 0x00000000ff007212 */ /* 0x000fd600078e33ff */
[----:B------:R-:W-:-:S05]  /*2000*/  @P0 IMAD.HI.U32 R3, R0, c[0x0][0x330], RZ ;  /* 0x0000cc0000030a27 */ /* 0x000fca00078e00ff */
[----:B------:R-:W-:-:S04]  /*2010*/  @P0 SHF.R.U32.HI R0, RZ, c[0x0][0x334], R3 ;  /* 0x0000cd00ff000a19 */ /* 0x000fc80000011603 */
[----:B------:R-:W-:Y:S01]  /*2020*/  LOP3.LUT R0, RZ, R0, RZ, 0x33, !PT ;  /* 0x00000000ff007212 */ /* 0x000fe200078e33ff */
[----:B------:R-:W-:Y:S05]  /*2030*/  BRA `(.L_x_543) ;  /* 0x0000003000007947 */ /* 0x000fea0003800000 */
.L_x_542:
[----:B------:R-:W-:-:S13]  /*2040*/  ISETP.NE.AND P0, PT, R243, 0x1, PT ;  /* 0x00000001f300780c */ /* 0x000fda0003f05270 */
[----:B------:R-:W-:-:S05]  /*2050*/  @P0 IMAD.HI.U32 R3, R0, c[0x0][0x330], RZ ;  /* 0x0000cc0000030a27 */ /* 0x000fca00078e00ff */
[----:B------:R-:W-:Y:S02]  /*2060*/  @P0 SHF.R.U32.HI R0, RZ, c[0x0][0x334], R3 ;  /* 0x0000cd00ff000a19 */ /* 0x000fe40000011603 */
.L_x_543:
[----:B------:R-:W-:Y:S05]  /*2070*/  BSYNC B0 ;  /* 0x0000000000007941 */ /* 0x000fea0003800000 */
.L_x_541:
[----:B------:R-:W-:-:S05]  /*2080*/  IMAD R0, R0, c[0x0][0x32c], RZ ;  /* 0x0000cb0000007a24 */ /* 0x000fca00078e02ff */
[----:B------:R-:W-:-:S05]  /*2090*/  IMNMX R2, R2, R0, !PT ;  /* 0x0000000002027217 */ /* 0x000fca0007800200 */
.L_x_540:
[----:B------:R-:W-:Y:S01]  /*20a0*/  IMAD.HI R2, R2, 0x2aaaaaab, RZ ;  /* 0x2aaaaaab02027827 */ /* 0x000fe200078e02ff */
[----:B------:R-:W-:Y:S01]  /*20b0*/  LOP3.LUT R3, R16, 0xff000000, RZ, 0xc0, !PT ;  /* 0xff00000010037812 */ /* 0x000fe200078ec0ff */
[----:B------:R-:W-:Y:S03]  /*20c0*/  BSSY B0, `(.L_x_544) ;  /* 0x000002d000007945 */ /* 0x000fe60003800000 */
[----:B------:R-:W-:Y:S02]  /*20d0*/  SHF.R.U32.HI R0, RZ, 0x1f, R2 ;  /* 0x0000001fff007819 */ /* 0x000fe40000011602 */
[----:B------:R-:W-:Y:S02]  /*20e0*/  SHF.R.U32.HI R3, RZ, 0x8, R3 ;  /* 0x00000008ff037819 */ /* 0x000fe40000011603 */
[----:B------:R-:W-:Y:S02]  /*20f0*/  LEA.HI.SX32 R2, R2, R0, 0x1c ;  /* 0x0000000002027211 */ /* 0x000fe400078fe2ff */
[----:B------:R-:W-:-:S02]  /*2100*/  LOP3.LUT R0, R16, 0xff0000, RZ, 0xc0, !PT ;  /* 0x00ff000010007812 */ /* 0x000fc400078ec0ff */
[----:B------:R-:W-:Y:S01]  /*2110*/  IMNMX R6, RZ, R2, !PT ;  /* 0x00000002ff067217 */ /* 0x000fe20007800200 */
[----:B------:R-:W-:Y:S01]  /*2120*/  IMAD.MOV.U32 R2, RZ, RZ, RZ ;  /* 0x000000ffff027224 */ /* 0x000fe200078e00ff */
[----:B------:R-:W-:Y:S02]  /*2130*/  LEA.HI R0, R0, R3, RZ, 0x10 ;  /* 0x0000000300007211 */ /* 0x000fe400078f80ff */
[----:B------:R-:W-:Y:S02]  /*2140*/  ISETP.GT.AND P0, PT, R7, R6, PT ;  /* 0x000000060700720c */ /* 0x000fe40003f04270 */
[----:B------:R-:W-:Y:S02]  /*2150*/  LOP3.LUT R16, R0, 0xff, RZ, 0xc0, !PT ;  /* 0x000000ff00107812 */ /* 0x000fe400078ec0ff */
[----:B------:R-:W-:-:S03]  /*2160*/  SHF.R.U32.HI R5, RZ, 0x10, R0 ;  /* 0x00000010ff057819 */ /* 0x000fc60000011600 */
[----:B------:R2:W-:Y:S04]  /*2170*/  STL [R1+0x34], R16 ;  /* 0x0000341001007387 */ /* 0x0005e80000100800 */
[----:B------:R2:W-:Y:S02]  /*2180*/  STL [R1+0x2c], R5 ;  /* 0x00002c0501007387 */ /* 0x0005e40000100800 */
[----:B------:R-:W-:Y:S05]  /*2190*/  @!P0 BRA `(.L_x_545) ;  /* 0x000001f000008947 */ /* 0x000fea0003800000 */
[----:B------:R-:W-:-:S04]  /*21a0*/  ISETP.NE.AND P0, PT, R5, RZ, PT ;  /* 0x000000ff0500720c */ /* 0x000fc80003f05270 */
[----:B------:R-:W-:-:S04]  /*21b0*/  SEL R0, R5, c[0x0][0x338], P0 ;  /* 0x0000ce0005007a07 */ /* 0x000fc80000000000 */
[----:B------:R-:W-:Y:S02]  /*21c0*/  IABS R3, R0 ;  /* 0x0000000000037213 */ /* 0x000fe40000000000 */
[----:B------:R-:W-:Y:S02]  /*21d0*/  IADD3 R4, R0, -0x1, R7 ;  /* 0xffffffff00047810 */ /* 0x000fe40007ffe007 */
[----:B------:R-:W3:Y:S03]  /*21e0*/  I2F.RP R2, R3 ;  /* 0x0000000300027306 */ /* 0x000ee60000209400 */
[----:B------:R-:W-:Y:S02]  /*21f0*/  IMAD.IADD R8, R4, 0x1, -R6 ;  /* 0x0000000104087824 */ /* 0x000fe400078e0a06 */
[----:B------:R-:W-:-:S03]  /*2200*/  IMAD.MOV.U32 R4, RZ, RZ, RZ ;  /* 0x000000ffff047224 */ /* 0x000fc600078e00ff */
[----:B------:R-:W-:Y:S01]  /*2210*/  IABS R11, R8 ;  /* 0x00000008000b7213 */ /* 0x000fe20000000000 */
[----:B---3--:R-:W3:Y:S02]  /*2220*/  MUFU.RCP R2, R2 ;  /* 0x0000000200027308 */ /* 0x008ee40000001000 */
[----:B---3--:R-:W-:-:S06]  /*2230*/  IADD3 R2, R2, 0xffffffe, RZ ;  /* 0x0ffffffe02027810 */ /* 0x008fcc0007ffe0ff */
[----:B--2---:R-:W2:Y:S02]  /*2240*/  F2I.FTZ.U32.TRUNC.NTZ R5, R2 ;  /* 0x0000000200057305 */ /* 0x004ea4000021f000 */
[----:B--2---:R-:W-:-:S04]  /*2250*/  IMAD.MOV R2, RZ, RZ, -R5 ;  /* 0x000000ffff027224 */ /* 0x004fc800078e0a05 */
        /* <DEDUP_REMOVED lines=19> */
.L_x_545:
[----:B------:R-:W-:Y:S05]  /*2390*/  BSYNC B0 ;  /* 0x0000000000007941 */ /* 0x000fea0003800000 */
.L_x_544:
[----:B------:R-:W-:Y:S01]  /*23a0*/  IMAD R219, R16, R2, R6 ;  /* 0x0000000210db7224 */ /* 0x000fe200078e0206 */
[----:B------:R-:W-:Y:S01]  /*23b0*/  PRMT R0, RZ, 0x7610, R0 ;  /* 0x00007610ff007816 */ /* 0x000fe20000000000 */
[----:B------:R-:W-:Y:S01]  /*23c0*/  CS2R R20, SRZ ;  /* 0x0000000000147805 */ /* 0x000fe2000001ff00 */
[----:B------:R-:W-:Y:S01]  /*23d0*/  CS2R R48, SRZ ;  /* 0x0000000000307805 */ /* 0x000fe2000001ff00 */
[----:B------:R-:W-:Y:S01]  /*23e0*/  IMAD.IADD R2, R219, 0x1, R2 ;  /* 0x00000001db027824 */ /* 0x000fe200078e0202 */
[----:B------:R-:W-:Y:S01]  /*23f0*/  CS2R R46, SRZ ;  /* 0x00000000002e7805 */ /* 0x000fe2000001ff00 */
        /* <DEDUP_REMOVED lines=33> */
[----:B------:R-:W3:Y:S01]  /*2610*/  S2R R3, SR_TID.X ;  /* 0x0000000000037919 */ /* 0x000ee20000002100 */
[----:B------:R-:W-:-:S03]  /*2620*/  ISETP.NE.U32.AND P3, PT, RZ, c[0x0][0x340], PT ;  /* 0x0000d000ff007a0c */ /* 0x000fc60003f65070 */
[----:B--2---:R-:W2:Y:S01]  /*2630*/  LDL.64 R4, [R1] ;  /* 0x0000000001047983 */ /* 0x004ea20000100a00 */
[----:B------:R-:W-:-:S03]  /*2640*/  ISETP.NE.AND.EX P3, PT, RZ, c[0x0][0x344], PT, P3 ;  /* 0x0000d100ff007a0c */ /* 0x000fc60003f65330 */
[----:B------:R4:W2:Y:S01]  /*2650*/  LDL.64 R134, [R1] ;  /* 0x0000000001867983 */ /* 0x0008a20000100a00 */
[----:B---3--:R-:W-:-:S04]  /*2660*/  SHF.R.S32.HI R16, RZ, 0x1f, R3 ;  /* 0x0000001fff107819 */ /* 0x008fc80000011403 */
[----:B------:R-:W-:-:S05]  /*2670*/  LEA.HI R16, R16, R3, RZ, 0x3 ;  /* 0x0000000310107211 */ /* 0x000fca00078f18ff */
[----:B------:R-:W-:Y:S01]  /*2680*/  @P3 IMAD.WIDE R2, R15, R14, c[0x0][0x340] ;  /* 0x0000d0000f023625 */ /* 0x000fe200078e020e */
[----:B------:R-:W-:-:S04]  /*2690*/  SHF.R.S32.HI R16, RZ, 0x3, R16 ;  /* 0x00000003ff107819 */ /* 0x000fc80000011410 */
[----:B------:R3:W5:Y:S01]  /*26a0*/  @P3 LDG.E R9, [R2.64] ;  /* 0x0000000802093981 */ /* 0x000762000c1e1900 */
[----:B------:R-:W-:Y:S01]  /*26b0*/  SHF.R.S32.HI R8, RZ, 0x1f, R15 ;  /* 0x0000001fff087819 */ /* 0x000fe2000001140f */
[----:B------:R-:W-:Y:S01]  /*26c0*/  WARPSYNC 0xffffffff ;  /* 0xffffffff00007948 */ /* 0x000fe20003800000 */
[----:B------:R-:W-:Y:S02]  /*26d0*/  IADD3 R0, P0, R16, R13, RZ ;  /* 0x0000000d10007210 */ /* 0x000fe40007f1e0ff */
[----:B------:R-:W-:Y:S02]  /*26e0*/  SHF.R.S32.HI R10, RZ, 0x1f, R12 ;  /* 0x0000001fff0a7819 */ /* 0x000fe4000001140c */
[----:B------:R-:W-:Y:S02]  /*26f0*/  IADD3 R122, R216, -0x1, RZ ;  /* 0xffffffffd87a7810 */ /* 0x000fe40007ffe0ff */
[----:B---3--:R-:W-:-:S04]  /*2700*/  SHF.R.S32.HI R2, RZ, 0x1f, R13 ;  /* 0x0000001fff027819 */ /* 0x008fc8000001140d */
[----:B------:R-:W-:-:S05]  /*2710*/  LEA.HI.X.SX32 R2, R16, R2, 0x1, P0 ;  /* 0x0000000210027211 */ /* 0x000fca00000f0eff */
[C---:B------:R-:W-:Y:S02]  /*2720*/  IMAD R6, R2.reuse, c[0x0][0x1e0], RZ ;  /* 0x0000780002067a24 */ /* 0x040fe400078e02ff */
[----:B------:R-:W-:Y:S02]  /*2730*/  IMAD R7, R2, c[0x0][0x208], RZ ;  /* 0x0000820002077a24 */ /* 0x000fe400078e02ff */
[----:B------:R-:W-:Y:S01]  /*2740*/  IMAD R6, R0, c[0x0][0x1e4], R6 ;  /* 0x0000790000067a24 */ /* 0x000fe200078e0206 */
[----:B--2---:R-:W-:-:S04]  /*2750*/  MOV R134, R4 ;  /* 0x0000000400867202 */ /* 0x004fc80000000f00 */
[----:B------:R-:W-:Y:S02]  /*2760*/  SHF.R.S32.HI R135, RZ, 0x1f, R134 ;  /* 0x0000001fff877819 */ /* 0x000fe40000011486 */
[----:B------:R-:W-:-:S03]  /*2770*/  IADD3 R14, R134, 0x40, RZ ;  /* 0x00000040860e7810 */ /* 0x000fc60007ffe0ff */
[C-C-:B------:R-:W-:Y:S01]  /*2780*/  IMAD.WIDE.U32 R2, R0.reuse, c[0x0][0x1e0], R134.reuse ;  /* 0x0000780000027a25 */ /* 0x140fe200078e0086 */
[----:B------:R4:W-:Y:S03]  /*2790*/  STL [R1+0x4], R135 ;  /* 0x0000048701007387 */ /* 0x0009e60000100800 */
[----:B------:R-:W-:-:S04]  /*27a0*/  IMAD.WIDE.U32 R4, R0, c[0x0][0x208], R134 ;  /* 0x0000820000047a25 */ /* 0x000fc800078e0086 */
[----:B------:R-:W-:Y:S02]  /*27b0*/  IMAD R0, R0, c[0x0][0x20c], R7 ;  /* 0x0000830000007a24 */ /* 0x000fe400078e0207 */
[----:B------:R-:W-:Y:S02]  /*27c0*/  IMAD.IADD R7, R3, 0x1, R6 ;  /* 0x0000000103077824 */ /* 0x000fe400078e0206 */
[----:B------:R-:W-:Y:S01]  /*27d0*/  IMAD.MOV.U32 R6, RZ, RZ, R2 ;  /* 0x000000ffff067224 */ /* 0x000fe200078e0002 */
[----:B------:R-:W-:-:S03]  /*27e0*/  IADD3 R5, R5, R0, RZ ;  /* 0x0000000005057210 */ /* 0x000fc60007ffe0ff */
[C---:B------:R-:W-:Y:S01]  /*27f0*/  IMAD.WIDE.U32 R6, R17.reuse, c[0x0][0x1e8], R6 ;  /* 0x00007a0011067a25 */ /* 0x040fe200078e0006 */
[----:B-----5:R-:W-:Y:S02]  /*2800*/  @P3 SHF.R.S32.HI R3, RZ, 0x1f, R9 ;  /* 0x0000001fff033819 */ /* 0x020fe40000011409 */
[----:B------:R-:W-:Y:S01]  /*2810*/  @!P3 MOV R3, R8 ;  /* 0x000000080003b202 */ /* 0x000fe20000000f00 */
[----:B------:R-:W-:Y:S01]  /*2820*/  IMAD.WIDE.U32 R4, R17, c[0x0][0x210], R4 ;  /* 0x0000840011047a25 */ /* 0x000fe200078e0004 */
[----:B------:R-:W-:Y:S02]  /*2830*/  @P3 MOV R2, R9 ;  /* 0x0000000900023202 */ /* 0x000fe40000000f00 */
[----:B------:R-:W-:Y:S01]  /*2840*/  SEL R0, R3, RZ, !P4 ;  /* 0x000000ff03007207 */ /* 0x000fe20006000000 */
[----:B------:R-:W-:Y:S01]  /*2850*/  @!P3 IMAD.MOV.U32 R2, RZ, RZ, R15 ;  /* 0x000000ffff02b224 */ /* 0x000fe200078e000f */
[----:B------:R-:W-:Y:S01]  /*2860*/  SEL R8, R8, RZ, !P5 ;  /* 0x000000ff08087207 */ /* 0x000fe20006800000 */
[----:B------:R-:W-:-:S02]  /*2870*/  IMAD R7, R17, c[0x0][0x1ec], R7 ;  /* 0x00007b0011077a24 */ /* 0x000fc400078e0207 */
[----:B------:R-:W-:Y:S01]  /*2880*/  IMAD R5, R17, c[0x0][0x214], R5 ;  /* 0x0000850011057a24 */ /* 0x000fe200078e0205 */
[----:B------:R-:W-:Y:S01]  /*2890*/  SEL R2, R2, RZ, !P4 ;  /* 0x000000ff02027207 */ /* 0x000fe20006000000 */
[C---:B------:R-:W-:Y:S02]  /*28a0*/  IMAD R3, R0.reuse, c[0x0][0x1f0], RZ ;  /* 0x00007c0000037a24 */ /* 0x040fe400078e02ff */
[----:B------:R-:W-:Y:S02]  /*28b0*/  IMAD R0, R0, c[0x0][0x218], RZ ;  /* 0x0000860000007a24 */ /* 0x000fe400078e02ff */
[----:B------:R-:W-:Y:S02]  /*28c0*/  IMAD R9, R10, c[0x0][0x178], RZ ;  /* 0x00005e000a097a24 */ /* 0x000fe400078e02ff */
[----:B------:R-:W-:-:S04]  /*28d0*/  IMAD.WIDE.U32 R222, R2, c[0x0][0x1f0], R6 ;  /* 0x00007c0002de7a25 */ /* 0x000fc800078e0006 */
[C---:B------:R-:W-:Y:S01]  /*28e0*/  IMAD.WIDE.U32 R220, R2.reuse, c[0x0][0x218], R4 ;  /* 0x0000860002dc7a25 */ /* 0x040fe200078e0004 */
[----:B------:R-:W-:Y:S02]  /*28f0*/  SEL R5, R15, RZ, !P5 ;  /* 0x000000ff0f057207 */ /* 0x000fe40006800000 */
[----:B------:R-:W-:Y:S01]  /*2900*/  SHF.R.S32.HI R15, RZ, 0x1f, R14 ;  /* 0x0000001fff0f7819 */ /* 0x000fe2000001140e */
[C---:B------:R-:W-:Y:S02]  /*2910*/  IMAD R6, R2.reuse, c[0x0][0x1f4], R3 ;  /* 0x00007d0002067a24 */ /* 0x040fe400078e0203 */
[----:B------:R-:W-:Y:S02]  /*2920*/  IMAD R4, R2, c[0x0][0x21c], R0 ;  /* 0x0000870002047a24 */ /* 0x000fe400078e0200 */
[C---:B------:R-:W-:Y:S01]  /*2930*/  IMAD R0, R12.reuse, c[0x0][0x17c], R9 ;  /* 0x00005f000c007a24 */ /* 0x040fe200078e0209 */
[----:B------:R-:W-:Y:S01]  /*2940*/  IADD3 R226, R223, R6, RZ ;  /* 0x00000006dfe27210 */ /* 0x000fe20007ffe0ff */
[----:B------:R-:W-:Y:S01]  /*2950*/  IMAD.WIDE.U32 R2, R12, c[0x0][0x178], RZ ;  /* 0x00005e000c027a25 */ /* 0x000fe200078e00ff */
[----:B------:R-:W-:-:S03]  /*2960*/  IADD3 R225, R221, R4, RZ ;  /* 0x00000004dde17210 */ /* 0x000fc60007ffe0ff */
[----:B------:R-:W-:-:S04]  /*2970*/  IMAD.IADD R0, R3, 0x1, R0 ;  /* 0x0000000103007824 */ /* 0x000fc800078e0200 */
[----:B----4-:R-:W2:Y:S01]  /*2980*/  LDL R11, [R1+0x60] ;  /* 0x00006000010b7983 */ /* 0x010ea20000100800 */
[----:B------:R-:W-:Y:S01]  /*2990*/  MOV R3, R0 ;  /* 0x0000000000037202 */ /* 0x000fe20000000f00 */
[----:B------:R-:W-:Y:S01]  /*29a0*/  IMAD R6, R8, c[0x0][0x1c0], RZ ;  /* 0x0000700008067a24 */ /* 0x000fe200078e02ff */
[----:B------:R-:W-:Y:S01]  /*29b0*/  ISETP.GE.AND P6, PT, R134, c[0x0][0x198], PT ;  /* 0x0000660086007a0c */ /* 0x000fe20003fc6270 */
[----:B------:R-:W-:Y:S01]  /*29c0*/  IMAD R13, R123, c[0x0][0x2c4], RZ ;  /* 0x0000b1007b0d7a24 */ /* 0x000fe200078e02ff */
[----:B------:R-:W-:Y:S01]  /*29d0*/  ISETP.GE.AND P3, PT, R14, c[0x0][0x198], PT ;  /* 0x000066000e007a0c */ /* 0x000fe20003f66270 */
[C---:B------:R-:W-:Y:S01]  /*29e0*/  IMAD.WIDE.U32 R2, R17.reuse, c[0x0][0x1b8], R2 ;  /* 0x00006e0011027a25 */ /* 0x040fe200078e0002 */
[----:B------:R-:W-:Y:S01]  /*29f0*/  MOV R120, R222 ;  /* 0x000000de00787202 */ /* 0x000fe20000000f00 */
[----:B------:R-:W-:Y:S01]  /*2a00*/  ULDC.64 UR4, c[0x0][0x208] ;  /* 0x0000820000047ab9 */ /* 0x000fe20000000a00 */
[----:B------:R-:W-:Y:S01]  /*2a10*/  MOV R121, R226 ;  /* 0x000000e200797202 */ /* 0x000fe20000000f00 */
[----:B------:R-:W-:Y:S01]  /*2a20*/  IMAD R3, R17, c[0x0][0x1bc], R3 ;  /* 0x00006f0011037a24 */ /* 0x000fe200078e0203 */
[----:B------:R-:W-:Y:S01]  /*2a30*/  USHF.L.U32 UR7, UR4, 0x6, URZ ;  /* 0x0000000604077899 */ /* 0x000fe2000800063f */
[C---:B------:R-:W-:Y:S01]  /*2a40*/  IMAD R8, R5.reuse, c[0x0][0x1c4], R6 ;  /* 0x0000710005087a24 */ /* 0x040fe200078e0206 */
[----:B------:R-:W-:Y:S01]  /*2a50*/  UMOV UR6, 0x6 ;  /* 0x0000000600067882 */ /* 0x000fe20000000000 */
[----:B------:R-:W-:Y:S01]  /*2a60*/  IMAD.WIDE.U32 R2, R5, c[0x0][0x1c0], R2 ;  /* 0x0000700005027a25 */ /* 0x000fe200078e0002 */
[----:B------:R-:W-:Y:S01]  /*2a70*/  USHF.L.U64.HI UR5, UR4, UR6, UR5 ;  /* 0x0000000604057299 */ /* 0x000fe20008010205 */
[----:B------:R-:W-:Y:S03]  /*2a80*/  BSSY B0, `(.L_x_547) ;  /* 0x00001a7000007945 */ /* 0x000fe60003800000 */
[----:B------:R-:W-:Y:S01]  /*2a90*/  IADD3 R3, R3, R8, RZ ;  /* 0x0000000803037210 */ /* 0x000fe20007ffe0ff */
[----:B------:R-:W-:Y:S01]  /*2aa0*/  BAR.SYNC.DEFER_BLOCKING 0x0 ;  /* 0x0000000000007b1d */ /* 0x000fe20000010000 */
[----:B--2---:R-:W-:-:S04]  /*2ab0*/  IADD3 R4, R11, R244, RZ ;  /* 0x000000f40b047210 */ /* 0x004fc80007ffe0ff */
[----:B------:R-:W-:Y:S01]  /*2ac0*/  MOV R0, R4 ;  /* 0x0000000400007202 */ /* 0x000fe20000000f00 */
[----:B------:R-:W-:-:S05]  /*2ad0*/  @P2 IMAD.HI.U32 R7, R4, c[0x0][0x2c8], RZ ;  /* 0x0000b20004072a27 */ /* 0x000fca00078e00ff */
[----:B------:R-:W-:-:S04]  /*2ae0*/  @P2 SHF.R.U32.HI R0, RZ, c[0x0][0x2cc], R7 ;  /* 0x0000b300ff002a19 */ /* 0x000fc80000011607 */
[C---:B------:R-:W-:Y:S01]  /*2af0*/  IADD3 R6, -R0.reuse, RZ, RZ ;  /* 0x000000ff00067210 */ /* 0x040fe20007ffe1ff */
[----:B------:R-:W-:Y:S01]  /*2b00*/  IMAD.WIDE.U32 R2, R0, c[0x0][0x1b0], R2 ;  /* 0x00006c0000027a25 */ /* 0x000fe200078e0002 */
[----:B------:R-:W-:-:S03]  /*2b10*/  SHF.R.S32.HI R7, RZ, 0x1f, R0 ;  /* 0x0000001fff077819 */ /* 0x000fc60000011400 */
[----:B------:R-:W-:Y:S02]  /*2b20*/  IMAD R4, R6, c[0x0][0x2c4], R4 ;  /* 0x0000b10006047a24 */ /* 0x000fe400078e0204 */
[----:B------:R-:W-:-:S04]  /*2b30*/  IMAD R5, R7, c[0x0][0x1b0], RZ ;  /* 0x00006c0007057a24 */ /* 0x000fc800078e02ff */
[----:B------:R-:W-:Y:S01]  /*2b40*/  IMAD R6, R0, c[0x0][0x1b4], R5 ;  /* 0x00006d0000067a24 */ /* 0x000fe200078e0205 */
[----:B------:R-:W-:-:S04]  /*2b50*/  SHF.R.S32.HI R5, RZ, 0x1f, R4 ;  /* 0x0000001fff057819 */ /* 0x000fc80000011404 */
[----:B------:R-:W-:Y:S01]  /*2b60*/  IADD3 R3, R3, R6, RZ ;  /* 0x0000000603037210 */ /* 0x000fe20007ffe0ff */
[----:B------:R-:W-:-:S04]  /*2b70*/  IMAD R0, R5, c[0x0][0x1a8], RZ ;  /* 0x00006a0005007a24 */ /* 0x000fc800078e02ff */
[C---:B------:R-:W-:Y:S02]  /*2b80*/  IMAD R0, R4.reuse, c[0x0][0x1ac], R0 ;  /* 0x00006b0004007a24 */ /* 0x040fe400078e0200 */
[----:B------:R-:W-:Y:S01]  /*2b90*/  IMAD.WIDE.U32 R4, R4, c[0x0][0x1a8], R2 ;  /* 0x00006a0004047a25 */ /* 0x000fe200078e0002 */
[----:B------:R-:W-:-:S04]  /*2ba0*/  IADD3 R3, R16, R244, RZ ;  /* 0x000000f410037210 */ /* 0x000fc80007ffe0ff */
[----:B------:R-:W-:Y:S02]  /*2bb0*/  IADD3 R0, R5, R0, RZ ;  /* 0x0000000005007210 */ /* 0x000fe40007ffe0ff */
[C---:B------:R-:W-:Y:S02]  /*2bc0*/  LEA R2, P0, R4.reuse, c[0x0][0x160], 0x1 ;  /* 0x0000580004027a11 */ /* 0x040fe400078008ff */
[C---:B------:R-:W-:Y:S02]  /*2bd0*/  ISETP.GE.AND P5, PT, R3.reuse, R13, PT ;  /* 0x0000000d0300720c */ /* 0x040fe40003fa6270 */
[----:B------:R-:W-:Y:S01]  /*2be0*/  LEA.HI.X R0, R4, c[0x0][0x164], R0, 0x1, P0 ;  /* 0x0000590004007a11 */ /* 0x000fe200000f0c00 */
[----:B------:R-:W-:Y:S01]  /*2bf0*/  SHFL.IDX PT, R8, R2, 0x1, 0x181f ;  /* 0x00381f0002087f89 */ /* 0x000fe200000e0000 */
[----:B------:R-:W-:-:S03]  /*2c00*/  IADD3 R7, R3, 0x20, RZ ;  /* 0x0000002003077810 */ /* 0x000fc60007ffe0ff */
[----:B------:R-:W2:Y:S01]  /*2c10*/  SHFL.IDX PT, R4, R2, RZ, 0x181f ;  /* 0x00181fff02047589 */ /* 0x000ea200000e0000 */
[----:B------:R-:W-:-:S03]  /*2c20*/  ISETP.GE.AND P0, PT, R7, R13, PT ;  /* 0x0000000d0700720c */ /* 0x000fc60003f06270 */
[----:B------:R-:W3:Y:S04]  /*2c30*/  SHFL.IDX PT, R5, R0, RZ, 0x181f ;  /* 0x00181fff00057589 */ /* 0x000ee800000e0000 */
[----:B------:R-:W4:Y:S04]  /*2c40*/  SHFL.IDX PT, R9, R0, 0x1, 0x181f ;  /* 0x00381f0000097f89 */ /* 0x000f2800000e0000 */
[----:B------:R-:W5:Y:S04]  /*2c50*/  SHFL.IDX PT, R11, R2, 0x2, 0x181f ;  /* 0x00581f00020b7f89 */ /* 0x000f6800000e0000 */
[----:B------:R-:W1:Y:S04]  /*2c60*/  SHFL.IDX PT, R12, R0, 0x2, 0x181f ;  /* 0x00581f00000c7f89 */ /* 0x000e6800000e0000 */
[----:B------:R5:W1:Y:S01]  /*2c70*/  SHFL.IDX PT, R10, R2, 0x3, 0x181f ;  /* 0x00781f00020a7f89 */ /* 0x000a6200000e0000 */
[----:B--2---:R-:W-:-:S04]  /*2c80*/  @!P5 LEA R6, P4, R134, R4, 0x1 ;  /* 0x000000048606d211 */ /* 0x004fc800078808ff */
[----:B---3--:R-:W-:Y:S02]  /*2c90*/  @!P5 LEA.HI.X R7, R134, R5, R135, 0x1, P4 ;  /* 0x000000058607d211 */ /* 0x008fe400020f0c87 */
[----:B------:R-:W-:-:S03]  /*2ca0*/  @!P5 LEA R4, P4, R14, R4, 0x1 ;  /* 0x000000040e04d211 */ /* 0x000fc600078808ff */
[----:B------:R2:W-:Y:S01]  /*2cb0*/  @!P5 LDGSTS.E.BYPASS.LTC128B.128 [R218+0x100], [R6.64], !P6 ;  /* 0x0010000006dadfae */ /* 0x0005e2000f101d48 */
[----:B------:R-:W-:-:S05]  /*2cc0*/  @!P5 LEA.HI.X R5, R14, R5, R15, 0x1, P4 ;  /* 0x000000050e05d211 */ /* 0x000fca00020f0c0f */
[----:B------:R3:W-:Y:S01]  /*2cd0*/  @!P5 LDGSTS.E.BYPASS.LTC128B.128 [R218+0x4100], [R4.64], !P3 ;  /* 0x0410000004dadfae */ /* 0x0007e2000d901d48 */
[C---:B--2---:R-:W-:Y:S02]  /*2ce0*/  IADD3 R6, R3.reuse, 0x40, RZ ;  /* 0x0000004003067810 */ /* 0x044fe40007ffe0ff */
[----:B------:R-:W-:Y:S02]  /*2cf0*/  IADD3 R3, R3, 0x60, RZ ;  /* 0x0000006003037810 */ /* 0x000fe40007ffe0ff */
[----:B------:R-:W-:Y:S02]  /*2d00*/  ISETP.GE.AND P5, PT, R6, R13, PT ;  /* 0x0000000d0600720c */ /* 0x000fe40003fa6270 */
[----:B---3--:R-:W-:-:S04]  /*2d10*/  @!P0 LEA R4, P4, R134, R8, 0x1 ;  /* 0x0000000886048211 */ /* 0x008fc800078808ff */
[-C--:B----4-:R-:W-:Y:S02]  /*2d20*/  @!P0 LEA.HI.X R5, R134, R9.reuse, R135, 0x1, P4 ;  /* 0x0000000986058211 */ /* 0x090fe400020f0c87 */
[C---:B------:R-:W-:Y:S02]  /*2d30*/  @!P0 LEA R6, P4, R14.reuse, R8, 0x1 ;  /* 0x000000080e068211 */ /* 0x040fe400078808ff */
[----:B------:R2:W3:Y:S02]  /*2d40*/  SHFL.IDX PT, R8, R0, 0x3, 0x181f ;  /* 0x00781f0000087f89 */ /* 0x0004e400000e0000 */
[----:B------:R-:W-:Y:S02]  /*2d50*/  @!P0 LEA.HI.X R7, R14, R9, R15, 0x1, P4 ;  /* 0x000000090e078211 */ /* 0x000fe400020f0c0f */
[----:B------:R4:W-:Y:S01]  /*2d60*/  @!P0 LDGSTS.E.BYPASS.LTC128B.128 [R218+0x1100], [R4.64], !P6 ;  /* 0x0110000004da8fae */ /* 0x0009e2000f101d48 */
[----:B-----5:R-:W-:-:S03]  /*2d70*/  @!P5 LEA R2, P4, R134, R11, 0x1 ;  /* 0x0000000b8602d211 */ /* 0x020fc600078808ff */
[----:B------:R5:W-:Y:S01]  /*2d80*/  @!P0 LDGSTS.E.BYPASS.LTC128B.128 [R218+0x5100], [R6.64], !P3 ;  /* 0x0510000006da8fae */ /* 0x000be2000d901d48 */
[----:B------:R-:W-:Y:S02]  /*2d90*/  ISETP.GE.AND P0, PT, R3, R13, PT ;  /* 0x0000000d0300720c */ /* 0x000fe40003f06270 */
[----:B-1----:R-:W-:-:S05]  /*2da0*/  @!P5 LEA.HI.X R3, R134, R12, R135, 0x1, P4 ;  /* 0x0000000c8603d211 */ /* 0x002fca00020f0c87 */
[----:B------:R1:W-:Y:S01]  /*2db0*/  @!P5 LDGSTS.E.BYPASS.LTC128B.128 [R218+0x2100], [R2.64], !P6 ;  /* 0x0210000002dadfae */ /* 0x0003e2000f101d48 */
[----:B--2---:R-:W-:-:S04]  /*2dc0*/  IMAD.MOV.U32 R0, RZ, RZ, -0x60 ;  /* 0xffffffa0ff007424 */ /* 0x004fc800078e00ff */
[----:B------:R-:W-:Y:S01]  /*2dd0*/  IMAD R0, R216, R0, 0x60 ;  /* 0x00000060d8007424 */ /* 0x000fe200078e0200 */
[C---:B----4-:R-:W-:Y:S02]  /*2de0*/  @!P5 LEA R4, P4, R14.reuse, R11, 0x1 ;  /* 0x0000000b0e04d211 */ /* 0x050fe400078808ff */
[----:B------:R-:W-:Y:S02]  /*2df0*/  SHF.R.S32.HI R11, RZ, 0x1f, R122 ;  /* 0x0000001fff0b7819 */ /* 0x000fe4000001147a */
[----:B------:R-:W-:Y:S01]  /*2e00*/  @!P5 LEA.HI.X R5, R14, R12, R15, 0x1, P4 ;  /* 0x0000000c0e05d211 */ /* 0x000fe200020f0c0f */
[----:B------:R-:W-:Y:S01]  /*2e10*/  IMAD.WIDE.U32 R12, R122, c[0x0][0x1e0], RZ ;  /* 0x000078007a0c7a25 */ /* 0x000fe200078e00ff */
[----:B------:R-:W-:Y:S02]  /*2e20*/  IADD3 R9, R0, R132, -R16 ;  /* 0x0000008400097210 */ /* 0x000fe40007ffe810 */
[----:B-----5:R-:W-:Y:S01]  /*2e30*/  MOV R7, 0x20 ;  /* 0x0000002000077802 */ /* 0x020fe20000000f00 */
[----:B------:R2:W-:Y:S01]  /*2e40*/  @!P5 LDGSTS.E.BYPASS.LTC128B.128 [R218+0x6100], [R4.64], !P3 ;  /* 0x0610000004dadfae */ /* 0x0005e2000d901d48 */
[----:B-1----:R-:W-:Y:S01]  /*2e50*/  IMAD R3, R11, c[0x0][0x1e0], RZ ;  /* 0x000078000b037a24 */ /* 0x002fe200078e02ff */
[----:B------:R-:W-:-:S03]  /*2e60*/  @!P0 LEA R2, P4, R134, R10, 0x1 ;  /* 0x0000000a86028211 */ /* 0x000fc600078808ff */
[----:B------:R-:W-:Y:S01]  /*2e70*/  IMAD R6, R122, c[0x0][0x1e4], R3 ;  /* 0x000079007a067a24 */ /* 0x000fe200078e0203 */
[----:B---3--:R-:W-:Y:S02]  /*2e80*/  @!P0 LEA.HI.X R3, R134, R8, R135, 0x1, P4 ;  /* 0x0000000886038211 */ /* 0x008fe400020f0c87 */
[----:B------:R-:W-:Y:S02]  /*2e90*/  ISETP.GE.AND P4, PT, R9, 0x1, PT ;  /* 0x000000010900780c */ /* 0x000fe40003f86270 */
[----:B------:R-:W-:Y:S01]  /*2ea0*/  IADD3 R6, R13, R6, RZ ;  /* 0x000000060d067210 */ /* 0x000fe20007ffe0ff */
[----:B------:R1:W-:Y:S01]  /*2eb0*/  @!P0 LDGSTS.E.BYPASS.LTC128B.128 [R218+0x3100], [R2.64], !P6 ;  /* 0x0310000002da8fae */ /* 0x0003e2000f101d48 */
[----:B------:R-:W-:-:S03]  /*2ec0*/  ISETP.GE.AND P6, PT, R9, 0x21, PT ;  /* 0x000000210900780c */ /* 0x000fc60003fc6270 */
[----:B------:R-:W-:Y:S01]  /*2ed0*/  IMAD R6, R6, 0x60, RZ ;  /* 0x0000006006067824 */ /* 0x000fe200078e02ff */
[C---:B--2---:R-:W-:Y:S02]  /*2ee0*/  @!P0 LEA R4, P5, R14.reuse, R10, 0x1 ;  /* 0x0000000a0e048211 */ /* 0x044fe400078a08ff */
[----:B------:R-:W-:Y:S02]  /*2ef0*/  MOV R10, 0x40 ;  /* 0x00000040000a7802 */ /* 0x000fe40000000f00 */
[----:B------:R-:W-:Y:S01]  /*2f00*/  @!P0 LEA.HI.X R5, R14, R8, R15, 0x1, P5 ;  /* 0x000000080e058211 */ /* 0x000fe200028f0c0f */
[----:B------:R-:W-:Y:S01]  /*2f10*/  IMAD R8, R7, c[0x0][0x1e4], RZ ;  /* 0x0000790007087a24 */ /* 0x000fe200078e02ff */
[----:B------:R-:W-:-:S03]  /*2f20*/  ISETP.GE.AND P5, PT, R9, 0x41, PT ;  /* 0x000000410900780c */ /* 0x000fc60003fa6270 */
[----:B------:R2:W-:Y:S01]  /*2f30*/  @!P0 LDGSTS.E.BYPASS.LTC128B.128 [R218+0x7100], [R4.64], !P3 ;  /* 0x0710000004da8fae */ /* 0x0005e2000d901d48 */
[----:B------:R-:W-:Y:S01]  /*2f40*/  @P4 ISETP.GE.AND P3, PT, R134, c[0x0][0x1d4], PT ;  /* 0x0000750086004a0c */ /* 0x000fe20003f66270 */
[----:B-1----:R-:W-:Y:S02]  /*2f50*/  IMAD.WIDE.U32 R2, R12, 0x60, R120 ;  /* 0x000000600c027825 */ /* 0x002fe400078e0078 */
[----:B------:R-:W0:Y:S02]  /*2f60*/  LDGDEPBAR ;  /* 0x00000000000079af */ /* 0x000e240000000000 */
[----:B------:R-:W-:Y:S02]  /*2f70*/  IMAD.IADD R3, R3, 0x1, R6 ;  /* 0x0000000103037824 */ /* 0x000fe400078e0206 */
[----:B------:R-:W-:Y:S01]  /*2f80*/  IMAD.WIDE.U32 R12, R7, c[0x0][0x1e0], RZ ;  /* 0x00007800070c7a25 */ /* 0x000fe200078e00ff */
[----:B--2---:R-:W-:-:S04]  /*2f90*/  @P4 LEA R4, P0, R2, c[0x0][0x1c8], 0x1 ;  /* 0x0000720002044a11 */ /* 0x004fc800078008ff */
[C---:B------:R-:W-:Y:S02]  /*2fa0*/  @P4 LEA.HI.X R5, R2.reuse, c[0x0][0x1cc], R3, 0x1, P0 ;  /* 0x0000730002054a11 */ /* 0x040fe400000f0c03 */
[----:B------:R-:W-:-:S03]  /*2fb0*/  @P6 IADD3 R7, P0, R2, R12, RZ ;  /* 0x0000000c02076210 */ /* 0x000fc60007f1e0ff */
[----:B------:R1:W-:Y:S01]  /*2fc0*/  @P4 LDGSTS.E.BYPASS.LTC128B.128 [R218+0x8100], [R4.64], !P3 ;  /* 0x0810000004da4fae */ /* 0x0003e2000d901d48 */
[----:B------:R-:W-:Y:S02]  /*2fd0*/  ISETP.GE.AND P3, PT, R14, c[0x0][0x1d4], PT ;  /* 0x000075000e007a0c */ /* 0x000fe40003f66270 */
[----:B------:R-:W-:Y:S01]  /*2fe0*/  @P6 IADD3.X R8, R3, R13, R8, P0, !PT ;  /* 0x0000000d03086210 */ /* 0x000fe200007fe408 */
[----:B------:R-:W-:Y:S01]  /*2ff0*/  IMAD.WIDE.U32 R12, R10, c[0x0][0x1e0], RZ ;  /* 0x000078000a0c7a25 */ /* 0x000fe200078e00ff */
[----:B------:R-:W-:-:S03]  /*3000*/  @P6 LEA R6, P0, R7, c[0x0][0x1c8], 0x1 ;  /* 0x0000720007066a11 */ /* 0x000fc600078008ff */
[----:B------:R-:W-:Y:S01]  /*3010*/  IMAD R10, R10, c[0x0][0x1e4], RZ ;  /* 0x000079000a0a7a24 */ /* 0x000fe200078e02ff */
[----:B------:R-:W-:Y:S02]  /*3020*/  @P6 LEA.HI.X R7, R7, c[0x0][0x1cc], R8, 0x1, P0 ;  /* 0x0000730007076a11 */ /* 0x000fe400000f0c08 */
[----:B------:R-:W-:-:S03]  /*3030*/  @P5 IADD3 R8, P0, R2, R12, RZ ;  /* 0x0000000c02085210 */ /* 0x000fc60007f1e0ff */
[----:B------:R1:W-:Y:S01]  /*3040*/  @P4 LDGSTS.E.BYPASS.LTC128B.128 [R218+0xb100], [R4.64+0x80], !P3 ;  /* 0x0b10008004da4fae */ /* 0x0003e2000d901d48 */
[----:B------:R-:W-:Y:S02]  /*3050*/  @P5 IADD3.X R3, R3, R13, R10, P0, !PT ;  /* 0x0000000d03035210 */ /* 0x000fe400007fe40a */
[----:B------:R-:W-:Y:S02]  /*3060*/  @P5 LEA R2, P0, R8, c[0x0][0x1c8], 0x1 ;  /* 0x0000720008025a11 */ /* 0x000fe400078008ff */
[----:B------:R-:W-:Y:S02]  /*3070*/  @P6 ISETP.GE.AND P4, PT, R134, c[0x0][0x1d4], PT ;  /* 0x0000750086006a0c */ /* 0x000fe40003f86270 */
[----:B------:R-:W-:Y:S02]  /*3080*/  @P5 LEA.HI.X R3, R8, c[0x0][0x1cc], R3, 0x1, P0 ;  /* 0x0000730008035a11 */ /* 0x000fe400000f0c03 */
[----:B------:R-:W-:-:S09]  /*3090*/  @P5 ISETP.GE.AND P0, PT, R134, c[0x0][0x1d4], PT ;  /* 0x0000750086005a0c */ /* 0x000fd20003f06270 */
[----:B------:R2:W-:Y:S01]  /*30a0*/  @P6 LDGSTS.E.BYPASS.LTC128B.128 [R218+0x9100], [R6.64], !P4 ;  /* 0x0910000006da6fae */ /* 0x0005e2000e101d48 */
[----:B------:R-:W-:-:S03]  /*30b0*/  ISETP.GE.AND P4, PT, R134, c[0x0][0x1d4], PT ;  /* 0x0000750086007a0c */ /* 0x000fc60003f86270 */
[----:B------:R2:W-:Y:S01]  /*30c0*/  @P6 LDGSTS.E.BYPASS.LTC128B.128 [R218+0xc100], [R6.64+0x80], !P3 ;  /* 0x0c10008006da6fae */ /* 0x0005e2000d901d48 */
[----:B------:R-:W-:-:S03]  /*30d0*/  ISETP.LT.OR P6, PT, R9, 0x21, P4 ;  /* 0x000000210900780c */ /* 0x000fc600027c1670 */
[----:B------:R3:W-:Y:S04]  /*30e0*/  @P5 LDGSTS.E.BYPASS.LTC128B.128 [R218+0xa100], [R2.64], !P0 ;  /* 0x0a10000002da5fae */ /* 0x0007e8000c101d48 */
[----:B------:R3:W-:Y:S04]  /*30f0*/  @P5 LDGSTS.E.BYPASS.LTC128B.128 [R218+0xd100], [R2.64+0x80], !P3 ;  /* 0x0d10008002da5fae */ /* 0x0007e8000d901d48 */
[----:B------:R-:W0:Y:S01]  /*3100*/  LDGDEPBAR ;  /* 0x00000000000079af */ /* 0x000e220000000000 */
[----:B--2---:R-:W-:-:S04]  /*3110*/  IMAD.WIDE.U32 R6, R122, c[0x0][0x208], RZ ;  /* 0x000082007a067a25 */ /* 0x004fc800078e00ff */
[----:B---3--:R-:W-:Y:S01]  /*3120*/  IMAD R2, R11, c[0x0][0x208], RZ ;  /* 0x000082000b027a24 */ /* 0x008fe200078e02ff */
[----:B------:R-:W-:-:S04]  /*3130*/  DEPBAR.LE SB0, 0x1 ;  /* 0x000080400000791a */ /* 0x000fc80000000000 */
[----:B------:R-:W-:Y:S01]  /*3140*/  BAR.SYNC.DEFER_BLOCKING 0x0 ;  /* 0x0000000000007b1d */ /* 0x000fe20000010000 */
[----:B------:R-:W-:Y:S01]  /*3150*/  IMAD R2, R122, c[0x0][0x20c], R2 ;  /* 0x000083007a027a24 */ /* 0x000fe200078e0202 */
[----:B------:R-:W-:-:S04]  /*3160*/  MOV R3, R225 ;  /* 0x000000e100037202 */ /* 0x000fc80000000f00 */
[----:B-1----:R-:W-:Y:S02]  /*3170*/  IADD3 R4, R7, R2, RZ ;  /* 0x0000000207047210 */ /* 0x002fe40007ffe0ff */
[----:B------:R-:W-:-:S05]  /*3180*/  MOV R2, R220 ;  /* 0x000000dc00027202 */ /* 0x000fca0000000f00 */
[----:B------:R-:W-:-:S04]  /*3190*/  IMAD.WIDE.U32 R6, R6, 0x60, R2 ;  /* 0x0000006006067825 */ /* 0x000fc800078e0002 */
[----:B------:R-:W-:Y:S01]  /*31a0*/  IMAD R2, R4, 0x60, RZ ;  /* 0x0000006004027824 */ /* 0x000fe200078e02ff */
[----:B------:R-:W-:-:S04]  /*31b0*/  LEA R4, P0, R6, c[0x0][0x1f8], 0x1 ;  /* 0x00007e0006047a11 */ /* 0x000fc800078008ff */
[----:B------:R-:W-:Y:S01]  /*31c0*/  IADD3 R3, R7, R2, RZ ;  /* 0x0000000207037210 */ /* 0x000fe20007ffe0ff */
[----:B------:R-:W-:Y:S01]  /*31d0*/  LDSM.16.M88.4 R124, [R212] ;  /* 0x00000000d47c783b */ /* 0x000fe20000000200 */
[----:B------:R-:W-:Y:S02]  /*31e0*/  IADD3 R2, P5, R4, UR7, RZ ;  /* 0x0000000704027c10 */ /* 0x000fe4000ffbe0ff */
[----:B------:R-:W-:Y:S01]  /*31f0*/  LEA.HI.X R5, R6, c[0x0][0x1fc], R3, 0x1, P0 ;  /* 0x00007f0006057a11 */ /* 0x000fe200000f0c03 */
[----:B------:R-:W-:Y:S01]  /*3200*/  LDSM.16.M88.4 R128, [R213] ;  /* 0x00000000d580783b */ /* 0x000fe20000000200 */
[----:B------:R-:W-:Y:S02]  /*3210*/  IADD3 R6, P0, R2, UR7, RZ ;  /* 0x0000000702067c10 */ /* 0x000fe4000ff1e0ff */
[----:B------:R-:W-:Y:S01]  /*3220*/  IADD3.X R3, R5, UR5, RZ, P5, !PT ;  /* 0x0000000505037c10 */ /* 0x000fe2000affe4ff */
[----:B------:R-:W-:Y:S01]  /*3230*/  LDSM.16.M88.4 R152, [R215] ;  /* 0x00000000d798783b */ /* 0x000fe20000000200 */
[----:B------:R-:W-:-:S02]  /*3240*/  ISETP.LT.OR P5, PT, R9, 0x1, P4 ;  /* 0x000000010900780c */ /* 0x000fc400027a1670 */
[----:B------:R-:W-:Y:S01]  /*3250*/  IADD3.X R7, R3, UR5, RZ, P0, !PT ;  /* 0x0000000503077c10 */ /* 0x000fe200087fe4ff */
[----:B------:R-:W-:Y:S01]  /*3260*/  LDSM.16.M88.4 R164, [R214] ;  /* 0x00000000d6a4783b */ /* 0x000fe20000000200 */
[C---:B------:R-:W-:Y:S02]  /*3270*/  ISETP.LT.OR P0, PT, R9.reuse, 0x1, P3 ;  /* 0x000000010900780c */ /* 0x040fe40001f01670 */
[----:B------:R-:W-:Y:S01]  /*3280*/  ISETP.LT.OR P4, PT, R9, 0x41, P4 ;  /* 0x000000410900780c */ /* 0x000fe20002781670 */
[----:B------:R-:W-:Y:S04]  /*3290*/  LDSM.16.M88.4 R168, [R212+0x4000] ;  /* 0x00400000d4a8783b */ /* 0x000fe80000000200 */
[----:B------:R-:W-:Y:S04]  /*32a0*/  LDSM.16.M88.4 R172, [R213+0x4000] ;  /* 0x00400000d5ac783b */ /* 0x000fe80000000200 */
[----:B------:R-:W-:Y:S04]  /*32b0*/  LDSM.16.M88.4 R176, [R215+0x4000] ;  /* 0x00400000d7b0783b */ /* 0x000fe80000000200 */
[----:B------:R-:W-:Y:S04]  /*32c0*/  LDSM.16.M88.4 R184, [R214+0x4000] ;  /* 0x00400000d6b8783b */ /* 0x000fe80000000200 */
[----:B------:R-:W-:Y:S06]  /*32d0*/  BAR.SYNC.DEFER_BLOCKING 0x0 ;  /* 0x0000000000007b1d */ /* 0x000fec0000010000 */
[----:B------:R-:W-:-:S04]  /*32e0*/  DEPBAR.LE SB0, 0x0 ;  /* 0x000080000000791a */ /* 0x000fc80000000000 */
[----:B------:R-:W-:Y:S06]  /*32f0*/  BAR.SYNC.DEFER_BLOCKING 0x0 ;  /* 0x0000000000007b1d */ /* 0x000fec0000010000 */
[----:B------:R-:W1:Y:S04]  /*3300*/  LDSM.16.M88.4 R24, [R193] ;  /* 0x00000000c118783b */ /* 0x000e680000000200 */
[----:B------:R-:W2:Y:S04]  /*3310*/  LDSM.16.M88.4 R28, [R193+0x1800] ;  /* 0x00180000c11c783b */ /* 0x000ea80000000200 */
[----:B------:R-:W3:Y:S04]  /*3320*/  LDSM.16.M88.4 R32, [R199] ;  /* 0x00000000c720783b */ /* 0x000ee80000000200 */
[----:B------:R-:W4:Y:S04]  /*3330*/  LDSM.16.M88.4 R16, [R193+0x800] ;  /* 0x00080000c110783b */ /* 0x000f280000000200 */
[----:B------:R-:W5:Y:S04]  /*3340*/  LDSM.16.M88.4 R20, [R193+0x1000] ;  /* 0x00100000c114783b */ /* 0x000f680000000200 */
[----:B------:R-:W-:Y:S04]  /*3350*/  LDSM.16.M88.4 R68, [R193+0x2000] ;  /* 0x00200000c144783b */ /* 0x000fe80000000200 */
[----:B------:R-:W-:Y:S04]  /*3360*/  LDSM.16.M88.4 R84, [R193+0x2800] ;  /* 0x00280000c154783b */ /* 0x000fe80000000200 */
[----:B------:R-:W-:Y:S04]  /*3370*/  LDSM.16.M88.4 R56, [R210] ;  /* 0x00000000d238783b */ /* 0x000fe80000000200 */
[----:B------:R-:W-:Y:S04]  /*3380*/  LDSM.16.M88.4 R64, [R209] ;  /* 0x00000000d140783b */ /* 0x000fe80000000200 */
[----:B------:R-:W5:Y:S04]  /*3390*/  LDSM.16.M88.4 R60, [R208] ;  /* 0x00000000d03c783b */ /* 0x000f680000000200 */
[----:B------:R-:W-:Y:S01]  /*33a0*/  LDSM.16.M88.4 R88, [R207] ;  /* 0x00000000cf58783b */ /* 0x000fe20000000200 */
[C---:B-1----:R-:W-:Y:S03]  /*33b0*/  HMMA.16816.F32 R12, R124.reuse, R24, RZ ;  /* 0x000000187c0c723c */ /* 0x042fe600000018ff */
[----:B------:R-:W-:Y:S04]  /*33c0*/  LDSM.16.M88.4 R92, [R206] ;  /* 0x00000000ce5c783b */ /* 0x000fe80000000200 */
[----:B------:R-:W-:Y:S01]  /*33d0*/  @!PT LDS RZ, [RZ] ;  /* 0x00000000fffff984 */ /* 0x000fe20000000800 */
[----:B------:R-:W-:Y:S01]  /*33e0*/  @!PT LDS RZ, [RZ] ;  /* 0x00000000fffff984 */ /* 0x000fe20000000800 */
[----:B------:R-:W-:Y:S01]  /*33f0*/  @!PT LDS RZ, [RZ] ;  /* 0x00000000fffff984 */ /* 0x000fe20000000800 */
[----:B------:R1:W-:Y:S01]  /*3400*/  LDGSTS.E.BYPASS.LTC128B.128 [R218+0x100], [R4.64], !P5 ;  /* 0x0010000004da7fae */ /* 0x0003e2000e901d48 */
[C---:B------:R-:W-:Y:S01]  /*3410*/  ISETP.LT.OR P5, PT, R9.reuse, 0x21, P3 ;  /* 0x000000210900780c */ /* 0x040fe20001fa1670 */
[----:B------:R-:W-:Y:S02]  /*3420*/  HMMA.16816.F32 R40, R124, R26, RZ ;  /* 0x0000001a7c28723c */ /* 0x000fe400000018ff */
[----:B------:R1:W-:Y:S01]  /*3430*/  LDGSTS.E.BYPASS.LTC128B.128 [R218+0x3100], [R4.64+0x80], !P0 ;  /* 0x0310008004da7fae */ /* 0x0003e2000c101d48 */
[----:B------:R-:W-:-:S03]  /*3440*/  ISETP.LT.OR P0, PT, R9, 0x41, P3 ;  /* 0x000000410900780c */ /* 0x000fc60001f01670 */
[----:B------:R1:W-:Y:S02]  /*3450*/  LDGSTS.E.BYPASS.LTC128B.128 [R218+0x1100], [R2.64], !P6 ;  /* 0x0110000002da7fae */ /* 0x0003e4000f101d48 */
[----:B--2---:R-:W-:Y:S04]  /*3460*/  HMMA.16816.F32 R8, R124, R28, RZ ;  /* 0x0000001c7c08723c */ /* 0x004fe800000018ff */
[----:B------:R2:W-:Y:S04]  /*3470*/  LDGSTS.E.BYPASS.LTC128B.128 [R218+0x4100], [R2.64+0x80], !P5 ;  /* 0x0410008002da7fae */ /* 0x0005e8000e901d48 */
[----:B------:R1:W-:Y:S01]  /*3480*/  LDGSTS.E.BYPASS.LTC128B.128 [R218+0x2100], [R6.64], !P4 ;  /* 0x0210000006da7fae */ /* 0x0003e2000e101d48 */
[----:B---3--:R-:W-:Y:S03]  /*3490*/  HMMA.16816.F32 R44, R128, R32, R12 ;  /* 0x00000020802c723c */ /* 0x008fe6000000180c */
[----:B------:R1:W-:Y:S01]  /*34a0*/  LDGSTS.E.BYPASS.LTC128B.128 [R218+0x5100], [R6.64+0x80], !P0 ;  /* 0x0510008006da7fae */ /* 0x0003e2000c101d48 */
[----:B------:R-:W-:-:S03]  /*34b0*/  ISETP.GT.AND P0, PT, R122, R219, PT ;  /* 0x000000db7a00720c */ /* 0x000fc60003f04270 */
[----:B------:R-:W3:Y:S01]  /*34c0*/  LDSM.16.M88.4 R48, [R197] ;  /* 0x00000000c530783b */ /* 0x000ee20000000200 */
[C---:B----4-:R-:W-:Y:S03]  /*34d0*/  HMMA.16816.F32 R36, R124.reuse, R18, RZ ;  /* 0x000000127c24723c */ /* 0x050fe600000018ff */
[----:B------:R-:W4:Y:S04]  /*34e0*/  LDSM.16.M88.4 R52, [R194] ;  /* 0x00000000c234783b */ /* 0x000f280000000200 */
[----:B------:R-:W2:Y:S01]  /*34f0*/  LDSM.16.M88.4 R72, [R197+0x800] ;  /* 0x00080000c548783b */ /* 0x000ea20000000200 */
[C---:B------:R-:W-:Y:S03]  /*3500*/  HMMA.16816.F32 R24, R124.reuse, R16, RZ ;  /* 0x000000107c18723c */ /* 0x040fe600000018ff */
[----:B------:R-:W-:Y:S04]  /*3510*/  LDSM.16.M88.4 R104, [R193+0x3800] ;  /* 0x00380000c168783b */ /* 0x000fe80000000200 */
[----:B------:R-:W-:Y:S01]  /*3520*/  LDSM.16.M88.4 R108, [R197+0x3000] ;  /* 0x00300000c56c783b */ /* 0x000fe20000000200 */
[C---:B-----5:R-:W-:Y:S03]  /*3530*/  HMMA.16816.F32 R16, R124.reuse, R20, RZ ;  /* 0x000000147c10723c */ /* 0x060fe600000018ff */
[----:B------:R-:W-:Y:S04]  /*3540*/  LDSM.16.M88.4 R100, [R204] ;  /* 0x00000000cc64783b */ /* 0x000fe80000000200 */
[----:B------:R-:W0:Y:S01]  /*3550*/  LDGDEPBAR ;  /* 0x00000000000079af */ /* 0x000e220000000000 */
[C---:B------:R-:W-:Y:S08]  /*3560*/  HMMA.16816.F32 R12, R124.reuse, R22, RZ ;  /* 0x000000167c0c723c */ /* 0x040ff000000018ff */
[----:B-1----:R-:W-:Y:S08]  /*3570*/  HMMA.16816.F32 R4, R124, R30, RZ ;  /* 0x0000001e7c04723c */ /* 0x002ff000000018ff */
[C---:B------:R-:W-:Y:S01]  /*3580*/  HMMA.16816.F32 R20, R128.reuse, R34, R40 ;  /* 0x000000228014723c */ /* 0x040fe20000001828 */
[----:B------:R-:W-:Y:S04]  /*3590*/  LDSM.16.M88.4 R40, [R197+0x1800] ;  /* 0x00180000c528783b */ /* 0x000fe80000000200 */
[----:B------:R-:W-:Y:S03]  /*35a0*/  LDSM.16.M88.4 R32, [R197+0x2000] ;  /* 0x00200000c520783b */ /* 0x000fe60000000200 */
[----:B------:R-:W-:Y:S08]  /*35b0*/  HMMA.16816.F32 R116, R128, R60, R8 ;  /* 0x0000003c8074723c */ /* 0x000ff00000001808 */
[----:B---3--:R-:W-:Y:S08]  /*35c0*/  HMMA.16816.F32 R8, R152, R48, R44 ;  /* 0x000000309808723c */ /* 0x008ff0000000182c */
[C---:B------:R-:W-:Y:S01]  /*35d0*/  HMMA.16816.F32 R76, R128.reuse, R58, R36 ;  /* 0x0000003a804c723c */ /* 0x040fe20000001824 */
[----:B------:R-:W1:Y:S07]  /*35e0*/  LDSM.16.M88.4 R36, [R193+0x3000] ;  /* 0x00300000c124783b */ /* 0x000e6e0000000200 */
[C---:B------:R-:W-:Y:S01]  /*35f0*/  HMMA.16816.F32 R24, R128.reuse, R56, R24 ;  /* 0x000000388018723c */ /* 0x040fe20000001818 */
[----:B------:R-:W3:Y:S07]  /*3600*/  LDSM.16.M88.4 R56, [R194+0x800] ;  /* 0x00080000c238783b */ /* 0x000eee0000000200 */
[----:B------:R-:W-:Y:S08]  /*3610*/  HMMA.16816.F32 R60, R128, R62, R4 ;  /* 0x0000003e803c723c */ /* 0x000ff00000001804 */
[----:B------:R-:W-:Y:S01]  /*3620*/  HMMA.16816.F32 R4, R152, R50, R20 ;  /* 0x000000329804723c */ /* 0x000fe20000001814 */
[----:B------:R-:W-:Y:S07]  /*3630*/  LDSM.16.M88.4 R48, [R197+0x1000] ;  /* 0x00100000c530783b */ /* 0x000fee0000000200 */
[----:B------:R-:W-:Y:S08]  /*3640*/  HMMA.16816.F32 R112, R128, R66, R12 ;  /* 0x000000428070723c */ /* 0x000ff0000000180c */
[----:B----4-:R-:W-:Y:S08]  /*3650*/  HMMA.16816.F32 R12, R164, R52, R8 ;  /* 0x00000034a40c723c */ /* 0x010ff00000001808 */
[----:B------:R-:W-:Y:S01]  /*3660*/  HMMA.16816.F32 R80, R128, R64, R16 ;  /* 0x000000408050723c */ /* 0x000fe20000001810 */
[----:B------:R-:W-:Y:S07]  /*3670*/  LDSM.16.M88.4 R64, [R194+0x1000] ;  /* 0x00100000c240783b */ /* 0x000fee0000000200 */
[C---:B------:R-:W-:Y:S08]  /*3680*/  HMMA.16816.F32 R28, R124.reuse, R68, RZ ;  /* 0x000000447c1c723c */ /* 0x040ff000000018ff */
[C---:B------:R-:W-:Y:S01]  /*3690*/  HMMA.16816.F32 R16, R124.reuse, R70, RZ ;  /* 0x000000467c10723c */ /* 0x040fe200000018ff */
[----:B------:R-:W4:Y:S07]  /*36a0*/  LDSM.16.M88.4 R68, [R205] ;  /* 0x00000000cd44783b */ /* 0x000f2e0000000200 */
[----:B------:R-:W-:Y:S08]  /*36b0*/  HMMA.16816.F32 R8, R124, R84, RZ ;  /* 0x000000547c08723c */ /* 0x000ff000000018ff */
[----:B--2---:R-:W-:Y:S08]  /*36c0*/  HMMA.16816.F32 R44, R152, R72, R24 ;  /* 0x00000048982c723c */ /* 0x004ff00000001818 */
[----:B------:R-:W-:Y:S08]  /*36d0*/  HMMA.16816.F32 R24, R164, R54, R4 ;  /* 0x00000036a418723c */ /* 0x000ff00000001804 */
[----:B------:R-:W-:Y:S01]  /*36e0*/  HMMA.16816.F32 R4, R124, R86, RZ ;  /* 0x000000567c04723c */ /* 0x000fe200000018ff */
[----:B------:R-:W2:Y:S07]  /*36f0*/  LDSM.16.M88.4 R84, [R197+0x2800] ;  /* 0x00280000c554783b */ /* 0x000eae0000000200 */
[----:B-1----:R-:W-:Y:S08]  /*3700*/  HMMA.16816.F32 R20, R168, R36, R12 ;  /* 0x00000024a814723c */ /* 0x002ff0000000180c */
[----:B------:R-:W-:Y:S08]  /*3710*/  HMMA.16816.F32 R12, R128, R92, R8 ;  /* 0x0000005c800c723c */ /* 0x000ff00000001808 */
[----:B------:R-:W-:Y:S01]  /*3720*/  HMMA.16816.F32 R8, R152, R74, R76 ;  /* 0x0000004a9808723c */ /* 0x000fe2000000184c */
[----:B------:R-:W1:Y:S04]  /*3730*/  LDSM.16.M88.4 R72, [R194+0x1800] ;  /* 0x00180000c248783b */ /* 0x000e680000000200 */
[----:B------:R-:W-:Y:S03]  /*3740*/  LDSM.16.M88.4 R76, [R194+0x2000] ;  /* 0x00200000c24c783b */ /* 0x000fe60000000200 */
[C---:B------:R-:W-:Y:S08]  /*3750*/  HMMA.16816.F32 R96, R128.reuse, R88, R28 ;  /* 0x000000588060723c */ /* 0x040ff0000000181c */
[C---:B------:R-:W-:Y:S08]  /*3760*/  HMMA.16816.F32 R28, R128.reuse, R90, R16 ;  /* 0x0000005a801c723c */ /* 0x040ff00000001810 */
[----:B------:R-:W-:Y:S01]  /*3770*/  HMMA.16816.F32 R88, R128, R94, R4 ;  /* 0x0000005e8058723c */ /* 0x000fe20000001804 */
[----:B------:R-:W-:Y:S07]  /*3780*/  LDSM.16.M88.4 R92, [R194+0x2800] ;  /* 0x00280000c25c783b */ /* 0x000fee0000000200 */
[----:B---3--:R-:W-:Y:S08]  /*3790*/  HMMA.16816.F32 R4, R164, R56, R44 ;  /* 0x00000038a404723c */ /* 0x008ff0000000182c */
[----:B----4-:R-:W-:Y:S08]  /*37a0*/  HMMA.16816.F32 R20, R172, R68, R20 ;  /* 0x00000044ac14723c */ /* 0x010ff00000001814 */
[----:B------:R-:W-:Y:S08]  /*37b0*/  HMMA.16816.F32 R16, R168, R38, R24 ;  /* 0x00000026a810723c */ /* 0x000ff00000001818 */
[----:B------:R-:W-:Y:S01]  /*37c0*/  HMMA.16816.F32 R36, R152, R50, R112 ;  /* 0x000000329824723c */ /* 0x000fe20000001870 */
[----:B------:R-:W3:Y:S07]  /*37d0*/  LDSM.16.M88.4 R112, [R194+0x3000] ;  /* 0x00300000c270783b */ /* 0x000eee0000000200 */
[----:B------:R-:W-:Y:S08]  /*37e0*/  HMMA.16816.F32 R24, R164, R58, R8 ;  /* 0x0000003aa418723c */ /* 0x000ff00000001808 */
[C---:B------:R-:W-:Y:S08]  /*37f0*/  HMMA.16816.F32 R80, R152.reuse, R48, R80 ;  /* 0x000000309850723c */ /* 0x040ff00000001850 */
[C---:B------:R-:W-:Y:S08]  /*3800*/  HMMA.16816.F32 R48, R152.reuse, R40, R116 ;  /* 0x000000289830723c */ /* 0x040ff00000001874 */
[C---:B------:R-:W-:Y:S08]  /*3810*/  HMMA.16816.F32 R60, R152.reuse, R42, R60 ;  /* 0x0000002a983c723c */ /* 0x040ff0000000183c */
[----:B--2---:R-:W-:Y:S08]  /*3820*/  HMMA.16816.F32 R40, R152, R84, R12 ;  /* 0x000000549828723c */ /* 0x004ff0000000180c */
[----:B------:R-:W-:Y:S08]  /*3830*/  HMMA.16816.F32 R12, R168, R104, R4 ;  /* 0x00000068a80c723c */ /* 0x000ff00000001804 */
[----:B------:R-:W-:Y:S08]  /*3840*/  HMMA.16816.F32 R4, R176, R108, R20 ;  /* 0x0000006cb004723c */ /* 0x000ff00000001814 */
[C---:B------:R-:W-:Y:S08]  /*3850*/  HMMA.16816.F32 R52, R152.reuse, R32, R96 ;  /* 0x000000209834723c */ /* 0x040ff00000001860 */
[----:B------:R-:W-:Y:S01]  /*3860*/  HMMA.16816.F32 R44, R152, R34, R28 ;  /* 0x00000022982c723c */ /* 0x000fe2000000181c */
[----:B------:R-:W2:Y:S07]  /*3870*/  LDSM.16.M88.4 R32, [R193+0x4000] ;  /* 0x00400000c120783b */ /* 0x000eae0000000200 */
[----:B------:R-:W-:Y:S01]  /*3880*/  HMMA.16816.F32 R8, R172, R70, R16 ;  /* 0x00000046ac08723c */ /* 0x000fe20000001810 */
[----:B------:R-:W-:Y:S07]  /*3890*/  LDSM.16.M88.4 R68, [R193+0x4800] ;  /* 0x00480000c144783b */ /* 0x000fee0000000200 */
[----:B------:R-:W-:Y:S01]  /*38a0*/  HMMA.16816.F32 R28, R152, R86, R88 ;  /* 0x00000056981c723c */ /* 0x000fe20000001858 */
[----:B------:R-:W4:Y:S07]  /*38b0*/  LDSM.16.M88.4 R84, [R197+0x3800] ;  /* 0x00380000c554783b */ /* 0x000f2e0000000200 */
[----:B------:R-:W-:Y:S08]  /*38c0*/  HMMA.16816.F32 R20, R168, R106, R24 ;  /* 0x0000006aa814723c */ /* 0x000ff00000001818 */
[----:B------:R-:W-:Y:S08]  /*38d0*/  HMMA.16816.F32 R16, R164, R64, R80 ;  /* 0x00000040a410723c */ /* 0x000ff00000001850 */
[----:B------:R-:W-:Y:S08]  /*38e0*/  HMMA.16816.F32 R12, R172, R100, R12 ;  /* 0x00000064ac0c723c */ /* 0x000ff0000000180c */
[C---:B-1----:R-:W-:Y:S08]  /*38f0*/  HMMA.16816.F32 R48, R164.reuse, R72, R48 ;  /* 0x00000048a430723c */ /* 0x042ff00000001830 */
[----:B------:R-:W-:Y:S08]  /*3900*/  HMMA.16816.F32 R60, R164, R74, R60 ;  /* 0x0000004aa43c723c */ /* 0x000ff0000000183c */
[----:B---3--:R-:W-:Y:S08]  /*3910*/  HMMA.16816.F32 R24, R184, R112, R4 ;  /* 0x00000070b818723c */ /* 0x008ff00000001804 */
[----:B------:R-:W-:Y:S01]  /*3920*/  HMMA.16816.F32 R72, R164, R92, R40 ;  /* 0x0000005ca448723c */ /* 0x000fe20000001828 */
[----:B------:R-:W1:Y:S07]  /*3930*/  LDSM.16.M88.4 R40, [R203] ;  /* 0x00000000cb28783b */ /* 0x000e6e0000000200 */
[----:B------:R-:W-:Y:S08]  /*3940*/  HMMA.16816.F32 R4, R176, R110, R8 ;  /* 0x0000006eb004723c */ /* 0x000ff00000001808 */
[----:B------:R-:W-:Y:S01]  /*3950*/  HMMA.16816.F32 R36, R164, R66, R36 ;  /* 0x00000042a424723c */ /* 0x000fe20000001824 */
[----:B------:R-:W-:-:S04]  /*3960*/  FMUL.FTZ R2, R24, c[0x0][0x320] ;  /* 0x0000c80018027a20 */ /* 0x000fc80000410000 */
[----:B------:R3:W1:Y:S03]  /*3970*/  MUFU.TANH R90, R2 ;  /* 0x00000002005a7308 */ /* 0x0006660000002400 */
[----:B------:R-:W-:Y:S01]  /*3980*/  HMMA.16816.F32 R64, R164, R76, R52 ;  /* 0x0000004ca440723c */ /* 0x000fe20000001834 */
[----:B------:R-:W5:Y:S07]  /*3990*/  LDSM.16.M88.4 R52, [R194+0x3800] ;  /* 0x00380000c234783b */ /* 0x000f6e0000000200 */
[----:B------:R-:W-:Y:S01]  /*39a0*/  HMMA.16816.F32 R20, R172, R102, R20 ;  /* 0x00000066ac14723c */ /* 0x000fe20000001814 */
[----:B---3--:R-:W-:-:S07]  /*39b0*/  FMUL.FTZ R2, R25, c[0x0][0x320] ;  /* 0x0000c80019027a20 */ /* 0x008fce0000410000 */
[----:B--2---:R-:W-:Y:S01]  /*39c0*/  HMMA.16816.F32 R8, R168, R32, R16 ;  /* 0x00000020a808723c */ /* 0x004fe20000001810 */
[----:B------:R2:W3:Y:S07]  /*39d0*/  MUFU.TANH R88, R2 ;  /* 0x0000000200587308 */ /* 0x0004ee0000002400 */
[----:B----4-:R-:W-:Y:S08]  /*39e0*/  HMMA.16816.F32 R16, R176, R84, R12 ;  /* 0x00000054b010723c */ /* 0x010ff0000000180c */
[----:B------:R-:W-:Y:S01]  /*39f0*/  HMMA.16816.F32 R92, R164, R94, R28 ;  /* 0x0000005ea45c723c */ /* 0x000fe2000000181c */
[----:B------:R-:W4:Y:S01]  /*3a00*/  LDSM.16.M88.4 R28, [R197+0x4000] ;  /* 0x00400000c51c783b */ /* 0x000f220000000200 */
[----:B--2---:R-:W-:-:S04]  /*3a10*/  FMUL.FTZ R2, R26, c[0x0][0x320] ;  /* 0x0000c8001a027a20 */ /* 0x004fc80000410000 */
[----:B------:R2:W1:Y:S02]  /*3a20*/  MUFU.TANH R91, R2 ;  /* 0x00000002005b7308 */ /* 0x0004640000002400 */
[----:B------:R-:W-:Y:S08]  /*3a30*/  HMMA.16816.F32 R12, R184, R114, R4 ;  /* 0x00000072b80c723c */ /* 0x000ff00000001804 */
[----:B------:R-:W-:Y:S01]  /*3a40*/  HMMA.16816.F32 R32, R168, R34, R36 ;  /* 0x00000022a820723c */ /* 0x000fe20000001824 */
[----:B------:R-:W3:Y:S01]  /*3a50*/  LDSM.16.M88.4 R36, [R202] ;  /* 0x00000000ca24783b */ /* 0x000ee20000000200 */
[----:B--2---:R-:W-:-:S06]  /*3a60*/  FMUL.FTZ R2, R27, c[0x0][0x320] ;  /* 0x0000c8001b027a20 */ /* 0x004fcc0000410000 */
[----:B------:R-:W-:Y:S01]  /*3a70*/  HMMA.16816.F32 R4, R176, R86, R20 ;  /* 0x00000056b004723c */ /* 0x000fe20000001814 */
[----:B------:R2:W2:Y:S07]  /*3a80*/  MUFU.TANH R89, R2 ;  /* 0x0000000200597308 */ /* 0x0004ae0000002400 */
[----:B-1----:R-:W-:Y:S08]  /*3a90*/  HMMA.16816.F32 R8, R172, R40, R8 ;  /* 0x00000028ac08723c */ /* 0x002ff00000001808 */
[----:B-----5:R-:W-:Y:S01]  /*3aa0*/  HMMA.16816.F32 R24, R184, R52, R16 ;  /* 0x00000034b818723c */ /* 0x020fe20000001810 */
[----:B--2---:R-:W-:-:S04]  /*3ab0*/  FMUL.FTZ R2, R12, c[0x0][0x320] ;  /* 0x0000c8000c027a20 */ /* 0x004fc80000410000 */
[----:B------:R1:W2:Y:S03]  /*3ac0*/  MUFU.TANH R85, R2 ;  /* 0x0000000200557308 */ /* 0x0002a60000002400 */
[----:B------:R-:W-:Y:S01]  /*3ad0*/  HMMA.16816.F32 R76, R164, R78, R44 ;  /* 0x0000004ea44c723c */ /* 0x000fe2000000182c */
[----:B------:R-:W-:Y:S07]  /*3ae0*/  LDSM.16.M88.4 R44, [R194+0x4000] ;  /* 0x00400000c22c783b */ /* 0x000fee0000000200 */
[----:B------:R-:W-:Y:S01]  /*3af0*/  HMMA.16816.F32 R56, R168, R68, R48 ;  /* 0x00000044a838723c */ /* 0x000fe20000001830 */
[----:B------:R-:W5:Y:S01]  /*3b00*/  LDSM.16.M88.4 R48, [R193+0x5000] ;  /* 0x00500000c130783b */ /* 0x000f620000000200 */
[----:B-1----:R-:W-:-:S06]  /*3b10*/  FMUL.FTZ R2, R13, c[0x0][0x320] ;  /* 0x0000c8000d027a20 */ /* 0x002fcc0000410000 */
[----:B------:R-:W-:Y:S01]  /*3b20*/  HMMA.16816.F32 R20, R172, R42, R32 ;  /* 0x0000002aac14723c */ /* 0x000fe20000001820 */
[----:B------:R-:W-:Y:S01]  /*3b30*/  LDSM.16.M88.4 R40, [R197+0x4800] ;  /* 0x00480000c528783b */ /* 0x000fe20000000200 */
[----:B------:R1:W1:Y:S06]  /*3b40*/  MUFU.TANH R83, R2 ;  /* 0x0000000200537308 */ /* 0x00026c0000002400 */
[----:B------:R-:W-:Y:S08]  /*3b50*/  HMMA.16816.F32 R60, R168, R70, R60 ;  /* 0x00000046a83c723c */ /* 0x000ff0000000183c */
[----:B------:R-:W-:Y:S01]  /*3b60*/  HMMA.16816.F32 R4, R184, R54, R4 ;  /* 0x00000036b804723c */ /* 0x000fe20000001804 */
[----:B-1----:R-:W-:-:S04]  /*3b70*/  FMUL.FTZ R2, R14, c[0x0][0x320] ;  /* 0x0000c8000e027a20 */ /* 0x002fc80000410000 */
[----:B------:R1:W1:Y:S03]  /*3b80*/  MUFU.TANH R87, R2 ;  /* 0x0000000200577308 */ /* 0x0002660000002400 */
[C---:B----4-:R-:W-:Y:S08]  /*3b90*/  HMMA.16816.F32 R16, R176.reuse, R28, R8 ;  /* 0x0000001cb010723c */ /* 0x050ff00000001808 */
[----:B------:R-:W-:Y:S01]  /*3ba0*/  HMMA.16816.F32 R8, R176, R30, R20 ;  /* 0x0000001eb008723c */ /* 0x000fe20000001814 */
[----:B------:R-:W-:Y:S01]  /*3bb0*/  LDSM.16.M88.4 R28, [R201] ;  /* 0x00000000c91c783b */ /* 0x000fe20000000200 */
[----:B-1----:R-:W-:-:S06]  /*3bc0*/  FMUL.FTZ R2, R15, c[0x0][0x320] ;  /* 0x0000c8000f027a20 */ /* 0x002fcc0000410000 */
[C---:B---3--:R-:W-:Y:S01]  /*3bd0*/  HMMA.16816.F32 R12, R172.reuse, R36, R56 ;  /* 0x00000024ac0c723c */ /* 0x048fe20000001838 */
[----:B------:R-:W1:Y:S01]  /*3be0*/  LDSM.16.M88.4 R56, [R193+0x5800] ;  /* 0x00580000c138783b */ /* 0x000e620000000200 */
[----:B------:R3:W4:Y:S06]  /*3bf0*/  MUFU.TANH R86, R2 ;  /* 0x0000000200567308 */ /* 0x00072c0000002400 */
[----:B------:R-:W-:Y:S01]  /*3c00*/  HMMA.16816.F32 R20, R172, R38, R60 ;  /* 0x00000026ac14723c */ /* 0x000fe2000000183c */
[----:B------:R-:W2:Y:S07]  /*3c10*/  LDSM.16.M88.4 R36, [R194+0x4800] ;  /* 0x00480000c224783b */ /* 0x000eae0000000200 */
[----:B-----5:R-:W-:Y:S01]  /*3c20*/  HMMA.16816.F32 R64, R168, R48, R64 ;  /* 0x00000030a840723c */ /* 0x020fe20000001840 */
[----:B---3--:R-:W-:-:S04]  /*3c30*/  FMUL.FTZ R2, R24, c[0x0][0x320] ;  /* 0x0000c80018027a20 */ /* 0x008fc80000410000 */
[----:B------:R3:W1:Y:S03]  /*3c40*/  MUFU.TANH R81, R2 ;  /* 0x0000000200517308 */ /* 0x0006660000002400 */
[----:B------:R-:W-:Y:S01]  /*3c50*/  HMMA.16816.F32 R32, R168, R50, R76 ;  /* 0x00000032a820723c */ /* 0x000fe2000000184c */
[----:B------:R-:W-:Y:S01]  /*3c60*/  LDSM.16.M88.4 R48, [R200] ;  /* 0x00000000c830783b */ /* 0x000fe20000000200 */
[----:B---3--:R-:W-:-:S06]  /*3c70*/  FMUL.FTZ R2, R25, c[0x0][0x320] ;  /* 0x0000c80019027a20 */ /* 0x008fcc0000410000 */
[----:B-1----:R-:W-:Y:S01]  /*3c80*/  HMMA.16816.F32 R52, R168, R56, R72 ;  /* 0x00000038a834723c */ /* 0x002fe20000001848 */
[----:B------:R1:W3:Y:S02]  /*3c90*/  MUFU.TANH R80, R2 ;  /* 0x0000000200507308 */ /* 0x0002e40000002400 */
[----:B-1----:R-:W-:-:S06]  /*3ca0*/  FMUL.FTZ R2, R26, c[0x0][0x320] ;  /* 0x0000c8001a027a20 */ /* 0x002fcc0000410000 */
[----:B------:R1:W1:Y:S02]  /*3cb0*/  MUFU.TANH R84, R2 ;  /* 0x0000000200547308 */ /* 0x0002640000002400 */
[----:B-1----:R-:W-:Y:S02]  /*3cc0*/  FMUL.FTZ R2, R27, c[0x0][0x320] ;  /* 0x0000c8001b027a20 */ /* 0x002fe40000410000 */
[----:B------:R-:W-:Y:S04]  /*3cd0*/  HMMA.16816.F32 R24, R184, R44, R16 ;  /* 0x0000002cb818723c */ /* 0x000fe80000001810 */
[----:B------:R1:W1:Y:S04]  /*3ce0*/  MUFU.TANH R82, R2 ;  /* 0x0000000200527308 */ /* 0x0002680000002400 */
        /* <DEDUP_REMOVED lines=13> */
[----:B------:R-:W-:Y:S07]  /*3dc0*/  LDSM.16.M88.4 R40, [R194+0x5000] ;  /* 0x00500000c228783b */ /* 0x000fee0000000200 */
[----:B--2---:R-:W-:Y:S01]  /*3dd0*/  HMMA.16816.F32 R20, R184, R36, R16 ;  /* 0x00000024b814723c */ /* 0x004fe20000001810 */
[----:B-----5:R-:W-:-:S04]  /*3de0*/  FMUL.FTZ R2, R24, c[0x0][0x320] ;  /* 0x0000c80018027a20 */ /* 0x020fc80000410000 */
[----:B------:R2:W1:Y:S11]  /*3df0*/  MUFU.TANH R68, R2 ;  /* 0x0000000200447308 */ /* 0x0004760000002400 */
[----:B------:R-:W-:Y:S01]  /*3e00*/  HMMA.16816.F32 R8, R184, R38, R8 ;  /* 0x00000026b808723c */ /* 0x000fe20000001808 */
[----:B--2---:R-:W-:-:S07]  /*3e10*/  FMUL.FTZ R2, R25, c[0x0][0x320] ;  /* 0x0000c80019027a20 */ /* 0x004fce0000410000 */
[----:B-1----:R-:W-:Y:S01]  /*3e20*/  HMMA.16816.F32 R16, R176, R44, R12 ;  /* 0x0000002cb010723c */ /* 0x002fe2000000180c */
[----:B------:R1:W2:Y:S07]  /*3e30*/  MUFU.TANH R63, R2 ;  /* 0x00000002003f7308 */ /* 0x0002ae0000002400 */
[----:B------:R-:W-:Y:S01]  /*3e40*/  HMMA.16816.F32 R12, R172, R48, R52 ;  /* 0x00000030ac0c723c */ /* 0x000fe20000001834 */
[----:B-1----:R-:W-:-:S04]  /*3e50*/  FMUL.FTZ R2, R26, c[0x0][0x320] ;  /* 0x0000c8001a027a20 */ /* 0x002fc80000410000 */
[----:B------:R1:W1:Y:S02]  /*3e60*/  MUFU.TANH R69, R2 ;  /* 0x0000000200457308 */ /* 0x0002640000002400 */
[----:B-1----:R-:W-:Y:S02]  /*3e70*/  FMUL.FTZ R2, R27, c[0x0][0x320] ;  /* 0x0000c8001b027a20 */ /* 0x002fe40000410000 */
[----:B------:R-:W-:Y:S01]  /*3e80*/  HMMA.16816.F32 R24, R172, R30, R32 ;  /* 0x0000001eac18723c */ /* 0x000fe20000001820 */
[----:B------:R-:W1:Y:S03]  /*3e90*/  LDSM.16.M88.4 R32, [R197+0x5800] ;  /* 0x00580000c520783b */ /* 0x000e660000000200 */
[----:B------:R5:W1:Y:S01]  /*3ea0*/  MUFU.TANH R65, R2 ;  /* 0x0000000200417308 */ /* 0x000a620000002400 */
[----:B------:R-:W2:Y:S01]  /*3eb0*/  LDSM.16.M88.4 R28, [R194+0x5800] ;  /* 0x00580000c21c783b */ /* 0x000ea20000000200 */
[----:B------:R-:W-:-:S04]  /*3ec0*/  DEPBAR.LE SB0, 0x0 ;  /* 0x000080000000791a */ /* 0x000fc80000000000 */
[----:B-----5:R-:W-:-:S04]  /*3ed0*/  FMUL.FTZ R2, R4, c[0x0][0x320] ;  /* 0x0000c80004027a20 */ /* 0x020fc80000410000 */
[----:B------:R5:W1:Y:S10]  /*3ee0*/  MUFU.TANH R61, R2 ;  /* 0x00000002003d7308 */ /* 0x000a740000002400 */
[----:B------:R-:W-:Y:S01]  /*3ef0*/  HMMA.16816.F32 R24, R176, R46, R24 ;  /* 0x0000002eb018723c */ /* 0x000fe20000001818 */
[----:B-----5:R-:W-:-:S07]  /*3f00*/  FMUL.FTZ R2, R5, c[0x0][0x320] ;  /* 0x0000c80005027a20 */ /* 0x020fce0000410000 */
[----:B-1----:R-:W-:Y:S01]  /*3f10*/  HMMA.16816.F32 R12, R176, R32, R12 ;  /* 0x00000020b00c723c */ /* 0x002fe2000000180c */
[----:B------:R1:W1:Y:S02]  /*3f20*/  MUFU.TANH R60, R2 ;  /* 0x00000002003c7308 */ /* 0x0002640000002400 */
        /* <DEDUP_REMOVED lines=16> */
[----:B--2---:R-:W-:Y:S01]  /*4030*/  HMMA.16816.F32 R4, R184, R30, R4 ;  /* 0x0000001eb804723c */ /* 0x004fe20000001804 */
[----:B-1----:R-:W-:-:S07]  /*4040*/  FMUL.FTZ R2, R23, c[0x0][0x320] ;  /* 0x0000c80017027a20 */ /* 0x002fce0000410000 */
[C---:B------:R-:W-:Y:S01]  /*4050*/  HMMA.16816.F32 R20, R184.reuse, R40, R16 ;  /* 0x00000028b814723c */ /* 0x040fe20000001810 */
[----:B------:R1:W2:Y:S07]  /*4060*/  MUFU.TANH R58, R2 ;  /* 0x00000002003a7308 */ /* 0x0002ae0000002400 */
        /* <DEDUP_REMOVED lines=44> */
[----:B-1234-:R-:W-:Y:S01]  /*4330*/  IADD3 R2, R216, -0x2, RZ ;  /* 0xfffffffed8027810 */ /* 0x01efe20007ffe0ff */
[----:B------:R-:W-:Y:S01]  /*4340*/  ULDC.64 UR4, c[0x0][0x1e0] ;  /* 0x0000780000047ab9 */ /* 0x000fe20000000a00 */
[----:B------:R-:W-:Y:S01]  /*4350*/  ISETP.GE.AND P0, PT, R134, c[0x0][0x1d4], PT ;  /* 0x0000750086007a0c */ /* 0x000fe20003f06270 */
[----:B------:R-:W-:Y:S01]  /*4360*/  USHF.L.U32 UR7, UR4, 0x6, URZ ;  /* 0x0000000604077899 */ /* 0x000fe2000800063f */
[----:B------:R-:W-:Y:S01]  /*4370*/  SHF.R.S32.HI R3, RZ, 0x1f, R2 ;  /* 0x0000001fff037819 */ /* 0x000fe20000011402 */
[----:B------:R-:W-:Y:S01]  /*4380*/  IMAD.WIDE.U32 R6, R2, c[0x0][0x1e0], RZ ;  /* 0x0000780002067a25 */ /* 0x000fe200078e00ff */
[----:B------:R-:W-:-:S03]  /*4390*/  USHF.L.U64.HI UR5, UR4, UR6, UR5 ;  /* 0x0000000604057299 */ /* 0x000fc60008010205 */
[----:B------:R-:W-:-:S04]  /*43a0*/  IMAD R3, R3, c[0x0][0x1e0], RZ ;  /* 0x0000780003037a24 */ /* 0x000fc800078e02ff */
[----:B------:R-:W-:-:S04]  /*43b0*/  IMAD R2, R2, c[0x0][0x1e4], R3 ;  /* 0x0000790002027a24 */ /* 0x000fc800078e0203 */
[----:B------:R-:W-:Y:S02]  /*43c0*/  IMAD.IADD R2, R7, 0x1, R2 ;  /* 0x0000000107027824 */ /* 0x000fe400078e0202 */
[----:B------:R-:W-:-:S04]  /*43d0*/  IMAD.WIDE.U32 R6, R6, 0x60, R120 ;  /* 0x0000006006067825 */ /* 0x000fc800078e0078 */
[----:B------:R-:W-:Y:S01]  /*43e0*/  IMAD R2, R2, 0x60, RZ ;  /* 0x0000006002027824 */ /* 0x000fe200078e02ff */
[----:B------:R-:W-:-:S03]  /*43f0*/  LEA R4, P4, R6, c[0x0][0x1c8], 0x1 ;  /* 0x0000720006047a11 */ /* 0x000fc600078808ff */
[----:B------:R-:W-:Y:S01]  /*4400*/  IMAD.IADD R3, R7, 0x1, R2 ;  /* 0x0000000107037824 */ /* 0x000fe200078e0202 */
[----:B------:R-:W-:-:S04]  /*4410*/  IADD3 R2, P5, R4, UR7, RZ ;  /* 0x0000000704027c10 */ /* 0x000fc8000ffbe0ff */
[----:B------:R-:W-:Y:S02]  /*4420*/  LEA.HI.X R5, R6, c[0x0][0x1cc], R3, 0x1, P4 ;  /* 0x0000730006057a11 */ /* 0x000fe400020f0c03 */
[----:B------:R-:W-:Y:S02]  /*4430*/  IADD3 R6, P4, R2, UR7, RZ ;  /* 0x0000000702067c10 */ /* 0x000fe4000ff9e0ff */
[----:B------:R-:W-:Y:S01]  /*4440*/  IADD3.X R3, R5, UR5, RZ, P5, !PT ;  /* 0x0000000505037c10 */ /* 0x000fe2000affe4ff */
[----:B------:R-:W-:Y:S01]  /*4450*/  @!PT LDS RZ, [RZ] ;  /* 0x00000000fffff984 */ /* 0x000fe20000000800 */
[----:B------:R-:W-:Y:S01]  /*4460*/  @!PT LDS RZ, [RZ] ;  /* 0x00000000fffff984 */ /* 0x000fe20000000800 */
[----:B------:R-:W-:Y:S01]  /*4470*/  @!PT LDS RZ, [RZ] ;  /* 0x00000000fffff984 */ /* 0x000fe20000000800 */
[----:B------:R1:W-:Y:S03]  /*4480*/  LDGSTS.E.BYPASS.LTC128B.128 [R218+0x8100], [R4.64], !P0 ;  /* 0x0810000004da7fae */ /* 0x0003e6000c101d48 */
[----:B------:R-:W-:Y:S01]  /*4490*/  IADD3.X R7, R3, UR5, RZ, P4, !PT ;  /* 0x0000000503077c10 */ /* 0x000fe2000a7fe4ff */
[----:B------:R1:W-:Y:S04]  /*44a0*/  LDGSTS.E.BYPASS.LTC128B.128 [R218+0xb100], [R4.64+0x80], !P3 ;  /* 0x0b10008004da7fae */ /* 0x0003e8000d901d48 */
[----:B------:R1:W-:Y:S04]  /*44b0*/  LDGSTS.E.BYPASS.LTC128B.128 [R218+0x9100], [R2.64], !P0 ;  /* 0x0910000002da7fae */ /* 0x0003e8000c101d48 */
[----:B------:R1:W-:Y:S04]  /*44c0*/  LDGSTS.E.BYPASS.LTC128B.128 [R218+0xc100], [R2.64+0x80], !P3 ;  /* 0x0c10008002da7fae */ /* 0x0003e8000d901d48 */
[----:B------:R1:W-:Y:S04]  /*44d0*/  LDGSTS.E.BYPASS.LTC128B.128 [R218+0xa100], [R6.64], !P0 ;  /* 0x0a10000006da7fae */ /* 0x0003e8000c101d48 */
[----:B------:R1:W-:Y:S02]  /*44e0*/  LDGSTS.E.BYPASS.LTC128B.128 [R218+0xd100], [R6.64+0x80], !P3 ;  /* 0x0d10008006da7fae */ /* 0x0003e4000d901d48 */
.L_x_548:
[----:B--234-:R-:W-:Y:S05]  /*44f0*/  BSYNC B0 ;  /* 0x0000000000007941 */ /* 0x01cfea0003800000 */
.L_x_547:
[----:B-1----:R-:W2:Y:S04]  /*4500*/  LDL R2, [R1+0x24] ;  /* 0x0000240001027983 */ /* 0x002ea80000100800 */
[----:B------:R-:W3:Y:S01]  /*4510*/  LDL R9, [R1+0x14] ;  /* 0x0000140001097983 */ /* 0x000ee20000100800 */
[----:B------:R-:W-:-:S02]  /*4520*/  ULDC UR4, c[0x0][0x324] ;  /* 0x0000c90000047ab9 */ /* 0x000fc40000000800 */
[----:B------:R-:W-:Y:S01]  /*4530*/  ULOP3.LUT UR4, URZ, UR4, URZ, 0x33, !UPT ;  /* 0x000000043f047292 */ /* 0x000fe2000f8e333f */
[----:B------:R-:W0:Y:S01]  /*4540*/  LDGDEPBAR ;  /* 0x00000000000079af */ /* 0x000e220000000000 */
[----:B--2---:R-:W-:-:S04]  /*4550*/  IMAD.IADD R2, R2, 0x1, R244 ;  /* 0x0000000102027824 */ /* 0x004fc800078e02f4 */
[----:B------:R-:W-:-:S04]  /*4560*/  @P2 IMAD.HI.U32 R3, R2, c[0x0][0x2c8], RZ ;  /* 0x0000b20002032a27 */ /* 0x000fc800078e00ff */
[----:B------:R-:W-:Y:S01]  /*4570*/  IMAD.MOV.U32 R5, RZ, RZ, R2 ;  /* 0x000000ffff057224 */ /* 0x000fe200078e0002 */
[----:B------:R-:W-:Y:S02]  /*4580*/  @P2 SHF.R.U32.HI R5, RZ, c[0x0][0x2cc], R3 ;  /* 0x0000b300ff052a19 */ /* 0x000fe40000011603 */
[----:B------:R-:W-:-:S03]  /*4590*/  IADD3 R2, R132, R0, RZ ;  /* 0x0000000084027210 */ /* 0x000fc60007ffe0ff */
[----:B------:R-:W1:Y:S01]  /*45a0*/  SHFL.IDX PT, R4, R5, RZ, 0x1c1f ;  /* 0x001c1fff05047589 */ /* 0x000e6200000e0000 */
[----:B---3--:R-:W-:Y:S01]  /*45b0*/  IADD3 R3, -R9, 0x1, R2 ;  /* 0x0000000109037810 */ /* 0x008fe20007ffe102 */
[--C-:B------:R-:W-:Y:S02]  /*45c0*/  IMAD.IADD R8, R2, 0x1, -R9.reuse ;  /* 0x0000000102087824 */ /* 0x100fe400078e0a09 */
[----:B------:R-:W-:Y:S02]  /*45d0*/  IMAD.IADD R9, R0, 0x1, -R9 ;  /* 0x0000000100097824 */ /* 0x000fe400078e0a09 */
[----:B------:R-:W-:-:S05]  /*45e0*/  IMAD.IADD R3, R3, 0x1, -R123 ;  /* 0x0000000103037824 */ /* 0x000fca00078e0a7b */
[C---:B------:R-:W-:Y:S02]  /*45f0*/  IADD3 R6, R3.reuse, c[0x0][0x328], RZ ;  /* 0x0000ca0003067a10 */ /* 0x040fe40007ffe0ff */
[----:B------:R-:W-:Y:S02]  /*4600*/  IADD3 R7, R3, UR4, RZ ;  /* 0x0000000403077c10 */ /* 0x000fe4000fffe0ff */
[-C--:B-1----:R-:W-:Y:S02]  /*4610*/  IADD3 R3, R6, R4.reuse, RZ ;  /* 0x0000000406037210 */ /* 0x082fe40007ffe0ff */
[----:B------:R-:W-:Y:S02]  /*4620*/  IADD3 R2, R7, R4, RZ ;  /* 0x0000000407027210 */ /* 0x000fe40007ffe0ff */
[----:B------:R-:W-:Y:S01]  /*4630*/  IMNMX R3, R8, R3, PT ;  /* 0x0000000308037217 */ /* 0x000fe20003800200 */
[----:B------:R-:W-:Y:S05]  /*4640*/  @!P1 BRA `(.L_x_549) ;  /* 0x0000012000009947 */ /* 0x000fea0003800000 */
[----:B------:R-:W-:Y:S01]  /*4650*/  IADD3 R4, -R123, R132, R4 ;  /* 0x000000847b047210 */ /* 0x000fe20007ffe104 */
[----:B------:R-:W-:Y:S03]  /*4660*/  BSSY B0, `(.L_x_550) ;  /* 0x000000c000007945 */ /* 0x000fe60003800000 */
[----:B------:R-:W-:-:S13]  /*4670*/  ISETP.GT.AND P0, PT, R4, -0x1, PT ;  /* 0xffffffff0400780c */ /* 0x000fda0003f04270 */
[----:B------:R-:W-:Y:S05]  /*4680*/  @P0 BRA `(.L_x_551) ;  /* 0x0000006000000947 */ /* 0x000fea0003800000 */
[----:B------:R-:W-:Y:S02]  /*4690*/  ISETP.NE.AND P0, PT, R243, 0x1, PT ;  /* 0x00000001f300780c */ /* 0x000fe40003f05270 */
[----:B------:R-:W-:-:S11]  /*46a0*/  LOP3.LUT R4, RZ, R4, RZ, 0x33, !PT ;  /* 0x00000004ff047212 */ /* 0x000fd600078e33ff */
[----:B------:R-:W-:-:S05]  /*46b0*/  @P0 IMAD.HI.U32 R10, R4, c[0x0][0x330], RZ ;  /* 0x0000cc00040a0a27 */ /* 0x000fca00078e00ff */
[----:B------:R-:W-:-:S04]  /*46c0*/  @P0 SHF.R.U32.HI R4, RZ, c[0x0][0x334], R10 ;  /* 0x0000cd00ff040a19 */ /* 0x000fc8000001160a */
[----:B------:R-:W-:Y:S01]  /*46d0*/  LOP3.LUT R4, RZ, R4, RZ, 0x33, !PT ;  /* 0x00000004ff047212 */ /* 0x000fe200078e33ff */
[----:B------:R-:W-:Y:S05]  /*46e0*/  BRA `(.L_x_552) ;  /* 0x0000003000007947 */ /* 0x000fea0003800000 */
.L_x_551:
[----:B------:R-:W-:-:S13]  /*46f0*/  ISETP.NE.AND P0, PT, R243, 0x1, PT ;  /* 0x00000001f300780c */ /* 0x000fda0003f05270 */
[----:B------:R-:W-:-:S05]  /*4700*/  @P0 IMAD.HI.U32 R10, R4, c[0x0][0x330], RZ ;  /* 0x0000cc00040a0a27 */ /* 0x000fca00078e00ff */
[----:B------:R-:W-:Y:S02]  /*4710*/  @P0 SHF.R.U32.HI R4, RZ, c[0x0][0x334], R10 ;  /* 0x0000cd00ff040a19 */ /* 0x000fe4000001160a */
.L_x_552:
[----:B------:R-:W-:Y:S05]  /*4720*/  BSYNC B0 ;  /* 0x0000000000007941 */ /* 0x000fea0003800000 */
.L_x_550:
[----:B------:R-:W-:-:S05]  /*4730*/  IMAD R4, R4, c[0x0][0x32c], R9 ;  /* 0x0000cb0004047a24 */ /* 0x000fca00078e0209 */
[----:B------:R-:W-:Y:S02]  /*4740*/  IADD3 R10, R4, c[0x0][0x32c], RZ ;  /* 0x0000cb00040a7a10 */ /* 0x000fe40007ffe0ff */
[----:B------:R-:W-:Y:S02]  /*4750*/  IMNMX R2, R2, R4, !PT ;  /* 0x0000000402027217 */ /* 0x000fe40007800200 */
[----:B------:R-:W-:Y:S02]  /*4760*/  IMNMX R3, R3, R10, PT ;  /* 0x0000000a03037217 */ /* 0x000fe40003800200 */
.L_x_549:
[C---:B------:R-:W-:Y:S02]  /*4770*/  ISETP.GE.AND P0, PT, R0.reuse, 0x9, PT ;  /* 0x000000090000780c */ /* 0x040fe40003f06270 */
[----:B------:R-:W-:Y:S02]  /*4780*/  ISETP.GE.AND P4, PT, R0, 0x2, PT ;  /* 0x000000020000780c */ /* 0x000fe40003f86270 */
[----:B------:R-:W-:Y:S02]  /*4790*/  P2R R30, PR, RZ, 0x1 ;  /* 0x00000001ff1e7803 */ /* 0x000fe40000000000 */
[----:B------:R-:W-:-:S02]  /*47a0*/  ISETP.GT.AND P0, PT, R2, 0x8, !P0 ;  /* 0x000000080200780c */ /* 0x000fc40004704270 */
[----:B------:R-:W-:Y:S02]  /*47b0*/  P2R R25, PR, RZ, 0x10 ;  /* 0x00000010ff197803 */ /* 0x000fe40000000000 */
[----:B------:R-:W-:Y:S02]  /*47c0*/  ISETP.LT.OR P0, PT, R3, 0x9, P0 ;  /* 0x000000090300780c */ /* 0x000fe40000701670 */
[----:B------:R-:W-:Y:S02]  /*47d0*/  ISETP.GT.AND P4, PT, R2, 0x1, !P4 ;  /* 0x000000010200780c */ /* 0x000fe40006784270 */
[----:B------:R-:W-:Y:S02]  /*47e0*/  ISETP.GE.AND P5, PT, R0, 0xa, PT ;  /* 0x0000000a0000780c */ /* 0x000fe40003fa6270 */
[----:B------:R-:W-:Y:S02]  /*47f0*/  FSEL R32, R85, -INF , !P0 ;  /* 0xff80000055207808 */ /* 0x000fe40004000000 */
[----:B------:R-:W-:-:S02]  /*4800*/  ISETP.LT.OR P4, PT, R3, 0x2, P4 ;  /* 0x000000020300780c */ /* 0x000fc40002781670 */
[----:B------:R-:W-:Y:S02]  /*4810*/  ISETP.GT.AND P0, PT, R2, 0x9, !P5 ;  /* 0x000000090200780c */ /* 0x000fe40006f04270 */
[----:B------:R-:W-:Y:S02]  /*4820*/  FSEL R28, R88, -INF , !P4 ;  /* 0xff800000581c7808 */ /* 0x000fe40006000000 */
[----:B------:R-:W-:Y:S02]  /*4830*/  ISETP.LT.OR P0, PT, R3, 0xa, P0 ;  /* 0x0000000a0300780c */ /* 0x000fe40000701670 */
        /* <DEDUP_REMOVED lines=9> */
[C---:B------:R-:W-:Y:S02]  /*48d0*/  ISETP.LT.OR P0, PT, R3.reuse, 0x12, P0 ;  /* 0x000000120300780c */ /* 0x040fe40000701670 */
        /* <DEDUP_REMOVED lines=8> */
[----:B------:R-:W-:Y:S02]  /*4960*/  P2R R22, PR, RZ, 0x10 ;  /* 0x00000010ff167803 */ /* 0x000fe40000000000 */
        /* <DEDUP_REMOVED lines=64> */
[----:B------:R-:W-:Y:S02]  /*4d70*/  ISETP.GE.AND P6, PT, R0, 0x52, PT ;  /* 0x000000520000780c */ /* 0x000fe40003fc6270 */
[----:B------:R-:W-:Y:S02]  /*4d80*/  ISETP.LT.OR P0, PT, R3, 0x51, P0 ;  /* 0x000000510300780c */ /* 0x000fe40000701670 */
[----:B------:R-:W-:Y:S02]  /*4d90*/  P2R R29, PR, RZ, 0x20 ;  /* 0x00000020ff1d7803 */ /* 0x000fe40000000000 */
[----:B------:R-:W-:-:S02]  /*4da0*/  FSEL R161, R36, -INF , !P0 ;  /* 0xff80000024a17808 */ /* 0x000fc40004000000 */
[----:B------:R-:W-:Y:S02]  /*4db0*/  ISETP.GT.AND P0, PT, R2, 0x51, !P6 ;  /* 0x000000510200780c */ /* 0x000fe40007704270 */
[----:B------:R-:W-:Y:S02]  /*4dc0*/  ISETP.GE.AND P5, PT, R0, 0x59, PT ;  /* 0x000000590000780c */ /* 0x000fe40003fa6270 */
[----:B------:R-:W-:Y:S02]  /*4dd0*/  ISETP.LT.OR P0, PT, R3, 0x52, P0 ;  /* 0x000000520300780c */ /* 0x000fe40000701670 */
[----:B------:R-:W-:Y:S02]  /*4de0*/  P2R R33, PR, RZ, 0x10 ;  /* 0x00000010ff217803 */ /* 0x000fe40000000000 */
[----:B------:R-:W-:Y:S02]  /*4df0*/  FSEL R162, R31, -INF , !P0 ;  /* 0xff8000001fa27808 */ /* 0x000fe40004000000 */
[----:B------:R-:W-:-:S02]  /*4e00*/  ISETP.GT.AND P0, PT, R2, 0x58, !P5 ;  /* 0x000000580200780c */ /* 0x000fc40006f04270 */
[----:B------:R-:W-:Y:S02]  /*4e10*/  ISETP.GE.AND P4, PT, R0, 0x1, PT ;  /* 0x000000010000780c */ /* 0x000fe40003f86270 */
[----:B------:R-:W-:Y:S02]  /*4e20*/  ISETP.LT.OR P0, PT, R3, 0x59, P0 ;  /* 0x000000590300780c */ /* 0x000fe40000701670 */
[----:B------:R-:W-:Y:S02]  /*4e30*/  P2R R31, PR, RZ, 0x10 ;  /* 0x00000010ff1f7803 */ /* 0x000fe40000000000 */
[----:B------:R-:W-:Y:S02]  /*4e40*/  FSEL R163, R27, -INF , !P0 ;  /* 0xff8000001ba37808 */ /* 0x000fe40004000000 */
[----:B------:R-:W-:Y:S02]  /*4e50*/  ISETP.GT.AND P0, PT, R2, RZ, !P4 ;  /* 0x000000ff0200720c */ /* 0x000fe40006704270 */
[----:B------:R-:W-:-:S02]  /*4e60*/  ISETP.GE.AND P4, PT, R0, 0x5a, PT ;  /* 0x0000005a0000780c */ /* 0x000fc40003f86270 */
[----:B------:R-:W-:-:S04]  /*4e70*/  ISETP.LT.OR P0, PT, R3, 0x1, P0 ;  /* 0x000000010300780c */ /* 0x000fc80000701670 */
[----:B------:R-:W-:Y:S02]  /*4e80*/  FSEL R27, R90, -INF , !P0 ;  /* 0xff8000005a1b7808 */ /* 0x000fe40004000000 */
[----:B------:R-:W-:-:S04]  /*4e90*/  ISETP.GT.AND P0, PT, R2, 0x59, !P4 ;  /* 0x000000590200780c */ /* 0x000fc80006704270 */
[----:B------:R-:W-:Y:S02]  /*4ea0*/  ISETP.LT.OR P0, PT, R3, 0x5a, P0 ;  /* 0x0000005a0300780c */ /* 0x000fe40000701670 */
[----:B------:R-:W1:Y:S02]  /*4eb0*/  SHFL.IDX PT, R3, R5, 0x1, 0x1c1f ;  /* 0x003c1f0005037f89 */ /* 0x000e6400000e0000 */
[----:B------:R-:W-:Y:S01]  /*4ec0*/  FSEL R180, R35, -INF , !P0 ;  /* 0xff80000023b47808 */ /* 0x000fe20004000000 */
[--C-:B-1----:R-:W-:Y:S02]  /*4ed0*/  IMAD.IADD R2, R6, 0x1, R3.reuse ;  /* 0x0000000106027824 */ /* 0x102fe400078e0203 */
[----:B------:R-:W-:-:S03]  /*4ee0*/  IMAD.IADD R0, R7, 0x1, R3 ;  /* 0x0000000107007824 */ /* 0x000fc600078e0203 */
        /* <DEDUP_REMOVED lines=12> */
.L_x_555:
[----:B------:R-:W-:-:S13]  /*4fb0*/  ISETP.NE.AND P0, PT, R243, 0x1, PT ;  /* 0x00000001f300780c */ /* 0x000fda0003f05270 */
[----:B------:R-:W-:-:S05]  /*4fc0*/  @P0 IMAD.HI.U32 R4, R3, c[0x0][0x330], RZ ;  /* 0x0000cc0003040a27 */ /* 0x000fca00078e00ff */
[----:B------:R-:W-:Y:S02]  /*4fd0*/  @P0 SHF.R.U32.HI R3, RZ, c[0x0][0x334], R4 ;  /* 0x0000cd00ff030a19 */ /* 0x000fe40000011604 */
.L_x_556:
[----:B------:R-:W-:Y:S05]  /*4fe0*/  BSYNC B0 ;  /* 0x0000000000007941 */ /* 0x000fea0003800000 */
.L_x_554:
[----:B------:R-:W-:-:S05]  /*4ff0*/  IMAD R3, R3, c[0x0][0x32c], R9 ;  /* 0x0000cb0003037a24 */ /* 0x000fca00078e0209 */
[----:B------:R-:W-:Y:S02]  /*5000*/  IADD3 R4, R3, c[0x0][0x32c], RZ ;  /* 0x0000cb0003047a10 */ /* 0x000fe40007ffe0ff */
[----:B------:R-:W-:Y:S02]  /*5010*/  IMNMX R0, R0, R3, !PT ;  /* 0x0000000300007217 */ /* 0x000fe40007800200 */
[----:B------:R-:W-:Y:S02]  /*5020*/  IMNMX R2, R2, R4, PT ;  /* 0x0000000402027217 */ /* 0x000fe40003800200 */
.L_x_553:
[----:B------:R-:W-:Y:S02]  /*5030*/  ISETP.NE.AND P0, PT, R25, RZ, PT ;  /* 0x000000ff1900720c */ /* 0x000fe40003f05270 */
[----:B------:R-:W-:Y:S02]  /*5040*/  FMNMX.FTZ R3, R27, R28, !PT ;  /* 0x0000001c1b037209 */ /* 0x000fe40007810000 */
[----:B------:R-:W-:Y:S02]  /*5050*/  ISETP.GT.AND P0, PT, R0, 0x1, !P0 ;  /* 0x000000010000780c */ /* 0x000fe40004704270 */
[----:B------:R-:W-:-:S02]  /*5060*/  FMNMX.FTZ R3, R32, R3, !PT ;  /* 0x0000000320037209 */ /* 0x000fc40007810000 */
[----:B------:R-:W-:Y:S02]  /*5070*/  ISETP.LT.OR P0, PT, R2, 0x2, P0 ;  /* 0x000000020200780c */ /* 0x000fe40000701670 */
[----:B------:R-:W-:Y:S02]  /*5080*/  FMNMX.FTZ R3, R34, R3, !PT ;  /* 0x0000000322037209 */ /* 0x000fe40007810000 */
[----:B------:R-:W-:Y:S02]  /*5090*/  FSEL R7, R89, -INF , !P0 ;  /* 0xff80000059077808 */ /* 0x000fe40004000000 */
[----:B------:R-:W-:Y:S02]  /*50a0*/  ISETP.NE.AND P0, PT, R30, RZ, PT ;  /* 0x000000ff1e00720c */ /* 0x000fe40003f05270 */
[----:B------:R-:W-:Y:S02]  /*50b0*/  FMNMX.FTZ R3, R37, R3, !PT ;  /* 0x0000000325037209 */ /* 0x000fe40007810000 */
[----:B------:R-:W-:-:S02]  /*50c0*/  ISETP.GT.AND P0, PT, R0, 0x8, !P0 ;  /* 0x000000080000780c */ /* 0x000fc40004704270 */
[----:B------:R-:W-:Y:S02]  /*50d0*/  FMNMX.FTZ R3, R45, R3, !PT ;  /* 0x000000032d037209 */ /* 0x000fe40007810000 */
[----:B------:R-:W-:Y:S02]  /*50e0*/  ISETP.LT.OR P0, PT, R2, 0x9, P0 ;  /* 0x000000090200780c */ /* 0x000fe40000701670 */
[----:B------:R-:W-:Y:S02]  /*50f0*/  FMNMX.FTZ R3, R46, R3, !PT ;  /* 0x000000032e037209 */ /* 0x000fe40007810000 */
[----:B------:R-:W-:Y:S02]  /*5100*/  FSEL R8, R87, -INF , !P0 ;  /* 0xff80000057087808 */ /* 0x000fe40004000000 */
[----:B------:R-:W-:Y:S02]  /*5110*/  ISETP.NE.AND P0, PT, R29, RZ, PT ;  /* 0x000000ff1d00720c */ /* 0x000fe40003f05270 */
[----:B------:R-:W-:-:S02]  /*5120*/  FMNMX.FTZ R3, R47, R3, !PT ;  /* 0x000000032f037209 */ /* 0x000fc40007810000 */
[----:B------:R-:W-:Y:S02]  /*5130*/  ISETP.GT.AND P0, PT, R0, 0x9, !P0 ;  /* 0x000000090000780c */ /* 0x000fe40004704270 */
[----:B------:R-:W-:Y:S02]  /*5140*/  FMNMX.FTZ R3, R108, R3, !PT ;  /* 0x000000036c037209 */ /* 0x000fe40007810000 */
[----:B------:R-:W-:Y:S02]  /*5150*/  ISETP.LT.OR P0, PT, R2, 0xa, P0 ;  /* 0x0000000a0200780c */ /* 0x000fe40000701670 */
[----:B------:R-:W-:Y:S02]  /*5160*/  FMNMX.FTZ R3, R109, R3, !PT ;  /* 0x000000036d037209 */ /* 0x000fe40007810000 */
[----:B------:R-:W-:Y:S02]  /*5170*/  FSEL R9, R86, -INF , !P0 ;  /* 0xff80000056097808 */ /* 0x000fe40004000000 */
[----:B------:R-:W-:-:S02]  /*5180*/  ISETP.NE.AND P0, PT, R26, RZ, PT ;  /* 0x000000ff1a00720c */ /* 0x000fc40003f05270 */
[----:B------:R-:W-:Y:S02]  /*5190*/  FMNMX.FTZ R3, R111, R3, !PT ;  /* 0x000000036f037209 */ /* 0x000fe40007810000 */
[----:B------:R-:W-:Y:S02]  /*51a0*/  ISETP.GT.AND P0, PT, R0, 0x10, !P0 ;  /* 0x000000100000780c */ /* 0x000fe40004704270 */
[----:B------:R-:W-:Y:S02]  /*51b0*/  FMNMX.FTZ R3, R136, R3, !PT ;  /* 0x0000000388037209 */ /* 0x000fe40007810000 */
[----:B------:R-:W-:Y:S02]  /*51c0*/  ISETP.LT.OR P0, PT, R2, 0x11, P0 ;  /* 0x000000110200780c */ /* 0x000fe40000701670 */
[----:B------:R-:W-:Y:S02]  /*51d0*/  FMNMX.FTZ R3, R141, R3, !PT ;  /* 0x000000038d037209 */ /* 0x000fe40007810000 */
[----:B------:R-:W-:-:S02]  /*51e0*/  FSEL R36, R84, -INF , !P0 ;  /* 0xff80000054247808 */ /* 0x000fc40004000000 */
[----:B------:R-:W-:Y:S02]  /*51f0*/  ISETP.NE.AND P0, PT, R24, RZ, PT ;  /* 0x000000ff1800720c */ /* 0x000fe40003f05270 */
[----:B------:R-:W-:Y:S02]  /*5200*/  FMNMX.FTZ R3, R142, R3, !PT ;  /* 0x000000038e037209 */ /* 0x000fe40007810000 */
[----:B------:R-:W-:Y:S02]  /*5210*/  ISETP.GT.AND P0, PT, R0, 0x11, !P0 ;  /* 0x000000110000780c */ /* 0x000fe40004704270 */
[----:B------:R-:W-:Y:S02]  /*5220*/  FMNMX.FTZ R3, R143, R3, !PT ;  /* 0x000000038f037209 */ /* 0x000fe40007810000 */
[----:B------:R-:W-:Y:S02]  /*5230*/  ISETP.LT.OR P0, PT, R2, 0x12, P0 ;  /* 0x000000120200780c */ /* 0x000fe40000701670 */
[----:B------:R-:W-:-:S02]  /*5240*/  FMNMX.FTZ R3, R144, R3, !PT ;  /* 0x0000000390037209 */ /* 0x000fc40007810000 */
[----:B------:R-:W-:Y:S02]  /*5250*/  FSEL R39, R82, -INF , !P0 ;  /* 0xff80000052277808 */ /* 0x000fe40004000000 */
[----:B------:R-:W-:Y:S02]  /*5260*/  ISETP.NE.AND P0, PT, R23, RZ, PT ;  /* 0x000000ff1700720c */ /* 0x000fe40003f05270 */
[----:B------:R-:W-:Y:S02]  /*5270*/  FMNMX.FTZ R3, R149, R3, !PT ;  /* 0x0000000395037209 */ /* 0x000fe40007810000 */
[----:B------:R-:W-:Y:S02]  /*5280*/  ISETP.GT.AND P0, PT, R0, 0x18, !P0 ;  /* 0x000000180000780c */ /* 0x000fe40004704270 */
[----:B------:R-:W-:Y:S02]  /*5290*/  FMNMX.FTZ R3, R150, R3, !PT ;  /* 0x0000000396037209 */ /* 0x000fe40007810000 */
[----:B------:R-:W-:-:S02]  /*52a0*/  ISETP.LT.OR P0, PT, R2, 0x19, P0 ;  /* 0x000000190200780c */ /* 0x000fc40000701670 */
[----:B------:R-:W-:Y:S02]  /*52b0*/  FMNMX.FTZ R3, R151, R3, !PT ;  /* 0x0000000397037209 */ /* 0x000fe40007810000 */
[----:B------:R-:W-:Y:S02]  /*52c0*/  FSEL R38, R77, -INF , !P0 ;  /* 0xff8000004d267808 */ /* 0x000fe40004000000 */
        /* <DEDUP_REMOVED lines=12> */
[----:B------:R-:W-:Y:S01]  /*5390*/  ISETP.GT.AND P6, PT, R0, 0x51, !P6 ;  /* 0x000000510000780c */ /* 0x000fe200077c4270 */
[----:B------:R-:W1:Y:S01]  /*53a0*/  SHFL.BFLY PT, R5, R3, 0x2, 0x1f ;  /* 0x0c401f0003057f89 */ /* 0x000e6200000e0000 */
[----:B------:R-:W-:Y:S02]  /*53b0*/  FSEL R69, R69, -INF , !P0 ;  /* 0xff80000045457808 */ /* 0x000fe40004000000 */
[----:B------:R-:W-:Y:S02]  /*53c0*/  ISETP.NE.AND P0, PT, R20, RZ, PT ;  /* 0x000000ff1400720c */ /* 0x000fe40003f05270 */
[C---:B------:R-:W-:Y:S01]  /*53d0*/  ISETP.GT.AND P5, PT, R0.reuse, 0x58, !P5 ;  /* 0x000000580000780c */ /* 0x040fe20006fa4270 */
[----:B------:R-:W-:Y:S01]  /*53e0*/  LDSM.16.MT88.4 R20, [R192] ;  /* 0x00000000c014783b */ /* 0x000fe20000004200 */
[----:B------:R-:W-:-:S02]  /*53f0*/  ISETP.GT.AND P0, PT, R0, 0x21, !P0 ;  /* 0x000000210000780c */ /* 0x000fc40004704270 */
[C---:B------:R-:W-:Y:S02]  /*5400*/  ISETP.LT.OR P6, PT, R2.reuse, 0x52, P6 ;  /* 0x000000520200780c */ /* 0x040fe400037c1670 */
[----:B------:R-:W-:Y:S02]  /*5410*/  ISETP.LT.OR P0, PT, R2, 0x22, P0 ;  /* 0x000000220200780c */ /* 0x000fe40000701670 */
[----:B------:R-:W-:Y:S02]  /*5420*/  ISETP.GT.AND P4, PT, R0, 0x59, !P4 ;  /* 0x000000590000780c */ /* 0x000fe40006784270 */
[----:B------:R-:W-:Y:S02]  /*5430*/  FSEL R71, R65, -INF , !P0 ;  /* 0xff80000041477808 */ /* 0x000fe40004000000 */
[----:B------:R-:W-:Y:S02]  /*5440*/  ISETP.NE.AND P0, PT, R19, RZ, PT ;  /* 0x000000ff1300720c */ /* 0x000fe40003f05270 */
[----:B------:R-:W-:-:S02]  /*5450*/  ISETP.LT.OR P5, PT, R2, 0x59, P5 ;  /* 0x000000590200780c */ /* 0x000fc40002fa1670 */
[----:B------:R-:W-:Y:S02]  /*5460*/  ISETP.GT.AND P0, PT, R0, 0x28, !P0 ;  /* 0x000000280000780c */ /* 0x000fe40004704270 */
[----:B------:R-:W-:Y:S02]  /*5470*/  FSEL R157, R51, -INF , !P6 ;  /* 0xff800000339d7808 */ /* 0x000fe40007000000 */
[C---:B------:R-:W-:Y:S02]  /*5480*/  ISETP.LT.OR P0, PT, R2.reuse, 0x29, P0 ;  /* 0x000000290200780c */ /* 0x040fe40000701670 */
[----:B------:R-:W-:Y:S02]  /*5490*/  ISETP.LT.OR P4, PT, R2, 0x5a, P4 ;  /* 0x0000005a0200780c */ /* 0x000fe40002781670 */
[----:B------:R-:W-:Y:S02]  /*54a0*/  FSEL R70, R64, -INF , !P0 ;  /* 0xff80000040467808 */ /* 0x000fe40004000000 */
[----:B------:R-:W-:-:S02]  /*54b0*/  ISETP.NE.AND P0, PT, R18, RZ, PT ;  /* 0x000000ff1200720c */ /* 0x000fc40003f05270 */
[----:B------:R-:W-:Y:S02]  /*54c0*/  FSEL R160, R50, -INF , !P5 ;  /* 0xff80000032a07808 */ /* 0x000fe40006800000 */
[----:B------:R-:W-:Y:S02]  /*54d0*/  ISETP.GT.AND P0, PT, R0, 0x29, !P0 ;  /* 0x000000290000780c */ /* 0x000fe40004704270 */
[----:B------:R-:W-:Y:S02]  /*54e0*/  FSEL R159, R49, -INF , !P4 ;  /* 0xff800000319f7808 */ /* 0x000fe40006000000 */
[----:B------:R-:W-:Y:S02]  /*54f0*/  ISETP.LT.OR P0, PT, R2, 0x2a, P0 ;  /* 0x0000002a0200780c */ /* 0x000fe40000701670 */
[----:B------:R-:W-:Y:S02]  /*5500*/  IADD3 R216, R216, -0x2, RZ ;  /* 0xfffffffed8d87810 */ /* 0x000fe40007ffe0ff */
[----:B------:R-:W-:-:S02]  /*5510*/  FSEL R110, R62, -INF , !P0 ;  /* 0xff8000003e6e7808 */ /* 0x000fc40004000000 */
[----:B------:R-:W-:-:S04]  /*5520*/  ISETP.NE.AND P0, PT, R17, RZ, PT ;  /* 0x000000ff1100720c */ /* 0x000fc80003f05270 */
[----:B------:R-:W-:-:S04]  /*5530*/  ISETP.GT.AND P0, PT, R0, 0x30, !P0 ;  /* 0x000000300000780c */ /* 0x000fc80004704270 */
[----:B------:R-:W-:-:S04]  /*5540*/  ISETP.LT.OR P0, PT, R2, 0x31, P0 ;  /* 0x000000310200780c */ /* 0x000fc80000701670 */
[----:B------:R-:W-:Y:S02]  /*5550*/  FSEL R137, R59, -INF , !P0 ;  /* 0xff8000003b897808 */ /* 0x000fe40004000000 */
[----:B------:R-:W-:Y:S02]  /*5560*/  ISETP.NE.AND P0, PT, R16, RZ, PT ;  /* 0x000000ff1000720c */ /* 0x000fe40003f05270 */
[----:B------:R-:W-:Y:S02]  /*5570*/  LDSM.16.MT88.4 R16, [R196] ;  /* 0x00000000c410783b */ /* 0x000fe40000004200 */
        /* <DEDUP_REMOVED lines=56> */
[----:B------:R-:W-:Y:S02]  /*5900*/  FMNMX.FTZ R2, R157, R0, !PT ;  /* 0x000000009d027209 */ /* 0x000fe40007810000 */
[----:B-1----:R-:W-:Y:S02]  /*5910*/  FMNMX.FTZ R0, R3, R5, !PT ;  /* 0x0000000503007209 */ /* 0x002fe40007810000 */
[----:B------:R-:W-:-:S03]  /*5920*/  FMNMX.FTZ R2, R160, R2, !PT ;  /* 0x00000002a0027209 */ /* 0x000fc60007810000 */
[----:B------:R-:W1:Y:S01]  /*5930*/  SHFL.BFLY PT, R4, R0, 0x1, 0x1f ;  /* 0x0c201f0000047f89 */ /* 0x000e6200000e0000 */
[----:B------:R-:W-:-:S05]  /*5940*/  FMNMX.FTZ R2, R159, R2, !PT ;  /* 0x000000029f027209 */ /* 0x000fca0007810000 */
[----:B------:R-:W2:Y:S01]  /*5950*/  SHFL.BFLY PT, R3, R2, 0x2, 0x1f ;  /* 0x0c401f0002037f89 */ /* 0x000ea200000e0000 */
[----:B-1----:R-:W-:-:S04]  /*5960*/  FMNMX.FTZ R68, R0, R4, !PT ;  /* 0x0000000400447209 */ /* 0x002fc80007810000 */
[----:B------:R-:W-:Y:S02]  /*5970*/  FSETP.NEU.FTZ.AND P0, PT, R68, -INF , PT ;  /* 0xff8000004400780b */ /* 0x000fe40003f1d000 */
[----:B--2---:R-:W-:Y:S01]  /*5980*/  FMNMX.FTZ R3, R2, R3, !PT ;  /* 0x0000000302037209 */ /* 0x004fe20007810000 */
[----:B------:R-:W-:-:S04]  /*5990*/  FMUL.FTZ R2, R68, c[0x0][0x2d0] ;  /* 0x0000b40044027a20 */ /* 0x000fc80000410000 */
[----:B------:R-:W1:Y:S01]  /*59a0*/  SHFL.BFLY PT, R4, R3, 0x1, 0x1f ;  /* 0x0c201f0003047f89 */ /* 0x000e6200000e0000 */
[----:B------:R-:W-:-:S05]  /*59b0*/  FSEL R2, R2, RZ, P0 ;  /* 0x000000ff02027208 */ /* 0x000fca0000000000 */
[--C-:B------:R-:W-:Y:S02]  /*59c0*/  FFMA.FTZ R0, R27, c[0x0][0x2d0], -R2.reuse ;  /* 0x0000b4001b007a23 */ /* 0x100fe40000010802 */
[----:B------:R-:W2:Y:S02]  /*59d0*/  LDSM.16.MT88.4 R24, [R211] ;  /* 0x00000000d318783b */ /* 0x000ea40000004200 */
[----:B------:R3:W-:Y:S01]  /*59e0*/  MUFU.EX2 R241, R0 ;  /* 0x0000000000f17308 */ /* 0x0007e20000000800 */
[----:B-1----:R-:W-:Y:S01]  /*59f0*/  FMNMX.FTZ R4, R3, R4, !PT ;  /* 0x0000000403047209 */ /* 0x002fe20007810000 */
[--C-:B------:R-:W-:Y:S02]  /*5a00*/  FFMA.FTZ R3, R34, c[0x0][0x2d0], -R2.reuse ;  /* 0x0000b40022037a23 */ /* 0x100fe40000010802 */
[----:B---3--:R-:W-:Y:S01]  /*5a10*/  FFMA.FTZ R0, R28, c[0x0][0x2d0], -R2 ;  /* 0x0000b4001c007a23 */ /* 0x008fe20000010802 */
[----:B------:R-:W-:-:S03]  /*5a20*/  FSETP.NEU.FTZ.AND P0, PT, R4, -INF , PT ;  /* 0xff8000000400780b */ /* 0x000fc60003f1d000 */
[----:B------:R-:W-:Y:S01]  /*5a30*/  MUFU.EX2 R239, R3 ;  /* 0x0000000300ef7308 */ /* 0x000fe20000000800 */
[----:B------:R-:W1:Y:S07]  /*5a40*/  LDSM.16.MT88.4 R28, [R192+0x3000] ;  /* 0x00300000c01c783b */ /* 0x000e6e0000004200 */
[----:B------:R3:W-:Y:S02]  /*5a50*/  MUFU.EX2 R238, R0 ;  /* 0x0000000000ee7308 */ /* 0x0007e40000000800 */
[----:B---3--:R-:W-:-:S06]  /*5a60*/  FFMA.FTZ R0, R32, c[0x0][0x2d0], -R2 ;  /* 0x0000b40020007a23 */ /* 0x008fcc0000010802 */
[----:B------:R3:W4:Y:S02]  /*5a70*/  MUFU.EX2 R240, R0 ;  /* 0x0000000000f07308 */ /* 0x0007240000000800 */
[----:B---3--:R-:W-:Y:S01]  /*5a80*/  FMUL.FTZ R0, R4, c[0x0][0x2d0] ;  /* 0x0000b40004007a20 */ /* 0x008fe20000410000 */
[----:B----4-:R-:W-:-:S04]  /*5a90*/  F2FP.PACK_AB R10, R239, R240 ;  /* 0x000000f0ef0a723e */ /* 0x010fc800000000ff */
[----:B------:R-:W-:-:S05]  /*5aa0*/  FSEL R0, R0, RZ, P0 ;  /* 0x000000ff00007208 */ /* 0x000fca0000000000 */
[----:B------:R-:W-:-:S04]  /*5ab0*/  FFMA.FTZ R3, R6, c[0x0][0x2d0], -R0 ;  /* 0x0000b40006037a23 */ /* 0x000fc80000010800 */
[----:B------:R3:W-:Y:S02]  /*5ac0*/  MUFU.EX2 R235, R3 ;  /* 0x0000000300eb7308 */ /* 0x0007e40000000800 */
[----:B---3--:R-:W-:-:S06]  /*5ad0*/  FFMA.FTZ R3, R7, c[0x0][0x2d0], -R0 ;  /* 0x0000b40007037a23 */ /* 0x008fcc0000010800 */
[----:B------:R3:W4:Y:S02]  /*5ae0*/  MUFU.EX2 R7, R3 ;  /* 0x0000000300077308 */ /* 0x0007240000000800 */
[----:B---3--:R-:W-:Y:S01]  /*5af0*/  FFMA.FTZ R3, R8, c[0x0][0x2d0], -R0 ;  /* 0x0000b40008037a23 */ /* 0x008fe20000010800 */
[----:B------:R-:W-:-:S05]  /*5b00*/  F2FP.PACK_AB R8, R238, R241 ;  /* 0x000000f1ee08723e */ /* 0x000fca00000000ff */
[----:B------:R3:W5:Y:S02]  /*5b10*/  MUFU.EX2 R237, R3 ;  /* 0x0000000300ed7308 */ /* 0x0007640000000800 */
[----:B---3--:R-:W-:Y:S01]  /*5b20*/  FFMA.FTZ R3, R9, c[0x0][0x2d0], -R0 ;  /* 0x0000b40009037a23 */ /* 0x008fe20000010800 */
[----:B----4-:R-:W-:Y:S01]  /*5b30*/  F2FP.PACK_AB R9, R7, R235 ;  /* 0x000000eb0709723e */ /* 0x010fe200000000ff */
[----:B------:R-:W-:-:S04]  /*5b40*/  FADD.FTZ R7, R235, R7 ;  /* 0x00000007eb077221 */ /* 0x000fc80000010000 */
[----:B------:R-:W3:Y:S01]  /*5b50*/  MUFU.EX2 R236, R3 ;  /* 0x0000000300ec7308 */ /* 0x000ee20000000800 */
[----:B-----5:R-:W-:Y:S01]  /*5b60*/  FADD.FTZ R7, R237, R7 ;  /* 0x00000007ed077221 */ /* 0x020fe20000010000 */
[C---:B---3--:R-:W-:Y:S01]  /*5b70*/  F2FP.PACK_AB R11, R236.reuse, R237 ;  /* 0x000000edec0b723e */ /* 0x048fe200000000ff */
[----:B------:R-:W-:Y:S02]  /*5b80*/  FFMA.FTZ R3, R37, c[0x0][0x2d0], -R2 ;  /* 0x0000b40025037a23 */ /* 0x000fe40000010802 */
[----:B------:R-:W-:-:S03]  /*5b90*/  FADD.FTZ R7, R236, R7 ;  /* 0x00000007ec077221 */ /* 0x000fc60000010000 */
[----:B------:R3:W-:Y:S01]  /*5ba0*/  MUFU.EX2 R6, R3 ;  /* 0x0000000300067308 */ /* 0x0007e20000000800 */
[C---:B------:R-:W-:Y:S08]  /*5bb0*/  HMMA.16816.F32 R48, R8.reuse, R12, RZ ;  /* 0x0000000c0830723c */ /* 0x040ff000000018ff */
[----:B------:R-:W-:Y:S01]  /*5bc0*/  HMMA.16816.F32 R40, R8, R14, RZ ;  /* 0x0000000e0828723c */ /* 0x000fe200000018ff */
[----:B------:R-:W4:Y:S01]  /*5bd0*/  LDSM.16.MT88.4 R12, [R195+0x3000] ;  /* 0x00300000c30c783b */ /* 0x000f220000004200 */
[----:B---3--:R-:W-:-:S06]  /*5be0*/  FFMA.FTZ R3, R45, c[0x0][0x2d0], -R2 ;  /* 0x0000b4002d037a23 */ /* 0x008fcc0000010802 */
[C---:B------:R-:W-:Y:S01]  /*5bf0*/  HMMA.16816.F32 R56, R8.reuse, R20, RZ ;  /* 0x000000140838723c */ /* 0x040fe200000018ff */
[----:B------:R3:W5:Y:S07]  /*5c00*/  MUFU.EX2 R233, R3 ;  /* 0x0000000300e97308 */ /* 0x00076e0000000800 */
[C---:B------:R-:W-:Y:S01]  /*5c10*/  HMMA.16816.F32 R72, R8.reuse, R22, RZ ;  /* 0x000000160848723c */ /* 0x040fe200000018ff */
[----:B------:R-:W4:Y:S07]  /*5c20*/  LDSM.16.MT88.4 R20, [R196+0x3000] ;  /* 0x00300000c414783b */ /* 0x000f2e0000004200 */
[----:B------:R-:W-:Y:S01]  /*5c30*/  HMMA.16816.F32 R52, R8, R16, RZ ;  /* 0x000000100834723c */ /* 0x000fe200000018ff */
[----:B---3--:R-:W-:-:S04]  /*5c40*/  FFMA.FTZ R3, R46, c[0x0][0x2d0], -R2 ;  /* 0x0000b4002e037a23 */ /* 0x008fc80000010802 */
[----:B------:R3:W-:Y:S03]  /*5c50*/  MUFU.EX2 R234, R3 ;  /* 0x0000000300ea7308 */ /* 0x0007e60000000800 */
[C---:B------:R-:W-:Y:S01]  /*5c60*/  HMMA.16816.F32 R64, R8.reuse, R18, RZ ;  /* 0x000000120840723c */ /* 0x040fe200000018ff */
[----:B------:R-:W5:Y:S07]  /*5c70*/  LDSM.16.MT88.4 R16, [R198+0x3000] ;  /* 0x00300000c610783b */ /* 0x000f6e0000004200 */
[----:B--2---:R-:W-:Y:S01]  /*5c80*/  HMMA.16816.F32 R32, R8, R24, RZ ;  /* 0x000000180820723c */ /* 0x004fe200000018ff */
[----:B---3--:R-:W-:-:S07]  /*5c90*/  FFMA.FTZ R3, R47, c[0x0][0x2d0], -R2 ;  /* 0x0000b4002f037a23 */ /* 0x008fce0000010802 */
[C---:B------:R-:W-:Y:S01]  /*5ca0*/  HMMA.16816.F32 R60, R8.reuse, R26, RZ ;  /* 0x0000001a083c723c */ /* 0x040fe200000018ff */
[----:B------:R-:W-:Y:S01]  /*5cb0*/  LDSM.16.MT88.4 R24, [R196+0x800] ;  /* 0x00080000c418783b */ /* 0x000fe20000004200 */
[----:B------:R2:W3:Y:S06]  /*5cc0*/  MUFU.EX2 R232, R3 ;  /* 0x0000000300e87308 */ /* 0x0004ec0000000800 */
[C---:B-1----:R-:W-:Y:S08]  /*5cd0*/  HMMA.16816.F32 R76, R8.reuse, R28, RZ ;  /* 0x0000001c084c723c */ /* 0x042ff000000018ff */
[----:B------:R-:W-:Y:S01]  /*5ce0*/  HMMA.16816.F32 R80, R8, R30, RZ ;  /* 0x0000001e0850723c */ /* 0x000fe200000018ff */
[----:B------:R-:W1:Y:S01]  /*5cf0*/  LDSM.16.MT88.4 R28, [R192+0x800] ;  /* 0x00080000c01c783b */ /* 0x000e620000004200 */
[----:B--2---:R-:W-:-:S04]  /*5d00*/  FFMA.FTZ R3, R36, c[0x0][0x2d0], -R0 ;  /* 0x0000b40024037a23 */ /* 0x004fc80000010800 */
[----:B------:R2:W-:Y:S02]  /*5d10*/  MUFU.EX2 R231, R3 ;  /* 0x0000000300e77308 */ /* 0x0005e40000000800 */
[C---:B----4-:R-:W-:Y:S08]  /*5d20*/  HMMA.16816.F32 R92, R8.reuse, R12, RZ ;  /* 0x0000000c085c723c */ /* 0x050ff000000018ff */
[----:B------:R-:W-:Y:S01]  /*5d30*/  HMMA.16816.F32 R96, R8, R14, RZ ;  /* 0x0000000e0860723c */ /* 0x000fe200000018ff */
[----:B------:R-:W4:Y:S01]  /*5d40*/  LDSM.16.MT88.4 R12, [R195+0x800] ;  /* 0x00080000c30c783b */ /* 0x000f220000004200 */
[----:B--2---:R-:W-:-:S06]  /*5d50*/  FFMA.FTZ R3, R39, c[0x0][0x2d0], -R0 ;  /* 0x0000b40027037a23 */ /* 0x004fcc0000010800 */
[C---:B------:R-:W-:Y:S01]  /*5d60*/  HMMA.16816.F32 R84, R8.reuse, R20, RZ ;  /* 0x000000140854723c */ /* 0x040fe200000018ff */
[----:B------:R2:W1:Y:S07]  /*5d70*/  MUFU.EX2 R229, R3 ;  /* 0x0000000300e57308 */ /* 0x00046e0000000800 */
[C---:B------:R-:W-:Y:S01]  /*5d80*/  HMMA.16816.F32 R88, R8.reuse, R22, RZ ;  /* 0x000000160858723c */ /* 0x040fe200000018ff */
[----:B------:R-:W4:Y:S07]  /*5d90*/  LDSM.16.MT88.4 R20, [R198+0x800] ;  /* 0x00080000c614783b */ /* 0x000f2e0000004200 */
[----:B-----5:R-:W-:Y:S01]  /*5da0*/  HMMA.16816.F32 R100, R8, R16, RZ ;  /* 0x000000100864723c */ /* 0x020fe200000018ff */
[----:B--2---:R-:W-:-:S04]  /*5db0*/  FFMA.FTZ R3, R38, c[0x0][0x2d0], -R0 ;  /* 0x0000b40026037a23 */ /* 0x004fc80000010800 */
[----:B------:R2:W-:Y:S03]  /*5dc0*/  MUFU.EX2 R230, R3 ;  /* 0x0000000300e67308 */ /* 0x0005e60000000800 */
[----:B------:R-:W-:Y:S01]  /*5dd0*/  HMMA.16816.F32 R104, R8, R18, RZ ;  /* 0x000000120868723c */ /* 0x000fe200000018ff */
[----:B------:R-:W-:Y:S06]  /*5de0*/  LDSM.16.MT88.4 R16, [R192+0x3800] ;  /* 0x00380000c010783b */ /* 0x000fec0000004200 */
[----:B------:R-:W-:-:S02]  /*5df0*/  F2FP.PACK_AB R8, R233, R6 ;  /* 0x00000006e908723e */ /* 0x000fc400000000ff */
[----:B---3--:R-:W-:Y:S02]  /*5e00*/  F2FP.PACK_AB R10, R232, R234 ;  /* 0x000000eae80a723e */ /* 0x008fe400000000ff */
[----:B-1----:R-:W-:Y:S01]  /*5e10*/  F2FP.PACK_AB R9, R229, R231 ;  /* 0x000000e7e509723e */ /* 0x002fe200000000ff */
[----:B--2---:R-:W-:-:S04]  /*5e20*/  FFMA.FTZ R3, R44, c[0x0][0x2d0], -R0 ;  /* 0x0000b4002c037a23 */ /* 0x004fc80000010800 */
        /* <DEDUP_REMOVED lines=9> */
[----:B------:R1:W3:Y:S07]  /*5ec0*/  MUFU.EX2 R224, R3 ;  /* 0x0000000300e07308 */ /* 0x0002ee0000000800 */
[C---:B----4-:R-:W-:Y:S08]  /*5ed0*/  HMMA.16816.F32 R72, R8.reuse, R12, R48 ;  /* 0x0000000c0848723c */ /* 0x050ff00000001830 */
[----:B------:R-:W-:Y:S01]  /*5ee0*/  HMMA.16816.F32 R52, R8, R14, R40 ;  /* 0x0000000e0834723c */ /* 0x000fe20000001828 */
[----:B------:R-:W4:Y:S01]  /*5ef0*/  LDSM.16.MT88.4 R12, [R198+0x3800] ;  /* 0x00380000c60c783b */ /* 0x000f220000004200 */
[----:B-1----:R-:W-:-:S04]  /*5f00*/  FFMA.FTZ R3, R111, c[0x0][0x2d0], -R2 ;  /* 0x0000b4006f037a23 */ /* 0x002fc80000010802 */
[----:B------:R1:W-:Y:S02]  /*5f10*/  MUFU.EX2 R217, R3 ;  /* 0x0000000300d97308 */ /* 0x0003e40000000800 */
[C---:B------:R-:W-:Y:S01]  /*5f20*/  HMMA.16816.F32 R120, R8.reuse, R26, R64 ;  /* 0x0000001a0878723c */ /* 0x040fe20000001840 */
[----:B------:R-:W5:Y:S07]  /*5f30*/  LDSM.16.MT88.4 R24, [R195+0x3800] ;  /* 0x00380000c318783b */ /* 0x000f6e0000004200 */
[----:B------:R-:W-:Y:S01]  /*5f40*/  HMMA.16816.F32 R44, R8, R22, R60 ;  /* 0x00000016082c723c */ /* 0x000fe2000000183c */
[----:B-1----:R-:W-:-:S07]  /*5f50*/  FFMA.FTZ R3, R136, c[0x0][0x2d0], -R2 ;  /* 0x0000b40088037a23 */ /* 0x002fce0000010802 */
[C---:B------:R-:W-:Y:S01]  /*5f60*/  HMMA.16816.F32 R40, R8.reuse, R20, R32 ;  /* 0x000000140828723c */ /* 0x040fe20000001820 */
[----:B------:R-:W1:Y:S01]  /*5f70*/  LDSM.16.MT88.4 R20, [R195+0x1000] ;  /* 0x00100000c314783b */ /* 0x000e620000004200 */
[----:B------:R3:W1:Y:S03]  /*5f80*/  MUFU.EX2 R191, R3 ;  /* 0x0000000300bf7308 */ /* 0x0006660000000800 */
[----:B------:R-:W-:Y:S03]  /*5f90*/  LDSM.16.MT88.4 R32, [R192+0x1000] ;  /* 0x00100000c020783b */ /* 0x000fe60000004200 */
[C---:B--2---:R-:W-:Y:S08]  /*5fa0*/  HMMA.16816.F32 R56, R8.reuse, R28, R84 ;  /* 0x0000001c0838723c */ /* 0x044ff00000001854 */
[----:B------:R-:W-:Y:S01]  /*5fb0*/  HMMA.16816.F32 R60, R8, R30, R88 ;  /* 0x0000001e083c723c */ /* 0x000fe20000001858 */
[----:B------:R-:W-:Y:S01]  /*5fc0*/  LDSM.16.MT88.4 R28, [R196+0x1000] ;  /* 0x00100000c41c783b */ /* 0x000fe20000004200 */
[----:B---3--:R-:W-:-:S04]  /*5fd0*/  FFMA.FTZ R3, R69, c[0x0][0x2d0], -R0 ;  /* 0x0000b40045037a23 */ /* 0x008fc80000010800 */
[----:B------:R2:W-:Y:S02]  /*5fe0*/  MUFU.EX2 R190, R3 ;  /* 0x0000000300be7308 */ /* 0x0005e40000000800 */
[C---:B----4-:R-:W-:Y:S08]  /*5ff0*/  HMMA.16816.F32 R84, R8.reuse, R12, R100 ;  /* 0x0000000c0854723c */ /* 0x050ff00000001864 */
[----:B------:R-:W-:Y:S01]  /*6000*/  HMMA.16816.F32 R88, R8, R14, R104 ;  /* 0x0000000e0858723c */ /* 0x000fe20000001868 */
[----:B------:R-:W3:Y:S01]  /*6010*/  LDSM.16.MT88.4 R12, [R198+0x1000] ;  /* 0x00100000c60c783b */ /* 0x000ee20000004200 */
[----:B--2---:R-:W-:-:S06]  /*6020*/  FFMA.FTZ R3, R71, c[0x0][0x2d0], -R0 ;  /* 0x0000b40047037a23 */ /* 0x004fcc0000010800 */
[C---:B------:R-:W-:Y:S01]  /*6030*/  HMMA.16816.F32 R36, R8.reuse, R16, R76 ;  /* 0x000000100824723c */ /* 0x040fe2000000184c */
[----:B------:R2:W4:Y:S07]  /*6040*/  MUFU.EX2 R189, R3 ;  /* 0x0000000300bd7308 */ /* 0x00052e0000000800 */
[C---:B------:R-:W-:Y:S01]  /*6050*/  HMMA.16816.F32 R48, R8.reuse, R18, R80 ;  /* 0x000000120830723c */ /* 0x040fe20000001850 */
[----:B------:R-:W3:Y:S07]  /*6060*/  LDSM.16.MT88.4 R16, [R192+0x4000] ;  /* 0x00400000c010783b */ /* 0x000eee0000004200 */
[----:B-----5:R-:W-:Y:S01]  /*6070*/  HMMA.16816.F32 R64, R8, R24, R92 ;  /* 0x000000180840723c */ /* 0x020fe2000000185c */
[----:B--2---:R-:W-:-:S04]  /*6080*/  FFMA.FTZ R3, R70, c[0x0][0x2d0], -R0 ;  /* 0x0000b40046037a23 */ /* 0x004fc80000010800 */
[----:B------:R2:W-:Y:S03]  /*6090*/  MUFU.EX2 R188, R3 ;  /* 0x0000000300bc7308 */ /* 0x0005e60000000800 */
[----:B------:R-:W-:Y:S01]  /*60a0*/  HMMA.16816.F32 R76, R8, R26, R96 ;  /* 0x0000001a084c723c */ /* 0x000fe20000001860 */
[----:B------:R-:W5:Y:S06]  /*60b0*/  LDSM.16.MT88.4 R24, [R196+0x4000] ;  /* 0x00400000c418783b */ /* 0x000f6c0000004200 */
[----:B------:R-:W-:-:S02]  /*60c0*/  F2FP.PACK_AB R8, R224, R227 ;  /* 0x000000e3e008723e */ /* 0x000fc400000000ff */
[----:B-1----:R-:W-:Y:S02]  /*60d0*/  F2FP.PACK_AB R10, R191, R217 ;  /* 0x000000d9bf0a723e */ /* 0x002fe400000000ff */
[----:B----4-:R-:W-:Y:S01]  /*60e0*/  F2FP.PACK_AB R9, R189, R190 ;  /* 0x000000bebd09723e */ /* 0x010fe200000000ff */
        /* <DEDUP_REMOVED lines=9> */
[C---:B---3--:R-:W-:Y:S01]  /*6180*/  HMMA.16816.F32 R80, R8.reuse, R12, R40 ;  /* 0x0000000c0850723c */ /* 0x048fe20000001828 */
        /* <DEDUP_REMOVED lines=8> */
[----:B-1----:R-:W-:-:S07]  /*6210*/  FFMA.FTZ R3, R144, c[0x0][0x2d0], -R2 ;  /* 0x0000b40090037a23 */ /* 0x002fce0000010802 */
[C---:B-----5:R-:W-:Y:S01]  /*6220*/  HMMA.16816.F32 R32, R8.reuse, R24, R56 ;  /* 0x000000180820723c */ /* 0x060fe20000001838 */
[----:B------:R1:W5:Y:S07]  /*6230*/  MUFU.EX2 R142, R3 ;  /* 0x00000003008e7308 */ /* 0x00036e0000000800 */
[C---:B------:R-:W-:Y:S01]  /*6240*/  HMMA.16816.F32 R44, R8.reuse, R26, R60 ;  /* 0x0000001a082c723c */ /* 0x040fe2000000183c */
[----:B------:R-:W3:Y:S07]  /*6250*/  LDSM.16.MT88.4 R24, [R196+0x1800] ;  /* 0x00180000c418783b */ /* 0x000eee0000004200 */
[----:B------:R-:W-:Y:S01]  /*6260*/  HMMA.16816.F32 R108, R8, R28, R112 ;  /* 0x0000001c086c723c */ /* 0x000fe20000001870 */
[----:B-1----:R-:W-:-:S04]  /*6270*/  FFMA.FTZ R3, R137, c[0x0][0x2d0], -R0 ;  /* 0x0000b40089037a23 */ /* 0x002fc80000010800 */
[----:B------:R1:W-:Y:S03]  /*6280*/  MUFU.EX2 R141, R3 ;  /* 0x00000003008d7308 */ /* 0x0003e60000000800 */
[C---:B------:R-:W-:Y:S01]  /*6290*/  HMMA.16816.F32 R116, R8.reuse, R30, R120 ;  /* 0x0000001e0874723c */ /* 0x040fe20000001878 */
[----:B------:R-:W3:Y:S07]  /*62a0*/  LDSM.16.MT88.4 R28, [R192+0x1800] ;  /* 0x00180000c01c783b */ /* 0x000eee0000004200 */
[----:B--2---:R-:W-:Y:S01]  /*62b0*/  HMMA.16816.F32 R48, R8, R20, R64 ;  /* 0x000000140830723c */ /* 0x004fe20000001840 */
[----:B-1----:R-:W-:-:S07]  /*62c0*/  FFMA.FTZ R3, R139, c[0x0][0x2d0], -R0 ;  /* 0x0000b4008b037a23 */ /* 0x002fce0000010800 */
[C---:B------:R-:W-:Y:S01]  /*62d0*/  HMMA.16816.F32 R56, R8.reuse, R22, R76 ;  /* 0x000000160838723c */ /* 0x040fe2000000184c */
[----:B------:R-:W1:Y:S01]  /*62e0*/  LDSM.16.MT88.4 R20, [R195+0x1800] ;  /* 0x00180000c314783b */ /* 0x000e620000004200 */
[----:B------:R2:W2:Y:S06]  /*62f0*/  MUFU.EX2 R139, R3 ;  /* 0x00000003008b7308 */ /* 0x0004ac0000000800 */
[C---:B----4-:R-:W-:Y:S08]  /*6300*/  HMMA.16816.F32 R52, R8.reuse, R12, R84 ;  /* 0x0000000c0834723c */ /* 0x050ff00000001854 */
[----:B------:R-:W-:Y:S01]  /*6310*/  HMMA.16816.F32 R60, R8, R14, R88 ;  /* 0x0000000e083c723c */ /* 0x000fe20000001858 */
[----:B------:R-:W4:Y:S01]  /*6320*/  LDSM.16.MT88.4 R12, [R198+0x1800] ;  /* 0x00180000c60c783b */ /* 0x000f220000004200 */
[----:B--2---:R-:W-:-:S04]  /*6330*/  FFMA.FTZ R3, R138, c[0x0][0x2d0], -R0 ;  /* 0x0000b4008a037a23 */ /* 0x004fc80000010800 */
[----:B------:R2:W-:Y:S02]  /*6340*/  MUFU.EX2 R137, R3 ;  /* 0x0000000300897308 */ /* 0x0005e40000000800 */
[----:B------:R-:W-:Y:S01]  /*6350*/  HMMA.16816.F32 R36, R8, R16, R36 ;  /* 0x000000100824723c */ /* 0x000fe20000001824 */
[----:B------:R-:W1:Y:S06]  /*6360*/  LDSM.16.MT88.4 R16, [R192+0x4800] ;  /* 0x00480000c010783b */ /* 0x000e6c0000004200 */
[----:B---3--:R-:W-:Y:S02]  /*6370*/  F2FP.PACK_AB R8, R181, R182 ;  /* 0x000000b6b508723e */ /* 0x008fe400000000ff */
[----:B-----5:R-:W-:-:S02]  /*6380*/  F2FP.PACK_AB R10, R142, R143 ;  /* 0x0000008f8e0a723e */ /* 0x020fc400000000ff */
[----:B------:R-:W-:Y:S01]  /*6390*/  F2FP.PACK_AB R9, R139, R141 ;  /* 0x0000008d8b09723e */ /* 0x000fe200000000ff */
[----:B--2---:R-:W-:-:S04]  /*63a0*/  FFMA.FTZ R3, R140, c[0x0][0x2d0], -R0 ;  /* 0x0000b4008c037a23 */ /* 0x004fc80000010800 */
[----:B------:R2:W3:Y:S02]  /*63b0*/  MUFU.EX2 R136, R3 ;  /* 0x0000000300887308 */ /* 0x0004e40000000800 */
[----:B--2---:R-:W-:Y:S01]  /*63c0*/  FFMA.FTZ R3, R149, c[0x0][0x2d0], -R2 ;  /* 0x0000b40095037a23 */ /* 0x004fe20000010802 */
[----:B---3--:R-:W-:-:S05]  /*63d0*/  F2FP.PACK_AB R11, R136, R137 ;  /* 0x00000089880b723e */ /* 0x008fca00000000ff */
[----:B------:R2:W-:Y:S02]  /*63e0*/  MUFU.EX2 R135, R3 ;  /* 0x0000000300877308 */ /* 0x0005e40000000800 */
[C---:B------:R-:W-:Y:S08]  /*63f0*/  HMMA.16816.F32 R88, R8.reuse, R24, R108 ;  /* 0x000000180858723c */ /* 0x040ff0000000186c */
[----:B------:R-:W-:Y:S01]  /*6400*/  HMMA.16816.F32 R64, R8, R28, R92 ;  /* 0x0000001c0840723c */ /* 0x000fe2000000185c */
[----:B--2---:R-:W-:-:S04]  /*6410*/  FFMA.FTZ R3, R150, c[0x0][0x2d0], -R2 ;  /* 0x0000b40096037a23 */ /* 0x004fc80000010802 */
[----:B------:R2:W3:Y:S03]  /*6420*/  MUFU.EX2 R134, R3 ;  /* 0x0000000300867308 */ /* 0x0004e60000000800 */
[C---:B------:R-:W-:Y:S01]  /*6430*/  HMMA.16816.F32 R84, R8.reuse, R30, R100 ;  /* 0x0000001e0854723c */ /* 0x040fe20000001864 */
[----:B------:R-:W5:Y:S07]  /*6440*/  LDSM.16.MT88.4 R28, [R196+0x4800] ;  /* 0x00480000c41c783b */ /* 0x000f6e0000004200 */
[----:B-1----:R-:W-:Y:S01]  /*6450*/  HMMA.16816.F32 R112, R8, R20, R104 ;  /* 0x000000140870723c */ /* 0x002fe20000001868 */
[----:B--2---:R-:W-:-:S07]  /*6460*/  FFMA.FTZ R3, R151, c[0x0][0x2d0], -R2 ;  /* 0x0000b40097037a23 */ /* 0x004fce0000010802 */
[C---:B------:R-:W-:Y:S01]  /*6470*/  HMMA.16816.F32 R108, R8.reuse, R22, R96 ;  /* 0x00000016086c723c */ /* 0x040fe20000001860 */
[----:B------:R-:W1:Y:S01]  /*6480*/  LDSM.16.MT88.4 R20, [R195+0x4800] ;  /* 0x00480000c314783b */ /* 0x000e620000004200 */
[----:B------:R2:W-:Y:S06]  /*6490*/  MUFU.EX2 R133, R3 ;  /* 0x0000000300857308 */ /* 0x0005ec0000000800 */
[C---:B----4-:R-:W-:Y:S08]  /*64a0*/  HMMA.16816.F32 R100, R8.reuse, R12, R80 ;  /* 0x0000000c0864723c */ /* 0x050ff00000001850 */
[----:B------:R-:W-:Y:S01]  /*64b0*/  HMMA.16816.F32 R104, R8, R14, R72 ;  /* 0x0000000e0868723c */ /* 0x000fe20000001848 */
[----:B------:R-:W4:Y:S01]  /*64c0*/  LDSM.16.MT88.4 R12, [R198+0x4800] ;  /* 0x00480000c60c783b */ /* 0x000f220000004200 */
        /* <DEDUP_REMOVED lines=8> */
[C---:B-1----:R-:W-:Y:S08]  /*6550*/  HMMA.16816.F32 R40, R8.reuse, R20, R48 ;  /* 0x000000140828723c */ /* 0x042ff00000001830 */
[----:B------:R-:W-:Y:S01]  /*6560*/  HMMA.16816.F32 R116, R8, R26, R116 ;  /* 0x0000001a0874723c */ /* 0x000fe20000001874 */
[----:B------:R-:W-:Y:S01]  /*6570*/  LDSM.16.MT88.4 R24, [R195+0x2000] ;  /* 0x00200000c318783b */ /* 0x000fe20000004200 */
[----:B--2---:R-:W-:-:S04]  /*6580*/  FFMA.FTZ R3, R147, c[0x0][0x2d0], -R0 ;  /* 0x0000b40093037a23 */ /* 0x004fc80000010800 */
[----:B------:R1:W2:Y:S02]  /*6590*/  MUFU.EX2 R122, R3 ;  /* 0x00000003007a7308 */ /* 0x0002a40000000800 */
[C---:B------:R-:W-:Y:S01]  /*65a0*/  HMMA.16816.F32 R32, R8.reuse, R28, R32 ;  /* 0x0000001c0820723c */ /* 0x040fe20000001820 */
[----:B------:R-:W5:Y:S07]  /*65b0*/  LDSM.16.MT88.4 R28, [R196+0x2000] ;  /* 0x00200000c41c783b */ /* 0x000f6e0000004200 */
[----:B------:R-:W-:Y:S01]  /*65c0*/  HMMA.16816.F32 R96, R8, R22, R56 ;  /* 0x000000160860723c */ /* 0x000fe20000001838 */
[----:B------:R-:W5:Y:S01]  /*65d0*/  LDSM.16.MT88.4 R20, [R198+0x2000] ;  /* 0x00200000c614783b */ /* 0x000f620000004200 */
[----:B-1----:R-:W-:-:S06]  /*65e0*/  FFMA.FTZ R3, R146, c[0x0][0x2d0], -R0 ;  /* 0x0000b40092037a23 */ /* 0x002fcc0000010800 */
[C---:B----4-:R-:W-:Y:S01]  /*65f0*/  HMMA.16816.F32 R48, R8.reuse, R12, R52 ;  /* 0x0000000c0830723c */ /* 0x050fe20000001834 */
[----:B------:R1:W-:Y:S07]  /*6600*/  MUFU.EX2 R121, R3 ;  /* 0x0000000300797308 */ /* 0x0003ee0000000800 */
[----:B------:R-:W-:Y:S01]  /*6610*/  HMMA.16816.F32 R44, R8, R14, R60 ;  /* 0x0000000e082c723c */ /* 0x000fe2000000183c */
[----:B------:R-:W-:Y:S06]  /*6620*/  LDSM.16.MT88.4 R12, [R192+0x5000] ;  /* 0x00500000c00c783b */ /* 0x000fec0000004200 */
[----:B---3--:R-:W-:-:S02]  /*6630*/  F2FP.PACK_AB R8, R134, R135 ;  /* 0x000000878608723e */ /* 0x008fc400000000ff */
[----:B------:R-:W-:Y:S01]  /*6640*/  F2FP.PACK_AB R10, R132, R133 ;  /* 0x00000085840a723e */ /* 0x000fe200000000ff */
[----:B-1----:R-:W-:Y:S01]  /*6650*/  FFMA.FTZ R3, R148, c[0x0][0x2d0], -R0 ;  /* 0x0000b40094037a23 */ /* 0x002fe20000010800 */
[----:B--2---:R-:W-:-:S03]  /*6660*/  F2FP.PACK_AB R9, R122, R123 ;  /* 0x0000007b7a09723e */ /* 0x004fc600000000ff */
[----:B------:R-:W1:Y:S02]  /*6670*/  MUFU.EX2 R120, R3 ;  /* 0x0000000300787308 */ /* 0x000e640000000800 */
[----:B-1----:R-:W-:Y:S01]  /*6680*/  F2FP.PACK_AB R11, R120, R121 ;  /* 0x00000079780b723e */ /* 0x002fe200000000ff */
[----:B------:R-:W-:-:S05]  /*6690*/  FFMA.FTZ R3, R161, c[0x0][0x2d0], -R2 ;  /* 0x0000b400a1037a23 */ /* 0x000fca0000010802 */
[----:B------:R1:W-:Y:S01]  /*66a0*/  MUFU.EX2 R71, R3 ;  /* 0x0000000300477308 */ /* 0x0003e20000000800 */
[C---:B------:R-:W-:Y:S08]  /*66b0*/  HMMA.16816.F32 R72, R8.reuse, R16, R64 ;  /* 0x000000100848723c */ /* 0x040ff00000001840 */
[----:B------:R-:W-:Y:S01]  /*66c0*/  HMMA.16816.F32 R52, R8, R18, R84 ;  /* 0x000000120834723c */ /* 0x000fe20000001854 */
[----:B------:R-:W2:Y:S04]  /*66d0*/  LDSM.16.MT88.4 R16, [R196+0x5000] ;  /* 0x00500000c410783b */ /* 0x000ea80000004200 */
[----:B------:R-:W-:Y:S01]  /*66e0*/  LDSM.16.MT88.4 R84, [R196+0x2800] ;  /* 0x00280000c454783b */ /* 0x000fe20000004200 */
[----:B-1----:R-:W-:-:S02]  /*66f0*/  FFMA.FTZ R3, R162, c[0x0][0x2d0], -R2 ;  /* 0x0000b400a2037a23 */ /* 0x002fc40000010802 */
[C---:B-----5:R-:W-:Y:S02]  /*6700*/  HMMA.16816.F32 R80, R8.reuse, R28, R88 ;  /* 0x0000001c0850723c */ /* 0x060fe40000001858 */
[----:B------:R1:W3:Y:S06]  /*6710*/  MUFU.EX2 R70, R3 ;  /* 0x0000000300467308 */ /* 0x0002ec0000000800 */
[C---:B------:R-:W-:Y:S01]  /*6720*/  HMMA.16816.F32 R60, R8.reuse, R20, R100 ;  /* 0x00000014083c723c */ /* 0x040fe20000001864 */
[----:B------:R-:W-:Y:S07]  /*6730*/  LDSM.16.MT88.4 R100, [R198+0x2800] ;  /* 0x00280000c664783b */ /* 0x000fee0000004200 */
[----:B------:R-:W-:Y:S01]  /*6740*/  HMMA.16816.F32 R88, R8, R24, R112 ;  /* 0x000000180858723c */ /* 0x000fe20000001870 */
[--C-:B-1----:R-:W-:Y:S01]  /*6750*/  FFMA.FTZ R3, R163, c[0x0][0x2d0], -R2.reuse ;  /* 0x0000b400a3037a23 */ /* 0x102fe20000010802 */
[----:B---3--:R-:W-:Y:S01]  /*6760*/  F2FP.PACK_AB R64, R70, R71 ;  /* 0x000000474640723e */ /* 0x008fe200000000ff */
[----:B------:R-:W-:-:S02]  /*6770*/  FFMA.FTZ R2, R180, c[0x0][0x2d0], -R2 ;  /* 0x0000b400b4027a23 */ /* 0x000fc40000010802 */
[----:B------:R-:W-:Y:S03]  /*6780*/  MUFU.EX2 R69, R3 ;  /* 0x0000000300457308 */ /* 0x000fe60000000800 */
[C---:B------:R-:W-:Y:S01]  /*6790*/  HMMA.16816.F32 R56, R8.reuse, R26, R108 ;  /* 0x0000001a0838723c */ /* 0x040fe2000000186c */
[----:B------:R-:W1:Y:S04]  /*67a0*/  LDSM.16.MT88.4 R24, [R195+0x5000] ;  /* 0x00500000c318783b */ /* 0x000e680000004200 */
[----:B------:R-:W-:Y:S03]  /*67b0*/  LDSM.16.MT88.4 R108, [R192+0x5800] ;  /* 0x00580000c06c783b */ /* 0x000fe60000004200 */
[C---:B------:R-:W-:Y:S08]  /*67c0*/  HMMA.16816.F32 R20, R8.reuse, R22, R104 ;  /* 0x000000160814723c */ /* 0x040ff00000001868 */
[C---:B--2---:R-:W-:Y:S01]  /*67d0*/  HMMA.16816.F32 R32, R8.reuse, R16, R32 ;  /* 0x000000100820723c */ /* 0x044fe20000001820 */
[----:B------:R2:W3:Y:S07]  /*67e0*/  MUFU.EX2 R17, R2 ;  /* 0x0000000200117308 */ /* 0x0004ee0000000800 */
[C---:B------:R-:W-:Y:S01]  /*67f0*/  HMMA.16816.F32 R104, R8.reuse, R12, R92 ;  /* 0x0000000c0868723c */ /* 0x040fe2000000185c */
[----:B------:R-:W-:Y:S07]  /*6800*/  LDSM.16.MT88.4 R92, [R195+0x2800] ;  /* 0x00280000c35c783b */ /* 0x000fee0000004200 */
[----:B------:R-:W-:Y:S01]  /*6810*/  HMMA.16816.F32 R112, R8, R14, R76 ;  /* 0x0000000e0870723c */ /* 0x000fe2000000184c */
[----:B--2---:R-:W-:Y:S01]  /*6820*/  FFMA.FTZ R2, R158, c[0x0][0x2d0], -R0 ;  /* 0x0000b4009e027a23 */ /* 0x004fe20000010800 */
[----:B------:R-:W2:Y:S01]  /*6830*/  LDSM.16.MT88.4 R12, [R198+0x5000] ;  /* 0x00500000c60c783b */ /* 0x000ea20000004200 */
[----:B---3--:R-:W-:-:S02]  /*6840*/  F2FP.PACK_AB R66, R17, R69 ;  /* 0x000000451142723e */ /* 0x008fc400000000ff */
[----:B------:R3:W-:Y:S01]  /*6850*/  MUFU.EX2 R16, R2 ;  /* 0x0000000200107308 */ /* 0x0007e20000000800 */
[----:B------:R-:W-:Y:S02]  /*6860*/  LDSM.16.MT88.4 R76, [R192+0x2800] ;  /* 0x00280000c04c783b */ /* 0x000fe40000004200 */
[C---:B------:R-:W-:Y:S02]  /*6870*/  HMMA.16816.F32 R28, R8.reuse, R30, R116 ;  /* 0x0000001e081c723c */ /* 0x040fe40000001874 */
[----:B------:R-:W-:Y:S06]  /*6880*/  LDSM.16.MT88.4 R116, [R196+0x5800] ;  /* 0x00580000c474783b */ /* 0x000fec0000004200 */
[----:B-1----:R-:W-:Y:S01]  /*6890*/  HMMA.16816.F32 R40, R8, R24, R40 ;  /* 0x000000180828723c */ /* 0x002fe20000001828 */
[----:B---3--:R-:W-:-:S07]  /*68a0*/  FFMA.FTZ R2, R157, c[0x0][0x2d0], -R0 ;  /* 0x0000b4009d027a23 */ /* 0x008fce0000010800 */
[C---:B------:R-:W-:Y:S01]  /*68b0*/  HMMA.16816.F32 R36, R8.reuse, R18, R36 ;  /* 0x000000120824723c */ /* 0x040fe20000001824 */
[----:B------:R1:W3:Y:S07]  /*68c0*/  MUFU.EX2 R5, R2 ;  /* 0x0000000200057308 */ /* 0x0002ee0000000800 */
[----:B------:R-:W-:Y:S01]  /*68d0*/  HMMA.16816.F32 R24, R8, R26, R96 ;  /* 0x0000001a0818723c */ /* 0x000fe20000001860 */
[----:B-1----:R-:W-:-:S07]  /*68e0*/  FFMA.FTZ R2, R160, c[0x0][0x2d0], -R0 ;  /* 0x0000b400a0027a23 */ /* 0x002fce0000010800 */
[C---:B--2---:R-:W-:Y:S01]  /*68f0*/  HMMA.16816.F32 R48, R8.reuse, R12, R48 ;  /* 0x0000000c0830723c */ /* 0x044fe20000001830 */
[----:B------:R-:W-:Y:S01]  /*6900*/  FFMA.FTZ R0, R159, c[0x0][0x2d0], -R0 ;  /* 0x0000b4009f007a23 */ /* 0x000fe20000010800 */
[----:B---3--:R-:W-:Y:S01]  /*6910*/  F2FP.PACK_AB R65, R5, R16 ;  /* 0x000000100541723e */ /* 0x008fe200000000ff */
[----:B------:R-:W-:Y:S05]  /*6920*/  MUFU.EX2 R3, R2 ;  /* 0x0000000200037308 */ /* 0x000fea0000000800 */
[----:B------:R-:W-:Y:S01]  /*6930*/  HMMA.16816.F32 R44, R8, R14, R44 ;  /* 0x0000000e082c723c */ /* 0x000fe2000000182c */
[----:B------:R-:W1:Y:S02]  /*6940*/  LDSM.16.MT88.4 R8, [R198+0x5800] ;  /* 0x00580000c608783b */ /* 0x000e640000004200 */
[----:B------:R2:W3:Y:S02]  /*6950*/  MUFU.EX2 R2, R0 ;  /* 0x0000000000027308 */ /* 0x0004e40000000800 */
[----:B--2---:R-:W-:Y:S01]  /*6960*/  FADD.FTZ R0, R241, R238 ;  /* 0x000000eef1007221 */ /* 0x004fe20000010000 */
[----:B---3--:R-:W-:-:S03]  /*6970*/  F2FP.PACK_AB R67, R2, R3 ;  /* 0x000000030243723e */ /* 0x008fc600000000ff */
[----:B------:R-:W-:-:S04]  /*6980*/  FADD.FTZ R0, R240, R0 ;  /* 0x00000000f0007221 */ /* 0x000fc80000010000 */
[----:B------:R-:W-:Y:S01]  /*6990*/  FADD.FTZ R0, R239, R0 ;  /* 0x00000000ef007221 */ /* 0x000fe20000010000 */
[C---:B------:R-:W-:Y:S03]  /*69a0*/  HMMA.16816.F32 R88, R64.reuse, R92, R88 ;  /* 0x0000005c4058723c */ /* 0x040fe60000001858 */
[----:B------:R-:W-:Y:S02]  /*69b0*/  FADD.FTZ R6, R6, R0 ;  /* 0x0000000006067221 */ /* 0x000fe40000010000 */
[----:B------:R-:W-:Y:S02]  /*69c0*/  FADD.FTZ R0, R231, R7 ;  /* 0x00000007e7007221 */ /* 0x000fe40000010000 */
[----:B------:R-:W-:Y:S01]  /*69d0*/  FADD.FTZ R6, R233, R6 ;  /* 0x00000006e9067221 */ /* 0x000fe20000010000 */
[----:B------:R-:W-:Y:S01]  /*69e0*/  HMMA.16816.F32 R92, R64, R94, R56 ;  /* 0x0000005e405c723c */ /* 0x000fe20000001838 */
[----:B------:R-:W-:Y:S01]  /*69f0*/  FADD.FTZ R0, R229, R0 ;  /* 0x00000000e5007221 */ /* 0x000fe20000010000 */
[----:B------:R-:W2:Y:S01]  /*6a00*/  LDSM.16.MT88.4 R56, [R195+0x5800] ;  /* 0x00580000c338783b */ /* 0x000ea20000004200 */
[----:B------:R-:W-:-:S02]  /*6a10*/  FADD.FTZ R6, R234, R6 ;  /* 0x00000006ea067221 */ /* 0x000fc40000010000 */
[----:B------:R-:W-:Y:S02]  /*6a20*/  FADD.FTZ R0, R230, R0 ;  /* 0x00000000e6007221 */ /* 0x000fe40000010000 */
        /* <DEDUP_REMOVED lines=41> */
[C---:B--2---:R-:W-:Y:S01]  /*6cc0*/  HMMA.16816.F32 R52, R64.reuse, R56, R40 ;  /* 0x000000384034723c */ /* 0x044fe20000001828 */
[----:B------:R-:W-:Y:S02]  /*6cd0*/  FADD.FTZ R2, R2, R3 ;  /* 0x0000000302027221 */ /* 0x000fe40000010000 */
[----:B------:R-:W-:Y:S01]  /*6ce0*/  @P2 IMAD.HI.U32 R8, R244, c[0x0][0x2c8], RZ ;  /* 0x0000b200f4082a27 */ /* 0x000fe200078e00ff */
[----:B------:R1:W-:Y:S03]  /*6cf0*/  STL [R1+0x8], R5 ;  /* 0x0000080501007387 */ /* 0x0003e60000100800 */
[----:B------:R-:W-:Y:S01]  /*6d00*/  IMAD.MOV.U32 R0, RZ, RZ, R244 ;  /* 0x000000ffff007224 */ /* 0x000fe200078e00f4 */
[----:B------:R1:W-:Y:S01]  /*6d10*/  STL [R1+0xc], R2 ;  /* 0x00000c0201007387 */ /* 0x0003e20000100800 */
[----:B------:R-:W-:Y:S01]  /*6d20*/  @P2 SHF.R.U32.HI R0, RZ, c[0x0][0x2cc], R8 ;  /* 0x0000b300ff002a19 */ /* 0x000fe20000011608 */
[----:B------:R-:W-:Y:S04]  /*6d30*/  HMMA.16816.F32 R84, R64, R86, R28 ;  /* 0x000000564054723c */ /* 0x000fe8000000181c */
[----:B------:R-:W-:-:S04]  /*6d40*/  IMAD.IADD R0, R242, 0x1, R0 ;  /* 0x00000001f2007824 */ /* 0x000fc800078e0200 */
[----:B------:R-:W-:Y:S01]  /*6d50*/  HMMA.16816.F32 R100, R64, R102, R20 ;  /* 0x000000664064723c */ /* 0x000fe20000001814 */
[----:B------:R-:W-:-:S07]  /*6d60*/  IADD3 R3, R0, c[0x0][0x328], RZ ;  /* 0x0000ca0000037a10 */ /* 0x000fce0007ffe0ff */
[C---:B------:R-:W-:Y:S08]  /*6d70*/  HMMA.16816.F32 R116, R64.reuse, R118, R36 ;  /* 0x000000764074723c */ /* 0x040ff00000001824 */
[C---:B------:R-:W-:Y:S08]  /*6d80*/  HMMA.16816.F32 R56, R64.reuse, R58, R24 ;  /* 0x0000003a4038723c */ /* 0x040ff00000001818 */
[----:B------:R-:W-:Y:S01]  /*6d90*/  HMMA.16816.F32 R64, R64, R10, R44 ;  /* 0x0000000a4040723c */ /* 0x000fe2000000182c */
[----:B------:R-:W-:Y:S07]  /*6da0*/  @!P1 BRA `(.L_x_557) ;  /* 0x0000010000009947 */ /* 0x000fee0003800000 */
[C---:B-1----:R-:W-:Y:S01]  /*6db0*/  ISETP.GT.AND P0, PT, R0.reuse, RZ, PT ;  /* 0x000000ff0000720c */ /* 0x042fe20003f04270 */
        /* <DEDUP_REMOVED lines=9> */
.L_x_559:
[----:B------:R-:W-:-:S13]  /*6e50*/  ISETP.NE.AND P0, PT, R243, 0x1, PT ;  /* 0x00000001f300780c */ /* 0x000fda0003f05270 */
[----:B------:R-:W-:-:S05]  /*6e60*/  @P0 IMAD.HI.U32 R0, R2, c[0x0][0x330], RZ ;  /* 0x0000cc0002000a27 */ /* 0x000fca00078e00ff */
[----:B------:R-:W-:Y:S02]  /*6e70*/  @P0 SHF.R.U32.HI R2, RZ, c[0x0][0x334], R0 ;  /* 0x0000cd00ff020a19 */ /* 0x000fe40000011600 */
.L_x_560:
[----:B------:R-:W-:Y:S05]  /*6e80*/  BSYNC B0 ;  /* 0x0000000000007941 */ /* 0x000fea0003800000 */
.L_x_558:
[----:B------:R-:W-:-:S05]  /*6e90*/  IMAD R2, R2, R243, c[0x0][0x32c] ;  /* 0x0000cb0002027624 */ /* 0x000fca00078e02f3 */
[----:B------:R-:W-:-:S05]  /*6ea0*/  IMNMX R3, R3, R2, PT ;  /* 0x0000000203037217 */ /* 0x000fca0003800200 */
.L_x_557:
[----:B-1----:R-:W-:-:S05]  /*6eb0*/  IMAD.HI R3, R3, 0x2aaaaaab, RZ ;  /* 0x2aaaaaab03037827 */ /* 0x002fca00078e02ff */
[----:B------:R-:W-:-:S04]  /*6ec0*/  SHF.R.U32.HI R0, RZ, 0x1f, R3 ;  /* 0x0000001fff007819 */ /* 0x000fc80000011603 */
[----:B------:R-:W-:-:S04]  /*6ed0*/  LEA.HI.SX32 R3, R3, R0, 0x1c ;  /* 0x0000000003037211 */ /* 0x000fc800078fe2ff */
[----:B------:R-:W-:-:S04]  /*6ee0*/  IMNMX R248, R219, R3, !PT ;  /* 0x00000003dbf87217 */ /* 0x000fc80007800200 */
[----:B------:R-:W-:-:S13]  /*6ef0*/  ISETP.GE.AND P0, PT, R216, R248, PT ;  /* 0x000000f8d800720c */ /* 0x000fda0003f06270 */
[----:B------:R-:W-:Y:S05]  /*6f00*/  @!P0 BRA `(.L_x_561) ;  /* 0x000044d000008947 */ /* 0x000fea0003800000 */
[----:B------:R-:W-:Y:S02]  /*6f10*/  MOV R70, R4 ;  /* 0x0000000400467202 */ /* 0x000fe40000000f00 */
[----:B------:R-:W-:Y:S02]  /*6f20*/  MOV R69, R68 ;  /* 0x0000004400457202 */ /* 0x000fe40000000f00 */
[----:B------:R-:W-:Y:S02]  /*6f30*/  MOV R217, R216 ;  /* 0x000000d800d97202 */ /* 0x000fe40000000f00 */
.L_x_570:
[----:B------:R-:W2:Y:S01]  /*6f40*/  LDL.64 R228, [R1] ;  /* 0x0000000001e47983 */ /* 0x000ea20000100a00 */
[----:B------:R-:W-:Y:S04]  /*6f50*/  DEPBAR.LE SB0, 0x0 ;  /* 0x000080000000791a */ /* 0x000fe80000000000 */
[----:B------:R-:W-:Y:S01]  /*6f60*/  WARPSYNC 0xffffffff ;  /* 0xffffffff00007948 */ /* 0x000fe20003800000 */
[----:B------:R-:W-:Y:S01]  /*6f70*/  BAR.SYNC.DEFER_BLOCKING 0x0 ;  /* 0x0000000000007b1d */ /* 0x000fe20000010000 */
[----:B------:R-:W-:Y:S11]  /*6f80*/  ISETP.GT.AND P6, PT, R219, R217, PT ;  /* 0x000000d9db00720c */ /* 0x000ff60003fc4270 */
[----:B------:R-:W-:Y:S02]  /*6f90*/  @!UPT UIADD3 URZ, URZ, URZ, URZ ;  /* 0x0000003f3f3ff290 */ /* 0x000fe4000fffe03f */
[----:B-1----:R-:W-:Y:S01]  /*6fa0*/  @!P6 SHF.R.S32.HI R0, RZ, 0x1f, R217 ;  /* 0x0000001fff00e819 */ /* 0x002fe200000114d9 */
[----:B------:R-:W-:Y:S01]  /*6fb0*/  @!P6 IMAD.MOV.U32 R3, RZ, RZ, 0x5 ;  /* 0x00000005ff03e424 */ /* 0x000fe200078e00ff */
[----:B------:R-:W-:Y:S01]  /*6fc0*/  @!P6 MOV R2, c[0x0][0x208] ;  /* 0x000082000002ea02 */ /* 0x000fe20000000f00 */
[C---:B------:R-:W-:Y:S01]  /*6fd0*/  @!P6 IMAD.WIDE.U32 R30, R217.reuse, c[0x0][0x208], RZ ;  /* 0x00008200d91eea25 */ /* 0x040fe200078e00ff */
[----:B------:R-:W-:Y:S02]  /*6fe0*/  @!P6 MOV R36, R220 ;  /* 0x000000dc0024e202 */ /* 0x000fe40000000f00 */
[----:B------:R-:W-:Y:S01]  /*6ff0*/  @!P6 SHF.L.U64.HI R29, R2, R3, c[0x0][0x20c] ;  /* 0x00008300021de619 */ /* 0x000fe20000010203 */
[----:B------:R-:W-:Y:S01]  /*7000*/  @!P6 IMAD R0, R0, c[0x0][0x208], RZ ;  /* 0x000082000000ea24 */ /* 0x000fe200078e02ff */
[----:B------:R-:W-:Y:S01]  /*7010*/  @!P6 SHF.L.U32 R28, R2, 0x5, RZ ;  /* 0x00000005021ce819 */ /* 0x000fe200000006ff */
[----:B------:R-:W-:Y:S01]  /*7020*/  @!P6 IMAD.MOV.U32 R37, RZ, RZ, R225 ;  /* 0x000000ffff25e224 */ /* 0x000fe200078e00e1 */
[----:B------:R-:W1:Y:S01]  /*7030*/  LDSM.16.M88.4 R8, [R193] ;  /* 0x00000000c108783b */ /* 0x000e620000000200 */
[----:B------:R-:W-:Y:S01]  /*7040*/  @!P6 IMAD R0, R217, c[0x0][0x20c], R0 ;  /* 0x00008300d900ea24 */ /* 0x000fe200078e0200 */
[----:B------:R-:W-:Y:S01]  /*7050*/  @!P6 IADD3 R44, P0, R220, 0x40, RZ ;  /* 0x00000040dc2ce810 */ /* 0x000fe20007f1e0ff */
[----:B------:R-:W-:Y:S01]  /*7060*/  @!P6 IMAD.WIDE.U32 R2, R30, 0x60, R28 ;  /* 0x000000601e02e825 */ /* 0x000fe200078e001c */
[----:B------:R-:W-:Y:S02]  /*7070*/  ULDC UR4, c[0x0][0x324] ;  /* 0x0000c90000047ab9 */ /* 0x000fe40000000800 */
[----:B------:R-:W-:Y:S01]  /*7080*/  @!P6 IADD3.X R38, RZ, R225, RZ, P0, !PT ;  /* 0x000000e1ff26e210 */ /* 0x000fe200007fe4ff */
[----:B------:R-:W-:Y:S01]  /*7090*/  @!P6 IMAD.IADD R0, R31, 0x1, R0 ;  /* 0x000000011f00e824 */ /* 0x000fe200078e0200 */
[----:B------:R-:W3:Y:S01]  /*70a0*/  LDSM.16.M88.4 R16, [R193+0x800] ;  /* 0x00080000c110783b */ /* 0x000ee20000000200 */
[-C--:B------:R-:W-:Y:S01]  /*70b0*/  @!P6 IADD3 R31, P5, R220, R2.reuse, RZ ;  /* 0x00000002dc1fe210 */ /* 0x080fe20007fbe0ff */
[----:B------:R-:W-:Y:S01]  /*70c0*/  @!P6 IMAD.WIDE.U32 R36, R30, 0x60, R36 ;  /* 0x000000601e24e825 */ /* 0x000fe200078e0024 */
[----:B------:R-:W-:Y:S02]  /*70d0*/  ULOP3.LUT UR4, URZ, UR4, URZ, 0x33, !UPT ;  /* 0x000000043f047292 */ /* 0x000fe4000f8e333f */
[----:B------:R-:W-:Y:S01]  /*70e0*/  @!P6 LEA R162, P4, R31, c[0x0][0x1f8], 0x1 ;  /* 0x00007e001fa2ea11 */ /* 0x000fe200078808ff */
[----:B------:R-:W-:Y:S02]  /*70f0*/  @!P6 IMAD R45, R0, 0x60, RZ ;  /* 0x00000060002de824 */ /* 0x000fe400078e02ff */
[----:B------:R-:W4:Y:S01]  /*7100*/  LDSM.16.M88.4 R24, [R193+0x1000] ;  /* 0x00100000c118783b */ /* 0x000f220000000200 */
[----:B------:R-:W-:Y:S02]  /*7110*/  @!P6 IMAD.SHL.U32 R46, R36, 0x2, RZ ;  /* 0x00000002242ee824 */ /* 0x000fe400078e00ff */
[----:B------:R-:W-:Y:S02]  /*7120*/  @!P6 IADD3 R0, R45, R3, RZ ;  /* 0x000000032d00e210 */ /* 0x000fe40007ffe0ff */
[----:B------:R-:W-:Y:S03]  /*7130*/  @!P6 IADD3 R45, R37, R45, RZ ;  /* 0x0000002d252de210 */ /* 0x000fe60007ffe0ff */
[----:B------:R-:W5:Y:S01]  /*7140*/  LDL R224, [R1+0x20] ;  /* 0x0000200001e07983 */ /* 0x000f620000100800 */
[----:B------:R-:W-:Y:S01]  /*7150*/  @!P6 IMAD.X R3, R0, 0x1, R225, P5 ;  /* 0x000000010003e824 */ /* 0x000fe200028e06e1 */
[-C--:B------:R-:W-:Y:S02]  /*7160*/  @!P6 IADD3 R39, P5, R44, R2.reuse, RZ ;  /* 0x000000022c27e210 */ /* 0x080fe40007fbe0ff */
[----:B------:R-:W4:Y:S02]  /*7170*/  LDSM.16.M88.4 R32, [R193+0x1800] ;  /* 0x00180000c120783b */ /* 0x000f240000000200 */
[----:B------:R-:W-:Y:S02]  /*7180*/  @!P6 LEA.HI.X R163, R31, c[0x0][0x1fc], R3, 0x1, P4 ;  /* 0x00007f001fa3ea11 */ /* 0x000fe400020f0c03 */
[----:B------:R-:W-:Y:S04]  /*7190*/  @!P6 IADD3 R3, P4, R28, R2, RZ ;  /* 0x000000021c03e210 */ /* 0x000fe80007f9e0ff */
[----:B------:R-:W5:Y:S01]  /*71a0*/  LDL R216, [R1+0x24] ;  /* 0x0000240001d87983 */ /* 0x000f620000100800 */
[----:B------:R-:W-:Y:S01]  /*71b0*/  @!P6 IADD3 R37, P0, R3, R44, RZ ;  /* 0x0000002c0325e210 */ /* 0x000fe20007f1e0ff */
[C---:B------:R-:W-:Y:S01]  /*71c0*/  @!P6 IMAD.X R44, R0.reuse, 0x1, R38, P5 ;  /* 0x00000001002ce824 */ /* 0x040fe200028e0626 */
[----:B------:R-:W-:Y:S01]  /*71d0*/  @!P6 IADD3.X R2, R0, R29, RZ, P4, !PT ;  /* 0x0000001d0002e210 */ /* 0x000fe200027fe4ff */
[C---:B-1----:R-:W-:Y:S01]  /*71e0*/  HMMA.16816.F32 R4, R124.reuse, R8, RZ ;  /* 0x000000087c04723c */ /* 0x042fe200000018ff */
[----:B------:R-:W1:Y:S02]  /*71f0*/  LDSM.16.M88.4 R40, [R193+0x2000] ;  /* 0x00200000c128783b */ /* 0x000e640000000200 */
[----:B------:R-:W-:Y:S02]  /*7200*/  @!P6 LEA R160, P4, R39, c[0x0][0x1f8], 0x1 ;  /* 0x00007e0027a0ea11 */ /* 0x000fe400078808ff */
[----:B------:R-:W-:Y:S02]  /*7210*/  @!P6 IADD3 R3, P5, R3, R220, RZ ;  /* 0x000000dc0303e210 */ /* 0x000fe40007fbe0ff */
[----:B------:R-:W-:Y:S01]  /*7220*/  @!P6 LEA.HI.X R161, R39, c[0x0][0x1fc], R44, 0x1, P4 ;  /* 0x00007f0027a1ea11 */ /* 0x000fe200020f0c2c */
[C---:B------:R-:W-:Y:S01]  /*7230*/  HMMA.16816.F32 R8, R124.reuse, R10, RZ ;  /* 0x0000000a7c08723c */ /* 0x040fe200000018ff */
[----:B------:R-:W1:Y:S03]  /*7240*/  LDSM.16.M88.4 R48, [R193+0x2800] ;  /* 0x00280000c130783b */ /* 0x000e660000000200 */
[----:B------:R-:W-:Y:S02]  /*7250*/  @!P6 LEA R158, P4, R3, c[0x0][0x1f8], 0x1 ;  /* 0x00007e00039eea11 */ /* 0x000fe400078808ff */
[C---:B------:R-:W-:Y:S02]  /*7260*/  @!P6 IADD3.X R38, R2.reuse, R38, RZ, P0, !PT ;  /* 0x000000260226e210 */ /* 0x040fe400007fe4ff */
[C---:B---3--:R-:W-:Y:S01]  /*7270*/  HMMA.16816.F32 R12, R124.reuse, R16, RZ ;  /* 0x000000107c0c723c */ /* 0x048fe200000018ff */
[----:B------:R-:W3:Y:S03]  /*7280*/  LDSM.16.M88.4 R120, [R199] ;  /* 0x00000000c778783b */ /* 0x000ee60000000200 */
[C---:B------:R-:W-:Y:S02]  /*7290*/  @!P6 LEA R156, P0, R37.reuse, c[0x0][0x1f8], 0x1 ;  /* 0x00007e00259cea11 */ /* 0x040fe400078008ff */
[----:B------:R-:W-:Y:S02]  /*72a0*/  @!P6 IADD3.X R2, R2, R225, RZ, P5, !PT ;  /* 0x000000e10202e210 */ /* 0x000fe40002ffe4ff */
[C---:B------:R-:W-:Y:S01]  /*72b0*/  HMMA.16816.F32 R16, R124.reuse, R18, RZ ;  /* 0x000000127c10723c */ /* 0x040fe200000018ff */
[----:B------:R-:W2:Y:S03]  /*72c0*/  LDSM.16.M88.4 R132, [R210] ;  /* 0x00000000d284783b */ /* 0x000ea60000000200 */
[----:B------:R-:W-:Y:S02]  /*72d0*/  @!P6 LEA.HI.X R157, R37, c[0x0][0x1fc], R38, 0x1, P0 ;  /* 0x00007f00259dea11 */ /* 0x000fe400000f0c26 */
[----:B------:R-:W-:Y:S02]  /*72e0*/  @!P6 LEA.HI.X R159, R3, c[0x0][0x1fc], R2, 0x1, P4 ;  /* 0x00007f00039fea11 */ /* 0x000fe400020f0c02 */
[C---:B----4-:R-:W-:Y:S01]  /*72f0*/  HMMA.16816.F32 R20, R124.reuse, R24, RZ ;  /* 0x000000187c14723c */ /* 0x050fe200000018ff */
[----:B------:R-:W4:Y:S03]  /*7300*/  LDSM.16.M88.4 R136, [R209] ;  /* 0x00000000d188783b */ /* 0x000f260000000200 */
[----:B------:R-:W-:Y:S02]  /*7310*/  @!P6 IADD3 R44, P4, R46, c[0x0][0x1f8], RZ ;  /* 0x00007e002e2cea10 */ /* 0x000fe40007f9e0ff */
[----:B------:R-:W-:Y:S02]  /*7320*/  @!P6 SHF.L.U64.HI R0, R36, 0x1, R45 ;  /* 0x000000012400e819 */ /* 0x000fe4000001022d */
[C---:B------:R-:W-:Y:S01]  /*7330*/  HMMA.16816.F32 R24, R124.reuse, R26, RZ ;  /* 0x0000001a7c18723c */ /* 0x040fe200000018ff */
[----:B------:R-:W2:Y:S03]  /*7340*/  LDSM.16.M88.4 R140, [R208] ;  /* 0x00000000d08c783b */ /* 0x000ea60000000200 */
[----:B------:R-:W-:Y:S02]  /*7350*/  @!P6 IADD3.X R45, R0, c[0x0][0x1fc], RZ, P4, !PT ;  /* 0x00007f00002dea10 */ /* 0x000fe400027fe4ff */
[----:B------:R-:W-:Y:S02]  /*7360*/  @!P6 IADD3 R2, P5, R46, 0x80, RZ ;  /* 0x000000802e02e810 */ /* 0x000fe40007fbe0ff */
[C---:B------:R-:W-:Y:S01]  /*7370*/  HMMA.16816.F32 R28, R124.reuse, R32, RZ ;  /* 0x000000207c1c723c */ /* 0x040fe200000018ff */
[----:B------:R-:W2:Y:S03]  /*7380*/  LDSM.16.M88.4 R144, [R207] ;  /* 0x00000000cf90783b */ /* 0x000ea60000000200 */
[----:B------:R-:W-:Y:S04]  /*7390*/  @!P6 IADD3 R2, P4, R2, c[0x0][0x1f8], RZ ;  /* 0x00007e000202ea10 */ /* 0x000fe80007f9e0ff */
[C---:B------:R-:W-:Y:S01]  /*73a0*/  HMMA.16816.F32 R32, R124.reuse, R34, RZ ;  /* 0x000000227c20723c */ /* 0x040fe200000018ff */
[----:B------:R-:W2:Y:S03]  /*73b0*/  LDSM.16.M88.4 R148, [R206] ;  /* 0x00000000ce94783b */ /* 0x000ea60000000200 */
[----:B------:R-:W-:Y:S04]  /*73c0*/  @!P6 IADD3.X R3, RZ, c[0x0][0x1fc], R0, P4, P5 ;  /* 0x00007f00ff03ea10 */ /* 0x000fe800027ea400 */
[C---:B-1----:R-:W-:Y:S08]  /*73d0*/  HMMA.16816.F32 R36, R124.reuse, R40, RZ ;  /* 0x000000287c24723c */ /* 0x042ff000000018ff */
[C---:B------:R-:W-:Y:S01]  /*73e0*/  HMMA.16816.F32 R40, R124.reuse, R42, RZ ;  /* 0x0000002a7c28723c */ /* 0x040fe200000018ff */
[----:B--2---:R-:W-:Y:S11]  /*73f0*/  @!P6 ISETP.GE.AND P0, PT, R228, c[0x0][0x1d4], PT ;  /* 0x00007500e400ea0c */ /* 0x004ff60003f06270 */
[----:B------:R-:W-:Y:S02]  /*7400*/  @!UPT UIADD3 URZ, URZ, URZ, URZ ;  /* 0x0000003f3f3ff290 */ /* 0x000fe4000fffe03f */
[----:B------:R-:W-:Y:S01]  /*7410*/  @!PT LDS RZ, [RZ] ;  /* 0x00000000fffff984 */ /* 0x000fe20000000800 */
[----:B------:R-:W-:Y:S01]  /*7420*/  @!PT LDS RZ, [RZ] ;  /* 0x00000000fffff984 */ /* 0x000fe20000000800 */
[----:B------:R-:W-:Y:S01]  /*7430*/  @!PT LDS RZ, [RZ] ;  /* 0x00000000fffff984 */ /* 0x000fe20000000800 */
[----:B------:R1:W-:Y:S08]  /*7440*/  @!P6 LDGSTS.E.BYPASS.LTC128B.128 [R218+0x100], [R44.64], !P0 ;  /* 0x001000002cdaefae */ /* 0x0003f0000c101d48 */
[----:B------:R2:W-:Y:S08]  /*7450*/  @!P6 LDGSTS.E.BYPASS.LTC128B.128 [R218+0x3100], [R2.64], !P3 ;  /* 0x0310000002daefae */ /* 0x0005f0000d901d48 */
[----:B------:R2:W-:Y:S08]  /*7460*/  @!P6 LDGSTS.E.BYPASS.LTC128B.128 [R218+0x1100], [R162.64], !P0 ;  /* 0x01100000a2daefae */ /* 0x0005f0000c101d48 */
[----:B------:R2:W-:Y:S01]  /*7470*/  @!P6 LDGSTS.E.BYPASS.LTC128B.128 [R218+0x4100], [R160.64], !P3 ;  /* 0x04100000a0daefae */ /* 0x0005e2000d901d48 */
[C---:B-1----:R-:W-:Y:S07]  /*7480*/  HMMA.16816.F32 R44, R124.reuse, R48, RZ ;  /* 0x000000307c2c723c */ /* 0x042fee00000018ff */
[----:B------:R1:W-:Y:S01]  /*7490*/  @!P6 LDGSTS.E.BYPASS.LTC128B.128 [R218+0x2100], [R158.64], !P0 ;  /* 0x021000009edaefae */ /* 0x0003e2000c101d48 */
[----:B------:R-:W-:Y:S07]  /*74a0*/  HMMA.16816.F32 R48, R124, R50, RZ ;  /* 0x000000327c30723c */ /* 0x000fee00000018ff */
[----:B------:R1:W-:Y:S01]  /*74b0*/  @!P6 LDGSTS.E.BYPASS.LTC128B.128 [R218+0x5100], [R156.64], !P3 ;  /* 0x051000009cdaefae */ /* 0x0003e2000d901d48 */
[----:B------:R-:W-:Y:S01]  /*74c0*/  ISETP.GT.AND P6, PT, R217, R219, PT ;  /* 0x000000dbd900720c */ /* 0x000fe20003fc4270 */
[C---:B---3--:R-:W-:Y:S06]  /*74d0*/  HMMA.16816.F32 R4, R128.reuse, R120, R4 ;  /* 0x000000788004723c */ /* 0x048fec0000001804 */
[----:B------:R-:W-:Y:S02]  /*74e0*/  LDSM.16.M88.4 R180, [R197+0x5800] ;  /* 0x00580000c5b4783b */ /* 0x000fe40000000200 */
[C---:B------:R-:W-:Y:S06]  /*74f0*/  HMMA.16816.F32 R8, R128.reuse, R122, R8 ;  /* 0x0000007a8008723c */ /* 0x040fec0000001808 */
[----:B------:R-:W0:Y:S02]  /*7500*/  LDGDEPBAR ;  /* 0x00000000000079af */ /* 0x000e240000000000 */
[C---:B------:R-:W-:Y:S06]  /*7510*/  HMMA.16816.F32 R12, R128.reuse, R132, R12 ;  /* 0x00000084800c723c */ /* 0x040fec000000180c */
[----:B------:R-:W-:Y:S02]  /*7520*/  LDSM.16.M88.4 R120, [R197+0x800] ;  /* 0x00080000c578783b */ /* 0x000fe40000000200 */
[C---:B------:R-:W-:Y:S06]  /*7530*/  HMMA.16816.F32 R16, R128.reuse, R134, R16 ;  /* 0x000000868010723c */ /* 0x040fec0000001810 */
[----:B-1----:R-:W1:Y:S02]  /*7540*/  LDSM.16.M88.4 R156, [R197] ;  /* 0x00000000c59c783b */ /* 0x002e640000000200 */
[C---:B----4-:R-:W-:Y:S06]  /*7550*/  HMMA.16816.F32 R20, R128.reuse, R136, R20 ;  /* 0x000000888014723c */ /* 0x050fec0000001814 */
[----:B--2---:R-:W2:Y:S02]  /*7560*/  LDSM.16.M88.4 R160, [R197+0x1000] ;  /* 0x00100000c5a0783b */ /* 0x004ea40000000200 */
[C---:B------:R-:W-:Y:S06]  /*7570*/  HMMA.16816.F32 R24, R128.reuse, R138, R24 ;  /* 0x0000008a8018723c */ /* 0x040fec0000001818 */
[----:B------:R-:W3:Y:S02]  /*7580*/  LDSM.16.M88.4 R132, [R197+0x1800] ;  /* 0x00180000c584783b */ /* 0x000ee40000000200 */
[C---:B------:R-:W-:Y:S06]  /*7590*/  HMMA.16816.F32 R28, R128.reuse, R140, R28 ;  /* 0x0000008c801c723c */ /* 0x040fec000000181c */
[----:B------:R-:W4:Y:S02]  /*75a0*/  LDSM.16.M88.4 R136, [R197+0x2000] ;  /* 0x00200000c588783b */ /* 0x000f240000000200 */
[C---:B------:R-:W-:Y:S06]  /*75b0*/  HMMA.16816.F32 R32, R128.reuse, R142, R32 ;  /* 0x0000008e8020723c */ /* 0x040fec0000001820 */
[----:B------:R-:W-:Y:S02]  /*75c0*/  LDSM.16.M88.4 R140, [R194] ;  /* 0x00000000c28c783b */ /* 0x000fe40000000200 */
[C---:B------:R-:W-:Y:S06]  /*75d0*/  HMMA.16816.F32 R36, R128.reuse, R144, R36 ;  /* 0x000000908024723c */ /* 0x040fec0000001824 */
[----:B------:R-:W-:Y:S02]  /*75e0*/  LDSM.16.M88.4 R188, [R194+0x3000] ;  /* 0x00300000c2bc783b */ /* 0x000fe40000000200 */
[C---:B------:R-:W-:Y:S06]  /*75f0*/  HMMA.16816.F32 R40, R128.reuse, R146, R40 ;  /* 0x000000928028723c */ /* 0x040fec0000001828 */
[----:B------:R-:W-:Y:S02]  /*7600*/  LDSM.16.M88.4 R144, [R194+0x800] ;  /* 0x00080000c290783b */ /* 0x000fe40000000200 */
[C---:B------:R-:W-:Y:S08]  /*7610*/  HMMA.16816.F32 R44, R128.reuse, R148, R44 ;  /* 0x00000094802c723c */ /* 0x040ff0000000182c */
[----:B------:R-:W-:Y:S01]  /*7620*/  HMMA.16816.F32 R48, R128, R150, R48 ;  /* 0x000000968030723c */ /* 0x000fe20000001830 */
[----:B------:R-:W-:Y:S07]  /*7630*/  LDSM.16.M88.4 R148, [R194+0x1000] ;  /* 0x00100000c294783b */ /* 0x000fee0000000200 */
[C---:B-1----:R-:W-:Y:S08]  /*7640*/  HMMA.16816.F32 R4, R152.reuse, R156, R4 ;  /* 0x0000009c9804723c */ /* 0x042ff00000001804 */
[C---:B------:R-:W-:Y:S01]  /*7650*/  HMMA.16816.F32 R8, R152.reuse, R158, R8 ;  /* 0x0000009e9808723c */ /* 0x040fe20000001808 */
[----:B------:R-:W-:Y:S07]  /*7660*/  LDSM.16.M88.4 R156, [R194+0x1800] ;  /* 0x00180000c29c783b */ /* 0x000fee0000000200 */
[C---:B------:R-:W-:Y:S08]  /*7670*/  HMMA.16816.F32 R12, R152.reuse, R120, R12 ;  /* 0x00000078980c723c */ /* 0x040ff0000000180c */
[C---:B------:R-:W-:Y:S01]  /*7680*/  HMMA.16816.F32 R16, R152.reuse, R122, R16 ;  /* 0x0000007a9810723c */ /* 0x040fe20000001810 */
[----:B------:R-:W1:Y:S07]  /*7690*/  LDSM.16.M88.4 R120, [R197+0x2800] ;  /* 0x00280000c578783b */ /* 0x000e6e0000000200 */
[C---:B--2---:R-:W-:Y:S08]  /*76a0*/  HMMA.16816.F32 R20, R152.reuse, R160, R20 ;  /* 0x000000a09814723c */ /* 0x044ff00000001814 */
[C---:B------:R-:W-:Y:S01]  /*76b0*/  HMMA.16816.F32 R24, R152.reuse, R162, R24 ;  /* 0x000000a29818723c */ /* 0x040fe20000001818 */
[----:B------:R-:W-:Y:S07]  /*76c0*/  LDSM.16.M88.4 R160, [R203] ;  /* 0x00000000cba0783b */ /* 0x000fee0000000200 */
[C---:B---3--:R-:W-:Y:S08]  /*76d0*/  HMMA.16816.F32 R28, R152.reuse, R132, R28 ;  /* 0x00000084981c723c */ /* 0x048ff0000000181c */
[C---:B------:R-:W-:Y:S01]  /*76e0*/  HMMA.16816.F32 R32, R152.reuse, R134, R32 ;  /* 0x000000869820723c */ /* 0x040fe20000001820 */
[----:B------:R-:W2:Y:S07]  /*76f0*/  LDSM.16.M88.4 R132, [R194+0x2000] ;  /* 0x00200000c284783b */ /* 0x000eae0000000200 */
[C---:B----4-:R-:W-:Y:S08]  /*7700*/  HMMA.16816.F32 R36, R152.reuse, R136, R36 ;  /* 0x000000889824723c */ /* 0x050ff00000001824 */
[C---:B------:R-:W-:Y:S01]  /*7710*/  HMMA.16816.F32 R40, R152.reuse, R138, R40 ;  /* 0x0000008a9828723c */ /* 0x040fe20000001828 */
[----:B------:R-:W3:Y:S07]  /*7720*/  LDSM.16.M88.4 R136, [R194+0x2800] ;  /* 0x00280000c288783b */ /* 0x000eee0000000200 */
[C---:B-1----:R-:W-:Y:S08]  /*7730*/  HMMA.16816.F32 R44, R152.reuse, R120, R44 ;  /* 0x00000078982c723c */ /* 0x042ff0000000182c */
[----:B------:R-:W-:Y:S01]  /*7740*/  HMMA.16816.F32 R48, R152, R122, R48 ;  /* 0x0000007a9830723c */ /* 0x000fe20000001830 */
[----:B------:R-:W1:Y:S07]  /*7750*/  LDSM.16.M88.4 R120, [R193+0x3000] ;  /* 0x00300000c178783b */ /* 0x000e6e0000000200 */
[C---:B------:R-:W-:Y:S08]  /*7760*/  HMMA.16816.F32 R4, R164.reuse, R140, R4 ;  /* 0x0000008ca404723c */ /* 0x040ff00000001804 */
[C---:B------:R-:W-:Y:S01]  /*7770*/  HMMA.16816.F32 R8, R164.reuse, R142, R8 ;  /* 0x0000008ea408723c */ /* 0x040fe20000001808 */
[----:B------:R-:W4:Y:S07]  /*7780*/  LDSM.16.M88.4 R140, [R193+0x3800] ;  /* 0x00380000c18c783b */ /* 0x000f2e0000000200 */
        /* <DEDUP_REMOVED lines=8> */
[----:B------:R-:W-:Y:S07]  /*7810*/  LDSM.16.M88.4 R156, [R204] ;  /* 0x00000000cc9c783b */ /* 0x000fee0000000200 */
[C---:B--2---:R-:W-:Y:S08]  /*7820*/  HMMA.16816.F32 R36, R164.reuse, R132, R36 ;  /* 0x00000084a424723c */ /* 0x044ff00000001824 */
[C---:B------:R-:W-:Y:S01]  /*7830*/  HMMA.16816.F32 R40, R164.reuse, R134, R40 ;  /* 0x00000086a428723c */ /* 0x040fe20000001828 */
[----:B------:R-:W2:Y:S07]  /*7840*/  LDSM.16.M88.4 R132, [R193+0x4800] ;  /* 0x00480000c184783b */ /* 0x000eae0000000200 */
[C---:B---3--:R-:W-:Y:S08]  /*7850*/  HMMA.16816.F32 R44, R164.reuse, R136, R44 ;  /* 0x00000088a42c723c */ /* 0x048ff0000000182c */
[----:B------:R-:W-:Y:S01]  /*7860*/  HMMA.16816.F32 R48, R164, R138, R48 ;  /* 0x0000008aa430723c */ /* 0x000fe20000001830 */
[----:B------:R-:W3:Y:S07]  /*7870*/  LDSM.16.M88.4 R136, [R193+0x5800] ;  /* 0x00580000c188783b */ /* 0x000eee0000000200 */
[C---:B-1----:R-:W-:Y:S08]  /*7880*/  HMMA.16816.F32 R4, R168.reuse, R120, R4 ;  /* 0x00000078a804723c */ /* 0x042ff00000001804 */
        /* <DEDUP_REMOVED lines=9> */
[C---:B------:R-:W-:Y:S01]  /*7920*/  HMMA.16816.F32 R32, R168.reuse, R134, R32 ;  /* 0x00000086a820723c */ /* 0x040fe20000001820 */
[----:B------:R-:W2:Y:S07]  /*7930*/  LDSM.16.M88.4 R132, [R201] ;  /* 0x00000000c984783b */ /* 0x000eae0000000200 */
[C---:B------:R-:W-:Y:S08]  /*7940*/  HMMA.16816.F32 R36, R168.reuse, R148, R36 ;  /* 0x00000094a824723c */ /* 0x040ff00000001824 */
[C---:B------:R-:W-:Y:S01]  /*7950*/  HMMA.16816.F32 R40, R168.reuse, R150, R40 ;  /* 0x00000096a828723c */ /* 0x040fe20000001828 */
[----:B------:R-:W2:Y:S07]  /*7960*/  LDSM.16.M88.4 R148, [R197+0x3000] ;  /* 0x00300000c594783b */ /* 0x000eae0000000200 */
[C---:B---3--:R-:W-:Y:S08]  /*7970*/  HMMA.16816.F32 R44, R168.reuse, R136, R44 ;  /* 0x00000088a82c723c */ /* 0x048ff0000000182c */
[----:B------:R-:W-:Y:S01]  /*7980*/  HMMA.16816.F32 R48, R168, R138, R48 ;  /* 0x0000008aa830723c */ /* 0x000fe20000001830 */
[----:B------:R-:W-:Y:S07]  /*7990*/  LDSM.16.M88.4 R136, [R197+0x4000] ;  /* 0x00400000c588783b */ /* 0x000fee0000000200 */
[C---:B-1----:R-:W-:Y:S08]  /*79a0*/  HMMA.16816.F32 R4, R172.reuse, R120, R4 ;  /* 0x00000078ac04723c */ /* 0x042ff00000001804 */
[C---:B------:R-:W-:Y:S01]  /*79b0*/  HMMA.16816.F32 R8, R172.reuse, R122, R8 ;  /* 0x0000007aac08723c */ /* 0x040fe20000001808 */
[----:B------:R-:W1:Y:S07]  /*79c0*/  LDSM.16.M88.4 R120, [R197+0x3800] ;  /* 0x00380000c578783b */ /* 0x000e6e0000000200 */
[C---:B------:R-:W-:Y:S08]  /*79d0*/  HMMA.16816.F32 R12, R172.reuse, R156, R12 ;  /* 0x0000009cac0c723c */ /* 0x040ff0000000180c */
[C---:B------:R-:W-:Y:S01]  /*79e0*/  HMMA.16816.F32 R16, R172.reuse, R158, R16 ;  /* 0x0000009eac10723c */ /* 0x040fe20000001810 */
[----:B------:R-:W3:Y:S07]  /*79f0*/  LDSM.16.M88.4 R156, [R197+0x4800] ;  /* 0x00480000c59c783b */ /* 0x000eee0000000200 */
[C---:B------:R-:W-:Y:S08]  /*7a00*/  HMMA.16816.F32 R20, R172.reuse, R160, R20 ;  /* 0x000000a0ac14723c */ /* 0x040ff00000001814 */
[C---:B------:R-:W-:Y:S01]  /*7a10*/  HMMA.16816.F32 R24, R172.reuse, R162, R24 ;  /* 0x000000a2ac18723c */ /* 0x040fe20000001818 */
[----:B------:R-:W1:Y:S07]  /*7a20*/  LDSM.16.M88.4 R160, [R197+0x5000] ;  /* 0x00500000c5a0783b */ /* 0x000e6e0000000200 */
[C---:B----4-:R-:W-:Y:S08]  /*7a30*/  HMMA.16816.F32 R28, R172.reuse, R140, R28 ;  /* 0x0000008cac1c723c */ /* 0x050ff0000000181c */
[C---:B------:R-:W-:Y:S08]  /*7a40*/  HMMA.16816.F32 R32, R172.reuse, R142, R32 ;  /* 0x0000008eac20723c */ /* 0x040ff00000001820 */
[C---:B--2---:R-:W-:Y:S08]  /*7a50*/  HMMA.16816.F32 R36, R172.reuse, R132, R36 ;  /* 0x00000084ac24723c */ /* 0x044ff00000001824 */
[C---:B------:R-:W-:Y:S08]  /*7a60*/  HMMA.16816.F32 R40, R172.reuse, R134, R40 ;  /* 0x00000086ac28723c */ /* 0x040ff00000001828 */
[C---:B------:R-:W-:Y:S08]  /*7a70*/  HMMA.16816.F32 R44, R172.reuse, R144, R44 ;  /* 0x00000090ac2c723c */ /* 0x040ff0000000182c */
[----:B------:R-:W-:Y:S08]  /*7a80*/  HMMA.16816.F32 R48, R172, R146, R48 ;  /* 0x00000092ac30723c */ /* 0x000ff00000001830 */
[C---:B------:R-:W-:Y:S08]  /*7a90*/  HMMA.16816.F32 R4, R176.reuse, R148, R4 ;  /* 0x00000094b004723c */ /* 0x040ff00000001804 */
[C---:B------:R-:W-:Y:S08]  /*7aa0*/  HMMA.16816.F32 R8, R176.reuse, R150, R8 ;  /* 0x00000096b008723c */ /* 0x040ff00000001808 */
[C---:B-1----:R-:W-:Y:S08]  /*7ab0*/  HMMA.16816.F32 R12, R176.reuse, R120, R12 ;  /* 0x00000078b00c723c */ /* 0x042ff0000000180c */
[C---:B------:R-:W-:Y:S01]  /*7ac0*/  HMMA.16816.F32 R16, R176.reuse, R122, R16 ;  /* 0x0000007ab010723c */ /* 0x040fe20000001810 */
[----:B------:R-:W1:Y:S07]  /*7ad0*/  LDSM.16.M88.4 R120, [R194+0x3800] ;  /* 0x00380000c278783b */ /* 0x000e6e0000000200 */
[C---:B------:R-:W-:Y:S08]  /*7ae0*/  HMMA.16816.F32 R20, R176.reuse, R136, R20 ;  /* 0x00000088b014723c */ /* 0x040ff00000001814 */
[C---:B------:R-:W-:Y:S08]  /*7af0*/  HMMA.16816.F32 R24, R176.reuse, R138, R24 ;  /* 0x0000008ab018723c */ /* 0x040ff00000001818 */
[C---:B---3--:R-:W-:Y:S08]  /*7b00*/  HMMA.16816.F32 R28, R176.reuse, R156, R28 ;  /* 0x0000009cb01c723c */ /* 0x048ff0000000181c */
        /* <DEDUP_REMOVED lines=10> */
[----:B------:R1:W2:Y:S04]  /*7bb0*/  MUFU.TANH R146, R0 ;  /* 0x0000000000927308 */ /* 0x0002a80000002400 */
[----:B------:R-:W-:Y:S06]  /*7bc0*/  FMUL.FTZ R2, R11, c[0x0][0x320] ;  /* 0x0000c8000b027a20 */ /* 0x000fec0000410000 */
[----:B------:R3:W4:Y:S01]  /*7bd0*/  MUFU.TANH R161, R2 ;  /* 0x0000000200a17308 */ /* 0x0007220000002400 */
[----:B-1----:R-:W-:Y:S09]  /*7be0*/  FMUL.FTZ R0, R5, c[0x0][0x320] ;  /* 0x0000c80005007a20 */ /* 0x002ff20000410000 */
[----:B------:R1:W1:Y:S01]  /*7bf0*/  MUFU.TANH R145, R0 ;  /* 0x0000000000917308 */ /* 0x0002620000002400 */
[----:B---3--:R-:W-:Y:S09]  /*7c00*/  FMUL.FTZ R2, R19, c[0x0][0x320] ;  /* 0x0000c80013027a20 */ /* 0x008ff20000410000 */
[----:B------:R-:W3:Y:S01]  /*7c10*/  MUFU.TANH R149, R2 ;  /* 0x0000000200957308 */ /* 0x000ee20000002400 */
[----:B-1----:R-:W-:Y:S09]  /*7c20*/  FMUL.FTZ R0, R6, c[0x0][0x320] ;  /* 0x0000c80006007a20 */ /* 0x002ff20000410000 */
[----:B------:R1:W1:Y:S02]  /*7c30*/  MUFU.TANH R180, R0 ;  /* 0x0000000000b47308 */ /* 0x0002640000002400 */
[----:B-1----:R-:W-:Y:S02]  /*7c40*/  FMUL.FTZ R0, R7, c[0x0][0x320] ;  /* 0x0000c80007007a20 */ /* 0x002fe40000410000 */
[----:B------:R-:W1:Y:S06]  /*7c50*/  LDSM.16.M88.4 R4, [R194+0x4000] ;  /* 0x00400000c204783b */ /* 0x000e6c0000000200 */
[----:B------:R2:W1:Y:S02]  /*7c60*/  MUFU.TANH R163, R0 ;  /* 0x0000000000a37308 */ /* 0x0004640000002400 */
[----:B--2---:R-:W-:Y:S08]  /*7c70*/  FMUL.FTZ R0, R8, c[0x0][0x320] ;  /* 0x0000c80008007a20 */ /* 0x004ff00000410000 */
[----:B------:R2:W2:Y:S01]  /*7c80*/  MUFU.TANH R143, R0 ;  /* 0x00000000008f7308 */ /* 0x0004a20000002400 */
[C---:B-1----:R-:W-:Y:S08]  /*7c90*/  HMMA.16816.F32 R20, R184.reuse, R4, R20 ;  /* 0x00000004b814723c */ /* 0x042ff00000001814 */
[C---:B------:R-:W-:Y:S01]  /*7ca0*/  HMMA.16816.F32 R24, R184.reuse, R6, R24 ;  /* 0x00000006b818723c */ /* 0x040fe20000001818 */
[----:B------:R-:W-:Y:S03]  /*7cb0*/  LDSM.16.M88.4 R4, [R194+0x5000] ;  /* 0x00500000c204783b */ /* 0x000fe60000000200 */
[----:B--2---:R-:W-:Y:S04]  /*7cc0*/  FMUL.FTZ R0, R9, c[0x0][0x320] ;  /* 0x0000c80009007a20 */ /* 0x004fe80000410000 */
[----:B------:R1:W2:Y:S11]  /*7cd0*/  MUFU.TANH R142, R0 ;  /* 0x00000000008e7308 */ /* 0x0002b60000002400 */
[----:B------:R-:W-:Y:S05]  /*7ce0*/  @!UPT UIADD3 URZ, URZ, URZ, URZ ;  /* 0x0000003f3f3ff290 */ /* 0x000fea000fffe03f */
[----:B------:R-:W-:Y:S04]  /*7cf0*/  FMUL.FTZ R2, R27, c[0x0][0x320] ;  /* 0x0000c8001b027a20 */ /* 0x000fe80000410000 */
[----:B------:R-:W2:Y:S01]  /*7d00*/  MUFU.TANH R144, R2 ;  /* 0x0000000200907308 */ /* 0x000ea20000002400 */
[----:B-1----:R-:W-:Y:S02]  /*7d10*/  FMUL.FTZ R0, R10, c[0x0][0x320] ;  /* 0x0000c8000a007a20 */ /* 0x002fe40000410000 */
[----:B------:R-:W1:Y:S07]  /*7d20*/  LDSM.16.M88.4 R8, [R194+0x4800] ;  /* 0x00480000c208783b */ /* 0x000e6e0000000200 */
[----:B------:R2:W1:Y:S02]  /*7d30*/  MUFU.TANH R162, R0 ;  /* 0x0000000000a27308 */ /* 0x0004640000002400 */
[----:B--2---:R-:W-:Y:S02]  /*7d40*/  FMUL.FTZ R0, R12, c[0x0][0x320] ;  /* 0x0000c8000c007a20 */ /* 0x004fe40000410000 */
[----:B------:R-:W-:Y:S06]  /*7d50*/  @P6 IMAD.MOV.U32 R12, RZ, RZ, R222 ;  /* 0x000000ffff0c6224 */ /* 0x000fec00078e00de */
[----:B------:R2:W2:Y:S01]  /*7d60*/  MUFU.TANH R140, R0 ;  /* 0x00000000008c7308 */ /* 0x0004a20000002400 */
[C---:B-1----:R-:W-:Y:S08]  /*7d70*/  HMMA.16816.F32 R28, R184.reuse, R8, R28 ;  /* 0x00000008b81c723c */ /* 0x042ff0000000181c */
[C---:B------:R-:W-:Y:S01]  /*7d80*/  HMMA.16816.F32 R32, R184.reuse, R10, R32 ;  /* 0x0000000ab820723c */ /* 0x040fe20000001820 */
[----:B------:R-:W1:Y:S01]  /*7d90*/  LDSM.16.M88.4 R8, [R194+0x5800] ;  /* 0x00580000c208783b */ /* 0x000e620000000200 */
[----:B------:R-:W-:Y:S04]  /*7da0*/  DEPBAR.LE SB0, 0x0 ;  /* 0x000080000000791a */ /* 0x000fe80000000000 */
[----:B--2---:R-:W-:Y:S01]  /*7db0*/  FMUL.FTZ R0, R13, c[0x0][0x320] ;  /* 0x0000c8000d007a20 */ /* 0x004fe20000410000 */
[----:B------:R-:W-:Y:S01]  /*7dc0*/  @P6 MOV R13, R226 ;  /* 0x000000e2000d6202 */ /* 0x000fe20000000f00 */
[C---:B------:R-:W-:Y:S02]  /*7dd0*/  HMMA.16816.F32 R36, R184.reuse, R4, R36 ;  /* 0x00000004b824723c */ /* 0x040fe40000001824 */
[----:B------:R2:W1:Y:S01]  /*7de0*/  MUFU.TANH R138, R0 ;  /* 0x00000000008a7308 */ /* 0x0004620000002400 */
[----:B------:R-:W-:Y:S04]  /*7df0*/  BAR.SYNC.DEFER_BLOCKING 0x0 ;  /* 0x0000000000007b1d */ /* 0x000fe80000010000 */
[----:B------:R-:W-:Y:S01]  /*7e00*/  @P6 IMAD.MOV.U32 R5, RZ, RZ, c[0x0][0x1e0] ;  /* 0x00007800ff056624 */ /* 0x000fe200078e00ff */
[C---:B------:R-:W-:Y:S08]  /*7e10*/  HMMA.16816.F32 R40, R184.reuse, R6, R40 ;  /* 0x00000006b828723c */ /* 0x040ff00000001828 */
[----:B------:R-:W-:Y:S04]  /*7e20*/  FMUL.FTZ R2, R35, c[0x0][0x320] ;  /* 0x0000c80023027a20 */ /* 0x000fe80000410000 */
[----:B------:R3:W3:Y:S01]  /*7e30*/  MUFU.TANH R122, R2 ;  /* 0x00000002007a7308 */ /* 0x0006e20000002400 */
[----:B--2---:R-:W-:Y:S09]  /*7e40*/  FMUL.FTZ R0, R14, c[0x0][0x320] ;  /* 0x0000c8000e007a20 */ /* 0x004ff20000410000 */
[----:B------:R2:W2:Y:S02]  /*7e50*/  MUFU.TANH R158, R0 ;  /* 0x00000000009e7308 */ /* 0x0004a40000002400 */
[----:B------:R-:W-:Y:S01]  /*7e60*/  FMUL.FTZ R3, R42, c[0x0][0x320] ;  /* 0x0000c8002a037a20 */ /* 0x000fe20000410000 */
[C---:B-1----:R-:W-:Y:S07]  /*7e70*/  HMMA.16816.F32 R44, R184.reuse, R8, R44 ;  /* 0x00000008b82c723c */ /* 0x042fee000000182c */
[----:B------:R1:W1:Y:S01]  /*7e80*/  MUFU.TANH R71, R3 ;  /* 0x0000000300477308 */ /* 0x0002620000002400 */
[----:B------:R-:W-:Y:S01]  /*7e90*/  FMUL.FTZ R8, R43, c[0x0][0x320] ;  /* 0x0000c8002b087a20 */ /* 0x000fe20000410000 */
[----:B------:R-:W-:Y:S03]  /*7ea0*/  HMMA.16816.F32 R48, R184, R10, R48 ;  /* 0x0000000ab830723c */ /* 0x000fe60000001830 */
[----:B---3--:R-:W-:Y:S05]  /*7eb0*/  FMUL.FTZ R2, R41, c[0x0][0x320] ;  /* 0x0000c80029027a20 */ /* 0x008fea0000410000 */
[----:B------:R-:W3:Y:S01]  /*7ec0*/  MUFU.TANH R42, R8 ;  /* 0x00000008002a7308 */ /* 0x000ee20000002400 */
[----:B--2---:R-:W-:Y:S06]  /*7ed0*/  FMUL.FTZ R0, R15, c[0x0][0x320] ;  /* 0x0000c8000f007a20 */ /* 0x004fec0000410000 */
[----:B------:R-:W-:Y:S02]  /*7ee0*/  FMUL.FTZ R14, R45, c[0x0][0x320] ;  /* 0x0000c8002d0e7a20 */ /* 0x000fe40000410000 */
[----:B------:R-:W2:Y:S01]  /*7ef0*/  LDL R45, [R1+0x14] ;  /* 0x00001400012d7983 */ /* 0x000ea20000100800 */
[----:B------:R3:W2:Y:S01]  /*7f00*/  MUFU.TANH R157, R0 ;  /* 0x00000000009d7308 */ /* 0x0006a20000002400 */
[----:B------:R-:W-:Y:S02]  /*7f10*/  FMUL.FTZ R11, R47, c[0x0][0x320] ;  /* 0x0000c8002f0b7a20 */ /* 0x000fe40000410000 */
[----:B------:R-:W2:Y:S01]  /*7f20*/  LDL R47, [R1+0x18] ;  /* 0x00001800012f7983 */ /* 0x000ea20000100800 */
[----:B-1----:R-:W-:Y:S04]  /*7f30*/  @P6 MOV R3, 0x5 ;  /* 0x0000000500036802 */ /* 0x002fe80000000f00 */
[----:B------:R-:W-:Y:S02]  /*7f40*/  @P6 SHF.L.U64.HI R3, R5, R3, c[0x0][0x1e4] ;  /* 0x0000790005036619 */ /* 0x000fe40000010203 */
[----:B------:R-:W1:Y:S10]  /*7f50*/  MUFU.TANH R35, R14 ;  /* 0x0000000e00237308 */ /* 0x000e740000002400 */
[----:B------:R-:W1:Y:S01]  /*7f60*/  MUFU.TANH R43, R11 ;  /* 0x0000000b002b7308 */ /* 0x000e620000002400 */
[----:B---3--:R-:W-:Y:S09]  /*7f70*/  FMUL.FTZ R0, R16, c[0x0][0x320] ;  /* 0x0000c80010007a20 */ /* 0x008ff20000410000 */
[----:B------:R3:W1:Y:S02]  /*7f80*/  MUFU.TANH R136, R0 ;  /* 0x0000000000887308 */ /* 0x0006640000002400 */
[----:B---3--:R-:W-:Y:S08]  /*7f90*/  FMUL.FTZ R0, R17, c[0x0][0x320] ;  /* 0x0000c80011007a20 */ /* 0x008ff00000410000 */
        /* <DEDUP_REMOVED lines=38> */
[----:B------:R-:W3:Y:S10]  /*8200*/  MUFU.TANH R39, R2 ;  /* 0x0000000200277308 */ /* 0x000ef40000002400 */
[----:B------:R1:W1:Y:S02]  /*8210*/  MUFU.TANH R120, R0 ;  /* 0x0000000000787308 */ /* 0x0002640000002400 */
[----:B-1----:R-:W-:Y:S08]  /*8220*/  FMUL.FTZ R0, R40, c[0x0][0x320] ;  /* 0x0000c80028007a20 */ /* 0x002ff00000410000 */
[----:B------:R1:W1:Y:S02]  /*8230*/  MUFU.TANH R68, R0 ;  /* 0x0000000000447308 */ /* 0x0002640000002400 */
[----:B-1----:R-:W-:Y:S04]  /*8240*/  @P6 IADD3 R0, R217, -0x1, RZ ;  /* 0xffffffffd9006810 */ /* 0x002fe80007ffe0ff */
[----:B------:R-:W-:Y:S01]  /*8250*/  @P6 SHF.R.S32.HI R2, RZ, 0x1f, R0 ;  /* 0x0000001fff026819 */ /* 0x000fe20000011400 */
[----:B------:R-:W-:Y:S04]  /*8260*/  @P6 IMAD.WIDE.U32 R6, R0, c[0x0][0x1e0], RZ ;  /* 0x0000780000066a25 */ /* 0x000fe800078e00ff */
[----:B------:R-:W-:Y:S04]  /*8270*/  @P6 IMAD R2, R2, c[0x0][0x1e0], RZ ;  /* 0x0000780002026a24 */ /* 0x000fe800078e02ff */
[----:B------:R-:W-:Y:S01]  /*8280*/  @P6 IMAD R4, R0, c[0x0][0x1e4], R2 ;  /* 0x0000790000046a24 */ /* 0x000fe200078e0202 */
[----:B------:R-:W-:Y:S03]  /*8290*/  @P6 SHF.L.U32 R2, R5, 0x5, RZ ;  /* 0x0000000505026819 */ /* 0x000fe600000006ff */
[----:B------:R-:W-:Y:S02]  /*82a0*/  @P6 IMAD.IADD R0, R7, 0x1, R4 ;  /* 0x0000000107006824 */ /* 0x000fe400078e0204 */
[----:B------:R-:W-:Y:S02]  /*82b0*/  FMUL.FTZ R7, R44, c[0x0][0x320] ;  /* 0x0000c8002c077a20 */ /* 0x000fe40000410000 */
[----:B------:R-:W-:Y:S02]  /*82c0*/  @P6 IMAD R9, R0, 0x60, RZ ;  /* 0x0000006000096824 */ /* 0x000fe400078e02ff */
[----:B------:R1:W1:Y:S01]  /*82d0*/  MUFU.TANH R36, R7 ;  /* 0x0000000700247308 */ /* 0x0002620000002400 */
[----:B------:R-:W-:Y:S05]  /*82e0*/  @P6 IMAD.WIDE.U32 R4, R6, 0x60, R2 ;  /* 0x0000006006046825 */ /* 0x000fea00078e0002 */
[----:B------:R-:W-:Y:S02]  /*82f0*/  @P6 IADD3 R8, P4, R222, R4, RZ ;  /* 0x00000004de086210 */ /* 0x000fe40007f9e0ff */
[----:B------:R-:W-:Y:S02]  /*8300*/  @P6 IADD3 R0, R9, R5, RZ ;  /* 0x0000000509006210 */ /* 0x000fe40007ffe0ff */
[----:B------:R-:W-:Y:S02]  /*8310*/  @P6 LEA R16, P0, R8, c[0x0][0x1c8], 0x1 ;  /* 0x0000720008106a11 */ /* 0x000fe400078008ff */
[----:B------:R-:W-:Y:S04]  /*8320*/  @P6 IADD3.X R5, R0, R226, RZ, P4, !PT ;  /* 0x000000e200056210 */ /* 0x000fe800027fe4ff */
[----:B------:R-:W-:Y:S02]  /*8330*/  @P6 LEA.HI.X R17, R8, c[0x0][0x1cc], R5, 0x1, P0 ;  /* 0x0000730008116a11 */ /* 0x000fe400000f0c05 */
[-C--:B------:R-:W-:Y:S02]  /*8340*/  @P6 IADD3 R5, P0, R2, R4.reuse, RZ ;  /* 0x0000000402056210 */ /* 0x080fe40007f1e0ff */
[----:B------:R-:W-:Y:S01]  /*8350*/  @P6 IADD3 R8, P4, R222, 0x40, RZ ;  /* 0x00000040de086810 */ /* 0x000fe20007f9e0ff */
[----:B-1----:R-:W-:Y:S04]  /*8360*/  @P6 IMAD.WIDE.U32 R6, R6, 0x60, R12 ;  /* 0x0000006006066825 */ /* 0x002fe800078e000c */
[----:B------:R-:W-:Y:S01]  /*8370*/  @P6 IMAD.SHL.U32 R15, R6, 0x2, RZ ;  /* 0x00000002060f6824 */ /* 0x000fe200078e00ff */
[----:B------:R-:W-:Y:S01]  /*8380*/  @P6 IADD3 R2, R7, R9, RZ ;  /* 0x0000000907026210 */ /* 0x000fe20007ffe0ff */
[----:B------:R-:W-:Y:S01]  /*8390*/  FMUL.FTZ R9, R46, c[0x0][0x320] ;  /* 0x0000c8002e097a20 */ /* 0x000fe20000410000 */
[----:B------:R-:W-:Y:S01]  /*83a0*/  @P6 IADD3 R7, P5, R8, R4, RZ ;  /* 0x0000000408076210 */ /* 0x000fe20007fbe0ff */
[----:B------:R-:W3:Y:S01]  /*83b0*/  LDL R46, [R1+0x10] ;  /* 0x00001000012e7983 */ /* 0x000ee20000100800 */
[----:B------:R-:W-:Y:S01]  /*83c0*/  @P6 IADD3.X R4, RZ, R226, RZ, P4, !PT ;  /* 0x000000e2ff046210 */ /* 0x000fe200027fe4ff */
[----:B------:R1:W1:Y:S01]  /*83d0*/  MUFU.TANH R44, R9 ;  /* 0x00000009002c7308 */ /* 0x0002620000002400 */
[----:B------:R-:W-:Y:S02]  /*83e0*/  @P6 SHF.L.U64.HI R14, R6, 0x1, R2 ;  /* 0x00000001060e6819 */ /* 0x000fe40000010202 */
[C---:B------:R-:W-:Y:S02]  /*83f0*/  @P6 IADD3 R6, P4, R5.reuse, R8, RZ ;  /* 0x0000000805066210 */ /* 0x040fe40007f9e0ff */
[C---:B------:R-:W-:Y:S01]  /*8400*/  @P6 IADD3.X R2, R0.reuse, R3, RZ, P0, !PT ;  /* 0x0000000300026210 */ /* 0x040fe200007fe4ff */
[----:B------:R-:W-:Y:S01]  /*8410*/  @P6 IMAD.X R0, R0, 0x1, R4, P5 ;  /* 0x0000000100006824 */ /* 0x000fe200028e0604 */
[----:B------:R-:W-:Y:S01]  /*8420*/  @P6 IADD3 R3, P0, R5, R222, RZ ;  /* 0x000000de05036210 */ /* 0x000fe20007f1e0ff */
[----:B-----5:R-:W-:Y:S01]  /*8430*/  IMAD.IADD R5, R216, 0x1, R224 ;  /* 0x00000001d8057824 */ /* 0x020fe200078e02e0 */
[C---:B------:R-:W-:Y:S02]  /*8440*/  @P6 IADD3.X R4, R2.reuse, R4, RZ, P4, !PT ;  /* 0x0000000402046210 */ /* 0x040fe400027fe4ff */
[----:B------:R-:W-:Y:S02]  /*8450*/  @P6 IADD3.X R2, R2, R226, RZ, P0, !PT ;  /* 0x000000e202026210 */ /* 0x000fe400007fe4ff */
[----:B------:R-:W-:Y:S02]  /*8460*/  @P6 LEA R8, P0, R6, c[0x0][0x1c8], 0x1 ;  /* 0x0000720006086a11 */ /* 0x000fe400078008ff */
[----:B------:R-:W-:Y:S02]  /*8470*/  @P6 LEA R10, P4, R3, c[0x0][0x1c8], 0x1 ;  /* 0x00007200030a6a11 */ /* 0x000fe400078808ff */
[----:B------:R-:W-:Y:S02]  /*8480*/  @P6 LEA R12, P5, R7, c[0x0][0x1c8], 0x1 ;  /* 0x00007200070c6a11 */ /* 0x000fe400078a08ff */
[----:B------:R-:W-:Y:S02]  /*8490*/  @P6 LEA.HI.X R11, R3, c[0x0][0x1cc], R2, 0x1, P4 ;  /* 0x00007300030b6a11 */ /* 0x000fe400020f0c02 */
[----:B------:R-:W-:Y:S01]  /*84a0*/  @P6 LEA.HI.X R13, R7, c[0x0][0x1cc], R0, 0x1, P5 ;  /* 0x00007300070d6a11 */ /* 0x000fe200028f0c00 */
[----:B------:R-:W-:Y:S01]  /*84b0*/  FMUL.FTZ R0, R48, c[0x0][0x320] ;  /* 0x0000c80030007a20 */ /* 0x000fe20000410000 */
[----:B------:R-:W-:Y:S02]  /*84c0*/  @P6 IADD3 R2, P5, R15, 0x80, RZ ;  /* 0x000000800f026810 */ /* 0x000fe40007fbe0ff */
[----:B-1----:R-:W-:Y:S01]  /*84d0*/  @P6 LEA.HI.X R9, R6, c[0x0][0x1cc], R4, 0x1, P0 ;  /* 0x0000730006096a11 */ /* 0x002fe200000f0c04 */
[----:B------:R1:W1:Y:S01]  /*84e0*/  MUFU.TANH R34, R0 ;  /* 0x0000000000227308 */ /* 0x0002620000002400 */
[----:B------:R-:W-:Y:S01]  /*84f0*/  @P6 ISETP.GE.AND P0, PT, R228, c[0x0][0x1d4], PT ;  /* 0x00007500e4006a0c */ /* 0x000fe20003f06270 */
[----:B------:R-:W-:Y:S01]  /*8500*/  FMUL.FTZ R4, R49, c[0x0][0x320] ;  /* 0x0000c80031047a20 */ /* 0x000fe20000410000 */
[----:B------:R-:W-:Y:S04]  /*8510*/  @P6 IADD3 R6, P4, R15, c[0x0][0x1c8], RZ ;  /* 0x000072000f066a10 */ /* 0x000fe80007f9e0ff */
[----:B------:R-:W-:Y:S02]  /*8520*/  @P6 IADD3.X R7, R14, c[0x0][0x1cc], RZ, P4, !PT ;  /* 0x000073000e076a10 */ /* 0x000fe400027fe4ff */
[----:B------:R-:W-:Y:S01]  /*8530*/  @P6 IADD3 R2, P4, R2, c[0x0][0x1c8], RZ ;  /* 0x0000720002026a10 */ /* 0x000fe20007f9e0ff */
[----:B------:R-:W2:Y:S03]  /*8540*/  MUFU.TANH R33, R4 ;  /* 0x0000000400217308 */ /* 0x000ea60000002400 */
[----:B------:R-:W-:Y:S01]  /*8550*/  @P6 IADD3.X R3, RZ, c[0x0][0x1cc], R14, P4, P5 ;  /* 0x00007300ff036a10 */ /* 0x000fe200027ea40e */
[----:B------:R-:W-:Y:S01]  /*8560*/  @!PT LDS RZ, [RZ] ;  /* 0x00000000fffff984 */ /* 0x000fe20000000800 */
[----:B------:R-:W-:Y:S01]  /*8570*/  @!PT LDS RZ, [RZ] ;  /* 0x00000000fffff984 */ /* 0x000fe20000000800 */
[----:B------:R-:W-:Y:S01]  /*8580*/  @!PT LDS RZ, [RZ] ;  /* 0x00000000fffff984 */ /* 0x000fe20000000800 */
[----:B------:R5:W-:Y:S08]  /*8590*/  @P6 LDGSTS.E.BYPASS.LTC128B.128 [R218+0x8100], [R6.64], !P0 ;  /* 0x0810000006da6fae */ /* 0x000bf0000c101d48 */
[----:B------:R2:W-:Y:S01]  /*85a0*/  @P6 LDGSTS.E.BYPASS.LTC128B.128 [R218+0xb100], [R2.64], !P3 ;  /* 0x0b10000002da6fae */ /* 0x0005e2000d901d48 */
[----:B-1----:R-:W-:Y:S05]  /*85b0*/  @P2 IMAD.HI.U32 R0, R5, c[0x0][0x2c8], RZ ;  /* 0x0000b20005002a27 */ /* 0x002fea00078e00ff */
[----:B------:R-:W-:Y:S02]  /*85c0*/  @P2 SHF.R.U32.HI R5, RZ, c[0x0][0x2cc], R0 ;  /* 0x0000b300ff052a19 */ /* 0x000fe40000011600 */
[----:B------:R1:W-:Y:S01]  /*85d0*/  @P6 LDGSTS.E.BYPASS.LTC128B.128 [R218+0x9100], [R16.64], !P0 ;  /* 0x0910000010da6fae */ /* 0x0003e2000c101d48 */
[----:B------:R-:W-:Y:S04]  /*85e0*/  FMUL.FTZ R0, R50, c[0x0][0x320] ;  /* 0x0000c80032007a20 */ /* 0x000fe80000410000 */
[----:B------:R1:W1:Y:S03]  /*85f0*/  MUFU.TANH R38, R0 ;  /* 0x0000000000267308 */ /* 0x0002660000002400 */
[----:B------:R3:W-:Y:S08]  /*8600*/  @P6 LDGSTS.E.BYPASS.LTC128B.128 [R218+0xc100], [R12.64], !P3 ;  /* 0x0c1000000cda6fae */ /* 0x0007f0000d901d48 */
[----:B------:R3:W-:Y:S01]  /*8610*/  @P6 LDGSTS.E.BYPASS.LTC128B.128 [R218+0xa100], [R10.64], !P0 ;  /* 0x0a1000000ada6fae */ /* 0x0007e2000c101d48 */
[----:B--2---:R-:W-:Y:S04]  /*8620*/  FMUL.FTZ R2, R51, c[0x0][0x320] ;  /* 0x0000c80033027a20 */ /* 0x004fe80000410000 */
[----:B------:R2:W2:Y:S03]  /*8630*/  MUFU.TANH R37, R2 ;  /* 0x0000000200257308 */ /* 0x0004a60000002400 */
[----:B------:R3:W-:Y:S01]  /*8640*/  @P6 LDGSTS.E.BYPASS.LTC128B.128 [R218+0xd100], [R8.64], !P3 ;  /* 0x0d10000008da6fae */ /* 0x0007e2000d901d48 */
[----:B-1----:R-:W-:Y:S07]  /*8650*/  IMAD R0, R217, -0x60, RZ ;  /* 0xffffffa0d9007824 */ /* 0x002fee00078e02ff */
[----:B------:R-:W1:Y:S08]  /*8660*/  SHFL.IDX PT, R4, R5, RZ, 0x1c1f ;  /* 0x001c1fff05047589 */ /* 0x000e7000000e0000 */
[----:B------:R-:W0:Y:S01]  /*8670*/  LDGDEPBAR ;  /* 0x00000000000079af */ /* 0x000e220000000000 */
[----:B--2---:R-:W-:Y:S04]  /*8680*/  IADD3 R2, -R45, 0x1, R0 ;  /* 0x000000012d027810 */ /* 0x004fe80007ffe100 */
[----:B---3--:R-:W-:Y:S04]  /*8690*/  IADD3 R2, -R46, R2, R47 ;  /* 0x000000022e027210 */ /* 0x008fe80007ffe12f */
[C---:B-----5:R-:W-:Y:S02]  /*86a0*/  IADD3 R7, R2.reuse, c[0x0][0x328], RZ ;  /* 0x0000ca0002077a10 */ /* 0x060fe40007ffe0ff */
[----:B------:R-:W-:Y:S02]  /*86b0*/  IADD3 R6, R2, UR4, RZ ;  /* 0x0000000402067c10 */ /* 0x000fe4000fffe0ff */
[----:B-1----:R-:W-:Y:S02]  /*86c0*/  IADD3 R3, R7, R4, RZ ;  /* 0x0000000407037210 */ /* 0x002fe40007ffe0ff */
[----:B------:R-:W-:Y:S01]  /*86d0*/  IADD3 R2, R4, R6, RZ ;  /* 0x0000000604027210 */ /* 0x000fe20007ffe0ff */
[----:B------:R-:W-:-:S05]  /*86e0*/  @!P1 BRA `(.L_x_562) ;  /* 0x0000018000009947 */ /* 0x000fca0003800000 */
[----:B----4-:R-:W-:Y:S01]  /*86f0*/  IADD3 R4, -R46, R47, R4 ;  /* 0x0000002f2e047210 */ /* 0x010fe20007ffe104 */
[----:B------:R-:W-:Y:S03]  /*8700*/  BSSY B0, `(.L_x_563) ;  /* 0x0000011000007945 */ /* 0x000fe60003800000 */
        /* <DEDUP_REMOVED lines=11> */
.L_x_564:
[----:B------:R-:W-:Y:S04]  /*87c0*/  MOV R8, c[0x0][0x32c] ;  /* 0x0000cb0000087a02 */ /* 0x000fe80000000f00 */
[----:B------:R-:W-:Y:S11]  /*87d0*/  ISETP.NE.AND P0, PT, R8, 0x1, PT ;  /* 0x000000010800780c */ /* 0x000ff60003f05270 */
[----:B------:R-:W-:Y:S02]  /*87e0*/  @!UPT UIADD3 URZ, URZ, URZ, URZ ;  /* 0x0000003f3f3ff290 */ /* 0x000fe4000fffe03f */
[----:B------:R-:W-:Y:S05]  /*87f0*/  @P0 IMAD.HI.U32 R8, R4, c[0x0][0x330], RZ ;  /* 0x0000cc0004080a27 */ /* 0x000fea00078e00ff */
[----:B------:R-:W-:Y:S02]  /*8800*/  @P0 SHF.R.U32.HI R4, RZ, c[0x0][0x334], R8 ;  /* 0x0000cd00ff040a19 */ /* 0x000fe40000011608 */
.L_x_565:
[----:B------:R-:W-:Y:S05]  /*8810*/  BSYNC B0 ;  /* 0x0000000000007941 */ /* 0x000fea0003800000 */
.L_x_563:
[----:B------:R-:W-:Y:S04]  /*8820*/  IMAD.IADD R8, R0, 0x1, -R45 ;  /* 0x0000000100087824 */ /* 0x000fe800078e0a2d */
[----:B------:R-:W-:Y:S05]  /*8830*/  IMAD R4, R4, c[0x0][0x32c], R8 ;  /* 0x0000cb0004047a24 */ /* 0x000fea00078e0208 */
[----:B------:R-:W-:Y:S02]  /*8840*/  IADD3 R8, R4, c[0x0][0x32c], RZ ;  /* 0x0000cb0004087a10 */ /* 0x000fe40007ffe0ff */
[----:B------:R-:W-:Y:S02]  /*8850*/  IMNMX R2, R2, R4, !PT ;  /* 0x0000000402027217 */ /* 0x000fe40007800200 */
[----:B------:R-:W-:Y:S02]  /*8860*/  IMNMX R3, R3, R8, PT ;  /* 0x0000000803037217 */ /* 0x000fe40003800200 */
.L_x_562:
[C---:B----4-:R-:W-:Y:S01]  /*8870*/  ISETP.GE.AND P0, PT, R0.reuse, 0x2, PT ;  /* 0x000000020000780c */ /* 0x050fe20003f06270 */
[----:B------:R-:W1:Y:S01]  /*8880*/  SHFL.IDX PT, R4, R5, 0x1, 0x1c1f ;  /* 0x003c1f0005047f89 */ /* 0x000e6200000e0000 */
[----:B------:R-:W-:Y:S02]  /*8890*/  ISETP.GE.AND P4, PT, R0, 0x1, PT ;  /* 0x000000010000780c */ /* 0x000fe40003f86270 */
[----:B------:R-:W-:Y:S02]  /*88a0*/  P2R R13, PR, RZ, 0x1 ;  /* 0x00000001ff0d7803 */ /* 0x000fe40000000000 */
[C---:B------:R-:W-:Y:S02]  /*88b0*/  ISETP.GT.AND P0, PT, R2.reuse, 0x1, !P0 ;  /* 0x000000010200780c */ /* 0x040fe40004704270 */
[----:B------:R-:W-:Y:S02]  /*88c0*/  P2R R11, PR, RZ, 0x10 ;  /* 0x00000010ff0b7803 */ /* 0x000fe40000000000 */
[----:B------:R-:W-:Y:S02]  /*88d0*/  ISETP.GT.AND P4, PT, R2, RZ, !P4 ;  /* 0x000000ff0200720c */ /* 0x000fe40006784270 */
[C---:B------:R-:W-:Y:S02]  /*88e0*/  ISETP.LT.OR P0, PT, R3.reuse, 0x2, P0 ;  /* 0x000000020300780c */ /* 0x040fe40000701670 */
[----:B------:R-:W-:Y:S02]  /*88f0*/  ISETP.GE.AND P5, PT, R0, 0x9, PT ;  /* 0x000000090000780c */ /* 0x000fe40003fa6270 */
        /* <DEDUP_REMOVED lines=93> */
[----:B------:R-:W-:Y:S02]  /*8ed0*/  ISETP.GE.AND P6, PT, R0, 0x52, PT ;  /* 0x000000520000780c */ /* 0x000fe40003fc6270 */
[C---:B------:R-:W-:Y:S02]  /*8ee0*/  ISETP.LT.OR P0, PT, R3.reuse, 0x51, P0 ;  /* 0x000000510300780c */ /* 0x040fe40000701670 */
[----:B------:R-:W-:Y:S02]  /*8ef0*/  P2R R14, PR, RZ, 0x20 ;  /* 0x00000020ff0e7803 */ /* 0x000fe40000000000 */
[----:B------:R-:W-:Y:S02]  /*8f00*/  FSEL R189, R36, -INF , !P0 ;  /* 0xff80000024bd7808 */ /* 0x000fe40004000000 */
[----:B------:R-:W-:Y:S02]  /*8f10*/  ISETP.GT.AND P0, PT, R2, 0x51, !P6 ;  /* 0x000000510200780c */ /* 0x000fe40007704270 */
[----:B------:R-:W-:Y:S02]  /*8f20*/  ISETP.GE.AND P5, PT, R0, 0x59, PT ;  /* 0x000000590000780c */ /* 0x000fe40003fa6270 */
[----:B------:R-:W-:Y:S02]  /*8f30*/  ISETP.LT.OR P0, PT, R3, 0x52, P0 ;  /* 0x000000520300780c */ /* 0x000fe40000701670 */
[----:B------:R-:W-:Y:S02]  /*8f40*/  P2R R16, PR, RZ, 0x10 ;  /* 0x00000010ff107803 */ /* 0x000fe40000000000 */
[----:B------:R-:W-:Y:S02]  /*8f50*/  FSEL R190, R35, -INF , !P0 ;  /* 0xff80000023be7808 */ /* 0x000fe40004000000 */
[----:B------:R-:W-:Y:S02]  /*8f60*/  ISETP.GT.AND P0, PT, R2, 0x58, !P5 ;  /* 0x000000580200780c */ /* 0x000fe40006f04270 */
[----:B------:R-:W-:Y:S02]  /*8f70*/  ISETP.GE.AND P4, PT, R0, 0x5a, PT ;  /* 0x0000005a0000780c */ /* 0x000fe40003f86270 */
[C---:B------:R-:W-:Y:S04]  /*8f80*/  ISETP.LT.OR P0, PT, R3.reuse, 0x59, P0 ;  /* 0x000000590300780c */ /* 0x040fe80000701670 */
[----:B------:R-:W-:Y:S02]  /*8f90*/  FSEL R191, R34, -INF , !P0 ;  /* 0xff80000022bf7808 */ /* 0x000fe40004000000 */
[----:B------:R-:W-:Y:S01]  /*8fa0*/  ISETP.GT.AND P0, PT, R2, 0x59, !P4 ;  /* 0x000000590200780c */ /* 0x000fe20006704270 */
[--C-:B-1----:R-:W-:Y:S03]  /*8fb0*/  IMAD.IADD R2, R6, 0x1, R4.reuse ;  /* 0x0000000106027824 */ /* 0x102fe600078e0204 */
[----:B------:R-:W-:Y:S01]  /*8fc0*/  ISETP.LT.OR P0, PT, R3, 0x5a, P0 ;  /* 0x0000005a0300780c */ /* 0x000fe20000701670 */
[----:B------:R-:W-:Y:S03]  /*8fd0*/  IMAD.IADD R3, R7, 0x1, R4 ;  /* 0x0000000107037824 */ /* 0x000fe600078e0204 */
[----:B------:R-:W-:Y:S01]  /*8fe0*/  FSEL R216, R33, -INF , !P0 ;  /* 0xff80000021d87808 */ /* 0x000fe20004000000 */
[----:B------:R-:W-:-:S05]  /*8ff0*/  @!P1 BRA `(.L_x_566) ;  /* 0x0000018000009947 */ /* 0x000fca0003800000 */
[----:B------:R-:W-:Y:S01]  /*9000*/  IADD3 R4, -R46, R47, R4 ;  /* 0x0000002f2e047210 */ /* 0x000fe20007ffe104 */
        /* <DEDUP_REMOVED lines=12> */
.L_x_568:
[----:B------:R-:W-:Y:S04]  /*90d0*/  MOV R5, c[0x0][0x32c] ;  /* 0x0000cb0000057a02 */ /* 0x000fe80000000f00 */
[----:B------:R-:W-:Y:S11]  /*90e0*/  ISETP.NE.AND P0, PT, R5, 0x1, PT ;  /* 0x000000010500780c */ /* 0x000ff60003f05270 */
[----:B------:R-:W-:Y:S02]  /*90f0*/  @!UPT UIADD3 URZ, URZ, URZ, URZ ;  /* 0x0000003f3f3ff290 */ /* 0x000fe4000fffe03f */
[----:B------:R-:W-:Y:S05]  /*9100*/  @P0 IMAD.HI.U32 R5, R4, c[0x0][0x330], RZ ;  /* 0x0000cc0004050a27 */ /* 0x000fea00078e00ff */
[----:B------:R-:W-:Y:S02]  /*9110*/  @P0 SHF.R.U32.HI R4, RZ, c[0x0][0x334], R5 ;  /* 0x0000cd00ff040a19 */ /* 0x000fe40000011605 */
.L_x_569:
[----:B------:R-:W-:Y:S05]  /*9120*/  BSYNC B0 ;  /* 0x0000000000007941 */ /* 0x000fea0003800000 */
.L_x_567:
[----:B------:R-:W-:Y:S04]  /*9130*/  IMAD.IADD R0, R0, 0x1, -R45 ;  /* 0x0000000100007824 */ /* 0x000fe800078e0a2d */
[----:B------:R-:W-:Y:S05]  /*9140*/  IMAD R0, R4, c[0x0][0x32c], R0 ;  /* 0x0000cb0004007a24 */ /* 0x000fea00078e0200 */
[----:B------:R-:W-:Y:S02]  /*9150*/  IADD3 R4, R0, c[0x0][0x32c], RZ ;  /* 0x0000cb0000047a10 */ /* 0x000fe40007ffe0ff */
[----:B------:R-:W-:Y:S02]  /*9160*/  IMNMX R2, R2, R0, !PT ;  /* 0x0000000002027217 */ /* 0x000fe40007800200 */
[----:B------:R-:W-:Y:S02]  /*9170*/  IMNMX R3, R3, R4, PT ;  /* 0x0000000403037217 */ /* 0x000fe40003800200 */
.L_x_566:
[----:B------:R-:W-:Y:S01]  /*9180*/  ISETP.NE.AND P0, PT, R11, RZ, PT ;  /* 0x000000ff0b00720c */ /* 0x000fe20003f05270 */
[----:B------:R-:W2:Y:S01]  /*9190*/  LDL.LU R250, [R1+0x8] ;  /* 0x0000080001fa7983 */ /* 0x000ea20000300800 */
[----:B------:R-:W-:Y:S02]  /*91a0*/  FMNMX.FTZ R0, R8, R69, !PT ;  /* 0x0000004508007209 */ /* 0x000fe40007810000 */
[----:B------:R-:W-:Y:S01]  /*91b0*/  ISETP.GT.AND P0, PT, R2, RZ, !P0 ;  /* 0x000000ff0200720c */ /* 0x000fe20004704270 */
[----:B------:R-:W3:Y:S01]  /*91c0*/  LDL.LU R249, [R1+0xc] ;  /* 0x00000c0001f97983 */ /* 0x000ee20000300800 */
        /* <DEDUP_REMOVED lines=54> */
[----:B------:R-:W-:Y:S01]  /*9530*/  FMNMX.FTZ R0, R182, R0, !PT ;  /* 0x00000000b6007209 */ /* 0x000fe20007810000 */
[----:B------:R-:W-:Y:S01]  /*9540*/  LDSM.16.MT88.4 R28, [R195] ;  /* 0x00000000c31c783b */ /* 0x000fe20000004200 */
        /* <DEDUP_REMOVED lines=23> */
[C---:B------:R-:W-:Y:S02]  /*96c0*/  ISETP.LT.OR P0, PT, R3.reuse, 0x2a, P0 ;  /* 0x0000002a0300780c */ /* 0x040fe40000701670 */
[----:B------:R-:W-:Y:S01]  /*96d0*/  ISETP.GT.AND P6, PT, R2, 0x51, !P6 ;  /* 0x000000510200780c */ /* 0x000fe200077c4270 */
[----:B------:R-:W1:Y:S01]  /*96e0*/  SHFL.BFLY PT, R13, R0, 0x2, 0x1f ;  /* 0x0c401f00000d7f89 */ /* 0x000e6200000e0000 */
[----:B------:R-:W-:Y:S02]  /*96f0*/  FSEL R144, R144, -INF , !P0 ;  /* 0xff80000090907808 */ /* 0x000fe40004000000 */
[----:B------:R-:W-:Y:S02]  /*9700*/  ISETP.NE.AND P0, PT, R24, RZ, PT ;  /* 0x000000ff1800720c */ /* 0x000fe40003f05270 */
[----:B------:R-:W-:Y:S02]  /*9710*/  FMNMX.FTZ R11, R144, R11, !PT ;  /* 0x0000000b900b7209 */ /* 0x000fe40007810000 */
[C---:B------:R-:W-:Y:S02]  /*9720*/  ISETP.GT.AND P0, PT, R2.reuse, 0x30, !P0 ;  /* 0x000000300200780c */ /* 0x040fe40004704270 */
[C---:B------:R-:W-:Y:S02]  /*9730*/  ISETP.GT.AND P5, PT, R2.reuse, 0x58, !P5 ;  /* 0x000000580200780c */ /* 0x040fe40006fa4270 */
[----:B------:R-:W-:Y:S02]  /*9740*/  ISETP.LT.OR P0, PT, R3, 0x31, P0 ;  /* 0x000000310300780c */ /* 0x000fe40000701670 */
[C---:B------:R-:W-:Y:S02]  /*9750*/  ISETP.GT.AND P4, PT, R2.reuse, 0x59, !P4 ;  /* 0x000000590200780c */ /* 0x040fe40006784270 */
[----:B------:R-:W-:Y:S02]  /*9760*/  FSEL R139, R139, -INF , !P0 ;  /* 0xff8000008b8b7808 */ /* 0x000fe40004000000 */
[----:B------:R-:W-:Y:S02]  /*9770*/  ISETP.NE.AND P0, PT, R23, RZ, PT ;  /* 0x000000ff1700720c */ /* 0x000fe40003f05270 */
[----:B------:R-:W-:Y:S02]  /*9780*/  FMNMX.FTZ R11, R139, R11, !PT ;  /* 0x0000000b8b0b7209 */ /* 0x000fe40007810000 */
[----:B------:R-:W-:Y:S02]  /*9790*/  ISETP.GT.AND P0, PT, R2, 0x31, !P0 ;  /* 0x000000310200780c */ /* 0x000fe40004704270 */
[C---:B------:R-:W-:Y:S02]  /*97a0*/  ISETP.LT.OR P6, PT, R3.reuse, 0x52, P6 ;  /* 0x000000520300780c */ /* 0x040fe400037c1670 */
[C---:B------:R-:W-:Y:S02]  /*97b0*/  ISETP.LT.OR P0, PT, R3.reuse, 0x32, P0 ;  /* 0x000000320300780c */ /* 0x040fe40000701670 */
[----:B------:R-:W-:Y:S02]  /*97c0*/  ISETP.LT.OR P5, PT, R3, 0x59, P5 ;  /* 0x000000590300780c */ /* 0x000fe40002fa1670 */
[----:B------:R-:W-:Y:S02]  /*97d0*/  FSEL R137, R137, -INF , !P0 ;  /* 0xff80000089897808 */ /* 0x000fe40004000000 */
[----:B------:R-:W-:Y:S02]  /*97e0*/  ISETP.NE.AND P0, PT, R22, RZ, PT ;  /* 0x000000ff1600720c */ /* 0x000fe40003f05270 */
[----:B------:R-:W-:Y:S02]  /*97f0*/  FMNMX.FTZ R11, R137, R11, !PT ;  /* 0x0000000b890b7209 */ /* 0x000fe40007810000 */
[C---:B------:R-:W-:Y:S02]  /*9800*/  ISETP.GT.AND P0, PT, R2.reuse, 0x38, !P0 ;  /* 0x000000380200780c */ /* 0x040fe40004704270 */
[C---:B------:R-:W-:Y:S02]  /*9810*/  ISETP.LT.OR P4, PT, R3.reuse, 0x5a, P4 ;  /* 0x0000005a0300780c */ /* 0x040fe40002781670 */
[----:B------:R-:W-:Y:S02]  /*9820*/  ISETP.LT.OR P0, PT, R3, 0x39, P0 ;  /* 0x000000390300780c */ /* 0x000fe40000701670 */
[----:B------:R-:W-:Y:S02]  /*9830*/  FSEL R162, R43, -INF , !P6 ;  /* 0xff8000002ba27808 */ /* 0x000fe40007000000 */
[----:B------:R-:W-:Y:S02]  /*9840*/  FSEL R147, R123, -INF , !P0 ;  /* 0xff8000007b937808 */ /* 0x000fe40004000000 */
[----:B------:R-:W-:Y:S02]  /*9850*/  ISETP.NE.AND P0, PT, R21, RZ, PT ;  /* 0x000000ff1500720c */ /* 0x000fe40003f05270 */
[----:B------:R-:W-:Y:S02]  /*9860*/  FMNMX.FTZ R11, R147, R11, !PT ;  /* 0x0000000b930b7209 */ /* 0x000fe40007810000 */
[----:B------:R-:W-:Y:S02]  /*9870*/  ISETP.GT.AND P0, PT, R2, 0x39, !P0 ;  /* 0x000000390200780c */ /* 0x000fe40004704270 */
[----:B------:R-:W-:Y:S02]  /*9880*/  FSEL R163, R38, -INF , !P5 ;  /* 0xff80000026a37808 */ /* 0x000fe40006800000 */
[C---:B------:R-:W-:Y:S04]  /*9890*/  ISETP.LT.OR P0, PT, R3.reuse, 0x3a, P0 ;  /* 0x0000003a0300780c */ /* 0x040fe80000701670 */
[----:B------:R-:W-:Y:S02]  /*98a0*/  FSEL R148, R122, -INF , !P0 ;  /* 0xff8000007a947808 */ /* 0x000fe40004000000 */
[----:B------:R-:W-:Y:S02]  /*98b0*/  ISETP.NE.AND P0, PT, R20, RZ, PT ;  /* 0x000000ff1400720c */ /* 0x000fe40003f05270 */
[----:B------:R-:W-:Y:S01]  /*98c0*/  FMNMX.FTZ R11, R148, R11, !PT ;  /* 0x0000000b940b7209 */ /* 0x000fe20007810000 */
[----:B------:R-:W-:Y:S01]  /*98d0*/  LDSM.16.MT88.4 R20, [R196] ;  /* 0x00000000c414783b */ /* 0x000fe20000004200 */
[C---:B------:R-:W-:Y:S04]  /*98e0*/  ISETP.GT.AND P0, PT, R2.reuse, 0x40, !P0 ;  /* 0x000000400200780c */ /* 0x040fe80004704270 */
[----:B------:R-:W-:Y:S04]  /*98f0*/  ISETP.LT.OR P0, PT, R3, 0x41, P0 ;  /* 0x000000410300780c */ /* 0x000fe80000701670 */
[----:B------:R-:W-:Y:S02]  /*9900*/  FSEL R149, R121, -INF , !P0 ;  /* 0xff80000079957808 */ /* 0x000fe40004000000 */
[----:B------:R-:W-:Y:S02]  /*9910*/  ISETP.NE.AND P0, PT, R19, RZ, PT ;  /* 0x000000ff1300720c */ /* 0x000fe40003f05270 */
[----:B------:R-:W-:Y:S02]  /*9920*/  FMNMX.FTZ R11, R149, R11, !PT ;  /* 0x0000000b950b7209 */ /* 0x000fe40007810000 */
[----:B------:R-:W-:Y:S04]  /*9930*/  ISETP.GT.AND P0, PT, R2, 0x41, !P0 ;  /* 0x000000410200780c */ /* 0x000fe80004704270 */
[C---:B------:R-:W-:Y:S04]  /*9940*/  ISETP.LT.OR P0, PT, R3.reuse, 0x42, P0 ;  /* 0x000000420300780c */ /* 0x040fe80000701670 */
[----:B------:R-:W-:Y:S02]  /*9950*/  FSEL R150, R120, -INF , !P0 ;  /* 0xff80000078967808 */ /* 0x000fe40004000000 */
[----:B------:R-:W-:Y:S02]  /*9960*/  ISETP.NE.AND P0, PT, R18, RZ, PT ;  /* 0x000000ff1200720c */ /* 0x000fe40003f05270 */
[----:B------:R-:W-:Y:S02]  /*9970*/  FMNMX.FTZ R11, R150, R11, !PT ;  /* 0x0000000b960b7209 */ /* 0x000fe40007810000 */
[C---:B------:R-:W-:Y:S04]  /*9980*/  ISETP.GT.AND P0, PT, R2.reuse, 0x48, !P0 ;  /* 0x000000480200780c */ /* 0x040fe80004704270 */
[----:B------:R-:W-:Y:S04]  /*9990*/  ISETP.LT.OR P0, PT, R3, 0x49, P0 ;  /* 0x000000490300780c */ /* 0x000fe80000701670 */
[----:B------:R-:W-:Y:S02]  /*99a0*/  FSEL R157, R71, -INF , !P0 ;  /* 0xff800000479d7808 */ /* 0x000fe40004000000 */
[----:B------:R-:W-:Y:S02]  /*99b0*/  ISETP.NE.AND P0, PT, R17, RZ, PT ;  /* 0x000000ff1100720c */ /* 0x000fe40003f05270 */
[----:B------:R-:W-:Y:S02]  /*99c0*/  FMNMX.FTZ R11, R157, R11, !PT ;  /* 0x0000000b9d0b7209 */ /* 0x000fe40007810000 */
[----:B------:R-:W-:Y:S02]  /*99d0*/  ISETP.GT.AND P0, PT, R2, 0x49, !P0 ;  /* 0x000000490200780c */ /* 0x000fe40004704270 */
[----:B------:R-:W-:Y:S02]  /*99e0*/  FSEL R71, R37, -INF , !P4 ;  /* 0xff80000025477808 */ /* 0x000fe40006000000 */
[C---:B------:R-:W-:Y:S01]  /*99f0*/  ISETP.LT.OR P0, PT, R3.reuse, 0x4a, P0 ;  /* 0x0000004a0300780c */ /* 0x040fe20000701670 */
[----:B------:R-:W-:Y:S03]  /*9a00*/  LDSM.16.MT88.4 R36, [R211] ;  /* 0x00000000d324783b */ /* 0x000fe60000004200 */
[----:B------:R-:W-:Y:S02]  /*9a10*/  FSEL R158, R42, -INF , !P0 ;  /* 0xff8000002a9e7808 */ /* 0x000fe40004000000 */
[----:B------:R-:W-:Y:S02]  /*9a20*/  ISETP.NE.AND P0, PT, R16, RZ, PT ;  /* 0x000000ff1000720c */ /* 0x000fe40003f05270 */
[----:B------:R-:W-:Y:S02]  /*9a30*/  FMNMX.FTZ R11, R158, R11, !PT ;  /* 0x0000000b9e0b7209 */ /* 0x000fe40007810000 */
[----:B------:R-:W-:Y:S04]  /*9a40*/  ISETP.GT.AND P0, PT, R2, 0x50, !P0 ;  /* 0x000000500200780c */ /* 0x000fe80004704270 */
[----:B------:R-:W-:Y:S04]  /*9a50*/  ISETP.LT.OR P0, PT, R3, 0x51, P0 ;  /* 0x000000510300780c */ /* 0x000fe80000701670 */
[----:B------:R-:W-:Y:S02]  /*9a60*/  FSEL R161, R44, -INF , !P0 ;  /* 0xff8000002ca17808 */ /* 0x000fe40004000000 */
[----:B------:R-:W-:Y:S02]  /*9a70*/  LDSM.16.MT88.4 R44, [R192+0x3000] ;  /* 0x00300000c02c783b */ /* 0x000fe40000004200 */
[----:B------:R-:W-:Y:S02]  /*9a80*/  FMNMX.FTZ R2, R161, R11, !PT ;  /* 0x0000000ba1027209 */ /* 0x000fe40007810000 */
[----:B-1----:R-:W-:Y:S02]  /*9a90*/  FMNMX.FTZ R3, R0, R13, !PT ;  /* 0x0000000d00037209 */ /* 0x002fe40007810000 */
[----:B------:R-:W-:Y:S03]  /*9aa0*/  FMNMX.FTZ R0, R162, R2, !PT ;  /* 0x00000002a2007209 */ /* 0x000fe60007810000 */
[----:B------:R-:W1:Y:S01]  /*9ab0*/  SHFL.BFLY PT, R11, R3, 0x1, 0x1f ;  /* 0x0c201f00030b7f89 */ /* 0x000e6200000e0000 */
[----:B------:R-:W-:Y:S04]  /*9ac0*/  FMNMX.FTZ R0, R163, R0, !PT ;  /* 0x00000000a3007209 */ /* 0x000fe80007810000 */
[----:B------:R-:W-:Y:S05]  /*9ad0*/  FMNMX.FTZ R0, R71, R0, !PT ;  /* 0x0000000047007209 */ /* 0x000fea0007810000 */
[----:B------:R-:W4:Y:S01]  /*9ae0*/  SHFL.BFLY PT, R2, R0, 0x2, 0x1f ;  /* 0x0c401f0000027f89 */ /* 0x000f2200000e0000 */
[----:B-1----:R-:W-:Y:S04]  /*9af0*/  FMNMX.FTZ R68, R3, R11, !PT ;  /* 0x0000000b03447209 */ /* 0x002fe80007810000 */
[C---:B------:R-:W-:Y:S01]  /*9b00*/  FSETP.NEU.FTZ.AND P0, PT, R68.reuse, -INF , PT ;  /* 0xff8000004400780b */ /* 0x040fe20003f1d000 */
[----:B------:R-:W-:Y:S05]  /*9b10*/  FMUL.FTZ R3, R68, c[0x0][0x2d0] ;  /* 0x0000b40044037a20 */ /* 0x000fea0000410000 */
[----:B------:R-:W-:Y:S02]  /*9b20*/  FSEL R132, R3, RZ, P0 ;  /* 0x000000ff03847208 */ /* 0x000fe40000000000 */
[----:B----4-:R-:W-:Y:S03]  /*9b30*/  FMNMX.FTZ R2, R0, R2, !PT ;  /* 0x0000000200027209 */ /* 0x010fe60007810000 */
[--C-:B------:R-:W-:Y:S02]  /*9b40*/  FFMA.FTZ R0, R8, c[0x0][0x2d0], -R132.reuse ;  /* 0x0000b40008007a23 */ /* 0x100fe40000010884 */
[----:B------:R-:W1:Y:S01]  /*9b50*/  SHFL.BFLY PT, R3, R2, 0x1, 0x1f ;  /* 0x0c201f0002037f89 */ /* 0x000e6200000e0000 */
[--C-:B------:R-:W-:Y:S01]  /*9b60*/  FFMA.FTZ R8, R12, c[0x0][0x2d0], -R132.reuse ;  /* 0x0000b4000c087a23 */ /* 0x100fe20000010884 */
[----:B------:R4:W-:Y:S06]  /*9b70*/  MUFU.EX2 R244, R0 ;  /* 0x0000000000f47308 */ /* 0x0009ec0000000800 */
[----:B------:R-:W5:Y:S04]  /*9b80*/  LDSM.16.MT88.4 R12, [R192] ;  /* 0x00000000c00c783b */ /* 0x000f680000004200 */
[----:B------:R2:W-:Y:S01]  /*9b90*/  MUFU.EX2 R245, R8 ;  /* 0x0000000800f57308 */ /* 0x0005e20000000800 */
[----:B-1----:R-:W-:Y:S01]  /*9ba0*/  FMNMX.FTZ R3, R2, R3, !PT ;  /* 0x0000000302037209 */ /* 0x002fe20007810000 */
[--C-:B----4-:R-:W-:Y:S08]  /*9bb0*/  FFMA.FTZ R0, R10, c[0x0][0x2d0], -R132.reuse ;  /* 0x0000b4000a007a23 */ /* 0x110ff00000010884 */
[----:B------:R1:W4:Y:S01]  /*9bc0*/  MUFU.EX2 R247, R0 ;  /* 0x0000000000f77308 */ /* 0x0003220000000800 */
[----:B--2---:R-:W-:Y:S02]  /*9bd0*/  FMUL.FTZ R8, R3, c[0x0][0x2d0] ;  /* 0x0000b40003087a20 */ /* 0x004fe40000410000 */
[----:B-1----:R-:W-:Y:S01]  /*9be0*/  FFMA.FTZ R0, R9, c[0x0][0x2d0], -R132 ;  /* 0x0000b40009007a23 */ /* 0x002fe20000010884 */
[----:B----4-:R-:W-:Y:S06]  /*9bf0*/  F2FP.PACK_AB R120, R247, R244 ;  /* 0x000000f4f778723e */ /* 0x010fec00000000ff */
[----:B------:R1:W2:Y:S02]  /*9c00*/  MUFU.EX2 R246, R0 ;  /* 0x0000000000f67308 */ /* 0x0002a40000000800 */
[----:B-1----:R-:W-:Y:S02]  /*9c10*/  FSEL R0, R68, RZ, P0 ;  /* 0x000000ff44007208 */ /* 0x002fe40000000000 */
[----:B------:R-:W-:Y:S02]  /*9c20*/  FSETP.NEU.FTZ.AND P0, PT, R3, -INF , PT ;  /* 0xff8000000300780b */ /* 0x000fe40003f1d000 */
[----:B--2---:R-:W-:Y:S01]  /*9c30*/  F2FP.PACK_AB R122, R245, R246 ;  /* 0x000000f6f57a723e */ /* 0x004fe200000000ff */
[----:B------:R-:W-:Y:S01]  /*9c40*/  FADD.FTZ R0, -R0, R69 ;  /* 0x0000004500007221 */ /* 0x000fe20000010100 */
[----:B------:R-:W-:Y:S03]  /*9c50*/  FSEL R69, R8, RZ, P0 ;  /* 0x000000ff08457208 */ /* 0x000fe60000000000 */
[----:B------:R-:W-:Y:S02]  /*9c60*/  FMUL.FTZ R0, R0, c[0x0][0x2d0] ;  /* 0x0000b40000007a20 */ /* 0x000fe40000410000 */
[--C-:B------:R-:W-:Y:S02]  /*9c70*/  FFMA.FTZ R4, R4, c[0x0][0x2d0], -R69.reuse ;  /* 0x0000b40004047a23 */ /* 0x100fe40000010845 */
[----:B------:R1:W2:Y:S01]  /*9c80*/  MUFU.EX2 R2, R0 ;  /* 0x0000000000027308 */ /* 0x0002a20000000800 */
[--C-:B------:R-:W-:Y:S09]  /*9c90*/  FFMA.FTZ R7, R7, c[0x0][0x2d0], -R69.reuse ;  /* 0x0000b40007077a23 */ /* 0x100ff20000010845 */
[----:B------:R4:W-:Y:S10]  /*9ca0*/  MUFU.EX2 R243, R4 ;  /* 0x0000000400f37308 */ /* 0x0009f40000000800 */
[----:B------:R-:W-:Y:S01]  /*9cb0*/  MUFU.EX2 R240, R7 ;  /* 0x0000000700f07308 */ /* 0x000fe20000000800 */
[--C-:B-1----:R-:W-:Y:S02]  /*9cc0*/  FFMA.FTZ R0, R6, c[0x0][0x2d0], -R69.reuse ;  /* 0x0000b40006007a23 */ /* 0x102fe40000010845 */
[C---:B--2---:R-:W-:Y:S02]  /*9cd0*/  FMUL.FTZ R8, R2.reuse, R76 ;  /* 0x0000004c02087220 */ /* 0x044fe40000410000 */
[C---:B------:R-:W-:Y:S05]  /*9ce0*/  FMUL.FTZ R9, R2.reuse, R77 ;  /* 0x0000004d02097220 */ /* 0x040fea0000410000 */
[----:B------:R-:W1:Y:S01]  /*9cf0*/  MUFU.EX2 R242, R0 ;  /* 0x0000000000f27308 */ /* 0x000e620000000800 */
[C---:B------:R-:W-:Y:S02]  /*9d00*/  FMUL.FTZ R16, R2.reuse, R84 ;  /* 0x0000005402107220 */ /* 0x040fe40000410000 */
[C---:B------:R-:W-:Y:S02]  /*9d10*/  FMUL.FTZ R17, R2.reuse, R85 ;  /* 0x0000005502117220 */ /* 0x040fe40000410000 */
[C---:B----4-:R-:W-:Y:S02]  /*9d20*/  FMUL.FTZ R4, R2.reuse, R72 ;  /* 0x0000004802047220 */ /* 0x050fe40000410000 */
        /* <DEDUP_REMOVED lines=8> */
[----:B------:R-:W-:Y:S01]  /*9db0*/  FMUL.FTZ R60, R2, R60 ;  /* 0x0000003c023c7220 */ /* 0x000fe20000410000 */
[----:B-1----:R-:W-:Y:S01]  /*9dc0*/  F2FP.PACK_AB R121, R242, R243 ;  /* 0x000000f3f279723e */ /* 0x002fe200000000ff */
[--C-:B------:R-:W-:Y:S02]  /*9dd0*/  FFMA.FTZ R0, R5, c[0x0][0x2d0], -R69.reuse ;  /* 0x0000b40005007a23 */ /* 0x100fe40000010845 */
[C---:B------:R-:W-:Y:S02]  /*9de0*/  FMUL.FTZ R5, R2.reuse, R73 ;  /* 0x0000004902057220 */ /* 0x040fe40000410000 */
[----:B------:R1:W2:Y:S01]  /*9df0*/  MUFU.EX2 R241, R0 ;  /* 0x0000000000f17308 */ /* 0x0002a20000000800 */
[C---:B------:R-:W-:Y:S02]  /*9e00*/  FMUL.FTZ R61, R2.reuse, R61 ;  /* 0x0000003d023d7220 */ /* 0x040fe40000410000 */
[C---:B------:R-:W-:Y:S02]  /*9e10*/  FMUL.FTZ R64, R2.reuse, R64 ;  /* 0x0000004002407220 */ /* 0x040fe40000410000 */
[----:B------:R-:W-:Y:S01]  /*9e20*/  FMUL.FTZ R65, R2, R65 ;  /* 0x0000004102417220 */ /* 0x000fe20000410000 */
[----:B-1----:R-:W-:Y:S02]  /*9e30*/  FSEL R0, R3, RZ, P0 ;  /* 0x000000ff03007208 */ /* 0x002fe40000000000 */
[----:B--2---:R-:W-:Y:S02]  /*9e40*/  F2FP.PACK_AB R123, R240, R241 ;  /* 0x000000f1f07b723e */ /* 0x004fe400000000ff */
[----:B------:R-:W-:Y:S01]  /*9e50*/  ISETP.GT.AND P0, PT, R217, R248, PT ;  /* 0x000000f8d900720c */ /* 0x000fe20003f04270 */
[----:B------:R-:W-:Y:S02]  /*9e60*/  FADD.FTZ R0, -R0, R70 ;  /* 0x0000004600007221 */ /* 0x000fe40000010100 */
[--C-:B------:R-:W-:Y:S02]  /*9e70*/  FFMA.FTZ R70, R133, c[0x0][0x2d0], -R69.reuse ;  /* 0x0000b40085467a23 */ /* 0x100fe40000010845 */
[----:B------:R-:W-:Y:S02]  /*9e80*/  FMUL.FTZ R0, R0, c[0x0][0x2d0] ;  /* 0x0000b40000007a20 */ /* 0x000fe40000410000 */
[----:B------:R1:W-:Y:S10]  /*9e90*/  MUFU.EX2 R235, R70 ;  /* 0x0000004600eb7308 */ /* 0x0003f40000000800 */
[----:B------:R-:W2:Y:S01]  /*9ea0*/  MUFU.EX2 R0, R0 ;  /* 0x0000000000007308 */ /* 0x000ea20000000800 */
[--C-:B-1----:R-:W-:Y:S09]  /*9eb0*/  FFMA.FTZ R70, R134, c[0x0][0x2d0], -R69.reuse ;  /* 0x0000b40086467a23 */ /* 0x102ff20000010845 */
[----:B------:R1:W-:Y:S01]  /*9ec0*/  MUFU.EX2 R234, R70 ;  /* 0x0000004600ea7308 */ /* 0x0003e20000000800 */
[C---:B--2---:R-:W-:Y:S02]  /*9ed0*/  FMUL.FTZ R6, R0.reuse, R74 ;  /* 0x0000004a00067220 */ /* 0x044fe40000410000 */
[C---:B------:R-:W-:Y:S02]  /*9ee0*/  FMUL.FTZ R7, R0.reuse, R75 ;  /* 0x0000004b00077220 */ /* 0x040fe40000410000 */
[----:B------:R-:W2:Y:S01]  /*9ef0*/  LDSM.16.MT88.4 R72, [R196+0x3000] ;  /* 0x00300000c448783b */ /* 0x000ea20000004200 */
[C---:B------:R-:W-:Y:S02]  /*9f00*/  FMUL.FTZ R10, R0.reuse, R78 ;  /* 0x0000004e000a7220 */ /* 0x040fe40000410000 */
[C---:B------:R-:W-:Y:S02]  /*9f10*/  FMUL.FTZ R11, R0.reuse, R79 ;  /* 0x0000004f000b7220 */ /* 0x040fe40000410000 */
[C---:B-----5:R-:W-:Y:S03]  /*9f20*/  HMMA.16816.F32 R4, R120.reuse, R12, R4 ;  /* 0x0000000c7804723c */ /* 0x060fe60000001804 */
[----:B------:R-:W4:Y:S02]  /*9f30*/  LDSM.16.MT88.4 R76, [R195+0x3000] ;  /* 0x00300000c34c783b */ /* 0x000f240000004200 */
[----:B------:R-:W-:Y:S02]  /*9f40*/  FMUL.FTZ R18, R0, R86 ;  /* 0x0000005600127220 */ /* 0x000fe40000410000 */
[C---:B------:R-:W-:Y:S01]  /*9f50*/  FMUL.FTZ R12, R2.reuse, R80 ;  /* 0x00000050020c7220 */ /* 0x040fe20000410000 */
[C---:B------:R-:W-:Y:S04]  /*9f60*/  HMMA.16816.F32 R8, R120.reuse, R14, R8 ;  /* 0x0000000e7808723c */ /* 0x040fe80000001808 */
[----:B------:R-:W-:Y:S02]  /*9f70*/  FMUL.FTZ R13, R2, R81 ;  /* 0x00000051020d7220 */ /* 0x000fe40000410000 */
[C---:B------:R-:W-:Y:S02]  /*9f80*/  FMUL.FTZ R19, R0.reuse, R87 ;  /* 0x0000005700137220 */ /* 0x040fe40000410000 */
[C---:B------:R-:W-:Y:S01]  /*9f90*/  FMUL.FTZ R14, R0.reuse, R82 ;  /* 0x00000052000e7220 */ /* 0x040fe20000410000 */
[----:B------:R-:W-:Y:S03]  /*9fa0*/  LDSM.16.MT88.4 R84, [R192+0x800] ;  /* 0x00080000c054783b */ /* 0x000fe60000004200 */
[C---:B------:R-:W-:Y:S02]  /*9fb0*/  FMUL.FTZ R15, R0.reuse, R83 ;  /* 0x00000053000f7220 */ /* 0x040fe40000410000 */
[C---:B------:R-:W-:Y:S02]  /*9fc0*/  FMUL.FTZ R26, R0.reuse, R94 ;  /* 0x0000005e001a7220 */ /* 0x040fe40000410000 */
[C---:B------:R-:W-:Y:S01]  /*9fd0*/  FMUL.FTZ R27, R0.reuse, R95 ;  /* 0x0000005f001b7220 */ /* 0x040fe20000410000 */
[----:B------:R-:W5:Y:S01]  /*9fe0*/  LDSM.16.MT88.4 R80, [R198+0x3000] ;  /* 0x00300000c650783b */ /* 0x000f620000004200 */
[C---:B------:R-:W-:Y:S01]  /*9ff0*/  FMUL.FTZ R34, R0.reuse, R102 ;  /* 0x0000006600227220 */ /* 0x040fe20000410000 */
[C---:B------:R-:W-:Y:S03]  /*a000*/  HMMA.16816.F32 R12, R120.reuse, R20, R12 ;  /* 0x00000014780c723c */ /* 0x040fe6000000180c */
[C---:B------:R-:W-:Y:S02]  /*a010*/  FMUL.FTZ R35, R0.reuse, R103 ;  /* 0x0000006700237220 */ /* 0x040fe40000410000 */
[----:B------:R-:W-:Y:S01]  /*a020*/  FMUL.FTZ R42, R0, R110 ;  /* 0x0000006e002a7220 */ /* 0x000fe20000410000 */
[----:B------:R-:W-:Y:S01]  /*a030*/  LDSM.16.MT88.4 R92, [R198+0x800] ;  /* 0x00080000c65c783b */ /* 0x000fe20000004200 */
[C---:B------:R-:W-:Y:S01]  /*a040*/  FMUL.FTZ R20, R2.reuse, R88 ;  /* 0x0000005802147220 */ /* 0x040fe20000410000 */
[C---:B------:R-:W-:Y:S04]  /*a050*/  HMMA.16816.F32 R16, R120.reuse, R22, R16 ;  /* 0x000000167810723c */ /* 0x040fe80000001810 */
[----:B------:R-:W-:Y:S02]  /*a060*/  FMUL.FTZ R21, R2, R89 ;  /* 0x0000005902157220 */ /* 0x000fe40000410000 */
[--C-:B-1----:R-:W-:Y:S01]  /*a070*/  FFMA.FTZ R70, R135, c[0x0][0x2d0], -R69.reuse ;  /* 0x0000b40087467a23 */ /* 0x102fe20000010845 */
[----:B------:R-:W-:Y:S01]  /*a080*/  LDSM.16.MT88.4 R100, [R195+0x2800] ;  /* 0x00280000c364783b */ /* 0x000fe20000004200 */
[C---:B------:R-:W-:Y:S02]  /*a090*/  FMUL.FTZ R22, R0.reuse, R90 ;  /* 0x0000005a00167220 */ /* 0x040fe40000410000 */
[----:B------:R1:W-:Y:S02]  /*a0a0*/  MUFU.EX2 R233, R70 ;  /* 0x0000004600e97308 */ /* 0x0003e40000000800 */
[C---:B------:R-:W-:Y:S02]  /*a0b0*/  FMUL.FTZ R23, R0.reuse, R91 ;  /* 0x0000005b00177220 */ /* 0x040fe40000410000 */
[C---:B------:R-:W-:Y:S01]  /*a0c0*/  FMUL.FTZ R43, R0.reuse, R111 ;  /* 0x0000006f002b7220 */ /* 0x040fe20000410000 */
[----:B------:R-:W-:Y:S01]  /*a0d0*/  LDSM.16.MT88.4 R88, [R195+0x800] ;  /* 0x00080000c358783b */ /* 0x000fe20000004200 */
[C---:B------:R-:W-:Y:S02]  /*a0e0*/  FMUL.FTZ R50, R0.reuse, R118 ;  /* 0x0000007600327220 */ /* 0x040fe40000410000 */
[C---:B------:R-:W-:Y:S01]  /*a0f0*/  FMUL.FTZ R51, R0.reuse, R119 ;  /* 0x0000007700337220 */ /* 0x040fe20000410000 */
[C---:B------:R-:W-:Y:S03]  /*a100*/  HMMA.16816.F32 R20, R120.reuse, R28, R20 ;  /* 0x0000001c7814723c */ /* 0x040fe60000001814 */
[C---:B------:R-:W-:Y:S02]  /*a110*/  FMUL.FTZ R54, R0.reuse, R54 ;  /* 0x0000003600367220 */ /* 0x040fe40000410000 */
[----:B------:R-:W-:Y:S02]  /*a120*/  FMUL.FTZ R55, R0, R55 ;  /* 0x0000003700377220 */ /* 0x000fe40000410000 */
[C---:B------:R-:W-:Y:S01]  /*a130*/  FMUL.FTZ R28, R2.reuse, R96 ;  /* 0x00000060021c7220 */ /* 0x040fe20000410000 */
[C---:B------:R-:W-:Y:S04]  /*a140*/  HMMA.16816.F32 R24, R120.reuse, R30, R24 ;  /* 0x0000001e7818723c */ /* 0x040fe80000001818 */
[----:B------:R-:W-:Y:S02]  /*a150*/  FMUL.FTZ R29, R2, R97 ;  /* 0x00000061021d7220 */ /* 0x000fe40000410000 */
[C---:B------:R-:W-:Y:S02]  /*a160*/  FMUL.FTZ R58, R0.reuse, R58 ;  /* 0x0000003a003a7220 */ /* 0x040fe40000410000 */
[C---:B------:R-:W-:Y:S04]  /*a170*/  FMUL.FTZ R30, R0.reuse, R98 ;  /* 0x00000062001e7220 */ /* 0x040fe80000410000 */
[C---:B------:R-:W-:Y:S02]  /*a180*/  FMUL.FTZ R31, R0.reuse, R99 ;  /* 0x00000063001f7220 */ /* 0x040fe40000410000 */
[----:B------:R-:W-:Y:S01]  /*a190*/  LDSM.16.MT88.4 R96, [R198+0x4800] ;  /* 0x00480000c660783b */ /* 0x000fe20000004200 */
[C---:B------:R-:W-:Y:S02]  /*a1a0*/  FMUL.FTZ R59, R0.reuse, R59 ;  /* 0x0000003b003b7220 */ /* 0x040fe40000410000 */
[----:B------:R-:W-:Y:S02]  /*a1b0*/  FMUL.FTZ R62, R0, R62 ;  /* 0x0000003e003e7220 */ /* 0x000fe40000410000 */
[C---:B------:R-:W-:Y:S03]  /*a1c0*/  HMMA.16816.F32 R28, R120.reuse, R36, R28 ;  /* 0x00000024781c723c */ /* 0x040fe6000000181c */
[--C-:B-1----:R-:W-:Y:S02]  /*a1d0*/  FFMA.FTZ R70, R136, c[0x0][0x2d0], -R69.reuse ;  /* 0x0000b40088467a23 */ /* 0x102fe40000010845 */
[----:B------:R-:W-:Y:S02]  /*a1e0*/  FMUL.FTZ R63, R0, R63 ;  /* 0x0000003f003f7220 */ /* 0x000fe40000410000 */
[--C-:B------:R-:W-:Y:S01]  /*a1f0*/  FFMA.FTZ R36, R40, c[0x0][0x2d0], -R132.reuse ;  /* 0x0000b40028247a23 */ /* 0x100fe20000010884 */
[C---:B------:R-:W-:Y:S01]  /*a200*/  HMMA.16816.F32 R32, R120.reuse, R38, R32 ;  /* 0x000000267820723c */ /* 0x040fe20000001820 */
[----:B------:R1:W-:Y:S03]  /*a210*/  MUFU.EX2 R232, R70 ;  /* 0x0000004600e87308 */ /* 0x0003e60000000800 */
[--C-:B------:R-:W-:Y:S02]  /*a220*/  FFMA.FTZ R40, R41, c[0x0][0x2d0], -R132.reuse ;  /* 0x0000b40029287a23 */ /* 0x100fe40000010884 */
[----:B------:R-:W-:Y:S02]  /*a230*/  FMUL.FTZ R37, R2, R105 ;  /* 0x0000006902257220 */ /* 0x000fe40000410000 */
[C---:B------:R-:W-:Y:S03]  /*a240*/  FMUL.FTZ R38, R0.reuse, R106 ;  /* 0x0000006a00267220 */ /* 0x040fe60000410000 */
[----:B------:R2:W-:Y:S01]  /*a250*/  MUFU.EX2 R239, R36 ;  /* 0x0000002400ef7308 */ /* 0x0005e20000000800 */
[----:B------:R-:W-:Y:S02]  /*a260*/  FMUL.FTZ R39, R0, R107 ;  /* 0x0000006b00277220 */ /* 0x000fe40000410000 */
[----:B------:R-:W-:Y:S02]  /*a270*/  FMUL.FTZ R41, R2, R109 ;  /* 0x0000006d02297220 */ /* 0x000fe40000410000 */
[C---:B------:R-:W-:Y:S02]  /*a280*/  FMUL.FTZ R66, R0.reuse, R66 ;  /* 0x0000004200427220 */ /* 0x040fe40000410000 */
[----:B------:R-:W-:Y:S03]  /*a290*/  FMUL.FTZ R67, R0, R67 ;  /* 0x0000004300437220 */ /* 0x000fe60000410000 */
[----:B------:R3:W3:Y:S01]  /*a2a0*/  MUFU.EX2 R238, R40 ;  /* 0x0000002800ee7308 */ /* 0x0006e20000000800 */
[--C-:B-1----:R-:W-:Y:S02]  /*a2b0*/  FFMA.FTZ R70, R142, c[0x0][0x2d0], -R132.reuse ;  /* 0x0000b4008e467a23 */ /* 0x102fe40000010884 */
[C---:B--2---:R-:W-:Y:S02]  /*a2c0*/  FMUL.FTZ R36, R2.reuse, R104 ;  /* 0x0000006802247220 */ /* 0x044fe40000410000 */
[----:B------:R-:W-:Y:S05]  /*a2d0*/  LDSM.16.MT88.4 R104, [R198+0x2800] ;  /* 0x00280000c668783b */ /* 0x000fea0000004200 */
[C---:B------:R-:W-:Y:S03]  /*a2e0*/  HMMA.16816.F32 R36, R120.reuse, R44, R36 ;  /* 0x0000002c7824723c */ /* 0x040fe60000001824 */
[----:B---3--:R-:W-:Y:S02]  /*a2f0*/  FMUL.FTZ R40, R2, R108 ;  /* 0x0000006c02287220 */ /* 0x008fe40000410000 */
[----:B------:R-:W-:Y:S02]  /*a300*/  LDSM.16.MT88.4 R108, [R192+0x5800] ;  /* 0x00580000c06c783b */ /* 0x000fe40000004200 */
[--C-:B------:R-:W-:Y:S02]  /*a310*/  FFMA.FTZ R44, R48, c[0x0][0x2d0], -R132.reuse ;  /* 0x0000b400302c7a23 */ /* 0x100fe40000010884 */
[--C-:B------:R-:W-:Y:S01]  /*a320*/  FFMA.FTZ R48, R49, c[0x0][0x2d0], -R132.reuse ;  /* 0x0000b40031307a23 */ /* 0x100fe20000010884 */
[C---:B------:R-:W-:Y:S01]  /*a330*/  HMMA.16816.F32 R40, R120.reuse, R46, R40 ;  /* 0x0000002e7828723c */ /* 0x040fe20000001828 */
[----:B------:R1:W-:Y:S02]  /*a340*/  MUFU.EX2 R237, R44 ;  /* 0x0000002c00ed7308 */ /* 0x0003e40000000800 */
[C---:B------:R-:W-:Y:S02]  /*a350*/  FMUL.FTZ R45, R2.reuse, R113 ;  /* 0x00000071022d7220 */ /* 0x040fe40000410000 */
[----:B------:R-:W-:Y:S02]  /*a360*/  FMUL.FTZ R49, R2, R117 ;  /* 0x0000007502317220 */ /* 0x000fe40000410000 */
[C---:B------:R-:W-:Y:S02]  /*a370*/  FMUL.FTZ R47, R0.reuse, R115 ;  /* 0x00000073002f7220 */ /* 0x040fe40000410000 */
[----:B------:R-:W-:Y:S02]  /*a380*/  FMUL.FTZ R46, R0, R114 ;  /* 0x00000072002e7220 */ /* 0x000fe40000410000 */
[----:B------:R2:W-:Y:S10]  /*a390*/  MUFU.EX2 R115, R70 ;  /* 0x0000004600737308 */ /* 0x0005f40000000800 */
[----:B------:R3:W3:Y:S01]  /*a3a0*/  MUFU.EX2 R236, R48 ;  /* 0x0000003000ec7308 */ /* 0x0006e20000000800 */
[----:B-1----:R-:W-:Y:S07]  /*a3b0*/  FMUL.FTZ R44, R2, R112 ;  /* 0x00000070022c7220 */ /* 0x002fee0000410000 */
[C---:B------:R-:W-:Y:S03]  /*a3c0*/  HMMA.16816.F32 R44, R120.reuse, R72, R44 ;  /* 0x00000048782c723c */ /* 0x040fe6000000182c */
[--C-:B--2---:R-:W-:Y:S04]  /*a3d0*/  FFMA.FTZ R70, R143, c[0x0][0x2d0], -R132.reuse ;  /* 0x0000b4008f467a23 */ /* 0x104fe80000010884 */
[----:B------:R1:W2:Y:S01]  /*a3e0*/  MUFU.EX2 R231, R70 ;  /* 0x0000004600e77308 */ /* 0x0002a20000000800 */
[----:B------:R-:W-:Y:S04]  /*a3f0*/  F2FP.PACK_AB R72, R238, R239 ;  /* 0x000000efee48723e */ /* 0x000fe800000000ff */
[----:B------:R-:W-:Y:S01]  /*a400*/  F2FP.PACK_AB R73, R234, R235 ;  /* 0x000000ebea49723e */ /* 0x000fe200000000ff */
[----:B---3--:R-:W-:Y:S02]  /*a410*/  FMUL.FTZ R48, R2, R116 ;  /* 0x0000007402307220 */ /* 0x008fe40000410000 */
[----:B------:R-:W-:Y:S05]  /*a420*/  LDSM.16.MT88.4 R116, [R196+0x5800] ;  /* 0x00580000c474783b */ /* 0x000fea0000004200 */
[C---:B------:R-:W-:Y:S07]  /*a430*/  HMMA.16816.F32 R48, R120.reuse, R74, R48 ;  /* 0x0000004a7830723c */ /* 0x040fee0000001830 */
[----:B------:R-:W-:Y:S01]  /*a440*/  F2FP.PACK_AB R74, R236, R237 ;  /* 0x000000edec4a723e */ /* 0x000fe200000000ff */
[C---:B----4-:R-:W-:Y:S04]  /*a450*/  HMMA.16816.F32 R52, R120.reuse, R76, R52 ;  /* 0x0000004c7834723c */ /* 0x050fe80000001834 */
[--C-:B-1----:R-:W-:Y:S01]  /*a460*/  FFMA.FTZ R70, R145, c[0x0][0x2d0], -R132.reuse ;  /* 0x0000b40091467a23 */ /* 0x102fe20000010884 */
[----:B------:R-:W-:Y:S03]  /*a470*/  F2FP.PACK_AB R75, R232, R233 ;  /* 0x000000e9e84b723e */ /* 0x000fe600000000ff */
[C---:B------:R-:W-:Y:S01]  /*a480*/  HMMA.16816.F32 R56, R120.reuse, R78, R56 ;  /* 0x0000004e7838723c */ /* 0x040fe20000001838 */
[----:B------:R1:W-:Y:S01]  /*a490*/  MUFU.EX2 R114, R70 ;  /* 0x0000004600727308 */ /* 0x0003e20000000800 */
[----:B------:R-:W3:Y:S06]  /*a4a0*/  LDSM.16.MT88.4 R76, [R196+0x800] ;  /* 0x00080000c44c783b */ /* 0x000eec0000004200 */
[C---:B-----5:R-:W-:Y:S08]  /*a4b0*/  HMMA.16816.F32 R60, R120.reuse, R80, R60 ;  /* 0x00000050783c723c */ /* 0x060ff0000000183c */
[----:B------:R-:W-:Y:S01]  /*a4c0*/  HMMA.16816.F32 R64, R120, R82, R64 ;  /* 0x000000527840723c */ /* 0x000fe20000001840 */
[----:B------:R-:W4:Y:S07]  /*a4d0*/  LDSM.16.MT88.4 R80, [R192+0x3800] ;  /* 0x00380000c050783b */ /* 0x000f2e0000004200 */
[C---:B------:R-:W-:Y:S05]  /*a4e0*/  HMMA.16816.F32 R4, R72.reuse, R84, R4 ;  /* 0x000000544804723c */ /* 0x040fea0000001804 */
[--C-:B-1----:R-:W-:Y:S03]  /*a4f0*/  FFMA.FTZ R70, R146, c[0x0][0x2d0], -R132.reuse ;  /* 0x0000b40092467a23 */ /* 0x102fe60000010884 */
[C---:B------:R-:W-:Y:S01]  /*a500*/  HMMA.16816.F32 R8, R72.reuse, R86, R8 ;  /* 0x000000564808723c */ /* 0x040fe20000001808 */
[----:B------:R1:W5:Y:S01]  /*a510*/  MUFU.EX2 R230, R70 ;  /* 0x0000004600e67308 */ /* 0x0003620000000800 */
[----:B------:R-:W-:Y:S06]  /*a520*/  LDSM.16.MT88.4 R84, [R195+0x3800] ;  /* 0x00380000c354783b */ /* 0x000fec0000004200 */
[C---:B---3--:R-:W-:Y:S08]  /*a530*/  HMMA.16816.F32 R12, R72.reuse, R76, R12 ;  /* 0x0000004c480c723c */ /* 0x048ff0000000180c */
[C---:B------:R-:W-:Y:S01]  /*a540*/  HMMA.16816.F32 R16, R72.reuse, R78, R16 ;  /* 0x0000004e4810723c */ /* 0x040fe20000001810 */
[----:B------:R-:W3:Y:S03]  /*a550*/  LDSM.16.MT88.4 R76, [R196+0x3800] ;  /* 0x00380000c44c783b */ /* 0x000ee60000004200 */
[--C-:B-1----:R-:W-:Y:S04]  /*a560*/  FFMA.FTZ R70, R138, c[0x0][0x2d0], -R69.reuse ;  /* 0x0000b4008a467a23 */ /* 0x102fe80000010845 */
[C---:B------:R-:W-:Y:S01]  /*a570*/  HMMA.16816.F32 R20, R72.reuse, R88, R20 ;  /* 0x000000584814723c */ /* 0x040fe20000001814 */
[----:B------:R1:W-:Y:S07]  /*a580*/  MUFU.EX2 R113, R70 ;  /* 0x0000004600717308 */ /* 0x0003ee0000000800 */
[C---:B------:R-:W-:Y:S01]  /*a590*/  HMMA.16816.F32 R24, R72.reuse, R90, R24 ;  /* 0x0000005a4818723c */ /* 0x040fe20000001818 */
[----:B------:R-:W2:Y:S07]  /*a5a0*/  LDSM.16.MT88.4 R88, [R198+0x3800] ;  /* 0x00380000c658783b */ /* 0x000eae0000004200 */
[C---:B------:R-:W-:Y:S08]  /*a5b0*/  HMMA.16816.F32 R28, R72.reuse, R92, R28 ;  /* 0x0000005c481c723c */ /* 0x040ff0000000181c */
[C---:B------:R-:W-:Y:S01]  /*a5c0*/  HMMA.16816.F32 R32, R72.reuse, R94, R32 ;  /* 0x0000005e4820723c */ /* 0x040fe20000001820 */
[----:B------:R-:W-:Y:S03]  /*a5d0*/  LDSM.16.MT88.4 R92, [R198+0x4000] ;  /* 0x00400000c65c783b */ /* 0x000fe60000004200 */
[--C-:B-1----:R-:W-:Y:S04]  /*a5e0*/  FFMA.FTZ R70, R140, c[0x0][0x2d0], -R69.reuse ;  /* 0x0000b4008c467a23 */ /* 0x102fe80000010845 */
[C---:B----4-:R-:W-:Y:S01]  /*a5f0*/  HMMA.16816.F32 R36, R72.reuse, R80, R36 ;  /* 0x000000504824723c */ /* 0x050fe20000001824 */
[----:B------:R1:W4:Y:S07]  /*a600*/  MUFU.EX2 R112, R70 ;  /* 0x0000004600707308 */ /* 0x00032e0000000800 */
[C---:B------:R-:W-:Y:S01]  /*a610*/  HMMA.16816.F32 R40, R72.reuse, R82, R40 ;  /* 0x000000524828723c */ /* 0x040fe20000001828 */
[----:B------:R-:W-:Y:S07]  /*a620*/  LDSM.16.MT88.4 R80, [R196+0x1000] ;  /* 0x00100000c450783b */ /* 0x000fee0000004200 */
[C---:B---3--:R-:W-:Y:S08]  /*a630*/  HMMA.16816.F32 R44, R72.reuse, R76, R44 ;  /* 0x0000004c482c723c */ /* 0x048ff0000000182c */
[C---:B------:R-:W-:Y:S01]  /*a640*/  HMMA.16816.F32 R48, R72.reuse, R78, R48 ;  /* 0x0000004e4830723c */ /* 0x040fe20000001830 */
[----:B------:R-:W3:Y:S03]  /*a650*/  LDSM.16.MT88.4 R76, [R192+0x1000] ;  /* 0x00100000c04c783b */ /* 0x000ee60000004200 */
[--C-:B-1----:R-:W-:Y:S04]  /*a660*/  FFMA.FTZ R70, R141, c[0x0][0x2d0], -R69.reuse ;  /* 0x0000b4008d467a23 */ /* 0x102fe80000010845 */
[C---:B------:R-:W-:Y:S01]  /*a670*/  HMMA.16816.F32 R52, R72.reuse, R84, R52 ;  /* 0x000000544834723c */ /* 0x040fe20000001834 */
[----:B------:R1:W-:Y:S07]  /*a680*/  MUFU.EX2 R229, R70 ;  /* 0x0000004600e57308 */ /* 0x0003ee0000000800 */
[C---:B------:R-:W-:Y:S01]  /*a690*/  HMMA.16816.F32 R56, R72.reuse, R86, R56 ;  /* 0x000000564838723c */ /* 0x040fe20000001838 */
[----:B------:R-:W3:Y:S07]  /*a6a0*/  LDSM.16.MT88.4 R84, [R195+0x1000] ;  /* 0x00100000c354783b */ /* 0x000eee0000004200 */
[C---:B--2---:R-:W-:Y:S08]  /*a6b0*/  HMMA.16816.F32 R60, R72.reuse, R88, R60 ;  /* 0x00000058483c723c */ /* 0x044ff0000000183c */
[----:B------:R-:W-:Y:S01]  /*a6c0*/  HMMA.16816.F32 R64, R72, R90, R64 ;  /* 0x0000005a4840723c */ /* 0x000fe20000001840 */
[----:B------:R-:W2:Y:S03]  /*a6d0*/  LDSM.16.MT88.4 R88, [R198+0x1000] ;  /* 0x00100000c658783b */ /* 0x000ea60000004200 */
[--C-:B-1----:R-:W-:Y:S03]  /*a6e0*/  FFMA.FTZ R70, R144, c[0x0][0x2d0], -R69.reuse ;  /* 0x0000b40090467a23 */ /* 0x102fe60000010845 */
[----:B------:R-:W-:Y:S01]  /*a6f0*/  F2FP.PACK_AB R72, R231, R115 ;  /* 0x00000073e748723e */ /* 0x000fe200000000ff */
[----:B------:R1:W1:Y:S01]  /*a700*/  MUFU.EX2 R228, R70 ;  /* 0x0000004600e47308 */ /* 0x0002620000000800 */
[----:B-----5:R-:W-:Y:S03]  /*a710*/  F2FP.PACK_AB R74, R230, R114 ;  /* 0x00000072e64a723e */ /* 0x020fe600000000ff */
[----:B----4-:R-:W-:Y:S01]  /*a720*/  F2FP.PACK_AB R73, R112, R113 ;  /* 0x000000717049723e */ /* 0x010fe200000000ff */
[--C-:B-1----:R-:W-:Y:S01]  /*a730*/  FFMA.FTZ R70, R151, c[0x0][0x2d0], -R132.reuse ;  /* 0x0000b40097467a23 */ /* 0x102fe20000010884 */
[----:B------:R-:W-:Y:S04]  /*a740*/  F2FP.PACK_AB R75, R228, R229 ;  /* 0x000000e5e44b723e */ /* 0x000fe800000000ff */
[----:B------:R1:W-:Y:S03]  /*a750*/  MUFU.EX2 R227, R70 ;  /* 0x0000004600e37308 */ /* 0x0003e60000000800 */
[C---:B---3--:R-:W-:Y:S08]  /*a760*/  HMMA.16816.F32 R4, R72.reuse, R76, R4 ;  /* 0x0000004c4804723c */ /* 0x048ff00000001804 */
[C---:B------:R-:W-:Y:S01]  /*a770*/  HMMA.16816.F32 R8, R72.reuse, R78, R8 ;  /* 0x0000004e4808723c */ /* 0x040fe20000001808 */
[----:B------:R-:W3:Y:S07]  /*a780*/  LDSM.16.MT88.4 R76, [R192+0x4000] ;  /* 0x00400000c04c783b */ /* 0x000eee0000004200 */
[C---:B------:R-:W-:Y:S04]  /*a790*/  HMMA.16816.F32 R12, R72.reuse, R80, R12 ;  /* 0x00000050480c723c */ /* 0x040fe8000000180c */
[--C-:B-1----:R-:W-:Y:S04]  /*a7a0*/  FFMA.FTZ R70, R156, c[0x0][0x2d0], -R132.reuse ;  /* 0x0000b4009c467a23 */ /* 0x102fe80000010884 */
[C---:B------:R-:W-:Y:S01]  /*a7b0*/  HMMA.16816.F32 R16, R72.reuse, R82, R16 ;  /* 0x000000524810723c */ /* 0x040fe20000001810 */
[----:B------:R1:W4:Y:S01]  /*a7c0*/  MUFU.EX2 R224, R70 ;  /* 0x0000004600e07308 */ /* 0x0003220000000800 */
[----:B------:R-:W5:Y:S06]  /*a7d0*/  LDSM.16.MT88.4 R80, [R196+0x4000] ;  /* 0x00400000c450783b */ /* 0x000f6c0000004200 */
[C---:B------:R-:W-:Y:S08]  /*a7e0*/  HMMA.16816.F32 R20, R72.reuse, R84, R20 ;  /* 0x000000544814723c */ /* 0x040ff00000001814 */
[C---:B------:R-:W-:Y:S01]  /*a7f0*/  HMMA.16816.F32 R24, R72.reuse, R86, R24 ;  /* 0x000000564818723c */ /* 0x040fe20000001818 */
[----:B------:R-:W4:Y:S07]  /*a800*/  LDSM.16.MT88.4 R84, [R195+0x4000] ;  /* 0x00400000c354783b */ /* 0x000f2e0000004200 */
[C---:B--2---:R-:W-:Y:S04]  /*a810*/  HMMA.16816.F32 R28, R72.reuse, R88, R28 ;  /* 0x00000058481c723c */ /* 0x044fe8000000181c */
[--C-:B-1----:R-:W-:Y:S04]  /*a820*/  FFMA.FTZ R70, R159, c[0x0][0x2d0], -R132.reuse ;  /* 0x0000b4009f467a23 */ /* 0x102fe80000010884 */
[C---:B------:R-:W-:Y:S01]  /*a830*/  HMMA.16816.F32 R32, R72.reuse, R90, R32 ;  /* 0x0000005a4820723c */ /* 0x040fe20000001820 */
[----:B------:R1:W-:Y:S01]  /*a840*/  MUFU.EX2 R180, R70 ;  /* 0x0000004600b47308 */ /* 0x0003e20000000800 */
[----:B------:R-:W2:Y:S06]  /*a850*/  LDSM.16.MT88.4 R88, [R192+0x1800] ;  /* 0x00180000c058783b */ /* 0x000eac0000004200 */
[C---:B---3--:R-:W-:Y:S08]  /*a860*/  HMMA.16816.F32 R36, R72.reuse, R76, R36 ;  /* 0x0000004c4824723c */ /* 0x048ff00000001824 */
[C---:B------:R-:W-:Y:S01]  /*a870*/  HMMA.16816.F32 R40, R72.reuse, R78, R40 ;  /* 0x0000004e4828723c */ /* 0x040fe20000001828 */
[----:B------:R-:W3:Y:S07]  /*a880*/  LDSM.16.MT88.4 R76, [R196+0x1800] ;  /* 0x00180000c44c783b */ /* 0x000eee0000004200 */
[C---:B-----5:R-:W-:Y:S04]  /*a890*/  HMMA.16816.F32 R44, R72.reuse, R80, R44 ;  /* 0x00000050482c723c */ /* 0x060fe8000000182c */
[--C-:B-1----:R-:W-:Y:S04]  /*a8a0*/  FFMA.FTZ R70, R160, c[0x0][0x2d0], -R132.reuse ;  /* 0x0000b400a0467a23 */ /* 0x102fe80000010884 */
[C---:B------:R-:W-:Y:S01]  /*a8b0*/  HMMA.16816.F32 R48, R72.reuse, R82, R48 ;  /* 0x000000524830723c */ /* 0x040fe20000001830 */
[----:B------:R1:W5:Y:S01]  /*a8c0*/  MUFU.EX2 R159, R70 ;  /* 0x00000046009f7308 */ /* 0x0003620000000800 */
[----:B------:R-:W2:Y:S06]  /*a8d0*/  LDSM.16.MT88.4 R80, [R195+0x1800] ;  /* 0x00180000c350783b */ /* 0x000eac0000004200 */
[C---:B----4-:R-:W-:Y:S08]  /*a8e0*/  HMMA.16816.F32 R52, R72.reuse, R84, R52 ;  /* 0x000000544834723c */ /* 0x050ff00000001834 */
[C---:B------:R-:W-:Y:S01]  /*a8f0*/  HMMA.16816.F32 R56, R72.reuse, R86, R56 ;  /* 0x000000564838723c */ /* 0x040fe20000001838 */
[----:B------:R-:W4:Y:S07]  /*a900*/  LDSM.16.MT88.4 R84, [R198+0x1800] ;  /* 0x00180000c654783b */ /* 0x000f2e0000004200 */
[C---:B------:R-:W-:Y:S04]  /*a910*/  HMMA.16816.F32 R60, R72.reuse, R92, R60 ;  /* 0x0000005c483c723c */ /* 0x040fe8000000183c */
[--C-:B-1----:R-:W-:Y:S04]  /*a920*/  FFMA.FTZ R70, R139, c[0x0][0x2d0], -R69.reuse ;  /* 0x0000b4008b467a23 */ /* 0x102fe80000010845 */
[----:B------:R-:W-:Y:S01]  /*a930*/  HMMA.16816.F32 R64, R72, R94, R64 ;  /* 0x0000005e4840723c */ /* 0x000fe20000001840 */
[----:B------:R1:W-:Y:S01]  /*a940*/  MUFU.EX2 R156, R70 ;  /* 0x00000046009c7308 */ /* 0x0003e20000000800 */
[----:B------:R-:W-:Y:S05]  /*a950*/  LDSM.16.MT88.4 R92, [R195+0x4800] ;  /* 0x00480000c35c783b */ /* 0x000fea0000004200 */
[----:B------:R-:W-:Y:S02]  /*a960*/  F2FP.PACK_AB R72, R224, R227 ;  /* 0x000000e3e048723e */ /* 0x000fe400000000ff */
[----:B-----5:R-:W-:Y:S03]  /*a970*/  F2FP.PACK_AB R74, R159, R180 ;  /* 0x000000b49f4a723e */ /* 0x020fe600000000ff */
        /* <DEDUP_REMOVED lines=13> */
[C---:B---3--:R-:W-:Y:S04]  /*aa50*/  HMMA.16816.F32 R12, R72.reuse, R76, R12 ;  /* 0x0000004c480c723c */ /* 0x048fe8000000180c */
[--C-:B-1----:R-:W-:Y:S04]  /*aa60*/  FFMA.FTZ R70, R182, c[0x0][0x2d0], -R132.reuse ;  /* 0x0000b400b6467a23 */ /* 0x102fe80000010884 */
[C---:B------:R-:W-:Y:S01]  /*aa70*/  HMMA.16816.F32 R16, R72.reuse, R78, R16 ;  /* 0x0000004e4810723c */ /* 0x040fe20000001810 */
[----:B------:R1:W3:Y:S01]  /*aa80*/  MUFU.EX2 R144, R70 ;  /* 0x0000004600907308 */ /* 0x0002e20000000800 */
[----:B------:R-:W5:Y:S06]  /*aa90*/  LDSM.16.MT88.4 R76, [R196+0x4800] ;  /* 0x00480000c44c783b */ /* 0x000f6c0000004200 */
[C---:B------:R-:W-:Y:S08]  /*aaa0*/  HMMA.16816.F32 R20, R72.reuse, R80, R20 ;  /* 0x000000504814723c */ /* 0x040ff00000001814 */
[C---:B------:R-:W-:Y:S01]  /*aab0*/  HMMA.16816.F32 R24, R72.reuse, R82, R24 ;  /* 0x000000524818723c */ /* 0x040fe20000001818 */
[----:B------:R-:W3:Y:S07]  /*aac0*/  LDSM.16.MT88.4 R80, [R192+0x2000] ;  /* 0x00200000c050783b */ /* 0x000eee0000004200 */
[C---:B----4-:R-:W-:Y:S04]  /*aad0*/  HMMA.16816.F32 R28, R72.reuse, R84, R28 ;  /* 0x00000054481c723c */ /* 0x050fe8000000181c */
[--C-:B-1----:R-:W-:Y:S04]  /*aae0*/  FFMA.FTZ R70, R183, c[0x0][0x2d0], -R132.reuse ;  /* 0x0000b400b7467a23 */ /* 0x102fe80000010884 */
[C---:B------:R-:W-:Y:S01]  /*aaf0*/  HMMA.16816.F32 R32, R72.reuse, R86, R32 ;  /* 0x000000564820723c */ /* 0x040fe20000001820 */
[----:B------:R1:W-:Y:S01]  /*ab00*/  MUFU.EX2 R143, R70 ;  /* 0x00000046008f7308 */ /* 0x0003e20000000800 */
[----:B------:R-:W4:Y:S06]  /*ab10*/  LDSM.16.MT88.4 R84, [R196+0x2000] ;  /* 0x00200000c454783b */ /* 0x000f2c0000004200 */
[C---:B--2---:R-:W-:Y:S08]  /*ab20*/  HMMA.16816.F32 R36, R72.reuse, R88, R36 ;  /* 0x000000584824723c */ /* 0x044ff00000001824 */
[C---:B------:R-:W-:Y:S01]  /*ab30*/  HMMA.16816.F32 R40, R72.reuse, R90, R40 ;  /* 0x0000005a4828723c */ /* 0x040fe20000001828 */
[----:B------:R-:W-:Y:S07]  /*ab40*/  LDSM.16.MT88.4 R88, [R198+0x2000] ;  /* 0x00200000c658783b */ /* 0x000fee0000004200 */
[C---:B-----5:R-:W-:Y:S04]  /*ab50*/  HMMA.16816.F32 R44, R72.reuse, R76, R44 ;  /* 0x0000004c482c723c */ /* 0x060fe8000000182c */
[--C-:B-1----:R-:W-:Y:S04]  /*ab60*/  FFMA.FTZ R70, R188, c[0x0][0x2d0], -R132.reuse ;  /* 0x0000b400bc467a23 */ /* 0x102fe80000010884 */
[C---:B------:R-:W-:Y:S01]  /*ab70*/  HMMA.16816.F32 R48, R72.reuse, R78, R48 ;  /* 0x0000004e4830723c */ /* 0x040fe20000001830 */
[----:B------:R1:W2:Y:S01]  /*ab80*/  MUFU.EX2 R142, R70 ;  /* 0x00000046008e7308 */ /* 0x0002a20000000800 */
[----:B------:R-:W5:Y:S06]  /*ab90*/  LDSM.16.MT88.4 R76, [R195+0x2000] ;  /* 0x00200000c34c783b */ /* 0x000f6c0000004200 */
[C---:B------:R-:W-:Y:S08]  /*aba0*/  HMMA.16816.F32 R52, R72.reuse, R92, R52 ;  /* 0x0000005c4834723c */ /* 0x040ff00000001834 */
[C---:B------:R-:W-:Y:S01]  /*abb0*/  HMMA.16816.F32 R56, R72.reuse, R94, R56 ;  /* 0x0000005e4838723c */ /* 0x040fe20000001838 */
[----:B------:R-:W-:Y:S07]  /*abc0*/  LDSM.16.MT88.4 R92, [R195+0x5000] ;  /* 0x00500000c35c783b */ /* 0x000fee0000004200 */
[C---:B------:R-:W-:Y:S04]  /*abd0*/  HMMA.16816.F32 R60, R72.reuse, R96, R60 ;  /* 0x00000060483c723c */ /* 0x040fe8000000183c */
[--C-:B-1----:R-:W-:Y:S04]  /*abe0*/  FFMA.FTZ R70, R149, c[0x0][0x2d0], -R69.reuse ;  /* 0x0000b40095467a23 */ /* 0x102fe80000010845 */
[----:B------:R-:W-:Y:S01]  /*abf0*/  HMMA.16816.F32 R64, R72, R98, R64 ;  /* 0x000000624840723c */ /* 0x000fe20000001840 */
[----:B------:R1:W-:Y:S01]  /*ac00*/  MUFU.EX2 R141, R70 ;  /* 0x00000046008d7308 */ /* 0x0003e20000000800 */
[----:B------:R-:W-:Y:S05]  /*ac10*/  LDSM.16.MT88.4 R96, [R196+0x2800] ;  /* 0x00280000c460783b */ /* 0x000fea0000004200 */
[----:B---3--:R-:W-:Y:S02]  /*ac20*/  F2FP.PACK_AB R72, R144, R145 ;  /* 0x000000919048723e */ /* 0x008fe400000000ff */
[----:B--2---:R-:W-:Y:S03]  /*ac30*/  F2FP.PACK_AB R74, R142, R143 ;  /* 0x0000008f8e4a723e */ /* 0x004fe600000000ff */
[--C-:B-1----:R-:W-:Y:S04]  /*ac40*/  FFMA.FTZ R70, R150, c[0x0][0x2d0], -R69.reuse ;  /* 0x0000b40096467a23 */ /* 0x102fe80000010845 */
        /* <DEDUP_REMOVED lines=12> */
[C---:B----4-:R-:W-:Y:S04]  /*ad10*/  HMMA.16816.F32 R12, R72.reuse, R84, R12 ;  /* 0x00000054480c723c */ /* 0x050fe8000000180c */
[--C-:B-1----:R-:W-:Y:S04]  /*ad20*/  FFMA.FTZ R70, R190, c[0x0][0x2d0], -R132.reuse ;  /* 0x0000b400be467a23 */ /* 0x102fe80000010884 */
[C---:B------:R-:W-:Y:S01]  /*ad30*/  HMMA.16816.F32 R16, R72.reuse, R86, R16 ;  /* 0x000000564810723c */ /* 0x040fe20000001810 */
[----:B------:R1:W3:Y:S01]  /*ad40*/  MUFU.EX2 R136, R70 ;  /* 0x0000004600887308 */ /* 0x0002e20000000800 */
[----:B------:R-:W4:Y:S06]  /*ad50*/  LDSM.16.MT88.4 R84, [R196+0x5000] ;  /* 0x00500000c454783b */ /* 0x000f2c0000004200 */
[C---:B-----5:R-:W-:Y:S08]  /*ad60*/  HMMA.16816.F32 R20, R72.reuse, R76, R20 ;  /* 0x0000004c4814723c */ /* 0x060ff00000001814 */
[C---:B------:R-:W-:Y:S01]  /*ad70*/  HMMA.16816.F32 R24, R72.reuse, R78, R24 ;  /* 0x0000004e4818723c */ /* 0x040fe20000001818 */
[----:B------:R-:W5:Y:S07]  /*ad80*/  LDSM.16.MT88.4 R76, [R198+0x5000] ;  /* 0x00500000c64c783b */ /* 0x000f6e0000004200 */
[C---:B------:R-:W-:Y:S04]  /*ad90*/  HMMA.16816.F32 R28, R72.reuse, R88, R28 ;  /* 0x00000058481c723c */ /* 0x040fe8000000181c */
[--C-:B-1----:R-:W-:Y:S01]  /*ada0*/  FFMA.FTZ R70, R191, c[0x0][0x2d0], -R132.reuse ;  /* 0x0000b400bf467a23 */ /* 0x102fe20000010884 */
[----:B---3--:R-:W-:Y:S01]  /*adb0*/  F2FP.PACK_AB R120, R136, R137 ;  /* 0x000000898878723e */ /* 0x008fe200000000ff */
[----:B------:R-:W-:Y:S01]  /*adc0*/  FFMA.FTZ R132, R216, c[0x0][0x2d0], -R132 ;  /* 0x0000b400d8847a23 */ /* 0x000fe20000010884 */
[----:B------:R-:W-:Y:S01]  /*add0*/  IADD3 R216, R217, -0x1, RZ ;  /* 0xffffffffd9d87810 */ /* 0x000fe20007ffe0ff */
[C---:B------:R-:W-:Y:S01]  /*ade0*/  HMMA.16816.F32 R32, R72.reuse, R90, R32 ;  /* 0x0000005a4820723c */ /* 0x040fe20000001820 */
[----:B------:R1:W-:Y:S01]  /*adf0*/  MUFU.EX2 R135, R70 ;  /* 0x0000004600877308 */ /* 0x0003e20000000800 */
[----:B------:R-:W3:Y:S02]  /*ae00*/  LDSM.16.MT88.4 R88, [R192+0x2800] ;  /* 0x00280000c058783b */ /* 0x000ee40000004200 */
[----:B------:R-:W-:Y:S04]  /*ae10*/  IMAD.MOV.U32 R217, RZ, RZ, R216 ;  /* 0x000000ffffd97224 */ /* 0x000fe800078e00d8 */
[C---:B--2---:R-:W-:Y:S03]  /*ae20*/  HMMA.16816.F32 R36, R72.reuse, R80, R36 ;  /* 0x000000504824723c */ /* 0x044fe60000001824 */
[----:B------:R-:W2:Y:S05]  /*ae30*/  MUFU.EX2 R134, R132 ;  /* 0x0000008400867308 */ /* 0x000eaa0000000800 */
[C---:B------:R-:W-:Y:S08]  /*ae40*/  HMMA.16816.F32 R40, R72.reuse, R82, R40 ;  /* 0x000000524828723c */ /* 0x040ff00000001828 */
[C---:B----4-:R-:W-:Y:S04]  /*ae50*/  HMMA.16816.F32 R44, R72.reuse, R84, R44 ;  /* 0x00000054482c723c */ /* 0x050fe8000000182c */
[--C-:B-1----:R-:W-:Y:S04]  /*ae60*/  FFMA.FTZ R70, R161, c[0x0][0x2d0], -R69.reuse ;  /* 0x0000b400a1467a23 */ /* 0x102fe80000010845 */
[C---:B------:R-:W-:Y:S01]  /*ae70*/  HMMA.16816.F32 R48, R72.reuse, R86, R48 ;  /* 0x000000564830723c */ /* 0x040fe20000001830 */
[----:B------:R1:W-:Y:S03]  /*ae80*/  MUFU.EX2 R133, R70 ;  /* 0x0000004600857308 */ /* 0x0003e60000000800 */
[----:B--2---:R-:W-:Y:S04]  /*ae90*/  F2FP.PACK_AB R122, R134, R135 ;  /* 0x00000087867a723e */ /* 0x004fe800000000ff */
[C---:B------:R-:W-:Y:S08]  /*aea0*/  HMMA.16816.F32 R52, R72.reuse, R92, R52 ;  /* 0x0000005c4834723c */ /* 0x040ff00000001834 */
[C---:B------:R-:W-:Y:S08]  /*aeb0*/  HMMA.16816.F32 R56, R72.reuse, R94, R56 ;  /* 0x0000005e4838723c */ /* 0x040ff00000001838 */
[C---:B-----5:R-:W-:Y:S04]  /*aec0*/  HMMA.16816.F32 R60, R72.reuse, R76, R60 ;  /* 0x0000004c483c723c */ /* 0x060fe8000000183c */
[--C-:B-1----:R-:W-:Y:S04]  /*aed0*/  FFMA.FTZ R70, R162, c[0x0][0x2d0], -R69.reuse ;  /* 0x0000b400a2467a23 */ /* 0x102fe80000010845 */
[----:B------:R-:W-:Y:S01]  /*aee0*/  HMMA.16816.F32 R64, R72, R78, R64 ;  /* 0x0000004e4840723c */ /* 0x000fe20000001840 */
[----:B------:R1:W2:Y:S03]  /*aef0*/  MUFU.EX2 R132, R70 ;  /* 0x0000004600847308 */ /* 0x0002a60000000800 */
[--C-:B-1----:R-:W-:Y:S01]  /*af00*/  FFMA.FTZ R70, R163, c[0x0][0x2d0], -R69.reuse ;  /* 0x0000b400a3467a23 */ /* 0x102fe20000010845 */
[----:B--2---:R-:W-:Y:S01]  /*af10*/  F2FP.PACK_AB R121, R132, R133 ;  /* 0x000000858479723e */ /* 0x004fe200000000ff */
[----:B------:R-:W-:Y:S05]  /*af20*/  FFMA.FTZ R69, R71, c[0x0][0x2d0], -R69 ;  /* 0x0000b40047457a23 */ /* 0x000fea0000010845 */
[----:B------:R-:W-:Y:S10]  /*af30*/  MUFU.EX2 R70, R70 ;  /* 0x0000004600467308 */ /* 0x000ff40000000800 */
[----:B------:R-:W1:Y:S02]  /*af40*/  MUFU.EX2 R69, R69 ;  /* 0x0000004500457308 */ /* 0x000e640000000800 */
[----:B-1----:R-:W-:Y:S07]  /*af50*/  F2FP.PACK_AB R123, R69, R70 ;  /* 0x00000046457b723e */ /* 0x002fee00000000ff */
[C---:B---3--:R-:W-:Y:S07]  /*af60*/  HMMA.16816.F32 R72, R120.reuse, R88, R4 ;  /* 0x000000587848723c */ /* 0x048fee0000001804 */
[----:B------:R-:W-:Y:S01]  /*af70*/  FFMA.FTZ R4, R2, R250, R244 ;  /* 0x000000fa02047223 */ /* 0x000fe200000100f4 */
[C---:B------:R-:W-:Y:S01]  /*af80*/  HMMA.16816.F32 R76, R120.reuse, R90, R8 ;  /* 0x0000005a784c723c */ /* 0x040fe20000001808 */
[----:B------:R-:W-:Y:S03]  /*af90*/  LDSM.16.MT88.4 R8, [R198+0x5800] ;  /* 0x00580000c608783b */ /* 0x000fe60000004200 */
[----:B------:R-:W-:Y:S02]  /*afa0*/  FFMA.FTZ R2, R0, R249, R243 ;  /* 0x000000f900027223 */ /* 0x000fe400000100f3 */
        /* <DEDUP_REMOVED lines=17> */
[----:B------:R-:W-:Y:S01]  /*b0c0*/  FADD.FTZ R2, R233, R2 ;  /* 0x00000002e9027221 */ /* 0x000fe20000010000 */
        /* <DEDUP_REMOVED lines=20> */
[C---:B-1----:R-:W-:Y:S04]  /*b210*/  HMMA.16816.F32 R52, R120.reuse, R4, R52 ;  /* 0x000000047834723c */ /* 0x042fe80000001834 */
        /* <DEDUP_REMOVED lines=11> */
[----:B------:R-:W-:Y:S03]  /*b2d0*/  HMMA.16816.F32 R64, R120, R10, R64 ;  /* 0x0000000a7840723c */ /* 0x000fe60000001840 */
[----:B------:R-:W-:Y:S02]  /*b2e0*/  FADD.FTZ R0, R142, R0 ;  /* 0x000000008e007221 */ /* 0x000fe40000010000 */
[----:B------:R-:W-:Y:S02]  /*b2f0*/  FADD.FTZ R4, R138, R2 ;  /* 0x000000028a047221 */ /* 0x000fe40000010000 */
[----:B------:R-:W-:Y:S02]  /*b300*/  FADD.FTZ R2, R137, R0 ;  /* 0x0000000089027221 */ /* 0x000fe40000010000 */
[----:B------:R-:W-:Y:S03]  /*b310*/  FADD.FTZ R0, R133, R4 ;  /* 0x0000000485007221 */ /* 0x000fe60000010000 */
[----:B------:R-:W-:Y:S02]  /*b320*/  FADD.FTZ R2, R136, R2 ;  /* 0x0000000288027221 */ /* 0x000fe40000010000 */
[----:B------:R-:W-:Y:S02]  /*b330*/  FADD.FTZ R0, R132, R0 ;  /* 0x0000000084007221 */ /* 0x000fe40000010000 */
[----:B------:R-:W-:Y:S02]  /*b340*/  FADD.FTZ R2, R135, R2 ;  /* 0x0000000287027221 */ /* 0x000fe40000010000 */
[----:B------:R-:W-:Y:S02]  /*b350*/  FADD.FTZ R0, R70, R0 ;  /* 0x0000000046007221 */ /* 0x000fe40000010000 */
[----:B------:R-:W-:Y:S02]  /*b360*/  FADD.FTZ R2, R134, R2 ;  /* 0x0000000286027221 */ /* 0x000fe40000010000 */
[----:B------:R-:W-:Y:S02]  /*b370*/  FADD.FTZ R0, R69, R0 ;  /* 0x0000000045007221 */ /* 0x000fe40000010000 */
[--C-:B------:R-:W-:Y:S01]  /*b380*/  IMAD.MOV.U32 R4, RZ, RZ, R3.reuse ;  /* 0x000000ffff047224 */ /* 0x100fe200078e0003 */
[----:B------:R1:W-:Y:S01]  /*b390*/  STL [R1+0x8], R2 ;  /* 0x0000080201007387 */ /* 0x0003e20000100800 */
[----:B------:R-:W-:Y:S02]  /*b3a0*/  IMAD.MOV.U32 R69, RZ, RZ, R68 ;  /* 0x000000ffff457224 */ /* 0x000fe400078e0044 */
[----:B------:R-:W-:Y:S01]  /*b3b0*/  IMAD.MOV.U32 R70, RZ, RZ, R3 ;  /* 0x000000ffff467224 */ /* 0x000fe200078e0003 */
[----:B------:R1:W-:Y:S01]  /*b3c0*/  STL [R1+0xc], R0 ;  /* 0x00000c0001007387 */ /* 0x0003e20000100800 */
[----:B------:R-:W-:-:S05]  /*b3d0*/  @P0 BRA `(.L_x_570) ;  /* 0xffffbb6000000947 */ /* 0x000fca000383ffff */
.L_x_561:
[----:B-1----:R-:W2:Y:S04]  /*b3e0*/  LDL R0, [R1+0x20] ;  /* 0x0000200001007983 */ /* 0x002ea80000100800 */
[----:B------:R-:W3:Y:S04]  /*b3f0*/  LDL R3, [R1+0x10] ;  /* 0x0000100001037983 */ /* 0x000ee80000100800 */
[----:B------:R-:W4:Y:S01]  /*b400*/  LDL R2, [R1+0x18] ;  /* 0x0000180001027983 */ /* 0x000f220000100800 */
[----:B--2---:R-:W-:Y:S01]  /*b410*/  IADD3 R0, R0, 0x7f, RZ ;  /* 0x0000007f00007810 */ /* 0x004fe20007ffe0ff */
[----:B---3--:R-:W-:-:S04]  /*b420*/  IMAD.MOV.U32 R5, RZ, RZ, R3 ;  /* 0x000000ffff057224 */ /* 0x008fc800078e0003 */
[----:B------:R-:W-:Y:S01]  /*b430*/  @P2 IMAD.HI.U32 R3, R0, c[0x0][0x2c8], RZ ;  /* 0x0000b20000032a27 */ /* 0x000fe200078e00ff */
[----:B----4-:R-:W-:-:S04]  /*b440*/  IADD3 R2, R2, 0x1, -R5 ;  /* 0x0000000102027810 */ /* 0x010fc80007ffe805 */
[----:B------:R-:W-:-:S05]  /*b450*/  @P2 SHF.R.U32.HI R0, RZ, c[0x0][0x2cc], R3 ;  /* 0x0000b300ff002a19 */ /* 0x000fca0000011603 */
[----:B------:R-:W-:-:S05]  /*b460*/  IMAD.IADD R0, R2, 0x1, R0 ;  /* 0x0000000102007824 */ /* 0x000fca00078e0200 */
[----:B------:R-:W-:Y:S01]  /*b470*/  IADD3 R2, R0, -c[0x0][0x324], RZ ;  /* 0x8000c90000027a10 */ /* 0x000fe20007ffe0ff */
[----:B------:R-:W-:Y:S05]  /*b480*/  @!P1 BRA `(.L_x_571) ;  /* 0x0000011000009947 */ /* 0x000fea0003800000 */
[----:B------:R-:W-:Y:S01]  /*b490*/  ISETP.GT.AND P0, PT, R0, -0x1, PT ;  /* 0xffffffff0000780c */ /* 0x000fe20003f04270 */
[----:B------:R-:W-:-:S12]  /*b4a0*/  BSSY B0, `(.L_x_572) ;  /* 0x000000d000007945 */ /* 0x000fd80003800000 */
        /* <DEDUP_REMOVED lines=8> */
.L_x_573:
[----:B------:R-:W-:-:S04]  /*b530*/  MOV R3, c[0x0][0x32c] ;  /* 0x0000cb0000037a02 */ /* 0x000fc80000000f00 */
[----:B------:R-:W-:-:S13]  /*b540*/  ISETP.NE.AND P0, PT, R3, 0x1, PT ;  /* 0x000000010300780c */ /* 0x000fda0003f05270 */
[----:B------:R-:W-:-:S05]  /*b550*/  @P0 IMAD.HI.U32 R3, R0, c[0x0][0x330], RZ ;  /* 0x0000cc0000030a27 */ /* 0x000fca00078e00ff */
[----:B------:R-:W-:Y:S02]  /*b560*/  @P0 SHF.R.U32.HI R0, RZ, c[0x0][0x334], R3 ;  /* 0x0000cd00ff000a19 */ /* 0x000fe40000011603 */
.L_x_574:
[----:B------:R-:W-:Y:S05]  /*b570*/  BSYNC B0 ;  /* 0x0000000000007941 */ /* 0x000fea0003800000 */
.L_x_572:
[----:B------:R-:W-:-:S05]  /*b580*/  IMAD R0, R0, c[0x0][0x32c], RZ ;  /* 0x0000cb0000007a24 */ /* 0x000fca00078e02ff */
[----:B------:R-:W-:-:S04]  /*b590*/  IMNMX R2, R2, R0, !PT ;  /* 0x0000000002027217 */ /* 0x000fc80007800200 */
.L_x_571:
[----:B------:R-:W-:-:S05]  /*b5a0*/  IADD3 R2, R2, 0x5f, RZ ;  /* 0x0000005f02027810 */ /* 0x000fca0007ffe0ff */
[----:B------:R-:W-:-:S05]  /*b5b0*/  IMAD.HI R2, R2, 0x2aaaaaab, RZ ;  /* 0x2aaaaaab02027827 */ /* 0x000fca00078e02ff */
[----:B------:R-:W-:-:S04]  /*b5c0*/  SHF.R.U32.HI R0, RZ, 0x1f, R2 ;  /* 0x0000001fff007819 */ /* 0x000fc80000011602 */
[----:B------:R-:W-:-:S04]  /*b5d0*/  LEA.HI.SX32 R0, R2, R0, 0x1c ;  /* 0x0000000002007211 */ /* 0x000fc800078fe2ff */
[----:B------:R-:W-:-:S04]  /*b5e0*/  IMNMX R3, R219, R0, !PT ;  /* 0x00000000db037217 */ /* 0x000fc80007800200 */
[----:B------:R-:W-:Y:S01]  /*b5f0*/  ISETP.GE.AND P0, PT, R216, R3, PT ;  /* 0x00000003d800720c */ /* 0x000fe20003f06270 */
[----:B------:R1:W-:-:S12]  /*b600*/  STL [R1+0x1c], R3 ;  /* 0x00001c0301007387 */ /* 0x0003d80000100800 */
[----:B------:R-:W-:Y:S05]  /*b610*/  @!P0 BRA `(.L_x_575) ;  /* 0x000032c000008947 */ /* 0x000fea0003800000 */
[----:B------:R-:W-:Y:S02]  /*b620*/  MOV R70, R4 ;  /* 0x0000000400467202 */ /* 0x000fe40000000f00 */
[----:B------:R-:W-:Y:S02]  /*b630*/  MOV R69, R68 ;  /* 0x0000004400457202 */ /* 0x000fe40000000f00 */
[----:B------:R-:W-:Y:S02]  /*b640*/  MOV R217, R216 ;  /* 0x000000d800d97202 */ /* 0x000fe40000000f00 */
.L_x_576:
[----:B------:R-:W2:Y:S01]  /*b650*/  LDL.64 R228, [R1] ;  /* 0x0000000001e47983 */ /* 0x000ea20000100a00 */
[----:B------:R-:W-:Y:S04]  /*b660*/  DEPBAR.LE SB0, 0x0 ;  /* 0x000080000000791a */ /* 0x000fe80000000000 */
[----:B------:R-:W-:Y:S01]  /*b670*/  WARPSYNC 0xffffffff ;  /* 0xffffffff00007948 */ /* 0x000fe20003800000 */
[----:B------:R-:W-:Y:S01]  /*b680*/  BAR.SYNC.DEFER_BLOCKING 0x0 ;  /* 0x0000000000007b1d */ /* 0x000fe20000010000 */
[----:B------:R-:W-:Y:S02]  /*b690*/  ISETP.GT.AND P6, PT, R219, R217, PT ;  /* 0x000000d9db00720c */ /* 0x000fe40003fc4270 */
[C---:B------:R-:W-:Y:S11]  /*b6a0*/  IADD3 R216, R217.reuse, -0x1, RZ ;  /* 0xffffffffd9d87810 */ /* 0x040ff60007ffe0ff */
[----:B------:R-:W-:Y:S01]  /*b6b0*/  @!P6 SHF.R.S32.HI R0, RZ, 0x1f, R217 ;  /* 0x0000001fff00e819 */ /* 0x000fe200000114d9 */
[C---:B------:R-:W-:Y:S01]  /*b6c0*/  @!P6 IMAD.WIDE.U32 R30, R217.reuse, c[0x0][0x208], RZ ;  /* 0x00008200d91eea25 */ /* 0x040fe200078e00ff */
[----:B------:R-:W-:Y:S02]  /*b6d0*/  @!P6 MOV R2, c[0x0][0x208] ;  /* 0x000082000002ea02 */ /* 0x000fe40000000f00 */
[----:B-1----:R-:W-:Y:S01]  /*b6e0*/  @!P6 MOV R3, 0x5 ;  /* 0x000000050003e802 */ /* 0x002fe20000000f00 */
[----:B------:R-:W-:Y:S01]  /*b6f0*/  @!P6 IMAD R0, R0, c[0x0][0x208], RZ ;  /* 0x000082000000ea24 */ /* 0x000fe200078e02ff */
[C---:B------:R-:W-:Y:S02]  /*b700*/  @!P6 SHF.L.U32 R28, R2.reuse, 0x5, RZ ;  /* 0x00000005021ce819 */ /* 0x040fe400000006ff */
[----:B------:R-:W-:Y:S01]  /*b710*/  @!P6 SHF.L.U64.HI R29, R2, R3, c[0x0][0x20c] ;  /* 0x00008300021de619 */ /* 0x000fe20000010203 */
[----:B------:R-:W-:Y:S01]  /*b720*/  @!P6 IMAD R0, R217, c[0x0][0x20c], R0 ;  /* 0x00008300d900ea24 */ /* 0x000fe200078e0200 */
[----:B------:R-:W1:Y:S01]  /*b730*/  LDSM.16.M88.4 R8, [R193] ;  /* 0x00000000c108783b */ /* 0x000e620000000200 */
[----:B------:R-:W-:Y:S02]  /*b740*/  @!P6 MOV R36, R220 ;  /* 0x000000dc0024e202 */ /* 0x000fe40000000f00 */
[----:B------:R-:W-:Y:S01]  /*b750*/  @!P6 IMAD.WIDE.U32 R2, R30, 0x60, R28 ;  /* 0x000000601e02e825 */ /* 0x000fe200078e001c */
[----:B------:R-:W-:Y:S02]  /*b760*/  @!P6 IADD3 R0, R31, R0, RZ ;  /* 0x000000001f00e210 */ /* 0x000fe40007ffe0ff */
[----:B------:R-:W-:Y:S02]  /*b770*/  @!P6 MOV R37, R225 ;  /* 0x000000e10025e202 */ /* 0x000fe40000000f00 */
[----:B------:R-:W3:Y:S01]  /*b780*/  LDSM.16.M88.4 R16, [R193+0x800] ;  /* 0x00080000c110783b */ /* 0x000ee20000000200 */
[----:B------:R-:W-:Y:S01]  /*b790*/  @!P6 IMAD R45, R0, 0x60, RZ ;  /* 0x00000060002de824 */ /* 0x000fe200078e02ff */
[-C--:B------:R-:W-:Y:S01]  /*b7a0*/  @!P6 IADD3 R31, P5, R220, R2.reuse, RZ ;  /* 0x00000002dc1fe210 */ /* 0x080fe20007fbe0ff */
[----:B------:R-:W-:Y:S01]  /*b7b0*/  @!P6 IMAD.WIDE.U32 R36, R30, 0x60, R36 ;  /* 0x000000601e24e825 */ /* 0x000fe200078e0024 */
[----:B------:R-:W-:Y:S02]  /*b7c0*/  @!P6 IADD3 R44, P0, R220, 0x40, RZ ;  /* 0x00000040dc2ce810 */ /* 0x000fe40007f1e0ff */
[----:B------:R-:W-:Y:S02]  /*b7d0*/  @!P6 LEA R162, P4, R31, c[0x0][0x1f8], 0x1 ;  /* 0x00007e001fa2ea11 */ /* 0x000fe400078808ff */
[----:B------:R-:W4:Y:S01]  /*b7e0*/  LDSM.16.M88.4 R24, [R193+0x1000] ;  /* 0x00100000c118783b */ /* 0x000f220000000200 */
[----:B------:R-:W-:Y:S02]  /*b7f0*/  @!P6 IADD3 R0, R45, R3, RZ ;  /* 0x000000032d00e210 */ /* 0x000fe40007ffe0ff */
[-C--:B------:R-:W-:Y:S02]  /*b800*/  @!P6 IADD3.X R38, RZ, R225.reuse, RZ, P0, !PT ;  /* 0x000000e1ff26e210 */ /* 0x080fe400007fe4ff */
[----:B------:R-:W-:Y:S02]  /*b810*/  @!P6 IADD3.X R3, R0, R225, RZ, P5, !PT ;  /* 0x000000e10003e210 */ /* 0x000fe40002ffe4ff */
[-C--:B------:R-:W-:Y:S01]  /*b820*/  @!P6 IADD3 R39, P5, R44, R2.reuse, RZ ;  /* 0x000000022c27e210 */ /* 0x080fe20007fbe0ff */
[----:B------:R-:W5:Y:S01]  /*b830*/  LDSM.16.M88.4 R32, [R193+0x1800] ;  /* 0x00180000c120783b */ /* 0x000f620000000200 */
[----:B------:R-:W-:Y:S02]  /*b840*/  @!P6 LEA.HI.X R163, R31, c[0x0][0x1fc], R3, 0x1, P4 ;  /* 0x00007f001fa3ea11 */ /* 0x000fe400020f0c03 */
[----:B------:R-:W-:Y:S02]  /*b850*/  @!P6 IADD3 R3, P4, R28, R2, RZ ;  /* 0x000000021c03e210 */ /* 0x000fe40007f9e0ff */
[----:B------:R-:W-:Y:S02]  /*b860*/  @!P6 IADD3 R45, R37, R45, RZ ;  /* 0x0000002d252de210 */ /* 0x000fe40007ffe0ff */
[----:B------:R-:W-:Y:S01]  /*b870*/  @!P6 IADD3 R37, P0, R3, R44, RZ ;  /* 0x0000002c0325e210 */ /* 0x000fe20007f1e0ff */
[----:B------:R-:W4:Y:S01]  /*b880*/  LDSM.16.M88.4 R40, [R193+0x2000] ;  /* 0x00200000c128783b */ /* 0x000f220000000200 */
[C---:B------:R-:W-:Y:S02]  /*b890*/  @!P6 IADD3.X R2, R0.reuse, R29, RZ, P4, !PT ;  /* 0x0000001d0002e210 */ /* 0x040fe400027fe4ff */
[----:B------:R-:W-:Y:S02]  /*b8a0*/  @!P6 LEA R160, P4, R39, c[0x0][0x1f8], 0x1 ;  /* 0x00007e0027a0ea11 */ /* 0x000fe400078808ff */
[----:B------:R-:W-:Y:S02]  /*b8b0*/  @!P6 IADD3.X R44, R0, R38, RZ, P5, !PT ;  /* 0x00000026002ce210 */ /* 0x000fe40002ffe4ff */
[----:B------:R-:W-:Y:S01]  /*b8c0*/  @!P6 IADD3 R3, P5, R3, R220, RZ ;  /* 0x000000dc0303e210 */ /* 0x000fe20007fbe0ff */
[C---:B-1----:R-:W-:Y:S01]  /*b8d0*/  HMMA.16816.F32 R4, R124.reuse, R8, RZ ;  /* 0x000000087c04723c */ /* 0x042fe200000018ff */
[----:B------:R-:W1:Y:S02]  /*b8e0*/  LDSM.16.M88.4 R48, [R193+0x2800] ;  /* 0x00280000c130783b */ /* 0x000e640000000200 */
[----:B------:R-:W-:Y:S02]  /*b8f0*/  @!P6 LEA.HI.X R161, R39, c[0x0][0x1fc], R44, 0x1, P4 ;  /* 0x00007f0027a1ea11 */ /* 0x000fe400020f0c2c */
[----:B------:R-:W-:Y:S02]  /*b900*/  @!P6 LEA R158, P4, R3, c[0x0][0x1f8], 0x1 ;  /* 0x00007e00039eea11 */ /* 0x000fe400078808ff */
[----:B------:R-:W-:Y:S01]  /*b910*/  @!P6 IADD3.X R38, R2, R38, RZ, P0, !PT ;  /* 0x000000260226e210 */ /* 0x000fe200007fe4ff */
[C---:B------:R-:W-:Y:S01]  /*b920*/  HMMA.16816.F32 R8, R124.reuse, R10, RZ ;  /* 0x0000000a7c08723c */ /* 0x040fe200000018ff */
[----:B------:R-:W1:Y:S03]  /*b930*/  LDSM.16.M88.4 R120, [R199] ;  /* 0x00000000c778783b */ /* 0x000e660000000200 */
[C---:B------:R-:W-:Y:S02]  /*b940*/  @!P6 LEA R156, P0, R37.reuse, c[0x0][0x1f8], 0x1 ;  /* 0x00007e00259cea11 */ /* 0x040fe400078008ff */
[----:B------:R-:W-:Y:S02]  /*b950*/  @!P6 SHF.L.U32 R46, R36, 0x1, RZ ;  /* 0x00000001242ee819 */ /* 0x000fe400000006ff */
[C---:B---3--:R-:W-:Y:S01]  /*b960*/  HMMA.16816.F32 R12, R124.reuse, R16, RZ ;  /* 0x000000107c0c723c */ /* 0x048fe200000018ff */
[----:B------:R-:W3:Y:S03]  /*b970*/  LDSM.16.M88.4 R132, [R210] ;  /* 0x00000000d284783b */ /* 0x000ee60000000200 */
[----:B------:R-:W-:Y:S02]  /*b980*/  @!P6 LEA.HI.X R157, R37, c[0x0][0x1fc], R38, 0x1, P0 ;  /* 0x00007f00259dea11 */ /* 0x000fe400000f0c26 */
[----:B------:R-:W-:Y:S02]  /*b990*/  @!P6 IADD3.X R2, R2, R225, RZ, P5, !PT ;  /* 0x000000e10202e210 */ /* 0x000fe40002ffe4ff */
[C---:B------:R-:W-:Y:S01]  /*b9a0*/  HMMA.16816.F32 R16, R124.reuse, R18, RZ ;  /* 0x000000127c10723c */ /* 0x040fe200000018ff */
[----:B------:R-:W1:Y:S03]  /*b9b0*/  LDSM.16.M88.4 R136, [R209] ;  /* 0x00000000d188783b */ /* 0x000e660000000200 */
[----:B------:R-:W-:Y:S02]  /*b9c0*/  @!P6 LEA.HI.X R159, R3, c[0x0][0x1fc], R2, 0x1, P4 ;  /* 0x00007f00039fea11 */ /* 0x000fe400020f0c02 */
[----:B------:R-:W-:Y:S02]  /*b9d0*/  @!P6 IADD3 R44, P4, R46, c[0x0][0x1f8], RZ ;  /* 0x00007e002e2cea10 */ /* 0x000fe40007f9e0ff */
[C---:B----4-:R-:W-:Y:S01]  /*b9e0*/  HMMA.16816.F32 R20, R124.reuse, R24, RZ ;  /* 0x000000187c14723c */ /* 0x050fe200000018ff */
[----:B------:R-:W4:Y:S03]  /*b9f0*/  LDSM.16.M88.4 R140, [R208] ;  /* 0x00000000d08c783b */ /* 0x000f260000000200 */
[----:B------:R-:W-:Y:S02]  /*ba00*/  @!P6 SHF.L.U64.HI R0, R36, 0x1, R45 ;  /* 0x000000012400e819 */ /* 0x000fe4000001022d */
[----:B------:R-:W-:Y:S02]  /*ba10*/  @!P6 IADD3 R2, P5, R46, 0x80, RZ ;  /* 0x000000802e02e810 */ /* 0x000fe40007fbe0ff */
[C---:B------:R-:W-:Y:S01]  /*ba20*/  HMMA.16816.F32 R24, R124.reuse, R26, RZ ;  /* 0x0000001a7c18723c */ /* 0x040fe200000018ff */
[----:B------:R-:W1:Y:S03]  /*ba30*/  LDSM.16.M88.4 R144, [R207] ;  /* 0x00000000cf90783b */ /* 0x000e660000000200 */
[----:B------:R-:W-:Y:S02]  /*ba40*/  @!P6 IADD3.X R45, R0, c[0x0][0x1fc], RZ, P4, !PT ;  /* 0x00007f00002dea10 */ /* 0x000fe400027fe4ff */
[----:B------:R-:W-:Y:S02]  /*ba50*/  @!P6 IADD3 R2, P4, R2, c[0x0][0x1f8], RZ ;  /* 0x00007e000202ea10 */ /* 0x000fe40007f9e0ff */
[C---:B-----5:R-:W-:Y:S01]  /*ba60*/  HMMA.16816.F32 R28, R124.reuse, R32, RZ ;  /* 0x000000207c1c723c */ /* 0x060fe200000018ff */
[----:B------:R-:W5:Y:S03]  /*ba70*/  LDSM.16.M88.4 R148, [R206] ;  /* 0x00000000ce94783b */ /* 0x000f660000000200 */
[----:B------:R-:W-:Y:S04]  /*ba80*/  @!P6 IADD3.X R3, RZ, c[0x0][0x1fc], R0, P4, P5 ;  /* 0x00007f00ff03ea10 */ /* 0x000fe800027ea400 */
[C---:B------:R-:W-:Y:S08]  /*ba90*/  HMMA.16816.F32 R32, R124.reuse, R34, RZ ;  /* 0x000000227c20723c */ /* 0x040ff000000018ff */
[C---:B------:R-:W-:Y:S08]  /*baa0*/  HMMA.16816.F32 R36, R124.reuse, R40, RZ ;  /* 0x000000287c24723c */ /* 0x040ff000000018ff */
        /* <DEDUP_REMOVED lines=15> */
[C---:B------:R-:W-:Y:S06]  /*bba0*/  HMMA.16816.F32 R4, R128.reuse, R120, R4 ;  /* 0x000000788004723c */ /* 0x040fec0000001804 */
[----:B------:R-:W-:Y:S02]  /*bbb0*/  LDSM.16.M88.4 R180, [R197+0x5800] ;  /* 0x00580000c5b4783b */ /* 0x000fe40000000200 */
[C---:B------:R-:W-:Y:S06]  /*bbc0*/  HMMA.16816.F32 R8, R128.reuse, R122, R8 ;  /* 0x0000007a8008723c */ /* 0x040fec0000001808 */
[----:B------:R-:W0:Y:S02]  /*bbd0*/  LDGDEPBAR ;  /* 0x00000000000079af */ /* 0x000e240000000000 */
[C---:B---3--:R-:W-:Y:S06]  /*bbe0*/  HMMA.16816.F32 R12, R128.reuse, R132, R12 ;  /* 0x00000084800c723c */ /* 0x048fec000000180c */
[----:B------:R-:W-:Y:S02]  /*bbf0*/  LDSM.16.M88.4 R120, [R197+0x800] ;  /* 0x00080000c578783b */ /* 0x000fe40000000200 */
[C---:B------:R-:W-:Y:S06]  /*bc00*/  HMMA.16816.F32 R16, R128.reuse, R134, R16 ;  /* 0x000000868010723c */ /* 0x040fec0000001810 */
[----:B-1----:R-:W1:Y:S02]  /*bc10*/  LDSM.16.M88.4 R156, [R197] ;  /* 0x00000000c59c783b */ /* 0x002e640000000200 */
[C---:B------:R-:W-:Y:S06]  /*bc20*/  HMMA.16816.F32 R20, R128.reuse, R136, R20 ;  /* 0x000000888014723c */ /* 0x040fec0000001814 */
[----:B--2---:R-:W2:Y:S02]  /*bc30*/  LDSM.16.M88.4 R160, [R197+0x1000] ;  /* 0x00100000c5a0783b */ /* 0x004ea40000000200 */
[C---:B------:R-:W-:Y:S06]  /*bc40*/  HMMA.16816.F32 R24, R128.reuse, R138, R24 ;  /* 0x0000008a8018723c */ /* 0x040fec0000001818 */
[----:B------:R-:W3:Y:S02]  /*bc50*/  LDSM.16.M88.4 R132, [R197+0x1800] ;  /* 0x00180000c584783b */ /* 0x000ee40000000200 */
[C---:B----4-:R-:W-:Y:S06]  /*bc60*/  HMMA.16816.F32 R28, R128.reuse, R140, R28 ;  /* 0x0000008c801c723c */ /* 0x050fec000000181c */
[----:B------:R-:W4:Y:S02]  /*bc70*/  LDSM.16.M88.4 R136, [R197+0x2000] ;  /* 0x00200000c588783b */ /* 0x000f240000000200 */
[C---:B------:R-:W-:Y:S06]  /*bc80*/  HMMA.16816.F32 R32, R128.reuse, R142, R32 ;  /* 0x0000008e8020723c */ /* 0x040fec0000001820 */
[----:B------:R-:W-:Y:S02]  /*bc90*/  LDSM.16.M88.4 R140, [R194] ;  /* 0x00000000c28c783b */ /* 0x000fe40000000200 */
[C---:B------:R-:W-:Y:S06]  /*bca0*/  HMMA.16816.F32 R36, R128.reuse, R144, R36 ;  /* 0x000000908024723c */ /* 0x040fec0000001824 */
[----:B------:R-:W-:Y:S02]  /*bcb0*/  LDSM.16.M88.4 R188, [R194+0x3000] ;  /* 0x00300000c2bc783b */ /* 0x000fe40000000200 */
[C---:B------:R-:W-:Y:S06]  /*bcc0*/  HMMA.16816.F32 R40, R128.reuse, R146, R40 ;  /* 0x000000928028723c */ /* 0x040fec0000001828 */
[----:B------:R-:W-:Y:S02]  /*bcd0*/  LDSM.16.M88.4 R144, [R194+0x800] ;  /* 0x00080000c290783b */ /* 0x000fe40000000200 */
[C---:B-----5:R-:W-:Y:S08]  /*bce0*/  HMMA.16816.F32 R44, R128.reuse, R148, R44 ;  /* 0x00000094802c723c */ /* 0x060ff0000000182c */
        /* <DEDUP_REMOVED lines=25> */
[----:B------:R-:W5:Y:S07]  /*be80*/  LDSM.16.M88.4 R144, [R193+0x4000] ;  /* 0x00400000c190783b */ /* 0x000f6e0000000200 */
        /* <DEDUP_REMOVED lines=18> */
[C---:B-----5:R-:W-:Y:S08]  /*bfb0*/  HMMA.16816.F32 R20, R168.reuse, R144, R20 ;  /* 0x00000090a814723c */ /* 0x060ff00000001814 */
[C---:B------:R-:W-:Y:S01]  /*bfc0*/  HMMA.16816.F32 R24, R168.reuse, R146, R24 ;  /* 0x00000092a818723c */ /* 0x040fe20000001818 */
[----:B------:R-:W-:Y:S07]  /*bfd0*/  LDSM.16.M88.4 R144, [R200] ;  /* 0x00000000c890783b */ /* 0x000fee0000000200 */
[C---:B--2---:R-:W-:Y:S08]  /*bfe0*/  HMMA.16816.F32 R28, R168.reuse, R132, R28 ;  /* 0x00000084a81c723c */ /* 0x044ff0000000181c */
[C---:B------:R-:W-:Y:S01]  /*bff0*/  HMMA.16816.F32 R32, R168.reuse, R134, R32 ;  /* 0x00000086a820723c */ /* 0x040fe20000001820 */
[----:B------:R-:W2:Y:S07]  /*c000*/  LDSM.16.M88.4 R132, [R201] ;  /* 0x00000000c984783b */ /* 0x000eae0000000200 */
[C---:B------:R-:W-:Y:S08]  /*c010*/  HMMA.16816.F32 R36, R168.reuse, R148, R36 ;  /* 0x00000094a824723c */ /* 0x040ff00000001824 */
[C---:B------:R-:W-:Y:S01]  /*c020*/  HMMA.16816.F32 R40, R168.reuse, R150, R40 ;  /* 0x00000096a828723c */ /* 0x040fe20000001828 */
[----:B------:R-:W5:Y:S07]  /*c030*/  LDSM.16.M88.4 R148, [R197+0x3000] ;  /* 0x00300000c594783b */ /* 0x000f6e0000000200 */
        /* <DEDUP_REMOVED lines=17> */
[----:B------:R-:W-:Y:S07]  /*c150*/  HMMA.16816.F32 R48, R172, R146, R48 ;  /* 0x00000092ac30723c */ /* 0x000fee0000001830 */
[----:B------:R-:W-:Y:S01]  /*c160*/  MOV R147, R229 ;  /* 0x000000e500937202 */ /* 0x000fe20000000f00 */
[C---:B-----5:R-:W-:Y:S05]  /*c170*/  HMMA.16816.F32 R4, R176.reuse, R148, R4 ;  /* 0x00000094b004723c */ /* 0x060fea0000001804 */
[----:B------:R-:W-:Y:S03]  /*c180*/  MOV R146, R228 ;  /* 0x000000e400927202 */ /* 0x000fe60000000f00 */
        /* <DEDUP_REMOVED lines=17> */
[----:B------:R1:W-:Y:S04]  /*c2a0*/  MUFU.TANH R132, R0 ;  /* 0x0000000000847308 */ /* 0x0003e80000002400 */
[----:B------:R-:W-:Y:S06]  /*c2b0*/  FMUL.FTZ R2, R11, c[0x0][0x320] ;  /* 0x0000c8000b027a20 */ /* 0x000fec0000410000 */
[----:B------:R2:W-:Y:S01]  /*c2c0*/  MUFU.TANH R137, R2 ;  /* 0x0000000200897308 */ /* 0x0005e20000002400 */
[----:B-1----:R-:W-:Y:S09]  /*c2d0*/  FMUL.FTZ R0, R5, c[0x0][0x320] ;  /* 0x0000c80005007a20 */ /* 0x002ff20000410000 */
[----:B------:R1:W-:Y:S01]  /*c2e0*/  MUFU.TANH R133, R0 ;  /* 0x0000000000857308 */ /* 0x0003e20000002400 */
[----:B--2---:R-:W-:Y:S09]  /*c2f0*/  FMUL.FTZ R2, R19, c[0x0][0x320] ;  /* 0x0000c80013027a20 */ /* 0x004ff20000410000 */
[----:B------:R-:W-:Y:S01]  /*c300*/  MUFU.TANH R145, R2 ;  /* 0x0000000200917308 */ /* 0x000fe20000002400 */
[----:B-1----:R-:W-:Y:S09]  /*c310*/  FMUL.FTZ R0, R6, c[0x0][0x320] ;  /* 0x0000c80006007a20 */ /* 0x002ff20000410000 */
[----:B------:R1:W2:Y:S02]  /*c320*/  MUFU.TANH R139, R0 ;  /* 0x00000000008b7308 */ /* 0x0002a40000002400 */
[----:B-1----:R-:W-:Y:S02]  /*c330*/  FMUL.FTZ R0, R7, c[0x0][0x320] ;  /* 0x0000c80007007a20 */ /* 0x002fe40000410000 */
[----:B------:R-:W1:Y:S06]  /*c340*/  LDSM.16.M88.4 R4, [R194+0x4000] ;  /* 0x00400000c204783b */ /* 0x000e6c0000000200 */
[----:B------:R3:W-:Y:S02]  /*c350*/  MUFU.TANH R138, R0 ;  /* 0x00000000008a7308 */ /* 0x0007e40000002400 */
[----:B---3--:R-:W-:Y:S08]  /*c360*/  FMUL.FTZ R0, R8, c[0x0][0x320] ;  /* 0x0000c80008007a20 */ /* 0x008ff00000410000 */
[----:B------:R3:W4:Y:S01]  /*c370*/  MUFU.TANH R135, R0 ;  /* 0x0000000000877308 */ /* 0x0007220000002400 */
[C---:B-1----:R-:W-:Y:S08]  /*c380*/  HMMA.16816.F32 R20, R184.reuse, R4, R20 ;  /* 0x00000004b814723c */ /* 0x042ff00000001814 */
[C---:B------:R-:W-:Y:S01]  /*c390*/  HMMA.16816.F32 R24, R184.reuse, R6, R24 ;  /* 0x00000006b818723c */ /* 0x040fe20000001818 */
[----:B------:R-:W-:Y:S03]  /*c3a0*/  LDSM.16.M88.4 R4, [R194+0x5000] ;  /* 0x00500000c204783b */ /* 0x000fe60000000200 */
[----:B---3--:R-:W-:Y:S04]  /*c3b0*/  FMUL.FTZ R0, R9, c[0x0][0x320] ;  /* 0x0000c80009007a20 */ /* 0x008fe80000410000 */
[----:B------:R1:W3:Y:S11]  /*c3c0*/  MUFU.TANH R134, R0 ;  /* 0x0000000000867308 */ /* 0x0002f60000002400 */
[----:B------:R-:W-:Y:S05]  /*c3d0*/  @!UPT UIADD3 URZ, URZ, URZ, URZ ;  /* 0x0000003f3f3ff290 */ /* 0x000fea000fffe03f */
[----:B------:R-:W-:Y:S04]  /*c3e0*/  FMUL.FTZ R3, R27, c[0x0][0x320] ;  /* 0x0000c8001b037a20 */ /* 0x000fe80000410000 */
[----:B------:R2:W-:Y:S01]  /*c3f0*/  MUFU.TANH R180, R3 ;  /* 0x0000000300b47308 */ /* 0x0005e20000002400 */
[----:B-1----:R-:W-:Y:S02]  /*c400*/  FMUL.FTZ R0, R10, c[0x0][0x320] ;  /* 0x0000c8000a007a20 */ /* 0x002fe40000410000 */
[----:B------:R-:W1:Y:S07]  /*c410*/  LDSM.16.M88.4 R8, [R194+0x4800] ;  /* 0x00480000c208783b */ /* 0x000e6e0000000200 */
[----:B------:R5:W-:Y:S01]  /*c420*/  MUFU.TANH R136, R0 ;  /* 0x0000000000887308 */ /* 0x000be20000002400 */
[----:B--2---:R-:W-:Y:S01]  /*c430*/  FMNMX.FTZ R3, R139, R70, !PT ;  /* 0x000000468b037209 */ /* 0x004fe20007810000 */
[----:B-----5:R-:W-:Y:S01]  /*c440*/  FMUL.FTZ R0, R12, c[0x0][0x320] ;  /* 0x0000c8000c007a20 */ /* 0x020fe20000410000 */
[----:B------:R-:W-:Y:S07]  /*c450*/  @P6 IADD3 R12, P0, R222, 0x40, RZ ;  /* 0x00000040de0c6810 */ /* 0x000fee0007f1e0ff */
[----:B------:R2:W5:Y:S01]  /*c460*/  MUFU.TANH R122, R0 ;  /* 0x00000000007a7308 */ /* 0x0005620000002400 */
[C---:B-1----:R-:W-:Y:S08]  /*c470*/  HMMA.16816.F32 R28, R184.reuse, R8, R28 ;  /* 0x00000008b81c723c */ /* 0x042ff0000000181c */
[C---:B------:R-:W-:Y:S01]  /*c480*/  HMMA.16816.F32 R32, R184.reuse, R10, R32 ;  /* 0x0000000ab820723c */ /* 0x040fe20000001820 */
[----:B------:R-:W1:Y:S01]  /*c490*/  LDSM.16.M88.4 R8, [R194+0x5800] ;  /* 0x00580000c208783b */ /* 0x000e620000000200 */
[----:B------:R-:W-:Y:S04]  /*c4a0*/  DEPBAR.LE SB0, 0x0 ;  /* 0x000080000000791a */ /* 0x000fe80000000000 */
[----:B--2---:R-:W-:Y:S01]  /*c4b0*/  FMUL.FTZ R0, R13, c[0x0][0x320] ;  /* 0x0000c8000d007a20 */ /* 0x004fe20000410000 */
[----:B------:R-:W-:Y:S01]  /*c4c0*/  @P6 IADD3.X R13, RZ, R226, RZ, P0, !PT ;  /* 0x000000e2ff0d6210 */ /* 0x000fe200007fe4ff */
[C---:B------:R-:W-:Y:S02]  /*c4d0*/  HMMA.16816.F32 R36, R184.reuse, R4, R36 ;  /* 0x00000004b824723c */ /* 0x040fe40000001824 */
[----:B------:R2:W1:Y:S01]  /*c4e0*/  MUFU.TANH R123, R0 ;  /* 0x00000000007b7308 */ /* 0x0004620000002400 */
[----:B------:R-:W-:Y:S05]  /*c4f0*/  BAR.SYNC.DEFER_BLOCKING 0x0 ;  /* 0x0000000000007b1d */ /* 0x000fea0000010000 */
[C---:B------:R-:W-:Y:S07]  /*c500*/  HMMA.16816.F32 R40, R184.reuse, R6, R40 ;  /* 0x00000006b828723c */ /* 0x040fee0000001828 */
[----:B------:R-:W-:Y:S01]  /*c510*/  @P6 MOV R6, 0x5 ;  /* 0x0000000500066802 */ /* 0x000fe20000000f00 */
[----:B------:R-:W-:Y:S04]  /*c520*/  FMUL.FTZ R2, R32, c[0x0][0x320] ;  /* 0x0000c80020027a20 */ /* 0x000fe80000410000 */
[----:B------:R-:W-:Y:S01]  /*c530*/  MUFU.TANH R233, R2 ;  /* 0x0000000200e97308 */ /* 0x000fe20000002400 */
[----:B--2---:R-:W-:Y:S09]  /*c540*/  FMUL.FTZ R0, R14, c[0x0][0x320] ;  /* 0x0000c8000e007a20 */ /* 0x004ff20000410000 */
[----:B------:R2:W-:Y:S01]  /*c550*/  MUFU.TANH R142, R0 ;  /* 0x00000000008e7308 */ /* 0x0005e20000002400 */
[C---:B-1----:R-:W-:Y:S07]  /*c560*/  HMMA.16816.F32 R44, R184.reuse, R8, R44 ;  /* 0x00000008b82c723c */ /* 0x042fee000000182c */
[----:B------:R-:W-:Y:S01]  /*c570*/  @P6 MOV R8, R222 ;  /* 0x000000de00086202 */ /* 0x000fe20000000f00 */
[----:B------:R-:W-:Y:S04]  /*c580*/  HMMA.16816.F32 R48, R184, R10, R48 ;  /* 0x0000000ab830723c */ /* 0x000fe80000001830 */
[----:B------:R-:W-:Y:S03]  /*c590*/  @P6 MOV R9, R226 ;  /* 0x000000e200096202 */ /* 0x000fe60000000f00 */
[----:B------:R-:W-:Y:S05]  /*c5a0*/  @P6 IMAD.WIDE.U32 R10, R216, c[0x0][0x1e0], RZ ;  /* 0x00007800d80a6a25 */ /* 0x000fea00078e00ff */
[----:B--2---:R-:W-:Y:S02]  /*c5b0*/  FMUL.FTZ R0, R15, c[0x0][0x320] ;  /* 0x0000c8000f007a20 */ /* 0x004fe40000410000 */
[----:B------:R-:W-:Y:S02]  /*c5c0*/  @P6 IMAD.WIDE.U32 R8, R10, 0x60, R8 ;  /* 0x000000600a086825 */ /* 0x000fe400078e0008 */
[----:B------:R1:W-:Y:S02]  /*c5d0*/  MUFU.TANH R144, R0 ;  /* 0x0000000000907308 */ /* 0x0003e40000002400 */
[----:B------:R-:W-:Y:S02]  /*c5e0*/  FMUL.FTZ R2, R44, c[0x0][0x320] ;  /* 0x0000c8002c027a20 */ /* 0x000fe40000410000 */
[----:B------:R-:W-:Y:S06]  /*c5f0*/  FMUL.FTZ R4, R45, c[0x0][0x320] ;  /* 0x0000c8002d047a20 */ /* 0x000fec0000410000 */
[----:B------:R-:W-:Y:S10]  /*c600*/  MUFU.TANH R249, R2 ;  /* 0x0000000200f97308 */ /* 0x000ff40000002400 */
[----:B------:R-:W-:Y:S01]  /*c610*/  MUFU.TANH R250, R4 ;  /* 0x0000000400fa7308 */ /* 0x000fe20000002400 */
[----:B-1----:R-:W-:Y:S09]  /*c620*/  FMUL.FTZ R0, R16, c[0x0][0x320] ;  /* 0x0000c80010007a20 */ /* 0x002ff20000410000 */
[----:B------:R1:W2:Y:S02]  /*c630*/  MUFU.TANH R140, R0 ;  /* 0x00000000008c7308 */ /* 0x0002a40000002400 */
[----:B-1----:R-:W-:Y:S08]  /*c640*/  FMUL.FTZ R0, R17, c[0x0][0x320] ;  /* 0x0000c80011007a20 */ /* 0x002ff00000410000 */
[----:B------:R1:W1:Y:S02]  /*c650*/  MUFU.TANH R141, R0 ;  /* 0x00000000008d7308 */ /* 0x0002640000002400 */
[----:B-1----:R-:W-:Y:S08]  /*c660*/  FMUL.FTZ R0, R18, c[0x0][0x320] ;  /* 0x0000c80012007a20 */ /* 0x002ff00000410000 */
[----:B------:R1:W-:Y:S02]  /*c670*/  MUFU.TANH R143, R0 ;  /* 0x00000000008f7308 */ /* 0x0003e40000002400 */
[----:B-1----:R-:W-:Y:S08]  /*c680*/  FMUL.FTZ R0, R20, c[0x0][0x320] ;  /* 0x0000c80014007a20 */ /* 0x002ff00000410000 */
[----:B------:R1:W1:Y:S02]  /*c690*/  MUFU.TANH R149, R0 ;  /* 0x0000000000957308 */ /* 0x0002640000002400 */
[----:B-1----:R-:W-:Y:S08]  /*c6a0*/  FMUL.FTZ R0, R21, c[0x0][0x320] ;  /* 0x0000c80015007a20 */ /* 0x002ff00000410000 */
[----:B------:R1:W1:Y:S02]  /*c6b0*/  MUFU.TANH R151, R0 ;  /* 0x0000000000977308 */ /* 0x0002640000002400 */
[----:B-1----:R-:W-:Y:S08]  /*c6c0*/  FMUL.FTZ R0, R22, c[0x0][0x320] ;  /* 0x0000c80016007a20 */ /* 0x002ff00000410000 */
[----:B------:R1:W-:Y:S02]  /*c6d0*/  MUFU.TANH R162, R0 ;  /* 0x0000000000a27308 */ /* 0x0003e40000002400 */
        /* <DEDUP_REMOVED lines=38> */
[----:B-1----:R-:W-:Y:S04]  /*c940*/  FMNMX.FTZ R0, R132, R69, !PT ;  /* 0x0000004584007209 */ /* 0x002fe80007810000 */
[----:B------:R-:W-:Y:S04]  /*c950*/  FMNMX.FTZ R0, R133, R0, !PT ;  /* 0x0000000085007209 */ /* 0x000fe80007810000 */
[----:B----4-:R-:W-:Y:S04]  /*c960*/  FMNMX.FTZ R0, R135, R0, !PT ;  /* 0x0000000087007209 */ /* 0x010fe80007810000 */
[----:B---3--:R-:W-:Y:S02]  /*c970*/  FMNMX.FTZ R2, R134, R0, !PT ;  /* 0x0000000086027209 */ /* 0x008fe40007810000 */
[----:B------:R-:W-:Y:S02]  /*c980*/  FMNMX.FTZ R0, R138, R3, !PT ;  /* 0x000000038a007209 */ /* 0x000fe40007810000 */
[----:B-----5:R-:W-:Y:S02]  /*c990*/  FMNMX.FTZ R2, R122, R2, !PT ;  /* 0x000000027a027209 */ /* 0x020fe40007810000 */
[----:B------:R-:W-:Y:S02]  /*c9a0*/  FMNMX.FTZ R3, R136, R0, !PT ;  /* 0x0000000088037209 */ /* 0x000fe40007810000 */
[----:B------:R-:W-:Y:S02]  /*c9b0*/  FMNMX.FTZ R0, R123, R2, !PT ;  /* 0x000000027b007209 */ /* 0x000fe40007810000 */
[----:B------:R-:W-:Y:S01]  /*c9c0*/  FMNMX.FTZ R2, R137, R3, !PT ;  /* 0x0000000389027209 */ /* 0x000fe20007810000 */
[----:B------:R-:W-:Y:S01]  /*c9d0*/  FMUL.FTZ R3, R46, c[0x0][0x320] ;  /* 0x0000c8002e037a20 */ /* 0x000fe20000410000 */
[----:B--2---:R-:W-:Y:S02]  /*c9e0*/  FMNMX.FTZ R0, R140, R0, !PT ;  /* 0x000000008c007209 */ /* 0x004fe40007810000 */
[----:B------:R-:W-:Y:S01]  /*c9f0*/  FMNMX.FTZ R2, R142, R2, !PT ;  /* 0x000000028e027209 */ /* 0x000fe20007810000 */
[----:B------:R1:W-:Y:S01]  /*ca00*/  MUFU.TANH R251, R3 ;  /* 0x0000000300fb7308 */ /* 0x0003e20000002400 */
        /* <DEDUP_REMOVED lines=11> */
[----:B------:R-:W-:Y:S01]  /*cac0*/  FMNMX.FTZ R2, R161, R2, !PT ;  /* 0x00000002a1027209 */ /* 0x000fe20007810000 */
[----:B-1----:R-:W-:Y:S01]  /*cad0*/  FMUL.FTZ R3, R47, c[0x0][0x320] ;  /* 0x0000c8002f037a20 */ /* 0x002fe20000410000 */
[----:B------:R-:W-:Y:S02]  /*cae0*/  FMNMX.FTZ R0, R232, R0, !PT ;  /* 0x00000000e8007209 */ /* 0x000fe40007810000 */
        /* <DEDUP_REMOVED lines=9> */
[----:B------:R-:W-:Y:S04]  /*cb80*/  FMNMX.FTZ R2, R238, R2, !PT ;  /* 0x00000002ee027209 */ /* 0x000fe80007810000 */
[----:B------:R-:W-:Y:S01]  /*cb90*/  FMNMX.FTZ R2, R244, R2, !PT ;  /* 0x00000002f4027209 */ /* 0x000fe20007810000 */
[----:B-1----:R-:W-:Y:S04]  /*cba0*/  FMUL.FTZ R3, R48, c[0x0][0x320] ;  /* 0x0000c80030037a20 */ /* 0x002fe80000410000 */
[----:B------:R1:W2:Y:S02]  /*cbb0*/  MUFU.TANH R248, R3 ;  /* 0x0000000300f87308 */ /* 0x0002a40000002400 */
[----:B-1----:R-:W-:Y:S08]  /*cbc0*/  FMUL.FTZ R3, R49, c[0x0][0x320] ;  /* 0x0000c80031037a20 */ /* 0x002ff00000410000 */
[----:B------:R1:W3:Y:S02]  /*cbd0*/  MUFU.TANH R247, R3 ;  /* 0x0000000300f77308 */ /* 0x0002e40000002400 */
[----:B-1----:R-:W-:Y:S08]  /*cbe0*/  FMUL.FTZ R3, R50, c[0x0][0x320] ;  /* 0x0000c80032037a20 */ /* 0x002ff00000410000 */
[----:B------:R1:W4:Y:S02]  /*cbf0*/  MUFU.TANH R71, R3 ;  /* 0x0000000300477308 */ /* 0x0003240000002400 */
[----:B-1----:R-:W-:Y:S01]  /*cc00*/  FMNMX.FTZ R3, R240, R0, !PT ;  /* 0x00000000f0037209 */ /* 0x002fe20007810000 */
[----:B------:R-:W-:Y:S03]  /*cc10*/  FMUL.FTZ R0, R51, c[0x0][0x320] ;  /* 0x0000c80033007a20 */ /* 0x000fe60000410000 */
[----:B------:R-:W-:Y:S04]  /*cc20*/  FMNMX.FTZ R3, R242, R3, !PT ;  /* 0x00000003f2037209 */ /* 0x000fe80007810000 */
[----:B------:R1:W5:Y:S01]  /*cc30*/  MUFU.TANH R120, R0 ;  /* 0x0000000000787308 */ /* 0x0003620000002400 */
[----:B------:R-:W-:Y:S04]  /*cc40*/  FMNMX.FTZ R3, R249, R3, !PT ;  /* 0x00000003f9037209 */ /* 0x000fe80007810000 */
[----:B------:R-:W-:Y:S04]  /*cc50*/  FMNMX.FTZ R3, R250, R3, !PT ;  /* 0x00000003fa037209 */ /* 0x000fe80007810000 */
[----:B--2---:R-:W-:Y:S04]  /*cc60*/  FMNMX.FTZ R3, R248, R3, !PT ;  /* 0x00000003f8037209 */ /* 0x004fe80007810000 */
[----:B---3--:R-:W-:Y:S05]  /*cc70*/  FMNMX.FTZ R3, R247, R3, !PT ;  /* 0x00000003f7037209 */ /* 0x008fea0007810000 */
[----:B------:R-:W2:Y:S01]  /*cc80*/  SHFL.BFLY PT, R4, R3, 0x2, 0x1f ;  /* 0x0c401f0003047f89 */ /* 0x000ea200000e0000 */
[----:B-1----:R-:W-:Y:S04]  /*cc90*/  FMNMX.FTZ R0, R245, R2, !PT ;  /* 0x00000002f5007209 */ /* 0x002fe80007810000 */
[----:B------:R-:W-:Y:S04]  /*cca0*/  FMNMX.FTZ R0, R243, R0, !PT ;  /* 0x00000000f3007209 */ /* 0x000fe80007810000 */
[----:B------:R-:W-:Y:S04]  /*ccb0*/  FMNMX.FTZ R0, R246, R0, !PT ;  /* 0x00000000f6007209 */ /* 0x000fe80007810000 */
[----:B------:R-:W-:Y:S04]  /*ccc0*/  FMNMX.FTZ R0, R251, R0, !PT ;  /* 0x00000000fb007209 */ /* 0x000fe80007810000 */
[----:B------:R-:W-:Y:S02]  /*ccd0*/  FMNMX.FTZ R0, R252, R0, !PT ;  /* 0x00000000fc007209 */ /* 0x000fe40007810000 */
[----:B--2---:R-:W-:Y:S02]  /*cce0*/  FMNMX.FTZ R4, R3, R4, !PT ;  /* 0x0000000403047209 */ /* 0x004fe40007810000 */
[----:B----4-:R-:W-:Y:S03]  /*ccf0*/  FMNMX.FTZ R0, R71, R0, !PT ;  /* 0x0000000047007209 */ /* 0x010fe60007810000 */
[----:B------:R-:W1:Y:S01]  /*cd00*/  SHFL.BFLY PT, R5, R4, 0x1, 0x1f ;  /* 0x0c201f0004057f89 */ /* 0x000e6200000e0000 */
[----:B-----5:R-:W-:Y:S07]  /*cd10*/  FMNMX.FTZ R0, R120, R0, !PT ;  /* 0x0000000078007209 */ /* 0x020fee0007810000 */
[----:B------:R-:W2:Y:S01]  /*cd20*/  SHFL.BFLY PT, R2, R0, 0x2, 0x1f ;  /* 0x0c401f0000027f89 */ /* 0x000ea200000e0000 */
[----:B-1----:R-:W-:Y:S02]  /*cd30*/  FMNMX.FTZ R68, R4, R5, !PT ;  /* 0x0000000504447209 */ /* 0x002fe40007810000 */
[----:B------:R-:W-:Y:S02]  /*cd40*/  @P6 SHF.R.S32.HI R4, RZ, 0x1f, R216 ;  /* 0x0000001fff046819 */ /* 0x000fe400000114d8 */
[----:B------:R-:W-:Y:S01]  /*cd50*/  @P6 MOV R5, c[0x0][0x1e0] ;  /* 0x0000780000056a02 */ /* 0x000fe20000000f00 */
[----:B------:R-:W-:Y:S02]  /*cd60*/  FMUL.FTZ R121, R68, c[0x0][0x2d0] ;  /* 0x0000b40044797a20 */ /* 0x000fe40000410000 */
[----:B------:R-:W-:Y:S01]  /*cd70*/  @P6 IMAD R4, R4, c[0x0][0x1e0], RZ ;  /* 0x0000780004046a24 */ /* 0x000fe200078e02ff */
[C---:B------:R-:W-:Y:S01]  /*cd80*/  @P6 SHF.L.U64.HI R7, R5.reuse, R6, c[0x0][0x1e4] ;  /* 0x0000790005076619 */ /* 0x040fe20000010206 */
[----:B------:R-:W-:Y:S01]  /*cd90*/  FFMA.FTZ R14, R132, c[0x0][0x2d0], -R121 ;  /* 0x0000b400840e7a23 */ /* 0x000fe20000010879 */
[----:B------:R-:W-:Y:S01]  /*cda0*/  @P6 SHF.L.U32 R6, R5, 0x5, RZ ;  /* 0x0000000505066819 */ /* 0x000fe200000006ff */
[----:B------:R-:W-:Y:S01]  /*cdb0*/  @P6 IMAD R4, R216, c[0x0][0x1e4], R4 ;  /* 0x00007900d8046a24 */ /* 0x000fe200078e0204 */
[----:B--2---:R-:W-:Y:S01]  /*cdc0*/  FMNMX.FTZ R0, R0, R2, !PT ;  /* 0x0000000200007209 */ /* 0x004fe20007810000 */
[----:B------:R-:W-:Y:S01]  /*cdd0*/  MUFU.EX2 R230, R14 ;  /* 0x0000000e00e67308 */ /* 0x000fe20000000800 */
[----:B------:R-:W-:Y:S02]  /*cde0*/  FADD.FTZ R2, -R68, R69 ;  /* 0x0000004544027221 */ /* 0x000fe40000010100 */
[----:B------:R-:W-:Y:S01]  /*cdf0*/  @P6 IADD3 R11, R11, R4, RZ ;  /* 0x000000040b0b6210 */ /* 0x000fe20007ffe0ff */
[----:B------:R-:W-:Y:S01]  /*ce00*/  @P6 IMAD.WIDE.U32 R4, R10, 0x60, R6 ;  /* 0x000000600a046825 */ /* 0x000fe200078e0006 */
[----:B------:R-:W1:Y:S03]  /*ce10*/  SHFL.BFLY PT, R3, R0, 0x1, 0x1f ;  /* 0x0c201f0000037f89 */ /* 0x000e6600000e0000 */
[----:B------:R-:W-:Y:S01]  /*ce20*/  @P6 IMAD R10, R11, 0x60, RZ ;  /* 0x000000600b0a6824 */ /* 0x000fe200078e02ff */
[-C--:B------:R-:W-:Y:S01]  /*ce30*/  @P6 IADD3 R15, P4, R222, R4.reuse, RZ ;  /* 0x00000004de0f6210 */ /* 0x080fe20007f9e0ff */
[----:B------:R-:W-:Y:S01]  /*ce40*/  FMUL.FTZ R2, R2, c[0x0][0x2d0] ;  /* 0x0000b40002027a20 */ /* 0x000fe20000410000 */
[-C--:B------:R-:W-:Y:S01]  /*ce50*/  @P6 IADD3 R17, P0, R12, R4.reuse, RZ ;  /* 0x000000040c116210 */ /* 0x080fe20007f1e0ff */
[--C-:B------:R-:W-:Y:S01]  /*ce60*/  FFMA.FTZ R32, R122, c[0x0][0x2d0], -R121.reuse ;  /* 0x0000b4007a207a23 */ /* 0x100fe20000010879 */
[----:B------:R-:W-:Y:S01]  /*ce70*/  @P6 IADD3 R11, P5, R6, R4, RZ ;  /* 0x00000004060b6210 */ /* 0x000fe20007fbe0ff */
[--C-:B------:R-:W-:Y:S01]  /*ce80*/  FFMA.FTZ R40, R140, c[0x0][0x2d0], -R121.reuse ;  /* 0x0000b4008c287a23 */ /* 0x100fe20000010879 */
[----:B------:R-:W-:Y:S01]  /*ce90*/  @P6 IADD3 R4, R10, R5, RZ ;  /* 0x000000050a046210 */ /* 0x000fe20007ffe0ff */
[----:B------:R-:W-:Y:S01]  /*cea0*/  FFMA.FTZ R5, R133, c[0x0][0x2d0], -R121 ;  /* 0x0000b40085057a23 */ /* 0x000fe20000010879 */
[----:B------:R-:W-:Y:S01]  /*ceb0*/  @P6 IADD3 R6, R9, R10, RZ ;  /* 0x0000000a09066210 */ /* 0x000fe20007ffe0ff */
[----:B------:R-:W2:Y:S01]  /*cec0*/  MUFU.EX2 R2, R2 ;  /* 0x0000000200027308 */ /* 0x000ea20000000800 */
[C---:B------:R-:W-:Y:S02]  /*ced0*/  @P6 SHF.L.U32 R9, R8.reuse, 0x1, RZ ;  /* 0x0000000108096819 */ /* 0x040fe400000006ff */
[----:B------:R-:W-:Y:S02]  /*cee0*/  @P6 SHF.L.U64.HI R16, R8, 0x1, R6 ;  /* 0x0000000108106819 */ /* 0x000fe40000010206 */
[C---:B------:R-:W-:Y:S02]  /*cef0*/  @P6 IADD3.X R6, R4.reuse, R7, RZ, P5, !PT ;  /* 0x0000000704066210 */ /* 0x040fe40002ffe4ff */
[----:B------:R-:W-:Y:S02]  /*cf00*/  @P6 IADD3 R8, P5, R11, R12, RZ ;  /* 0x0000000c0b086210 */ /* 0x000fe40007fbe0ff */
[----:B------:R-:W-:Y:S01]  /*cf10*/  @P6 IADD3.X R18, R4, R226, RZ, P4, !PT ;  /* 0x000000e204126210 */ /* 0x000fe200027fe4ff */
[----:B------:R3:W-:Y:S01]  /*cf20*/  MUFU.EX2 R229, R5 ;  /* 0x0000000500e57308 */ /* 0x0007e20000000800 */
[----:B------:R-:W-:Y:S02]  /*cf30*/  @P6 IADD3.X R10, R6, R13, RZ, P5, !PT ;  /* 0x0000000d060a6210 */ /* 0x000fe40002ffe4ff */
[----:B------:R-:W-:Y:S02]  /*cf40*/  @P6 LEA R12, P5, R17, c[0x0][0x1c8], 0x1 ;  /* 0x00007200110c6a11 */ /* 0x000fe400078a08ff */
[----:B-1----:R-:W-:Y:S05]  /*cf50*/  FMNMX.FTZ R3, R0, R3, !PT ;  /* 0x0000000300037209 */ /* 0x002fea0007810000 */
[C---:B------:R-:W-:Y:S01]  /*cf60*/  FADD.FTZ R0, -R3.reuse, R70 ;  /* 0x0000004603007221 */ /* 0x040fe20000010100 */
[----:B------:R1:W-:Y:S01]  /*cf70*/  MUFU.EX2 R224, R32 ;  /* 0x0000002000e07308 */ /* 0x0003e20000000800 */
[----:B------:R-:W-:Y:S02]  /*cf80*/  FMUL.FTZ R69, R3, c[0x0][0x2d0] ;  /* 0x0000b40003457a20 */ /* 0x000fe40000410000 */
[----:B------:R-:W-:Y:S02]  /*cf90*/  FMUL.FTZ R0, R0, c[0x0][0x2d0] ;  /* 0x0000b40000007a20 */ /* 0x000fe40000410000 */
[C---:B--2---:R-:W-:Y:S02]  /*cfa0*/  FMUL.FTZ R24, R2.reuse, R92 ;  /* 0x0000005c02187220 */ /* 0x044fe40000410000 */
[----:B------:R-:W-:Y:S02]  /*cfb0*/  FMUL.FTZ R25, R2, R93 ;  /* 0x0000005d02197220 */ /* 0x000fe40000410000 */
[----:B------:R-:W-:Y:S01]  /*cfc0*/  FFMA.FTZ R70, R144, c[0x0][0x2d0], -R69 ;  /* 0x0000b40090467a23 */ /* 0x000fe20000010845 */
[----:B------:R-:W2:Y:S01]  /*cfd0*/  MUFU.EX2 R0, R0 ;  /* 0x0000000000007308 */ /* 0x000ea20000000800 */
[C---:B------:R-:W-:Y:S01]  /*cfe0*/  FMUL.FTZ R33, R2.reuse, R101 ;  /* 0x0000006502217220 */ /* 0x040fe20000410000 */
[----:B---3--:R-:W-:Y:S01]  /*cff0*/  @P6 IADD3 R5, P4, R11, R222, RZ ;  /* 0x000000de0b056210 */ /* 0x008fe20007f9e0ff */
[----:B------:R-:W-:Y:S01]  /*d000*/  FMUL.FTZ R41, R2, R109 ;  /* 0x0000006d02297220 */ /* 0x000fe20000410000 */
[----:B------:R-:W-:Y:S01]  /*d010*/  @P6 IADD3.X R11, R4, R13, RZ, P0, !PT ;  /* 0x0000000d040b6210 */ /* 0x000fe200007fe4ff */
[----:B------:R-:W-:Y:S01]  /*d020*/  FFMA.FTZ R4, R135, c[0x0][0x2d0], -R121 ;  /* 0x0000b40087047a23 */ /* 0x000fe20000010879 */
[----:B------:R-:W-:Y:S01]  /*d030*/  @P6 LEA R14, P0, R15, c[0x0][0x1c8], 0x1 ;  /* 0x000072000f0e6a11 */ /* 0x000fe200078008ff */
[----:B------:R-:W-:Y:S01]  /*d040*/  FFMA.FTZ R48, R142, c[0x0][0x2d0], -R69 ;  /* 0x0000b4008e307a23 */ /* 0x000fe20000010845 */
[----:B------:R-:W-:Y:S02]  /*d050*/  @P6 LEA.HI.X R13, R17, c[0x0][0x1cc], R11, 0x1, P5 ;  /* 0x00007300110d6a11 */ /* 0x000fe400028f0c0b */
[----:B------:R3:W-:Y:S01]  /*d060*/  MUFU.EX2 R228, R4 ;  /* 0x0000000400e47308 */ /* 0x0007e20000000800 */
[----:B------:R-:W-:Y:S01]  /*d070*/  FFMA.FTZ R11, R134, c[0x0][0x2d0], -R121 ;  /* 0x0000b400860b7a23 */ /* 0x000fe20000010879 */
[----:B------:R-:W-:Y:S01]  /*d080*/  @P6 LEA.HI.X R15, R15, c[0x0][0x1cc], R18, 0x1, P0 ;  /* 0x000073000f0f6a11 */ /* 0x000fe200000f0c12 */
[----:B------:R-:W-:Y:S01]  /*d090*/  FFMA.FTZ R17, R139, c[0x0][0x2d0], -R69 ;  /* 0x0000b4008b117a23 */ /* 0x000fe20000010845 */
[----:B------:R-:W-:Y:S01]  /*d0a0*/  @P6 IADD3.X R7, R6, R226, RZ, P4, !PT ;  /* 0x000000e206076210 */ /* 0x000fe200027fe4ff */
[C---:B-1----:R-:W-:Y:S01]  /*d0b0*/  FMUL.FTZ R32, R2.reuse, R100 ;  /* 0x0000006402207220 */ /* 0x042fe20000410000 */
[C---:B------:R-:W-:Y:S01]  /*d0c0*/  @P6 LEA R6, P4, R5.reuse, c[0x0][0x1c8], 0x1 ;  /* 0x0000720005066a11 */ /* 0x040fe200078808ff */
[C---:B------:R-:W-:Y:S02]  /*d0d0*/  FMUL.FTZ R49, R2.reuse, R117 ;  /* 0x0000007502317220 */ /* 0x040fe40000410000 */
[C---:B------:R-:W-:Y:S01]  /*d0e0*/  FMUL.FTZ R52, R2.reuse, R52 ;  /* 0x0000003402347220 */ /* 0x040fe20000410000 */
[----:B------:R1:W4:Y:S01]  /*d0f0*/  MUFU.EX2 R227, R11 ;  /* 0x0000000b00e37308 */ /* 0x0003220000000800 */
[----:B------:R-:W-:Y:S01]  /*d100*/  @P6 LEA.HI.X R7, R5, c[0x0][0x1cc], R7, 0x1, P4 ;  /* 0x0000730005076a11 */ /* 0x000fe200020f0c07 */
[----:B------:R-:W-:Y:S02]  /*d110*/  FMUL.FTZ R53, R2, R53 ;  /* 0x0000003502357220 */ /* 0x000fe40000410000 */
[C---:B--2---:R-:W-:Y:S02]  /*d120*/  FMUL.FTZ R18, R0.reuse, R86 ;  /* 0x0000005600127220 */ /* 0x044fe40000410000 */
[C---:B------:R-:W-:Y:S02]  /*d130*/  FMUL.FTZ R19, R0.reuse, R87 ;  /* 0x0000005700137220 */ /* 0x040fe40000410000 */
[C---:B------:R-:W-:Y:S02]  /*d140*/  FMUL.FTZ R26, R0.reuse, R94 ;  /* 0x0000005e001a7220 */ /* 0x040fe40000410000 */
[----:B------:R2:W-:Y:S01]  /*d150*/  MUFU.EX2 R159, R17 ;  /* 0x00000011009f7308 */ /* 0x0005e20000000800 */
[C---:B------:R-:W-:Y:S02]  /*d160*/  FMUL.FTZ R27, R0.reuse, R95 ;  /* 0x0000005f001b7220 */ /* 0x040fe40000410000 */
[----:B------:R-:W-:Y:S01]  /*d170*/  FMUL.FTZ R34, R0, R102 ;  /* 0x0000006600227220 */ /* 0x000fe20000410000 */
[----:B---3--:R-:W-:Y:S01]  /*d180*/  @P6 LEA R4, P0, R8, c[0x0][0x1c8], 0x1 ;  /* 0x0000720008046a11 */ /* 0x008fe200078008ff */
[C---:B------:R-:W-:Y:S02]  /*d190*/  FMUL.FTZ R35, R0.reuse, R103 ;  /* 0x0000006700237220 */ /* 0x040fe40000410000 */
[----:B------:R-:W-:Y:S01]  /*d1a0*/  FMUL.FTZ R42, R0, R110 ;  /* 0x0000006e002a7220 */ /* 0x000fe20000410000 */
[----:B------:R-:W-:Y:S01]  /*d1b0*/  @P6 LEA.HI.X R5, R8, c[0x0][0x1cc], R10, 0x1, P0 ;  /* 0x0000730008056a11 */ /* 0x000fe200000f0c0a */
[----:B------:R-:W-:Y:S01]  /*d1c0*/  FMUL.FTZ R43, R0, R111 ;  /* 0x0000006f002b7220 */ /* 0x000fe20000410000 */
[----:B------:R-:W-:Y:S01]  /*d1d0*/  @P6 ISETP.GE.AND P0, PT, R146, c[0x0][0x1d4], PT ;  /* 0x0000750092006a0c */ /* 0x000fe20003f06270 */
[----:B------:R3:W-:Y:S01]  /*d1e0*/  MUFU.EX2 R147, R70 ;  /* 0x0000004600937308 */ /* 0x0007e20000000800 */
[C---:B------:R-:W-:Y:S01]  /*d1f0*/  @P6 IADD3 R10, P4, R9.reuse, c[0x0][0x1c8], RZ ;  /* 0x00007200090a6a10 */ /* 0x040fe20007f9e0ff */
[C---:B------:R-:W-:Y:S01]  /*d200*/  FMUL.FTZ R50, R0.reuse, R118 ;  /* 0x0000007600327220 */ /* 0x040fe20000410000 */
[----:B------:R-:W-:Y:S01]  /*d210*/  @P6 IADD3 R9, P5, R9, 0x80, RZ ;  /* 0x0000008009096810 */ /* 0x000fe20007fbe0ff */
[----:B------:R-:W-:Y:S01]  /*d220*/  FMUL.FTZ R51, R0, R119 ;  /* 0x0000007700337220 */ /* 0x000fe20000410000 */
[----:B-1----:R-:W-:Y:S01]  /*d230*/  @P6 IADD3.X R11, R16, c[0x0][0x1cc], RZ, P4, !PT ;  /* 0x00007300100b6a10 */ /* 0x002fe200027fe4ff */
[C---:B------:R-:W-:Y:S01]  /*d240*/  FMUL.FTZ R54, R0.reuse, R54 ;  /* 0x0000003600367220 */ /* 0x040fe20000410000 */
[----:B------:R-:W-:Y:S01]  /*d250*/  @P6 IADD3 R8, P4, R9, c[0x0][0x1c8], RZ ;  /* 0x0000720009086a10 */ /* 0x000fe20007f9e0ff */
[----:B------:R-:W-:Y:S02]  /*d260*/  FMUL.FTZ R55, R0, R55 ;  /* 0x0000003700377220 */ /* 0x000fe40000410000 */
[----:B------:R1:W-:Y:S01]  /*d270*/  MUFU.EX2 R190, R40 ;  /* 0x0000002800be7308 */ /* 0x0003e20000000800 */
[----:B------:R-:W-:Y:S01]  /*d280*/  @P6 IADD3.X R9, RZ, c[0x0][0x1cc], R16, P4, P5 ;  /* 0x00007300ff096a10 */ /* 0x000fe200027ea410 */
[----:B------:R5:W-:Y:S01]  /*d290*/  @P6 LDGSTS.E.BYPASS.LTC128B.128 [R218+0x8100], [R10.64], !P0 ;  /* 0x081000000ada6fae */ /* 0x000be2000c101d48 */
[--C-:B------:R-:W-:Y:S02]  /*d2a0*/  FFMA.FTZ R16, R138, c[0x0][0x2d0], -R69.reuse ;  /* 0x0000b4008a107a23 */ /* 0x100fe40000010845 */
[C---:B--2---:R-:W-:Y:S02]  /*d2b0*/  FMUL.FTZ R17, R2.reuse, R85 ;  /* 0x0000005502117220 */ /* 0x044fe40000410000 */
[C---:B------:R-:W-:Y:S02]  /*d2c0*/  FMUL.FTZ R56, R2.reuse, R56 ;  /* 0x0000003802387220 */ /* 0x040fe40000410000 */
[----:B------:R-:W-:Y:S01]  /*d2d0*/  FMUL.FTZ R57, R2, R57 ;  /* 0x0000003902397220 */ /* 0x000fe20000410000 */
[----:B------:R2:W-:Y:S01]  /*d2e0*/  @P6 LDGSTS.E.BYPASS.LTC128B.128 [R218+0xb100], [R8.64], !P3 ;  /* 0x0b10000008da6fae */ /* 0x0005e2000d901d48 */
[----:B------:R4:W2:Y:S01]  /*d2f0*/  MUFU.EX2 R160, R16 ;  /* 0x0000001000a07308 */ /* 0x0008a20000000800 */
[C---:B------:R-:W-:Y:S02]  /*d300*/  FMUL.FTZ R58, R0.reuse, R58 ;  /* 0x0000003a003a7220 */ /* 0x040fe40000410000 */
[--C-:B---3--:R-:W-:Y:S02]  /*d310*/  FFMA.FTZ R70, R143, c[0x0][0x2d0], -R69.reuse ;  /* 0x0000b4008f467a23 */ /* 0x108fe40000010845 */
[----:B------:R-:W-:Y:S02]  /*d320*/  FMUL.FTZ R59, R0, R59 ;  /* 0x0000003b003b7220 */ /* 0x000fe40000410000 */
[----:B------:R3:W-:Y:S01]  /*d330*/  @P6 LDGSTS.E.BYPASS.LTC128B.128 [R218+0x9100], [R14.64], !P0 ;  /* 0x091000000eda6fae */ /* 0x0007e2000c101d48 */
[C---:B------:R-:W-:Y:S02]  /*d340*/  FMUL.FTZ R60, R2.reuse, R60 ;  /* 0x0000003c023c7220 */ /* 0x040fe40000410000 */
[----:B------:R3:W-:Y:S01]  /*d350*/  MUFU.EX2 R146, R70 ;  /* 0x0000004600927308 */ /* 0x0007e20000000800 */
[C---:B------:R-:W-:Y:S02]  /*d360*/  FMUL.FTZ R61, R2.reuse, R61 ;  /* 0x0000003d023d7220 */ /* 0x040fe40000410000 */
[----:B-1----:R-:W-:Y:S02]  /*d370*/  FMUL.FTZ R40, R2, R108 ;  /* 0x0000006c02287220 */ /* 0x002fe40000410000 */
[----:B------:R1:W-:Y:S01]  /*d380*/  @P6 LDGSTS.E.BYPASS.LTC128B.128 [R218+0xc100], [R12.64], !P3 ;  /* 0x0c1000000cda6fae */ /* 0x0003e2000d901d48 */
[C---:B------:R-:W-:Y:S02]  /*d390*/  FMUL.FTZ R62, R0.reuse, R62 ;  /* 0x0000003e003e7220 */ /* 0x040fe40000410000 */
[C---:B-----5:R-:W-:Y:S02]  /*d3a0*/  FMUL.FTZ R10, R0.reuse, R78 ;  /* 0x0000004e000a7220 */ /* 0x060fe40000410000 */
[C---:B------:R-:W-:Y:S01]  /*d3b0*/  FMUL.FTZ R11, R0.reuse, R79 ;  /* 0x0000004f000b7220 */ /* 0x040fe20000410000 */
[----:B------:R5:W-:Y:S01]  /*d3c0*/  MUFU.EX2 R148, R48 ;  /* 0x0000003000947308 */ /* 0x000be20000000800 */
[----:B------:R-:W-:Y:S01]  /*d3d0*/  FMUL.FTZ R63, R0, R63 ;  /* 0x0000003f003f7220 */ /* 0x000fe20000410000 */
[----:B------:R1:W-:Y:S01]  /*d3e0*/  @P6 LDGSTS.E.BYPASS.LTC128B.128 [R218+0xa100], [R6.64], !P0 ;  /* 0x0a10000006da6fae */ /* 0x0003e2000c101d48 */
[----:B----4-:R-:W-:Y:S02]  /*d3f0*/  FMUL.FTZ R16, R2, R84 ;  /* 0x0000005402107220 */ /* 0x010fe40000410000 */
[--C-:B--2---:R-:W-:Y:S02]  /*d400*/  FFMA.FTZ R8, R136, c[0x0][0x2d0], -R69.reuse ;  /* 0x0000b40088087a23 */ /* 0x104fe40000010845 */
[C---:B------:R-:W-:Y:S02]  /*d410*/  FMUL.FTZ R9, R2.reuse, R77 ;  /* 0x0000004d02097220 */ /* 0x040fe40000410000 */
[C---:B------:R-:W-:Y:S01]  /*d420*/  FMUL.FTZ R64, R2.reuse, R64 ;  /* 0x0000004002407220 */ /* 0x040fe20000410000 */
[----:B------:R2:W-:Y:S01]  /*d430*/  @P6 LDGSTS.E.BYPASS.LTC128B.128 [R218+0xd100], [R4.64], !P3 ;  /* 0x0d10000004da6fae */ /* 0x0005e2000d901d48 */
[----:B------:R4:W-:Y:S01]  /*d440*/  MUFU.EX2 R157, R8 ;  /* 0x00000008009d7308 */ /* 0x0009e20000000800 */
[----:B------:R-:W-:Y:S02]  /*d450*/  FMUL.FTZ R65, R2, R65 ;  /* 0x0000004102417220 */ /* 0x000fe40000410000 */
[--C-:B---3--:R-:W-:Y:S02]  /*d460*/  FFMA.FTZ R70, R145, c[0x0][0x2d0], -R69.reuse ;  /* 0x0000b40091467a23 */ /* 0x108fe40000010845 */
[C---:B------:R-:W-:Y:S02]  /*d470*/  FMUL.FTZ R66, R0.reuse, R66 ;  /* 0x0000004200427220 */ /* 0x040fe40000410000 */
[----:B------:R-:W-:Y:S01]  /*d480*/  LDSM.16.MT88.4 R20, [R196] ;  /* 0x00000000c414783b */ /* 0x000fe20000004200 */
[----:B------:R-:W-:Y:S02]  /*d490*/  FMUL.FTZ R67, R0, R67 ;  /* 0x0000004300437220 */ /* 0x000fe40000410000 */
[--C-:B------:R-:W-:Y:S02]  /*d4a0*/  FFMA.FTZ R71, R71, c[0x0][0x2d0], -R69.reuse ;  /* 0x0000b40047477a23 */ /* 0x100fe40000010845 */
[----:B-----5:R-:W-:Y:S03]  /*d4b0*/  FMUL.FTZ R48, R2, R116 ;  /* 0x0000007402307220 */ /* 0x020fe60000410000 */
[----:B-1----:R-:W1:Y:S01]  /*d4c0*/  LDSM.16.MT88.4 R12, [R192] ;  /* 0x00000000c00c783b */ /* 0x002e620000004200 */
[----:B------:R-:W-:Y:S01]  /*d4d0*/  MUFU.EX2 R71, R71 ;  /* 0x0000004700477308 */ /* 0x000fe20000000800 */
[C---:B------:R-:W-:Y:S01]  /*d4e0*/  FMUL.FTZ R6, R0.reuse, R74 ;  /* 0x0000004a00067220 */ /* 0x040fe20000410000 */
[----:B------:R-:W-:Y:S01]  /*d4f0*/  F2FP.PACK_AB R74, R227, R228 ;  /* 0x000000e4e34a723e */ /* 0x000fe200000000ff */
[----:B------:R-:W-:Y:S04]  /*d500*/  FMUL.FTZ R7, R0, R75 ;  /* 0x0000004b00077220 */ /* 0x000fe80000410000 */
[----:B------:R-:W3:Y:S01]  /*d510*/  LDSM.16.MT88.4 R28, [R195] ;  /* 0x00000000c31c783b */ /* 0x000ee20000004200 */
[C---:B----4-:R-:W-:Y:S02]  /*d520*/  FMUL.FTZ R8, R2.reuse, R76 ;  /* 0x0000004c02087220 */ /* 0x050fe40000410000 */
[----:B--2---:R-:W-:Y:S02]  /*d530*/  FFMA.FTZ R4, R137, c[0x0][0x2d0], -R69 ;  /* 0x0000b40089047a23 */ /* 0x004fe40000010845 */
[----:B------:R-:W-:Y:S01]  /*d540*/  FMUL.FTZ R5, R2, R73 ;  /* 0x0000004902057220 */ /* 0x000fe20000410000 */
[----:B------:R-:W-:Y:S01]  /*d550*/  F2FP.PACK_AB R73, R160, R159 ;  /* 0x0000009fa049723e */ /* 0x000fe200000000ff */
[----:B------:R2:W4:Y:S01]  /*d560*/  MUFU.EX2 R158, R4 ;  /* 0x00000004009e7308 */ /* 0x0005220000000800 */
[----:B------:R-:W5:Y:S08]  /*d570*/  LDSM.16.MT88.4 R36, [R211] ;  /* 0x00000000d324783b */ /* 0x000f700000004200 */
[----:B------:R-:W3:Y:S08]  /*d580*/  LDSM.16.MT88.4 R44, [R192+0x3000] ;  /* 0x00300000c02c783b */ /* 0x000ef00000004200 */
[----:B------:R-:W3:Y:S01]  /*d590*/  LDSM.16.MT88.4 R76, [R196+0x3000] ;  /* 0x00300000c44c783b */ /* 0x000ee20000004200 */
[----:B--2---:R-:W-:Y:S01]  /*d5a0*/  FMUL.FTZ R4, R2, R72 ;  /* 0x0000004802047220 */ /* 0x004fe20000410000 */
[----:B------:R-:W-:Y:S06]  /*d5b0*/  F2FP.PACK_AB R72, R229, R230 ;  /* 0x000000e6e548723e */ /* 0x000fec00000000ff */
[----:B------:R-:W-:Y:S01]  /*d5c0*/  LDSM.16.MT88.4 R84, [R198+0x3000] ;  /* 0x00300000c654783b */ /* 0x000fe20000004200 */
[----:B----4-:R-:W-:Y:S07]  /*d5d0*/  F2FP.PACK_AB R75, R158, R157 ;  /* 0x0000009d9e4b723e */ /* 0x010fee00000000ff */
[C---:B-1----:R-:W-:Y:S01]  /*d5e0*/  HMMA.16816.F32 R4, R72.reuse, R12, R4 ;  /* 0x0000000c4804723c */ /* 0x042fe20000001804 */
[----:B------:R-:W-:Y:S06]  /*d5f0*/  LDSM.16.MT88.4 R92, [R196+0x4000] ;  /* 0x00400000c45c783b */ /* 0x000fec0000004200 */
[C---:B------:R-:W-:Y:S01]  /*d600*/  FMUL.FTZ R12, R2.reuse, R80 ;  /* 0x00000050020c7220 */ /* 0x040fe20000410000 */
[C---:B------:R-:W-:Y:S01]  /*d610*/  HMMA.16816.F32 R8, R72.reuse, R14, R8 ;  /* 0x0000000e4808723c */ /* 0x040fe20000001808 */
[----:B------:R-:W-:Y:S03]  /*d620*/  LDSM.16.MT88.4 R100, [R196+0x1800] ;  /* 0x00180000c464783b */ /* 0x000fe60000004200 */
[----:B------:R-:W-:Y:S03]  /*d630*/  FMUL.FTZ R13, R2, R81 ;  /* 0x00000051020d7220 */ /* 0x000fe60000410000 */
[C---:B------:R-:W-:Y:S02]  /*d640*/  FMUL.FTZ R14, R0.reuse, R82 ;  /* 0x00000052000e7220 */ /* 0x040fe40000410000 */
[----:B------:R-:W-:Y:S01]  /*d650*/  FMUL.FTZ R15, R0, R83 ;  /* 0x00000053000f7220 */ /* 0x000fe20000410000 */
[----:B------:R-:W2:Y:S04]  /*d660*/  LDL.LU R116, [R1+0xc] ;  /* 0x00000c0001747983 */ /* 0x000ea80000300800 */
[----:B------:R-:W1:Y:S02]  /*d670*/  LDSM.16.MT88.4 R80, [R195+0x3000] ;  /* 0x00300000c350783b */ /* 0x000e640000004200 */
[C---:B------:R-:W-:Y:S06]  /*d680*/  HMMA.16816.F32 R12, R72.reuse, R20, R12 ;  /* 0x00000014480c723c */ /* 0x040fec000000180c */
[----:B------:R-:W4:Y:S01]  /*d690*/  LDL.LU R117, [R1+0x8] ;  /* 0x0000080001757983 */ /* 0x000f220000300800 */
[C---:B------:R-:W-:Y:S01]  /*d6a0*/  FMUL.FTZ R20, R2.reuse, R88 ;  /* 0x0000005802147220 */ /* 0x040fe20000410000 */
[C---:B------:R-:W-:Y:S02]  /*d6b0*/  HMMA.16816.F32 R16, R72.reuse, R22, R16 ;  /* 0x000000164810723c */ /* 0x040fe40000001810 */
[----:B------:R-:W-:Y:S02]  /*d6c0*/  LDSM.16.MT88.4 R108, [R192+0x5800] ;  /* 0x00580000c06c783b */ /* 0x000fe40000004200 */
[----:B------:R-:W-:Y:S03]  /*d6d0*/  FMUL.FTZ R21, R2, R89 ;  /* 0x0000005902157220 */ /* 0x000fe60000410000 */
[C---:B------:R-:W-:Y:S02]  /*d6e0*/  FMUL.FTZ R22, R0.reuse, R90 ;  /* 0x0000005a00167220 */ /* 0x040fe40000410000 */
[----:B------:R-:W-:Y:S01]  /*d6f0*/  FMUL.FTZ R23, R0, R91 ;  /* 0x0000005b00177220 */ /* 0x000fe20000410000 */
[----:B------:R-:W0:Y:S06]  /*d700*/  LDGDEPBAR ;  /* 0x00000000000079af */ /* 0x000e2c0000000000 */
[C---:B---3--:R-:W-:Y:S02]  /*d710*/  HMMA.16816.F32 R20, R72.reuse, R28, R20 ;  /* 0x0000001c4814723c */ /* 0x048fe40000001814 */
[----:B------:R-:W-:Y:S05]  /*d720*/  LDSM.16.MT88.4 R88, [R196+0x800] ;  /* 0x00080000c458783b */ /* 0x000fea0000004200 */
[C---:B------:R-:W-:Y:S01]  /*d730*/  FMUL.FTZ R28, R2.reuse, R96 ;  /* 0x00000060021c7220 */ /* 0x040fe20000410000 */
[C---:B------:R-:W-:Y:S04]  /*d740*/  HMMA.16816.F32 R24, R72.reuse, R30, R24 ;  /* 0x0000001e4818723c */ /* 0x040fe80000001818 */
[----:B------:R-:W-:Y:S03]  /*d750*/  FMUL.FTZ R29, R2, R97 ;  /* 0x00000061021d7220 */ /* 0x000fe60000410000 */
[C---:B------:R-:W-:Y:S02]  /*d760*/  FMUL.FTZ R30, R0.reuse, R98 ;  /* 0x00000062001e7220 */ /* 0x040fe40000410000 */
[----:B------:R-:W-:Y:S02]  /*d770*/  FMUL.FTZ R31, R0, R99 ;  /* 0x00000063001f7220 */ /* 0x000fe40000410000 */
[----:B------:R-:W-:Y:S05]  /*d780*/  LDSM.16.MT88.4 R96, [R195+0x4000] ;  /* 0x00400000c360783b */ /* 0x000fea0000004200 */
[C---:B-----5:R-:W-:Y:S07]  /*d790*/  HMMA.16816.F32 R28, R72.reuse, R36, R28 ;  /* 0x00000024481c723c */ /* 0x060fee000000181c */
[--C-:B------:R-:W-:Y:S01]  /*d7a0*/  FFMA.FTZ R36, R123, c[0x0][0x2d0], -R121.reuse ;  /* 0x0000b4007b247a23 */ /* 0x100fe20000010879 */
[C---:B------:R-:W-:Y:S03]  /*d7b0*/  HMMA.16816.F32 R32, R72.reuse, R38, R32 ;  /* 0x000000264820723c */ /* 0x040fe60000001820 */
[----:B------:R3:W5:Y:S01]  /*d7c0*/  MUFU.EX2 R191, R36 ;  /* 0x0000002400bf7308 */ /* 0x0007620000000800 */
[----:B------:R-:W-:Y:S03]  /*d7d0*/  FMUL.FTZ R37, R2, R105 ;  /* 0x0000006902257220 */ /* 0x000fe60000410000 */
[C---:B------:R-:W-:Y:S02]  /*d7e0*/  FMUL.FTZ R38, R0.reuse, R106 ;  /* 0x0000006a00267220 */ /* 0x040fe40000410000 */
[----:B------:R-:W-:Y:S03]  /*d7f0*/  FMUL.FTZ R39, R0, R107 ;  /* 0x0000006b00277220 */ /* 0x000fe60000410000 */
[C---:B---3--:R-:W-:Y:S02]  /*d800*/  FMUL.FTZ R36, R2.reuse, R104 ;  /* 0x0000006802247220 */ /* 0x048fe40000410000 */
[----:B------:R-:W-:Y:S05]  /*d810*/  LDSM.16.MT88.4 R104, [R198+0x2800] ;  /* 0x00280000c668783b */ /* 0x000fea0000004200 */
[C---:B------:R-:W-:Y:S07]  /*d820*/  HMMA.16816.F32 R36, R72.reuse, R44, R36 ;  /* 0x0000002c4824723c */ /* 0x040fee0000001824 */
[----:B------:R-:W-:Y:S01]  /*d830*/  FMUL.FTZ R45, R2, R113 ;  /* 0x00000071022d7220 */ /* 0x000fe20000410000 */
[C---:B------:R-:W-:Y:S04]  /*d840*/  HMMA.16816.F32 R40, R72.reuse, R46, R40 ;  /* 0x0000002e4828723c */ /* 0x040fe80000001828 */
[--C-:B------:R-:W-:Y:S03]  /*d850*/  FFMA.FTZ R44, R141, c[0x0][0x2d0], -R121.reuse ;  /* 0x0000b4008d2c7a23 */ /* 0x100fe60000010879 */
[C---:B------:R-:W-:Y:S01]  /*d860*/  FMUL.FTZ R47, R0.reuse, R115 ;  /* 0x00000073002f7220 */ /* 0x040fe20000410000 */
[----:B------:R3:W1:Y:S01]  /*d870*/  MUFU.EX2 R189, R44 ;  /* 0x0000002c00bd7308 */ /* 0x0006620000000800 */
[----:B------:R-:W-:Y:S09]  /*d880*/  FMUL.FTZ R46, R0, R114 ;  /* 0x00000072002e7220 */ /* 0x000ff20000410000 */
[----:B------:R1:W1:Y:S01]  /*d890*/  MUFU.EX2 R115, R70 ;  /* 0x0000004600737308 */ /* 0x0002620000000800 */
[----:B---3--:R-:W-:Y:S07]  /*d8a0*/  FMUL.FTZ R44, R2, R112 ;  /* 0x00000070022c7220 */ /* 0x008fee0000410000 */
[C---:B------:R-:W-:Y:S03]  /*d8b0*/  HMMA.16816.F32 R44, R72.reuse, R76, R44 ;  /* 0x0000004c482c723c */ /* 0x040fe6000000182c */
[--C-:B-1----:R-:W-:Y:S04]  /*d8c0*/  FFMA.FTZ R70, R149, c[0x0][0x2d0], -R121.reuse ;  /* 0x0000b40095467a23 */ /* 0x102fe80000010879 */
[----:B------:R1:W-:Y:S01]  /*d8d0*/  MUFU.EX2 R183, R70 ;  /* 0x0000004600b77308 */ /* 0x0003e20000000800 */
[C---:B------:R-:W-:Y:S01]  /*d8e0*/  HMMA.16816.F32 R48, R72.reuse, R78, R48 ;  /* 0x0000004e4830723c */ /* 0x040fe20000001830 */
[----:B------:R-:W3:Y:S07]  /*d8f0*/  LDSM.16.MT88.4 R76, [R192+0x800] ;  /* 0x00080000c04c783b */ /* 0x000eee0000004200 */
[C---:B------:R-:W-:Y:S08]  /*d900*/  HMMA.16816.F32 R52, R72.reuse, R80, R52 ;  /* 0x000000504834723c */ /* 0x040ff00000001834 */
[C---:B------:R-:W-:Y:S01]  /*d910*/  HMMA.16816.F32 R56, R72.reuse, R82, R56 ;  /* 0x000000524838723c */ /* 0x040fe20000001838 */
[----:B------:R-:W3:Y:S03]  /*d920*/  LDSM.16.MT88.4 R80, [R195+0x800] ;  /* 0x00080000c350783b */ /* 0x000ee60000004200 */
[--C-:B-1----:R-:W-:Y:S04]  /*d930*/  FFMA.FTZ R70, R151, c[0x0][0x2d0], -R121.reuse ;  /* 0x0000b40097467a23 */ /* 0x102fe80000010879 */
[C---:B------:R-:W-:Y:S01]  /*d940*/  HMMA.16816.F32 R60, R72.reuse, R84, R60 ;  /* 0x00000054483c723c */ /* 0x040fe2000000183c */
[----:B------:R1:W1:Y:S07]  /*d950*/  MUFU.EX2 R188, R70 ;  /* 0x0000004600bc7308 */ /* 0x00026e0000000800 */
[----:B------:R-:W-:Y:S01]  /*d960*/  HMMA.16816.F32 R64, R72, R86, R64 ;  /* 0x000000564840723c */ /* 0x000fe20000001840 */
[----:B------:R-:W3:Y:S06]  /*d970*/  LDSM.16.MT88.4 R84, [R198+0x800] ;  /* 0x00080000c654783b */ /* 0x000eec0000004200 */
[----:B-----5:R-:W-:Y:S02]  /*d980*/  F2FP.PACK_AB R72, R191, R224 ;  /* 0x000000e0bf48723e */ /* 0x020fe400000000ff */
[----:B------:R-:W-:Y:S03]  /*d990*/  F2FP.PACK_AB R74, R189, R190 ;  /* 0x000000bebd4a723e */ /* 0x000fe600000000ff */
[----:B------:R-:W-:Y:S02]  /*d9a0*/  F2FP.PACK_AB R73, R147, R148 ;  /* 0x000000949349723e */ /* 0x000fe400000000ff */
[----:B------:R-:W-:Y:S01]  /*d9b0*/  F2FP.PACK_AB R75, R115, R146 ;  /* 0x00000092734b723e */ /* 0x000fe200000000ff */
[--C-:B-1----:R-:W-:Y:S06]  /*d9c0*/  FFMA.FTZ R70, R150, c[0x0][0x2d0], -R121.reuse ;  /* 0x0000b40096467a23 */ /* 0x102fec0000010879 */
[C---:B---3--:R-:W-:Y:S01]  /*d9d0*/  HMMA.16816.F32 R4, R72.reuse, R76, R4 ;  /* 0x0000004c4804723c */ /* 0x048fe20000001804 */
[----:B------:R1:W-:Y:S07]  /*d9e0*/  MUFU.EX2 R182, R70 ;  /* 0x0000004600b67308 */ /* 0x0003ee0000000800 */
[C---:B------:R-:W-:Y:S01]  /*d9f0*/  HMMA.16816.F32 R8, R72.reuse, R78, R8 ;  /* 0x0000004e4808723c */ /* 0x040fe20000001808 */
[----:B------:R-:W3:Y:S07]  /*da00*/  LDSM.16.MT88.4 R76, [R192+0x3800] ;  /* 0x00380000c04c783b */ /* 0x000eee0000004200 */
[C---:B------:R-:W-:Y:S08]  /*da10*/  HMMA.16816.F32 R12, R72.reuse, R88, R12 ;  /* 0x00000058480c723c */ /* 0x040ff0000000180c */
[C---:B------:R-:W-:Y:S01]  /*da20*/  HMMA.16816.F32 R16, R72.reuse, R90, R16 ;  /* 0x0000005a4810723c */ /* 0x040fe20000001810 */
[----:B------:R-:W5:Y:S03]  /*da30*/  LDSM.16.MT88.4 R88, [R196+0x3800] ;  /* 0x00380000c458783b */ /* 0x000f660000004200 */
[----:B-1----:R-:W-:Y:S04]  /*da40*/  FFMA.FTZ R70, R156, c[0x0][0x2d0], -R121 ;  /* 0x0000b4009c467a23 */ /* 0x002fe80000010879 */
[C---:B------:R-:W-:Y:S01]  /*da50*/  HMMA.16816.F32 R20, R72.reuse, R80, R20 ;  /* 0x000000504814723c */ /* 0x040fe20000001814 */
[----:B------:R1:W1:Y:S07]  /*da60*/  MUFU.EX2 R181, R70 ;  /* 0x0000004600b57308 */ /* 0x00026e0000000800 */
[C---:B------:R-:W-:Y:S01]  /*da70*/  HMMA.16816.F32 R24, R72.reuse, R82, R24 ;  /* 0x000000524818723c */ /* 0x040fe20000001818 */
[----:B------:R-:W2:Y:S07]  /*da80*/  LDSM.16.MT88.4 R80, [R195+0x3800] ;  /* 0x00380000c350783b */ /* 0x000eae0000004200 */
[C---:B------:R-:W-:Y:S08]  /*da90*/  HMMA.16816.F32 R28, R72.reuse, R84, R28 ;  /* 0x00000054481c723c */ /* 0x040ff0000000181c */
[C---:B------:R-:W-:Y:S01]  /*daa0*/  HMMA.16816.F32 R32, R72.reuse, R86, R32 ;  /* 0x000000564820723c */ /* 0x040fe20000001820 */
[----:B------:R-:W4:Y:S03]  /*dab0*/  LDSM.16.MT88.4 R84, [R198+0x3800] ;  /* 0x00380000c654783b */ /* 0x000f260000004200 */
[--C-:B-1----:R-:W-:Y:S04]  /*dac0*/  FFMA.FTZ R70, R162, c[0x0][0x2d0], -R69.reuse ;  /* 0x0000b400a2467a23 */ /* 0x102fe80000010845 */
[C---:B---3--:R-:W-:Y:S01]  /*dad0*/  HMMA.16816.F32 R36, R72.reuse, R76, R36 ;  /* 0x0000004c4824723c */ /* 0x048fe20000001824 */
[----:B------:R1:W-:Y:S07]  /*dae0*/  MUFU.EX2 R113, R70 ;  /* 0x0000004600717308 */ /* 0x0003ee0000000800 */
[C---:B------:R-:W-:Y:S01]  /*daf0*/  HMMA.16816.F32 R40, R72.reuse, R78, R40 ;  /* 0x0000004e4828723c */ /* 0x040fe20000001828 */
[----:B------:R-:W3:Y:S07]  /*db00*/  LDSM.16.MT88.4 R76, [R192+0x1000] ;  /* 0x00100000c04c783b */ /* 0x000eee0000004200 */
[C---:B-----5:R-:W-:Y:S08]  /*db10*/  HMMA.16816.F32 R44, R72.reuse, R88, R44 ;  /* 0x00000058482c723c */ /* 0x060ff0000000182c */
[C---:B------:R-:W-:Y:S01]  /*db20*/  HMMA.16816.F32 R48, R72.reuse, R90, R48 ;  /* 0x0000005a4830723c */ /* 0x040fe20000001830 */
[----:B------:R-:W5:Y:S03]  /*db30*/  LDSM.16.MT88.4 R88, [R196+0x1000] ;  /* 0x00100000c458783b */ /* 0x000f660000004200 */
[----:B-1----:R-:W-:Y:S04]  /*db40*/  FFMA.FTZ R70, R163, c[0x0][0x2d0], -R69 ;  /* 0x0000b400a3467a23 */ /* 0x002fe80000010845 */
[C---:B--2---:R-:W-:Y:S01]  /*db50*/  HMMA.16816.F32 R52, R72.reuse, R80, R52 ;  /* 0x000000504834723c */ /* 0x044fe20000001834 */
[----:B------:R1:W2:Y:S03]  /*db60*/  MUFU.EX2 R114, R70 ;  /* 0x0000004600727308 */ /* 0x0002a60000000800 */
[----:B------:R-:W-:Y:S04]  /*db70*/  FFMA.FTZ R0, R0, R116, R159 ;  /* 0x0000007400007223 */ /* 0x000fe8000001009f */
[C---:B------:R-:W-:Y:S01]  /*db80*/  HMMA.16816.F32 R56, R72.reuse, R82, R56 ;  /* 0x000000524838723c */ /* 0x040fe20000001838 */
[----:B------:R-:W3:Y:S03]  /*db90*/  LDSM.16.MT88.4 R80, [R195+0x1000] ;  /* 0x00100000c350783b */ /* 0x000ee60000004200 */
[----:B----4-:R-:W-:Y:S02]  /*dba0*/  FFMA.FTZ R2, R2, R117, R230 ;  /* 0x0000007502027223 */ /* 0x010fe400000100e6 */
[----:B------:R-:W-:Y:S02]  /*dbb0*/  FADD.FTZ R0, R160, R0 ;  /* 0x00000000a0007221 */ /* 0x000fe40000010000 */
[C---:B------:R-:W-:Y:S01]  /*dbc0*/  HMMA.16816.F32 R60, R72.reuse, R84, R60 ;  /* 0x00000054483c723c */ /* 0x040fe2000000183c */
[----:B------:R-:W-:Y:S03]  /*dbd0*/  LDSM.16.MT88.4 R116, [R196+0x5800] ;  /* 0x00580000c474783b */ /* 0x000fe60000004200 */
[----:B------:R-:W-:Y:S02]  /*dbe0*/  FADD.FTZ R0, R157, R0 ;  /* 0x000000009d007221 */ /* 0x000fe40000010000 */
[----:B------:R-:W-:Y:S02]  /*dbf0*/  FADD.FTZ R2, R229, R2 ;  /* 0x00000002e5027221 */ /* 0x000fe40000010000 */
[----:B------:R-:W-:Y:S01]  /*dc00*/  HMMA.16816.F32 R64, R72, R86, R64 ;  /* 0x000000564840723c */ /* 0x000fe20000001840 */
[----:B------:R-:W4:Y:S03]  /*dc10*/  LDSM.16.MT88.4 R84, [R198+0x1000] ;  /* 0x00100000c654783b */ /* 0x000f260000004200 */
[--C-:B-1----:R-:W-:Y:S02]  /*dc20*/  FFMA.FTZ R70, R161, c[0x0][0x2d0], -R69.reuse ;  /* 0x0000b400a1467a23 */ /* 0x102fe40000010845 */
[----:B------:R-:W-:Y:S01]  /*dc30*/  FADD.FTZ R0, R158, R0 ;  /* 0x000000009e007221 */ /* 0x000fe20000010000 */
[----:B------:R-:W-:Y:S01]  /*dc40*/  F2FP.PACK_AB R72, R188, R183 ;  /* 0x000000b7bc48723e */ /* 0x000fe200000000ff */
[----:B------:R1:W1:Y:S01]  /*dc50*/  MUFU.EX2 R112, R70 ;  /* 0x0000004600707308 */ /* 0x0002620000000800 */
[----:B------:R-:W-:Y:S03]  /*dc60*/  F2FP.PACK_AB R74, R181, R182 ;  /* 0x000000b6b54a723e */ /* 0x000fe600000000ff */
[----:B--2---:R-:W-:Y:S01]  /*dc70*/  F2FP.PACK_AB R73, R114, R113 ;  /* 0x000000717249723e */ /* 0x004fe200000000ff */
        /* <DEDUP_REMOVED lines=10> */
[----:B-1----:R-:W-:Y:S02]  /*dd20*/  FFMA.FTZ R70, R180, c[0x0][0x2d0], -R69 ;  /* 0x0000b400b4467a23 */ /* 0x002fe40000010845 */
[----:B------:R-:W-:Y:S02]  /*dd30*/  FADD.FTZ R0, R114, R0 ;  /* 0x0000000072007221 */ /* 0x000fe40000010000 */
[----:B------:R1:W2:Y:S01]  /*dd40*/  MUFU.EX2 R145, R70 ;  /* 0x0000004600917308 */ /* 0x0002a20000000800 */
[----:B------:R-:W-:Y:S02]  /*dd50*/  FADD.FTZ R2, R189, R2 ;  /* 0x00000002bd027221 */ /* 0x000fe40000010000 */
[----:B------:R-:W-:Y:S02]  /*dd60*/  FADD.FTZ R0, R112, R0 ;  /* 0x0000000070007221 */ /* 0x000fe40000010000 */
[----:B------:R-:W-:Y:S04]  /*dd70*/  FADD.FTZ R2, R183, R2 ;  /* 0x00000002b7027221 */ /* 0x000fe80000010000 */
[----:B------:R-:W-:Y:S04]  /*dd80*/  FADD.FTZ R2, R188, R2 ;  /* 0x00000002bc027221 */ /* 0x000fe80000010000 */
[----:B------:R-:W-:Y:S04]  /*dd90*/  FADD.FTZ R2, R182, R2 ;  /* 0x00000002b6027221 */ /* 0x000fe80000010000 */
[----:B------:R-:W-:Y:S02]  /*dda0*/  FADD.FTZ R2, R181, R2 ;  /* 0x00000002b5027221 */ /* 0x000fe40000010000 */
[--C-:B-1----:R-:W-:Y:S01]  /*ddb0*/  FFMA.FTZ R70, R231, c[0x0][0x2d0], -R121.reuse ;  /* 0x0000b400e7467a23 */ /* 0x102fe20000010879 */
[C---:B--2---:R-:W-:Y:S01]  /*ddc0*/  F2FP.PACK_AB R75, R145.reuse, R112 ;  /* 0x00000070914b723e */ /* 0x044fe200000000ff */
[----:B------:R-:W-:Y:S02]  /*ddd0*/  FADD.FTZ R0, R145, R0 ;  /* 0x0000000091007221 */ /* 0x000fe40000010000 */
[----:B------:R1:W2:Y:S04]  /*dde0*/  MUFU.EX2 R180, R70 ;  /* 0x0000004600b47308 */ /* 0x0002a80000000800 */
[C---:B---3--:R-:W-:Y:S08]  /*ddf0*/  HMMA.16816.F32 R4, R72.reuse, R76, R4 ;  /* 0x0000004c4804723c */ /* 0x048ff00000001804 */
[C---:B------:R-:W-:Y:S01]  /*de00*/  HMMA.16816.F32 R8, R72.reuse, R78, R8 ;  /* 0x0000004e4808723c */ /* 0x040fe20000001808 */
[----:B------:R-:W3:Y:S07]  /*de10*/  LDSM.16.MT88.4 R76, [R192+0x4000] ;  /* 0x00400000c04c783b */ /* 0x000eee0000004200 */
[C---:B-----5:R-:W-:Y:S04]  /*de20*/  HMMA.16816.F32 R12, R72.reuse, R88, R12 ;  /* 0x00000058480c723c */ /* 0x060fe8000000180c */
[--C-:B-1----:R-:W-:Y:S02]  /*de30*/  FFMA.FTZ R70, R232, c[0x0][0x2d0], -R121.reuse ;  /* 0x0000b400e8467a23 */ /* 0x102fe40000010879 */
[----:B--2---:R-:W-:Y:S02]  /*de40*/  FADD.FTZ R2, R180, R2 ;  /* 0x00000002b4027221 */ /* 0x004fe40000010000 */
[C---:B------:R-:W-:Y:S01]  /*de50*/  HMMA.16816.F32 R16, R72.reuse, R90, R16 ;  /* 0x0000005a4810723c */ /* 0x040fe20000001810 */
[----:B------:R1:W2:Y:S01]  /*de60*/  MUFU.EX2 R163, R70 ;  /* 0x0000004600a37308 */ /* 0x0002a20000000800 */
[----:B------:R-:W5:Y:S06]  /*de70*/  LDSM.16.MT88.4 R88, [R198+0x4000] ;  /* 0x00400000c658783b */ /* 0x000f6c0000004200 */
[C---:B------:R-:W-:Y:S08]  /*de80*/  HMMA.16816.F32 R20, R72.reuse, R80, R20 ;  /* 0x000000504814723c */ /* 0x040ff00000001814 */
[C---:B------:R-:W-:Y:S01]  /*de90*/  HMMA.16816.F32 R24, R72.reuse, R82, R24 ;  /* 0x000000524818723c */ /* 0x040fe20000001818 */
[----:B------:R-:W5:Y:S07]  /*dea0*/  LDSM.16.MT88.4 R80, [R192+0x1800] ;  /* 0x00180000c050783b */ /* 0x000f6e0000004200 */
[C---:B----4-:R-:W-:Y:S04]  /*deb0*/  HMMA.16816.F32 R28, R72.reuse, R84, R28 ;  /* 0x00000054481c723c */ /* 0x050fe8000000181c */
[--C-:B-1----:R-:W-:Y:S02]  /*dec0*/  FFMA.FTZ R70, R233, c[0x0][0x2d0], -R121.reuse ;  /* 0x0000b400e9467a23 */ /* 0x102fe40000010879 */
[----:B--2---:R-:W-:Y:S02]  /*ded0*/  FADD.FTZ R2, R163, R2 ;  /* 0x00000002a3027221 */ /* 0x004fe40000010000 */
[C---:B------:R-:W-:Y:S01]  /*dee0*/  HMMA.16816.F32 R32, R72.reuse, R86, R32 ;  /* 0x000000564820723c */ /* 0x040fe20000001820 */
[----:B------:R1:W2:Y:S01]  /*def0*/  MUFU.EX2 R162, R70 ;  /* 0x0000004600a27308 */ /* 0x0002a20000000800 */
[----:B------:R-:W4:Y:S06]  /*df00*/  LDSM.16.MT88.4 R84, [R195+0x1800] ;  /* 0x00180000c354783b */ /* 0x000f2c0000004200 */
[C---:B---3--:R-:W-:Y:S08]  /*df10*/  HMMA.16816.F32 R36, R72.reuse, R76, R36 ;  /* 0x0000004c4824723c */ /* 0x048ff00000001824 */
[C---:B------:R-:W-:Y:S01]  /*df20*/  HMMA.16816.F32 R40, R72.reuse, R78, R40 ;  /* 0x0000004e4828723c */ /* 0x040fe20000001828 */
[----:B------:R-:W3:Y:S07]  /*df30*/  LDSM.16.MT88.4 R76, [R198+0x1800] ;  /* 0x00180000c64c783b */ /* 0x000eee0000004200 */
[C---:B------:R-:W-:Y:S04]  /*df40*/  HMMA.16816.F32 R44, R72.reuse, R92, R44 ;  /* 0x0000005c482c723c */ /* 0x040fe8000000182c */
[----:B-1----:R-:W-:Y:S02]  /*df50*/  FFMA.FTZ R70, R234, c[0x0][0x2d0], -R121 ;  /* 0x0000b400ea467a23 */ /* 0x002fe40000010879 */
[----:B--2---:R-:W-:Y:S02]  /*df60*/  FADD.FTZ R2, R162, R2 ;  /* 0x00000002a2027221 */ /* 0x004fe40000010000 */
[C---:B------:R-:W-:Y:S01]  /*df70*/  HMMA.16816.F32 R48, R72.reuse, R94, R48 ;  /* 0x0000005e4830723c */ /* 0x040fe20000001830 */
[----:B------:R1:W2:Y:S01]  /*df80*/  MUFU.EX2 R161, R70 ;  /* 0x0000004600a17308 */ /* 0x0002a20000000800 */
[----:B------:R-:W-:Y:S06]  /*df90*/  LDSM.16.MT88.4 R92, [R198+0x5000] ;  /* 0x00500000c65c783b */ /* 0x000fec0000004200 */
[C---:B------:R-:W-:Y:S08]  /*dfa0*/  HMMA.16816.F32 R52, R72.reuse, R96, R52 ;  /* 0x000000604834723c */ /* 0x040ff00000001834 */
[C---:B------:R-:W-:Y:S01]  /*dfb0*/  HMMA.16816.F32 R56, R72.reuse, R98, R56 ;  /* 0x000000624838723c */ /* 0x040fe20000001838 */
[----:B------:R-:W-:Y:S07]  /*dfc0*/  LDSM.16.MT88.4 R96, [R196+0x2800] ;  /* 0x00280000c460783b */ /* 0x000fee0000004200 */
[C---:B-----5:R-:W-:Y:S04]  /*dfd0*/  HMMA.16816.F32 R60, R72.reuse, R88, R60 ;  /* 0x00000058483c723c */ /* 0x060fe8000000183c */
[--C-:B-1----:R-:W-:Y:S02]  /*dfe0*/  FFMA.FTZ R70, R235, c[0x0][0x2d0], -R69.reuse ;  /* 0x0000b400eb467a23 */ /* 0x102fe40000010845 */
[----:B--2---:R-:W-:Y:S02]  /*dff0*/  FADD.FTZ R2, R161, R2 ;  /* 0x00000002a1027221 */ /* 0x004fe40000010000 */
[----:B------:R-:W-:Y:S01]  /*e000*/  HMMA.16816.F32 R64, R72, R90, R64 ;  /* 0x0000005a4840723c */ /* 0x000fe20000001840 */
[----:B------:R1:W2:Y:S01]  /*e010*/  MUFU.EX2 R140, R70 ;  /* 0x00000046008c7308 */ /* 0x0002a20000000800 */
[----:B------:R-:W-:Y:S05]  /*e020*/  LDSM.16.MT88.4 R88, [R196+0x4800] ;  /* 0x00480000c458783b */ /* 0x000fea0000004200 */
[----:B------:R-:W-:Y:S02]  /*e030*/  F2FP.PACK_AB R72, R163, R180 ;  /* 0x000000b4a348723e */ /* 0x000fe400000000ff */
[----:B------:R-:W-:Y:S03]  /*e040*/  F2FP.PACK_AB R74, R161, R162 ;  /* 0x000000a2a14a723e */ /* 0x000fe600000000ff */
[--C-:B-1----:R-:W-:Y:S02]  /*e050*/  FFMA.FTZ R70, R237, c[0x0][0x2d0], -R69.reuse ;  /* 0x0000b400ed467a23 */ /* 0x102fe40000010845 */
[----:B--2---:R-:W-:Y:S02]  /*e060*/  FADD.FTZ R0, R140, R0 ;  /* 0x000000008c007221 */ /* 0x004fe40000010000 */
[----:B------:R1:W2:Y:S02]  /*e070*/  MUFU.EX2 R139, R70 ;  /* 0x00000046008b7308 */ /* 0x0002a40000000800 */
[--C-:B-1----:R-:W-:Y:S01]  /*e080*/  FFMA.FTZ R70, R236, c[0x0][0x2d0], -R69.reuse ;  /* 0x0000b400ec467a23 */ /* 0x102fe20000010845 */
[C---:B--2---:R-:W-:Y:S01]  /*e090*/  F2FP.PACK_AB R73, R139.reuse, R140 ;  /* 0x0000008c8b49723e */ /* 0x044fe200000000ff */
[----:B------:R-:W-:Y:S06]  /*e0a0*/  FADD.FTZ R0, R139, R0 ;  /* 0x000000008b007221 */ /* 0x000fec0000010000 */
[----:B------:R1:W2:Y:S02]  /*e0b0*/  MUFU.EX2 R138, R70 ;  /* 0x00000046008a7308 */ /* 0x0002a40000000800 */
[----:B-1----:R-:W-:Y:S02]  /*e0c0*/  FFMA.FTZ R70, R238, c[0x0][0x2d0], -R69 ;  /* 0x0000b400ee467a23 */ /* 0x002fe40000010845 */
[----:B--2---:R-:W-:Y:S06]  /*e0d0*/  FADD.FTZ R0, R138, R0 ;  /* 0x000000008a007221 */ /* 0x004fec0000010000 */
[----:B------:R1:W2:Y:S02]  /*e0e0*/  MUFU.EX2 R137, R70 ;  /* 0x0000004600897308 */ /* 0x0002a40000000800 */
[--C-:B-1----:R-:W-:Y:S01]  /*e0f0*/  FFMA.FTZ R70, R239, c[0x0][0x2d0], -R121.reuse ;  /* 0x0000b400ef467a23 */ /* 0x102fe20000010879 */
[C---:B--2---:R-:W-:Y:S01]  /*e100*/  F2FP.PACK_AB R75, R137.reuse, R138 ;  /* 0x0000008a894b723e */ /* 0x044fe200000000ff */
[----:B------:R-:W-:Y:S06]  /*e110*/  FADD.FTZ R0, R137, R0 ;  /* 0x0000000089007221 */ /* 0x000fec0000010000 */
[----:B------:R1:W2:Y:S01]  /*e120*/  MUFU.EX2 R156, R70 ;  /* 0x00000046009c7308 */ /* 0x0002a20000000800 */
[C---:B------:R-:W-:Y:S08]  /*e130*/  HMMA.16816.F32 R4, R72.reuse, R80, R4 ;  /* 0x000000504804723c */ /* 0x040ff00000001804 */
[C---:B------:R-:W-:Y:S01]  /*e140*/  HMMA.16816.F32 R8, R72.reuse, R82, R8 ;  /* 0x000000524808723c */ /* 0x040fe20000001808 */
[----:B------:R-:W5:Y:S07]  /*e150*/  LDSM.16.MT88.4 R80, [R192+0x4800] ;  /* 0x00480000c050783b */ /* 0x000f6e0000004200 */
[C---:B------:R-:W-:Y:S04]  /*e160*/  HMMA.16816.F32 R12, R72.reuse, R100, R12 ;  /* 0x00000064480c723c */ /* 0x040fe8000000180c */
[--C-:B-1----:R-:W-:Y:S02]  /*e170*/  FFMA.FTZ R70, R241, c[0x0][0x2d0], -R121.reuse ;  /* 0x0000b400f1467a23 */ /* 0x102fe40000010879 */
[----:B--2---:R-:W-:Y:S02]  /*e180*/  FADD.FTZ R2, R156, R2 ;  /* 0x000000029c027221 */ /* 0x004fe40000010000 */
[C---:B------:R-:W-:Y:S01]  /*e190*/  HMMA.16816.F32 R16, R72.reuse, R102, R16 ;  /* 0x000000664810723c */ /* 0x040fe20000001810 */
[----:B------:R1:W2:Y:S01]  /*e1a0*/  MUFU.EX2 R151, R70 ;  /* 0x0000004600977308 */ /* 0x0002a20000000800 */
[----:B------:R-:W-:Y:S06]  /*e1b0*/  LDSM.16.MT88.4 R100, [R195+0x2800] ;  /* 0x00280000c364783b */ /* 0x000fec0000004200 */
[C---:B----4-:R-:W-:Y:S08]  /*e1c0*/  HMMA.16816.F32 R20, R72.reuse, R84, R20 ;  /* 0x000000544814723c */ /* 0x050ff00000001814 */
[C---:B------:R-:W-:Y:S01]  /*e1d0*/  HMMA.16816.F32 R24, R72.reuse, R86, R24 ;  /* 0x000000564818723c */ /* 0x040fe20000001818 */
[----:B------:R-:W4:Y:S07]  /*e1e0*/  LDSM.16.MT88.4 R84, [R195+0x4800] ;  /* 0x00480000c354783b */ /* 0x000f2e0000004200 */
[C---:B---3--:R-:W-:Y:S04]  /*e1f0*/  HMMA.16816.F32 R28, R72.reuse, R76, R28 ;  /* 0x0000004c481c723c */ /* 0x048fe8000000181c */
[--C-:B-1----:R-:W-:Y:S02]  /*e200*/  FFMA.FTZ R70, R240, c[0x0][0x2d0], -R121.reuse ;  /* 0x0000b400f0467a23 */ /* 0x102fe40000010879 */
[----:B--2---:R-:W-:Y:S02]  /*e210*/  FADD.FTZ R2, R151, R2 ;  /* 0x0000000297027221 */ /* 0x004fe40000010000 */
[C---:B------:R-:W-:Y:S01]  /*e220*/  HMMA.16816.F32 R32, R72.reuse, R78, R32 ;  /* 0x0000004e4820723c */ /* 0x040fe20000001820 */
[----:B------:R1:W2:Y:S01]  /*e230*/  MUFU.EX2 R150, R70 ;  /* 0x0000004600967308 */ /* 0x0002a20000000800 */
[----:B------:R-:W3:Y:S06]  /*e240*/  LDSM.16.MT88.4 R76, [R198+0x4800] ;  /* 0x00480000c64c783b */ /* 0x000eec0000004200 */
[C---:B-----5:R-:W-:Y:S08]  /*e250*/  HMMA.16816.F32 R36, R72.reuse, R80, R36 ;  /* 0x000000504824723c */ /* 0x060ff00000001824 */
[C---:B------:R-:W-:Y:S01]  /*e260*/  HMMA.16816.F32 R40, R72.reuse, R82, R40 ;  /* 0x000000524828723c */ /* 0x040fe20000001828 */
[----:B------:R-:W5:Y:S07]  /*e270*/  LDSM.16.MT88.4 R80, [R192+0x2000] ;  /* 0x00200000c050783b */ /* 0x000f6e0000004200 */
[C---:B------:R-:W-:Y:S04]  /*e280*/  HMMA.16816.F32 R44, R72.reuse, R88, R44 ;  /* 0x00000058482c723c */ /* 0x040fe8000000182c */
[----:B-1----:R-:W-:Y:S02]  /*e290*/  FFMA.FTZ R70, R242, c[0x0][0x2d0], -R121 ;  /* 0x0000b400f2467a23 */ /* 0x002fe40000010879 */
[----:B--2---:R-:W-:Y:S02]  /*e2a0*/  FADD.FTZ R2, R150, R2 ;  /* 0x0000000296027221 */ /* 0x004fe40000010000 */
[C---:B------:R-:W-:Y:S01]  /*e2b0*/  HMMA.16816.F32 R48, R72.reuse, R90, R48 ;  /* 0x0000005a4830723c */ /* 0x040fe20000001830 */
[----:B------:R1:W2:Y:S01]  /*e2c0*/  MUFU.EX2 R149, R70 ;  /* 0x0000004600957308 */ /* 0x0002a20000000800 */
[----:B------:R-:W5:Y:S06]  /*e2d0*/  LDSM.16.MT88.4 R88, [R196+0x2000] ;  /* 0x00200000c458783b */ /* 0x000f6c0000004200 */
[C---:B----4-:R-:W-:Y:S08]  /*e2e0*/  HMMA.16816.F32 R52, R72.reuse, R84, R52 ;  /* 0x000000544834723c */ /* 0x050ff00000001834 */
[C---:B------:R-:W-:Y:S01]  /*e2f0*/  HMMA.16816.F32 R56, R72.reuse, R86, R56 ;  /* 0x000000564838723c */ /* 0x040fe20000001838 */
[----:B------:R-:W4:Y:S07]  /*e300*/  LDSM.16.MT88.4 R84, [R195+0x2000] ;  /* 0x00200000c354783b */ /* 0x000f2e0000004200 */
[C---:B---3--:R-:W-:Y:S04]  /*e310*/  HMMA.16816.F32 R60, R72.reuse, R76, R60 ;  /* 0x0000004c483c723c */ /* 0x048fe8000000183c */
[--C-:B-1----:R-:W-:Y:S02]  /*e320*/  FFMA.FTZ R70, R244, c[0x0][0x2d0], -R69.reuse ;  /* 0x0000b400f4467a23 */ /* 0x102fe40000010845 */
[----:B--2---:R-:W-:Y:S02]  /*e330*/  FADD.FTZ R2, R149, R2 ;  /* 0x0000000295027221 */ /* 0x004fe40000010000 */
[----:B------:R-:W-:Y:S01]  /*e340*/  HMMA.16816.F32 R64, R72, R78, R64 ;  /* 0x0000004e4840723c */ /* 0x000fe20000001840 */
[----:B------:R1:W2:Y:S01]  /*e350*/  MUFU.EX2 R136, R70 ;  /* 0x0000004600887308 */ /* 0x0002a20000000800 */
[----:B------:R-:W3:Y:S05]  /*e360*/  LDSM.16.MT88.4 R76, [R198+0x2000] ;  /* 0x00200000c64c783b */ /* 0x000eea0000004200 */
        /* <DEDUP_REMOVED lines=15> */
[----:B------:R1:W-:Y:S01]  /*e460*/  MUFU.EX2 R144, R70 ;  /* 0x0000004600907308 */ /* 0x0003e20000000800 */
[C---:B-----5:R-:W-:Y:S08]  /*e470*/  HMMA.16816.F32 R4, R72.reuse, R80, R4 ;  /* 0x000000504804723c */ /* 0x060ff00000001804 */
[C---:B------:R-:W-:Y:S01]  /*e480*/  HMMA.16816.F32 R8, R72.reuse, R82, R8 ;  /* 0x000000524808723c */ /* 0x040fe20000001808 */
[----:B------:R-:W2:Y:S07]  /*e490*/  LDSM.16.MT88.4 R80, [R192+0x5000] ;  /* 0x00500000c050783b */ /* 0x000eae0000004200 */
[C---:B------:R-:W-:Y:S04]  /*e4a0*/  HMMA.16816.F32 R12, R72.reuse, R88, R12 ;  /* 0x00000058480c723c */ /* 0x040fe8000000180c */
[--C-:B-1----:R-:W-:Y:S04]  /*e4b0*/  FFMA.FTZ R70, R250, c[0x0][0x2d0], -R121.reuse ;  /* 0x0000b400fa467a23 */ /* 0x102fe80000010879 */
[C---:B------:R-:W-:Y:S01]  /*e4c0*/  HMMA.16816.F32 R16, R72.reuse, R90, R16 ;  /* 0x0000005a4810723c */ /* 0x040fe20000001810 */
[----:B------:R1:W-:Y:S01]  /*e4d0*/  MUFU.EX2 R143, R70 ;  /* 0x00000046008f7308 */ /* 0x0003e20000000800 */
[----:B------:R-:W5:Y:S06]  /*e4e0*/  LDSM.16.MT88.4 R88, [R196+0x5000] ;  /* 0x00500000c458783b */ /* 0x000f6c0000004200 */
[C---:B----4-:R-:W-:Y:S08]  /*e4f0*/  HMMA.16816.F32 R20, R72.reuse, R84, R20 ;  /* 0x000000544814723c */ /* 0x050ff00000001814 */
[C---:B------:R-:W-:Y:S01]  /*e500*/  HMMA.16816.F32 R24, R72.reuse, R86, R24 ;  /* 0x000000564818723c */ /* 0x040fe20000001818 */
[----:B------:R-:W4:Y:S07]  /*e510*/  LDSM.16.MT88.4 R84, [R195+0x5000] ;  /* 0x00500000c354783b */ /* 0x000f2e0000004200 */
[C---:B---3--:R-:W-:Y:S04]  /*e520*/  HMMA.16816.F32 R28, R72.reuse, R76, R28 ;  /* 0x0000004c481c723c */ /* 0x048fe8000000181c */
[--C-:B-1----:R-:W-:Y:S04]  /*e530*/  FFMA.FTZ R70, R248, c[0x0][0x2d0], -R121.reuse ;  /* 0x0000b400f8467a23 */ /* 0x102fe80000010879 */
[C---:B------:R-:W-:Y:S01]  /*e540*/  HMMA.16816.F32 R32, R72.reuse, R78, R32 ;  /* 0x0000004e4820723c */ /* 0x040fe20000001820 */
[----:B------:R1:W-:Y:S01]  /*e550*/  MUFU.EX2 R142, R70 ;  /* 0x00000046008e7308 */ /* 0x0003e20000000800 */
[----:B------:R-:W3:Y:S06]  /*e560*/  LDSM.16.MT88.4 R76, [R192+0x2800] ;  /* 0x00280000c04c783b */ /* 0x000eec0000004200 */
[C---:B--2---:R-:W-:Y:S08]  /*e570*/  HMMA.16816.F32 R36, R72.reuse, R80, R36 ;  /* 0x000000504824723c */ /* 0x044ff00000001824 */
[C---:B------:R-:W-:Y:S08]  /*e580*/  HMMA.16816.F32 R40, R72.reuse, R82, R40 ;  /* 0x000000524828723c */ /* 0x040ff00000001828 */
[C---:B-----5:R-:W-:Y:S04]  /*e590*/  HMMA.16816.F32 R44, R72.reuse, R88, R44 ;  /* 0x00000058482c723c */ /* 0x060fe8000000182c */
[----:B-1----:R-:W-:Y:S04]  /*e5a0*/  FFMA.FTZ R70, R247, c[0x0][0x2d0], -R121 ;  /* 0x0000b400f7467a23 */ /* 0x002fe80000010879 */
[C---:B------:R-:W-:Y:S01]  /*e5b0*/  HMMA.16816.F32 R48, R72.reuse, R90, R48 ;  /* 0x0000005a4830723c */ /* 0x040fe20000001830 */
[----:B------:R1:W2:Y:S07]  /*e5c0*/  MUFU.EX2 R141, R70 ;  /* 0x00000046008d7308 */ /* 0x0002ae0000000800 */
[C---:B----4-:R-:W-:Y:S08]  /*e5d0*/  HMMA.16816.F32 R52, R72.reuse, R84, R52 ;  /* 0x000000544834723c */ /* 0x050ff00000001834 */
[C---:B------:R-:W-:Y:S08]  /*e5e0*/  HMMA.16816.F32 R56, R72.reuse, R86, R56 ;  /* 0x000000564838723c */ /* 0x040ff00000001838 */
[C---:B------:R-:W-:Y:S04]  /*e5f0*/  HMMA.16816.F32 R60, R72.reuse, R92, R60 ;  /* 0x0000005c483c723c */ /* 0x040fe8000000183c */
[--C-:B-1----:R-:W-:Y:S01]  /*e600*/  FFMA.FTZ R70, R251, c[0x0][0x2d0], -R69.reuse ;  /* 0x0000b400fb467a23 */ /* 0x102fe20000010845 */
[----:B--2---:R-:W-:Y:S03]  /*e610*/  F2FP.PACK_AB R122, R141, R142 ;  /* 0x0000008e8d7a723e */ /* 0x004fe600000000ff */
[----:B------:R-:W-:Y:S01]  /*e620*/  HMMA.16816.F32 R64, R72, R94, R64 ;  /* 0x0000005e4840723c */ /* 0x000fe20000001840 */
[----:B------:R1:W-:Y:S03]  /*e630*/  MUFU.EX2 R132, R70 ;  /* 0x0000004600847308 */ /* 0x0003e60000000800 */
[--C-:B-1----:R-:W-:Y:S02]  /*e640*/  FFMA.FTZ R70, R252, c[0x0][0x2d0], -R69.reuse ;  /* 0x0000b400fc467a23 */ /* 0x102fe40000010845 */
[----:B------:R-:W-:Y:S01]  /*e650*/  FFMA.FTZ R69, R120, c[0x0][0x2d0], -R69 ;  /* 0x0000b40078457a23 */ /* 0x000fe20000010845 */
[----:B------:R-:W-:Y:S04]  /*e660*/  F2FP.PACK_AB R120, R143, R144 ;  /* 0x000000908f78723e */ /* 0x000fe800000000ff */
[----:B------:R-:W1:Y:S10]  /*e670*/  MUFU.EX2 R70, R70 ;  /* 0x0000004600467308 */ /* 0x000e740000000800 */
[----:B------:R-:W2:Y:S01]  /*e680*/  MUFU.EX2 R69, R69 ;  /* 0x0000004500457308 */ /* 0x000ea20000000800 */
[----:B-1----:R-:W-:Y:S02]  /*e690*/  F2FP.PACK_AB R121, R70, R132 ;  /* 0x000000844679723e */ /* 0x002fe400000000ff */
[----:B--2---:R-:W-:Y:S07]  /*e6a0*/  F2FP.PACK_AB R123, R69, R71 ;  /* 0x00000047457b723e */ /* 0x004fee00000000ff */
[C---:B---3--:R-:W-:Y:S01]  /*e6b0*/  HMMA.16816.F32 R72, R120.reuse, R76, R4 ;  /* 0x0000004c7848723c */ /* 0x048fe20000001804 */
[----:B------:R-:W1:Y:S07]  /*e6c0*/  LDSM.16.MT88.4 R4, [R195+0x5800] ;  /* 0x00580000c304783b */ /* 0x000e6e0000004200 */
[C---:B------:R-:W-:Y:S01]  /*e6d0*/  HMMA.16816.F32 R76, R120.reuse, R78, R8 ;  /* 0x0000004e784c723c */ /* 0x040fe20000001808 */
[----:B------:R-:W2:Y:S07]  /*e6e0*/  LDSM.16.MT88.4 R8, [R198+0x5800] ;  /* 0x00580000c608783b */ /* 0x000eae0000004200 */
[C---:B------:R-:W-:Y:S01]  /*e6f0*/  HMMA.16816.F32 R80, R120.reuse, R96, R12 ;  /* 0x000000607850723c */ /* 0x040fe2000000180c */
[----:B------:R-:W3:Y:S07]  /*e700*/  LDL R12, [R1+0x1c] ;  /* 0x00001c00010c7983 */ /* 0x000eee0000100800 */
        /* <DEDUP_REMOVED lines=9> */
[C---:B-1----:R-:W-:Y:S07]  /*e7a0*/  HMMA.16816.F32 R52, R120.reuse, R4, R52 ;  /* 0x000000047834723c */ /* 0x042fee0000001834 */
[----:B------:R-:W-:Y:S01]  /*e7b0*/  FADD.FTZ R4, R144, R2 ;  /* 0x0000000290047221 */ /* 0x000fe20000010000 */
[C---:B------:R-:W-:Y:S04]  /*e7c0*/  HMMA.16816.F32 R56, R120.reuse, R6, R56 ;  /* 0x000000067838723c */ /* 0x040fe80000001838 */
[----:B------:R-:W-:Y:S02]  /*e7d0*/  FADD.FTZ R2, R132, R0 ;  /* 0x0000000084027221 */ /* 0x000fe40000010000 */
[----:B------:R-:W-:Y:S02]  /*e7e0*/  FADD.FTZ R0, R143, R4 ;  /* 0x000000048f007221 */ /* 0x000fe40000010000 */
[C---:B--2---:R-:W-:Y:S04]  /*e7f0*/  HMMA.16816.F32 R60, R120.reuse, R8, R60 ;  /* 0x00000008783c723c */ /* 0x044fe8000000183c */
[----:B------:R-:W-:Y:S01]  /*e800*/  FADD.FTZ R4, R70, R2 ;  /* 0x0000000246047221 */ /* 0x000fe20000010000 */
[-C--:B------:R-:W-:Y:S01]  /*e810*/  MOV R70, R3.reuse ;  /* 0x0000000300467202 */ /* 0x080fe20000000f00 */
[----:B------:R-:W-:Y:S02]  /*e820*/  FADD.FTZ R2, R142, R0 ;  /* 0x000000008e027221 */ /* 0x000fe40000010000 */
[----:B------:R-:W-:Y:S04]  /*e830*/  HMMA.16816.F32 R64, R120, R10, R64 ;  /* 0x0000000a7840723c */ /* 0x000fe80000001840 */
[----:B------:R-:W-:Y:S02]  /*e840*/  FADD.FTZ R2, R141, R2 ;  /* 0x000000028d027221 */ /* 0x000fe40000010000 */
[----:B------:R-:W-:Y:S01]  /*e850*/  FADD.FTZ R0, R71, R4 ;  /* 0x0000000447007221 */ /* 0x000fe20000010000 */
[----:B------:R-:W-:Y:S02]  /*e860*/  MOV R4, R3 ;  /* 0x0000000300047202 */ /* 0x000fe40000000f00 */
[----:B------:R1:W-:Y:S03]  /*e870*/  STL [R1+0x8], R2 ;  /* 0x0000080201007387 */ /* 0x0003e60000100800 */
[----:B------:R-:W-:Y:S01]  /*e880*/  FADD.FTZ R0, R69, R0 ;  /* 0x0000000045007221 */ /* 0x000fe20000010000 */
[----:B------:R-:W-:Y:S04]  /*e890*/  MOV R69, R68 ;  /* 0x0000004400457202 */ /* 0x000fe80000000f00 */
[----:B------:R1:W-:Y:S01]  /*e8a0*/  STL [R1+0xc], R0 ;  /* 0x00000c0001007387 */ /* 0x0003e20000100800 */
[----:B---3--:R-:W-:Y:S02]  /*e8b0*/  ISETP.GT.AND P0, PT, R217, R12, PT ;  /* 0x0000000cd900720c */ /* 0x008fe40003f04270 */
[----:B------:R-:W-:Y:S11]  /*e8c0*/  MOV R217, R216 ;  /* 0x000000d800d97202 */ /* 0x000ff60000000f00 */
[----:B-1----:R-:W-:-:S05]  /*e8d0*/  @P0 BRA `(.L_x_576) ;  /* 0xffffcd7000000947 */ /* 0x002fca000383ffff */
.L_x_575:
[----:B------:R-:W-:-:S13]  /*e8e0*/  ISETP.GE.AND P0, PT, R216, R219, PT ;  /* 0x000000dbd800720c */ /* 0x000fda0003f06270 */
[----:B------:R-:W-:Y:S05]  /*e8f0*/  @!P0 BRA `(.L_x_577) ;  /* 0x0000447000008947 */ /* 0x000fea0003800000 */
[----:B------:R-:W-:Y:S02]  /*e900*/  MOV R70, R4 ;  /* 0x0000000400467202 */ /* 0x000fe40000000f00 */
[----:B------:R-:W-:Y:S02]  /*e910*/  MOV R69, R68 ;  /* 0x0000004400457202 */ /* 0x000fe40000000f00 */
.L_x_586:
[----:B--2---:R-:W2:Y:S01]  /*e920*/  LDL.64 R132, [R1] ;  /* 0x0000000001847983 */ /* 0x004ea20000100a00 */
[----:B------:R-:W-:Y:S04]  /*e930*/  DEPBAR.LE SB0, 0x0 ;  /* 0x000080000000791a */ /* 0x000fe80000000000 */
[----:B------:R-:W-:Y:S01]  /*e940*/  WARPSYNC 0xffffffff ;  /* 0xffffffff00007948 */ /* 0x000fe20003800000 */
[----:B------:R-:W-:Y:S01]  /*e950*/  BAR.SYNC.DEFER_BLOCKING 0x0 ;  /* 0x0000000000007b1d */ /* 0x000fe20000010000 */
[----:B------:R-:W-:Y:S01]  /*e960*/  SHF.R.S32.HI R0, RZ, 0x1f, R216 ;  /* 0x0000001fff007819 */ /* 0x000fe200000114d8 */
[----:B------:R-:W-:Y:S01]  /*e970*/  IMAD.MOV.U32 R217, RZ, RZ, 0x5 ;  /* 0x00000005ffd97424 */ /* 0x000fe200078e00ff */
[----:B-1----:R-:W-:Y:S01]  /*e980*/  MOV R3, c[0x0][0x208] ;  /* 0x0000820000037a02 */ /* 0x002fe20000000f00 */
[----:B------:R-:W-:Y:S01]  /*e990*/  IMAD.WIDE.U32 R20, R216, c[0x0][0x208], RZ ;  /* 0x00008200d8147a25 */ /* 0x000fe200078e00ff */
[----:B------:R-:W-:Y:S02]  /*e9a0*/  MOV R28, R220 ;  /* 0x000000dc001c7202 */ /* 0x000fe40000000f00 */
[C---:B------:R-:W-:Y:S01]  /*e9b0*/  SHF.L.U32 R2, R3.reuse, 0x5, RZ ;  /* 0x0000000503027819 */ /* 0x040fe200000006ff */
[----:B------:R-:W-:Y:S01]  /*e9c0*/  IMAD R0, R0, c[0x0][0x208], RZ ;  /* 0x0000820000007a24 */ /* 0x000fe200078e02ff */
[----:B------:R-:W-:Y:S01]  /*e9d0*/  SHF.L.U64.HI R3, R3, R217, c[0x0][0x20c] ;  /* 0x0000830003037619 */ /* 0x000fe200000102d9 */
[----:B------:R-:W-:Y:S01]  /*e9e0*/  IMAD.MOV.U32 R29, RZ, RZ, R225 ;  /* 0x000000ffff1d7224 */ /* 0x000fe200078e00e1 */
[----:B------:R-:W-:Y:S01]  /*e9f0*/  IADD3 R37, P0, R220, 0x40, RZ ;  /* 0x00000040dc257810 */ /* 0x000fe20007f1e0ff */
[----:B------:R-:W-:Y:S02]  /*ea00*/  IMAD R0, R216, c[0x0][0x20c], R0 ;  /* 0x00008300d8007a24 */ /* 0x000fe400078e0200 */
[----:B------:R-:W-:Y:S04]  /*ea10*/  IMAD.WIDE.U32 R30, R20, 0x60, R2 ;  /* 0x00000060141e7825 */ /* 0x000fe800078e0002 */
[----:B------:R-:W-:Y:S01]  /*ea20*/  IMAD.IADD R0, R21, 0x1, R0 ;  /* 0x0000000115007824 */ /* 0x000fe200078e0200 */
[-C--:B------:R-:W-:Y:S01]  /*ea30*/  IADD3 R36, P4, R220, R30.reuse, RZ ;  /* 0x0000001edc247210 */ /* 0x080fe20007f9e0ff */
[----:B------:R-:W-:Y:S01]  /*ea40*/  IMAD.WIDE.U32 R28, R20, 0x60, R28 ;  /* 0x00000060141c7825 */ /* 0x000fe200078e001c */
[----:B------:R-:W-:Y:S02]  /*ea50*/  IADD3 R2, P6, R2, R30, RZ ;  /* 0x0000001e02027210 */ /* 0x000fe40007fde0ff */
[----:B------:R-:W-:Y:S01]  /*ea60*/  LEA R162, P5, R36, c[0x0][0x1f8], 0x1 ;  /* 0x00007e0024a27a11 */ /* 0x000fe200078a08ff */
[----:B------:R-:W1:Y:S01]  /*ea70*/  LDSM.16.M88.4 R8, [R193] ;  /* 0x00000000c108783b */ /* 0x000e620000000200 */
[----:B------:R-:W-:Y:S01]  /*ea80*/  SHF.L.U32 R45, R28, 0x1, RZ ;  /* 0x000000011c2d7819 */ /* 0x000fe200000006ff */
[----:B------:R-:W-:Y:S01]  /*ea90*/  IMAD R38, R0, 0x60, RZ ;  /* 0x0000006000267824 */ /* 0x000fe200078e02ff */
[----:B------:R-:W-:Y:S02]  /*eaa0*/  ULDC UR4, c[0x0][0x324] ;  /* 0x0000c90000047ab9 */ /* 0x000fe40000000800 */
[----:B------:R-:W-:Y:S02]  /*eab0*/  ULOP3.LUT UR4, URZ, UR4, URZ, 0x33, !UPT ;  /* 0x000000043f047292 */ /* 0x000fe4000f8e333f */
[----:B------:R-:W-:Y:S01]  /*eac0*/  IADD3 R0, R38, R31, RZ ;  /* 0x0000001f26007210 */ /* 0x000fe20007ffe0ff */
[----:B------:R-:W3:Y:S01]  /*ead0*/  LDSM.16.M88.4 R16, [R193+0x800] ;  /* 0x00080000c110783b */ /* 0x000ee20000000200 */
[----:B------:R-:W-:Y:S03]  /*eae0*/  IADD3 R31, R29, R38, RZ ;  /* 0x000000261d1f7210 */ /* 0x000fe60007ffe0ff */
[----:B------:R-:W-:Y:S01]  /*eaf0*/  IMAD.X R29, R0, 0x1, R225, P4 ;  /* 0x00000001001d7824 */ /* 0x000fe200020e06e1 */
[----:B------:R-:W-:Y:S02]  /*eb00*/  IADD3 R38, P4, R37, R30, RZ ;  /* 0x0000001e25267210 */ /* 0x000fe40007f9e0ff */
[----:B------:R-:W-:Y:S01]  /*eb10*/  SHF.L.U64.HI R46, R28, 0x1, R31 ;  /* 0x000000011c2e7819 */ /* 0x000fe2000001021f */
[----:B------:R-:W4:Y:S01]  /*eb20*/  LDSM.16.M88.4 R24, [R193+0x1000] ;  /* 0x00100000c118783b */ /* 0x000f220000000200 */
[----:B------:R-:W-:Y:S02]  /*eb30*/  LEA.HI.X R163, R36, c[0x0][0x1fc], R29, 0x1, P5 ;  /* 0x00007f0024a37a11 */ /* 0x000fe400028f0c1d */
[----:B------:R-:W-:Y:S02]  /*eb40*/  IADD3.X R36, RZ, R225, RZ, P0, !PT ;  /* 0x000000e1ff247210 */ /* 0x000fe400007fe4ff */
[C---:B------:R-:W-:Y:S02]  /*eb50*/  IADD3 R44, P0, R2.reuse, R37, RZ ;  /* 0x00000025022c7210 */ /* 0x040fe40007f1e0ff */
[----:B------:R-:W-:Y:S01]  /*eb60*/  IADD3 R37, P5, R2, R220, RZ ;  /* 0x000000dc02257210 */ /* 0x000fe20007fbe0ff */
[----:B------:R-:W5:Y:S01]  /*eb70*/  LDL R228, [R1+0x20] ;  /* 0x0000200001e47983 */ /* 0x000f620000100800 */
[----:B------:R-:W-:Y:S01]  /*eb80*/  IMAD.X R2, R0, 0x1, R3, P6 ;  /* 0x0000000100027824 */ /* 0x000fe200030e0603 */
[----:B------:R-:W-:Y:S02]  /*eb90*/  LEA R160, P6, R38, c[0x0][0x1f8], 0x1 ;  /* 0x00007e0026a07a11 */ /* 0x000fe400078c08ff */
[----:B------:R-:W4:Y:S01]  /*eba0*/  LDSM.16.M88.4 R32, [R193+0x1800] ;  /* 0x00180000c120783b */ /* 0x000f220000000200 */
[-C--:B------:R-:W-:Y:S02]  /*ebb0*/  IADD3.X R0, R0, R36.reuse, RZ, P4, !PT ;  /* 0x0000002400007210 */ /* 0x080fe400027fe4ff */
[C---:B------:R-:W-:Y:S02]  /*ebc0*/  LEA R158, P4, R37.reuse, c[0x0][0x1f8], 0x1 ;  /* 0x00007e00259e7a11 */ /* 0x040fe400078808ff */
[----:B------:R-:W-:Y:S02]  /*ebd0*/  LEA.HI.X R161, R38, c[0x0][0x1fc], R0, 0x1, P6 ;  /* 0x00007f0026a17a11 */ /* 0x000fe400030f0c00 */
[C---:B------:R-:W-:Y:S01]  /*ebe0*/  IADD3.X R3, R2.reuse, R36, RZ, P0, !PT ;  /* 0x0000002402037210 */ /* 0x040fe200007fe4ff */
[----:B------:R-:W5:Y:S01]  /*ebf0*/  LDL R227, [R1+0x24] ;  /* 0x0000240001e37983 */ /* 0x000f620000100800 */
[----:B------:R-:W-:Y:S01]  /*ec00*/  IMAD.X R2, R2, 0x1, R225, P5 ;  /* 0x0000000102027824 */ /* 0x000fe200028e06e1 */
[C---:B-1----:R-:W-:Y:S02]  /*ec10*/  HMMA.16816.F32 R4, R124.reuse, R8, RZ ;  /* 0x000000087c04723c */ /* 0x042fe400000018ff */
[----:B------:R-:W1:Y:S02]  /*ec20*/  LDSM.16.M88.4 R40, [R193+0x2000] ;  /* 0x00200000c128783b */ /* 0x000e640000000200 */
[----:B------:R-:W-:Y:S02]  /*ec30*/  LEA.HI.X R159, R37, c[0x0][0x1fc], R2, 0x1, P4 ;  /* 0x00007f00259f7a11 */ /* 0x000fe400020f0c02 */
[C---:B------:R-:W-:Y:S02]  /*ec40*/  LEA R156, P4, R44.reuse, c[0x0][0x1f8], 0x1 ;  /* 0x00007e002c9c7a11 */ /* 0x040fe400078808ff */
[C---:B------:R-:W-:Y:S01]  /*ec50*/  IADD3 R2, P5, R45.reuse, 0x80, RZ ;  /* 0x000000802d027810 */ /* 0x040fe20007fbe0ff */
[C---:B------:R-:W-:Y:S01]  /*ec60*/  HMMA.16816.F32 R8, R124.reuse, R10, RZ ;  /* 0x0000000a7c08723c */ /* 0x040fe200000018ff */
[----:B------:R-:W5:Y:S02]  /*ec70*/  LDL R224, [R1+0x14] ;  /* 0x0000140001e07983 */ /* 0x000f640000100800 */
[----:B------:R-:W-:Y:S02]  /*ec80*/  LEA.HI.X R157, R44, c[0x0][0x1fc], R3, 0x1, P4 ;  /* 0x00007f002c9d7a11 */ /* 0x000fe400020f0c03 */
[----:B------:R-:W1:Y:S01]  /*ec90*/  LDSM.16.M88.4 R48, [R193+0x2800] ;  /* 0x00280000c130783b */ /* 0x000e620000000200 */
[----:B------:R-:W-:Y:S02]  /*eca0*/  IADD3 R44, P6, R45, c[0x0][0x1f8], RZ ;  /* 0x00007e002d2c7a10 */ /* 0x000fe40007fde0ff */
[C---:B---3--:R-:W-:Y:S01]  /*ecb0*/  HMMA.16816.F32 R12, R124.reuse, R16, RZ ;  /* 0x000000107c0c723c */ /* 0x048fe200000018ff */
[----:B------:R-:W-:Y:S03]  /*ecc0*/  IADD3 R2, P4, R2, c[0x0][0x1f8], RZ ;  /* 0x00007e0002027a10 */ /* 0x000fe60007f9e0ff */
[----:B------:R-:W-:Y:S01]  /*ecd0*/  IADD3.X R45, R46, c[0x0][0x1fc], RZ, P6, !PT ;  /* 0x00007f002e2d7a10 */ /* 0x000fe200037fe4ff */
[----:B------:R-:W3:Y:S01]  /*ece0*/  LDSM.16.M88.4 R120, [R199] ;  /* 0x00000000c778783b */ /* 0x000ee20000000200 */
[----:B------:R-:W-:Y:S02]  /*ecf0*/  IADD3.X R3, RZ, c[0x0][0x1fc], R46, P4, P5 ;  /* 0x00007f00ff037a10 */ /* 0x000fe400027ea42e */
[C---:B------:R-:W-:Y:S01]  /*ed00*/  HMMA.16816.F32 R16, R124.reuse, R18, RZ ;  /* 0x000000127c10723c */ /* 0x040fe200000018ff */
[----:B------:R-:W-:Y:S04]  /*ed10*/  ISETP.GT.AND P6, PT, R216, R219, PT ;  /* 0x000000dbd800720c */ /* 0x000fe80003fc4270 */
[----:B------:R-:W-:Y:S03]  /*ed20*/  LDSM.16.M88.4 R136, [R209] ;  /* 0x00000000d188783b */ /* 0x000fe60000000200 */
[C---:B----4-:R-:W-:Y:S05]  /*ed30*/  HMMA.16816.F32 R20, R124.reuse, R24, RZ ;  /* 0x000000187c14723c */ /* 0x050fea00000018ff */
[----:B------:R-:W-:Y:S03]  /*ed40*/  LDSM.16.M88.4 R140, [R208] ;  /* 0x00000000d08c783b */ /* 0x000fe60000000200 */
[C---:B------:R-:W-:Y:S05]  /*ed50*/  HMMA.16816.F32 R24, R124.reuse, R26, RZ ;  /* 0x0000001a7c18723c */ /* 0x040fea00000018ff */
[----:B------:R-:W-:Y:S03]  /*ed60*/  LDSM.16.M88.4 R144, [R207] ;  /* 0x00000000cf90783b */ /* 0x000fe60000000200 */
[C---:B------:R-:W-:Y:S05]  /*ed70*/  HMMA.16816.F32 R28, R124.reuse, R32, RZ ;  /* 0x000000207c1c723c */ /* 0x040fea00000018ff */
[----:B------:R-:W-:Y:S03]  /*ed80*/  LDSM.16.M88.4 R148, [R206] ;  /* 0x00000000ce94783b */ /* 0x000fe60000000200 */
[C---:B------:R-:W-:Y:S08]  /*ed90*/  HMMA.16816.F32 R32, R124.reuse, R34, RZ ;  /* 0x000000227c20723c */ /* 0x040ff000000018ff */
[C---:B-1----:R-:W-:Y:S08]  /*eda0*/  HMMA.16816.F32 R36, R124.reuse, R40, RZ ;  /* 0x000000287c24723c */ /* 0x042ff000000018ff */
[C---:B------:R-:W-:Y:S01]  /*edb0*/  HMMA.16816.F32 R40, R124.reuse, R42, RZ ;  /* 0x0000002a7c28723c */ /* 0x040fe200000018ff */
[----:B--2---:R-:W-:Y:S02]  /*edc0*/  ISETP.GE.AND P0, PT, R132, c[0x0][0x1d4], PT ;  /* 0x0000750084007a0c */ /* 0x004fe40003f06270 */
[----:B------:R-:W1:Y:S11]  /*edd0*/  LDSM.16.M88.4 R132, [R210] ;  /* 0x00000000d284783b */ /* 0x000e760000000200 */
[----:B------:R-:W-:Y:S01]  /*ede0*/  @!PT LDS RZ, [RZ] ;  /* 0x00000000fffff984 */ /* 0x000fe20000000800 */
[----:B------:R-:W-:Y:S01]  /*edf0*/  @!PT LDS RZ, [RZ] ;  /* 0x00000000fffff984 */ /* 0x000fe20000000800 */
[----:B------:R-:W-:Y:S01]  /*ee00*/  @!PT LDS RZ, [RZ] ;  /* 0x00000000fffff984 */ /* 0x000fe20000000800 */
[----:B------:R2:W-:Y:S08]  /*ee10*/  LDGSTS.E.BYPASS.LTC128B.128 [R218+0x100], [R44.64], !P0 ;  /* 0x001000002cda7fae */ /* 0x0005f0000c101d48 */
[----:B------:R4:W-:Y:S08]  /*ee20*/  LDGSTS.E.BYPASS.LTC128B.128 [R218+0x3100], [R2.64], !P3 ;  /* 0x0310000002da7fae */ /* 0x0009f0000d901d48 */
[----:B------:R1:W-:Y:S08]  /*ee30*/  LDGSTS.E.BYPASS.LTC128B.128 [R218+0x1100], [R162.64], !P0 ;  /* 0x01100000a2da7fae */ /* 0x0003f0000c101d48 */
[----:B------:R1:W-:Y:S01]  /*ee40*/  LDGSTS.E.BYPASS.LTC128B.128 [R218+0x4100], [R160.64], !P3 ;  /* 0x04100000a0da7fae */ /* 0x0003e2000d901d48 */
[C---:B--2---:R-:W-:Y:S07]  /*ee50*/  HMMA.16816.F32 R44, R124.reuse, R48, RZ ;  /* 0x000000307c2c723c */ /* 0x044fee00000018ff */
[----:B------:R2:W-:Y:S01]  /*ee60*/  LDGSTS.E.BYPASS.LTC128B.128 [R218+0x2100], [R158.64], !P0 ;  /* 0x021000009eda7fae */ /* 0x0005e2000c101d48 */
[----:B------:R-:W-:Y:S07]  /*ee70*/  HMMA.16816.F32 R48, R124, R50, RZ ;  /* 0x000000327c30723c */ /* 0x000fee00000018ff */
[----:B------:R2:W-:Y:S01]  /*ee80*/  LDGSTS.E.BYPASS.LTC128B.128 [R218+0x5100], [R156.64], !P3 ;  /* 0x051000009cda7fae */ /* 0x0005e2000d901d48 */
[C---:B---3--:R-:W-:Y:S07]  /*ee90*/  HMMA.16816.F32 R4, R128.reuse, R120, R4 ;  /* 0x000000788004723c */ /* 0x048fee0000001804 */
[----:B------:R-:W-:Y:S01]  /*eea0*/  LDSM.16.M88.4 R180, [R197+0x5800] ;  /* 0x00580000c5b4783b */ /* 0x000fe20000000200 */
[C---:B------:R-:W-:Y:S07]  /*eeb0*/  HMMA.16816.F32 R8, R128.reuse, R122, R8 ;  /* 0x0000007a8008723c */ /* 0x040fee0000001808 */
[----:B------:R-:W0:Y:S01]  /*eec0*/  LDGDEPBAR ;  /* 0x00000000000079af */ /* 0x000e220000000000 */
[C---:B-1----:R-:W-:Y:S07]  /*eed0*/  HMMA.16816.F32 R12, R128.reuse, R132, R12 ;  /* 0x00000084800c723c */ /* 0x042fee000000180c */
[----:B------:R-:W-:Y:S01]  /*eee0*/  LDSM.16.M88.4 R120, [R197+0x800] ;  /* 0x00080000c578783b */ /* 0x000fe20000000200 */
[C---:B------:R-:W-:Y:S07]  /*eef0*/  HMMA.16816.F32 R16, R128.reuse, R134, R16 ;  /* 0x000000868010723c */ /* 0x040fee0000001810 */
[----:B--2---:R-:W1:Y:S01]  /*ef00*/  LDSM.16.M88.4 R156, [R197] ;  /* 0x00000000c59c783b */ /* 0x004e620000000200 */
[C---:B------:R-:W-:Y:S07]  /*ef10*/  HMMA.16816.F32 R20, R128.reuse, R136, R20 ;  /* 0x000000888014723c */ /* 0x040fee0000001814 */
[----:B------:R-:W2:Y:S01]  /*ef20*/  LDSM.16.M88.4 R160, [R197+0x1000] ;  /* 0x00100000c5a0783b */ /* 0x000ea20000000200 */
[C---:B------:R-:W-:Y:S07]  /*ef30*/  HMMA.16816.F32 R24, R128.reuse, R138, R24 ;  /* 0x0000008a8018723c */ /* 0x040fee0000001818 */
[----:B------:R-:W3:Y:S01]  /*ef40*/  LDSM.16.M88.4 R132, [R197+0x1800] ;  /* 0x00180000c584783b */ /* 0x000ee20000000200 */
[C---:B------:R-:W-:Y:S07]  /*ef50*/  HMMA.16816.F32 R28, R128.reuse, R140, R28 ;  /* 0x0000008c801c723c */ /* 0x040fee000000181c */
[----:B------:R-:W1:Y:S01]  /*ef60*/  LDSM.16.M88.4 R136, [R197+0x2000] ;  /* 0x00200000c588783b */ /* 0x000e620000000200 */
[C---:B------:R-:W-:Y:S07]  /*ef70*/  HMMA.16816.F32 R32, R128.reuse, R142, R32 ;  /* 0x0000008e8020723c */ /* 0x040fee0000001820 */
[----:B------:R-:W-:Y:S01]  /*ef80*/  LDSM.16.M88.4 R140, [R194] ;  /* 0x00000000c28c783b */ /* 0x000fe20000000200 */
[C---:B------:R-:W-:Y:S07]  /*ef90*/  HMMA.16816.F32 R36, R128.reuse, R144, R36 ;  /* 0x000000908024723c */ /* 0x040fee0000001824 */
[----:B------:R-:W-:Y:S01]  /*efa0*/  LDSM.16.M88.4 R188, [R194+0x3000] ;  /* 0x00300000c2bc783b */ /* 0x000fe20000000200 */
[C---:B------:R-:W-:Y:S07]  /*efb0*/  HMMA.16816.F32 R40, R128.reuse, R146, R40 ;  /* 0x000000928028723c */ /* 0x040fee0000001828 */
[----:B------:R-:W-:Y:S01]  /*efc0*/  LDSM.16.M88.4 R144, [R194+0x800] ;  /* 0x00080000c290783b */ /* 0x000fe20000000200 */
        /* <DEDUP_REMOVED lines=15> */
[C---:B------:R-:W-:Y:S08]  /*f0c0*/  HMMA.16816.F32 R36, R152.reuse, R136, R36 ;  /* 0x000000889824723c */ /* 0x040ff00000001824 */
[C---:B------:R-:W-:Y:S01]  /*f0d0*/  HMMA.16816.F32 R40, R152.reuse, R138, R40 ;  /* 0x0000008a9828723c */ /* 0x040fe20000001828 */
[----:B------:R-:W3:Y:S07]  /*f0e0*/  LDSM.16.M88.4 R136, [R194+0x2800] ;  /* 0x00280000c288783b */ /* 0x000eee0000000200 */
[C---:B-1----:R-:W-:Y:S08]  /*f0f0*/  HMMA.16816.F32 R44, R152.reuse, R120, R44 ;  /* 0x00000078982c723c */ /* 0x042ff0000000182c */
[----:B------:R-:W-:Y:S01]  /*f100*/  HMMA.16816.F32 R48, R152, R122, R48 ;  /* 0x0000007a9830723c */ /* 0x000fe20000001830 */
        /* <DEDUP_REMOVED lines=22> */
[C---:B------:R-:W-:Y:S08]  /*f270*/  HMMA.16816.F32 R12, R168.reuse, R140, R12 ;  /* 0x0000008ca80c723c */ /* 0x040ff0000000180c */
[C---:B------:R-:W-:Y:S01]  /*f280*/  HMMA.16816.F32 R16, R168.reuse, R142, R16 ;  /* 0x0000008ea810723c */ /* 0x040fe20000001810 */
[----:B------:R-:W1:Y:S07]  /*f290*/  LDSM.16.M88.4 R140, [R202] ;  /* 0x00000000ca8c783b */ /* 0x000e6e0000000200 */
        /* <DEDUP_REMOVED lines=21> */
[C---:B------:R-:W-:Y:S08]  /*f3f0*/  HMMA.16816.F32 R28, R172.reuse, R140, R28 ;  /* 0x0000008cac1c723c */ /* 0x040ff0000000181c */
        /* <DEDUP_REMOVED lines=24> */
[----:B----4-:R-:W-:Y:S06]  /*f580*/  FMUL.FTZ R2, R11, c[0x0][0x320] ;  /* 0x0000c8000b027a20 */ /* 0x010fec0000410000 */
        /* <DEDUP_REMOVED lines=23> */
[----:B--2---:R-:W-:Y:S08]  /*f700*/  FMUL.FTZ R0, R12, c[0x0][0x320] ;  /* 0x0000c8000c007a20 */ /* 0x004ff00000410000 */
[----:B------:R2:W2:Y:S01]  /*f710*/  MUFU.TANH R140, R0 ;  /* 0x00000000008c7308 */ /* 0x0004a20000002400 */
[C---:B-1----:R-:W-:Y:S08]  /*f720*/  HMMA.16816.F32 R28, R184.reuse, R8, R28 ;  /* 0x00000008b81c723c */ /* 0x042ff0000000181c */
[C---:B------:R-:W-:Y:S01]  /*f730*/  HMMA.16816.F32 R32, R184.reuse, R10, R32 ;  /* 0x0000000ab820723c */ /* 0x040fe20000001820 */
[----:B------:R-:W1:Y:S01]  /*f740*/  LDSM.16.M88.4 R8, [R194+0x5800] ;  /* 0x00580000c208783b */ /* 0x000e620000000200 */
[----:B------:R-:W-:Y:S04]  /*f750*/  DEPBAR.LE SB0, 0x0 ;  /* 0x000080000000791a */ /* 0x000fe80000000000 */
[----:B--2---:R-:W-:Y:S02]  /*f760*/  FMUL.FTZ R0, R13, c[0x0][0x320] ;  /* 0x0000c8000d007a20 */ /* 0x004fe40000410000 */
[C---:B------:R-:W-:Y:S02]  /*f770*/  HMMA.16816.F32 R36, R184.reuse, R4, R36 ;  /* 0x00000004b824723c */ /* 0x040fe40000001824 */
[----:B------:R2:W1:Y:S01]  /*f780*/  MUFU.TANH R139, R0 ;  /* 0x00000000008b7308 */ /* 0x0004620000002400 */
[----:B------:R-:W-:Y:S05]  /*f790*/  BAR.SYNC.DEFER_BLOCKING 0x0 ;  /* 0x0000000000007b1d */ /* 0x000fea0000010000 */
[C---:B------:R-:W-:Y:S08]  /*f7a0*/  HMMA.16816.F32 R40, R184.reuse, R6, R40 ;  /* 0x00000006b828723c */ /* 0x040ff00000001828 */
[----:B------:R-:W-:Y:S04]  /*f7b0*/  FMUL.FTZ R2, R35, c[0x0][0x320] ;  /* 0x0000c80023027a20 */ /* 0x000fe80000410000 */
[----:B------:R-:W3:Y:S01]  /*f7c0*/  MUFU.TANH R122, R2 ;  /* 0x00000002007a7308 */ /* 0x000ee20000002400 */
[----:B--2---:R-:W-:Y:S09]  /*f7d0*/  FMUL.FTZ R0, R14, c[0x0][0x320] ;  /* 0x0000c8000e007a20 */ /* 0x004ff20000410000 */
[----:B------:R2:W2:Y:S02]  /*f7e0*/  MUFU.TANH R158, R0 ;  /* 0x00000000009e7308 */ /* 0x0004a40000002400 */
[----:B------:R-:W-:Y:S01]  /*f7f0*/  FMUL.FTZ R3, R42, c[0x0][0x320] ;  /* 0x0000c8002a037a20 */ /* 0x000fe20000410000 */
[C---:B-1----:R-:W-:Y:S03]  /*f800*/  HMMA.16816.F32 R44, R184.reuse, R8, R44 ;  /* 0x00000008b82c723c */ /* 0x042fe6000000182c */
[----:B------:R-:W-:Y:S04]  /*f810*/  FMUL.FTZ R4, R43, c[0x0][0x320] ;  /* 0x0000c8002b047a20 */ /* 0x000fe80000410000 */
[----:B------:R1:W1:Y:S01]  /*f820*/  MUFU.TANH R71, R3 ;  /* 0x0000000300477308 */ /* 0x0002620000002400 */
[----:B------:R-:W-:Y:S04]  /*f830*/  HMMA.16816.F32 R48, R184, R10, R48 ;  /* 0x0000000ab830723c */ /* 0x000fe80000001830 */
[----:B------:R-:W-:Y:S05]  /*f840*/  @P6 IADD3 R8, P4, R222, 0x40, RZ ;  /* 0x00000040de086810 */ /* 0x000fea0007f9e0ff */
[----:B------:R3:W3:Y:S03]  /*f850*/  MUFU.TANH R42, R4 ;  /* 0x00000004002a7308 */ /* 0x0006e60000002400 */
[----:B--2---:R-:W-:Y:S04]  /*f860*/  FMUL.FTZ R0, R15, c[0x0][0x320] ;  /* 0x0000c8000f007a20 */ /* 0x004fe80000410000 */
[----:B------:R-:W-:Y:S02]  /*f870*/  FMUL.FTZ R11, R46, c[0x0][0x320] ;  /* 0x0000c8002e0b7a20 */ /* 0x000fe40000410000 */
[----:B------:R-:W2:Y:S01]  /*f880*/  LDL R46, [R1+0x18] ;  /* 0x00001800012e7983 */ /* 0x000ea20000100800 */
[----:B------:R4:W2:Y:S01]  /*f890*/  MUFU.TANH R157, R0 ;  /* 0x00000000009d7308 */ /* 0x0008a20000002400 */
[----:B-1----:R-:W-:Y:S04]  /*f8a0*/  @P6 MOV R3, c[0x0][0x1e0] ;  /* 0x0000780000036a02 */ /* 0x002fe80000000f00 */
[C---:B------:R-:W-:Y:S02]  /*f8b0*/  @P6 SHF.L.U64.HI R5, R3.reuse, R217, c[0x0][0x1e4] ;  /* 0x0000790003056619 */ /* 0x040fe400000102d9 */
[----:B---3--:R-:W-:Y:S01]  /*f8c0*/  @P6 SHF.L.U32 R4, R3, 0x5, RZ ;  /* 0x0000000503046819 */ /* 0x008fe200000006ff */
[----:B----4-:R-:W-:Y:S01]  /*f8d0*/  FMUL.FTZ R0, R16, c[0x0][0x320] ;  /* 0x0000c80010007a20 */ /* 0x010fe20000410000 */
[----:B------:R-:W-:Y:S03]  /*f8e0*/  @P6 IADD3.X R16, RZ, R226, RZ, P4, !PT ;  /* 0x000000e2ff106210 */ /* 0x000fe600027fe4ff */
[----:B------:R1:W3:Y:S02]  /*f8f0*/  MUFU.TANH R136, R0 ;  /* 0x0000000000887308 */ /* 0x0002e40000002400 */
[----:B-1----:R-:W-:Y:S08]  /*f900*/  FMUL.FTZ R0, R17, c[0x0][0x320] ;  /* 0x0000c80011007a20 */ /* 0x002ff00000410000 */
[----:B------:R1:W4:Y:S02]  /*f910*/  MUFU.TANH R135, R0 ;  /* 0x0000000000877308 */ /* 0x0003240000002400 */
[----:B-1----:R-:W-:Y:S08]  /*f920*/  FMUL.FTZ R0, R18, c[0x0][0x320] ;  /* 0x0000c80012007a20 */ /* 0x002ff00000410000 */
[----:B------:R1:W1:Y:S02]  /*f930*/  MUFU.TANH R150, R0 ;  /* 0x0000000000967308 */ /* 0x0002640000002400 */
        /* <DEDUP_REMOVED lines=40> */
[----:B-1----:R-:W-:Y:S04]  /*fbc0*/  @P6 IADD3 R0, R216, -0x1, RZ ;  /* 0xffffffffd8006810 */ /* 0x002fe80007ffe0ff */
[----:B------:R-:W-:Y:S01]  /*fbd0*/  @P6 SHF.R.S32.HI R2, RZ, 0x1f, R0 ;  /* 0x0000001fff026819 */ /* 0x000fe20000011400 */
[----:B------:R-:W-:Y:S04]  /*fbe0*/  @P6 IMAD.WIDE.U32 R6, R0, c[0x0][0x1e0], RZ ;  /* 0x0000780000066a25 */ /* 0x000fe800078e00ff */
[----:B------:R-:W-:Y:S04]  /*fbf0*/  @P6 IMAD R2, R2, c[0x0][0x1e0], RZ ;  /* 0x0000780002026a24 */ /* 0x000fe800078e02ff */
[----:B------:R-:W-:Y:S04]  /*fc00*/  @P6 IMAD R2, R0, c[0x0][0x1e4], R2 ;  /* 0x0000790000026a24 */ /* 0x000fe800078e0202 */
[----:B------:R-:W-:Y:S02]  /*fc10*/  @P6 IMAD.IADD R0, R7, 0x1, R2 ;  /* 0x0000000107006824 */ /* 0x000fe400078e0202 */
[----:B------:R-:W-:Y:S04]  /*fc20*/  @P6 IMAD.WIDE.U32 R2, R6, 0x60, R4 ;  /* 0x0000006006026825 */ /* 0x000fe800078e0004 */
[----:B------:R-:W-:Y:S01]  /*fc30*/  @P6 IMAD R17, R0, 0x60, RZ ;  /* 0x0000006000116824 */ /* 0x000fe200078e02ff */
[-C--:B------:R-:W-:Y:S01]  /*fc40*/  @P6 IADD3 R9, P5, R4, R2.reuse, RZ ;  /* 0x0000000204096210 */ /* 0x080fe20007fbe0ff */
[----:B------:R-:W-:Y:S02]  /*fc50*/  FMUL.FTZ R7, R44, c[0x0][0x320] ;  /* 0x0000c8002c077a20 */ /* 0x000fe40000410000 */
[----:B------:R-:W1:Y:S01]  /*fc60*/  MUFU.TANH R44, R11 ;  /* 0x0000000b002c7308 */ /* 0x000e620000002400 */
[----:B------:R-:W-:Y:S01]  /*fc70*/  @P6 IADD3 R0, R17, R3, RZ ;  /* 0x0000000311006210 */ /* 0x000fe20007ffe0ff */
[----:B------:R-:W-:Y:S02]  /*fc80*/  FMUL.FTZ R3, R45, c[0x0][0x320] ;  /* 0x0000c8002d037a20 */ /* 0x000fe40000410000 */
[----:B------:R-:W2:Y:S02]  /*fc90*/  LDL R45, [R1+0x10] ;  /* 0x00001000012d7983 */ /* 0x000ea40000100800 */
[----:B------:R-:W-:Y:S01]  /*fca0*/  @P6 IMAD.X R5, R0, 0x1, R5, P5 ;  /* 0x0000000100056824 */ /* 0x000fe200028e0605 */
[-C--:B------:R-:W-:Y:S03]  /*fcb0*/  @P6 IADD3 R4, P5, R8, R2.reuse, RZ ;  /* 0x0000000208046210 */ /* 0x080fe60007fbe0ff */
[----:B------:R1:W1:Y:S10]  /*fcc0*/  MUFU.TANH R36, R7 ;  /* 0x0000000700247308 */ /* 0x0002740000002400 */
[----:B------:R3:W2:Y:S01]  /*fcd0*/  MUFU.TANH R35, R3 ;  /* 0x0000000300237308 */ /* 0x0006a20000002400 */
[----:B-1----:R-:W-:Y:S02]  /*fce0*/  @P6 IADD3 R7, P4, R222, R2, RZ ;  /* 0x00000002de076210 */ /* 0x002fe40007f9e0ff */
[----:B------:R-:W-:Y:S03]  /*fcf0*/  @P6 MOV R2, R222 ;  /* 0x000000de00026202 */ /* 0x000fe60000000f00 */
[C---:B------:R-:W-:Y:S01]  /*fd00*/  @P6 IMAD.X R10, R0.reuse, 0x1, R226, P4 ;  /* 0x00000001000a6824 */ /* 0x040fe200020e06e2 */
[----:B------:R-:W-:Y:S02]  /*fd10*/  @P6 IADD3.X R0, R0, R16, RZ, P5, !PT ;  /* 0x0000001000006210 */ /* 0x000fe40002ffe4ff */
[C---:B------:R-:W-:Y:S02]  /*fd20*/  @P6 LEA R12, P5, R4.reuse, c[0x0][0x1c8], 0x1 ;  /* 0x00007200040c6a11 */ /* 0x040fe400078a08ff */
[----:B---3--:R-:W-:Y:S02]  /*fd30*/  @P6 MOV R3, R226 ;  /* 0x000000e200036202 */ /* 0x008fe40000000f00 */
[----:B------:R-:W-:Y:S02]  /*fd40*/  @P6 LEA.HI.X R13, R4, c[0x0][0x1cc], R0, 0x1, P5 ;  /* 0x00007300040d6a11 */ /* 0x000fe400028f0c00 */
[----:B------:R-:W-:Y:S01]  /*fd50*/  @P6 IADD3 R4, P5, R9, R8, RZ ;  /* 0x0000000809046210 */ /* 0x000fe20007fbe0ff */
[----:B------:R-:W-:Y:S01]  /*fd60*/  FMUL.FTZ R8, R47, c[0x0][0x320] ;  /* 0x0000c8002f087a20 */ /* 0x000fe20000410000 */
[C---:B------:R-:W-:Y:S01]  /*fd70*/  @P6 LEA R14, P4, R7.reuse, c[0x0][0x1c8], 0x1 ;  /* 0x00007200070e6a11 */ /* 0x040fe200078808ff */
[----:B------:R-:W-:Y:S02]  /*fd80*/  @P6 IMAD.WIDE.U32 R2, R6, 0x60, R2 ;  /* 0x0000006006026825 */ /* 0x000fe400078e0002 */
[----:B------:R1:W3:Y:S01]  /*fd90*/  MUFU.TANH R43, R8 ;  /* 0x00000008002b7308 */ /* 0x0002e20000002400 */
[----:B------:R-:W-:Y:S01]  /*fda0*/  @P6 LEA.HI.X R15, R7, c[0x0][0x1cc], R10, 0x1, P4 ;  /* 0x00007300070f6a11 */ /* 0x000fe200020f0c0a */
[----:B------:R-:W-:Y:S01]  /*fdb0*/  @P6 IMAD.X R7, R5, 0x1, R16, P5 ;  /* 0x0000000105076824 */ /* 0x000fe200028e0610 */
[----:B------:R-:W-:Y:S02]  /*fdc0*/  @P6 IADD3 R0, P4, R9, R222, RZ ;  /* 0x000000de09006210 */ /* 0x000fe40007f9e0ff */
[----:B------:R-:W-:Y:S02]  /*fdd0*/  @P6 IADD3 R6, R3, R17, RZ ;  /* 0x0000001103066210 */ /* 0x000fe40007ffe0ff */
[----:B------:R-:W-:Y:S02]  /*fde0*/  @P6 IADD3.X R5, R5, R226, RZ, P4, !PT ;  /* 0x000000e205056210 */ /* 0x000fe400027fe4ff */
[----:B------:R-:W-:Y:S02]  /*fdf0*/  @P6 SHF.L.U32 R3, R2, 0x1, RZ ;  /* 0x0000000102036819 */ /* 0x000fe400000006ff */
[----:B------:R-:W-:Y:S02]  /*fe00*/  @P6 LEA R10, P5, R0, c[0x0][0x1c8], 0x1 ;  /* 0x00007200000a6a11 */ /* 0x000fe400078a08ff */
[----:B------:R-:W-:Y:S02]  /*fe10*/  @P6 SHF.L.U64.HI R16, R2, 0x1, R6 ;  /* 0x0000000102106819 */ /* 0x000fe40000010206 */
[----:B------:R-:W-:Y:S01]  /*fe20*/  @P6 LEA.HI.X R11, R0, c[0x0][0x1cc], R5, 0x1, P5 ;  /* 0x00007300000b6a11 */ /* 0x000fe200028f0c05 */
[----:B------:R-:W-:Y:S02]  /*fe30*/  FMUL.FTZ R0, R48, c[0x0][0x320] ;  /* 0x0000c80030007a20 */ /* 0x000fe40000410000 */
[----:B-----5:R-:W-:Y:S02]  /*fe40*/  IMAD.IADD R5, R227, 0x1, R228 ;  /* 0x00000001e3057824 */ /* 0x020fe400078e02e4 */
[----:B------:R5:W2:Y:S01]  /*fe50*/  MUFU.TANH R34, R0 ;  /* 0x0000000000227308 */ /* 0x000aa20000002400 */
[C---:B-1----:R-:W-:Y:S04]  /*fe60*/  @P6 LEA R8, P4, R4.reuse, c[0x0][0x1c8], 0x1 ;  /* 0x0000720004086a11 */ /* 0x042fe800078808ff */
[----:B------:R-:W-:Y:S01]  /*fe70*/  @P6 LEA.HI.X R9, R4, c[0x0][0x1cc], R7, 0x1, P4 ;  /* 0x0000730004096a11 */ /* 0x000fe200020f0c07 */
[----:B------:R-:W-:Y:S01]  /*fe80*/  FMUL.FTZ R4, R49, c[0x0][0x320] ;  /* 0x0000c80031047a20 */ /* 0x000fe20000410000 */
[C---:B------:R-:W-:Y:S02]  /*fe90*/  @P6 IADD3 R6, P4, R3.reuse, c[0x0][0x1c8], RZ ;  /* 0x0000720003066a10 */ /* 0x040fe40007f9e0ff */
[----:B------:R-:W-:Y:S01]  /*fea0*/  @P6 IADD3 R3, P5, R3, 0x80, RZ ;  /* 0x0000008003036810 */ /* 0x000fe20007fbe0ff */
[----:B------:R-:W1:Y:S01]  /*feb0*/  MUFU.TANH R33, R4 ;  /* 0x0000000400217308 */ /* 0x000e620000002400 */
[----:B------:R-:W-:Y:S02]  /*fec0*/  @P6 IADD3.X R7, R16, c[0x0][0x1cc], RZ, P4, !PT ;  /* 0x0000730010076a10 */ /* 0x000fe400027fe4ff */
[----:B------:R-:W-:Y:S03]  /*fed0*/  @P6 IADD3 R2, P4, R3, c[0x0][0x1c8], RZ ;  /* 0x0000720003026a10 */ /* 0x000fe60007f9e0ff */
[----:B------:R-:W-:Y:S01]  /*fee0*/  @!PT LDS RZ, [RZ] ;  /* 0x00000000fffff984 */ /* 0x000fe20000000800 */
[----:B------:R-:W-:Y:S01]  /*fef0*/  @!PT LDS RZ, [RZ] ;  /* 0x00000000fffff984 */ /* 0x000fe20000000800 */
[----:B------:R-:W-:Y:S01]  /*ff00*/  @!PT LDS RZ, [RZ] ;  /* 0x00000000fffff984 */ /* 0x000fe20000000800 */
[----:B------:R1:W-:Y:S01]  /*ff10*/  @P6 LDGSTS.E.BYPASS.LTC128B.128 [R218+0x8100], [R6.64], !P0 ;  /* 0x0810000006da6fae */ /* 0x0003e2000c101d48 */
[----:B------:R-:W-:Y:S01]  /*ff20*/  @P6 IADD3.X R3, RZ, c[0x0][0x1cc], R16, P4, P5 ;  /* 0x00007300ff036a10 */ /* 0x000fe200027ea410 */
[----:B-----5:R-:W-:Y:S06]  /*ff30*/  @P2 IMAD.HI.U32 R0, R5, c[0x0][0x2c8], RZ ;  /* 0x0000b20005002a27 */ /* 0x020fec00078e00ff */
[----:B------:R5:W-:Y:S01]  /*ff40*/  @P6 LDGSTS.E.BYPASS.LTC128B.128 [R218+0xb100], [R2.64], !P3 ;  /* 0x0b10000002da6fae */ /* 0x000be2000d901d48 */
[----:B------:R-:W-:Y:S01]  /*ff50*/  @P2 SHF.R.U32.HI R5, RZ, c[0x0][0x2cc], R0 ;  /* 0x0000b300ff052a19 */ /* 0x000fe20000011600 */
[----:B------:R-:W-:Y:S04]  /*ff60*/  FMUL.FTZ R0, R50, c[0x0][0x320] ;  /* 0x0000c80032007a20 */ /* 0x000fe80000410000 */
[----:B------:R1:W1:Y:S02]  /*ff70*/  MUFU.TANH R39, R0 ;  /* 0x0000000000277308 */ /* 0x0002640000002400 */
[----:B------:R2:W-:Y:S08]  /*ff80*/  @P6 LDGSTS.E.BYPASS.LTC128B.128 [R218+0x9100], [R14.64], !P0 ;  /* 0x091000000eda6fae */ /* 0x0005f0000c101d48 */
[----:B------:R2:W-:Y:S08]  /*ff90*/  @P6 LDGSTS.E.BYPASS.LTC128B.128 [R218+0xc100], [R12.64], !P3 ;  /* 0x0c1000000cda6fae */ /* 0x0005f0000d901d48 */
[----:B------:R2:W-:Y:S01]  /*ffa0*/  @P6 LDGSTS.E.BYPASS.LTC128B.128 [R218+0xa100], [R10.64], !P0 ;  /* 0x0a1000000ada6fae */ /* 0x0005e2000c101d48 */
[----:B-----5:R-:W-:Y:S04]  /*ffb0*/  FMUL.FTZ R2, R51, c[0x0][0x320] ;  /* 0x0000c80033027a20 */ /* 0x020fe80000410000 */
[----:B------:R5:W2:Y:S03]  /*ffc0*/  MUFU.TANH R37, R2 ;  /* 0x0000000200257308 */ /* 0x000aa60000002400 */
[----:B------:R2:W-:Y:S01]  /*ffd0*/  @P6 LDGSTS.E.BYPASS.LTC128B.128 [R218+0xd100], [R8.64], !P3 ;  /* 0x0d10000008da6fae */ /* 0x0005e2000d901d48 */
[----:B-1----:R-:W-:Y:S07]  /*ffe0*/  IMAD R0, R216, -0x60, RZ ;  /* 0xffffffa0d8007824 */ /* 0x002fee00078e02ff */
[----:B------:R-:W1:Y:S08]  /*fff0*/  SHFL.IDX PT, R4, R5, RZ, 0x1c1f ;  /* 0x001c1fff05047589 */ /* 0x000e7000000e0000 */
[----:B------:R-:W0:Y:S01]  /*10000*/  LDGDEPBAR ;  /* 0x00000000000079af */ /* 0x000e220000000000 */
[----:B-----5:R-:W-:Y:S04]  /*10010*/  IADD3 R2, -R224, 0x1, R0 ;  /* 0x00000001e0027810 */ /* 0x020fe80007ffe100 */
[----:B--2---:R-:W-:Y:S04]  /*10020*/  IADD3 R2, -R45, R2, R46 ;  /* 0x000000022d027210 */ /* 0x004fe80007ffe12e */
[C---:B------:R-:W-:Y:S02]  /*10030*/  IADD3 R7, R2.reuse, c[0x0][0x328], RZ ;  /* 0x0000ca0002077a10 */ /* 0x040fe40007ffe0ff */
[----:B------:R-:W-:Y:S02]  /*10040*/  IADD3 R6, R2, UR4, RZ ;  /* 0x0000000402067c10 */ /* 0x000fe4000fffe0ff */
[----:B-1----:R-:W-:Y:S02]  /*10050*/  IADD3 R3, R7, R4, RZ ;  /* 0x0000000407037210 */ /* 0x002fe40007ffe0ff */
[----:B------:R-:W-:Y:S01]  /*10060*/  IADD3 R2, R4, R6, RZ ;  /* 0x0000000604027210 */ /* 0x000fe20007ffe0ff */
[----:B------:R-:W-:-:S05]  /*10070*/  @!P1 BRA `(.L_x_578) ;  /* 0x0000018000009947 */ /* 0x000fca0003800000 */
[----:B---34-:R-:W-:Y:S01]  /*10080*/  IADD3 R4, -R45, R46, R4 ;  /* 0x0000002e2d047210 */ /* 0x018fe20007ffe104 */
        /* <DEDUP_REMOVED lines=12> */
.L_x_580:
[----:B------:R-:W-:Y:S04]  /*10150*/  MOV R8, c[0x0][0x32c] ;  /* 0x0000cb0000087a02 */ /* 0x000fe80000000f00 */
[----:B------:R-:W-:Y:S11]  /*10160*/  ISETP.NE.AND P0, PT, R8, 0x1, PT ;  /* 0x000000010800780c */ /* 0x000ff60003f05270 */
[----:B------:R-:W-:Y:S02]  /*10170*/  @!UPT UIADD3 URZ, URZ, URZ, URZ ;  /* 0x0000003f3f3ff290 */ /* 0x000fe4000fffe03f */
[----:B------:R-:W-:Y:S05]  /*10180*/  @P0 IMAD.HI.U32 R8, R4, c[0x0][0x330], RZ ;  /* 0x0000cc0004080a27 */ /* 0x000fea00078e00ff */
[----:B------:R-:W-:Y:S02]  /*10190*/  @P0 SHF.R.U32.HI R4, RZ, c[0x0][0x334], R8 ;  /* 0x0000cd00ff040a19 */ /* 0x000fe40000011608 */
.L_x_581:
[----:B------:R-:W-:Y:S05]  /*101a0*/  BSYNC B0 ;  /* 0x0000000000007941 */ /* 0x000fea0003800000 */
.L_x_579:
[----:B------:R-:W-:Y:S04]  /*101b0*/  IMAD.IADD R8, R0, 0x1, -R224 ;  /* 0x0000000100087824 */ /* 0x000fe800078e0ae0 */
[----:B------:R-:W-:Y:S05]  /*101c0*/  IMAD R4, R4, c[0x0][0x32c], R8 ;  /* 0x0000cb0004047a24 */ /* 0x000fea00078e0208 */
[----:B------:R-:W-:Y:S02]  /*101d0*/  IADD3 R8, R4, c[0x0][0x32c], RZ ;  /* 0x0000cb0004087a10 */ /* 0x000fe40007ffe0ff */
[----:B------:R-:W-:Y:S02]  /*101e0*/  IMNMX R2, R2, R4, !PT ;  /* 0x0000000402027217 */ /* 0x000fe40007800200 */
[----:B------:R-:W-:Y:S02]  /*101f0*/  IMNMX R3, R3, R8, PT ;  /* 0x0000000803037217 */ /* 0x000fe40003800200 */
.L_x_578:
[C---:B---34-:R-:W-:Y:S01]  /*10200*/  ISETP.GE.AND P0, PT, R0.reuse, 0x2, PT ;  /* 0x000000020000780c */ /* 0x058fe20003f06270 */
        /* <DEDUP_REMOVED lines=133> */
.L_x_584:
[----:B------:R-:W-:Y:S04]  /*10a60*/  MOV R5, c[0x0][0x32c] ;  /* 0x0000cb0000057a02 */ /* 0x000fe80000000f00 */
[----:B------:R-:W-:Y:S11]  /*10a70*/  ISETP.NE.AND P0, PT, R5, 0x1, PT ;  /* 0x000000010500780c */ /* 0x000ff60003f05270 */
[----:B------:R-:W-:Y:S02]  /*10a80*/  @!UPT UIADD3 URZ, URZ, URZ, URZ ;  /* 0x0000003f3f3ff290 */ /* 0x000fe4000fffe03f */
[----:B------:R-:W-:Y:S05]  /*10a90*/  @P0 IMAD.HI.U32 R5, R4, c[0x0][0x330], RZ ;  /* 0x0000cc0004050a27 */ /* 0x000fea00078e00ff */
[----:B------:R-:W-:Y:S02]  /*10aa0*/  @P0 SHF.R.U32.HI R4, RZ, c[0x0][0x334], R5 ;  /* 0x0000cd00ff040a19 */ /* 0x000fe40000011605 */
.L_x_585:
[----:B------:R-:W-:Y:S05]  /*10ab0*/  BSYNC B0 ;  /* 0x0000000000007941 */ /* 0x000fea0003800000 */
.L_x_583:
[----:B------:R-:W-:Y:S04]  /*10ac0*/  IMAD.IADD R0, R0, 0x1, -R224 ;  /* 0x0000000100007824 */ /* 0x000fe800078e0ae0 */
[----:B------:R-:W-:Y:S05]  /*10ad0*/  IMAD R0, R4, c[0x0][0x32c], R0 ;  /* 0x0000cb0004007a24 */ /* 0x000fea00078e0200 */
[----:B------:R-:W-:Y:S02]  /*10ae0*/  IADD3 R4, R0, c[0x0][0x32c], RZ ;  /* 0x0000cb0000047a10 */ /* 0x000fe40007ffe0ff */
[----:B------:R-:W-:Y:S02]  /*10af0*/  IMNMX R2, R2, R0, !PT ;  /* 0x0000000002027217 */ /* 0x000fe40007800200 */
[----:B------:R-:W-:Y:S02]  /*10b00*/  IMNMX R3, R3, R4, PT ;  /* 0x0000000403037217 */ /* 0x000fe40003800200 */
.L_x_582:
        /* <DEDUP_REMOVED lines=82> */
[C---:B------:R-:W-:Y:S02]  /*11030*/  ISETP.GT.AND P0, PT, R2.reuse, 0x29, !P0 ;  /* 0x000000290200780c */ /* 0x040fe40004704270 */
        /* <DEDUP_REMOVED lines=10> */
[----:B------:R-:W-:Y:S02]  /*110e0*/  ISETP.GT.AND P4, PT, R2, 0x59, !P4 ;  /* 0x000000590200780c */ /* 0x000fe40006784270 */
        /* <DEDUP_REMOVED lines=358> */
[----:B------:R-:W-:Y:S02]  /*12750*/  FFMA.FTZ R132, R217, c[0x0][0x2d0], -R132 ;  /* 0x0000b400d9847a23 */ /* 0x000fe40000010884 */
[C---:B------:R-:W-:Y:S01]  /*12760*/  HMMA.16816.F32 R32, R72.reuse, R90, R32 ;  /* 0x0000005a4820723c */ /* 0x040fe20000001820 */
[----:B------:R1:W-:Y:S01]  /*12770*/  MUFU.EX2 R135, R70 ;  /* 0x0000004600877308 */ /* 0x0003e20000000800 */
[----:B------:R-:W3:Y:S06]  /*12780*/  LDSM.16.MT88.4 R88, [R192+0x2800] ;  /* 0x00280000c058783b */ /* 0x000eec0000004200 */
        /* <DEDUP_REMOVED lines=83> */
[----:B------:R-:W-:Y:S01]  /*12cc0*/  FADD.FTZ R2, R70, R0 ;  /* 0x0000000046027221 */ /* 0x000fe20000010000 */
[----:B------:R-:W-:Y:S01]  /*12cd0*/  IADD3 R0, R216, -0x1, RZ ;  /* 0xffffffffd8007810 */ /* 0x000fe20007ffe0ff */
[----:B------:R-:W-:Y:S02]  /*12ce0*/  FADD.FTZ R4, R134, R4 ;  /* 0x0000000486047221 */ /* 0x000fe40000010000 */
[----:B------:R-:W-:Y:S02]  /*12cf0*/  FADD.FTZ R2, R69, R2 ;  /* 0x0000000245027221 */ /* 0x000fe40000010000 */
[----:B------:R-:W-:Y:S01]  /*12d00*/  IMAD.MOV.U32 R216, RZ, RZ, R0 ;  /* 0x000000ffffd87224 */ /* 0x000fe200078e0000 */
[----:B------:R1:W-:Y:S01]  /*12d10*/  STL [R1+0x8], R4 ;  /* 0x0000080401007387 */ /* 0x0003e20000100800 */
[----:B------:R-:W-:Y:S02]  /*12d20*/  IMAD.MOV.U32 R69, RZ, RZ, R68 ;  /* 0x000000ffff457224 */ /* 0x000fe400078e0044 */
[--C-:B------:R-:W-:Y:S01]  /*12d30*/  IMAD.MOV.U32 R70, RZ, RZ, R3.reuse ;  /* 0x000000ffff467224 */ /* 0x100fe200078e0003 */
[----:B------:R2:W-:Y:S01]  /*12d40*/  STL [R1+0xc], R2 ;  /* 0x00000c0201007387 */ /* 0x0005e20000100800 */
[----:B-1----:R-:W-:Y:S01]  /*12d50*/  IMAD.MOV.U32 R4, RZ, RZ, R3 ;  /* 0x000000ffff047224 */ /* 0x002fe200078e0003 */
[----:B------:R-:W-:-:S05]  /*12d60*/  @P0 BRA `(.L_x_586) ;  /* 0xffffbbb000000947 */ /* 0x000fca000383ffff */
.L_x_577:
[----:B------:R-:W-:Y:S02]  /*12d70*/  MOV R8, 0x1f ;  /* 0x0000001f00087802 */ /* 0x000fe40000000f00 */
[----:B------:R-:W-:Y:S01]  /*12d80*/  MOV R7, 0xffffffff ;  /* 0xffffffff00077802 */ /* 0x000fe20000000f00 */
[----:B------:R-:W-:Y:S05]  /*12d90*/  BRA.DIV ~URZ, `(.L_x_587) ;  /* 0x000046f27f007947 */ /* 0x000fea000b800000 */
[----:B--2---:R-:W2:Y:S04]  /*12da0*/  LDL R2, [R1+0x8] ;  /* 0x0000080001027983 */ /* 0x004ea80000100800 */
[----:B--2---:R2:W3:Y:S02]  /*12db0*/  SHFL.BFLY PT, R0, R2, 0x2, 0x1f ;  /* 0x0c401f0002007f89 */ /* 0x0044e400000e0000 */
.L_x_654:
[----:B--2---:R-:W2:Y:S02]  /*12dc0*/  LDL.LU R2, [R1+0x8] ;  /* 0x0000080001027983 */ /* 0x004ea40000300800 */
[----:B--23--:R-:W-:Y:S01]  /*12dd0*/  FADD.FTZ R0, R0, R2 ;  /* 0x0000000200007221 */ /* 0x00cfe20000010000 */
[----:B------:R-:W-:Y:S05]  /*12de0*/  BRA.DIV ~URZ, `(.L_x_588) ;  /* 0x000047027f007947 */ /* 0x000fea000b800000 */
[----:B------:R-:W2:Y:S04]  /*12df0*/  LDL.LU R7, [R1+0xc] ;  /* 0x00000c0001077983 */ /* 0x000ea80000300800 */
[----:B-1----:R-:W1:Y:S02]  /*12e00*/  SHFL.BFLY PT, R3, R0, 0x1, 0x1f ;  /* 0x0c201f0000037f89 */ /* 0x002e6400000e0000 */
[----:B-1----:R-:W-:-:S02]  /*12e10*/  FADD.FTZ R0, R0, R3 ;  /* 0x0000000300007221 */ /* 0x002fc40000010000 */
[----:B--2---:R-:W1:Y:S02]  /*12e20*/  SHFL.BFLY PT, R2, R7, 0x2, 0x1f ;  /* 0x0c401f0007027f89 */ /* 0x004e6400000e0000 */
[----:B-1----:R-:W-:-:S05]  /*12e30*/  FADD.FTZ R5, R2, R7 ;  /* 0x0000000702057221 */ /* 0x002fca0000010000 */
[----:B------:R1:W2:Y:S02]  /*12e40*/  SHFL.BFLY PT, R6, R5, 0x1, 0x1f ;  /* 0x0c201f0005067f89 */ /* 0x0002a400000e0000 */
.L_x_655:
[----:B------:R-:W-:Y:S01]  /*12e50*/  FSETP.NE.FTZ.AND P1, PT, R0, RZ, PT ;  /* 0x000000ff0000720b */ /* 0x000fe20003f35000 */
[----:B--2---:R-:W-:Y:S01]  /*12e60*/  FADD.FTZ R3, R6, R5 ;  /* 0x0000000506037221 */ /* 0x004fe20000010000 */
[----:B------:R-:W-:Y:S02]  /*12e70*/  MOV R2, RZ ;  /* 0x000000ff00027202 */ /* 0x000fe40000000f00 */
[----:B------:R-:W-:Y:S02]  /*12e80*/  MOV R21, 0xff800000 ;  /* 0xff80000000157802 */ /* 0x000fe40000000f00 */
[----:B------:R-:W-:Y:S02]  /*12e90*/  FSETP.NE.FTZ.AND P0, PT, R3, RZ, PT ;  /* 0x000000ff0300720b */ /* 0x000fe40003f15000 */
[----:B------:R-:W-:-:S05]  /*12ea0*/  MOV R20, 0xff800000 ;  /* 0xff80000000147802 */ /* 0x000fca0000000f00 */
[----:B------:R-:W2:Y:S01]  /*12eb0*/  @P1 MUFU.LG2 R7, R0 ;  /* 0x0000000000071308 */ /* 0x000ea20000000c00 */
[----:B-1----:R-:W-:-:S05]  /*12ec0*/  @P1 MOV R5, 0x3f317218 ;  /* 0x3f31721800051802 */ /* 0x002fca0000000f00 */
[----:B------:R-:W-:Y:S02]  /*12ed0*/  @P1 FMUL.FTZ R5, R5, c[0x0][0x2d0] ;  /* 0x0000b40005051a20 */ /* 0x000fe40000410000 */
[----:B------:R1:W3:Y:S01]  /*12ee0*/  @P1 MUFU.RCP R2, R0 ;  /* 0x0000000000021308 */ /* 0x0002e20000001000 */
[----:B--2---:R-:W-:-:S04]  /*12ef0*/  @P1 FMUL.FTZ R7, R7, 0.69314718246459960938 ;  /* 0x3f31721807071820 */ /* 0x004fc80000410000 */
[----:B------:R-:W-:Y:S01]  /*12f00*/  @P1 FFMA.FTZ R21, R5, R68, R7 ;  /* 0x0000004405151223 */ /* 0x000fe20000010007 */
[----:B------:R-:W-:Y:S02]  /*12f10*/  MOV R5, 0x1 ;  /* 0x0000000100057802 */ /* 0x000fe40000000f00 */
[----:B-1----:R-:W-:Y:S01]  /*12f20*/  MOV R0, RZ ;  /* 0x000000ff00007202 */ /* 0x002fe20000000f00 */
        /* <DEDUP_REMOVED lines=71> */
.L_x_546:
[----:B------:R3:W5:Y:S04]  /*133a0*/  LDL R6, [R1+0x30] ;  /* 0x0000300001067983 */ /* 0x0007680000100800 */
[----:B------:R-:W4:Y:S01]  /*133b0*/  S2R R2, SR_TID.X ;  /* 0x0000000000027919 */ /* 0x000f220000002100 */
[----:B------:R-:W-:Y:S01]  /*133c0*/  BSSY B0, `(.L_x_589) ;  /* 0x0000011000007945 */ /* 0x000fe20003800000 */
[----:B----4-:R-:W-:-:S13]  /*133d0*/  LOP3.LUT P0, RZ, R2, 0xff, RZ, 0xc0, !PT ;  /* 0x000000ff02ff7812 */ /* 0x010fda000780c0ff */
[----:B------:R-:W-:Y:S05]  /*133e0*/  @P0 BRA `(.L_x_590) ;  /* 0x000000e000000947 */ /* 0x000fea0003800000 */
[----:B---3--:R-:W3:Y:S01]  /*133f0*/  S2R R4, SR_LANEID ;  /* 0x0000000000047919 */ /* 0x008ee20000000000 */
[----:B------:R-:W-:Y:S01]  /*13400*/  VOTEU.ANY UR4, UPT, PT ;  /* 0x0000000000047886 */ /* 0x000fe200038e0100 */
[----:B--2---:R-:W-:Y:S01]  /*13410*/  IMAD.MOV.U32 R5, RZ, RZ, c[0x0][0x564] ;  /* 0x00015900ff057624 */ /* 0x004fe200078e00ff */
[----:B------:R-:W3:Y:S08]  /*13420*/  FLO.U32 R3, UR4 ;  /* 0x0000000400037d00 */ /* 0x000ef000080e0000 */
[----:B------:R-:W2:Y:S01]  /*13430*/  POPC R2, UR4 ;  /* 0x0000000400027d09 */ /* 0x000ea20008000000 */
[----:B---3--:R-:W-:Y:S01]  /*13440*/  ISETP.EQ.U32.AND P0, PT, R3, R4, PT ;  /* 0x000000040300720c */ /* 0x008fe20003f02070 */
[----:B------:R-:W-:-:S12]  /*13450*/  IMAD.MOV.U32 R4, RZ, RZ, c[0x0][0x560] ;  /* 0x00015800ff047624 */ /* 0x000fd800078e00ff */
[----:B--2---:R2:W3:Y:S04]  /*13460*/  @P0 ATOMG.E.ADD.STRONG.GPU PT, R2, [R4.64], R2 ;  /* 0x00000002040209a8 */ /* 0x0044e800081ee1c8 */
[----:B--2---:R-:W2:Y:S04]  /*13470*/  S2R R4, SR_LTMASK ;  /* 0x0000000000047919 */ /* 0x004ea80000003900 */
[----:B---3--:R2:W3:Y:S02]  /*13480*/  SHFL.IDX PT, R3, R2, R3, 0x1f ;  /* 0x00001f0302037589 */ /* 0x0084e400000e0000 */
[----:B--2---:R-:W-:-:S06]  /*13490*/  LOP3.LUT R2, R4, UR4, RZ, 0xc0, !PT ;  /* 0x0000000404027c12 */ /* 0x004fcc000f8ec0ff */
[----:B------:R-:W3:Y:S02]  /*134a0*/  POPC R2, R2 ;  /* 0x0000000200027309 */ /* 0x000ee40000000000 */
[----:B---3-5:R-:W-:-:S05]  /*134b0*/  IADD3 R6, R3, c[0x0][0xc], R2 ;  /* 0x0000030003067a10 */ /* 0x028fca0007ffe002 */
[----:B------:R2:W-:Y:S02]  /*134c0*/  STL [R1+0x30], R6 ;  /* 0x0000300601007387 */ /* 0x0005e40000100800 */
.L_x_590:
[----:B---3--:R-:W-:Y:S05]  /*134d0*/  BSYNC B0 ;  /* 0x0000000000007941 */ /* 0x008fea0003800000 */
.L_x_589:
[----:B------:R-:W3:Y:S01]  /*134e0*/  LDL.64 R2, [R1] ;  /* 0x0000000001027983 */ /* 0x000ee20000100a00 */
[----:B------:R-:W-:Y:S01]  /*134f0*/  PRMT R0, R0, 0x9910, RZ ;  /* 0x0000991000007816 */ /* 0x000fe200000000ff */
[----:B------:R-:W-:Y:S01]  /*13500*/  BSSY B1, `(.L_x_591) ;  /* 0x00002ab000017945 */ /* 0x000fe20003800000 */
[----:B-----5:R-:W-:Y:S02]  /*13510*/  IMAD.MOV.U32 R62, RZ, RZ, R6 ;  /* 0x000000ffff3e7224 */ /* 0x020fe400078e0006 */
[----:B------:R-:W-:Y:S02]  /*13520*/  ISETP.NE.AND P0, PT, R0, RZ, PT ;  /* 0x000000ff0000720c */ /* 0x000fe40003f05270 */
[----:B---3--:R-:W-:Y:S02]  /*13530*/  IADD3 R0, R2, 0x40, RZ ;  /* 0x0000004002007810 */ /* 0x008fe40007ffe0ff */
[----:B------:R-:W-:Y:S02]  /*13540*/  SHF.R.S32.HI R28, RZ, 0x1f, R2 ;  /* 0x0000001fff1c7819 */ /* 0x000fe40000011402 */
[----:B------:R-:W-:-:S07]  /*13550*/  SHF.R.S32.HI R29, RZ, 0x1f, R0 ;  /* 0x0000001fff1d7819 */ /* 0x000fce0000011400 */
[----:B------:R-:W-:Y:S05]  /*13560*/  @!P0 BRA `(.L_x_592) ;  /* 0x00001e7000008947 */ /* 0x000fea0003800000 */
[----:B------:R-:W3:Y:S04]  /*13570*/  LDL R10, [R1+0x40] ;  /* 0x00004000010a7983 */ /* 0x000ee80000100800 */
[----:B--2---:R-:W2:Y:S04]  /*13580*/  LDL R6, [R1+0x44] ;  /* 0x0000440001067983 */ /* 0x004ea80000100800 */
        /* <DEDUP_REMOVED lines=11> */
[----:B------:R-:W-:Y:S01]  /*13640*/  F2FP.PACK_AB R5, R91, R90 ;  /* 0x0000005a5b05723e */ /* 0x000fe200000000ff */
[----:B---3--:R3:W-:Y:S04]  /*13650*/  STS [R10], R2 ;  /* 0x000000020a007388 */ /* 0x0087e80000000800 */
[----:B------:R1:W-:Y:S04]  /*13660*/  STS [R10+0x400], R3 ;  /* 0x000400030a007388 */ /* 0x0003e80000000800 */
[----:B--2---:R2:W-:Y:S01]  /*13670*/  STS [R6], R4 ;  /* 0x0000000406007388 */ /* 0x0045e20000000800 */
[----:B---3--:R-:W-:-:S02]  /*13680*/  F2FP.PACK_AB R2, R65, R64 ;  /* 0x000000404102723e */ /* 0x008fc400000000ff */
[----:B-1----:R-:W-:-:S03]  /*13690*/  F2FP.PACK_AB R3, R27, R26 ;  /* 0x0000001a1b03723e */ /* 0x002fc600000000ff */
[----:B------:R1:W-:Y:S01]  /*136a0*/  STS [R6+0x400], R2 ;  /* 0x0004000206007388 */ /* 0x0003e20000000800 */
[----:B--2---:R-:W-:-:S03]  /*136b0*/  F2FP.PACK_AB R4, R61, R60 ;  /* 0x0000003c3d04723e */ /* 0x004fc600000000ff */
        /* <DEDUP_REMOVED lines=19> */
[----:B------:R3:W-:Y:S04]  /*137f0*/  STS [R12], R5 ;  /* 0x000000050c007388 */ /* 0x0007e80000000800 */
[----:B------:R4:W-:Y:S01]  /*13800*/  STS [R12+0x400], R3 ;  /* 0x000400030c007388 */ /* 0x0009e20000000800 */
[----:B-1----:R-:W-:Y:S02]  /*13810*/  F2FP.PACK_AB R2, R93, R92 ;  /* 0x0000005c5d02723e */ /* 0x002fe400000000ff */
[----:B--2---:R-:W-:-:S03]  /*13820*/  F2FP.PACK_AB R4, R81, R80 ;  /* 0x000000505104723e */ /* 0x004fc600000000ff */
[----:B------:R-:W-:Y:S01]  /*13830*/  STS [R10+0x4000], R2 ;  /* 0x004000020a007388 */ /* 0x000fe20000000800 */
[----:B---3--:R-:W-:Y:S02]  /*13840*/  F2FP.PACK_AB R5, R53, R52 ;  /* 0x000000343505723e */ /* 0x008fe400000000ff */
[----:B----4-:R-:W-:-:S03]  /*13850*/  F2FP.PACK_AB R3, R99, R98 ;  /* 0x000000626303723e */ /* 0x010fc600000000ff */
[----:B------:R1:W-:Y:S04]  /*13860*/  STS [R10+0x4400], R5 ;  /* 0x004400050a007388 */ /* 0x0003e80000000800 */
[----:B-1----:R-:W2:Y:S01]  /*13870*/  LDL R10, [R1+0x3c] ;  /* 0x00003c00010a7983 */ /* 0x002ea20000100800 */
[----:B------:R-:W-:Y:S02]  /*13880*/  F2FP.PACK_AB R2, R85, R84 ;  /* 0x000000545502723e */ /* 0x000fe400000000ff */
[----:B------:R-:W-:Y:S01]  /*13890*/  F2FP.PACK_AB R5, R95, R94 ;  /* 0x0000005e5f05723e */ /* 0x000fe200000000ff */
[----:B------:R1:W-:Y:S04]  /*138a0*/  STS [R6+0x4000], R4 ;  /* 0x0040000406007388 */ /* 0x0003e80000000800 */
[----:B------:R3:W-:Y:S04]  /*138b0*/  STS [R6+0x4400], R3 ;  /* 0x0044000306007388 */ /* 0x0007e80000000800 */
[----:B------:R4:W-:Y:S04]  /*138c0*/  STS [R11+0x4000], R2 ;  /* 0x004000020b007388 */ /* 0x0009e80000000800 */
[----:B------:R4:W-:Y:S01]  /*138d0*/  STS [R11+0x4400], R5 ;  /* 0x004400050b007388 */ /* 0x0009e20000000800 */
[----:B-1----:R-:W-:-:S02]  /*138e0*/  F2FP.PACK_AB R4, R87, R86 ;  /* 0x000000565704723e */ /* 0x002fc400000000ff */
[----:B---3--:R-:W-:Y:S02]  /*138f0*/  F2FP.PACK_AB R6, R89, R88 ;  /* 0x000000585906723e */ /* 0x008fe400000000ff */
[----:B------:R-:W-:Y:S02]  /*13900*/  F2FP.PACK_AB R3, R101, R100 ;  /* 0x000000646503723e */ /* 0x000fe400000000ff */
[----:B----4-:R-:W-:Y:S01]  /*13910*/  F2FP.PACK_AB R2, R79, R78 ;  /* 0x0000004e4f02723e */ /* 0x010fe200000000ff */
[----:B------:R1:W-:Y:S01]  /*13920*/  STS [R13+0x4000], R6 ;  /* 0x004000060d007388 */ /* 0x0003e20000000800 */
[----:B------:R-:W-:-:S03]  /*13930*/  F2FP.PACK_AB R5, R97, R96 ;  /* 0x000000606105723e */ /* 0x000fc600000000ff */
[----:B------:R3:W-:Y:S04]  /*13940*/  STS [R13+0x4400], R4 ;  /* 0x004400040d007388 */ /* 0x0007e80000000800 */
[----:B------:R4:W-:Y:S04]  /*13950*/  STS [R9+0x4000], R3 ;  /* 0x0040000309007388 */ /* 0x0009e80000000800 */
[----:B------:R4:W-:Y:S04]  /*13960*/  STS [R9+0x4400], R2 ;  /* 0x0044000209007388 */ /* 0x0009e80000000800 */
[----:B------:R-:W-:Y:S01]  /*13970*/  STS [R8+0x4000], R5 ;  /* 0x0040000508007388 */ /* 0x000fe20000000800 */
[----:B------:R-:W-:-:S02]  /*13980*/  ISETP.NE.U32.AND P2, PT, RZ, c[0x0][0x508], PT ;  /* 0x00014200ff007a0c */ /* 0x000fc40003f45070 */
[----:B------:R-:W-:Y:S01]  /*13990*/  ISETP.NE.U32.AND P1, PT, RZ, c[0x0][0x500], PT ;  /* 0x00014000ff007a0c */ /* 0x000fe20003f25070 */
[----:B------:R-:W2:Y:S01]  /*139a0*/  LDL.LU R11, [R1+0x2c] ;  /* 0x00002c00010b7983 */ /* 0x000ea20000300800 */
[----:B------:R-:W-:Y:S01]  /*139b0*/  ISETP.NE.AND.EX P2, PT, RZ, c[0x0][0x50c], PT, P2 ;  /* 0x00014300ff007a0c */ /* 0x000fe20003f45320 */
[----:B------:R-:W-:Y:S01]  /*139c0*/  IMAD.MOV.U32 R14, RZ, RZ, c[0x0][0x388] ;  /* 0x0000e200ff0e7624 */ /* 0x000fe200078e00ff */
[----:B------:R-:W-:Y:S01]  /*139d0*/  ISETP.NE.AND.EX P1, PT, RZ, c[0x0][0x504], PT, P1 ;  /* 0x00014100ff007a0c */ /* 0x000fe20003f25310 */
[----:B-1----:R-:W-:Y:S01]  /*139e0*/  IMAD.MOV.U32 R6, RZ, RZ, 0x4 ;  /* 0x00000004ff067424 */ /* 0x002fe200078e00ff */
[----:B---3--:R-:W-:Y:S02]  /*139f0*/  F2FP.PACK_AB R4, R59, R58 ;  /* 0x0000003a3b04723e */ /* 0x008fe400000000ff */
[----:B----4-:R-:W-:-:S03]  /*13a00*/  F2FP.PACK_AB R3, R57, R56 ;  /* 0x000000383903723e */ /* 0x010fc600000000ff */
[----:B------:R1:W-:Y:S01]  /*13a10*/  STS [R8+0x4400], R4 ;  /* 0x0044000408007388 */ /* 0x0003e20000000800 */
[----:B------:R-:W-:-:S03]  /*13a20*/  F2FP.PACK_AB R2, R55, R54 ;  /* 0x000000363702723e */ /* 0x000fc600000000ff */
[----:B------:R3:W-:Y:S04]  /*13a30*/  STS [R7+0x4000], R3 ;  /* 0x0040000307007388 */ /* 0x0007e80000000800 */
[----:B------:R4:W-:Y:S01]  /*13a40*/  STS [R7+0x4400], R2 ;  /* 0x0044000207007388 */ /* 0x0009e20000000800 */
[----:B-1----:R-:W-:Y:S01]  /*13a50*/  F2FP.PACK_AB R4, R47, R46 ;  /* 0x0000002e2f04723e */ /* 0x002fe200000000ff */
[----:B---3--:R-:W-:-:S04]  /*13a60*/  IMAD.MOV.U32 R3, RZ, RZ, RZ ;  /* 0x000000ffff037224 */ /* 0x008fc800078e00ff */
[----:B------:R-:W-:Y:S01]  /*13a70*/  STS [R12+0x4000], R4 ;  /* 0x004000040c007388 */ /* 0x000fe20000000800 */
[----:B----4-:R-:W-:-:S05]  /*13a80*/  F2FP.PACK_AB R2, R49, R48 ;  /* 0x000000303102723e */ /* 0x010fca00000000ff */
[----:B------:R1:W-:Y:S01]  /*13a90*/  STS [R12+0x4400], R2 ;  /* 0x004400020c007388 */ /* 0x0003e20000000800 */
[----:B--2---:R-:W-:-:S03]  /*13aa0*/  @P2 IMAD.WIDE R8, R10, R6, c[0x0][0x508] ;  /* 0x000142000a082625 */ /* 0x004fc600078e0206 */
[----:B------:R-:W-:Y:S01]  /*13ab0*/  BAR.SYNC.DEFER_BLOCKING 0x1, 0x100 ;  /* 0x0044000000007b1d */ /* 0x000fe20000010000 */
[----:B------:R-:W-:-:S05]  /*13ac0*/  IMAD.WIDE R6, R10, R6, c[0x0][0x500] ;  /* 0x000140000a067625 */ /* 0x000fca00078e0206 */
[----:B------:R2:W5:Y:S04]  /*13ad0*/  @P2 LDG.E R14, [R8.64] ;  /* 0x00000008080e2981 */ /* 0x000568000c1e1900 */
[----:B------:R2:W5:Y:S01]  /*13ae0*/  @P1 LDG.E R3, [R6.64] ;  /* 0x0000000806031981 */ /* 0x000562000c1e1900 */
[----:B------:R-:W-:-:S04]  /*13af0*/  ISETP.NE.AND P0, PT, R11, RZ, PT ;  /* 0x000000ff0b00720c */ /* 0x000fc80003f05270 */
[----:B-1----:R-:W-:Y:S01]  /*13b00*/  SEL R2, R11, c[0x0][0x3d4], P0 ;  /* 0x0000f5000b027a07 */ /* 0x002fe20000000000 */
[----:B------:R-:W-:Y:S05]  /*13b10*/  @P2 BRA `(.L_x_593) ;  /* 0x0000004000002947 */ /* 0x000fea0003800000 */
[----:B--2---:R-:W-:Y:S05]  /*13b20*/  @!P1 BRA `(.L_x_593) ;  /* 0x0000003000009947 */ /* 0x004fea0003800000 */
[----:B-----5:R1:W2:Y:S04]  /*13b30*/  LDG.E R14, [R6.64] ;  /* 0x00000008060e7981 */ /* 0x0202a8000c1e1900 */
[----:B-1----:R-:W2:Y:S02]  /*13b40*/  LDG.E R6, [R6.64+0x4] ;  /* 0x0000040806067981 */ /* 0x002ea4000c1e1900 */
[----:B--2---:R-:W-:Y:S02]  /*13b50*/  IADD3 R14, -R14, R6, RZ ;  /* 0x000000060e0e7210 */ /* 0x004fe40007ffe1ff */
.L_x_593:
[----:B--2---:R-:W2:Y:S04]  /*13b60*/  LDL R4, [R1+0x24] ;  /* 0x0000240001047983 */ /* 0x004ea80000100800 */
        /* <DEDUP_REMOVED lines=11> */
[----:B------:R-:W-:Y:S01]  /*13c20*/  IMAD.MOV.U32 R2, RZ, RZ, c[0x0][0x4e8] ;  /* 0x00013a00ff027624 */ /* 0x000fe200078e00ff */
[----:B------:R-:W-:-:S04]  /*13c30*/  ISETP.NE.U32.AND P0, PT, RZ, c[0x0][0x500], PT ;  /* 0x00014000ff007a0c */ /* 0x000fc80003f05070 */
[----:B------:R-:W-:Y:S02]  /*13c40*/  ISETP.NE.AND P2, PT, R2, 0x1, PT ;  /* 0x000000010200780c */ /* 0x000fe40003f45270 */
[----:B------:R-:W-:Y:S02]  /*13c50*/  ISETP.NE.AND.EX P0, PT, RZ, c[0x0][0x504], PT, P0 ;  /* 0x00014100ff007a0c */ /* 0x000fe40003f05300 */
[----:B------:R-:W-:Y:S02]  /*13c60*/  SHF.R.S32.HI R5, RZ, 0x1f, R10 ;  /* 0x0000001fff057819 */ /* 0x000fe4000001140a */
[----:B------:R-:W-:Y:S02]  /*13c70*/  SEL R2, R10, RZ, !P0 ;  /* 0x000000ff0a027207 */ /* 0x000fe40004000000 */
[----:B------:R-:W-:Y:S01]  /*13c80*/  SEL R6, R5, RZ, !P0 ;  /* 0x000000ff05067207 */ /* 0x000fe20004000000 */
[----:B------:R-:W1:Y:S02]  /*13c90*/  S2R R32, SR_TID.X ;  /* 0x0000000000207919 */ /* 0x000e640000002100 */
[----:B-1----:R-:W-:-:S04]  /*13ca0*/  IMAD R5, R9, R2, RZ ;  /* 0x0000000209057224 */ /* 0x002fc800078e02ff */
[C---:B------:R-:W-:Y:S02]  /*13cb0*/  IMAD R11, R8.reuse, R6, R5 ;  /* 0x00000006080b7224 */ /* 0x040fe400078e0205 */
[----:B------:R-:W-:Y:S01]  /*13cc0*/  IMAD.WIDE.U32 R6, R8, R2, RZ ;  /* 0x0000000208067225 */ /* 0x000fe200078e00ff */
[----:B------:R-:W-:-:S04]  /*13cd0*/  SHF.R.S32.HI R23, RZ, 0x1f, R32 ;  /* 0x0000001fff177819 */ /* 0x000fc80000011420 */
[----:B------:R-:W-:-:S04]  /*13ce0*/  LEA.HI R23, R23, R32, RZ, 0x5 ;  /* 0x0000002017177211 */ /* 0x000fc800078f28ff */
[----:B------:R-:W-:-:S05]  /*13cf0*/  LOP3.LUT R23, R23, 0xffffffe0, RZ, 0xc0, !PT ;  /* 0xffffffe017177812 */ /* 0x000fca00078ec0ff */
[----:B------:R-:W-:Y:S02]  /*13d00*/  IMAD.IADD R23, R32, 0x1, -R23 ;  /* 0x0000000120177824 */ /* 0x000fe400078e0a17 */
[----:B--2---:R-:W-:-:S04]  /*13d10*/  IMAD.IADD R4, R4, 0x1, R30 ;  /* 0x0000000104047824 */ /* 0x004fc800078e021e */
[----:B------:R-:W-:-:S04]  /*13d20*/  @P2 IMAD.HI.U32 R10, R4, c[0x0][0x4ec], RZ ;  /* 0x00013b00040a2a27 */ /* 0x000fc800078e00ff */
[----:B------:R-:W-:Y:S01]  /*13d30*/  IMAD.MOV.U32 R5, RZ, RZ, R4 ;  /* 0x000000ffff057224 */ /* 0x000fe200078e0004 */
[----:B------:R-:W-:Y:S01]  /*13d40*/  @P2 SHF.R.U32.HI R5, RZ, c[0x0][0x4f0], R10 ;  /* 0x00013c00ff052a19 */ /* 0x000fe2000001160a */
[----:B---3--:R-:W-:Y:S01]  /*13d50*/  IMAD.WIDE.U32 R8, R12, R22, RZ ;  /* 0x000000160c087225 */ /* 0x008fe200078e00ff */
[----:B----4-:R-:W-:-:S03]  /*13d60*/  SEL R10, R15, RZ, P3 ;  /* 0x000000ff0f0a7207 */ /* 0x010fc60001800000 */
[----:B------:R-:W-:Y:S01]  /*13d70*/  IMAD R12, R13, R22, RZ ;  /* 0x000000160d0c7224 */ /* 0x000fe200078e02ff */
[----:B-----5:R-:W-:Y:S01]  /*13d80*/  IADD3 R15, P1, P0, R6, R8, R3 ;  /* 0x00000008060f7210 */ /* 0x020fe2000783e003 */
[----:B------:R-:W-:Y:S01]  /*13d90*/  IMAD.IADD R13, R7, 0x1, R11 ;  /* 0x00000001070d7824 */ /* 0x000fe200078e020b */
[----:B------:R-:W-:Y:S01]  /*13da0*/  SHF.R.S32.HI R8, RZ, 0x1f, R3 ;  /* 0x0000001fff087819 */ /* 0x000fe20000011403 */
[----:B------:R-:W-:Y:S02]  /*13db0*/  IMAD.IADD R9, R9, 0x1, R12 ;  /* 0x0000000109097824 */ /* 0x000fe400078e020c */
[-C--:B------:R-:W-:Y:S02]  /*13dc0*/  IMAD R7, R19, R10.reuse, RZ ;  /* 0x0000000a13077224 */ /* 0x080fe400078e02ff */
[----:B------:R-:W-:Y:S02]  /*13dd0*/  IMAD.MOV R6, RZ, RZ, -R5 ;  /* 0x000000ffff067224 */ /* 0x000fe400078e0a05 */
[----:B------:R-:W-:Y:S01]  /*13de0*/  IMAD.WIDE.U32 R10, R18, R10, RZ ;  /* 0x0000000a120a7225 */ /* 0x000fe200078e00ff */
[----:B------:R-:W-:-:S03]  /*13df0*/  IADD3.X R13, R13, R9, R8, P1, P0 ;  /* 0x000000090d0d7210 */ /* 0x000fc60000fe0408 */
[----:B------:R-:W-:Y:S01]  /*13e00*/  IMAD R6, R6, c[0x0][0x4e8], R4 ;  /* 0x00013a0006067a24 */ /* 0x000fe200078e0204 */
[----:B------:R-:W-:Y:S01]  /*13e10*/  IADD3 R10, P1, P0, R5, R15, R10 ;  /* 0x0000000f050a7210 */ /* 0x000fe2000783e00a */
[----:B------:R-:W-:Y:S01]  /*13e20*/  IMAD.IADD R11, R11, 0x1, R7 ;  /* 0x000000010b0b7824 */ /* 0x000fe200078e0207 */
[----:B------:R-:W-:Y:S01]  /*13e30*/  SHF.R.S32.HI R7, RZ, 0x1f, R5 ;  /* 0x0000001fff077819 */ /* 0x000fe20000011405 */
[----:B------:R-:W-:Y:S01]  /*13e40*/  IMAD R5, R17, R6, RZ ;  /* 0x0000000611057224 */ /* 0x000fe200078e02ff */
[----:B------:R-:W-:Y:S01]  /*13e50*/  SHF.R.S32.HI R9, RZ, 0x1f, R6 ;  /* 0x0000001fff097819 */ /* 0x000fe20000011406 */
[----:B------:R-:W-:Y:S01]  /*13e60*/  IMAD.MOV.U32 R12, RZ, RZ, c[0x0][0x4a8] ;  /* 0x00012a00ff0c7624 */ /* 0x000fe200078e00ff */
[----:B------:R-:W-:-:S03]  /*13e70*/  IADD3.X R11, R7, R13, R11, P1, P0 ;  /* 0x0000000d070b7210 */ /* 0x000fc60000fe040b */
[C---:B------:R-:W-:Y:S02]  /*13e80*/  IMAD R5, R16.reuse, R9, R5 ;  /* 0x0000000910057224 */ /* 0x040fe400078e0205 */
[----:B------:R-:W-:Y:S01]  /*13e90*/  IMAD.WIDE.U32 R6, R16, R6, R10 ;  /* 0x0000000610067225 */ /* 0x000fe200078e000a */
[----:B------:R-:W-:-:S03]  /*13ea0*/  SEL R10, R12, c[0x0][0x450], P3 ;  /* 0x000114000c0a7a07 */ /* 0x000fc60001800000 */
[----:B------:R-:W-:Y:S01]  /*13eb0*/  IMAD.MOV.U32 R9, RZ, RZ, c[0x0][0x4ac] ;  /* 0x00012b00ff097624 */ /* 0x000fe200078e00ff */
[----:B------:R-:W-:Y:S01]  /*13ec0*/  LEA R10, P0, R6, R10, 0x2 ;  /* 0x0000000a060a7211 */ /* 0x000fe200078010ff */
[----:B------:R-:W-:-:S03]  /*13ed0*/  IMAD.IADD R5, R7, 0x1, R5 ;  /* 0x0000000107057824 */ /* 0x000fc600078e0205 */
[----:B------:R-:W-:-:S04]  /*13ee0*/  SEL R9, R9, c[0x0][0x454], P3 ;  /* 0x0001150009097a07 */ /* 0x000fc80001800000 */
[----:B------:R-:W-:Y:S01]  /*13ef0*/  LEA.HI.X R6, R6, R9, R5, 0x2, P0 ;  /* 0x0000000906067211 */ /* 0x000fe200000f1405 */
[----:B------:R-:W-:Y:S01]  /*13f00*/  SHFL.IDX PT, R12, R10, RZ, 0x1c1f ;  /* 0x001c1fff0a0c7589 */ /* 0x000fe200000e0000 */
[----:B------:R-:W-:-:S03]  /*13f10*/  IMAD.IADD R5, R31, 0x1, R30 ;  /* 0x000000011f057824 */ /* 0x000fc600078e021e */
[----:B------:R-:W1:Y:S04]  /*13f20*/  SHFL.IDX PT, R13, R6, RZ, 0x1c1f ;  /* 0x001c1fff060d7589 */ /* 0x000e6800000e0000 */
[----:B------:R-:W-:Y:S04]  /*13f30*/  SHFL.IDX PT, R10, R10, 0x1, 0x1c1f ;  /* 0x003c1f000a0a7f89 */ /* 0x000fe800000e0000 */
[----:B------:R2:W3:Y:S01]  /*13f40*/  SHFL.IDX PT, R11, R6, 0x1, 0x1c1f ;  /* 0x003c1f00060b7f89 */ /* 0x0004e200000e0000 */
[----:B------:R-:W-:Y:S02]  /*13f50*/  LOP3.LUT P0, RZ, R23, 0x3, RZ, 0xc0, !PT ;  /* 0x0000000317ff7812 */ /* 0x000fe4000780c0ff */
[----:B------:R-:W-:Y:S01]  /*13f60*/  IADD3 R7, R5, 0x8, RZ ;  /* 0x0000000805077810 */ /* 0x000fe20007ffe0ff */
[----:B--2---:R-:W-:-:S05]  /*13f70*/  IMAD R6, R14, c[0x0][0x4e8], RZ ;  /* 0x00013a000e067a24 */ /* 0x004fca00078e02ff */
[-C--:B------:R-:W-:Y:S02]  /*13f80*/  ISETP.GE.OR P1, PT, R5, R6.reuse, P0 ;  /* 0x000000060500720c */ /* 0x080fe40000726670 */
[----:B------:R-:W-:-:S11]  /*13f90*/  ISETP.GE.OR P0, PT, R7, R6, P0 ;  /* 0x000000060700720c */ /* 0x000fd60000706670 */
[----:B-1----:R1:W-:Y:S01]  /*13fa0*/  @!P1 ST.E [R12.64], R21 ;  /* 0x000000150c009985 */ /* 0x0023e2000c101908 */
[----:B------:R-:W-:-:S03]  /*13fb0*/  ISETP.GE.AND P1, PT, R5, R6, PT ;  /* 0x000000060500720c */ /* 0x000fc60003f26270 */
[----:B---3--:R1:W-:Y:S01]  /*13fc0*/  @!P0 ST.E [R10.64], R20 ;  /* 0x000000140a008985 */ /* 0x0083e2000c101908 */
[----:B------:R-:W-:Y:S01]  /*13fd0*/  ISETP.GE.AND P0, PT, R7, R6, PT ;  /* 0x000000060700720c */ /* 0x000fe20003f06270 */
[----:B------:R-:W-:Y:S05]  /*13fe0*/  @P3 BRA `(.L_x_594) ;  /* 0x0000070000003947 */ /* 0x000fea0003800000 */
[----:B------:R-:W2:Y:S01]  /*13ff0*/  LDL R23, [R1+0x60] ;  /* 0x0000600001177983 */ /* 0x000ea20000100800 */
[----:B------:R-:W-:Y:S02]  /*14000*/  IMAD R8, R8, c[0x0][0x3a0], RZ ;  /* 0x0000e80008087a24 */ /* 0x000fe400078e02ff */
[C---:B------:R-:W-:Y:S01]  /*14010*/  IMAD.WIDE.U32 R4, R3.reuse, c[0x0][0x3a0], RZ ;  /* 0x0000e80003047a25 */ /* 0x040fe200078e00ff */
[----:B------:R3:W4:Y:S03]  /*14020*/  LDS.128 R16, [R218+0x80] ;  /* 0x00008000da107984 */ /* 0x0007260000000c00 */
[----:B------:R-:W-:Y:S01]  /*14030*/  IMAD R3, R3, c[0x0][0x3a4], R8 ;  /* 0x0000e90003037a24 */ /* 0x000fe200078e0208 */
[----:B------:R-:W-:Y:S01]  /*14040*/  SHF.R.S32.HI R8, RZ, 0x1f, R2 ;  /* 0x0000001fff087819 */ /* 0x000fe20000011402 */
[----:B------:R3:W1:Y:S03]  /*14050*/  LDS.128 R24, [R218+0x1080] ;  /* 0x00108000da187984 */ /* 0x0006660000000c00 */
[----:B------:R-:W-:Y:S01]  /*14060*/  IADD3 R5, R5, R3, RZ ;  /* 0x0000000305057210 */ /* 0x000fe20007ffe0ff */
[----:B------:R3:W1:Y:S01]  /*14070*/  LDS.128 R36, [R218+0x2080] ;  /* 0x00208000da247984 */ /* 0x0006620000000c00 */
[----:B------:R-:W-:-:S03]  /*14080*/  IMAD R8, R8, c[0x0][0x3f0], RZ ;  /* 0x0000fc0008087a24 */ /* 0x000fc600078e02ff */
[C---:B------:R-:W-:Y:S01]  /*14090*/  IMAD.WIDE.U32 R4, R22.reuse, c[0x0][0x3e8], R4 ;  /* 0x0000fa0016047a25 */ /* 0x040fe200078e0004 */
[----:B------:R3:W1:Y:S03]  /*140a0*/  LDS.128 R40, [R218+0x3080] ;  /* 0x00308000da287984 */ /* 0x0006660000000c00 */
[----:B------:R-:W-:Y:S01]  /*140b0*/  IMAD R5, R22, c[0x0][0x3ec], R5 ;  /* 0x0000fb0016057a24 */ /* 0x000fe200078e0205 */
[----:B-1----:R3:W1:Y:S03]  /*140c0*/  LDS.128 R12, [R218+0x4080] ;  /* 0x00408000da0c7984 */ /* 0x0026660000000c00 */
[----:B------:R-:W-:Y:S01]  /*140d0*/  IMAD.WIDE.U32 R4, R2, c[0x0][0x3f0], R4 ;  /* 0x0000fc0002047a25 */ /* 0x000fe200078e0004 */
[----:B------:R3:W1:Y:S04]  /*140e0*/  LDS.128 R32, [R218+0x6080] ;  /* 0x00608000da207984 */ /* 0x0006680000000c00 */
[----:B------:R3:W1:Y:S04]  /*140f0*/  LDS.128 R44, [R218+0x7080] ;  /* 0x00708000da2c7984 */ /* 0x0006680000000c00 */
[----:B------:R-:W5:Y:S02]  /*14100*/  S2R R10, SR_TID.X ;  /* 0x00000000000a7919 */ /* 0x000f640000002100 */
[----:B-----5:R-:W-:-:S04]  /*14110*/  SHF.R.S32.HI R11, RZ, 0x1f, R10 ;  /* 0x0000001fff0b7819 */ /* 0x020fc8000001140a */
[----:B------:R-:W-:-:S04]  /*14120*/  LEA.HI R11, R11, R10, RZ, 0x3 ;  /* 0x0000000a0b0b7211 */ /* 0x000fc800078f18ff */
[----:B------:R-:W-:Y:S02]  /*14130*/  SHF.R.S32.HI R11, RZ, 0x3, R11 ;  /* 0x00000003ff0b7819 */ /* 0x000fe4000001140b */
[----:B--2---:R-:W-:Y:S02]  /*14140*/  IADD3 R7, R23, R30, RZ ;  /* 0x0000001e17077210 */ /* 0x004fe40007ffe0ff */
[----:B------:R3:W2:Y:S02]  /*14150*/  LDS.128 R20, [R218+0x5080] ;  /* 0x00508000da147984 */ /* 0x0006a40000000c00 */
[----:B------:R-:W-:Y:S01]  /*14160*/  MOV R3, R7 ;  /* 0x0000000700037202 */ /* 0x000fe20000000f00 */
[----:B------:R-:W-:-:S05]  /*14170*/  @P2 IMAD.HI.U32 R9, R7, c[0x0][0x4ec], RZ ;  /* 0x00013b0007092a27 */ /* 0x000fca00078e00ff */
[----:B------:R-:W-:Y:S01]  /*14180*/  @P2 SHF.R.U32.HI R3, RZ, c[0x0][0x4f0], R9 ;  /* 0x00013c00ff032a19 */ /* 0x000fe20000011609 */
[----:B------:R-:W-:-:S03]  /*14190*/  IMAD R9, R2, c[0x0][0x3f4], R8 ;  /* 0x0000fd0002097a24 */ /* 0x000fc600078e0208 */
[----:B------:R-:W-:Y:S02]  /*141a0*/  SHF.R.S32.HI R8, RZ, 0x1f, R3 ;  /* 0x0000001fff087819 */ /* 0x000fe40000011403 */
[----:B------:R-:W-:Y:S02]  /*141b0*/  IADD3 R2, -R3, RZ, RZ ;  /* 0x000000ff03027210 */ /* 0x000fe40007ffe1ff */
[----:B------:R-:W-:Y:S01]  /*141c0*/  IADD3 R5, R5, R9, RZ ;  /* 0x0000000905057210 */ /* 0x000fe20007ffe0ff */
[----:B------:R-:W-:Y:S02]  /*141d0*/  IMAD R8, R8, c[0x0][0x3e0], RZ ;  /* 0x0000f80008087a24 */ /* 0x000fe400078e02ff */
        /* <DEDUP_REMOVED lines=8> */
[----:B------:R-:W-:Y:S02]  /*14260*/  LEA R10, P0, R2, c[0x0][0x380], 0x1 ;  /* 0x0000e000020a7a11 */ /* 0x000fe400078008ff */
[----:B------:R-:W-:Y:S02]  /*14270*/  IADD3 R4, R11, R30, RZ ;  /* 0x0000001e0b047210 */ /* 0x000fe40007ffe0ff */
[----:B------:R-:W-:-:S04]  /*14280*/  IADD3 R3, R3, R7, RZ ;  /* 0x0000000703037210 */ /* 0x000fc80007ffe0ff */
[----:B------:R-:W-:Y:S01]  /*14290*/  LEA.HI.X R7, R2, c[0x0][0x384], R3, 0x1, P0 ;  /* 0x0000e10002077a11 */ /* 0x000fe200000f0c03 */
[----:B------:R-:W-:Y:S05]  /*142a0*/  BRA.DIV ~URZ, `(.L_x_595) ;  /* 0x000033427f007947 */ /* 0x000fea000b800000 */
[----:B-1234-:R1:W2:Y:S02]  /*142b0*/  SHFL.IDX PT, R11, R7, RZ, 0x181f ;  /* 0x00181fff070b7589 */ /* 0x01e2a400000e0000 */
.L_x_656:
[----:B------:R-:W-:Y:S05]  /*142c0*/  BRA.DIV ~URZ, `(.L_x_596) ;  /* 0x000033927f007947 */ /* 0x000fea000b800000 */
[----:B------:R3:W4:Y:S02]  /*142d0*/  SHFL.IDX PT, R2, R10, RZ, 0x181f ;  /* 0x00181fff0a027589 */ /* 0x00072400000e0000 */
.L_x_657:
[----:B------:R-:W-:Y:S01]  /*142e0*/  ISETP.GE.AND P0, PT, R4, R6, PT ;  /* 0x000000060400720c */ /* 0x000fe20003f06270 */
[----:B------:R-:W-:-:S12]  /*142f0*/  BSSY B0, `(.L_x_597) ;  /* 0x000000b000007945 */ /* 0x000fd80003800000 */
[----:B------:R-:W-:Y:S05]  /*14300*/  @P0 BRA `(.L_x_598) ;  /* 0x0000009000000947 */ /* 0x000fea0003800000 */
[----:B------:R-:W5:Y:S01]  /*14310*/  LDL.64 R30, [R1] ;  /* 0x00000000011e7983 */ /* 0x000f620000100a00 */
[----:B------:R-:W-:Y:S02]  /*14320*/  ISETP.GE.AND P2, PT, R0, c[0x0][0x3c8], PT ;  /* 0x0000f20000007a0c */ /* 0x000fe40003f46270 */
[----:B-----5:R-:W-:-:S13]  /*14330*/  ISETP.GE.AND P3, PT, R30, c[0x0][0x3c8], PT ;  /* 0x0000f2001e007a0c */ /* 0x020fda0003f66270 */
[-C--:B----4-:R-:W-:Y:S02]  /*14340*/  @!P3 LEA R8, P1, R30, R2.reuse, 0x1 ;  /* 0x000000021e08b211 */ /* 0x090fe400078208ff */
[----:B------:R-:W-:Y:S02]  /*14350*/  @!P2 LEA R2, P0, R0, R2, 0x1 ;  /* 0x000000020002a211 */ /* 0x000fe400078008ff */
[-C--:B--2---:R-:W-:Y:S02]  /*14360*/  @!P3 LEA.HI.X R9, R30, R11.reuse, R28, 0x1, P1 ;  /* 0x0000000b1e09b211 */ /* 0x084fe400008f0c1c */
[----:B------:R-:W-:-:S03]  /*14370*/  @!P2 LEA.HI.X R3, R0, R11, R29, 0x1, P0 ;  /* 0x0000000b0003a211 */ /* 0x000fc600000f0c1d */
[----:B------:R2:W-:Y:S04]  /*14380*/  @!P3 ST.E.128 [R8.64], R16 ;  /* 0x000000100800b985 */ /* 0x0005e8000c101d08 */
[----:B------:R2:W-:Y:S02]  /*14390*/  @!P2 ST.E.128 [R2.64], R12 ;  /* 0x0000000c0200a985 */ /* 0x0005e4000c101d08 */
.L_x_598:
[----:B------:R-:W-:Y:S05]  /*143a0*/  BSYNC B0 ;  /* 0x0000000000007941 */ /* 0x000fea0003800000 */
.L_x_597:
[----:B------:R-:W-:Y:S05]  /*143b0*/  BRA.DIV ~URZ, `(.L_x_599) ;  /* 0x000033127f007947 */ /* 0x000fea000b800000 */
[----:B--2---:R2:W1:Y:S04]  /*143c0*/  SHFL.IDX PT, R11, R7, 0x1, 0x181f ;  /* 0x00381f00070b7f89 */ /* 0x00446800000e0000 */
[----:B----4-:R2:W4:Y:S02]  /*143d0*/  SHFL.IDX PT, R2, R10, 0x1, 0x181f ;  /* 0x00381f000a027f89 */ /* 0x01052400000e0000 */
.L_x_658:
[----:B------:R-:W-:Y:S01]  /*143e0*/  IADD3 R3, R4, 0x20, RZ ;  /* 0x0000002004037810 */ /* 0x000fe20007ffe0ff */
[----:B------:R-:W-:Y:S03]  /*143f0*/  BSSY B0, `(.L_x_600) ;  /* 0x000000c000007945 */ /* 0x000fe60003800000 */
[----:B------:R-:W-:-:S13]  /*14400*/  ISETP.GE.AND P0, PT, R3, R6, PT ;  /* 0x000000060300720c */ /* 0x000fda0003f06270 */
[----:B------:R-:W-:Y:S05]  /*14410*/  @P0 BRA `(.L_x_601) ;  /* 0x0000009000000947 */ /* 0x000fea0003800000 */
[----:B------:R-:W5:Y:S01]  /*14420*/  LDL.64 R12, [R1] ;  /* 0x00000000010c7983 */ /* 0x000f620000100a00 */
[----:B------:R-:W-:Y:S02]  /*14430*/  ISETP.GE.AND P0, PT, R0, c[0x0][0x3c8], PT ;  /* 0x0000f20000007a0c */ /* 0x000fe40003f06270 */
[----:B-----5:R-:W-:-:S13]  /*14440*/  ISETP.GE.AND P1, PT, R12, c[0x0][0x3c8], PT ;  /* 0x0000f2000c007a0c */ /* 0x020fda0003f26270 */
[-C--:B----4-:R-:W-:Y:S02]  /*14450*/  @!P1 LEA R8, P3, R12, R2.reuse, 0x1 ;  /* 0x000000020c089211 */ /* 0x090fe400078608ff */
[----:B------:R-:W-:Y:S02]  /*14460*/  @!P0 LEA R2, P2, R0, R2, 0x1 ;  /* 0x0000000200028211 */ /* 0x000fe400078408ff */
[-C--:B-1----:R-:W-:Y:S02]  /*14470*/  @!P1 LEA.HI.X R9, R12, R11.reuse, R28, 0x1, P3 ;  /* 0x0000000b0c099211 */ /* 0x082fe400018f0c1c */
[----:B------:R-:W-:-:S03]  /*14480*/  @!P0 LEA.HI.X R3, R0, R11, R29, 0x1, P2 ;  /* 0x0000000b00038211 */ /* 0x000fc600010f0c1d */
[----:B------:R1:W-:Y:S04]  /*14490*/  @!P1 ST.E.128 [R8.64], R24 ;  /* 0x0000001808009985 */ /* 0x0003e8000c101d08 */
[----:B------:R1:W-:Y:S02]  /*144a0*/  @!P0 ST.E.128 [R2.64], R20 ;  /* 0x0000001402008985 */ /* 0x0003e4000c101d08 */
.L_x_601:
[----:B------:R-:W-:Y:S05]  /*144b0*/  BSYNC B0 ;  /* 0x0000000000007941 */ /* 0x000fea0003800000 */
.L_x_600:
[----:B------:R-:W-:Y:S05]  /*144c0*/  BRA.DIV ~URZ, `(.L_x_602) ;  /* 0x000032d27f007947 */ /* 0x000fea000b800000 */
[----:B-1----:R1:W2:Y:S02]  /*144d0*/  SHFL.IDX PT, R11, R7, 0x2, 0x181f ;  /* 0x00581f00070b7f89 */ /* 0x0022a400000e0000 */
.L_x_659:
[----:B------:R-:W-:Y:S05]  /*144e0*/  BRA.DIV ~URZ, `(.L_x_603) ;  /* 0x000033227f007947 */ /* 0x000fea000b800000 */
[----:B----4-:R4:W1:Y:S02]  /*144f0*/  SHFL.IDX PT, R2, R10, 0x2, 0x181f ;  /* 0x00581f000a027f89 */ /* 0x01086400000e0000 */
.L_x_660:
[----:B------:R-:W-:Y:S01]  /*14500*/  IADD3 R3, R4, 0x40, RZ ;  /* 0x0000004004037810 */ /* 0x000fe20007ffe0ff */
[----:B------:R-:W-:Y:S03]  /*14510*/  BSSY B0, `(.L_x_604) ;  /* 0x000000c000007945 */ /* 0x000fe60003800000 */
[----:B------:R-:W-:-:S13]  /*14520*/  ISETP.GE.AND P0, PT, R3, R6, PT ;  /* 0x000000060300720c */ /* 0x000fda0003f06270 */
[----:B------:R-:W-:Y:S05]  /*14530*/  @P0 BRA `(.L_x_605) ;  /* 0x0000009000000947 */ /* 0x000fea0003800000 */
[----:B------:R-:W5:Y:S01]  /*14540*/  LDL.64 R12, [R1] ;  /* 0x00000000010c7983 */ /* 0x000f620000100a00 */
[----:B------:R-:W-:Y:S02]  /*14550*/  ISETP.GE.AND P0, PT, R0, c[0x0][0x3c8], PT ;  /* 0x0000f20000007a0c */ /* 0x000fe40003f06270 */
[----:B-----5:R-:W-:-:S13]  /*14560*/  ISETP.GE.AND P1, PT, R12, c[0x0][0x3c8], PT ;  /* 0x0000f2000c007a0c */ /* 0x020fda0003f26270 */
[-C--:B-1----:R-:W-:Y:S02]  /*14570*/  @!P1 LEA R8, P3, R12, R2.reuse, 0x1 ;  /* 0x000000020c089211 */ /* 0x082fe400078608ff */
[----:B------:R-:W-:Y:S02]  /*14580*/  @!P0 LEA R2, P2, R0, R2, 0x1 ;  /* 0x0000000200028211 */ /* 0x000fe400078408ff */
[-C--:B--2---:R-:W-:Y:S02]  /*14590*/  @!P1 LEA.HI.X R9, R12, R11.reuse, R28, 0x1, P3 ;  /* 0x0000000b0c099211 */ /* 0x084fe400018f0c1c */
[----:B------:R-:W-:-:S03]  /*145a0*/  @!P0 LEA.HI.X R3, R0, R11, R29, 0x1, P2 ;  /* 0x0000000b00038211 */ /* 0x000fc600010f0c1d */
[----:B------:R1:W-:Y:S04]  /*145b0*/  @!P1 ST.E.128 [R8.64], R36 ;  /* 0x0000002408009985 */ /* 0x0003e8000c101d08 */
[----:B------:R1:W-:Y:S02]  /*145c0*/  @!P0 ST.E.128 [R2.64], R32 ;  /* 0x0000002002008985 */ /* 0x0003e4000c101d08 */
.L_x_605:
[----:B------:R-:W-:Y:S05]  /*145d0*/  BSYNC B0 ;  /* 0x0000000000007941 */ /* 0x000fea0003800000 */
.L_x_604:
[----:B------:R-:W-:Y:S05]  /*145e0*/  BRA.DIV ~URZ, `(.L_x_606) ;  /* 0x000032927f007947 */ /* 0x000fea000b800000 */
[----:B-12---:R-:W1:Y:S04]  /*145f0*/  SHFL.IDX PT, R7, R7, 0x3, 0x181f ;  /* 0x00781f0007077f89 */ /* 0x006e6800000e0000 */
[----:B------:R2:W3:Y:S02]  /*14600*/  SHFL.IDX PT, R5, R10, 0x3, 0x181f ;  /* 0x00781f000a057f89 */ /* 0x0004e400000e0000 */
.L_x_661:
[----:B------:R-:W-:-:S04]  /*14610*/  IADD3 R2, R4, 0x60, RZ ;  /* 0x0000006004027810 */ /* 0x000fc80007ffe0ff */
[----:B------:R-:W-:-:S13]  /*14620*/  ISETP.GE.AND P0, PT, R2, R6, PT ;  /* 0x000000060200720c */ /* 0x000fda0003f06270 */
[----:B------:R-:W-:Y:S05]  /*14630*/  @P0 BRA `(.L_x_607) ;  /* 0x0000197000000947 */ /* 0x000fea0003800000 */
[----:B------:R-:W5:Y:S02]  /*14640*/  LDL.64 R8, [R1] ;  /* 0x0000000001087983 */ /* 0x000f640000100a00 */
[----:B-----5:R-:W-:-:S13]  /*14650*/  ISETP.GE.AND P0, PT, R8, c[0x0][0x3c8], PT ;  /* 0x0000f20008007a0c */ /* 0x020fda0003f06270 */
[----:B---3--:R-:W-:-:S04]  /*14660*/  @!P0 LEA R2, P1, R8, R5, 0x1 ;  /* 0x0000000508028211 */ /* 0x008fc800078208ff */
[----:B-1----:R-:W-:-:S05]  /*14670*/  @!P0 LEA.HI.X R3, R8, R7, R28, 0x1, P1 ;  /* 0x0000000708038211 */ /* 0x002fca00008f0c1c */
[----:B------:R1:W-:Y:S01]  /*14680*/  @!P0 ST.E.128 [R2.64], R40 ;  /* 0x0000002802008985 */ /* 0x0003e2000c101d08 */
[----:B------:R-:W-:-:S13]  /*14690*/  ISETP.GE.AND P0, PT, R0, c[0x0][0x3c8], PT ;  /* 0x0000f20000007a0c */ /* 0x000fda0003f06270 */
[----:B------:R-:W-:Y:S05]  /*146a0*/  @P0 BRA `(.L_x_607) ;  /* 0x0000190000000947 */ /* 0x000fea0003800000 */
[----:B-1----:R-:W-:-:S04]  /*146b0*/  LEA R2, P0, R0, R5, 0x1 ;  /* 0x0000000500027211 */ /* 0x002fc800078008ff */
[----:B------:R-:W-:-:S05]  /*146c0*/  LEA.HI.X R3, R0, R7, R29, 0x1, P0 ;  /* 0x0000000700037211 */ /* 0x000fca00000f0c1d */
[----:B------:R1:W-:Y:S01]  /*146d0*/  ST.E.128 [R2.64], R44 ;  /* 0x0000002c02007985 */ /* 0x0003e2000c101d08 */
[----:B------:R-:W-:Y:S05]  /*146e0*/  BRA `(.L_x_607) ;  /* 0x000018c000007947 */ /* 0x000fea0003800000 */
.L_x_594:
[----:B------:R-:W2:Y:S04]  /*146f0*/  LDL.LU R5, [R1+0x28] ;  /* 0x0000280001057983 */ /* 0x000ea80000300800 */
[----:B------:R-:W3:Y:S01]  /*14700*/  LDL.LU R9, [R1+0x34] ;  /* 0x0000340001097983 */ /* 0x000ee20000300800 */
[----:B------:R-:W-:Y:S01]  /*14710*/  IMAD R8, R8, c[0x0][0x408], RZ ;  /* 0x0001020008087a24 */ /* 0x000fe200078e02ff */
[----:B------:R-:W-:Y:S01]  /*14720*/  SHF.R.S32.HI R0, RZ, 0x1f, R2 ;  /* 0x0000001fff007819 */ /* 0x000fe20000011402 */
[----:B------:R-:W-:-:S04]  /*14730*/  IMAD.WIDE.U32 R6, R3, c[0x0][0x408], RZ ;  /* 0x0001020003067a25 */ /* 0x000fc800078e00ff */
[----:B------:R-:W-:Y:S02]  /*14740*/  IMAD R3, R3, c[0x0][0x40c], R8 ;  /* 0x0001030003037a24 */ /* 0x000fe400078e0208 */
[----:B------:R-:W-:Y:S02]  /*14750*/  IMAD R0, R0, c[0x0][0x440], RZ ;  /* 0x0001100000007a24 */ /* 0x000fe400078e02ff */
[----:B------:R-:W-:Y:S01]  /*14760*/  @P2 IMAD.HI.U32 R8, R4, c[0x0][0x4ec], RZ ;  /* 0x00013b0004082a27 */ /* 0x000fe200078e00ff */
[----:B------:R-:W-:-:S05]  /*14770*/  IADD3 R7, R7, R3, RZ ;  /* 0x0000000307077210 */ /* 0x000fca0007ffe0ff */
        /* <DEDUP_REMOVED lines=24> */
[----:B------:R2:W3:Y:S02]  /*14900*/  SHFL.IDX PT, R4, R28, RZ, 0x1c1f ;  /* 0x001c1fff1c047589 */ /* 0x0004e400000e0000 */
.L_x_662:
[----:B------:R-:W-:Y:S05]  /*14910*/  BRA.DIV ~URZ, `(.L_x_609) ;  /* 0x000030927f007947 */ /* 0x000fea000b800000 */
[----:B------:R4:W1:Y:S02]  /*14920*/  SHFL.IDX PT, R0, R29, RZ, 0x1c1f ;  /* 0x001c1fff1d007589 */ /* 0x00086400000e0000 */
.L_x_663:
[----:B------:R-:W5:Y:S01]  /*14930*/  LDL R5, [R1+0x14] ;  /* 0x0000140001057983 */ /* 0x000f620000100800 */
[----:B------:R-:W-:Y:S01]  /*14940*/  BSSY B0, `(.L_x_610) ;  /* 0x0000061000007945 */ /* 0x000fe20003800000 */
[C---:B-1---5:R-:W-:Y:S02]  /*14950*/  IADD3 R21, R5.reuse, 0x20, RZ ;  /* 0x0000002005157810 */ /* 0x062fe40007ffe0ff */
        /* <DEDUP_REMOVED lines=35> */
[----:B------:R-:W-:Y:S02]  /*14b90*/  @!P4 IMAD.MOV.U32 R22, RZ, RZ, R0 ;  /* 0x000000ffff16c224 */ /* 0x000fe400078e0000 */
[----:B---3--:R-:W-:Y:S01]  /*14ba0*/  @!P4 IMAD.MOV.U32 R23, RZ, RZ, R4 ;  /* 0x000000ffff17c224 */ /* 0x008fe200078e0004 */
[----:B------:R-:W-:-:S03]  /*14bb0*/  @!P2 LEA R2, P3, R8, R0, 0x2 ;  /* 0x000000000802a211 */ /* 0x000fc600078610ff */
[----:B------:R-:W-:Y:S01]  /*14bc0*/  @!P4 IMAD.WIDE R22, R5, 0x4, R22 ;  /* 0x000000040516c825 */ /* 0x000fe200078e0216 */
[----:B------:R-:W-:-:S04]  /*14bd0*/  @!P2 LEA.HI.X R3, R8, R4, R30, 0x2, P3 ;  /* 0x000000040803a211 */ /* 0x000fc800018f141e */
[----:B------:R1:W-:Y:S04]  /*14be0*/  @!P4 ST.E.64 [R22.64], R120 ;  /* 0x000000781600c985 */ /* 0x0003e8000c101b08 */
[----:B------:R3:W-:Y:S01]  /*14bf0*/  @!P2 ST.E.64 [R2.64], R24 ;  /* 0x000000180200a985 */ /* 0x0007e2000c101b08 */
[----:B------:R-:W-:Y:S02]  /*14c00*/  ISETP.GE.AND P2, PT, R20, c[0x0][0x3c8], PT ;  /* 0x0000f20014007a0c */ /* 0x000fe40003f46270 */
[CC--:B-1----:R-:W-:Y:S02]  /*14c10*/  @!P5 LEA R22, P4, R7.reuse, R0.reuse, 0x2 ;  /* 0x000000000716d211 */ /* 0x0c2fe400078810ff */
[----:B---3--:R-:W-:Y:S02]  /*14c20*/  @!P1 LEA R2, P3, R6, R0, 0x2 ;  /* 0x0000000006029211 */ /* 0x008fe400078610ff */
[----:B------:R-:W-:-:S02]  /*14c30*/  @!P5 LEA.HI.X R23, R7, R4, R31, 0x2, P4 ;  /* 0x000000040717d211 */ /* 0x000fc400020f141f */
[----:B------:R-:W-:-:S03]  /*14c40*/  @!P1 LEA.HI.X R3, R6, R4, R32, 0x2, P3 ;  /* 0x0000000406039211 */ /* 0x000fc600018f1420 */
[----:B------:R1:W-:Y:S01]  /*14c50*/  @!P5 ST.E.64 [R22.64], R26 ;  /* 0x0000001a1600d985 */ /* 0x0003e2000c101b08 */
[----:B------:R-:W-:-:S03]  /*14c60*/  ISETP.GE.AND P5, PT, R19, c[0x0][0x3c8], PT ;  /* 0x0000f20013007a0c */ /* 0x000fc60003fa6270 */
[----:B------:R3:W-:Y:S01]  /*14c70*/  @!P1 ST.E.64 [R2.64], R50 ;  /* 0x0000003202009985 */ /* 0x0007e2000c101b08 */
[----:B------:R-:W-:Y:S02]  /*14c80*/  ISETP.GE.AND P1, PT, R18, c[0x0][0x3c8], PT ;  /* 0x0000f20012007a0c */ /* 0x000fe40003f26270 */
[CC--:B-1----:R-:W-:Y:S02]  /*14c90*/  @!P6 LEA R22, P4, R21.reuse, R0.reuse, 0x2 ;  /* 0x000000001516e211 */ /* 0x0c2fe400078810ff */
[C---:B---3--:R-:W-:Y:S02]  /*14ca0*/  @!P2 LEA R2, P3, R20.reuse, R0, 0x2 ;  /* 0x000000001402a211 */ /* 0x048fe400078610ff */
[-C--:B------:R-:W-:Y:S02]  /*14cb0*/  @!P6 LEA.HI.X R23, R21, R4.reuse, R34, 0x2, P4 ;  /* 0x000000041517e211 */ /* 0x080fe400020f1422 */
[----:B------:R-:W-:Y:S02]  /*14cc0*/  @!P2 LEA.HI.X R3, R20, R4, R33, 0x2, P3 ;  /* 0x000000041403a211 */ /* 0x000fe400018f1421 */
[----:B------:R-:W-:Y:S01]  /*14cd0*/  ISETP.GE.AND P4, PT, R16, c[0x0][0x3c8], PT ;  /* 0x0000f20010007a0c */ /* 0x000fe20003f86270 */
[----:B------:R1:W-:Y:S01]  /*14ce0*/  @!P6 ST.E.64 [R22.64], R68 ;  /* 0x000000441600e985 */ /* 0x0003e2000c101b08 */
[----:B------:R-:W-:-:S03]  /*14cf0*/  ISETP.GE.AND P6, PT, R17, c[0x0][0x3c8], PT ;  /* 0x0000f20011007a0c */ /* 0x000fc60003fc6270 */
[----:B------:R3:W-:Y:S01]  /*14d00*/  @!P2 ST.E.64 [R2.64], R70 ;  /* 0x000000460200a985 */ /* 0x0007e2000c101b08 */
[CC--:B-1----:R-:W-:Y:S02]  /*14d10*/  @!P5 LEA R22, P3, R19.reuse, R0.reuse, 0x2 ;  /* 0x000000001316d211 */ /* 0x0c2fe400078610ff */
[C---:B---3--:R-:W-:Y:S02]  /*14d20*/  @!P1 LEA R2, P2, R18.reuse, R0, 0x2 ;  /* 0x0000000012029211 */ /* 0x048fe400078410ff */
        /* <DEDUP_REMOVED lines=10> */
[CC--:B-1----:R-:W-:Y:S02]  /*14dd0*/  @!P3 LEA R22, P2, R15.reuse, R0.reuse, 0x2 ;  /* 0x000000000f16b211 */ /* 0x0c2fe400078410ff */
[C---:B---3--:R-:W-:Y:S02]  /*14de0*/  @!P4 LEA R2, P5, R16.reuse, R0, 0x2 ;  /* 0x000000001002c211 */ /* 0x048fe400078a10ff */
[-C--:B------:R-:W-:Y:S02]  /*14df0*/  @!P3 LEA.HI.X R23, R15, R4.reuse, R40, 0x2, P2 ;  /* 0x000000040f17b211 */ /* 0x080fe400010f1428 */
[----:B------:R-:W-:Y:S02]  /*14e00*/  @!P4 LEA.HI.X R3, R16, R4, R38, 0x2, P5 ;  /* 0x000000041003c211 */ /* 0x000fe400028f1426 */
[----:B------:R-:W-:-:S03]  /*14e10*/  ISETP.GE.AND P5, PT, R12, c[0x0][0x3c8], PT ;  /* 0x0000f2000c007a0c */ /* 0x000fc60003fa6270 */
[----:B------:R1:W-:Y:S01]  /*14e20*/  @!P4 ST.E.64 [R2.64], R80 ;  /* 0x000000500200c985 */ /* 0x0003e2000c101b08 */
[----:B------:R-:W-:-:S03]  /*14e30*/  ISETP.GE.AND P4, PT, R11, c[0x0][0x3c8], PT ;  /* 0x0000f2000b007a0c */ /* 0x000fc60003f86270 */
[----:B------:R3:W-:Y:S01]  /*14e40*/  @!P3 ST.E.64 [R22.64], R84 ;  /* 0x000000541600b985 */ /* 0x0007e2000c101b08 */
[----:B------:R-:W-:Y:S02]  /*14e50*/  ISETP.GE.AND P3, PT, R10, c[0x0][0x3c8], PT ;  /* 0x0000f2000a007a0c */ /* 0x000fe40003f66270 */
[----:B-1----:R-:W-:-:S04]  /*14e60*/  @!P1 LEA R2, P2, R14, R0, 0x2 ;  /* 0x000000000e029211 */ /* 0x002fc800078410ff */
[----:B------:R-:W-:Y:S02]  /*14e70*/  @!P1 LEA.HI.X R3, R14, R4, R39, 0x2, P2 ;  /* 0x000000040e039211 */ /* 0x000fe400010f1427 */
[----:B------:R-:W-:-:S03]  /*14e80*/  @!P6 LEA R26, P2, R13, R0, 0x2 ;  /* 0x000000000d1ae211 */ /* 0x000fc600078410ff */
[----:B------:R1:W-:Y:S01]  /*14e90*/  @!P1 ST.E.64 [R2.64], R88 ;  /* 0x0000005802009985 */ /* 0x0003e2000c101b08 */
[C---:B------:R-:W-:Y:S02]  /*14ea0*/  @!P5 LEA R24, P1, R12.reuse, R0, 0x2 ;  /* 0x000000000c18d211 */ /* 0x040fe400078210ff */
[----:B------:R-:W-:Y:S02]  /*14eb0*/  @!P6 LEA.HI.X R27, R13, R4, R41, 0x2, P2 ;  /* 0x000000040d1be211 */ /* 0x000fe400010f1429 */
[C---:B---3--:R-:W-:Y:S02]  /*14ec0*/  @!P4 LEA R22, P2, R11.reuse, R0, 0x2 ;  /* 0x000000000b16c211 */ /* 0x048fe400078410ff */
[-C--:B------:R-:W-:Y:S01]  /*14ed0*/  @!P5 LEA.HI.X R25, R12, R4.reuse, R42, 0x2, P1 ;  /* 0x000000040c19d211 */ /* 0x080fe200008f142a */
[----:B------:R3:W-:Y:S01]  /*14ee0*/  @!P6 ST.E.64 [R26.64], R100 ;  /* 0x000000641a00e985 */ /* 0x0007e2000c101b08 */
[----:B------:R-:W-:-:S03]  /*14ef0*/  @!P4 LEA.HI.X R23, R11, R4, R43, 0x2, P2 ;  /* 0x000000040b17c211 */ /* 0x000fc600010f142b */
[----:B------:R3:W-:Y:S04]  /*14f00*/  @!P5 ST.E.64 [R24.64], R96 ;  /* 0x000000601800d985 */ /* 0x0007e8000c101b08 */
[----:B------:R3:W-:Y:S01]  /*14f10*/  @!P4 ST.E.64 [R22.64], R56 ;  /* 0x000000381600c985 */ /* 0x0007e2000c101b08 */
[----:B-1----:R-:W-:-:S04]  /*14f20*/  @!P3 LEA R2, P1, R10, R0, 0x2 ;  /* 0x000000000a02b211 */ /* 0x002fc800078210ff */
[----:B------:R-:W-:-:S05]  /*14f30*/  @!P3 LEA.HI.X R3, R10, R4, R44, 0x2, P1 ;  /* 0x000000040a03b211 */ /* 0x000fca00008f142c */
[----:B------:R3:W-:Y:S04]  /*14f40*/  @!P3 ST.E.64 [R2.64], R46 ;  /* 0x0000002e0200b985 */ /* 0x0007e8000c101b08 */
.L_x_611:
[----:B------:R-:W-:Y:S05]  /*14f50*/  BSYNC B0 ;  /* 0x0000000000007941 */ /* 0x000fea0003800000 */
.L_x_610:
[----:B------:R-:W-:Y:S05]  /*14f60*/  BRA.DIV ~URZ, `(.L_x_612) ;  /* 0x00002ab27f007947 */ /* 0x000fea000b800000 */
[----:B---3--:R1:W3:Y:S04]  /*14f70*/  SHFL.IDX PT, R4, R28, 0x1, 0x1c1f ;  /* 0x003c1f001c047f89 */ /* 0x0082e800000e0000 */
[----:B------:R1:W2:Y:S02]  /*14f80*/  SHFL.IDX PT, R0, R29, 0x1, 0x1c1f ;  /* 0x003c1f001d007f89 */ /* 0x0002a400000e0000 */
.L_x_664:
[----:B------:R-:W-:Y:S05]  /*14f90*/  @P0 BRA `(.L_x_607) ;  /* 0x0000101000000947 */ /* 0x000fea0003800000 */
[----:B------:R-:W5:Y:S01]  /*14fa0*/  LDL R5, [R1+0x14] ;  /* 0x0000140001057983 */ /* 0x000f620000100800 */
[----:B------:R-:W-:Y:S02]  /*14fb0*/  ISETP.GE.AND P1, PT, R8, c[0x0][0x3c8], PT ;  /* 0x0000f20008007a0c */ /* 0x000fe40003f26270 */
[----:B------:R-:W-:Y:S02]  /*14fc0*/  ISETP.GE.AND P0, PT, R7, c[0x0][0x3c8], PT ;  /* 0x0000f20007007a0c */ /* 0x000fe40003f06270 */
[----:B------:R-:W-:Y:S02]  /*14fd0*/  ISETP.GE.AND P5, PT, R6, c[0x0][0x3c8], PT ;  /* 0x0000f20006007a0c */ /* 0x000fe40003fa6270 */
[----:B------:R-:W-:-:S07]  /*14fe0*/  ISETP.GE.AND P4, PT, R21, c[0x0][0x3c8], PT ;  /* 0x0000f20015007a0c */ /* 0x000fce0003f86270 */
[CC--:B--2---:R-:W-:Y:S02]  /*14ff0*/  @!P1 LEA R22, P3, R8.reuse, R0.reuse, 0x2 ;  /* 0x0000000008169211 */ /* 0x0c4fe400078610ff */
[C---:B------:R-:W-:Y:S02]  /*15000*/  @!P0 LEA R2, P6, R7.reuse, R0, 0x2 ;  /* 0x0000000007028211 */ /* 0x040fe400078c10ff */
[-C--:B---3--:R-:W-:Y:S02]  /*15010*/  @!P1 LEA.HI.X R23, R8, R4.reuse, R30, 0x2, P3 ;  /* 0x0000000408179211 */ /* 0x088fe400018f141e */
[----:B------:R-:W-:Y:S02]  /*15020*/  ISETP.GE.AND P3, PT, R20, c[0x0][0x3c8], PT ;  /* 0x0000f20014007a0c */ /* 0x000fe40003f66270 */
[----:B------:R-:W-:Y:S02]  /*15030*/  @!P0 LEA.HI.X R3, R7, R4, R31, 0x2, P6 ;  /* 0x0000000407038211 */ /* 0x000fe400030f141f */
        /* <DEDUP_REMOVED lines=10> */
[----:B------:R5:W-:Y:S04]  /*150e0*/  @!P0 ST.E.64 [R2.64], R60 ;  /* 0x0000003c02008985 */ /* 0x000be8000c101b08 */
[----:B------:R-:W-:Y:S01]  /*150f0*/  @!P5 ST.E.64 [R26.64], R112 ;  /* 0x000000701a00d985 */ /* 0x000fe2000c101b08 */
[----:B------:R-:W-:Y:S02]  /*15100*/  ISETP.GE.AND P5, PT, R16, c[0x0][0x3c8], PT ;  /* 0x0000f20010007a0c */ /* 0x000fe40003fa6270 */
[CC--:B--2---:R-:W-:Y:S02]  /*15110*/  @!P4 LEA R24, P0, R21.reuse, R0.reuse, 0x2 ;  /* 0x000000001518c211 */ /* 0x0c4fe400078010ff */
[----:B---3--:R-:W-:Y:S02]  /*15120*/  @!P3 LEA R22, P6, R20, R0, 0x2 ;  /* 0x000000001416b211 */ /* 0x008fe400078c10ff */
[----:B------:R-:W-:-:S02]  /*15130*/  @!P4 LEA.HI.X R25, R21, R4, R34, 0x2, P0 ;  /* 0x000000041519c211 */ /* 0x000fc400000f1422 */
[----:B------:R-:W-:Y:S02]  /*15140*/  ISETP.GE.AND P0, PT, R17, c[0x0][0x3c8], PT ;  /* 0x0000f20011007a0c */ /* 0x000fe40003f06270 */
[----:B------:R-:W-:Y:S01]  /*15150*/  @!P3 LEA.HI.X R23, R20, R4, R33, 0x2, P6 ;  /* 0x000000041417b211 */ /* 0x000fe200030f1421 */
[----:B------:R-:W-:Y:S01]  /*15160*/  @!P4 ST.E.64 [R24.64], R108 ;  /* 0x0000006c1800c985 */ /* 0x000fe2000c101b08 */
[----:B------:R-:W-:Y:S02]  /*15170*/  @!P2 LEA R8, P6, R19, R0, 0x2 ;  /* 0x000000001308a211 */ /* 0x000fe400078c10ff */
[----:B------:R-:W-:Y:S01]  /*15180*/  ISETP.GE.AND P4, PT, R15, c[0x0][0x3c8], PT ;  /* 0x0000f2000f007a0c */ /* 0x000fe20003f86270 */
[----:B------:R-:W-:Y:S01]  /*15190*/  @!P3 ST.E.64 [R22.64], R90 ;  /* 0x0000005a1600b985 */ /* 0x000fe2000c101b08 */
[----:B------:R-:W-:Y:S02]  /*151a0*/  @!P2 LEA.HI.X R9, R19, R4, R35, 0x2, P6 ;  /* 0x000000041309a211 */ /* 0x000fe400030f1423 */
[----:B------:R-:W-:-:S02]  /*151b0*/  @!P1 LEA R6, P6, R18, R0, 0x2 ;  /* 0x0000000012069211 */ /* 0x000fc400078c10ff */
[----:B------:R-:W-:Y:S01]  /*151c0*/  ISETP.GE.AND P3, PT, R14, c[0x0][0x3c8], PT ;  /* 0x0000f2000e007a0c */ /* 0x000fe20003f66270 */
[----:B------:R2:W-:Y:S01]  /*151d0*/  @!P2 ST.E.64 [R8.64], R82 ;  /* 0x000000520800a985 */ /* 0x0005e2000c101b08 */
[----:B------:R-:W-:Y:S02]  /*151e0*/  @!P1 LEA.HI.X R7, R18, R4, R36, 0x2, P6 ;  /* 0x0000000412079211 */ /* 0x000fe400030f1424 */
[----:B-----5:R-:W-:Y:S02]  /*151f0*/  @!P0 LEA R2, P6, R17, R0, 0x2 ;  /* 0x0000000011028211 */ /* 0x020fe400078c10ff */
[----:B------:R-:W-:Y:S01]  /*15200*/  ISETP.GE.AND P2, PT, R13, c[0x0][0x3c8], PT ;  /* 0x0000f2000d007a0c */ /* 0x000fe20003f46270 */
[----:B------:R3:W-:Y:S01]  /*15210*/  @!P1 ST.E.64 [R6.64], R74 ;  /* 0x0000004a06009985 */ /* 0x0007e2000c101b08 */
[----:B------:R-:W-:Y:S02]  /*15220*/  @!P0 LEA.HI.X R3, R17, R4, R37, 0x2, P6 ;  /* 0x0000000411038211 */ /* 0x000fe400030f1425 */
[----:B------:R-:W-:-:S02]  /*15230*/  @!P5 LEA R20, P6, R16, R0, 0x2 ;  /* 0x000000001014d211 */ /* 0x000fc400078c10ff */
[----:B------:R-:W-:Y:S01]  /*15240*/  ISETP.GE.AND P1, PT, R12, c[0x0][0x3c8], PT ;  /* 0x0000f2000c007a0c */ /* 0x000fe20003f26270 */
[----:B------:R5:W-:Y:S01]  /*15250*/  @!P0 ST.E.64 [R2.64], R52 ;  /* 0x0000003402008985 */ /* 0x000be2000c101b08 */
[C---:B------:R-:W-:Y:S02]  /*15260*/  @!P4 LEA R18, P0, R15.reuse, R0, 0x2 ;  /* 0x000000000f12c211 */ /* 0x040fe400078010ff */
[----:B------:R-:W-:Y:S02]  /*15270*/  @!P5 LEA.HI.X R21, R16, R4, R38, 0x2, P6 ;  /* 0x000000041015d211 */ /* 0x000fe400030f1426 */
[----:B------:R-:W-:Y:S02]  /*15280*/  @!P3 LEA R16, P6, R14, R0, 0x2 ;  /* 0x000000000e10b211 */ /* 0x000fe400078c10ff */
[----:B------:R-:W-:Y:S01]  /*15290*/  @!P4 LEA.HI.X R19, R15, R4, R40, 0x2, P0 ;  /* 0x000000040f13c211 */ /* 0x000fe200000f1428 */
[----:B------:R1:W-:Y:S01]  /*152a0*/  @!P5 ST.E.64 [R20.64], R98 ;  /* 0x000000621400d985 */ /* 0x0003e2000c101b08 */
[----:B------:R-:W-:-:S02]  /*152b0*/  ISETP.GE.AND P0, PT, R11, c[0x0][0x3c8], PT ;  /* 0x0000f2000b007a0c */ /* 0x000fc40003f06270 */
[----:B------:R-:W-:Y:S01]  /*152c0*/  @!P3 LEA.HI.X R17, R14, R4, R39, 0x2, P6 ;  /* 0x000000040e11b211 */ /* 0x000fe200030f1427 */
[----:B------:R1:W-:Y:S04]  /*152d0*/  @!P4 ST.E.64 [R18.64], R94 ;  /* 0x0000005e1200c985 */ /* 0x0003e8000c101b08 */
[----:B------:R1:W-:Y:S01]  /*152e0*/  @!P3 ST.E.64 [R16.64], R86 ;  /* 0x000000561000b985 */ /* 0x0003e2000c101b08 */
[----:B--2---:R-:W-:-:S04]  /*152f0*/  @!P2 LEA R8, P6, R13, R0, 0x2 ;  /* 0x000000000d08a211 */ /* 0x004fc800078c10ff */
[----:B------:R-:W-:Y:S02]  /*15300*/  @!P2 LEA.HI.X R9, R13, R4, R41, 0x2, P6 ;  /* 0x000000040d09a211 */ /* 0x000fe400030f1429 */
[----:B---3--:R-:W-:-:S03]  /*15310*/  @!P1 LEA R6, P6, R12, R0, 0x2 ;  /* 0x000000000c069211 */ /* 0x008fc600078c10ff */
[----:B------:R1:W-:Y:S01]  /*15320*/  @!P2 ST.E.64 [R8.64], R78 ;  /* 0x0000004e0800a985 */ /* 0x0003e2000c101b08 */
[----:B------:R-:W-:Y:S02]  /*15330*/  @!P1 LEA.HI.X R7, R12, R4, R42, 0x2, P6 ;  /* 0x000000040c079211 */ /* 0x000fe400030f142a */
[----:B-----5:R-:W-:-:S03]  /*15340*/  @!P0 LEA R2, P6, R11, R0, 0x2 ;  /* 0x000000000b028211 */ /* 0x020fc600078c10ff */
[----:B------:R1:W-:Y:S01]  /*15350*/  @!P1 ST.E.64 [R6.64], R58 ;  /* 0x0000003a06009985 */ /* 0x0003e2000c101b08 */
[----:B------:R-:W-:-:S05]  /*15360*/  @!P0 LEA.HI.X R3, R11, R4, R43, 0x2, P6 ;  /* 0x000000040b038211 */ /* 0x000fca00030f142b */
[----:B------:R1:W-:Y:S01]  /*15370*/  @!P0 ST.E.64 [R2.64], R54 ;  /* 0x0000003602008985 */ /* 0x0003e2000c101b08 */
[----:B------:R-:W-:-:S13]  /*15380*/  ISETP.GE.AND P0, PT, R10, c[0x0][0x3c8], PT ;  /* 0x0000f2000a007a0c */ /* 0x000fda0003f06270 */
[----:B------:R-:W-:Y:S05]  /*15390*/  @P0 BRA `(.L_x_607) ;  /* 0x00000c1000000947 */ /* 0x000fea0003800000 */
[----:B-1----:R-:W-:-:S04]  /*153a0*/  LEA R2, P0, R10, R0, 0x2 ;  /* 0x000000000a027211 */ /* 0x002fc800078010ff */
[----:B------:R-:W-:-:S05]  /*153b0*/  LEA.HI.X R3, R10, R4, R44, 0x2, P0 ;  /* 0x000000040a037211 */ /* 0x000fca00000f142c */
[----:B------:R1:W-:Y:S01]  /*153c0*/  ST.E.64 [R2.64], R48 ;  /* 0x0000003002007985 */ /* 0x0003e2000c101b08 */
[----:B------:R-:W-:Y:S05]  /*153d0*/  BRA `(.L_x_607) ;  /* 0x00000bd000007947 */ /* 0x000fea0003800000 */
.L_x_592:
[----:B------:R-:W3:Y:S04]  /*153e0*/  LDL.LU R3, [R1+0x2c] ;  /* 0x00002c0001037983 */ /* 0x000ee80000300800 */
[----:B------:R-:W4:Y:S01]  /*153f0*/  LDL R8, [R1+0x3c] ;  /* 0x00003c0001087983 */ /* 0x000f220000100800 */
[----:B------:R-:W-:Y:S01]  /*15400*/  ISETP.NE.U32.AND P0, PT, RZ, c[0x0][0x508], PT ;  /* 0x00014200ff007a0c */ /* 0x000fe20003f05070 */
[----:B--2---:R-:W-:Y:S01]  /*15410*/  IMAD.MOV.U32 R6, RZ, RZ, 0x4 ;  /* 0x00000004ff067424 */ /* 0x004fe200078e00ff */
[----:B------:R-:W-:Y:S01]  /*15420*/  ISETP.NE.U32.AND P1, PT, RZ, c[0x0][0x500], PT ;  /* 0x00014000ff007a0c */ /* 0x000fe20003f25070 */
[----:B------:R-:W-:Y:S01]  /*15430*/  IMAD.MOV.U32 R19, RZ, RZ, c[0x0][0x388] ;  /* 0x0000e200ff137624 */ /* 0x000fe200078e00ff */
[----:B------:R-:W-:Y:S01]  /*15440*/  ISETP.NE.AND.EX P0, PT, RZ, c[0x0][0x50c], PT, P0 ;  /* 0x00014300ff007a0c */ /* 0x000fe20003f05300 */
[----:B------:R-:W-:Y:S01]  /*15450*/  IMAD.MOV.U32 R2, RZ, RZ, RZ ;  /* 0x000000ffff027224 */ /* 0x000fe200078e00ff */
[----:B------:R-:W-:Y:S01]  /*15460*/  ISETP.NE.AND.EX P1, PT, RZ, c[0x0][0x504], PT, P1 ;  /* 0x00014100ff007a0c */ /* 0x000fe20003f25310 */
[----:B----4-:R-:W-:-:S10]  /*15470*/  IMAD.WIDE R4, R8, R6, c[0x0][0x500] ;  /* 0x0001400008047625 */ /* 0x010fd400078e0206 */
[----:B------:R-:W-:Y:S02]  /*15480*/  @P0 IMAD.WIDE R6, R8, R6, c[0x0][0x508] ;  /* 0x0001420008060625 */ /* 0x000fe400078e0206 */
[----:B------:R2:W5:Y:S04]  /*15490*/  @P1 LDG.E R2, [R4.64] ;  /* 0x0000000804021981 */ /* 0x000568000c1e1900 */
[----:B------:R2:W5:Y:S01]  /*154a0*/  @P0 LDG.E R19, [R6.64] ;  /* 0x0000000806130981 */ /* 0x000562000c1e1900 */
[----:B---3--:R-:W-:-:S04]  /*154b0*/  ISETP.NE.AND P2, PT, R3, RZ, PT ;  /* 0x000000ff0300720c */ /* 0x008fc80003f45270 */
[----:B------:R-:W-:Y:S01]  /*154c0*/  SEL R18, R3, c[0x0][0x3d4], P2 ;  /* 0x0000f50003127a07 */ /* 0x000fe20001000000 */
[----:B------:R-:W-:Y:S05]  /*154d0*/  @P0 BRA `(.L_x_613) ;  /* 0x0000004000000947 */ /* 0x000fea0003800000 */
[----:B------:R-:W-:Y:S05]  /*154e0*/  @!P1 BRA `(.L_x_613) ;  /* 0x0000003000009947 */ /* 0x000fea0003800000 */
[----:B------:R3:W4:Y:S04]  /*154f0*/  LDG.E R3, [R4.64] ;  /* 0x0000000804037981 */ /* 0x000728000c1e1900 */
[----:B--23--:R-:W4:Y:S02]  /*15500*/  LDG.E R4, [R4.64+0x4] ;  /* 0x0000040804047981 */ /* 0x00cf24000c1e1900 */
[----:B----45:R-:W-:Y:S02]  /*15510*/  IADD3 R19, -R3, R4, RZ ;  /* 0x0000000403137210 */ /* 0x030fe40007ffe1ff */
.L_x_613:
[----:B--2---:R-:W2:Y:S01]  /*15520*/  S2R R5, SR_TID.X ;  /* 0x0000000000057919 */ /* 0x004ea20000002100 */
[----:B------:R-:W-:Y:S01]  /*15530*/  SHF.R.S32.HI R3, RZ, 0x1f, R8 ;  /* 0x0000001fff037819 */ /* 0x000fe20000011408 */
[----:B------:R-:W-:Y:S01]  /*15540*/  BSSY B0, `(.L_x_614) ;  /* 0x0000038000007945 */ /* 0x000fe20003800000 */
[----:B-----5:R-:W-:-:S02]  /*15550*/  SHF.R.S32.HI R15, RZ, 0x1f, R2 ;  /* 0x0000001fff0f7819 */ /* 0x020fc40000011402 */
[----:B------:R-:W-:Y:S02]  /*15560*/  SEL R8, R8, RZ, !P1 ;  /* 0x000000ff08087207 */ /* 0x000fe40004800000 */
[----:B------:R-:W-:Y:S02]  /*15570*/  SEL R21, R3, RZ, !P1 ;  /* 0x000000ff03157207 */ /* 0x000fe40004800000 */
[----:B--2---:R-:W-:-:S13]  /*15580*/  ISETP.GT.AND P0, PT, R5, 0x7f, PT ;  /* 0x0000007f0500780c */ /* 0x004fda0003f04270 */
[----:B------:R-:W-:Y:S05]  /*15590*/  @P0 BRA `(.L_x_615) ;  /* 0x0000032000000947 */ /* 0x000fea0003800000 */
[----:B------:R-:W2:Y:S01]  /*155a0*/  LDL R4, [R1+0x20] ;  /* 0x0000200001047983 */ /* 0x000ea20000100800 */
[----:B------:R-:W-:Y:S01]  /*155b0*/  IMAD R3, R19, c[0x0][0x4e8], RZ ;  /* 0x00013a0013037a24 */ /* 0x000fe200078e02ff */
[----:B--2---:R-:W-:-:S04]  /*155c0*/  IADD3 R14, R4, R5, RZ ;  /* 0x00000005040e7210 */ /* 0x004fc80007ffe0ff */
[----:B------:R-:W-:-:S13]  /*155d0*/  ISETP.GE.AND P0, PT, R14, R3, PT ;  /* 0x000000030e00720c */ /* 0x000fda0003f06270 */
[----:B------:R-:W-:Y:S05]  /*155e0*/  @P0 BRA `(.L_x_615) ;  /* 0x000002d000000947 */ /* 0x000fea0003800000 */
[----:B------:R-:W2:Y:S04]  /*155f0*/  LDL R4, [R1+0x28] ;  /* 0x0000280001047983 */ /* 0x000ea80000100800 */
[----:B------:R-:W3:Y:S01]  /*15600*/  LDL.LU R22, [R1+0x34] ;  /* 0x0000340001167983 */ /* 0x000ee20000300800 */
[----:B------:R-:W-:Y:S01]  /*15610*/  IMAD.MOV.U32 R3, RZ, RZ, 0x368 ;  /* 0x00000368ff037424 */ /* 0x000fe200078e00ff */
[----:B------:R-:W-:-:S04]  /*15620*/  ISETP.GT.AND P2, PT, R18, 0x1, PT ;  /* 0x000000011200780c */ /* 0x000fc80003f44270 */
[----:B------:R-:W-:-:S04]  /*15630*/  SEL R3, R3, 0x328, P2 ;  /* 0x0000032803037807 */ /* 0x000fc80001000000 */
[----:B------:R4:W5:Y:S08]  /*15640*/  LDC.64 R10, c[0x0][R3+0x170] ;  /* 0x00005c00030a7b82 */ /* 0x0009700000000a00 */
[----:B------:R4:W2:Y:S08]  /*15650*/  LDC.64 R6, c[0x0][R3+0x168] ;  /* 0x00005a0003067b82 */ /* 0x0008b00000000a00 */
[----:B------:R4:W1:Y:S08]  /*15660*/  LDC.64 R16, c[0x0][R3+0x178] ;  /* 0x00005e0003107b82 */ /* 0x0008700000000a00 */
[----:B------:R4:W1:Y:S02]  /*15670*/  LDC.64 R12, c[0x0][R3+0x160] ;  /* 0x00005800030c7b82 */ /* 0x0008640000000a00 */
[----:B----4-:R-:W-:-:S02]  /*15680*/  IMAD.MOV.U32 R3, RZ, RZ, c[0x0][0x4e8] ;  /* 0x00013a00ff037624 */ /* 0x010fc400078e00ff */
[----:B-----5:R-:W-:-:S03]  /*15690*/  IMAD R9, R11, R8, RZ ;  /* 0x000000080b097224 */ /* 0x020fc600078e02ff */
[----:B------:R-:W-:Y:S02]  /*156a0*/  ISETP.NE.AND P0, PT, R3, 0x1, PT ;  /* 0x000000010300780c */ /* 0x000fe40003f05270 */
[----:B------:R-:W-:-:S11]  /*156b0*/  MOV R3, R14 ;  /* 0x0000000e00037202 */ /* 0x000fd60000000f00 */
        /* <DEDUP_REMOVED lines=11> */
[-C--:B-1----:R-:W-:Y:S02]  /*15770*/  IMAD R10, R17, R9.reuse, RZ ;  /* 0x00000009110a7224 */ /* 0x082fe400078e02ff */
[----:B------:R-:W-:Y:S01]  /*15780*/  IMAD.WIDE.U32 R6, R16, R9, RZ ;  /* 0x0000000910067225 */ /* 0x000fe200078e00ff */
[----:B------:R-:W-:Y:S02]  /*15790*/  IADD3.X R11, R5, R11, R15, P1, P0 ;  /* 0x0000000b050b7210 */ /* 0x000fe40000fe040f */
[----:B------:R-:W-:Y:S01]  /*157a0*/  SHF.R.S32.HI R5, RZ, 0x1f, R3 ;  /* 0x0000001fff057819 */ /* 0x000fe20000011403 */
[----:B------:R-:W-:Y:S01]  /*157b0*/  IMAD R4, R4, c[0x0][0x4e8], R14 ;  /* 0x00013a0004047a24 */ /* 0x000fe200078e020e */
[----:B------:R-:W-:Y:S01]  /*157c0*/  IADD3 R7, R7, R10, RZ ;  /* 0x0000000a07077210 */ /* 0x000fe20007ffe0ff */
[----:B------:R-:W-:Y:S01]  /*157d0*/  IMAD.MOV.U32 R10, RZ, RZ, c[0x0][0x4a8] ;  /* 0x00012a00ff0a7624 */ /* 0x000fe200078e00ff */
[----:B------:R-:W-:Y:S01]  /*157e0*/  IADD3 R6, P1, P0, R3, R20, R6 ;  /* 0x0000001403067210 */ /* 0x000fe2000783e006 */
[----:B------:R-:W-:Y:S01]  /*157f0*/  IMAD R3, R13, R4, RZ ;  /* 0x000000040d037224 */ /* 0x000fe200078e02ff */
[----:B------:R-:W-:-:S02]  /*15800*/  SHF.R.S32.HI R9, RZ, 0x1f, R4 ;  /* 0x0000001fff097819 */ /* 0x000fc40000011404 */
        /* <DEDUP_REMOVED lines=11> */
.L_x_615:
[----:B------:R-:W-:Y:S05]  /*158c0*/  BSYNC B0 ;  /* 0x0000000000007941 */ /* 0x000fea0003800000 */
.L_x_614:
[----:B------:R-:W-:-:S13]  /*158d0*/  ISETP.GT.AND P0, PT, R18, 0x1, PT ;  /* 0x000000011200780c */ /* 0x000fda0003f04270 */
[----:B------:R-:W-:Y:S05]  /*158e0*/  @P0 BRA `(.L_x_607) ;  /* 0x000006c000000947 */ /* 0x000fea0003800000 */
[----:B------:R-:W2:Y:S04]  /*158f0*/  LDL.LU R4, [R1+0x28] ;  /* 0x0000280001047983 */ /* 0x000ea80000300800 */
[----:B-1----:R-:W3:Y:S04]  /*15900*/  LDL.LU R3, [R1+0x20] ;  /* 0x0000200001037983 */ /* 0x002ee80000300800 */
[----:B------:R-:W4:Y:S04]  /*15910*/  LDL R6, [R1+0x60] ;  /* 0x0000600001067983 */ /* 0x000f280000100800 */
[----:B------:R-:W1:Y:S02]  /*15920*/  S2R R10, SR_TID.X ;  /* 0x00000000000a7919 */ /* 0x000e640000002100 */
[----:B-1----:R-:W-:-:S04]  /*15930*/  SHF.R.S32.HI R11, RZ, 0x1f, R10 ;  /* 0x0000001fff0b7819 */ /* 0x002fc8000001140a */
[----:B------:R-:W-:-:S04]  /*15940*/  LEA.HI R11, R11, R10, RZ, 0x3 ;  /* 0x0000000a0b0b7211 */ /* 0x000fc800078f18ff */
[----:B------:R-:W-:Y:S02]  /*15950*/  SHF.R.S32.HI R11, RZ, 0x3, R11 ;  /* 0x00000003ff0b7819 */ /* 0x000fe4000001140b */
[----:B--2---:R-:W-:Y:S02]  /*15960*/  MOV R9, R4 ;  /* 0x0000000400097202 */ /* 0x004fe40000000f00 */
[----:B------:R-:W-:Y:S02]  /*15970*/  MOV R4, c[0x0][0x4e8] ;  /* 0x00013a0000047a02 */ /* 0x000fe40000000f00 */
[----:B---3--:R-:W-:Y:S01]  /*15980*/  MOV R12, R3 ;  /* 0x00000003000c7202 */ /* 0x008fe20000000f00 */
[----:B------:R-:W-:Y:S01]  /*15990*/  IMAD R3, R15, c[0x0][0x3a0], RZ ;  /* 0x0000e8000f037a24 */ /* 0x000fe200078e02ff */
[----:B------:R-:W-:Y:S01]  /*159a0*/  ISETP.NE.AND P0, PT, R4, 0x1, PT ;  /* 0x000000010400780c */ /* 0x000fe20003f05270 */
[----:B------:R-:W-:-:S04]  /*159b0*/  IMAD.WIDE.U32 R4, R2, c[0x0][0x3a0], RZ ;  /* 0x0000e80002047a25 */ /* 0x000fc800078e00ff */
[----:B------:R-:W-:Y:S01]  /*159c0*/  IMAD R2, R2, c[0x0][0x3a4], R3 ;  /* 0x0000e90002027a24 */ /* 0x000fe200078e0203 */
[----:B----4-:R-:W-:Y:S01]  /*159d0*/  IADD3 R3, R6, R12, RZ ;  /* 0x0000000c06037210 */ /* 0x010fe20007ffe0ff */
[----:B------:R-:W-:Y:S02]  /*159e0*/  IMAD R6, R21, c[0x0][0x3f0], RZ ;  /* 0x0000fc0015067a24 */ /* 0x000fe400078e02ff */
[----:B------:R-:W-:Y:S01]  /*159f0*/  IMAD.IADD R5, R5, 0x1, R2 ;  /* 0x0000000105057824 */ /* 0x000fe200078e0202 */
[----:B------:R-:W-:-:S03]  /*15a00*/  MOV R2, R3 ;  /* 0x0000000300027202 */ /* 0x000fc60000000f00 */
[----:B------:R-:W-:-:S04]  /*15a10*/  @P0 IMAD.HI.U32 R7, R3, c[0x0][0x4ec], RZ ;  /* 0x00013b0003070a27 */ /* 0x000fc800078e00ff */
[----:B------:R-:W-:Y:S01]  /*15a20*/  IMAD.WIDE.U32 R4, R9, c[0x0][0x3e8], R4 ;  /* 0x0000fa0009047a25 */ /* 0x000fe200078e0004 */
[----:B------:R-:W-:-:S03]  /*15a30*/  @P0 SHF.R.U32.HI R2, RZ, c[0x0][0x4f0], R7 ;  /* 0x00013c00ff020a19 */ /* 0x000fc60000011607 */
[----:B------:R-:W-:Y:S01]  /*15a40*/  IMAD R5, R9, c[0x0][0x3ec], R5 ;  /* 0x0000fb0009057a24 */ /* 0x000fe200078e0205 */
[----:B------:R-:W-:Y:S01]  /*15a50*/  SHF.R.S32.HI R7, RZ, 0x1f, R2 ;  /* 0x0000001fff077819 */ /* 0x000fe20000011402 */
[----:B------:R-:W-:Y:S01]  /*15a60*/  IMAD R9, R8, c[0x0][0x3f4], R6 ;  /* 0x0000fd0008097a24 */ /* 0x000fe200078e0206 */
[----:B------:R-:W-:Y:S01]  /*15a70*/  IADD3 R6, -R2, RZ, RZ ;  /* 0x000000ff02067210 */ /* 0x000fe20007ffe1ff */
[----:B------:R-:W-:Y:S01]  /*15a80*/  IMAD.WIDE.U32 R4, R8, c[0x0][0x3f0], R4 ;  /* 0x0000fc0008047a25 */ /* 0x000fe200078e0004 */
[----:B------:R-:W-:-:S03]  /*15a90*/  IADD3 R8, R11, R12, RZ ;  /* 0x0000000c0b087210 */ /* 0x000fc60007ffe0ff */
        /* <DEDUP_REMOVED lines=15> */
.L_x_665:
[----:B------:R-:W-:Y:S05]  /*15b90*/  BRA.DIV ~URZ, `(.L_x_617) ;  /* 0x00001fc27f007947 */ /* 0x000fea000b800000 */
[----:B------:R3:W4:Y:S02]  /*15ba0*/  SHFL.IDX PT, R2, R10, RZ, 0x181f ;  /* 0x00181fff0a027589 */ /* 0x00072400000e0000 */
.L_x_666:
[----:B------:R-:W-:Y:S01]  /*15bb0*/  IMAD R7, R19, c[0x0][0x4e8], RZ ;  /* 0x00013a0013077a24 */ /* 0x000fe200078e02ff */
[----:B------:R-:W-:Y:S04]  /*15bc0*/  BSSY B0, `(.L_x_618) ;  /* 0x000000c000007945 */ /* 0x000fe80003800000 */
[----:B------:R-:W-:-:S13]  /*15bd0*/  ISETP.GE.AND P0, PT, R8, R7, PT ;  /* 0x000000070800720c */ /* 0x000fda0003f06270 */
        /* <DEDUP_REMOVED lines=8> */
[----:B------:R2:W-:Y:S04]  /*15c60*/  @!P1 ST.E.128 [R4.64], RZ ;  /* 0x000000ff04009985 */ /* 0x0005e8000c101d08 */
[----:B------:R2:W-:Y:S02]  /*15c70*/  @!P0 ST.E.128 [R2.64], RZ ;  /* 0x000000ff02008985 */ /* 0x0005e4000c101d08 */
.L_x_619:
[----:B------:R-:W-:Y:S05]  /*15c80*/  BSYNC B0 ;  /* 0x0000000000007941 */ /* 0x000fea0003800000 */
.L_x_618:
[----:B------:R-:W-:Y:S05]  /*15c90*/  BRA.DIV ~URZ, `(.L_x_620) ;  /* 0x00001f327f007947 */ /* 0x000fea000b800000 */
[----:B--2---:R2:W1:Y:S04]  /*15ca0*/  SHFL.IDX PT, R11, R6, 0x1, 0x181f ;  /* 0x00381f00060b7f89 */ /* 0x00446800000e0000 */
[----:B----4-:R2:W4:Y:S02]  /*15cb0*/  SHFL.IDX PT, R2, R10, 0x1, 0x181f ;  /* 0x00381f000a027f89 */ /* 0x01052400000e0000 */
.L_x_667:
        /* <DEDUP_REMOVED lines=11> */
[----:B------:R1:W-:Y:S04]  /*15d70*/  @!P1 ST.E.128 [R4.64], RZ ;  /* 0x000000ff04009985 */ /* 0x0003e8000c101d08 */
[----:B------:R1:W-:Y:S02]  /*15d80*/  @!P0 ST.E.128 [R2.64], RZ ;  /* 0x000000ff02008985 */ /* 0x0003e4000c101d08 */
.L_x_622:
[----:B------:R-:W-:Y:S05]  /*15d90*/  BSYNC B0 ;  /* 0x0000000000007941 */ /* 0x000fea0003800000 */
.L_x_621:
[----:B------:R-:W-:Y:S05]  /*15da0*/  BRA.DIV ~URZ, `(.L_x_623) ;  /* 0x00001ef27f007947 */ /* 0x000fea000b800000 */
[----:B-1----:R1:W2:Y:S02]  /*15db0*/  SHFL.IDX PT, R11, R6, 0x2, 0x181f ;  /* 0x00581f00060b7f89 */ /* 0x0022a400000e0000 */
.L_x_668:
[----:B------:R-:W-:Y:S05]  /*15dc0*/  BRA.DIV ~URZ, `(.L_x_624) ;  /* 0x00001f427f007947 */ /* 0x000fea000b800000 */
[----:B----4-:R4:W1:Y:S02]  /*15dd0*/  SHFL.IDX PT, R2, R10, 0x2, 0x181f ;  /* 0x00581f000a027f89 */ /* 0x01086400000e0000 */
.L_x_669:
        /* <DEDUP_REMOVED lines=11> */
[----:B------:R1:W-:Y:S04]  /*15e90*/  @!P1 ST.E.128 [R4.64], RZ ;  /* 0x000000ff04009985 */ /* 0x0003e8000c101d08 */
[----:B------:R1:W-:Y:S02]  /*15ea0*/  @!P0 ST.E.128 [R2.64], RZ ;  /* 0x000000ff02008985 */ /* 0x0003e4000c101d08 */
.L_x_626:
[----:B------:R-:W-:Y:S05]  /*15eb0*/  BSYNC B0 ;  /* 0x0000000000007941 */ /* 0x000fea0003800000 */
.L_x_625:
[----:B------:R-:W-:Y:S05]  /*15ec0*/  BRA.DIV ~URZ, `(.L_x_627) ;  /* 0x00001eb27f007947 */ /* 0x000fea000b800000 */
[----:B-12---:R-:W1:Y:S04]  /*15ed0*/  SHFL.IDX PT, R6, R6, 0x3, 0x181f ;  /* 0x00781f0006067f89 */ /* 0x006e6800000e0000 */
[----:B------:R2:W3:Y:S02]  /*15ee0*/  SHFL.IDX PT, R2, R10, 0x3, 0x181f ;  /* 0x00781f000a027f89 */ /* 0x0004e400000e0000 */
.L_x_670:
[----:B------:R-:W-:-:S04]  /*15ef0*/  IADD3 R8, R8, 0x60, RZ ;  /* 0x0000006008087810 */ /* 0x000fc80007ffe0ff */
[----:B------:R-:W-:-:S13]  /*15f00*/  ISETP.GE.AND P0, PT, R8, R7, PT ;  /* 0x000000070800720c */ /* 0x000fda0003f06270 */
[----:B------:R-:W-:Y:S05]  /*15f10*/  @P0 BRA `(.L_x_607) ;  /* 0x0000009000000947 */ /* 0x000fea0003800000 */
[----:B--234-:R-:W2:Y:S01]  /*15f20*/  LDL.64 R10, [R1] ;  /* 0x00000000010a7983 */ /* 0x01cea20000100a00 */
[----:B------:R-:W-:Y:S02]  /*15f30*/  ISETP.GE.AND P0, PT, R0, c[0x0][0x3c8], PT ;  /* 0x0000f20000007a0c */ /* 0x000fe40003f06270 */
[----:B--2---:R-:W-:-:S13]  /*15f40*/  ISETP.GE.AND P1, PT, R10, c[0x0][0x3c8], PT ;  /* 0x0000f2000a007a0c */ /* 0x004fda0003f26270 */
[-C--:B------:R-:W-:Y:S02]  /*15f50*/  @!P1 LEA R4, P3, R10, R2.reuse, 0x1 ;  /* 0x000000020a049211 */ /* 0x080fe400078608ff */
[----:B------:R-:W-:Y:S02]  /*15f60*/  @!P0 LEA R2, P2, R0, R2, 0x1 ;  /* 0x0000000200028211 */ /* 0x000fe400078408ff */
[-C--:B-1----:R-:W-:Y:S02]  /*15f70*/  @!P1 LEA.HI.X R5, R10, R6.reuse, R28, 0x1, P3 ;  /* 0x000000060a059211 */ /* 0x082fe400018f0c1c */
[----:B------:R-:W-:-:S03]  /*15f80*/  @!P0 LEA.HI.X R3, R0, R6, R29, 0x1, P2 ;  /* 0x0000000600038211 */ /* 0x000fc600010f0c1d */
[----:B------:R1:W-:Y:S04]  /*15f90*/  @!P1 ST.E.128 [R4.64], RZ ;  /* 0x000000ff04009985 */ /* 0x0003e8000c101d08 */
[----:B------:R1:W-:Y:S02]  /*15fa0*/  @!P0 ST.E.128 [R2.64], RZ ;  /* 0x000000ff02008985 */ /* 0x0003e4000c101d08 */
.L_x_607:
[----:B------:R-:W-:Y:S05]  /*15fb0*/  BSYNC B1 ;  /* 0x0000000000017941 */ /* 0x000fea0003800000 */
.L_x_591:
[----:B--2---:R-:W2:Y:S02]  /*15fc0*/  LDL R0, [R1+0x64] ;  /* 0x0000640001007983 */ /* 0x004ea40000100800 */
[----:B--2---:R-:W-:-:S13]  /*15fd0*/  ISETP.NE.AND P0, PT, R0, RZ, PT ;  /* 0x000000ff0000720c */ /* 0x004fda0003f05270 */
[----:B------:R-:W-:Y:S01]  /*15fe0*/  @P0 WARPSYNC 0xffffffff ;  /* 0xffffffff00000948 */ /* 0x000fe20003800000 */
[----:B------:R-:W-:Y:S06]  /*15ff0*/  @P0 BAR.SYNC.DEFER_BLOCKING 0x5, 0x100 ;  /* 0x0144000000000b1d */ /* 0x000fec0000010000 */
[----:B-1-3--:R-:W1:Y:S04]  /*16000*/  @P0 LDS.128 R4, [0xe100] ;  /* 0x00e10000ff040984 */ /* 0x00ae680000000c00 */
[----:B-1----:R1:W-:Y:S04]  /*16010*/  @P0 STL.64 [R1+0x30], R4 ;  /* 0x0000300401000387 */ /* 0x0023e80000100a00 */
[----:B------:R1:W-:Y:S04]  /*16020*/  @P0 STL.64 [R1+0x38], R6 ;  /* 0x0000380601000387 */ /* 0x0003e80000100a00 */
[----:B------:R-:W-:Y:S06]  /*16030*/  @P0 BAR.ARV 0x4, 0x100 ;  /* 0x0104000000000b1d */ /* 0x000fec0000002000 */
[----:B------:R-:W-:Y:S05]  /*16040*/  @P0 BRA `(.L_x_628) ;  /* 0x0000104000000947 */ /* 0x000fea0003800000 */
[----:B------:R-:W2:Y:S01]  /*16050*/  S2R R0, SR_TID.X ;  /* 0x0000000000007919 */ /* 0x000ea20000002100 */
[----:B-1----:R-:W-:Y:S01]  /*16060*/  IMAD.MOV.U32 R7, RZ, RZ, RZ ;  /* 0x000000ffff077224 */ /* 0x002fe200078e00ff */
[----:B--2---:R-:W-:-:S04]  /*16070*/  LOP3.LUT R14, R0, 0x1f, RZ, 0xc0, !PT ;  /* 0x0000001f000e7812 */ /* 0x004fc800078ec0ff */
[----:B------:R-:W-:Y:S01]  /*16080*/  ISETP.NE.AND P5, PT, R14, 0x1f, PT ;  /* 0x0000001f0e00780c */ /* 0x000fe20003fa5270 */
[----:B------:R-:W-:Y:S10]  /*16090*/  BRA.DIV ~URZ, `(.L_x_629) ;  /* 0x00001db27f007947 */ /* 0x000ff4000b800000 */
[----:B----4-:R1:W2:Y:S02]  /*160a0*/  SHFL.IDX PT, R10, R62, RZ, 0x1f ;  /* 0x00001fff3e0a7589 */ /* 0x0102a400000e0000 */
.L_x_671:
[----:B------:R-:W-:Y:S05]  /*160b0*/  BRA.DIV ~URZ, `(.L_x_630) ;  /* 0x00001e027f007947 */ /* 0x000fea000b800000 */
[----:B------:R3:W4:Y:S02]  /*160c0*/  SHFL.IDX PT, R8, R62, 0x1, 0x1f ;  /* 0x00201f003e087f89 */ /* 0x00072400000e0000 */
.L_x_672:
        /* <DEDUP_REMOVED lines=19> */
.L_x_673:
        /* <DEDUP_REMOVED lines=16> */
.L_x_674:
[----:B---3--:R-:W-:Y:S01]  /*16300*/  IMAD R0, R0, c[0x0][0x538], RZ ;  /* 0x00014e0000007a24 */ /* 0x008fe200078e02ff */
[----:B------:R-:W-:Y:S04]  /*16310*/  BSSY B1, `(.L_x_633) ;  /* 0x00000ce000017945 */ /* 0x000fe80003800000 */
[----:B----4-:R-:W-:-:S04]  /*16320*/  IADD3 R8, R0, R8, RZ ;  /* 0x0000000800087210 */ /* 0x010fc80007ffe0ff */
[----:B--2---:R-:W-:-:S13]  /*16330*/  ISETP.GT.AND P6, PT, R8, R10, PT ;  /* 0x0000000a0800720c */ /* 0x004fda0003fc4270 */
[----:B------:R-:W-:Y:S05]  /*16340*/  @P6 BRA `(.L_x_634) ;  /* 0x0000025000006947 */ /* 0x000fea0003800000 */
.L_x_638:
        /* <DEDUP_REMOVED lines=17> */
.L_x_675:
        /* <DEDUP_REMOVED lines=16> */
.L_x_676:
[----:B--2---:R-:W-:-:S05]  /*16560*/  IMAD R0, R0, c[0x0][0x538], RZ ;  /* 0x00014e0000007a24 */ /* 0x004fca00078e02ff */
[----:B------:R-:W-:-:S04]  /*16570*/  IADD3 R8, R0, R8, RZ ;  /* 0x0000000800087210 */ /* 0x000fc80007ffe0ff */
[----:B------:R-:W-:-:S13]  /*16580*/  ISETP.GT.AND P6, PT, R8, R10, PT ;  /* 0x0000000a0800720c */ /* 0x000fda0003fc4270 */
[----:B-1----:R-:W-:Y:S05]  /*16590*/  @!P6 BRA `(.L_x_638) ;  /* 0xfffffdb00000e947 */ /* 0x002fea000383ffff */
.L_x_634:
[----:B------:R-:W-:-:S05]  /*165a0*/  IADD3 R8, -R0, R8, RZ ;  /* 0x0000000800087210 */ /* 0x000fca0007ffe1ff */
[----:B------:R-:W-:-:S05]  /*165b0*/  IMAD R0, R4, c[0x0][0x538], R8 ;  /* 0x00014e0004007a24 */ /* 0x000fca00078e0208 */
[----:B------:R-:W-:Y:S01]  /*165c0*/  ISETP.GT.AND P0, PT, R0, R10, PT ;  /* 0x0000000a0000720c */ /* 0x000fe20003f04270 */
[----:B------:R-:W-:-:S12]  /*165d0*/  BRA.DIV ~URZ, `(.L_x_639) ;  /* 0x00001d427f007947 */ /* 0x000fd8000b800000 */
[----:B------:R-:W-:-:S03]  /*165e0*/  VOTE.ANY R12, PT, !P0 ;  /* 0x00000000000c7806 */ /* 0x000fc600040e0100 */
.L_x_677:
[----:B------:R-:W2:Y:S01]  /*165f0*/  LDL.LU R2, [R1+0x3c] ;  /* 0x00003c0001027983 */ /* 0x000ea20000300800 */
[----:B------:R-:W2:Y:S02]  /*16600*/  POPC R0, R12 ;  /* 0x0000000c00007309 */ /* 0x000ea40000000000 */
[----:B--2---:R-:W-:-:S05]  /*16610*/  IADD3 R2, R0, R2, RZ ;  /* 0x0000000200027210 */ /* 0x004fca0007ffe0ff */
[----:B------:R2:W-:Y:S01]  /*16620*/  STL [R1+0x3c], R2 ;  /* 0x00003c0201007387 */ /* 0x0005e20000100800 */
[----:B------:R-:W-:Y:S05]  /*16630*/  BRA.DIV ~URZ, `(.L_x_640) ;  /* 0x00001d327f007947 */ /* 0x000fea000b800000 */
[----:B------:R3:W4:Y:S04]  /*16640*/  SHFL.IDX PT, R11, R6, R0, 0x1f ;  /* 0x00001f00060b7589 */ /* 0x00072800000e0000 */
[----:B------:R3:W1:Y:S02]  /*16650*/  SHFL.IDX PT, R7, R7, R0, 0x1f ;  /* 0x00001f0007077589 */ /* 0x00066400000e0000 */
.L_x_678:
[----:B------:R-:W-:Y:S01]  /*16660*/  ISETP.NE.AND P0, PT, R12, RZ, PT ;  /* 0x000000ff0c00720c */ /* 0x000fe20003f05270 */
[----:B------:R-:W-:-:S12]  /*16670*/  BSSY B0, `(.L_x_641) ;  /* 0x0000005000007945 */ /* 0x000fd80003800000 */
[----:B------:R-:W-:Y:S05]  /*16680*/  @!P0 BRA `(.L_x_642) ;  /* 0x0000003000008947 */ /* 0x000fea0003800000 */
[----:B---3--:R-:W-:Y:S01]  /*16690*/  IADD3 R0, R0, -0x1, RZ ;  /* 0xffffffff00007810 */ /* 0x008fe20007ffe0ff */
[----:B------:R-:W-:Y:S05]  /*166a0*/  BRA.DIV ~URZ, `(.L_x_643) ;  /* 0x00001d927f007947 */ /* 0x000fea000b800000 */
[----:B------:R3:W2:Y:S02]  /*166b0*/  SHFL.IDX PT, R13, R4, R0, 0x1f ;  /* 0x00001f00040d7589 */ /* 0x0006a400000e0000 */
.L_x_642:
[----:B------:R-:W-:Y:S05]  /*166c0*/  BSYNC B0 ;  /* 0x0000000000007941 */ /* 0x000fea0003800000 */
.L_x_641:
[----:B--23--:R-:W-:Y:S01]  /*166d0*/  IMAD R0, R13, c[0x0][0x538], R8 ;  /* 0x00014e000d007a24 */ /* 0x00cfe200078e0208 */
[----:B-1----:R-:W-:Y:S01]  /*166e0*/  ISETP.NE.AND P0, PT, R7, 0x1, PT ;  /* 0x000000010700780c */ /* 0x002fe20003f05270 */
[----:B------:R-:W-:Y:S03]  /*166f0*/  BSSY B0, `(.L_x_644) ;  /* 0x0000086000007945 */ /* 0x000fe60003800000 */
[----:B------:R1:W-:Y:S01]  /*16700*/  STL [R1+0x30], R0 ;  /* 0x0000300001007387 */ /* 0x0003e20000100800 */
[----:B------:R-:W-:-:S08]  /*16710*/  IADD3 R8, -R0, R10, RZ ;  /* 0x0000000a00087210 */ /* 0x000fd00007ffe1ff */
[----:B------:R-:W-:Y:S05]  /*16720*/  @!P0 BRA `(.L_x_645) ;  /* 0x000003e000008947 */ /* 0x000fea0003800000 */
[-C--:B----4-:R-:W-:Y:S02]  /*16730*/  IABS R2, R11.reuse ;  /* 0x0000000b00027213 */ /* 0x090fe40000000000 */
[----:B------:R-:W-:Y:S02]  /*16740*/  IABS R9, R11 ;  /* 0x0000000b00097213 */ /* 0x000fe40000000000 */
[----:B-1----:R-:W1:Y:S08]  /*16750*/  I2F.RP R0, R2 ;  /* 0x0000000200007306 */ /* 0x002e700000209400 */
[----:B-1----:R-:W1:Y:S02]  /*16760*/  MUFU.RCP R0, R0 ;  /* 0x0000000000007308 */ /* 0x002e640000001000 */
[----:B-1----:R-:W-:-:S06]  /*16770*/  IADD3 R0, R0, 0xffffffe, RZ ;  /* 0x0ffffffe00007810 */ /* 0x002fcc0007ffe0ff */
[----:B------:R-:W1:Y:S02]  /*16780*/  F2I.FTZ.U32.TRUNC.NTZ R5, R0 ;  /* 0x0000000000057305 */ /* 0x000e64000021f000 */
[----:B-1----:R-:W-:Y:S01]  /*16790*/  IMAD.MOV R3, RZ, RZ, -R5 ;  /* 0x000000ffff037224 */ /* 0x002fe200078e0a05 */
[----:B------:R-:W-:-:S03]  /*167a0*/  IABS R0, R7 ;  /* 0x0000000700007213 */ /* 0x000fc60000000000 */
[----:B------:R-:W-:Y:S01]  /*167b0*/  IMAD.MOV.U32 R4, RZ, RZ, R3 ;  /* 0x000000ffff047224 */ /* 0x000fe200078e0003 */
[----:B------:R-:W-:Y:S01]  /*167c0*/  IABS R3, R8 ;  /* 0x0000000800037213 */ /* 0x000fe20000000000 */
[----:B------:R-:W-:Y:S02]  /*167d0*/  IMAD.MOV.U32 R6, RZ, RZ, R0 ;  /* 0x000000ffff067224 */ /* 0x000fe400078e0000 */
[----:B------:R-:W-:Y:S02]  /*167e0*/  IMAD R0, R4, R2, RZ ;  /* 0x0000000204007224 */ /* 0x000fe400078e02ff */
[----:B------:R-:W-:Y:S01]  /*167f0*/  IMAD.MOV.U32 R4, RZ, RZ, RZ ;  /* 0x000000ffff047224 */ /* 0x000fe200078e00ff */
[----:B------:R-:W1:Y:S03]  /*16800*/  I2F.RP R10, R6 ;  /* 0x00000006000a7306 */ /* 0x000e660000209400 */
[----:B------:R-:W-:-:S04]  /*16810*/  IMAD.HI.U32 R5, R5, R0, R4 ;  /* 0x0000000005057227 */ /* 0x000fc800078e0004 */
[----:B------:R-:W-:-:S05]  /*16820*/  IMAD.MOV R0, RZ, RZ, -R9 ;  /* 0x000000ffff007224 */ /* 0x000fca00078e0a09 */
[----:B------:R-:W-:Y:S01]  /*16830*/  MOV R4, R0 ;  /* 0x0000000000047202 */ /* 0x000fe20000000f00 */
[----:B------:R-:W-:-:S04]  /*16840*/  IMAD.HI.U32 R0, R5, R3, RZ ;  /* 0x0000000305007227 */ /* 0x000fc800078e00ff */
[----:B------:R-:W-:Y:S02]  /*16850*/  IMAD R3, R0, R4, R3 ;  /* 0x0000000400037224 */ /* 0x000fe400078e0203 */
[----:B-1----:R-:W1:Y:S03]  /*16860*/  MUFU.RCP R4, R10 ;  /* 0x0000000a00047308 */ /* 0x002e660000001000 */
[----:B------:R-:W-:-:S13]  /*16870*/  ISETP.GT.U32.AND P1, PT, R2, R3, PT ;  /* 0x000000030200720c */ /* 0x000fda0003f24070 */
[----:B------:R-:W-:Y:S01]  /*16880*/  @!P1 IMAD.IADD R3, R3, 0x1, -R2 ;  /* 0x0000000103039824 */ /* 0x000fe200078e0a02 */
[----:B-1----:R-:W-:Y:S02]  /*16890*/  IADD3 R4, R4, 0xffffffe, RZ ;  /* 0x0ffffffe04047810 */ /* 0x002fe40007ffe0ff */
[----:B------:R-:W-:Y:S02]  /*168a0*/  @!P1 IADD3 R0, R0, 0x1, RZ ;  /* 0x0000000100009810 */ /* 0x000fe40007ffe0ff */
[----:B------:R-:W-:Y:S02]  /*168b0*/  ISETP.GE.U32.AND P2, PT, R3, R2, PT ;  /* 0x000000020300720c */ /* 0x000fe40003f46070 */
[----:B------:R-:W1:Y:S01]  /*168c0*/  F2I.FTZ.U32.TRUNC.NTZ R3, R4 ;  /* 0x0000000400037305 */ /* 0x000e62000021f000 */
[----:B------:R-:W-:Y:S02]  /*168d0*/  LOP3.LUT R2, R8, R11, RZ, 0x3c, !PT ;  /* 0x0000000b08027212 */ /* 0x000fe400078e3cff */
[----:B------:R-:W-:-:S02]  /*168e0*/  ISETP.NE.AND P1, PT, R11, RZ, PT ;  /* 0x000000ff0b00720c */ /* 0x000fc40003f25270 */
[----:B------:R-:W-:-:S06]  /*168f0*/  ISETP.GE.AND P0, PT, R2, RZ, PT ;  /* 0x000000ff0200720c */ /* 0x000fcc0003f06270 */
[----:B------:R-:W-:Y:S01]  /*16900*/  @P2 IADD3 R0, R0, 0x1, RZ ;  /* 0x0000000100002810 */ /* 0x000fe20007ffe0ff */
[----:B-1----:R-:W-:-:S06]  /*16910*/  IMAD.MOV R2, RZ, RZ, -R3 ;  /* 0x000000ffff027224 */ /* 0x002fcc00078e0a03 */
[----:B------:R-:W-:Y:S01]  /*16920*/  @!P0 IMAD.MOV R0, RZ, RZ, -R0 ;  /* 0x000000ffff008224 */ /* 0x000fe200078e0a00 */
[----:B------:R-:W-:Y:S02]  /*16930*/  @!P1 LOP3.LUT R0, RZ, R11, RZ, 0x33, !PT ;  /* 0x0000000bff009212 */ /* 0x000fe400078e33ff */
[----:B------:R-:W-:Y:S02]  /*16940*/  MOV R4, R2 ;  /* 0x0000000200047202 */ /* 0x000fe40000000f00 */
[----:B------:R-:W-:Y:S02]  /*16950*/  IABS R2, R7 ;  /* 0x0000000700027213 */ /* 0x000fe40000000000 */
[----:B------:R-:W-:Y:S01]  /*16960*/  IABS R9, R0 ;  /* 0x0000000000097213 */ /* 0x000fe20000000000 */
[----:B------:R-:W-:Y:S02]  /*16970*/  IMAD R4, R4, R6, RZ ;  /* 0x0000000604047224 */ /* 0x000fe400078e02ff */
[----:B------:R-:W-:-:S02]  /*16980*/  IMAD.MOV R5, RZ, RZ, -R2 ;  /* 0x000000ffff057224 */ /* 0x000fc400078e0a02 */
[----:B------:R-:W-:-:S04]  /*16990*/  IMAD.MOV.U32 R2, RZ, RZ, RZ ;  /* 0x000000ffff027224 */ /* 0x000fc800078e00ff */
[----:B------:R-:W-:Y:S01]  /*169a0*/  IMAD.HI.U32 R2, R3, R4, R2 ;  /* 0x0000000403027227 */ /* 0x000fe200078e0002 */
[----:B------:R-:W-:-:S03]  /*169b0*/  MOV R4, R5 ;  /* 0x0000000500047202 */ /* 0x000fc60000000f00 */
[----:B------:R-:W-:-:S04]  /*169c0*/  IMAD.MOV.U32 R3, RZ, RZ, R9 ;  /* 0x000000ffff037224 */ /* 0x000fc800078e0009 */
[----:B------:R-:W-:-:S04]  /*169d0*/  IMAD.HI.U32 R2, R2, R3, RZ ;  /* 0x0000000302027227 */ /* 0x000fc800078e00ff */
[----:B------:R-:W-:Y:S01]  /*169e0*/  IMAD R3, R2, R4, R3 ;  /* 0x0000000402037224 */ /* 0x000fe200078e0203 */
[----:B------:R-:W-:-:S04]  /*169f0*/  IADD3 R4, -R0, RZ, RZ ;  /* 0x000000ff00047210 */ /* 0x000fc80007ffe1ff */
        /* <DEDUP_REMOVED lines=9> */
[----:B------:R-:W-:-:S05]  /*16a90*/  @!P1 LOP3.LUT R2, RZ, R7, RZ, 0x33, !PT ;  /* 0x00000007ff029212 */ /* 0x000fca00078e33ff */
[----:B------:R-:W-:-:S04]  /*16aa0*/  IMAD.MOV R3, RZ, RZ, -R2 ;  /* 0x000000ffff037224 */ /* 0x000fc800078e0a02 */
[C---:B------:R-:W-:Y:S02]  /*16ab0*/  IMAD R3, R7.reuse, R3, R0 ;  /* 0x0000000307037224 */ /* 0x040fe400078e0200 */
[----:B------:R-:W-:Y:S02]  /*16ac0*/  IMAD R0, R7, 0x1000000, R2 ;  /* 0x0100000007007824 */ /* 0x000fe400078e0202 */
[----:B------:R-:W-:Y:S02]  /*16ad0*/  IMAD R2, R11, R4, R8 ;  /* 0x000000040b027224 */ /* 0x000fe400078e0208 */
[----:B------:R-:W-:-:S05]  /*16ae0*/  IMAD R0, R3, 0x10000, R0 ;  /* 0x0001000003007824 */ /* 0x000fca00078e0200 */
[----:B------:R1:W-:Y:S01]  /*16af0*/  STL [R1+0x38], R0 ;  /* 0x0000380001007387 */ /* 0x0003e20000100800 */
[----:B------:R-:W-:Y:S05]  /*16b00*/  BRA `(.L_x_646) ;  /* 0x0000044000007947 */ /* 0x000fea0003800000 */
.L_x_645:
[----:B-1----:R-:W2:Y:S01]  /*16b10*/  LDL R0, [R1+0x3c] ;  /* 0x00003c0001007983 */ /* 0x002ea20000100800 */
[----:B------:R-:W-:-:S04]  /*16b20*/  IMAD.MOV.U32 R2, RZ, RZ, 0x4 ;  /* 0x00000004ff027424 */ /* 0x000fc800078e00ff */
[----:B--2---:R-:W-:-:S05]  /*16b30*/  IMAD.WIDE R2, R0, R2, c[0x0][0x590] ;  /* 0x0001640000027625 */ /* 0x004fca00078e0202 */
[----:B------:R-:W2:Y:S02]  /*16b40*/  LDG.E R4, [R2.64] ;  /* 0x0000000802047981 */ /* 0x000ea4000c1e1900 */
[----:B--2-4-:R-:W-:-:S05]  /*16b50*/  IMAD R7, R4, R11, RZ ;  /* 0x0000000b04077224 */ /* 0x014fca00078e02ff */
[-C--:B------:R-:W-:Y:S02]  /*16b60*/  IABS R0, R7.reuse ;  /* 0x0000000700007213 */ /* 0x080fe40000000000 */
        /* <DEDUP_REMOVED lines=27> */
[----:B------:R-:W-:Y:S02]  /*16d20*/  IMAD R9, R4, R2, RZ ;  /* 0x0000000204097224 */ /* 0x000fe400078e02ff */
[----:B------:R-:W-:-:S03]  /*16d30*/  IMAD.MOV R2, RZ, RZ, -R2 ;  /* 0x000000ffff027224 */ /* 0x000fc600078e0a02 */
[----:B------:R-:W-:Y:S01]  /*16d40*/  IADD3 R0, -R9, c[0x0][0x538], RZ ;  /* 0x00014e0009007a10 */ /* 0x000fe20007ffe1ff */
[----:B------:R-:W-:-:S03]  /*16d50*/  IMAD R6, R7, R2, R8 ;  /* 0x0000000207067224 */ /* 0x000fc600078e0208 */
[----:B------:R-:W-:Y:S02]  /*16d60*/  IMNMX R0, R4, R0, PT ;  /* 0x0000000004007217 */ /* 0x000fe40003800200 */
[----:B------:R-:W-:Y:S02]  /*16d70*/  IABS R2, R6 ;  /* 0x0000000600027213 */ /* 0x000fe40000000000 */
[-C--:B------:R-:W-:Y:S02]  /*16d80*/  IABS R3, R0.reuse ;  /* 0x0000000000037213 */ /* 0x080fe40000000000 */
[----:B------:R-:W-:Y:S02]  /*16d90*/  IABS R10, R0 ;  /* 0x00000000000a7213 */ /* 0x000fe40000000000 */
[----:B------:R-:W1:Y:S01]  /*16da0*/  I2F.RP R4, R3 ;  /* 0x0000000300047306 */ /* 0x000e620000209400 */
[----:B------:R-:W-:Y:S02]  /*16db0*/  MOV R7, R2 ;  /* 0x0000000200077202 */ /* 0x000fe40000000f00 */
[----:B------:R-:W-:-:S05]  /*16dc0*/  IMAD.MOV R2, RZ, RZ, -R10 ;  /* 0x000000ffff027224 */ /* 0x000fca00078e0a0a */
[----:B-1----:R-:W1:Y:S02]  /*16dd0*/  MUFU.RCP R4, R4 ;  /* 0x0000000400047308 */ /* 0x002e640000001000 */
[----:B-1----:R-:W-:-:S06]  /*16de0*/  IADD3 R4, R4, 0xffffffe, RZ ;  /* 0x0ffffffe04047810 */ /* 0x002fcc0007ffe0ff */
[----:B------:R-:W1:Y:S02]  /*16df0*/  F2I.FTZ.U32.TRUNC.NTZ R5, R4 ;  /* 0x0000000400057305 */ /* 0x000e64000021f000 */
[----:B-1----:R-:W-:-:S04]  /*16e00*/  IMAD.MOV R4, RZ, RZ, -R5 ;  /* 0x000000ffff047224 */ /* 0x002fc800078e0a05 */
[----:B------:R-:W-:Y:S02]  /*16e10*/  IMAD R8, R4, R3, RZ ;  /* 0x0000000304087224 */ /* 0x000fe400078e02ff */
[----:B------:R-:W-:-:S04]  /*16e20*/  IMAD.MOV.U32 R4, RZ, RZ, RZ ;  /* 0x000000ffff047224 */ /* 0x000fc800078e00ff */
[----:B------:R-:W-:-:S04]  /*16e30*/  IMAD.HI.U32 R5, R5, R8, R4 ;  /* 0x0000000805057227 */ /* 0x000fc800078e0004 */
[----:B------:R-:W-:Y:S02]  /*16e40*/  IMAD.MOV.U32 R4, RZ, RZ, R2 ;  /* 0x000000ffff047224 */ /* 0x000fe400078e0002 */
[----:B------:R-:W-:-:S04]  /*16e50*/  IMAD.HI.U32 R2, R5, R7, RZ ;  /* 0x0000000705027227 */ /* 0x000fc800078e00ff */
[----:B------:R-:W-:-:S05]  /*16e60*/  IMAD R4, R2, R4, R7 ;  /* 0x0000000402047224 */ /* 0x000fca00078e0207 */
[----:B------:R-:W-:-:S13]  /*16e70*/  ISETP.GT.U32.AND P1, PT, R3, R4, PT ;  /* 0x000000040300720c */ /* 0x000fda0003f24070 */
[-C--:B------:R-:W-:Y:S02]  /*16e80*/  @!P1 IADD3 R4, R4, -R3.reuse, RZ ;  /* 0x8000000304049210 */ /* 0x080fe40007ffe0ff */
[----:B------:R-:W-:Y:S02]  /*16e90*/  @!P1 IADD3 R2, R2, 0x1, RZ ;  /* 0x0000000102029810 */ /* 0x000fe40007ffe0ff */
[----:B------:R-:W-:Y:S02]  /*16ea0*/  ISETP.GE.U32.AND P2, PT, R4, R3, PT ;  /* 0x000000030400720c */ /* 0x000fe40003f46070 */
[----:B------:R-:W-:Y:S02]  /*16eb0*/  LOP3.LUT R3, R6, R0, RZ, 0x3c, !PT ;  /* 0x0000000006037212 */ /* 0x000fe400078e3cff */
[----:B------:R-:W-:Y:S02]  /*16ec0*/  ISETP.NE.AND P1, PT, R0, RZ, PT ;  /* 0x000000ff0000720c */ /* 0x000fe40003f25270 */
[----:B------:R-:W-:Y:S01]  /*16ed0*/  ISETP.GE.AND P0, PT, R3, RZ, PT ;  /* 0x000000ff0300720c */ /* 0x000fe20003f06270 */
[----:B------:R-:W-:Y:S01]  /*16ee0*/  IMAD.MOV R3, RZ, RZ, -R0 ;  /* 0x000000ffff037224 */ /* 0x000fe200078e0a00 */
[----:B------:R-:W-:-:S05]  /*16ef0*/  IADD3 R6, R9, 0x1000000, R6 ;  /* 0x0100000009067810 */ /* 0x000fca0007ffe006 */
[----:B------:R-:W-:-:S06]  /*16f00*/  @P2 IADD3 R2, R2, 0x1, RZ ;  /* 0x0000000102022810 */ /* 0x000fcc0007ffe0ff */
[----:B------:R-:W-:Y:S01]  /*16f10*/  @!P0 IMAD.MOV R2, RZ, RZ, -R2 ;  /* 0x000000ffff028224 */ /* 0x000fe200078e0a02 */
[----:B------:R-:W-:-:S05]  /*16f20*/  @!P1 LOP3.LUT R2, RZ, R0, RZ, 0x33, !PT ;  /* 0x00000000ff029212 */ /* 0x000fca00078e33ff */
[----:B------:R-:W-:-:S05]  /*16f30*/  IMAD R0, R2, R3, R6 ;  /* 0x0000000302007224 */ /* 0x000fca00078e0206 */
[----:B------:R1:W-:Y:S02]  /*16f40*/  STL [R1+0x38], R0 ;  /* 0x0000380001007387 */ /* 0x0003e40000100800 */
.L_x_646:
[----:B------:R-:W-:Y:S05]  /*16f50*/  BSYNC B0 ;  /* 0x0000000000007941 */ /* 0x000fea0003800000 */
.L_x_644:
[----:B------:R-:W-:-:S04]  /*16f60*/  LOP3.LUT R2, RZ, R2, RZ, 0x33, !PT ;  /* 0x00000002ff027212 */ /* 0x000fc800078e33ff */
[----:B-1----:R-:W-:-:S05]  /*16f70*/  IADD3 R0, R2, R11, RZ ;  /* 0x0000000b02007210 */ /* 0x002fca0007ffe0ff */
[----:B------:R1:W-:Y:S01]  /*16f80*/  STL [R1+0x34], R0 ;  /* 0x0000340001007387 */ /* 0x0003e20000100800 */
[----:B------:R-:W-:Y:S05]  /*16f90*/  BRA `(.L_x_647) ;  /* 0x0000005000007947 */ /* 0x000fea0003800000 */
.L_x_635:
[----:B------:R-:W-:Y:S01]  /*16fa0*/  MOV R0, c[0x0][0x53c] ;  /* 0x00014f0000007a02 */ /* 0x000fe20000000f00 */
[----:B------:R2:W-:Y:S04]  /*16fb0*/  STL [R1+0x30], R10 ;  /* 0x0000300a01007387 */ /* 0x0005e80000100800 */
[----:B------:R2:W-:Y:S04]  /*16fc0*/  STL [R1+0x34], RZ ;  /* 0x000034ff01007387 */ /* 0x0005e80000100800 */
[----:B------:R2:W-:Y:S04]  /*16fd0*/  STL [R1+0x38], RZ ;  /* 0x000038ff01007387 */ /* 0x0005e80000100800 */
[----:B------:R2:W-:Y:S02]  /*16fe0*/  STL [R1+0x3c], R0 ;  /* 0x00003c0001007387 */ /* 0x0005e40000100800 */
.L_x_647:
[----:B------:R-:W-:Y:S05]  /*16ff0*/  BSYNC B1 ;  /* 0x0000000000017941 */ /* 0x000fea0003800000 */
.L_x_633:
        /* <DEDUP_REMOVED lines=9> */
.L_x_628:
[----:B--2---:R-:W2:Y:S02]  /*17090*/  LDL R0, [R1+0x3c] ;  /* 0x00003c0001007983 */ /* 0x004ea40000100800 */
[----:B--2---:R-:W-:-:S13]  /*170a0*/  ISETP.GE.AND P0, PT, R0, c[0x0][0x53c], PT ;  /* 0x00014f0000007a0c */ /* 0x004fda0003f06270 */
[----:B-1--4-:R-:W-:Y:S01]  /*170b0*/  @P0 CALL.REL.NOINC `(.L_x_648) ;  /* 0x0000001000000944 */ /* 0x012fe20003c00000 */
[----:B------:R-:W-:Y:S05]  /*170c0*/  BRA `(.L_x_649) ;  /* 0xfffea8e000007947 */ /* 0x000fea000383ffff */
.L_x_648:
[----:B------:R-:W-:Y:S05]  /*170d0*/  EXIT ;  /* 0x000000000000794d */ /* 0x000fea0003800000 */
.L_x_521:
[----:B------:R-:W-:Y:S01]  /*170e0*/  IMAD.MOV.U32 R0, RZ, RZ, R5 ;  /* 0x000000ffff007224 */ /* 0x000fe200078e0005 */
[----:B------:R-:W-:Y:S02]  /*170f0*/  MOV R2, 0x1 ;  /* 0x0000000100027802 */ /* 0x000fe40000000f00 */
[----:B------:R-:W-:Y:S02]  /*17100*/  MOV R3, 0x17120 ;  /* 0x0001712000037802 */ /* 0x000fe40000000f00 */
[----:B------:R-:W-:Y:S05]  /*17110*/  CALL.REL.NOINC `($__internal_12_$__cuda_sm70_shflsync_up_p) ;  /* 0x0000143000007944 */ /* 0x000fea0003c00000 */
[----:B------:R-:W-:Y:S01]  /*17120*/  MOV R0, R4 ;  /* 0x0000000400007202 */ /* 0x000fe20000000f00 */
[----:B------:R-:W-:Y:S05]  /*17130*/  BRA `(.L_x_650) ;  /* 0xfffe934000007947 */ /* 0x000fea000383ffff */
.L_x_522:
[----:B------:R-:W-:Y:S01]  /*17140*/  IMAD.MOV.U32 R0, RZ, RZ, R5 ;  /* 0x000000ffff007224 */ /* 0x000fe200078e0005 */
[----:B------:R-:W-:Y:S02]  /*17150*/  MOV R2, 0x2 ;  /* 0x0000000200027802 */ /* 0x000fe40000000f00 */
[----:B------:R-:W-:Y:S02]  /*17160*/  MOV R3, 0x17180 ;  /* 0x0001718000037802 */ /* 0x000fe40000000f00 */
[----:B------:R-:W-:Y:S05]  /*17170*/  CALL.REL.NOINC `($__internal_12_$__cuda_sm70_shflsync_up_p) ;  /* 0x000013d000007944 */ /* 0x000fea0003c00000 */
[----:B------:R-:W-:Y:S01]  /*17180*/  SEL R0, R4, RZ, P4 ;  /* 0x000000ff04007207 */ /* 0x000fe20002000000 */
[----:B------:R-:W-:Y:S01]  /*17190*/  IMAD.MOV.U32 R2, RZ, RZ, 0x4 ;  /* 0x00000004ff027424 */ /* 0x000fe200078e00ff */
[----:B------:R-:W-:-:S03]  /*171a0*/  MOV R3, 0x171d0 ;  /* 0x000171d000037802 */ /* 0x000fc60000000f00 */
[----:B------:R-:W-:Y:S02]  /*171b0*/  IMAD.IADD R0, R5, 0x1, R0 ;  /* 0x0000000105007824 */ /* 0x000fe400078e0200 */
        /* <DEDUP_REMOVED lines=13> */
[----:B------:R-:W-:Y:S02]  /*17290*/  MOV R3, 0x1f ;  /* 0x0000001f00037802 */ /* 0x000fe40000000f00 */
[----:B------:R-:W-:Y:S01]  /*172a0*/  MOV R2, 0x172e0 ;  /* 0x000172e000027802 */ /* 0x000fe20000000f00 */
[----:B------:R-:W-:-:S04]  /*172b0*/  IMAD.IADD R4, R0, 0x1, R4 ;  /* 0x0000000100047824 */ /* 0x000fc800078e0204 */
[----:B------:R-:W-:Y:S02]  /*172c0*/  IMAD.MOV.U32 R9, RZ, RZ, R4 ;  /* 0x000000ffff097224 */ /* 0x000fe400078e0004 */
[----:B------:R-:W-:Y:S05]  /*172d0*/  CALL.REL.NOINC `($__internal_11_$__cuda_sm70_shflsync_idx_p) ;  /* 0x0000122000007944 */ /* 0x000fea0003c00000 */
[----:B------:R-:W-:Y:S01]  /*172e0*/  MOV R0, R5 ;  /* 0x0000000500007202 */ /* 0x000fe20000000f00 */
[----:B------:R-:W-:Y:S05]  /*172f0*/  BRA `(.L_x_651) ;  /* 0xfffe928000007947 */ /* 0x000fea000383ffff */
.L_x_524:
[----:B------:R-:W-:Y:S02]  /*17300*/  SEL R0, RZ, 0x1, P0 ;  /* 0x00000001ff007807 */ /* 0x000fe40000000000 */
[----:B------:R-:W-:Y:S02]  /*17310*/  MOV R2, 0x17330 ;  /* 0x0001733000027802 */ /* 0x000fe40000000f00 */
[----:B------:R-:W-:Y:S05]  /*17320*/  CALL.REL.NOINC `($__internal_13_$__cuda_sm70_votesync_ballot) ;  /* 0x0000129000007944 */ /* 0x000fea0003c00000 */
[----:B------:R-:W-:Y:S01]  /*17330*/  MOV R7, R0 ;  /* 0x0000000000077202 */ /* 0x000fe20000000f00 */
[----:B------:R-:W-:Y:S05]  /*17340*/  BRA `(.L_x_652) ;  /* 0xfffe92c000007947 */ /* 0x000fea000383ffff */
.L_x_525:
[----:B------:R-:W-:Y:S01]  /*17350*/  IMAD.MOV.U32 R9, RZ, RZ, R10 ;  /* 0x000000ffff097224 */ /* 0x000fe200078e000a */
[----:B------:R-:W-:Y:S01]  /*17360*/  MOV R5, R0 ;  /* 0x0000000000057202 */ /* 0x000fe20000000f00 */
[----:B------:R-:W-:Y:S01]  /*17370*/  IMAD.MOV.U32 R3, RZ, RZ, 0x1f ;  /* 0x0000001fff037424 */ /* 0x000fe200078e00ff */
[----:B-1----:R-:W-:Y:S02]  /*17380*/  MOV R2, 0x173a0 ;  /* 0x000173a000027802 */ /* 0x002fe40000000f00 */
[----:B------:R-:W-:Y:S05]  /*17390*/  CALL.REL.NOINC `($__internal_11_$__cuda_sm70_shflsync_idx_p) ;  /* 0x0000116000007944 */ /* 0x000fea0003c00000 */
[----:B------:R-:W-:Y:S01]  /*173a0*/  IMAD.MOV.U32 R12, RZ, RZ, R5 ;  /* 0x000000ffff0c7224 */ /* 0x000fe200078e0005 */
[----:B------:R-:W-:Y:S01]  /*173b0*/  MOV R9, R8 ;  /* 0x0000000800097202 */ /* 0x000fe20000000f00 */
[----:B------:R-:W-:Y:S01]  /*173c0*/  IMAD.MOV.U32 R6, RZ, RZ, RZ ;  /* 0x000000ffff067224 */ /* 0x000fe200078e00ff */
[----:B------:R-:W-:Y:S01]  /*173d0*/  MOV R5, R0 ;  /* 0x0000000000057202 */ /* 0x000fe20000000f00 */
[----:B------:R-:W-:Y:S01]  /*173e0*/  IMAD.MOV.U32 R3, RZ, RZ, 0x1f ;  /* 0x0000001fff037424 */ /* 0x000fe200078e00ff */
[----:B------:R-:W-:-:S02]  /*173f0*/  MOV R2, 0x17410 ;  /* 0x0001741000027802 */ /* 0x000fc40000000f00 */
[----:B------:R-:W-:Y:S05]  /*17400*/  CALL.REL.NOINC `($__internal_11_$__cuda_sm70_shflsync_idx_p) ;  /* 0x000010f000007944 */ /* 0x000fea0003c00000 */
[----:B------:R-:W-:Y:S01]  /*17410*/  MOV R10, R5 ;  /* 0x00000005000a7202 */ /* 0x000fe20000000f00 */
[----:B------:R-:W-:Y:S05]  /*17420*/  BRA `(.L_x_653) ;  /* 0xfffe925000007947 */ /* 0x000fea000383ffff */
.L_x_528:
[----:B------:R-:W-:Y:S01]  /*17430*/  IMAD.MOV.U32 R9, RZ, RZ, R4 ;  /* 0x000000ffff097224 */ /* 0x000fe200078e0004 */
[----:B------:R-:W-:-:S02]  /*17440*/  MOV R3, 0x1f ;  /* 0x0000001f00037802 */ /* 0x000fc40000000f00 */
[----:B-1----:R-:W-:Y:S02]  /*17450*/  MOV R2, 0x17470 ;  /* 0x0001747000027802 */ /* 0x002fe40000000f00 */
[----:B--234-:R-:W-:Y:S05]  /*17460*/  CALL.REL.NOINC `($__internal_11_$__cuda_sm70_shflsync_idx_p) ;  /* 0x0000109000007944 */ /* 0x01cfea0003c00000 */
[----:B------:R-:W-:Y:S01]  /*17470*/  MOV R6, R5 ;  /* 0x0000000500067202 */ /* 0x000fe20000000f00 */
[----:B------:R-:W-:Y:S05]  /*17480*/  BRA `(.L_x_527) ;  /* 0xfffe925000007947 */ /* 0x000fea000383ffff */
.L_x_587:
[----:B--2---:R2:W5:Y:S01]  /*17490*/  LDL R2, [R1+0x8] ;  /* 0x0000080001027983 */ /* 0x0045620000100800 */
[----:B------:R-:W-:Y:S02]  /*174a0*/  MOV R6, 0x2 ;  /* 0x0000000200067802 */ /* 0x000fe40000000f00 */
[----:B-1----:R-:W-:Y:S02]  /*174b0*/  MOV R3, 0x174d0 ;  /* 0x000174d000037802 */ /* 0x002fe40000000f00 */
[----:B--2--5:R-:W-:Y:S05]  /*174c0*/  CALL.REL.NOINC `($__internal_10_$__cuda_sm70_shflsync_bfly_p) ;  /* 0x00000fe000007944 */ /* 0x024fea0003c00000 */
[----:B------:R-:W-:Y:S01]  /*174d0*/  MOV R0, R6 ;  /* 0x0000000600007202 */ /* 0x000fe20000000f00 */
[----:B------:R-:W-:Y:S05]  /*174e0*/  BRA `(.L_x_654) ;  /* 0xffffb8d000007947 */ /* 0x000fea000383ffff */
.L_x_588:
[----:B------:R-:W-:Y:S01]  /*174f0*/  IMAD.MOV.U32 R2, RZ, RZ, R0 ;  /* 0x000000ffff027224 */ /* 0x000fe200078e0000 */
[----:B------:R-:W-:Y:S02]  /*17500*/  MOV R6, 0x1 ;  /* 0x0000000100067802 */ /* 0x000fe40000000f00 */
[----:B-1----:R-:W-:Y:S02]  /*17510*/  MOV R3, 0x17530 ;  /* 0x0001753000037802 */ /* 0x002fe40000000f00 */
[----:B------:R-:W-:Y:S05]  /*17520*/  CALL.REL.NOINC `($__internal_10_$__cuda_sm70_shflsync_bfly_p) ;  /* 0x00000f8000007944 */ /* 0x000fea0003c00000 */
[----:B------:R1:W5:Y:S01]  /*17530*/  LDL R2, [R1+0xc] ;  /* 0x00000c0001027983 */ /* 0x0003620000100800 */
[----:B------:R-:W-:Y:S01]  /*17540*/  FADD.FTZ R0, R0, R6 ;  /* 0x0000000600007221 */ /* 0x000fe20000010000 */
[----:B------:R-:W-:-:S02]  /*17550*/  MOV R6, 0x2 ;  /* 0x0000000200067802 */ /* 0x000fc40000000f00 */
[----:B------:R-:W-:Y:S02]  /*17560*/  MOV R3, 0x17580 ;  /* 0x0001758000037802 */ /* 0x000fe40000000f00 */
[----:B-1---5:R-:W-:Y:S05]  /*17570*/  CALL.REL.NOINC `($__internal_10_$__cuda_sm70_shflsync_bfly_p) ;  /* 0x00000f3000007944 */ /* 0x022fea0003c00000 */
[----:B------:R-:W2:Y:S01]  /*17580*/  LDL.LU R2, [R1+0xc] ;  /* 0x00000c0001027983 */ /* 0x000ea20000300800 */
[----:B------:R-:W-:Y:S01]  /*17590*/  MOV R3, 0x175e0 ;  /* 0x000175e000037802 */ /* 0x000fe20000000f00 */
[----:B--2---:R-:W-:Y:S01]  /*175a0*/  FADD.FTZ R5, R2, R6 ;  /* 0x0000000602057221 */ /* 0x004fe20000010000 */
[----:B------:R-:W-:-:S04]  /*175b0*/  MOV R6, 0x1 ;  /* 0x0000000100067802 */ /* 0x000fc80000000f00 */
[----:B------:R-:W-:Y:S02]  /*175c0*/  MOV R2, R5 ;  /* 0x0000000500027202 */ /* 0x000fe40000000f00 */
[----:B------:R-:W-:Y:S05]  /*175d0*/  CALL.REL.NOINC `($__internal_10_$__cuda_sm70_shflsync_bfly_p) ;  /* 0x00000ed000007944 */ /* 0x000fea0003c00000 */
[----:B------:R-:W-:Y:S05]  /*175e0*/  BRA `(.L_x_655) ;  /* 0xffffb86000007947 */ /* 0x000fea000383ffff */
.L_x_595:
[----:B-1234-:R-:W-:Y:S01]  /*175f0*/  IMAD.MOV.U32 R9, RZ, RZ, R7 ;  /* 0x000000ffff097224 */ /* 0x01efe200078e0007 */
[----:B------:R-:W-:Y:S01]  /*17600*/  MOV R5, RZ ;  /* 0x000000ff00057202 */ /* 0x000fe20000000f00 */
[----:B------:R-:W-:Y:S01]  /*17610*/  IMAD.MOV.U32 R3, RZ, RZ, 0x181f ;  /* 0x0000181fff037424 */ /* 0x000fe200078e00ff */
[----:B------:R-:W-:Y:S02]  /*17620*/  MOV R2, 0x17640 ;  /* 0x0001764000027802 */ /* 0x000fe40000000f00 */
[----:B------:R-:W-:Y:S05]  /*17630*/  CALL.REL.NOINC `($__internal_11_$__cuda_sm70_shflsync_idx_p) ;  /* 0x00000ec000007944 */ /* 0x000fea0003c00000 */
[----:B------:R-:W-:Y:S01]  /*17640*/  MOV R11, R5 ;  /* 0x00000005000b7202 */ /* 0x000fe20000000f00 */
[----:B------:R-:W-:Y:S05]  /*17650*/  BRA `(.L_x_656) ;  /* 0xffffcc6000007947 */ /* 0x000fea000383ffff */
.L_x_596:
[----:B------:R-:W-:Y:S01]  /*17660*/  IMAD.MOV.U32 R9, RZ, RZ, R10 ;  /* 0x000000ffff097224 */ /* 0x000fe200078e000a */
[----:B------:R-:W-:Y:S01]  /*17670*/  MOV R5, RZ ;  /* 0x000000ff00057202 */ /* 0x000fe20000000f00 */
[----:B------:R-:W-:Y:S01]  /*17680*/  IMAD.MOV.U32 R3, RZ, RZ, 0x181f ;  /* 0x0000181fff037424 */ /* 0x000fe200078e00ff */
[----:B------:R-:W-:Y:S02]  /*17690*/  MOV R2, 0x176b0 ;  /* 0x000176b000027802 */ /* 0x000fe40000000f00 */
[----:B-12---:R-:W-:Y:S05]  /*176a0*/  CALL.REL.NOINC `($__internal_11_$__cuda_sm70_shflsync_idx_p) ;  /* 0x00000e5000007944 */ /* 0x006fea0003c00000 */
[----:B------:R-:W-:Y:S01]  /*176b0*/  MOV R2, R5 ;  /* 0x0000000500027202 */ /* 0x000fe20000000f00 */
[----:B------:R-:W-:Y:S05]  /*176c0*/  BRA `(.L_x_657) ;  /* 0xffffcc1000007947 */ /* 0x000fea000383ffff */
.L_x_599:
[----:B--2---:R-:W-:Y:S01]  /*176d0*/  IMAD.MOV.U32 R9, RZ, RZ, R7 ;  /* 0x000000ffff097224 */ /* 0x004fe200078e0007 */
[----:B------:R-:W-:Y:S01]  /*176e0*/  MOV R5, 0x1 ;  /* 0x0000000100057802 */ /* 0x000fe20000000f00 */
[----:B------:R-:W-:Y:S01]  /*176f0*/  IMAD.MOV.U32 R3, RZ, RZ, 0x181f ;  /* 0x0000181fff037424 */ /* 0x000fe200078e00ff */
[----:B----4-:R-:W-:-:S02]  /*17700*/  MOV R2, 0x17720 ;  /* 0x0001772000027802 */ /* 0x010fc40000000f00 */
[----:B-1-3--:R-:W-:Y:S05]  /*17710*/  CALL.REL.NOINC `($__internal_11_$__cuda_sm70_shflsync_idx_p) ;  /* 0x00000de000007944 */ /* 0x00afea0003c00000 */
[----:B------:R-:W-:Y:S01]  /*17720*/  IMAD.MOV.U32 R11, RZ, RZ, R5 ;  /* 0x000000ffff0b7224 */ /* 0x000fe200078e0005 */
[----:B------:R-:W-:Y:S01]  /*17730*/  MOV R5, 0x1 ;  /* 0x0000000100057802 */ /* 0x000fe20000000f00 */
[----:B------:R-:W-:Y:S01]  /*17740*/  IMAD.MOV.U32 R9, RZ, RZ, R10 ;  /* 0x000000ffff097224 */ /* 0x000fe200078e000a */
[----:B------:R-:W-:-:S02]  /*17750*/  MOV R3, 0x181f ;  /* 0x0000181f00037802 */ /* 0x000fc40000000f00 */
[----:B------:R-:W-:Y:S02]  /*17760*/  MOV R2, 0x17780 ;  /* 0x0001778000027802 */ /* 0x000fe40000000f00 */
[----:B------:R-:W-:Y:S05]  /*17770*/  CALL.REL.NOINC `($__internal_11_$__cuda_sm70_shflsync_idx_p) ;  /* 0x00000d8000007944 */ /* 0x000fea0003c00000 */
[----:B------:R-:W-:Y:S01]  /*17780*/  MOV R2, R5 ;  /* 0x0000000500027202 */ /* 0x000fe20000000f00 */
[----:B------:R-:W-:Y:S05]  /*17790*/  BRA `(.L_x_658) ;  /* 0xffffcc4000007947 */ /* 0x000fea000383ffff */
.L_x_602:
[----:B-1----:R-:W-:Y:S01]  /*177a0*/  IMAD.MOV.U32 R9, RZ, RZ, R7 ;  /* 0x000000ffff097224 */ /* 0x002fe200078e0007 */
[----:B------:R-:W-:Y:S01]  /*177b0*/  MOV R5, 0x2 ;  /* 0x0000000200057802 */ /* 0x000fe20000000f00 */
[----:B------:R-:W-:Y:S01]  /*177c0*/  IMAD.MOV.U32 R3, RZ, RZ, 0x181f ;  /* 0x0000181fff037424 */ /* 0x000fe200078e00ff */
[----:B----4-:R-:W-:Y:S02]  /*177d0*/  MOV R2, 0x177f0 ;  /* 0x000177f000027802 */ /* 0x010fe40000000f00 */
[----:B--23--:R-:W-:Y:S05]  /*177e0*/  CALL.REL.NOINC `($__internal_11_$__cuda_sm70_shflsync_idx_p) ;  /* 0x00000d1000007944 */ /* 0x00cfea0003c00000 */
[----:B------:R-:W-:Y:S01]  /*177f0*/  MOV R11, R5 ;  /* 0x00000005000b7202 */ /* 0x000fe20000000f00 */
[----:B------:R-:W-:Y:S05]  /*17800*/  BRA `(.L_x_659) ;  /* 0xffffccd000007947 */ /* 0x000fea000383ffff */
.L_x_603:
[----:B------:R-:W-:Y:S01]  /*17810*/  IMAD.MOV.U32 R9, RZ, RZ, R10 ;  /* 0x000000ffff097224 */ /* 0x000fe200078e000a */
[----:B------:R-:W-:Y:S01]  /*17820*/  MOV R5, 0x2 ;  /* 0x0000000200057802 */ /* 0x000fe20000000f00 */
[----:B------:R-:W-:Y:S01]  /*17830*/  IMAD.MOV.U32 R3, RZ, RZ, 0x181f ;  /* 0x0000181fff037424 */ /* 0x000fe200078e00ff */
[----:B----4-:R-:W-:Y:S02]  /*17840*/  MOV R2, 0x17860 ;  /* 0x0001786000027802 */ /* 0x010fe40000000f00 */
[----:B-123--:R-:W-:Y:S05]  /*17850*/  CALL.REL.NOINC `($__internal_11_$__cuda_sm70_shflsync_idx_p) ;  /* 0x00000ca000007944 */ /* 0x00efea0003c00000 */
[----:B------:R-:W-:Y:S01]  /*17860*/  MOV R2, R5 ;  /* 0x0000000500027202 */ /* 0x000fe20000000f00 */
[----:B------:R-:W-:Y:S05]  /*17870*/  BRA `(.L_x_660) ;  /* 0xffffcc8000007947 */ /* 0x000fea000383ffff */
.L_x_606:
[----:B-1----:R-:W-:Y:S01]  /*17880*/  IMAD.MOV.U32 R9, RZ, RZ, R7 ;  /* 0x000000ffff097224 */ /* 0x002fe200078e0007 */
[----:B------:R-:W-:Y:S01]  /*17890*/  MOV R5, 0x3 ;  /* 0x0000000300057802 */ /* 0x000fe20000000f00 */
[----:B------:R-:W-:Y:S01]  /*178a0*/  IMAD.MOV.U32 R3, RZ, RZ, 0x181f ;  /* 0x0000181fff037424 */ /* 0x000fe200078e00ff */
[----:B------:R-:W-:-:S02]  /*178b0*/  MOV R2, 0x178d0 ;  /* 0x000178d000027802 */ /* 0x000fc40000000f00 */
[----:B--234-:R-:W-:Y:S05]  /*178c0*/  CALL.REL.NOINC `($__internal_11_$__cuda_sm70_shflsync_idx_p) ;  /* 0x00000c3000007944 */ /* 0x01cfea0003c00000 */
[----:B------:R-:W-:Y:S01]  /*178d0*/  IMAD.MOV.U32 R7, RZ, RZ, R5 ;  /* 0x000000ffff077224 */ /* 0x000fe200078e0005 */
[----:B------:R-:W-:Y:S01]  /*178e0*/  MOV R5, 0x3 ;  /* 0x0000000300057802 */ /* 0x000fe20000000f00 */
[----:B------:R-:W-:Y:S01]  /*178f0*/  IMAD.MOV.U32 R9, RZ, RZ, R10 ;  /* 0x000000ffff097224 */ /* 0x000fe200078e000a */
[----:B------:R-:W-:-:S02]  /*17900*/  MOV R3, 0x181f ;  /* 0x0000181f00037802 */ /* 0x000fc40000000f00 */
[----:B------:R-:W-:Y:S02]  /*17910*/  MOV R2, 0x17930 ;  /* 0x0001793000027802 */ /* 0x000fe40000000f00 */
[----:B------:R-:W-:Y:S05]  /*17920*/  CALL.REL.NOINC `($__internal_11_$__cuda_sm70_shflsync_idx_p) ;  /* 0x00000bd000007944 */ /* 0x000fea0003c00000 */
[----:B------:R-:W-:Y:S05]  /*17930*/  BRA `(.L_x_661) ;  /* 0xffffccd000007947 */ /* 0x000fea000383ffff */
.L_x_608:
[----:B------:R-:W-:Y:S01]  /*17940*/  IMAD.MOV.U32 R9, RZ, RZ, R28 ;  /* 0x000000ffff097224 */ /* 0x000fe200078e001c */
[----:B------:R-:W-:Y:S01]  /*17950*/  MOV R5, RZ ;  /* 0x000000ff00057202 */ /* 0x000fe20000000f00 */
[----:B------:R-:W-:Y:S01]  /*17960*/  IMAD.MOV.U32 R3, RZ, RZ, 0x1c1f ;  /* 0x00001c1fff037424 */ /* 0x000fe200078e00ff */
[----:B------:R-:W-:Y:S02]  /*17970*/  MOV R2, 0x17990 ;  /* 0x0001799000027802 */ /* 0x000fe40000000f00 */
[----:B-1----:R-:W-:Y:S05]  /*17980*/  CALL.REL.NOINC `($__internal_11_$__cuda_sm70_shflsync_idx_p) ;  /* 0x00000b7000007944 */ /* 0x002fea0003c00000 */
[----:B------:R-:W-:Y:S01]  /*17990*/  MOV R4, R5 ;  /* 0x0000000500047202 */ /* 0x000fe20000000f00 */
[----:B------:R-:W-:Y:S05]  /*179a0*/  BRA `(.L_x_662) ;  /* 0xffffcf6000007947 */ /* 0x000fea000383ffff */
.L_x_609:
[----:B------:R-:W-:Y:S01]  /*179b0*/  IMAD.MOV.U32 R9, RZ, RZ, R29 ;  /* 0x000000ffff097224 */ /* 0x000fe200078e001d */
[----:B------:R-:W-:Y:S01]  /*179c0*/  MOV R5, RZ ;  /* 0x000000ff00057202 */ /* 0x000fe20000000f00 */
[----:B------:R-:W-:Y:S01]  /*179d0*/  IMAD.MOV.U32 R3, RZ, RZ, 0x1c1f ;  /* 0x00001c1fff037424 */ /* 0x000fe200078e00ff */
[----:B------:R-:W-:Y:S02]  /*179e0*/  MOV R2, 0x17a00 ;  /* 0x00017a0000027802 */ /* 0x000fe40000000f00 */
[----:B-123--:R-:W-:Y:S05]  /*179f0*/  CALL.REL.NOINC `($__internal_11_$__cuda_sm70_shflsync_idx_p) ;  /* 0x00000b0000007944 */ /* 0x00efea0003c00000 */
[----:B------:R-:W-:Y:S01]  /*17a00*/  MOV R0, R5 ;  /* 0x0000000500007202 */ /* 0x000fe20000000f00 */
[----:B------:R-:W-:Y:S05]  /*17a10*/  BRA `(.L_x_663) ;  /* 0xffffcf1000007947 */ /* 0x000fea000383ffff */
.L_x_612:
[----:B------:R-:W-:Y:S01]  /*17a20*/  IMAD.MOV.U32 R9, RZ, RZ, R28 ;  /* 0x000000ffff097224 */ /* 0x000fe200078e001c */
[----:B------:R-:W-:Y:S01]  /*17a30*/  MOV R5, 0x1 ;  /* 0x0000000100057802 */ /* 0x000fe20000000f00 */
[----:B---3--:R-:W-:Y:S01]  /*17a40*/  IMAD.MOV.U32 R3, RZ, RZ, 0x1c1f ;  /* 0x00001c1fff037424 */ /* 0x008fe200078e00ff */
[----:B------:R-:W-:-:S02]  /*17a50*/  MOV R2, 0x17a70 ;  /* 0x00017a7000027802 */ /* 0x000fc40000000f00 */
[----:B--2-4-:R-:W-:Y:S05]  /*17a60*/  CALL.REL.NOINC `($__internal_11_$__cuda_sm70_shflsync_idx_p) ;  /* 0x00000a9000007944 */ /* 0x014fea0003c00000 */
        /* <DEDUP_REMOVED lines=8> */
.L_x_616:
[----:B------:R-:W-:Y:S01]  /*17af0*/  IMAD.MOV.U32 R9, RZ, RZ, R6 ;  /* 0x000000ffff097224 */ /* 0x000fe200078e0006 */
[----:B------:R-:W-:Y:S01]  /*17b00*/  MOV R5, RZ ;  /* 0x000000ff00057202 */ /* 0x000fe20000000f00 */
[----:B------:R-:W-:Y:S01]  /*17b10*/  IMAD.MOV.U32 R3, RZ, RZ, 0x181f ;  /* 0x0000181fff037424 */ /* 0x000fe200078e00ff */
[----:B------:R-:W-:Y:S02]  /*17b20*/  MOV R2, 0x17b40 ;  /* 0x00017b4000027802 */ /* 0x000fe40000000f00 */
[----:B------:R-:W-:Y:S05]  /*17b30*/  CALL.REL.NOINC `($__internal_11_$__cuda_sm70_shflsync_idx_p) ;  /* 0x000009c000007944 */ /* 0x000fea0003c00000 */
[----:B------:R-:W-:Y:S01]  /*17b40*/  MOV R11, R5 ;  /* 0x00000005000b7202 */ /* 0x000fe20000000f00 */
[----:B------:R-:W-:Y:S05]  /*17b50*/  BRA `(.L_x_665) ;  /* 0xffffe03000007947 */ /* 0x000fea000383ffff */
.L_x_617:
[----:B------:R-:W-:Y:S01]  /*17b60*/  IMAD.MOV.U32 R9, RZ, RZ, R10 ;  /* 0x000000ffff097224 */ /* 0x000fe200078e000a */
[----:B------:R-:W-:Y:S01]  /*17b70*/  MOV R5, RZ ;  /* 0x000000ff00057202 */ /* 0x000fe20000000f00 */
[----:B------:R-:W-:Y:S01]  /*17b80*/  IMAD.MOV.U32 R3, RZ, RZ, 0x181f ;  /* 0x0000181fff037424 */ /* 0x000fe200078e00ff */
[----:B------:R-:W-:Y:S02]  /*17b90*/  MOV R2, 0x17bb0 ;  /* 0x00017bb000027802 */ /* 0x000fe40000000f00 */
[----:B-12---:R-:W-:Y:S05]  /*17ba0*/  CALL.REL.NOINC `($__internal_11_$__cuda_sm70_shflsync_idx_p) ;  /* 0x0000095000007944 */ /* 0x006fea0003c00000 */
[----:B------:R-:W-:Y:S01]  /*17bb0*/  MOV R2, R5 ;  /* 0x0000000500027202 */ /* 0x000fe20000000f00 */
[----:B------:R-:W-:Y:S05]  /*17bc0*/  BRA `(.L_x_666) ;  /* 0xffffdfe000007947 */ /* 0x000fea000383ffff */
.L_x_620:
[----:B------:R-:W-:Y:S01]  /*17bd0*/  IMAD.MOV.U32 R9, RZ, RZ, R6 ;  /* 0x000000ffff097224 */ /* 0x000fe200078e0006 */
[----:B--2---:R-:W-:Y:S01]  /*17be0*/  MOV R5, 0x1 ;  /* 0x0000000100057802 */ /* 0x004fe20000000f00 */
        /* <DEDUP_REMOVED lines=11> */
.L_x_623:
[----:B------:R-:W-:Y:S01]  /*17ca0*/  IMAD.MOV.U32 R9, RZ, RZ, R6 ;  /* 0x000000ffff097224 */ /* 0x000fe200078e0006 */
[----:B-1----:R-:W-:Y:S01]  /*17cb0*/  MOV R5, 0x2 ;  /* 0x0000000200057802 */ /* 0x002fe20000000f00 */
[----:B------:R-:W-:Y:S01]  /*17cc0*/  IMAD.MOV.U32 R3, RZ, RZ, 0x181f ;  /* 0x0000181fff037424 */ /* 0x000fe200078e00ff */
[----:B----4-:R-:W-:Y:S02]  /*17cd0*/  MOV R2, 0x17cf0 ;  /* 0x00017cf000027802 */ /* 0x010fe40000000f00 */
[----:B--23--:R-:W-:Y:S05]  /*17ce0*/  CALL.REL.NOINC `($__internal_11_$__cuda_sm70_shflsync_idx_p) ;  /* 0x0000081000007944 */ /* 0x00cfea0003c00000 */
[----:B------:R-:W-:Y:S01]  /*17cf0*/  MOV R11, R5 ;  /* 0x00000005000b7202 */ /* 0x000fe20000000f00 */
[----:B------:R-:W-:Y:S05]  /*17d00*/  BRA `(.L_x_668) ;  /* 0xffffe0b000007947 */ /* 0x000fea000383ffff */
.L_x_624:
[----:B------:R-:W-:Y:S01]  /*17d10*/  IMAD.MOV.U32 R9, RZ, RZ, R10 ;  /* 0x000000ffff097224 */ /* 0x000fe200078e000a */
[----:B------:R-:W-:Y:S01]  /*17d20*/  MOV R5, 0x2 ;  /* 0x0000000200057802 */ /* 0x000fe20000000f00 */
[----:B------:R-:W-:Y:S01]  /*17d30*/  IMAD.MOV.U32 R3, RZ, RZ, 0x181f ;  /* 0x0000181fff037424 */ /* 0x000fe200078e00ff */
[----:B----4-:R-:W-:Y:S02]  /*17d40*/  MOV R2, 0x17d60 ;  /* 0x00017d6000027802 */ /* 0x010fe40000000f00 */
[----:B-123--:R-:W-:Y:S05]  /*17d50*/  CALL.REL.NOINC `($__internal_11_$__cuda_sm70_shflsync_idx_p) ;  /* 0x000007a000007944 */ /* 0x00efea0003c00000 */
[----:B------:R-:W-:Y:S01]  /*17d60*/  MOV R2, R5 ;  /* 0x0000000500027202 */ /* 0x000fe20000000f00 */
[----:B------:R-:W-:Y:S05]  /*17d70*/  BRA `(.L_x_669) ;  /* 0xffffe06000007947 */ /* 0x000fea000383ffff */
.L_x_627:
[----:B------:R-:W-:Y:S01]  /*17d80*/  IMAD.MOV.U32 R9, RZ, RZ, R6 ;  /* 0x000000ffff097224 */ /* 0x000fe200078e0006 */
[----:B-1----:R-:W-:Y:S01]  /*17d90*/  MOV R5, 0x3 ;  /* 0x0000000300057802 */ /* 0x002fe20000000f00 */
        /* <DEDUP_REMOVED lines=11> */
.L_x_629:
[----:B------:R-:W-:Y:S01]  /*17e50*/  IMAD.MOV.U32 R9, RZ, RZ, R62 ;  /* 0x000000ffff097224 */ /* 0x000fe200078e003e */
[----:B------:R-:W-:Y:S01]  /*17e60*/  MOV R5, RZ ;  /* 0x000000ff00057202 */ /* 0x000fe20000000f00 */
[----:B------:R-:W-:Y:S01]  /*17e70*/  IMAD.MOV.U32 R3, RZ, RZ, 0x1f ;  /* 0x0000001fff037424 */ /* 0x000fe200078e00ff */
[----:B------:R-:W-:Y:S02]  /*17e80*/  MOV R2, 0x17ea0 ;  /* 0x00017ea000027802 */ /* 0x000fe40000000f00 */
[----:B----4-:R-:W-:Y:S05]  /*17e90*/  CALL.REL.NOINC `($__internal_11_$__cuda_sm70_shflsync_idx_p) ;  /* 0x0000066000007944 */ /* 0x010fea0003c00000 */
[----:B------:R-:W-:Y:S01]  /*17ea0*/  MOV R10, R5 ;  /* 0x00000005000a7202 */ /* 0x000fe20000000f00 */
[----:B------:R-:W-:Y:S05]  /*17eb0*/  BRA `(.L_x_671) ;  /* 0xffffe1f000007947 */ /* 0x000fea000383ffff */
.L_x_630:
[----:B------:R-:W-:Y:S01]  /*17ec0*/  IMAD.MOV.U32 R9, RZ, RZ, R62 ;  /* 0x000000ffff097224 */ /* 0x000fe200078e003e */
[----:B------:R-:W-:Y:S01]  /*17ed0*/  MOV R5, 0x1 ;  /* 0x0000000100057802 */ /* 0x000fe20000000f00 */
[----:B------:R-:W-:Y:S01]  /*17ee0*/  IMAD.MOV.U32 R3, RZ, RZ, 0x1f ;  /* 0x0000001fff037424 */ /* 0x000fe200078e00ff */
[----:B------:R-:W-:Y:S02]  /*17ef0*/  MOV R2, 0x17f10 ;  /* 0x00017f1000027802 */ /* 0x000fe40000000f00 */
[----:B-12---:R-:W-:Y:S05]  /*17f00*/  CALL.REL.NOINC `($__internal_11_$__cuda_sm70_shflsync_idx_p) ;  /* 0x000005f000007944 */ /* 0x006fea0003c00000 */
[----:B------:R-:W-:Y:S01]  /*17f10*/  MOV R8, R5 ;  /* 0x0000000500087202 */ /* 0x000fe20000000f00 */
[----:B------:R-:W-:Y:S05]  /*17f20*/  BRA `(.L_x_672) ;  /* 0xffffe1a000007947 */ /* 0x000fea000383ffff */
.L_x_631:
[----:B------:R-:W-:Y:S02]  /*17f30*/  MOV R2, 0x1 ;  /* 0x0000000100027802 */ /* 0x000fe40000000f00 */
[----:B------:R-:W-:-:S02]  /*17f40*/  MOV R3, 0x17f60 ;  /* 0x00017f6000037802 */ /* 0x000fc40000000f00 */
[----:B-1234-:R-:W-:Y:S05]  /*17f50*/  CALL.REL.NOINC `($__internal_12_$__cuda_sm70_shflsync_up_p) ;  /* 0x000005f000007944 */ /* 0x01efea0003c00000 */
[----:B------:R-:W-:Y:S05]  /*17f60*/  BRA `(.L_x_673) ;  /* 0xffffe29000007947 */ /* 0x000fea000383ffff */
.L_x_632:
[----:B------:R-:W-:Y:S02]  /*17f70*/  MOV R2, 0x2 ;  /* 0x0000000200027802 */ /* 0x000fe40000000f00 */
[----:B------:R-:W-:-:S02]  /*17f80*/  MOV R3, 0x17fa0 ;  /* 0x00017fa000037802 */ /* 0x000fc40000000f00 */
[----:B--2-4-:R-:W-:Y:S05]  /*17f90*/  CALL.REL.NOINC `($__internal_12_$__cuda_sm70_shflsync_up_p) ;  /* 0x000005b000007944 */ /* 0x014fea0003c00000 */
[----:B------:R-:W-:Y:S01]  /*17fa0*/  SEL R3, R4, RZ, P1 ;  /* 0x000000ff04037207 */ /* 0x000fe20000800000 */
[----:B------:R-:W-:-:S04]  /*17fb0*/  IMAD.MOV.U32 R2, RZ, RZ, 0x4 ;  /* 0x00000004ff027424 */ /* 0x000fc800078e00ff */
[----:B------:R-:W-:Y:S01]  /*17fc0*/  IMAD.IADD R0, R0, 0x1, R3 ;  /* 0x0000000100007824 */ /* 0x000fe200078e0203 */
        /* <DEDUP_REMOVED lines=21> */
.L_x_636:
[----:B------:R-:W-:Y:S02]  /*18120*/  MOV R2, 0x1 ;  /* 0x0000000100027802 */ /* 0x000fe40000000f00 */
[----:B------:R-:W-:Y:S02]  /*18130*/  MOV R3, 0x18150 ;  /* 0x0001815000037802 */ /* 0x000fe40000000f00 */
[----:B------:R-:W-:Y:S05]  /*18140*/  CALL.REL.NOINC `($__internal_12_$__cuda_sm70_shflsync_up_p) ;  /* 0x0000040000007944 */ /* 0x000fea0003c00000 */
[----:B------:R-:W-:Y:S01]  /*18150*/  MOV R2, R4 ;  /* 0x0000000400027202 */ /* 0x000fe20000000f00 */
[----:B------:R-:W-:Y:S05]  /*18160*/  BRA `(.L_x_675) ;  /* 0xffffe2f000007947 */ /* 0x000fea000383ffff */
.L_x_637:
        /* <DEDUP_REMOVED lines=27> */
.L_x_639:
[----:B------:R-:W-:Y:S02]  /*18320*/  SEL R0, RZ, 0x1, P0 ;  /* 0x00000001ff007807 */ /* 0x000fe40000000000 */
[----:B------:R-:W-:Y:S02]  /*18330*/  MOV R2, 0x18350 ;  /* 0x0001835000027802 */ /* 0x000fe40000000f00 */
[----:B-1----:R-:W-:Y:S05]  /*18340*/  CALL.REL.NOINC `($__internal_13_$__cuda_sm70_votesync_ballot) ;  /* 0x0000027000007944 */ /* 0x002fea0003c00000 */
[----:B------:R-:W-:Y:S01]  /*18350*/  MOV R12, R0 ;  /* 0x00000000000c7202 */ /* 0x000fe20000000f00 */
[----:B------:R-:W-:Y:S05]  /*18360*/  BRA `(.L_x_677) ;  /* 0xffffe28000007947 */ /* 0x000fea000383ffff */
.L_x_640:
[----:B------:R-:W-:Y:S01]  /*18370*/  IMAD.MOV.U32 R9, RZ, RZ, R6 ;  /* 0x000000ffff097224 */ /* 0x000fe200078e0006 */
[----:B------:R-:W-:Y:S01]  /*18380*/  MOV R5, R0 ;  /* 0x0000000000057202 */ /* 0x000fe20000000f00 */
[----:B------:R-:W-:Y:S01]  /*18390*/  IMAD.MOV.U32 R3, RZ, RZ, 0x1f ;  /* 0x0000001fff037424 */ /* 0x000fe200078e00ff */
[----:B--2---:R-:W-:Y:S02]  /*183a0*/  MOV R2, 0x183c0 ;  /* 0x000183c000027802 */ /* 0x004fe40000000f00 */
[----:B-1----:R-:W-:Y:S05]  /*183b0*/  CALL.REL.NOINC `($__internal_11_$__cuda_sm70_shflsync_idx_p) ;  /* 0x0000014000007944 */ /* 0x002fea0003c00000 */
[----:B------:R-:W-:Y:S01]  /*183c0*/  IMAD.MOV.U32 R11, RZ, RZ, R5 ;  /* 0x000000ffff0b7224 */ /* 0x000fe200078e0005 */
[----:B------:R-:W-:Y:S01]  /*183d0*/  MOV R5, R0 ;  /* 0x0000000000057202 */ /* 0x000fe20000000f00 */
[----:B------:R-:W-:Y:S01]  /*183e0*/  IMAD.MOV.U32 R9, RZ, RZ, R7 ;  /* 0x000000ffff097224 */ /* 0x000fe200078e0007 */
[----:B------:R-:W-:-:S02]  /*183f0*/  MOV R3, 0x1f ;  /* 0x0000001f00037802 */ /* 0x000fc40000000f00 */
[----:B------:R-:W-:Y:S02]  /*18400*/  MOV R2, 0x18420 ;  /* 0x0001842000027802 */ /* 0x000fe40000000f00 */
[----:B------:R-:W-:Y:S05]  /*18410*/  CALL.REL.NOINC `($__internal_11_$__cuda_sm70_shflsync_idx_p) ;  /* 0x000000e000007944 */ /* 0x000fea0003c00000 */
[----:B------:R-:W-:Y:S01]  /*18420*/  MOV R7, R5 ;  /* 0x0000000500077202 */ /* 0x000fe20000000f00 */
[----:B------:R-:W-:Y:S05]  /*18430*/  BRA `(.L_x_678) ;  /* 0xffffe22000007947 */ /* 0x000fea000383ffff */
.L_x_643:
[----:B------:R-:W-:Y:S01]  /*18440*/  IMAD.MOV.U32 R9, RZ, RZ, R4 ;  /* 0x000000ffff097224 */ /* 0x000fe200078e0004 */
[----:B------:R-:W-:Y:S01]  /*18450*/  MOV R5, R0 ;  /* 0x0000000000057202 */ /* 0x000fe20000000f00 */
[----:B------:R-:W-:Y:S01]  /*18460*/  IMAD.MOV.U32 R3, RZ, RZ, 0x1f ;  /* 0x0000001fff037424 */ /* 0x000fe200078e00ff */
[----:B--2---:R-:W-:Y:S02]  /*18470*/  MOV R2, 0x18490 ;  /* 0x0001849000027802 */ /* 0x004fe40000000f00 */
[----:B-1--4-:R-:W-:Y:S05]  /*18480*/  CALL.REL.NOINC `($__internal_11_$__cuda_sm70_shflsync_idx_p) ;  /* 0x0000007000007944 */ /* 0x012fea0003c00000 */
[----:B------:R-:W-:Y:S01]  /*18490*/  MOV R13, R5 ;  /* 0x00000005000d7202 */ /* 0x000fe20000000f00 */
[----:B------:R-:W-:Y:S05]  /*184a0*/  BRA `(.L_x_642) ;  /* 0xffffe21000007947 */ /* 0x000fea000383ffff */
        .weak           $__internal_10_$__cuda_sm70_shflsync_bfly_p
        .type           $__internal_10_$__cuda_sm70_shflsync_bfly_p,@function
        .size           $__internal_10_$__cuda_sm70_shflsync_bfly_p,($__internal_11_$__cuda_sm70_shflsync_idx_p - $__internal_10_$__cuda_sm70_shflsync_bfly_p)
$__internal_10_$__cuda_sm70_shflsync_bfly_p:
[----:B------:R-:W-:Y:S04]  /*184b0*/  WARPSYNC R7 ;  /* 0x0000000700007348 */ /* 0x000fe80003800000 */
[----:B------:R1:W2:Y:S02]  /*184c0*/  SHFL.BFLY PT, R6, R2, R6, R8 ;  /* 0x0c00000602067389 */ /* 0x0002a400000e0008 */
[----:B-1----:R-:W-:-:S02]  /*184d0*/  MOV R2, R3 ;  /* 0x0000000300027202 */ /* 0x002fc40000000f00 */
[----:B------:R-:W-:-:S04]  /*184e0*/  MOV R3, 0x0 ;  /* 0x0000000000037802 */ /* 0x000fc80000000f00 */
[----:B--2---:R-:W-:Y:S05]  /*184f0*/  RET.REL.NODEC R2 `(_ZN7cutlass13device_kernelIN5flash19enable_sm80_to_sm89INS1_16FlashAttnFwdSm80INS1_25CollectiveMainloopFwdSm80ILi8ELi1ELb1EN4cute5tupleIJNS5_1CILi128EEENS7_ILi96EEES8_EEELi128ENS_6half_tEfNS_4arch4Sm80ELb0ELb1ELb1ELb1ELb0ELb0ELb1ELb1EEENS1_21CollectiveEpilogueFwdINS6_IJS8_S8_S9_EEENS6_IJNS7_ILi1EEESH_SH_EEESB_SD_Li256ELb1ELb1ELb1ELb0EEENS1_36VarlenDynamicPersistentTileSchedulerILi128ELi96ELi256ELi256ELb1ELb1ELb0ELb1ELb0ELb1EEEEEEEEEvNT_6ParamsE) ;  /* 0xfffe7b0002007950 */ /* 0x004fea0003c3ffff */
        .weak           $__internal_11_$__cuda_sm70_shflsync_idx_p
        .type           $__internal_11_$__cuda_sm70_shflsync_idx_p,@function
        .size           $__internal_11_$__cuda_sm70_shflsync_idx_p,($__internal_12_$__cuda_sm70_shflsync_up_p - $__internal_11_$__cuda_sm70_shflsync_idx_p)
$__internal_11_$__cuda_sm70_shflsync_idx_p:
[----:B------:R-:W-:-:S04]  /*18500*/  MOV R63, 0xffffffff ;  /* 0xffffffff003f7802 */ /* 0x000fc80000000f00 */
[----:B------:R-:W-:Y:S04]  /*18510*/  WARPSYNC R63 ;  /* 0x0000003f00007348 */ /* 0x000fe80003800000 */
[----:B------:R1:W2:Y:S02]  /*18520*/  SHFL.IDX PT, R5, R9, R5, R3 ;  /* 0x0000000509057389 */ /* 0x0002a400000e0003 */
[----:B-1----:R-:W-:-:S04]  /*18530*/  MOV R3, 0x0 ;  /* 0x0000000000037802 */ /* 0x002fc80000000f00 */
[----:B--2---:R-:W-:Y:S05]  /*18540*/  RET.REL.NODEC R2 `(_ZN7cutlass13device_kernelIN5flash19enable_sm80_to_sm89INS1_16FlashAttnFwdSm80INS1_25CollectiveMainloopFwdSm80ILi8ELi1ELb1EN4cute5tupleIJNS5_1CILi128EEENS7_ILi96EEES8_EEELi128ENS_6half_tEfNS_4arch4Sm80ELb0ELb1ELb1ELb1ELb0ELb0ELb1ELb1EEENS1_21CollectiveEpilogueFwdINS6_IJS8_S8_S9_EEENS6_IJNS7_ILi1EEESH_SH_EEESB_SD_Li256ELb1ELb1ELb1ELb0EEENS1_36VarlenDynamicPersistentTileSchedulerILi128ELi96ELi256ELi256ELb1ELb1ELb0ELb1ELb0ELb1EEEEEEEEEvNT_6ParamsE) ;  /* 0xfffe7ab002007950 */ /* 0x004fea0003c3ffff */
        .weak           $__internal_12_$__cuda_sm70_shflsync_up_p
        .type           $__internal_12_$__cuda_sm70_shflsync_up_p,@function
        .size           $__internal_12_$__cuda_sm70_shflsync_up_p,($__internal_13_$__cuda_sm70_votesync_ballot - $__internal_12_$__cuda_sm70_shflsync_up_p)
$__internal_12_$__cuda_sm70_shflsync_up_p:
[----:B------:R-:W-:Y:S02]  /*18550*/  IMAD.MOV.U32 R4, RZ, RZ, RZ ;  /* 0x000000ffff047224 */ /* 0x000fe400078e00ff */
[----:B------:R-:W-:-:S04]  /*18560*/  IMAD.MOV.U32 R9, RZ, RZ, -0x1 ;  /* 0xffffffffff097424 */ /* 0x000fc800078e00ff */
[----:B------:R-:W-:Y:S04]  /*18570*/  WARPSYNC R9 ;  /* 0x0000000900007348 */ /* 0x000fe80003800000 */
[----:B------:R1:W2:Y:S02]  /*18580*/  SHFL.UP PT, R4, R0, R2, R4 ;  /* 0x0400000200047389 */ /* 0x0002a400000e0004 */
[----:B-1----:R-:W-:Y:S02]  /*18590*/  MOV R2, R3 ;  /* 0x0000000300027202 */ /* 0x002fe40000000f00 */
[----:B------:R-:W-:-:S04]  /*185a0*/  MOV R3, 0x0 ;  /* 0x0000000000037802 */ /* 0x000fc80000000f00 */
[----:B--2---:R-:W-:Y:S05]  /*185b0*/  RET.REL.NODEC R2 `(_ZN7cutlass13device_kernelIN5flash19enable_sm80_to_sm89INS1_16FlashAttnFwdSm80INS1_25CollectiveMainloopFwdSm80ILi8ELi1ELb1EN4cute5tupleIJNS5_1CILi128EEENS7_ILi96EEES8_EEELi128ENS_6half_tEfNS_4arch4Sm80ELb0ELb1ELb1ELb1ELb0ELb0ELb1ELb1EEENS1_21CollectiveEpilogueFwdINS6_IJS8_S8_S9_EEENS6_IJNS7_ILi1EEESH_SH_EEESB_SD_Li256ELb1ELb1ELb1ELb0EEENS1_36VarlenDynamicPersistentTileSchedulerILi128ELi96ELi256ELi256ELb1ELb1ELb0ELb1ELb0ELb1EEEEEEEEEvNT_6ParamsE) ;  /* 0xfffe7a4002007950 */ /* 0x004fea0003c3ffff */
        .weak           $__internal_13_$__cuda_sm70_votesync_ballot
        .type           $__internal_13_$__cuda_sm70_votesync_ballot,@function
        .size           $__internal_13_$__cuda_sm70_votesync_ballot,(.L_x_2689 - $__internal_13_$__cuda_sm70_votesync_ballot)
$__internal_13_$__cuda_sm70_votesync_ballot:
[----:B------:R-:W-:Y:S01]  /*185c0*/  ISETP.NE.U32.AND P0, PT, R0, 0x1, PT ;  /* 0x000000010000780c */ /* 0x000fe20003f05070 */
[----:B------:R-:W-:-:S04]  /*185d0*/  IMAD.MOV.U32 R3, RZ, RZ, -0x1 ;  /* 0xffffffffff037424 */ /* 0x000fc800078e00ff */
[----:B------:R-:W-:Y:S08]  /*185e0*/  WARPSYNC R3 ;  /* 0x0000000300007348 */ /* 0x000ff00003800000 */
[----:B------:R-:W-:-:S04]  /*185f0*/  VOTE.ANY R0, PT, !P0 ;  /* 0x0000000000007806 */ /* 0x000fc800040e0100 */
[----:B------:R-:W-:Y:S01]  /*18600*/  LOP3.LUT R0, R0, R3, RZ, 0xc0, !PT ;  /* 0x0000000300007212 */ /* 0x000fe200078ec0ff */
[----:B------:R-:W-:-:S04]  /*18610*/  IMAD.MOV.U32 R3, RZ, RZ, 0x0 ;  /* 0x00000000ff037424 */ /* 0x000fc800078e00ff */
[----:B------:R-:W-:Y:S05]  /*18620*/  RET.REL.NODEC R2 `(_ZN7cutlass13device_kernelIN5flash19enable_sm80_to_sm89INS1_16FlashAttnFwdSm80INS1_25CollectiveMainloopFwdSm80ILi8ELi1ELb1EN4cute5tupleIJNS5_1CILi128EEENS7_ILi96EEES8_EEELi128ENS_6half_tEfNS_4arch4Sm80ELb0ELb1ELb1ELb1ELb0ELb0ELb1ELb1EEENS1_21CollectiveEpilogueFwdINS6_IJS8_S8_S9_EEENS6_IJNS7_ILi1EEESH_SH_EEESB_SD_Li256ELb1ELb1ELb1ELb0EEENS1_36VarlenDynamicPersistentTileSchedulerILi128ELi96ELi256ELi256ELb1ELb1ELb0ELb1ELb0ELb1EEEEEEEEEvNT_6ParamsE) ;  /* 0xfffe79d002007950 */ /* 0x000fea0003c3ffff */
.L_x_679:
        /* <DEDUP_REMOVED lines=13> */
.L_x_2689:


//--------------------- .text._ZN7cutlass13device_kernelIN5flash19enable_sm80_to_sm89INS1_16FlashAttnFwdSm80INS1_25CollectiveMainloopFwdSm80ILi8ELi1ELb1EN4cute5tupleIJNS5_1CILi128EEENS7_ILi96EEES8_EEELi128ENS_6half_tEfNS_4arch4Sm80ELb0ELb1ELb1ELb1ELb0ELb1ELb1ELb1EEENS1_21CollectiveEpilogueFwdINS6_IJS8_S8_S9_EEENS6_IJNS7_ILi1EEESH_SH_EEESB_SD_Li256ELb1ELb1ELb1ELb0EEENS1_36VarlenDynamicPersistentTileSchedulerILi128ELi96ELi256ELi256ELb1ELb1ELb0ELb1ELb0ELb1EEEEEEEEEvNT_6ParamsE --------------------------
	.section	.text._ZN7cutlass13device_kernelIN5flash19enable_sm80_to_sm89INS1_16FlashAttnFwdSm80INS1_25CollectiveMainloopFwdSm80ILi8ELi1ELb1EN4cute5tupleIJNS5_1CILi128EEENS7_ILi96EEES8_EEELi128ENS_6half_tEfNS_4arch4Sm80ELb0ELb1ELb1ELb1ELb0ELb1ELb1ELb1EEENS1_21CollectiveEpilogueFwdINS6_IJS8_S8_S9_EEENS6_IJNS7_ILi1EEESH_SH_EEESB_SD_Li256ELb1ELb1ELb1ELb0EEENS1_36VarlenDynamicPersistentTileSchedulerILi128ELi96ELi256ELi256ELb1ELb1ELb0ELb1ELb0ELb1EEEEEEEEEvNT_6ParamsE,"ax",@progbits
	.sectioninfo	@"SHI_REGISTERS=255"
	.align	128
.text._ZN7cutlass13device_kernelIN5flash19enable_sm80_to_sm89INS1_16FlashAttnFwdSm80INS1_25CollectiveMainloopFwdSm80ILi8ELi1ELb1EN4cute5tupleIJNS5_1CILi128EEENS7_ILi96EEES8_EEELi128ENS_6half_tEfNS_4arch4Sm80ELb0ELb1ELb1ELb1ELb0ELb1ELb1ELb1EEENS1_21CollectiveEpilogueFwdINS6_IJS8_S8_S9_EEENS6_IJNS7_ILi1EEESH_SH_EEESB_SD_Li256ELb1ELb1ELb1ELb0EEENS1_36VarlenDynamicPersistentTileSchedulerILi128ELi96ELi256ELi256ELb1ELb1ELb0ELb1ELb0ELb1EEEEEEEEEvNT_6ParamsE:
        .type           _ZN7cutlass13device_kernelIN5flash19enable_sm80_to_sm89INS1_16FlashAttnFwdSm80INS1_25CollectiveMainloopFwdSm80ILi8ELi1ELb1EN4cute5tupleIJNS5_1CILi128EEENS7_ILi96EEES8_EEELi128ENS_6half_tEfNS_4arch4Sm80ELb0ELb1ELb1ELb1ELb0ELb1ELb1ELb1EEENS1_21CollectiveEpilogueFwdINS6_IJS8_S8_S9_EEENS6_IJNS7_ILi1EEESH_SH_EEESB_SD_Li256ELb1ELb1ELb1ELb0EEENS1_36VarlenDynamicPersistentTileSchedulerILi128ELi96ELi256ELi256ELb1ELb1ELb0ELb1ELb0ELb1EEEEEEEEEvNT_6ParamsE,@function
        .size           _ZN7cutlass13device_kernelIN5flash19enable_sm80_to_sm89INS1_16FlashAttnFwdSm80INS1_25CollectiveMainloopFwdSm80ILi8ELi1ELb1EN4cute5tupleIJNS5_1CILi128EEENS7_ILi96EEES8_EEELi128ENS_6half_tEfNS_4arch4Sm80ELb0ELb1ELb1ELb1ELb0ELb1ELb1ELb1EEENS1_21CollectiveEpilogueFwdINS6_IJS8_S8_S9_EEENS6_IJNS7_ILi1EEESH_SH_EEESB_SD_Li256ELb1ELb1ELb1ELb0EEENS1_36VarlenDynamicPersistentTileSchedulerILi128ELi96ELi256ELi256ELb1ELb1ELb0ELb1ELb0ELb1EEEEEEEEEvNT_6ParamsE,(.L_x_2694 - _ZN7cutlass13device_kernelIN5flash19enable_sm80_to_sm89INS1_16FlashAttnFwdSm80INS1_25CollectiveMainloopFwdSm80ILi8ELi1ELb1EN4cute5tupleIJNS5_1CILi128EEENS7_ILi96EEES8_EEELi128ENS_6half_tEfNS_4arch4Sm80ELb0ELb1ELb1ELb1ELb0ELb1ELb1ELb1EEENS1_21CollectiveEpilogueFwdINS6_IJS8_S8_S9_EEENS6_IJNS7_ILi1EEESH_SH_EEESB_SD_Li256ELb1ELb1ELb1ELb0EEENS1_36VarlenDynamicPersistentTileSchedulerILi128ELi96ELi256ELi256ELb1ELb1ELb0ELb1ELb0ELb1EEEEEEEEEvNT_6ParamsE)
        .other          _ZN7cutlass13device_kernelIN5flash19enable_sm80_to_sm89INS1_16FlashAttnFwdSm80INS1_25CollectiveMainloopFwdSm80ILi8ELi1ELb1EN4cute5tupleIJNS5_1CILi128EEENS7_ILi96EEES8_EEELi128ENS_6half_tEfNS_4arch4Sm80ELb0ELb1ELb1ELb1ELb0ELb1ELb1ELb1EEENS1_21CollectiveEpilogueFwdINS6_IJS8_S8_S9_EEENS6_IJNS7_ILi1EEESH_SH_EEESB_SD_Li256ELb1ELb1ELb1ELb0EEENS1_36VarlenDynamicPersistentTileSchedulerILi128ELi96ELi256ELi256ELb1ELb1ELb0ELb1ELb0ELb1EEEEEEEEEvNT_6ParamsE,@"STO_CUDA_ENTRY STV_DEFAULT"
_ZN7cutlass13device_kernelIN5flash19enable_sm80_to_sm89INS1_16FlashAttnFwdSm80INS1_25CollectiveMainloopFwdSm80ILi8ELi1ELb1EN4cute5tupleIJNS5_1CILi128EEENS7_ILi96EEES8_EEELi128ENS_6half_tEfNS_4arch4Sm80ELb0ELb1ELb1ELb1ELb0ELb1ELb1ELb1EEENS1_21CollectiveEpilogueFwdINS6_IJS8_S8_S9_EEENS6_IJNS7_ILi1EEESH_SH_EEESB_SD_Li256ELb1ELb1ELb1ELb0EEENS1_36VarlenDynamicPersistentTileSchedulerILi128ELi96ELi256ELi256ELb1ELb1ELb0ELb1ELb0ELb1EEEEEEEEEvNT_6ParamsE:
        /* <DEDUP_REMOVED lines=15> */
[----:B------:R-:W-:-:S03]  /*00f0*/  CS2R R8, SRZ ;  /* 0x0000000000087805 */ /* 0x000fc6000001ff00 */
        /* <DEDUP_REMOVED lines=10> */
[C---:B------:R-:W-:Y:S01]  /*01a0*/  ISETP.GE.U32.AND P4, PT, R14.reuse, 0x2, PT ;  /* 0x000000020e00780c */ /* 0x040fe20003f86070 */
[----:B------:R-:W-:Y:S01]  /*01b0*/  IMAD.MOV.U32 R7, RZ, RZ, RZ ;  /* 0x000000ffff077224 */ /* 0x000fe200078e00ff */
        /* <DEDUP_REMOVED lines=26> */
.L_x_685:
[----:B------:R-:W-:-:S04]  /*0360*/  IADD3 R0, R7, 0x1f, RZ ;  /* 0x0000001f07007810 */ /* 0x000fc80007ffe0ff */
[----:B------:R-:W-:-:S13]  /*0370*/  ISETP.GE.AND P0, PT, R0, c[0x0][0x53c], PT ;  /* 0x00014f0000007a0c */ /* 0x000fda0003f06270 */
[----:B------:R-:W-:Y:S05]  /*0380*/  @P0 BRA `(.L_x_682) ;  /* 0x00000c4000000947 */ /* 0x000fea0003800000 */
[----:B------:R-:W-:Y:S01]  /*0390*/  MOV R7, R0 ;  /* 0x0000000000077202 */ /* 0x000fe20000000f00 */
[----:B------:R-:W-:-:S03]  /*03a0*/  CS2R R8, SRZ ;  /* 0x0000000000087805 */ /* 0x000fc6000001ff00 */
[----:B------:R-:W-:-:S04]  /*03b0*/  IADD3 R0, R14, R7, RZ ;  /* 0x000000070e007210 */ /* 0x000fc80007ffe0ff */
[----:B------:R-:W-:-:S13]  /*03c0*/  ISETP.GE.OR P0, PT, R0, c[0x0][0x53c], !P6 ;  /* 0x00014f0000007a0c */ /* 0x000fda0007706670 */
[----:B------:R-:W-:Y:S02]  /*03d0*/  @!P0 MOV R2, 0x4 ;  /* 0x0000000400028802 */ /* 0x000fe40000000f00 */
[----:B------:R-:W-:-:S03]  /*03e0*/  @!P0 MOV R3, 0x4 ;  /* 0x0000000400038802 */ /* 0x000fc60000000f00 */
[----:B------:R-:W-:-:S04]  /*03f0*/  @!P0 IMAD.WIDE R4, R0, R2, c[0x0][0x580] ;  /* 0x0001600000048625 */ /* 0x000fc800078e0202 */
[----:B------:R-:W-:Y:S01]  /*0400*/  @!P0 IMAD.WIDE R2, R0, R3, c[0x0][0x578] ;  /* 0x00015e0000028625 */ /* 0x000fe200078e0203 */
[----:B------:R-:W2:Y:S04]  /*0410*/  @!P0 LDG.E R9, [R4.64] ;  /* 0x0000000804098981 */ /* 0x000ea8000c1e1900 */
[----:B------:R-:W2:Y:S02]  /*0420*/  @!P0 LDG.E R8, [R2.64] ;  /* 0x0000000802088981 */ /* 0x000ea4000c1e1900 */
[----:B--2---:R-:W-:Y:S01]  /*0430*/  IMAD R5, R9, R8, RZ ;  /* 0x0000000809057224 */ /* 0x004fe200078e02ff */
[----:B------:R-:W-:Y:S05]  /*0440*/  BRA.DIV ~URZ, `(.L_x_683) ;  /* 0x000211a27f007947 */ /* 0x000fea000b800000 */
[----:B------:R1:W2:Y:S02]  /*0450*/  SHFL.UP PT, R0, R5, 0x1, RZ ;  /* 0x0420000005007989 */ /* 0x0002a400000e00ff */
.L_x_894:
        /* <DEDUP_REMOVED lines=16> */
.L_x_895:
[----:B--2---:R-:W-:-:S05]  /*0560*/  IMAD R0, R0, c[0x0][0x538], RZ ;  /* 0x00014e0000007a24 */ /* 0x004fca00078e02ff */
[----:B------:R-:W-:-:S04]  /*0570*/  IADD3 R6, R0, R6, RZ ;  /* 0x0000000600067210 */ /* 0x000fc80007ffe0ff */
[----:B------:R-:W-:-:S13]  /*0580*/  ISETP.GT.AND P0, PT, R6, UR4, PT ;  /* 0x0000000406007c0c */ /* 0x000fda000bf04270 */
[----:B-1----:R-:W-:Y:S05]  /*0590*/  @!P0 BRA `(.L_x_685) ;  /* 0xfffffdc000008947 */ /* 0x002fea000383ffff */
.L_x_681:
[----:B------:R-:W-:-:S05]  /*05a0*/  IADD3 R11, -R0, R6, RZ ;  /* 0x00000006000b7210 */ /* 0x000fca0007ffe1ff */
[----:B------:R-:W-:-:S05]  /*05b0*/  IMAD R0, R4, c[0x0][0x538], R11 ;  /* 0x00014e0004007a24 */ /* 0x000fca00078e020b */
[----:B------:R-:W-:Y:S01]  /*05c0*/  ISETP.GT.AND P0, PT, R0, UR4, PT ;  /* 0x0000000400007c0c */ /* 0x000fe2000bf04270 */
[----:B------:R-:W-:-:S12]  /*05d0*/  BRA.DIV ~URZ, `(.L_x_686) ;  /* 0x000212227f007947 */ /* 0x000fd8000b800000 */
[----:B------:R-:W-:-:S04]  /*05e0*/  VOTE.ANY R10, PT, !P0 ;  /* 0x00000000000a7806 */ /* 0x000fc800040e0100 */
.L_x_896:
[----:B------:R-:W1:Y:S02]  /*05f0*/  POPC R6, R10 ;  /* 0x0000000a00067309 */ /* 0x000e640000000000 */
[----:B-1----:R-:W-:-:S05]  /*0600*/  IADD3 R0, R6, R7, RZ ;  /* 0x0000000706007210 */ /* 0x002fca0007ffe0ff */
[----:B------:R1:W-:Y:S01]  /*0610*/  STL [R1+0x2c], R0 ;  /* 0x00002c0001007387 */ /* 0x0003e20000100800 */
[----:B------:R-:W-:Y:S05]  /*0620*/  BRA.DIV ~URZ, `(.L_x_687) ;  /* 0x000212227f007947 */ /* 0x000fea000b800000 */
[----:B------:R2:W3:Y:S01]  /*0630*/  SHFL.IDX PT, R12, R9, R6, 0x1f ;  /* 0x00001f06090c7589 */ /* 0x0004e200000e0000 */
[----:B------:R-:W-:-:S03]  /*0640*/  MOV R7, RZ ;  /* 0x000000ff00077202 */ /* 0x000fc60000000f00 */
[----:B------:R2:W4:Y:S04]  /*0650*/  SHFL.IDX PT, R9, R8, R6, 0x1f ;  /* 0x00001f0608097589 */ /* 0x00052800000e0000 */
.L_x_897:
[----:B------:R-:W-:Y:S01]  /*0660*/  ISETP.NE.AND P0, PT, R10, RZ, PT ;  /* 0x000000ff0a00720c */ /* 0x000fe20003f05270 */
[----:B------:R-:W-:-:S12]  /*0670*/  BSSY B0, `(.L_x_688) ;  /* 0x0000005000007945 */ /* 0x000fd80003800000 */
[----:B------:R-:W-:Y:S05]  /*0680*/  @!P0 BRA `(.L_x_689) ;  /* 0x0000003000008947 */ /* 0x000fea0003800000 */
[----:B------:R-:W-:Y:S01]  /*0690*/  IADD3 R3, R6, -0x1, RZ ;  /* 0xffffffff06037810 */ /* 0x000fe20007ffe0ff */
[----:B------:R-:W-:Y:S05]  /*06a0*/  BRA.DIV ~URZ, `(.L_x_690) ;  /* 0x000212827f007947 */ /* 0x000fea000b800000 */
[----:B------:R1:W2:Y:S02]  /*06b0*/  SHFL.IDX PT, R7, R4, R3, 0x1f ;  /* 0x00001f0304077589 */ /* 0x0002a400000e0000 */
.L_x_689:
[----:B------:R-:W-:Y:S05]  /*06c0*/  BSYNC B0 ;  /* 0x0000000000007941 */ /* 0x000fea0003800000 */
.L_x_688:
[----:B-12---:R-:W-:Y:S01]  /*06d0*/  IMAD R0, R7, c[0x0][0x538], R11 ;  /* 0x00014e0007007a24 */ /* 0x006fe200078e020b */
[----:B----4-:R-:W-:Y:S01]  /*06e0*/  ISETP.NE.AND P0, PT, R9, 0x1, PT ;  /* 0x000000010900780c */ /* 0x010fe20003f05270 */
[----:B------:R-:W-:Y:S03]  /*06f0*/  BSSY B0, `(.L_x_691) ;  /* 0x0000089000007945 */ /* 0x000fe60003800000 */
[----:B------:R1:W-:Y:S01]  /*0700*/  STL [R1+0x20], R0 ;  /* 0x0000200001007387 */ /* 0x0003e20000100800 */
[----:B------:R-:W-:-:S08]  /*0710*/  IADD3 R11, -R0, UR4, RZ ;  /* 0x00000004000b7c10 */ /* 0x000fd0000fffe1ff */
[----:B------:R-:W-:Y:S05]  /*0720*/  @!P0 BRA `(.L_x_692) ;  /* 0x000003f000008947 */ /* 0x000fea0003800000 */
[-C--:B-1-3--:R-:W-:Y:S02]  /*0730*/  IABS R0, R12.reuse ;  /* 0x0000000c00007213 */ /* 0x08afe40000000000 */
[----:B------:R-:W-:-:S03]  /*0740*/  IABS R6, R12 ;  /* 0x0000000c00067213 */ /* 0x000fc60000000000 */
[----:B------:R-:W-:Y:S01]  /*0750*/  IMAD.MOV.U32 R5, RZ, RZ, R0 ;  /* 0x000000ffff057224 */ /* 0x000fe200078e0000 */
        /* <DEDUP_REMOVED lines=60> */
.L_x_692:
[----:B------:R-:W2:Y:S01]  /*0b20*/  LDL R3, [R1+0x2c] ;  /* 0x00002c0001037983 */ /* 0x000ea20000100800 */
[----:B------:R-:W-:-:S04]  /*0b30*/  IMAD.MOV.U32 R2, RZ, RZ, 0x4 ;  /* 0x00000004ff027424 */ /* 0x000fc800078e00ff */
[----:B--2---:R-:W-:-:S05]  /*0b40*/  IMAD.WIDE R2, R3, R2, c[0x0][0x590] ;  /* 0x0001640003027625 */ /* 0x004fca00078e0202 */
[----:B------:R-:W2:Y:S02]  /*0b50*/  LDG.E R7, [R2.64] ;  /* 0x0000000802077981 */ /* 0x000ea4000c1e1900 */
[----:B--23--:R-:W-:-:S05]  /*0b60*/  IMAD R9, R7, R12, RZ ;  /* 0x0000000c07097224 */ /* 0x00cfca00078e02ff */
[-C--:B-1----:R-:W-:Y:S02]  /*0b70*/  IABS R0, R9.reuse ;  /* 0x0000000900007213 */ /* 0x082fe40000000000 */
        /* <DEDUP_REMOVED lines=64> */
.L_x_693:
[----:B------:R-:W-:Y:S05]  /*0f80*/  BSYNC B0 ;  /* 0x0000000000007941 */ /* 0x000fea0003800000 */
.L_x_691:
[----:B------:R-:W-:-:S04]  /*0f90*/  LOP3.LUT R0, RZ, R0, RZ, 0x33, !PT ;  /* 0x00000000ff007212 */ /* 0x000fc800078e33ff */
[----:B------:R-:W-:-:S05]  /*0fa0*/  IADD3 R0, R0, R12, RZ ;  /* 0x0000000c00007210 */ /* 0x000fca0007ffe0ff */
[----:B------:R2:W-:Y:S01]  /*0fb0*/  STL [R1+0x24], R0 ;  /* 0x0000240001007387 */ /* 0x0005e20000100800 */
[----:B------:R-:W-:Y:S05]  /*0fc0*/  BRA `(.L_x_694) ;  /* 0x0000006000007947 */ /* 0x000fea0003800000 */
.L_x_682:
[----:B------:R-:W-:Y:S01]  /*0fd0*/  MOV R0, UR4 ;  /* 0x0000000400007c02 */ /* 0x000fe20008000f00 */
[----:B------:R-:W-:Y:S04]  /*0fe0*/  STL [R1+0x24], RZ ;  /* 0x000024ff01007387 */ /* 0x000fe80000100800 */
[----:B------:R-:W-:Y:S04]  /*0ff0*/  STL [R1+0x28], RZ ;  /* 0x000028ff01007387 */ /* 0x000fe80000100800 */
[----:B------:R1:W-:Y:S02]  /*1000*/  STL [R1+0x20], R0 ;  /* 0x0000200001007387 */ /* 0x0003e40000100800 */
[----:B-1----:R-:W-:-:S05]  /*1010*/  MOV R0, c[0x0][0x53c] ;  /* 0x00014f0000007a02 */ /* 0x002fca0000000f00 */
[----:B------:R1:W-:Y:S02]  /*1020*/  STL [R1+0x2c], R0 ;  /* 0x00002c0001007387 */ /* 0x0003e40000100800 */
.L_x_694:
        /* <DEDUP_REMOVED lines=8> */
.L_x_680:
[----:B-12---:R-:W2:Y:S02]  /*10b0*/  LDL R0, [R1+0x2c] ;  /* 0x00002c0001007983 */ /* 0x006ea40000100800 */
[----:B--2---:R-:W-:-:S13]  /*10c0*/  ISETP.GE.AND P0, PT, R0, c[0x0][0x53c], PT ;  /* 0x00014f0000007a0c */ /* 0x004fda0003f06270 */
[----:B------:R-:W-:Y:S05]  /*10d0*/  @P0 EXIT ;  /* 0x000000000000094d */ /* 0x000fea0003800000 */
[----:B------:R-:W-:-:S04]  /*10e0*/  SHF.R.S32.HI R2, RZ, 0x1f, R13 ;  /* 0x0000001fff027819 */ /* 0x000fc8000001140d */
[CC--:B------:R-:W-:Y:S02]  /*10f0*/  LEA.HI R0, R2.reuse, R13.reuse, RZ, 0x2 ;  /* 0x0000000d02007211 */ /* 0x0c0fe400078f10ff */
[CC--:B---3--:R-:W-:Y:S02]  /*1100*/  LEA.HI R4, R2.reuse, R13.reuse, RZ, 0x4 ;  /* 0x0000000d02047211 */ /* 0x0c8fe400078f20ff */
[CC--:B------:R-:W-:Y:S02]  /*1110*/  LEA.HI R15, R2.reuse, R13.reuse, RZ, 0x3 ;  /* 0x0000000d020f7211 */ /* 0x0c0fe400078f18ff */
[CC--:B------:R-:W-:Y:S02]  /*1120*/  LEA.HI R16, R2.reuse, R13.reuse, RZ, 0x6 ;  /* 0x0000000d02107211 */ /* 0x0c0fe400078f30ff */
[----:B------:R-:W-:Y:S02]  /*1130*/  LEA.HI R12, R2, R13, RZ, 0x5 ;  /* 0x0000000d020c7211 */ /* 0x000fe400078f28ff */
[----:B------:R-:W-:-:S02]  /*1140*/  SHF.R.S32.HI R6, RZ, 0x2, R0 ;  /* 0x00000002ff067819 */ /* 0x000fc40000011400 */
[----:B------:R-:W-:Y:S02]  /*1150*/  SHF.R.S32.HI R3, RZ, 0x1f, R0 ;  /* 0x0000001fff037819 */ /* 0x000fe40000011400 */
[----:B------:R-:W-:Y:S02]  /*1160*/  LOP3.LUT R2, R0, 0xfffffffc, RZ, 0xc0, !PT ;  /* 0xfffffffc00027812 */ /* 0x000fe400078ec0ff */
[----:B------:R-:W-:Y:S02]  /*1170*/  LOP3.LUT R0, R4, 0xfffffff0, RZ, 0xc0, !PT ;  /* 0xfffffff004007812 */ /* 0x000fe400078ec0ff */
[----:B------:R-:W-:Y:S01]  /*1180*/  SHF.R.S32.HI R5, RZ, 0x4, R4 ;  /* 0x00000004ff057819 */ /* 0x000fe20000011404 */
[C---:B------:R-:W-:Y:S01]  /*1190*/  IMAD.IADD R11, R13.reuse, 0x1, -R2 ;  /* 0x000000010d0b7824 */ /* 0x040fe200078e0a02 */
[----:B------:R-:W-:Y:S01]  /*11a0*/  SHF.R.S32.HI R9, RZ, 0x3, R15 ;  /* 0x00000003ff097819 */ /* 0x000fe2000001140f */
[----:B------:R-:W-:Y:S01]  /*11b0*/  IMAD.IADD R7, R13, 0x1, -R0 ;  /* 0x000000010d077824 */ /* 0x000fe200078e0a00 */
[----:B------:R-:W-:-:S02]  /*11c0*/  LOP3.LUT R8, R15, 0xfffffff8, RZ, 0xc0, !PT ;  /* 0xfffffff80f087812 */ /* 0x000fc400078ec0ff */
[----:B------:R-:W-:Y:S01]  /*11d0*/  LEA.HI R0, R3, R6, RZ, 0x3 ;  /* 0x0000000603007211 */ /* 0x000fe200078f18ff */
[----:B------:R-:W-:Y:S01]  /*11e0*/  IMAD.SHL.U32 R2, R9, 0x40, RZ ;  /* 0x0000004009027824 */ /* 0x000fe200078e00ff */
[----:B------:R-:W-:Y:S01]  /*11f0*/  LEA.HI R4, R4, R5, RZ, 0x1 ;  /* 0x0000000504047211 */ /* 0x000fe200078f08ff */
[----:B------:R-:W-:Y:S01]  /*1200*/  IMAD.IADD R8, R13, 0x1, -R8 ;  /* 0x000000010d087824 */ /* 0x000fe200078e0a08 */
[----:B------:R-:W-:Y:S02]  /*1210*/  LOP3.LUT R0, R0, 0xfffffff8, RZ, 0xc0, !PT ;  /* 0xfffffff800007812 */ /* 0x000fe400078ec0ff */
[----:B------:R-:W-:Y:S01]  /*1220*/  LOP3.LUT R3, R4, 0xfffffffe, RZ, 0xc0, !PT ;  /* 0xfffffffe04037812 */ /* 0x000fe200078ec0ff */
[----:B------:R-:W-:Y:S01]  /*1230*/  IMAD.SHL.U32 R72, R8, 0x8, RZ ;  /* 0x0000000808487824 */ /* 0x000fe200078e00ff */
[----:B------:R-:W-:Y:S01]  /*1240*/  LOP3.LUT R10, R12, 0xffffffe0, RZ, 0xc0, !PT ;  /* 0xffffffe00c0a7812 */ /* 0x000fe200078ec0ff */
[----:B------:R-:W-:Y:S01]  /*1250*/  IMAD.IADD R9, R6, 0x1, -R0 ;  /* 0x0000000106097824 */ /* 0x000fe200078e0a00 */
[----:B------:R-:W-:Y:S01]  /*1260*/  LOP3.LUT R0, R2, 0x1c0, RZ, 0xc0, !PT ;  /* 0x000001c002007812 */ /* 0x000fe200078ec0ff */
[----:B------:R-:W-:Y:S01]  /*1270*/  IMAD.IADD R14, R5, 0x1, -R3 ;  /* 0x00000001050e7824 */ /* 0x000fe200078e0a03 */
[----:B------:R-:W-:Y:S01]  /*1280*/  SHF.R.S32.HI R3, RZ, 0x1f, R7 ;  /* 0x0000001fff037819 */ /* 0x000fe20000011407 */
[----:B------:R-:W-:Y:S01]  /*1290*/  IMAD.IADD R10, R13, 0x1, -R10 ;  /* 0x000000010d0a7824 */ /* 0x000fe200078e0a0a */
[----:B------:R-:W-:-:S02]  /*12a0*/  SHF.R.U32.HI R5, RZ, 0x3, R0 ;  /* 0x00000003ff057819 */ /* 0x000fc40000011600 */
[----:B------:R-:W-:Y:S01]  /*12b0*/  LOP3.LUT R2, R0, 0x38, R72, 0xf8, !PT ;  /* 0x0000003800027812 */ /* 0x000fe200078ef848 */
[----:B------:R-:W-:Y:S01]  /*12c0*/  IMAD.SHL.U32 R0, R8, 0x40, RZ ;  /* 0x0000004008007824 */ /* 0x000fe200078e00ff */
[----:B------:R-:W-:Y:S02]  /*12d0*/  LEA.HI R13, R3, R7, RZ, 0x3 ;  /* 0x00000007030d7211 */ /* 0x000fe400078f18ff */
[--C-:B------:R-:W-:Y:S02]  /*12e0*/  SHF.R.S32.HI R6, RZ, 0x5, R12.reuse ;  /* 0x00000005ff067819 */ /* 0x100fe4000001140c */
[----:B------:R-:W-:Y:S02]  /*12f0*/  SHF.R.S32.HI R3, RZ, 0x1f, R12 ;  /* 0x0000001fff037819 */ /* 0x000fe4000001140c */
[----:B------:R-:W-:Y:S02]  /*1300*/  LOP3.LUT R4, R13, 0xfffffff8, RZ, 0xc0, !PT ;  /* 0xfffffff80d047812 */ /* 0x000fe400078ec0ff */
[----:B------:R-:W-:-:S02]  /*1310*/  LOP3.LUT R0, R0, 0x1c0, RZ, 0xc0, !PT ;  /* 0x000001c000007812 */ /* 0x000fc400078ec0ff */
[----:B------:R-:W-:Y:S01]  /*1320*/  LOP3.LUT R8, R2, R5, RZ, 0x3c, !PT ;  /* 0x0000000502087212 */ /* 0x000fe200078e3cff */
[----:B------:R-:W-:Y:S01]  /*1330*/  IMAD.IADD R7, R7, 0x1, -R4 ;  /* 0x0000000107077824 */ /* 0x000fe200078e0a04 */
[----:B------:R-:W-:Y:S01]  /*1340*/  SHF.R.S32.HI R12, RZ, 0x1f, R10 ;  /* 0x0000001fff0c7819 */ /* 0x000fe2000001140a */
[----:B------:R-:W-:Y:S01]  /*1350*/  IMAD.SHL.U32 R4, R16, 0x8, RZ ;  /* 0x0000000810047824 */ /* 0x000fe200078e00ff */
[----:B------:R-:W-:Y:S02]  /*1360*/  LEA.HI R2, R3, R6, RZ, 0x3 ;  /* 0x0000000603027211 */ /* 0x000fe400078f18ff */
[----:B------:R-:W-:Y:S02]  /*1370*/  LOP3.LUT R5, R0, 0x8, R15, 0xf8, !PT ;  /* 0x0000000800057812 */ /* 0x000fe400078ef80f */
[----:B------:R-:W-:Y:S02]  /*1380*/  SHF.R.U32.HI R3, RZ, 0x3, R0 ;  /* 0x00000003ff037819 */ /* 0x000fe40000011600 */
[----:B------:R-:W-:-:S02]  /*1390*/  LEA.HI R0, R12, R10, RZ, 0x2 ;  /* 0x0000000a0c007211 */ /* 0x000fc400078f10ff */
[----:B------:R-:W-:Y:S02]  /*13a0*/  LOP3.LUT R2, R2, 0xffffff8, RZ, 0xc0, !PT ;  /* 0x0ffffff802027812 */ /* 0x000fe400078ec0ff */
[----:B------:R-:W-:Y:S02]  /*13b0*/  LOP3.LUT R15, R5, R3, RZ, 0x3c, !PT ;  /* 0x00000003050f7212 */ /* 0x000fe400078e3cff */
[----:B------:R-:W-:Y:S02]  /*13c0*/  SHF.R.S32.HI R3, RZ, 0x2, R0 ;  /* 0x00000002ff037819 */ /* 0x000fe40000011400 */
[----:B------:R-:W-:Y:S01]  /*13d0*/  LOP3.LUT R5, R4, 0xfffffe00, RZ, 0xc0, !PT ;  /* 0xfffffe0004057812 */ /* 0x000fe200078ec0ff */
[----:B------:R-:W-:Y:S01]  /*13e0*/  IMAD.IADD R4, R6, 0x1, -R2 ;  /* 0x0000000106047824 */ /* 0x000fe200078e0a02 */
[----:B------:R-:W-:Y:S02]  /*13f0*/  LOP3.LUT R0, R0, 0x7ffffffc, RZ, 0xc0, !PT ;  /* 0x7ffffffc00007812 */ /* 0x000fe400078ec0ff */
[----:B------:R-:W-:Y:S01]  /*1400*/  LEA.HI R2, R11, R11, RZ, 0x1 ;  /* 0x0000000b0b027211 */ /* 0x000fe200078f08ff */
[----:B------:R-:W-:Y:S01]  /*1410*/  IMAD R12, R4, 0x10, R3 ;  /* 0x00000010040c7824 */ /* 0x000fe200078e0203 */
[----:B------:R-:W-:Y:S01]  /*1420*/  LOP3.LUT R16, R8, R5, RZ, 0xfc, !PT ;  /* 0x0000000508107212 */ /* 0x000fe200078efcff */
[----:B------:R-:W-:Y:S01]  /*1430*/  IMAD.IADD R10, R10, 0x1, -R0 ;  /* 0x000000010a0a7824 */ /* 0x000fe200078e0a00 */
[----:B------:R-:W-:Y:S01]  /*1440*/  LOP3.LUT R0, R2, 0x1ffffffe, RZ, 0xc0, !PT ;  /* 0x1ffffffe02007812 */ /* 0x000fe200078ec0ff */
[C---:B------:R-:W-:Y:S01]  /*1450*/  IMAD.SHL.U32 R2, R9.reuse, 0x40, RZ ;  /* 0x0000004009027824 */ /* 0x040fe200078e00ff */
[C---:B------:R-:W-:Y:S01]  /*1460*/  LOP3.LUT R3, R9.reuse, 0x1, RZ, 0xc0, !PT ;  /* 0x0000000109037812 */ /* 0x040fe200078ec0ff */
[----:B------:R-:W-:Y:S01]  /*1470*/  IMAD.SHL.U32 R8, R6, 0x400, RZ ;  /* 0x0000040006087824 */ /* 0x000fe200078e00ff */
[----:B------:R-:W-:Y:S01]  /*1480*/  R2P PR, R9, 0x6 ;  /* 0x0000000609007804 */ /* 0x000fe20000000000 */
[C---:B------:R-:W-:Y:S01]  /*1490*/  IMAD.IADD R6, R11.reuse, 0x1, -R0 ;  /* 0x000000010b067824 */ /* 0x040fe200078e0a00 */
[----:B------:R-:W-:Y:S01]  /*14a0*/  LOP3.LUT R0, R2, 0x1c0, RZ, 0xc0, !PT ;  /* 0x000001c002007812 */ /* 0x000fe200078ec0ff */
[----:B------:R-:W-:Y:S01]  /*14b0*/  IMAD R4, R11, 0x2, R8 ;  /* 0x000000020b047824 */ /* 0x000fe200078e0208 */
[----:B------:R-:W-:Y:S01]  /*14c0*/  ISETP.NE.U32.AND P0, PT, R3, 0x1, PT ;  /* 0x000000010300780c */ /* 0x000fe20003f05070 */
[C---:B------:R-:W-:Y:S01]  /*14d0*/  IMAD.SHL.U32 R3, R7.reuse, 0x40, RZ ;  /* 0x0000004007037824 */ /* 0x040fe200078e00ff */
[----:B------:R-:W-:Y:S01]  /*14e0*/  LEA.HI R2, R0, R0, RZ, 0x1d ;  /* 0x0000000000027211 */ /* 0x000fe200078fe8ff */
[----:B------:R-:W-:Y:S01]  /*14f0*/  IMAD.SHL.U32 R5, R14, 0x8, RZ ;  /* 0x000000080e057824 */ /* 0x000fe200078e00ff */
[----:B------:R-:W-:Y:S01]  /*1500*/  LOP3.LUT P4, RZ, R7, 0x2, RZ, 0xc0, !PT ;  /* 0x0000000207ff7812 */ /* 0x000fe2000788c0ff */
[----:B------:R-:W-:Y:S01]  /*1510*/  IMAD R6, R6, 0x8, R12 ;  /* 0x0000000806067824 */ /* 0x000fe200078e020c */
[----:B------:R-:W-:Y:S01]  /*1520*/  LOP3.LUT R0, R3, 0x1c0, RZ, 0xc0, !PT ;  /* 0x000001c003007812 */ /* 0x000fe200078ec0ff */
[----:B------:R-:W-:Y:S01]  /*1530*/  IMAD.IADD R3, R4, 0x1, R2 ;  /* 0x0000000104037824 */ /* 0x000fe200078e0202 */
[----:B------:R-:W-:Y:S01]  /*1540*/  LOP3.LUT P3, RZ, R7, 0x4, RZ, 0xc0, !PT ;  /* 0x0000000407ff7812 */ /* 0x000fe2000786c0ff */
[----:B------:R-:W-:Y:S01]  /*1550*/  IMAD.MOV.U32 R7, RZ, RZ, 0x40 ;  /* 0x00000040ff077424 */ /* 0x000fe200078e00ff */
[----:B------:R-:W-:Y:S01]  /*1560*/  LOP3.LUT R5, R0, 0x8, R5, 0xf8, !PT ;  /* 0x0000000800057812 */ /* 0x000fe200078ef805 */
[----:B------:R-:W-:Y:S01]  /*1570*/  IMAD.SHL.U32 R4, R3, 0x2, RZ ;  /* 0x0000000203047824 */ /* 0x000fe200078e00ff */
[----:B------:R-:W-:Y:S01]  /*1580*/  SHF.R.U32.HI R0, RZ, 0x3, R0 ;  /* 0x00000003ff007819 */ /* 0x000fe20000011600 */
[----:B------:R-:W-:Y:S01]  /*1590*/  IMAD.MOV.U32 R9, RZ, RZ, 0x20 ;  /* 0x00000020ff097424 */ /* 0x000fe200078e00ff */
[----:B------:R1:W-:Y:S01]  /*15a0*/  STL [R1+0x1c], R6 ;  /* 0x00001c0601007387 */ /* 0x0003e20000100800 */
[----:B------:R-:W-:Y:S01]  /*15b0*/  IMAD R2, R14, 0x200, R15 ;  /* 0x000002000e027824 */ /* 0x000fe200078e020f */
[----:B------:R-:W-:Y:S01]  /*15c0*/  LOP3.LUT R0, R5, R0, RZ, 0x3c, !PT ;  /* 0x0000000005007212 */ /* 0x000fe200078e3cff */
[----:B------:R-:W-:Y:S01]  /*15d0*/  IMAD.SHL.U32 R3, R13, 0x40, RZ ;  /* 0x000000400d037824 */ /* 0x000fe200078e00ff */
[----:B------:R-:W-:Y:S01]  /*15e0*/  IADD3 R5, R4, 0x80, RZ ;  /* 0x0000008004057810 */ /* 0x000fe20007ffe0ff */
[----:B------:R-:W-:Y:S01]  /*15f0*/  IMAD.SHL.U32 R12, R16, 0x2, RZ ;  /* 0x00000002100c7824 */ /* 0x000fe200078e00ff */
[----:B------:R-:W-:-:S02]  /*1600*/  IADD3 R11, R4, 0x70, RZ ;  /* 0x00000070040b7810 */ /* 0x000fc40007ffe0ff */
[----:B------:R-:W-:Y:S02]  /*1610*/  @P0 IADD3 R11, R5, 0x10, RZ ;  /* 0x00000010050b0810 */ /* 0x000fe40007ffe0ff */
[----:B------:R-:W-:Y:S02]  /*1620*/  SEL R5, R9, 0xffffffe0, !P1 ;  /* 0xffffffe009057807 */ /* 0x000fe40004800000 */
[----:B------:R-:W-:Y:S01]  /*1630*/  LOP3.LUT R0, R0, 0xfffffe00, R3, 0xf8, !PT ;  /* 0xfffffe0000007812 */ /* 0x000fe200078ef803 */
[----:B------:R-:W-:Y:S01]  /*1640*/  IMAD.SHL.U32 R3, R10, 0x2, RZ ;  /* 0x000000020a037824 */ /* 0x000fe200078e00ff */
[----:B------:R-:W-:Y:S01]  /*1650*/  LEA R201, R2, 0x8100, 0x1 ;  /* 0x0000810002c97811 */ /* 0x000fe200078e08ff */
[----:B------:R-:W-:Y:S01]  /*1660*/  STL [R1+0x38], R11 ;  /* 0x0000380b01007387 */ /* 0x000fe20000100800 */
[C---:B------:R-:W-:Y:S02]  /*1670*/  SEL R2, R7.reuse, 0xffffffc0, !P3 ;  /* 0xffffffc007027807 */ /* 0x040fe40005800000 */
[----:B------:R-:W-:Y:S01]  /*1680*/  LEA R202, R0, 0x100, 0x1 ;  /* 0x0000010000ca7811 */ /* 0x000fe200078e08ff */
[----:B------:R2:W-:Y:S04]  /*1690*/  STL [R1], R12 ;  /* 0x0000000c01007387 */ /* 0x0005e80000100800 */
[----:B------:R3:W-:Y:S01]  /*16a0*/  STL [R1+0x4], R3 ;  /* 0x0000040301007387 */ /* 0x0007e20000100800 */
[----:B------:R-:W-:Y:S01]  /*16b0*/  IMAD.IADD R205, R2, 0x1, R202 ;  /* 0x0000000102cd7824 */ /* 0x000fe200078e02ca */
[----:B-1----:R-:W-:-:S05]  /*16c0*/  SEL R6, R7, 0xffffffc0, !P2 ;  /* 0xffffffc007067807 */ /* 0x002fca0005000000 */
[----:B------:R-:W-:-:S05]  /*16d0*/  IMAD.IADD R7, R4, 0x1, R6 ;  /* 0x0000000104077824 */ /* 0x000fca00078e0206 */
[----:B------:R1:W-:Y:S01]  /*16e0*/  STL [R1+0x50], R7 ;  /* 0x0000500701007387 */ /* 0x0003e20000100800 */
[----:B--2---:R-:W-:Y:S02]  /*16f0*/  IMAD.IADD R12, R4, 0x1, R5 ;  /* 0x00000001040c7824 */ /* 0x004fe400078e0205 */
[----:B------:R-:W-:Y:S02]  /*1700*/  IMAD.IADD R4, R0, 0x1, R8 ;  /* 0x0000000100047824 */ /* 0x000fe400078e0208 */
[--C-:B------:R-:W-:Y:S01]  /*1710*/  IMAD.IADD R0, R5, 0x1, R11.reuse ;  /* 0x0000000105007824 */ /* 0x100fe200078e020b */
[----:B------:R-:W-:Y:S01]  /*1720*/  STL [R1+0x40], R12 ;  /* 0x0000400c01007387 */ /* 0x000fe20000100800 */
[----:B------:R-:W-:Y:S01]  /*1730*/  IMAD.IADD R5, R6, 0x1, R11 ;  /* 0x0000000106057824 */ /* 0x000fe200078e020b */
[----:B---3--:R-:W-:Y:S02]  /*1740*/  SEL R3, R9, 0xffffffe0, !P4 ;  /* 0xffffffe009037807 */ /* 0x008fe40006000000 */
[----:B------:R-:W-:-:S03]  /*1750*/  LEA R218, R4, 0x100, 0x1 ;  /* 0x0000010004da7811 */ /* 0x000fc600078e08ff */
[----:B------:R-:W-:Y:S02]  /*1760*/  IMAD.IADD R203, R3, 0x1, R202 ;  /* 0x0000000103cb7824 */ /* 0x000fe400078e02ca */
[----:B-1----:R-:W-:Y:S02]  /*1770*/  IMAD.IADD R7, R6, 0x1, R12 ;  /* 0x0000000106077824 */ /* 0x002fe400078e020c */
[----:B------:R-:W-:-:S03]  /*1780*/  IMAD.IADD R204, R2, 0x1, R203 ;  /* 0x0000000102cc7824 */ /* 0x000fc600078e02cb */
[----:B------:R-:W-:Y:S04]  /*1790*/  STL [R1+0x4c], R7 ;  /* 0x00004c0701007387 */ /* 0x000fe80000100800 */
[----:B------:R-:W-:Y:S04]  /*17a0*/  STL [R1+0x48], R5 ;  /* 0x0000480501007387 */ /* 0x000fe80000100800 */
[----:B------:R1:W-:Y:S02]  /*17b0*/  STL [R1+0x3c], R0 ;  /* 0x00003c0001007387 */ /* 0x0003e40000100800 */
[----:B-1----:R-:W-:-:S05]  /*17c0*/  IMAD.IADD R0, R0, 0x1, R6 ;  /* 0x0000000100007824 */ /* 0x002fca00078e0206 */
[----:B------:R1:W-:Y:S02]  /*17d0*/  STL [R1+0x44], R0 ;  /* 0x0000440001007387 */ /* 0x0003e40000100800 */
.L_x_893:
[----:B------:R-:W2:Y:S01]  /*17e0*/  LDL R24, [R1+0x2c] ;  /* 0x00002c0001187983 */ /* 0x000ea20000100800 */
[----:B------:R-:W-:Y:S02]  /*17f0*/  ISETP.NE.U32.AND P0, PT, RZ, c[0x0][0x370], PT ;  /* 0x0000dc00ff007a0c */ /* 0x000fe40003f05070 */
[----:B------:R-:W-:Y:S01]  /*1800*/  ISETP.NE.U32.AND P1, PT, RZ, c[0x0][0x360], PT ;  /* 0x0000d800ff007a0c */ /* 0x000fe20003f25070 */
[----:B------:R-:W3:Y:S01]  /*1810*/  LDL R14, [R1+0x28] ;  /* 0x00002800010e7983 */ /* 0x000ee20000100800 */
[----:B------:R-:W-:Y:S02]  /*1820*/  ISETP.NE.AND.EX P2, PT, RZ, c[0x0][0x374], PT, P0 ;  /* 0x0000dd00ff007a0c */ /* 0x000fe40003f45300 */
[----:B------:R-:W-:Y:S01]  /*1830*/  ISETP.NE.AND.EX P0, PT, RZ, c[0x0][0x364], PT, P1 ;  /* 0x0000d900ff007a0c */ /* 0x000fe20003f05310 */
[----:B------:R-:W-:Y:S01]  /*1840*/  IMAD.MOV.U32 R16, RZ, RZ, 0x4 ;  /* 0x00000004ff107424 */ /* 0x000fe200078e00ff */
[----:B------:R-:W-:Y:S02]  /*1850*/  ISETP.NE.U32.AND P1, PT, RZ, c[0x0][0x348], PT ;  /* 0x0000d200ff007a0c */ /* 0x000fe40003f25070 */
[----:B------:R-:W-:-:S02]  /*1860*/  ISETP.NE.U32.AND P4, PT, RZ, c[0x0][0x350], PT ;  /* 0x0000d400ff007a0c */ /* 0x000fc40003f85070 */
[----:B------:R-:W-:Y:S02]  /*1870*/  ISETP.NE.U32.AND P3, PT, RZ, c[0x0][0x358], PT ;  /* 0x0000d600ff007a0c */ /* 0x000fe40003f65070 */
[----:B------:R-:W-:Y:S02]  /*1880*/  ISETP.NE.AND.EX P1, PT, RZ, c[0x0][0x34c], PT, P1 ;  /* 0x0000d300ff007a0c */ /* 0x000fe40003f25310 */
[----:B------:R-:W-:Y:S02]  /*1890*/  ISETP.NE.AND.EX P4, PT, RZ, c[0x0][0x354], PT, P4 ;  /* 0x0000d500ff007a0c */ /* 0x000fe40003f85340 */
[----:B------:R-:W-:Y:S01]  /*18a0*/  ISETP.NE.AND.EX P3, PT, RZ, c[0x0][0x35c], PT, P3 ;  /* 0x0000d700ff007a0c */ /* 0x000fe20003f65330 */
[----:B------:R-:W-:Y:S01]  /*18b0*/  IMAD.MOV.U32 R154, RZ, RZ, RZ ;  /* 0x000000ffff9a7224 */ /* 0x000fe200078e00ff */
[----:B------:R-:W-:Y:S01]  /*18c0*/  CS2R R152, SRZ ;  /* 0x0000000000987805 */ /* 0x000fe2000001ff00 */
[----:B------:R-:W-:Y:S02]  /*18d0*/  IMAD.MOV.U32 R13, RZ, RZ, RZ ;  /* 0x000000ffff0d7224 */ /* 0x000fe400078e00ff */
[----:B--2---:R-:W-:-:S05]  /*18e0*/  @P0 IMAD.WIDE R8, R24, R16, c[0x0][0x360] ;  /* 0x0000d80018080625 */ /* 0x004fca00078e0210 */
[----:B-1----:R-:W2:Y:S01]  /*18f0*/  @P0 LDG.E R0, [R8.64] ;  /* 0x0000000808000981 */ /* 0x002ea2000c1e1900 */
[----:B------:R-:W-:-:S04]  /*1900*/  @P2 IMAD.WIDE R10, R24, R16, c[0x0][0x370] ;  /* 0x0000dc00180a2625 */ /* 0x000fc800078e0210 */
[CC--:B------:R-:W-:Y:S01]  /*1910*/  IMAD.WIDE R6, R24.reuse, R16.reuse, c[0x0][0x348] ;  /* 0x0000d20018067625 */ /* 0x0c0fe200078e0210 */
[----:B------:R1:W5:Y:S03]  /*1920*/  @P2 LDG.E R154, [R10.64] ;  /* 0x000000080a9a2981 */ /* 0x000366000c1e1900 */
[CC--:B------:R-:W-:Y:S01]  /*1930*/  IMAD.WIDE R4, R24.reuse, R16.reuse, c[0x0][0x350] ;  /* 0x0000d40018047625 */ /* 0x0c0fe200078e0210 */
[----:B------:R1:W5:Y:S03]  /*1940*/  @P1 LDG.E R152, [R6.64] ;  /* 0x0000000806981981 */ /* 0x000366000c1e1900 */
[----:B------:R-:W-:Y:S01]  /*1950*/  IMAD.WIDE R2, R24, R16, c[0x0][0x358] ;  /* 0x0000d60018027625 */ /* 0x000fe200078e0210 */
[----:B------:R1:W5:Y:S04]  /*1960*/  @P4 LDG.E R153, [R4.64] ;  /* 0x0000000804994981 */ /* 0x000368000c1e1900 */
[----:B------:R1:W5:Y:S01]  /*1970*/  @P3 LDG.E R13, [R2.64] ;  /* 0x00000008020d3981 */ /* 0x000362000c1e1900 */
[----:B---3--:R-:W-:-:S05]  /*1980*/  LOP3.LUT R23, R14, 0xffff, RZ, 0xc0, !PT ;  /* 0x0000ffff0e177812 */ /* 0x008fca00078ec0ff */
[----:B------:R1:W-:Y:S01]  /*1990*/  STL [R1+0x30], R23 ;  /* 0x0000301701007387 */ /* 0x0003e20000100800 */
[----:B------:R-:W-:Y:S03]  /*19a0*/  YIELD ;  /* 0x0000000000007946 */ /* 0x000fe60003800000 */
[----:B--2---:R1:W-:Y:S01]  /*19b0*/  @P0 STL [R1+0x8], R0 ;  /* 0x0000080001000387 */ /* 0x0043e20000100800 */
[----:B------:R-:W-:Y:S05]  /*19c0*/  @P0 BRA `(.L_x_695) ;  /* 0x0000007000000947 */ /* 0x000fea0003800000 */
[----:B-1----:R-:W-:-:S05]  /*19d0*/  MOV R0, c[0x0][0x168] ;  /* 0x00005a0000007a02 */ /* 0x002fca0000000f00 */
[----:B------:R1:W-:Y:S01]  /*19e0*/  STL [R1+0x8], R0 ;  /* 0x0000080001007387 */ /* 0x0003e20000100800 */
[----:B------:R-:W-:Y:S05]  /*19f0*/  @!P1 BRA `(.L_x_695) ;  /* 0x0000004000009947 */ /* 0x000fea0003800000 */
[----:B------:R-:W2:Y:S04]  /*1a00*/  LDG.E R8, [R6.64] ;  /* 0x0000000806087981 */ /* 0x000ea8000c1e1900 */
[----:B-1----:R-:W2:Y:S02]  /*1a10*/  LDG.E R0, [R6.64+0x4] ;  /* 0x0000040806007981 */ /* 0x002ea4000c1e1900 */
[----:B--2---:R-:W-:-:S05]  /*1a20*/  IADD3 R0, -R8, R0, RZ ;  /* 0x0000000008007210 */ /* 0x004fca0007ffe1ff */
[----:B------:R1:W-:Y:S02]  /*1a30*/  STL [R1+0x8], R0 ;  /* 0x0000080001007387 */ /* 0x0003e40000100800 */
.L_x_695:
[----:B------:R-:W-:-:S04]  /*1a40*/  ISETP.NE.U32.AND P0, PT, RZ, c[0x0][0x368], PT ;  /* 0x0000da00ff007a0c */ /* 0x000fc80003f05070 */
[----:B------:R-:W-:-:S13]  /*1a50*/  ISETP.NE.AND.EX P0, PT, RZ, c[0x0][0x36c], PT, P0 ;  /* 0x0000db00ff007a0c */ /* 0x000fda0003f05300 */
[----:B------:R-:W-:Y:S05]  /*1a60*/  @!P0 BRA `(.L_x_696) ;  /* 0x0000003000008947 */ /* 0x000fea0003800000 */
[----:B-1----:R-:W-:-:S05]  /*1a70*/  IMAD.WIDE R4, R24, R16, c[0x0][0x368] ;  /* 0x0000da0018047625 */ /* 0x002fca00078e0210 */
[----:B------:R1:W5:Y:S01]  /*1a80*/  LDG.E R12, [R4.64] ;  /* 0x00000008040c7981 */ /* 0x000362000c1e1900 */
[----:B------:R-:W-:Y:S05]  /*1a90*/  BRA `(.L_x_697) ;  /* 0x0000005000007947 */ /* 0x000fea0003800000 */
.L_x_696:
[----:B------:R-:W-:Y:S01]  /*1aa0*/  MOV R12, c[0x0][0x1d0] ;  /* 0x00007400000c7a02 */ /* 0x000fe20000000f00 */
[----:B------:R-:W-:Y:S05]  /*1ab0*/  @!P4 BRA `(.L_x_697) ;  /* 0x000000300000c947 */ /* 0x000fea0003800000 */
[----:B-1----:R-:W2:Y:S04]  /*1ac0*/  LDG.E R6, [R4.64] ;  /* 0x0000000804067981 */ /* 0x002ea8000c1e1900 */
[----:B------:R-:W2:Y:S02]  /*1ad0*/  LDG.E R0, [R4.64+0x4] ;  /* 0x0000040804007981 */ /* 0x000ea4000c1e1900 */
[----:B--2---:R-:W-:Y:S02]  /*1ae0*/  IADD3 R12, -R6, R0, RZ ;  /* 0x00000000060c7210 */ /* 0x004fe40007ffe1ff */
.L_x_697:
[----:B-1----:R-:W2:Y:S04]  /*1af0*/  LDL R0, [R1+0x8] ;  /* 0x0000080001007983 */ /* 0x002ea80000100800 */
[----:B------:R-:W3:Y:S04]  /*1b00*/  LDL.LU R6, [R1+0x24] ;  /* 0x0000240001067983 */ /* 0x000ee80000300800 */
[----:B------:R-:W4:Y:S04]  /*1b10*/  LDL.LU R10, [R1+0x18] ;  /* 0x00001800010a7983 */ /* 0x000f280000300800 */
[----:B------:R1:W4:Y:S04]  /*1b20*/  @P3 LDG.E R5, [R2.64] ;  /* 0x0000000802053981 */ /* 0x000328000c1e1900 */
[----:B------:R1:W4:Y:S01]  /*1b30*/  @P3 LDG.E R4, [R2.64+0x4] ;  /* 0x0000040802043981 */ /* 0x000322000c1e1900 */
[----:B------:R-:W-:Y:S01]  /*1b40*/  IMAD.MOV.U32 R7, RZ, RZ, c[0x0][0x2c4] ;  /* 0x0000b100ff077624 */ /* 0x000fe200078e00ff */
[----:B------:R-:W-:-:S04]  /*1b50*/  ISETP.NE.U32.AND P0, PT, RZ, c[0x0][0x378], PT ;  /* 0x0000de00ff007a0c */ /* 0x000fc80003f05070 */
[----:B------:R-:W-:Y:S02]  /*1b60*/  ISETP.NE.AND P2, PT, R7, 0x1, PT ;  /* 0x000000010700780c */ /* 0x000fe40003f45270 */
[----:B------:R-:W-:Y:S01]  /*1b70*/  ISETP.NE.AND.EX P0, PT, RZ, c[0x0][0x37c], PT, P0 ;  /* 0x0000df00ff007a0c */ /* 0x000fe20003f05300 */
[----:B-----5:R-:W-:Y:S02]  /*1b80*/  IMAD.IADD R11, R12, 0x1, -R154 ;  /* 0x000000010c0b7824 */ /* 0x020fe400078e0a9a */
[----:B------:R-:W-:-:S10]  /*1b90*/  IMAD.MOV.U32 R133, RZ, RZ, R12 ;  /* 0x000000ffff857224 */ /* 0x000fd400078e000c */
[----:B-1----:R-:W-:-:S05]  /*1ba0*/  @P0 IMAD.WIDE R2, R24, R16, c[0x0][0x378] ;  /* 0x0000de0018020625 */ /* 0x002fca00078e0210 */
[----:B------:R1:W5:Y:S01]  /*1bb0*/  @P0 LDG.E R133, [R2.64] ;  /* 0x0000000802850981 */ /* 0x000362000c1e1900 */
[----:B--2---:R-:W-:Y:S02]  /*1bc0*/  IMAD.MOV.U32 R8, RZ, RZ, R0 ;  /* 0x000000ffff087224 */ /* 0x004fe400078e0000 */
[----:B---3--:R-:W-:Y:S02]  /*1bd0*/  IMAD.SHL.U32 R9, R6, 0x80, RZ ;  /* 0x0000008006097824 */ /* 0x008fe400078e00ff */
[----:B------:R-:W-:Y:S01]  /*1be0*/  IMAD.MOV.U32 R6, RZ, RZ, c[0x0][0x32c] ;  /* 0x0000cb00ff067624 */ /* 0x000fe200078e00ff */
[----:B----4-:R-:W-:-:S04]  /*1bf0*/  LOP3.LUT R10, R10, 0xfff7ffff, RZ, 0xc0, !PT ;  /* 0xfff7ffff0a0a7812 */ /* 0x010fc800078ec0ff */
[----:B------:R-:W-:Y:S02]  /*1c00*/  ISETP.GE.AND P1, PT, R6, 0x1, PT ;  /* 0x000000010600780c */ /* 0x000fe40003f26270 */
[----:B------:R-:W-:Y:S01]  /*1c10*/  @P2 LOP3.LUT R10, R10, 0x80000, RZ, 0xfc, !PT ;  /* 0x000800000a0a2812 */ /* 0x000fe200078efcff */
[----:B------:R-:W-:Y:S02]  /*1c20*/  IMAD.MOV.U32 R0, RZ, RZ, c[0x0][0x228] ;  /* 0x00008a00ff007624 */ /* 0x000fe400078e00ff */
[----:B------:R-:W-:Y:S01]  /*1c30*/  @P3 IMAD.IADD R0, R4, 0x1, -R5 ;  /* 0x0000000104003824 */ /* 0x000fe200078e0a05 */
[----:B------:R-:W-:-:S03]  /*1c40*/  LOP3.LUT R10, R10, 0xffefffff, RZ, 0xc0, !PT ;  /* 0xffefffff0a0a7812 */ /* 0x000fc600078ec0ff */
[----:B------:R-:W-:Y:S01]  /*1c50*/  IMAD.IADD R7, R11, 0x1, R0 ;  /* 0x000000010b077824 */ /* 0x000fe200078e0200 */
[----:B------:R2:W-:Y:S03]  /*1c60*/  STL [R1+0x14], R9 ;  /* 0x0000140901007387 */ /* 0x0005e60000100800 */
[----:B------:R-:W-:Y:S01]  /*1c70*/  @P1 LOP3.LUT R10, R10, 0x100000, RZ, 0xfc, !PT ;  /* 0x001000000a0a1812 */ /* 0x000fe200078efcff */
[----:B------:R2:W-:Y:S01]  /*1c80*/  STL [R1+0xc], R7 ;  /* 0x00000c0701007387 */ /* 0x0005e20000100800 */
[----:B-1----:R-:W-:-:S03]  /*1c90*/  IADD3 R2, R9, 0x7f, RZ ;  /* 0x0000007f09027810 */ /* 0x002fc60007ffe0ff */
[----:B------:R2:W-:Y:S02]  /*1ca0*/  STL [R1+0x18], R10 ;  /* 0x0000180a01007387 */ /* 0x0005e40000100800 */
[----:B------:R-:W-:Y:S01]  /*1cb0*/  @P2 IMAD.HI.U32 R4, R2, c[0x0][0x2c8], RZ ;  /* 0x0000b20002042a27 */ /* 0x000fe200078e00ff */
[----:B------:R-:W-:-:S04]  /*1cc0*/  IADD3 R3, R7, 0x5f, RZ ;  /* 0x0000005f07037810 */ /* 0x000fc80007ffe0ff */
[----:B------:R-:W-:Y:S01]  /*1cd0*/  @P2 SHF.R.U32.HI R2, RZ, c[0x0][0x2cc], R4 ;  /* 0x0000b300ff022a19 */ /* 0x000fe20000011604 */
[----:B------:R-:W-:Y:S01]  /*1ce0*/  IMAD.HI R3, R3, 0x2aaaaaab, RZ ;  /* 0x2aaaaaab03037827 */ /* 0x000fe200078e02ff */
[----:B------:R-:W-:-:S04]  /*1cf0*/  IADD3 R4, R7, 0x1, -R8 ;  /* 0x0000000107047810 */ /* 0x000fc80007ffe808 */
[----:B------:R-:W-:Y:S01]  /*1d00*/  SHF.R.U32.HI R5, RZ, 0x1f, R3 ;  /* 0x0000001fff057819 */ /* 0x000fe20000011603 */
[----:B------:R-:W-:-:S03]  /*1d10*/  IMAD.IADD R2, R4, 0x1, R2 ;  /* 0x0000000104027824 */ /* 0x000fc600078e0202 */
[----:B------:R-:W-:Y:S02]  /*1d20*/  LEA.HI.SX32 R164, R3, R5, 0x1c ;  /* 0x0000000503a47211 */ /* 0x000fe400078fe2ff */
        /* <DEDUP_REMOVED lines=12> */
.L_x_700:
[----:B------:R-:W-:-:S13]  /*1df0*/  ISETP.NE.AND P0, PT, R6, 0x1, PT ;  /* 0x000000010600780c */ /* 0x000fda0003f05270 */
[----:B------:R-:W-:-:S05]  /*1e00*/  @P0 IMAD.HI.U32 R2, R3, c[0x0][0x330], RZ ;  /* 0x0000cc0003020a27 */ /* 0x000fca00078e00ff */
[----:B------:R-:W-:Y:S02]  /*1e10*/  @P0 SHF.R.U32.HI R3, RZ, c[0x0][0x334], R2 ;  /* 0x0000cd00ff030a19 */ /* 0x000fe40000011602 */
.L_x_701:
[----:B------:R-:W-:Y:S05]  /*1e20*/  BSYNC B0 ;  /* 0x0000000000007941 */ /* 0x000fea0003800000 */
.L_x_699:
[----:B------:R-:W-:-:S05]  /*1e30*/  IMAD R3, R3, R6, c[0x0][0x32c] ;  /* 0x0000cb0003037624 */ /* 0x000fca00078e0206 */
[----:B------:R-:W-:-:S04]  /*1e40*/  IMNMX R4, R4, R3, PT ;  /* 0x0000000304047217 */ /* 0x000fc80003800200 */
.L_x_698:
[----:B------:R-:W-:Y:S01]  /*1e50*/  IADD3 R4, R4, 0x5f, RZ ;  /* 0x0000005f04047810 */ /* 0x000fe20007ffe0ff */
[----:B------:R-:W-:-:S04]  /*1e60*/  @P2 IMAD.HI.U32 R3, R9, c[0x0][0x2c8], RZ ;  /* 0x0000b20009032a27 */ /* 0x000fc800078e00ff */
[----:B------:R-:W-:-:S04]  /*1e70*/  IMAD.HI R4, R4, 0x2aaaaaab, RZ ;  /* 0x2aaaaaab04047827 */ /* 0x000fc800078e02ff */
[----:B------:R-:W-:Y:S01]  /*1e80*/  IMAD.MOV.U32 R2, RZ, RZ, R9 ;  /* 0x000000ffff027224 */ /* 0x000fe200078e0009 */
[----:B------:R-:W-:Y:S01]  /*1e90*/  @P2 SHF.R.U32.HI R2, RZ, c[0x0][0x2cc], R3 ;  /* 0x0000b300ff022a19 */ /* 0x000fe20000011603 */
[----:B------:R-:W-:Y:S01]  /*1ea0*/  IMAD.IADD R163, R7, 0x1, -R8 ;  /* 0x0000000107a37824 */ /* 0x000fe200078e0a08 */
[----:B------:R-:W-:-:S03]  /*1eb0*/  SHF.R.U32.HI R3, RZ, 0x1f, R4 ;  /* 0x0000001fff037819 */ /* 0x000fc60000011604 */
[----:B------:R-:W-:Y:S01]  /*1ec0*/  IMAD.IADD R2, R163, 0x1, R2 ;  /* 0x00000001a3027824 */ /* 0x000fe200078e0202 */
[----:B------:R-:W-:-:S04]  /*1ed0*/  LEA.HI.SX32 R4, R4, R3, 0x1c ;  /* 0x0000000304047211 */ /* 0x000fc800078fe2ff */
[----:B------:R-:W-:Y:S02]  /*1ee0*/  IADD3 R3, R2, -c[0x0][0x324], RZ ;  /* 0x8000c90002037a10 */ /* 0x000fe40007ffe0ff */
[----:B--2---:R-:W-:Y:S01]  /*1ef0*/  IMNMX R10, R164, R4, PT ;  /* 0x00000004a40a7217 */ /* 0x004fe20003800200 */
        /* <DEDUP_REMOVED lines=10> */
.L_x_704:
[----:B------:R-:W-:-:S13]  /*1fa0*/  ISETP.NE.AND P0, PT, R6, 0x1, PT ;  /* 0x000000010600780c */ /* 0x000fda0003f05270 */
[----:B------:R-:W-:-:S05]  /*1fb0*/  @P0 IMAD.HI.U32 R4, R2, c[0x0][0x330], RZ ;  /* 0x0000cc0002040a27 */ /* 0x000fca00078e00ff */
[----:B------:R-:W-:Y:S02]  /*1fc0*/  @P0 SHF.R.U32.HI R2, RZ, c[0x0][0x334], R4 ;  /* 0x0000cd00ff020a19 */ /* 0x000fe40000011604 */
.L_x_705:
[----:B------:R-:W-:Y:S05]  /*1fd0*/  BSYNC B0 ;  /* 0x0000000000007941 */ /* 0x000fea0003800000 */
.L_x_703:
[----:B------:R-:W-:-:S05]  /*1fe0*/  IMAD R2, R2, c[0x0][0x32c], RZ ;  /* 0x0000cb0002027a24 */ /* 0x000fca00078e02ff */
[----:B------:R-:W-:-:S04]  /*1ff0*/  IMNMX R3, R3, R2, !PT ;  /* 0x0000000203037217 */ /* 0x000fc80007800200 */
.L_x_702:
[C---:B------:R-:W-:Y:S01]  /*2000*/  LOP3.LUT R4, R14.reuse, 0xff000000, RZ, 0xc0, !PT ;  /* 0xff0000000e047812 */ /* 0x040fe200078ec0ff */
[----:B------:R-:W-:Y:S01]  /*2010*/  IMAD.HI R3, R3, 0x2aaaaaab, RZ ;  /* 0x2aaaaaab03037827 */ /* 0x000fe200078e02ff */
[----:B------:R-:W-:Y:S01]  /*2020*/  LOP3.LUT R5, R14, 0xff0000, RZ, 0xc0, !PT ;  /* 0x00ff00000e057812 */ /* 0x000fe200078ec0ff */
[----:B------:R-:W-:Y:S01]  /*2030*/  BSSY B0, `(.L_x_706) ;  /* 0x000002d000007945 */ /* 0x000fe20003800000 */
[----:B------:R-:W-:Y:S02]  /*2040*/  SHF.R.U32.HI R4, RZ, 0x8, R4 ;  /* 0x00000008ff047819 */ /* 0x000fe40000011604 */
[----:B------:R-:W-:Y:S02]  /*2050*/  SHF.R.U32.HI R2, RZ, 0x1f, R3 ;  /* 0x0000001fff027819 */ /* 0x000fe40000011603 */
[----:B------:R-:W-:Y:S02]  /*2060*/  LEA.HI R4, R5, R4, RZ, 0x10 ;  /* 0x0000000405047211 */ /* 0x000fe400078f80ff */
[----:B------:R-:W-:Y:S01]  /*2070*/  LEA.HI.SX32 R3, R3, R2, 0x1c ;  /* 0x0000000203037211 */ /* 0x000fe200078fe2ff */
[----:B------:R-:W-:Y:S01]  /*2080*/  IMAD.MOV.U32 R2, RZ, RZ, RZ ;  /* 0x000000ffff027224 */ /* 0x000fe200078e00ff */
[----:B------:R-:W-:-:S02]  /*2090*/  SHF.R.U32.HI R6, RZ, 0x10, R4 ;  /* 0x00000010ff067819 */ /* 0x000fc40000011604 */
[----:B------:R-:W-:Y:S02]  /*20a0*/  LOP3.LUT R14, R4, 0xff, RZ, 0xc0, !PT ;  /* 0x000000ff040e7812 */ /* 0x000fe400078ec0ff */
[----:B------:R-:W-:Y:S01]  /*20b0*/  IMNMX R5, RZ, R3, !PT ;  /* 0x00000003ff057217 */ /* 0x000fe20007800200 */
[----:B------:R1:W-:Y:S01]  /*20c0*/  STL [R1+0x28], R6 ;  /* 0x0000280601007387 */ /* 0x0003e20000100800 */
[----:B------:R-:W-:Y:S02]  /*20d0*/  ISETP.NE.AND P1, PT, R6, RZ, PT ;  /* 0x000000ff0600720c */ /* 0x000fe40003f25270 */
[----:B------:R-:W-:Y:S01]  /*20e0*/  ISETP.GT.AND P0, PT, R10, R5, PT ;  /* 0x000000050a00720c */ /* 0x000fe20003f04270 */
[----:B------:R1:W-:Y:S01]  /*20f0*/  STL [R1+0x34], R14 ;  /* 0x0000340e01007387 */ /* 0x0003e20000100800 */
[----:B------:R-:W-:-:S11]  /*2100*/  SEL R132, R6, c[0x0][0x338], P1 ;  /* 0x0000ce0006847a07 */ /* 0x000fd60000800000 */
[----:B------:R-:W-:Y:S05]  /*2110*/  @!P0 BRA `(.L_x_707) ;  /* 0x000001e000008947 */ /* 0x000fea0003800000 */
[----:B------:R-:W-:Y:S02]  /*2120*/  IABS R2, R132 ;  /* 0x0000008400027213 */ /* 0x000fe40000000000 */
[----:B-1----:R-:W-:-:S03]  /*2130*/  IADD3 R6, R132, -0x1, R10 ;  /* 0xffffffff84067810 */ /* 0x002fc60007ffe00a */
[----:B------:R-:W-:Y:S02]  /*2140*/  IMAD.MOV.U32 R4, RZ, RZ, R2 ;  /* 0x000000ffff047224 */ /* 0x000fe400078e0002 */
[----:B------:R-:W-:Y:S02]  /*2150*/  IMAD.IADD R6, R6, 0x1, -R5 ;  /* 0x0000000106067824 */ /* 0x000fe400078e0a05 */
[----:B------:R-:W1:Y:S03]  /*2160*/  I2F.RP R2, R4 ;  /* 0x0000000400027306 */ /* 0x000e660000209400 */
[----:B------:R-:W-:-:S05]  /*2170*/  IABS R9, R6 ;  /* 0x0000000600097213 */ /* 0x000fca0000000000 */
[----:B-1----:R-:W1:Y:S02]  /*2180*/  MUFU.RCP R2, R2 ;  /* 0x0000000200027308 */ /* 0x002e640000001000 */
[----:B-1----:R-:W-:-:S06]  /*2190*/  IADD3 R2, R2, 0xffffffe, RZ ;  /* 0x0ffffffe02027810 */ /* 0x002fcc0007ffe0ff */
[----:B------:R-:W1:Y:S02]  /*21a0*/  F2I.FTZ.U32.TRUNC.NTZ R3, R2 ;  /* 0x0000000200037305 */ /* 0x000e64000021f000 */
[----:B-1----:R-:W-:-:S04]  /*21b0*/  IMAD.MOV R2, RZ, RZ, -R3 ;  /* 0x000000ffff027224 */ /* 0x002fc800078e0a03 */
[----:B------:R-:W-:Y:S01]  /*21c0*/  IMAD.MOV.U32 R7, RZ, RZ, R2 ;  /* 0x000000ffff077224 */ /* 0x000fe200078e0002 */
[----:B------:R-:W-:-:S03]  /*21d0*/  IABS R2, R132 ;  /* 0x0000008400027213 */ /* 0x000fc60000000000 */
[----:B------:R-:W-:Y:S02]  /*21e0*/  IMAD R7, R7, R4, RZ ;  /* 0x0000000407077224 */ /* 0x000fe400078e02ff */
[----:B------:R-:W-:Y:S01]  /*21f0*/  IMAD.MOV R8, RZ, RZ, -R2 ;  /* 0x000000ffff087224 */ /* 0x000fe200078e0a02 */
[----:B------:R-:W-:-:S05]  /*2200*/  MOV R2, RZ ;  /* 0x000000ff00027202 */ /* 0x000fca0000000f00 */
        /* <DEDUP_REMOVED lines=11> */
[----:B------:R-:W-:-:S07]  /*22c0*/  ISETP.GE.AND P1, PT, R3, RZ, PT ;  /* 0x000000ff0300720c */ /* 0x000fce0003f26270 */
[----:B------:R-:W-:-:S06]  /*22d0*/  @P2 IADD3 R2, R2, 0x1, RZ ;  /* 0x0000000102022810 */ /* 0x000fcc0007ffe0ff */
[----:B------:R-:W-:Y:S01]  /*22e0*/  @!P1 IMAD.MOV R2, RZ, RZ, -R2 ;  /* 0x000000ffff029224 */ /* 0x000fe200078e0a02 */
[----:B------:R-:W-:Y:S02]  /*22f0*/  @!P0 LOP3.LUT R2, RZ, R132, RZ, 0x33, !PT ;  /* 0x00000084ff028212 */ /* 0x000fe400078e33ff */
.L_x_707:
[----:B------:R-:W-:Y:S05]  /*2300*/  BSYNC B0 ;  /* 0x0000000000007941 */ /* 0x000fea0003800000 */
.L_x_706:
[----:B------:R-:W-:Y:S01]  /*2310*/  IMAD R3, R14, R2, R5 ;  /* 0x000000020e037224 */ /* 0x000fe200078e0205 */
[----:B------:R-:W2:Y:S01]  /*2320*/  S2R R185, SR_TID.X ;  /* 0x0000000000b97919 */ /* 0x000ea20000002100 */
[----:B------:R-:W-:Y:S02]  /*2330*/  SHF.R.S32.HI R73, RZ, 0x1f, R72 ;  /* 0x0000001fff497819 */ /* 0x000fe40000011448 */
[C---:B------:R-:W-:Y:S01]  /*2340*/  IMAD.IADD R2, R3.reuse, 0x1, R2 ;  /* 0x0000000103027824 */ /* 0x040fe200078e0202 */
[----:B------:R-:W-:Y:S01]  /*2350*/  IADD3 R86, R72, 0x40, RZ ;  /* 0x0000004048567810 */ /* 0x000fe20007ffe0ff */
[----:B------:R-:W-:-:S03]  /*2360*/  IMAD R3, R3, 0x60, -R11 ;  /* 0x0000006003037824 */ /* 0x000fc600078e0a0b */
[----:B------:R-:W-:Y:S02]  /*2370*/  IMNMX R2, R10, R2, PT ;  /* 0x000000020a027217 */ /* 0x000fe40003800200 */
[----:B------:R-:W-:-:S03]  /*2380*/  IMNMX R3, RZ, R3, !PT ;  /* 0x00000003ff037217 */ /* 0x000fc60007800200 */
[----:B------:R-:W-:Y:S02]  /*2390*/  IMAD R2, R2, 0x60, -R11 ;  /* 0x0000006002027824 */ /* 0x000fe400078e0a0b */
[----:B------:R-:W-:-:S03]  /*23a0*/  IMAD.WIDE.U32 R4, R3, -0x55555555, RZ ;  /* 0xaaaaaaab03047825 */ /* 0x000fc600078e00ff */
[----:B------:R-:W-:Y:S02]  /*23b0*/  IMNMX R2, R2, R0, PT ;  /* 0x0000000002027217 */ /* 0x000fe40003800200 */
[----:B------:R-:W-:Y:S02]  /*23c0*/  SHF.R.U32.HI R129, RZ, 0x6, R5 ;  /* 0x00000006ff817819 */ /* 0x000fe40000011605 */
[----:B------:R-:W-:Y:S02]  /*23d0*/  ISETP.GT.AND P0, PT, R2, R3, PT ;  /* 0x000000030200720c */ /* 0x000fe40003f04270 */
[----:B--2---:R-:W-:Y:S01]  /*23e0*/  SHF.R.S32.HI R186, RZ, 0x1f, R185 ;  /* 0x0000001fffba7819 */ /* 0x004fe200000114b9 */
[----:B------:R-:W-:-:S03]  /*23f0*/  IMAD.MOV.U32 R4, RZ, RZ, R129 ;  /* 0x000000ffff047224 */ /* 0x000fc600078e0081 */
[CC--:B-1----:R-:W-:Y:S02]  /*2400*/  LEA.HI R6, R186.reuse, R185.reuse, RZ, 0x6 ;  /* 0x000000b9ba067211 */ /* 0x0c2fe400078f30ff */
[----:B------:R-:W-:-:S04]  /*2410*/  LEA.HI R5, R186, R185, RZ, 0x3 ;  /* 0x000000b9ba057211 */ /* 0x000fc800078f18ff */
[----:B------:R-:W-:Y:S02]  /*2420*/  SHF.R.S32.HI R84, RZ, 0x3, R5 ;  /* 0x00000003ff547819 */ /* 0x000fe40000011405 */
[----:B------:R-:W-:Y:S02]  /*2430*/  @P0 IADD3 R2, R2, 0x5f, RZ ;  /* 0x0000005f02020810 */ /* 0x000fe40007ffe0ff */
[C---:B------:R-:W-:Y:S02]  /*2440*/  IADD3 R135, R84.reuse, 0x40, RZ ;  /* 0x0000004054877810 */ /* 0x040fe40007ffe0ff */
[----:B------:R-:W-:Y:S01]  /*2450*/  IADD3 R134, R84, 0x20, RZ ;  /* 0x0000002054867810 */ /* 0x000fe20007ffe0ff */
[----:B------:R-:W-:Y:S01]  /*2460*/  @P0 IMAD.HI R2, R2, 0x2aaaaaab, RZ ;  /* 0x2aaaaaab02020827 */ /* 0x000fe200078e02ff */
[----:B------:R-:W-:-:S04]  /*2470*/  SHF.R.S32.HI R178, RZ, 0x1f, R84 ;  /* 0x0000001fffb27819 */ /* 0x000fc80000011454 */
[----:B------:R-:W-:-:S04]  /*2480*/  @P0 SHF.R.U32.HI R3, RZ, 0x1f, R2 ;  /* 0x0000001fff030819 */ /* 0x000fc80000011602 */
[----:B------:R-:W-:Y:S01]  /*2490*/  @P0 LEA.HI.SX32 R4, R2, R3, 0x1c ;  /* 0x0000000302040211 */ /* 0x000fe200078fe2ff */
[----:B------:R-:W-:Y:S01]  /*24a0*/  IMAD.SHL.U32 R2, R6, 0x8, RZ ;  /* 0x0000000806027824 */ /* 0x000fe200078e00ff */
[----:B------:R-:W-:Y:S02]  /*24b0*/  LOP3.LUT R3, R5, 0xfffffff8, RZ, 0xc0, !PT ;  /* 0xfffffff805037812 */ /* 0x000fe400078ec0ff */
[----:B------:R-:W-:Y:S02]  /*24c0*/  ISETP.GT.AND P0, PT, R4, R129, PT ;  /* 0x000000810400720c */ /* 0x000fe40003f04270 */
[----:B------:R-:W-:Y:S01]  /*24d0*/  LOP3.LUT R155, R2, 0xfffffe00, RZ, 0xc0, !PT ;  /* 0xfffffe00029b7812 */ /* 0x000fe200078ec0ff */
[----:B------:R-:W-:Y:S01]  /*24e0*/  IMAD.SHL.U32 R2, R84, 0x40, RZ ;  /* 0x0000004054027824 */ /* 0x000fe200078e00ff */
[----:B------:R-:W-:Y:S01]  /*24f0*/  SHF.R.S32.HI R5, RZ, 0x1f, R134 ;  /* 0x0000001fff057819 */ /* 0x000fe20000011486 */
[----:B------:R-:W-:Y:S01]  /*2500*/  IMAD.IADD R144, R185, 0x1, -R3 ;  /* 0x00000001b9907824 */ /* 0x000fe200078e0a03 */
[----:B------:R-:W-:Y:S01]  /*2510*/  SHF.R.S32.HI R6, RZ, 0x1f, R135 ;  /* 0x0000001fff067819 */ /* 0x000fe20000011487 */
[----:B------:R-:W-:Y:S01]  /*2520*/  IMAD.SHL.U32 R3, R134, 0x40, RZ ;  /* 0x0000004086037824 */ /* 0x000fe200078e00ff */
[----:B------:R-:W-:Y:S01]  /*2530*/  LOP3.LUT R145, R2, 0x1c0, RZ, 0xc0, !PT ;  /* 0x000001c002917812 */ /* 0x000fe200078ec0ff */
[----:B------:R-:W-:Y:S01]  /*2540*/  IMAD.SHL.U32 R2, R135, 0x40, RZ ;  /* 0x0000004087027824 */ /* 0x000fe200078e00ff */
[----:B------:R-:W-:Y:S01]  /*2550*/  LEA.HI R5, R5, R134, RZ, 0x3 ;  /* 0x0000008605057211 */ /* 0x000fe200078f18ff */
[----:B------:R-:W-:Y:S01]  /*2560*/  IMAD.SHL.U32 R28, R144, 0x4, RZ ;  /* 0x00000004901c7824 */ /* 0x000fe200078e00ff */
[----:B------:R-:W-:-:S02]  /*2570*/  SHF.R.U32.HI R179, RZ, 0x3, R145 ;  /* 0x00000003ffb37819 */ /* 0x000fc40000011691 */
[----:B------:R-:W-:Y:S01]  /*2580*/  LOP3.LUT R149, R2, 0x1c0, RZ, 0xc0, !PT ;  /* 0x000001c002957812 */ /* 0x000fe200078ec0ff */
[----:B------:R-:W-:Y:S01]  /*2590*/  IMAD.SHL.U32 R5, R5, 0x40, RZ ;  /* 0x0000004005057824 */ /* 0x000fe200078e00ff */
[----:B------:R-:W-:Y:S02]  /*25a0*/  LOP3.LUT R2, R145, 0x38, R72, 0xf8, !PT ;  /* 0x0000003891027812 */ /* 0x000fe400078ef848 */
[----:B------:R-:W-:Y:S02]  /*25b0*/  LEA.HI R6, R6, R135, RZ, 0x3 ;  /* 0x0000008706067211 */ /* 0x000fe400078f18ff */
[----:B------:R-:W-:Y:S02]  /*25c0*/  LOP3.LUT R2, R2, R179, RZ, 0x3c, !PT ;  /* 0x000000b302027212 */ /* 0x000fe400078e3cff */
[----:B------:R-:W-:Y:S01]  /*25d0*/  LOP3.LUT R146, R3, 0x1c0, RZ, 0xc0, !PT ;  /* 0x000001c003927812 */ /* 0x000fe200078ec0ff */
[----:B------:R-:W-:Y:S01]  /*25e0*/  IMAD.SHL.U32 R3, R6, 0x40, RZ ;  /* 0x0000004006037824 */ /* 0x000fe200078e00ff */
[----:B------:R-:W-:Y:S01]  /*25f0*/  SHF.R.S32.HI R29, RZ, 0x1f, R28 ;  /* 0x0000001fff1d7819 */ /* 0x000fe2000001141c */
[----:B------:R-:W-:Y:S01]  /*2600*/  IMAD.IADD R2, R155, 0x1, R2 ;  /* 0x000000019b027824 */ /* 0x000fe200078e0202 */
[----:B------:R-:W-:-:S02]  /*2610*/  IADD3 R30, R28, 0x20, RZ ;  /* 0x000000201c1e7810 */ /* 0x000fc40007ffe0ff */
[----:B------:R-:W-:Y:S01]  /*2620*/  SHF.R.U32.HI R182, RZ, 0x3, R146 ;  /* 0x00000003ffb67819 */ /* 0x000fe20000011692 */
[----:B------:R-:W-:Y:S01]  /*2630*/  IMAD.SHL.U32 R219, R2, 0x2, RZ ;  /* 0x0000000202db7824 */ /* 0x000fe200078e00ff */
[----:B------:R-:W-:Y:S02]  /*2640*/  SHF.R.U32.HI R183, RZ, 0x3, R149 ;  /* 0x00000003ffb77819 */ /* 0x000fe40000011695 */
[----:B------:R-:W-:Y:S02]  /*2650*/  LOP3.LUT R156, R5, 0xfffffe00, RZ, 0xc0, !PT ;  /* 0xfffffe00059c7812 */ /* 0x000fe400078ec0ff */
[----:B------:R-:W-:Y:S01]  /*2660*/  LOP3.LUT R157, R3, 0xfffffe00, RZ, 0xc0, !PT ;  /* 0xfffffe00039d7812 */ /* 0x000fe200078ec0ff */
[----:B------:R-:W-:Y:S05]  /*2670*/  @!P0 BRA `(.L_x_708) ;  /* 0x000052c000008947 */ /* 0x000fea0003800000 */
[----:B------:R-:W2:Y:S01]  /*2680*/  LDL R25, [R1] ;  /* 0x0000000001197983 */ /* 0x000ea20000100800 */
[----:B------:R-:W-:Y:S01]  /*2690*/  IADD3 R124, P0, R84, R13, RZ ;  /* 0x0000000d547c7210 */ /* 0x000fe20007f1e0ff */
[----:B------:R-:W-:Y:S01]  /*26a0*/  IMAD.MOV.U32 R138, RZ, RZ, 0x60 ;  /* 0x00000060ff8a7424 */ /* 0x000fe200078e00ff */
[----:B------:R-:W-:Y:S01]  /*26b0*/  SHF.R.S32.HI R18, RZ, 0x1f, R24 ;  /* 0x0000001fff127819 */ /* 0x000fe20000011418 */
[----:B------:R-:W-:Y:S01]  /*26c0*/  IMAD.MOV.U32 R8, RZ, RZ, c[0x0][0x238] ;  /* 0x00008e00ff087624 */ /* 0x000fe200078e00ff */
[----:B------:R-:W-:Y:S01]  /*26d0*/  LEA.HI.X.SX32 R130, R13, R178, 0x1, P0 ;  /* 0x000000b20d827211 */ /* 0x000fe200000f0eff */
[----:B------:R-:W-:Y:S01]  /*26e0*/  IMAD.WIDE.U32 R2, R124, c[0x0][0x238], R72 ;  /* 0x00008e007c027a25 */ /* 0x000fe200078e0048 */
[----:B------:R-:W-:-:S02]  /*26f0*/  SEL R21, R18, RZ, !P3 ;  /* 0x000000ff12157207 */ /* 0x000fc40005800000 */
[----:B------:R-:W-:Y:S01]  /*2700*/  IADD3 R34, R4, -0x1, RZ ;  /* 0xffffffff04227810 */ /* 0x000fe20007ffe0ff */
[----:B------:R-:W-:Y:S01]  /*2710*/  IMAD R5, R130, c[0x0][0x238], RZ ;  /* 0x00008e0082057a24 */ /* 0x000fe200078e02ff */
[----:B------:R-:W-:Y:S01]  /*2720*/  IADD3 R111, -R84, R0, RZ ;  /* 0x00000000546f7210 */ /* 0x000fe20007ffe1ff */
[----:B------:R-:W-:Y:S01]  /*2730*/  IMAD R4, R21, c[0x0][0x248], RZ ;  /* 0x0000920015047a24 */ /* 0x000fe200078e02ff */
[----:B------:R-:W-:Y:S01]  /*2740*/  SEL R20, R24, RZ, !P3 ;  /* 0x000000ff18147207 */ /* 0x000fe20005800000 */
[----:B------:R-:W-:Y:S01]  /*2750*/  IMAD R5, R124, c[0x0][0x23c], R5 ;  /* 0x00008f007c057a24 */ /* 0x000fe200078e0205 */
[----:B------:R-:W-:Y:S01]  /*2760*/  ISETP.GE.AND P2, PT, R72, c[0x0][0x1d4], PT ;  /* 0x0000750048007a0c */ /* 0x000fe20003f46270 */
[----:B------:R-:W-:Y:S01]  /*2770*/  IMAD R165, R138, c[0x0][0x23c], RZ ;  /* 0x00008f008aa57a24 */ /* 0x000fe200078e02ff */
[----:B------:R-:W-:Y:S01]  /*2780*/  ISETP.GE.AND P6, PT, R86, c[0x0][0x1d4], PT ;  /* 0x0000750056007a0c */ /* 0x000fe20003fc6270 */
[----:B------:R-:W-:Y:S01]  /*2790*/  IMAD.WIDE.U32 R142, R138, c[0x0][0x238], RZ ;  /* 0x00008e008a8e7a25 */ /* 0x000fe200078e00ff */
[----:B------:R-:W-:-:S02]  /*27a0*/  IADD3 R3, R3, R5, RZ ;  /* 0x0000000503037210 */ /* 0x000fc40007ffe0ff */
[----:B------:R-:W-:Y:S01]  /*27b0*/  MOV R162, 0x5 ;  /* 0x0000000500a27802 */ /* 0x000fe20000000f00 */
[----:B------:R-:W-:Y:S01]  /*27c0*/  IMAD R6, R34, -0x60, R111 ;  /* 0xffffffa022067824 */ /* 0x000fe200078e026f */
[----:B------:R-:W-:Y:S01]  /*27d0*/  IADD3 R19, R12, R153, RZ ;  /* 0x000000990c137210 */ /* 0x000fe20007ffe0ff */
[C---:B------:R-:W-:Y:S01]  /*27e0*/  IMAD.WIDE.U32 R2, R23.reuse, c[0x0][0x240], R2 ;  /* 0x0000900017027a25 */ /* 0x040fe200078e0002 */
[----:B------:R-:W-:Y:S02]  /*27f0*/  SHF.L.U64.HI R166, R8, R162, c[0x0][0x23c] ;  /* 0x00008f0008a67619 */ /* 0x000fe400000102a2 */
[----:B------:R-:W-:Y:S01]  /*2800*/  ISETP.GE.AND P0, PT, R6, 0x1, PT ;  /* 0x000000010600780c */ /* 0x000fe20003f06270 */
[----:B------:R-:W-:Y:S02]  /*2810*/  IMAD R3, R23, c[0x0][0x244], R3 ;  /* 0x0000910017037a24 */ /* 0x000fe400078e0203 */
[----:B------:R-:W-:Y:S01]  /*2820*/  IMAD.WIDE.U32 R10, R84, c[0x0][0x290], R28 ;  /* 0x0000a400540a7a25 */ /* 0x000fe200078e001c */
[----:B------:R-:W-:-:S02]  /*2830*/  MOV R148, c[0x0][0x290] ;  /* 0x0000a40000947a02 */ /* 0x000fc40000000f00 */
[----:B------:R-:W-:Y:S01]  /*2840*/  MOV R184, c[0x0][0x27c] ;  /* 0x00009f0000b87a02 */ /* 0x000fe20000000f00 */
[C---:B------:R-:W-:Y:S01]  /*2850*/  IMAD R4, R20.reuse, c[0x0][0x24c], R4 ;  /* 0x0000930014047a24 */ /* 0x040fe200078e0204 */
[----:B------:R-:W-:Y:S01]  /*2860*/  P2R R131, PR, RZ, 0x4 ;  /* 0x00000004ff837803 */ /* 0x000fe20000000000 */
[----:B------:R-:W-:Y:S01]  /*2870*/  IMAD.WIDE.U32 R114, R20, c[0x0][0x248], R2 ;  /* 0x0000920014727a25 */ /* 0x000fe200078e0002 */
[----:B------:R-:W-:-:S03]  /*2880*/  SHF.R.S32.HI R3, RZ, 0x1f, R34 ;  /* 0x0000001fff037819 */ /* 0x000fc60000011422 */
[----:B------:R-:W-:Y:S01]  /*2890*/  IMAD.IADD R165, R143, 0x1, R165 ;  /* 0x000000018fa57824 */ /* 0x000fe200078e02a5 */
[----:B------:R-:W-:Y:S01]  /*28a0*/  IADD3 R113, R115, R4, RZ ;  /* 0x0000000473717210 */ /* 0x000fe20007ffe0ff */
[----:B------:R-:W-:Y:S02]  /*28b0*/  IMAD.MOV.U32 R112, RZ, RZ, R114 ;  /* 0x000000ffff707224 */ /* 0x000fe400078e0072 */
[----:B------:R-:W-:Y:S02]  /*28c0*/  IMAD R2, R165, R34, RZ ;  /* 0x00000022a5027224 */ /* 0x000fe400078e02ff */
[----:B------:R-:W-:-:S04]  /*28d0*/  IMAD.WIDE.U32 R4, R34, R142, R112 ;  /* 0x0000008e22047225 */ /* 0x000fc800078e0070 */
[----:B------:R-:W-:Y:S02]  /*28e0*/  IMAD R2, R3, R142, R2 ;  /* 0x0000008e03027224 */ /* 0x000fe400078e0202 */
[----:B------:R-:W-:-:S03]  /*28f0*/  IMAD.SHL.U32 R171, R8, 0x20, RZ ;  /* 0x0000002008ab7824 */ /* 0x000fc600078e00ff */
[----:B------:R-:W-:Y:S02]  /*2900*/  IADD3 R5, R5, R2, RZ ;  /* 0x0000000205057210 */ /* 0x000fe40007ffe0ff */
[----:B------:R-:W-:-:S04]  /*2910*/  @P0 LEA R2, P1, R4, c[0x0][0x220], 0x1 ;  /* 0x0000880004020a11 */ /* 0x000fc800078208ff */
[----:B------:R-:W-:Y:S02]  /*2920*/  @P0 LEA.HI.X R3, R4, c[0x0][0x224], R5, 0x1, P1 ;  /* 0x0000890004030a11 */ /* 0x000fe400008f0c05 */
[----:B------:R-:W-:-:S03]  /*2930*/  ISETP.GE.AND P1, PT, R6, 0x21, PT ;  /* 0x000000210600780c */ /* 0x000fc60003f26270 */
[----:B------:R-:W-:Y:S01]  /*2940*/  @!PT LDS RZ, [RZ] ;  /* 0x00000000fffff984 */ /* 0x000fe20000000800 */
[----:B------:R-:W-:Y:S01]  /*2950*/  @!PT LDS RZ, [RZ] ;  /* 0x00000000fffff984 */ /* 0x000fe20000000800 */
[----:B------:R-:W-:Y:S01]  /*2960*/  @!PT LDS RZ, [RZ] ;  /* 0x00000000fffff984 */ /* 0x000fe20000000800 */
[----:B------:R1:W-:Y:S04]  /*2970*/  @P0 LDGSTS.E.BYPASS.LTC128B.128 [R219+0x8100], [R2.64], !P2 ;  /* 0x0810000002db0fae */ /* 0x0003e8000d101d48 */
[----:B------:R1:W-:Y:S06]  /*2980*/  @P0 LDGSTS.E.BYPASS.LTC128B.128 [R219+0xb100], [R2.64+0x80], !P6 ;  /* 0x0b10008002db0fae */ /* 0x0003ec000f101d48 */
[----:B-1----:R-:W-:-:S04]  /*2990*/  @P1 IADD3 R3, P0, R171, R4, RZ ;  /* 0x00000004ab031210 */ /* 0x002fc80007f1e0ff */
[----:B------:R-:W-:Y:S02]  /*29a0*/  @P1 IADD3.X R7, R5, R166, RZ, P0, !PT ;  /* 0x000000a605071210 */ /* 0x000fe400007fe4ff */
[----:B------:R-:W-:-:S04]  /*29b0*/  @P1 LEA R2, P0, R3, c[0x0][0x220], 0x1 ;  /* 0x0000880003021a11 */ /* 0x000fc800078008ff */
[----:B------:R-:W-:Y:S02]  /*29c0*/  @P1 LEA.HI.X R3, R3, c[0x0][0x224], R7, 0x1, P0 ;  /* 0x0000890003031a11 */ /* 0x000fe400000f0c07 */
[----:B------:R-:W-:-:S13]  /*29d0*/  ISETP.GT.AND P0, PT, R6, 0x40, PT ;  /* 0x000000400600780c */ /* 0x000fda0003f04270 */
[----:B------:R-:W-:Y:S01]  /*29e0*/  @P0 IMAD.MOV.U32 R6, RZ, RZ, c[0x0][0x23c] ;  /* 0x00008f00ff060624 */ /* 0x000fe200078e00ff */
[----:B--2---:R1:W-:Y:S04]  /*29f0*/  @P1 LDGSTS.E.BYPASS.LTC128B.128 [R25+0x9100], [R2.64], !P2 ;  /* 0x0910000002191fae */ /* 0x0043e8000d101d48 */
[----:B------:R1:W-:Y:S02]  /*2a00*/  @P1 LDGSTS.E.BYPASS.LTC128B.128 [R25+0xc100], [R2.64+0x80], !P6 ;  /* 0x0c10008002191fae */ /* 0x0003e4000f101d48 */
[----:B-1----:R-:W-:-:S04]  /*2a10*/  @P0 LEA R2, P1, R8, R4, 0x6 ;  /* 0x0000000408020211 */ /* 0x002fc800078230ff */
[----:B------:R-:W-:Y:S02]  /*2a20*/  @P0 LEA.HI.X R3, R8, R5, R6, 0x6, P1 ;  /* 0x0000000508030211 */ /* 0x000fe400008f3406 */
[----:B------:R-:W-:-:S04]  /*2a30*/  @P0 LEA R14, P1, R2, c[0x0][0x220], 0x1 ;  /* 0x00008800020e0a11 */ /* 0x000fc800078208ff */
[----:B------:R-:W-:Y:S02]  /*2a40*/  @P0 LEA.HI.X R15, R2, c[0x0][0x224], R3, 0x1, P1 ;  /* 0x00008900020f0a11 */ /* 0x000fe400008f0c03 */
[----:B------:R-:W-:Y:S02]  /*2a50*/  ISETP.NE.U32.AND P1, PT, RZ, c[0x0][0x340], PT ;  /* 0x0000d000ff007a0c */ /* 0x000fe40003f25070 */
[----:B------:R-:W-:Y:S01]  /*2a60*/  SHF.R.S32.HI R22, RZ, 0x1f, R19 ;  /* 0x0000001fff167819 */ /* 0x000fe20000011413 */
[C---:B------:R-:W-:Y:S01]  /*2a70*/  IMAD R6, R178.reuse, c[0x0][0x280], RZ ;  /* 0x0000a000b2067a24 */ /* 0x040fe200078e02ff */
[----:B------:R-:W-:Y:S01]  /*2a80*/  ISETP.NE.AND.EX P1, PT, RZ, c[0x0][0x344], PT, P1 ;  /* 0x0000d100ff007a0c */ /* 0x000fe20003f25310 */
[----:B------:R-:W-:Y:S01]  /*2a90*/  IMAD R7, R178, c[0x0][0x290], RZ ;  /* 0x0000a400b2077a24 */ /* 0x000fe200078e02ff */
[----:B------:R1:W-:Y:S01]  /*2aa0*/  @P0 LDGSTS.E.BYPASS.LTC128B.128 [R25+0xa100], [R14.64], !P2 ;  /* 0x0a1000000e190fae */ /* 0x0003e2000d101d48 */
[----:B------:R-:W-:Y:S02]  /*2ab0*/  IMAD R4, R22, c[0x0][0x1e0], RZ ;  /* 0x0000780016047a24 */ /* 0x000fe400078e02ff */
[----:B------:R-:W-:Y:S01]  /*2ac0*/  IMAD R12, R84, c[0x0][0x284], R6 ;  /* 0x0000a100540c7a24 */ /* 0x000fe200078e0206 */
[----:B------:R1:W-:Y:S07]  /*2ad0*/  @P0 LDGSTS.E.BYPASS.LTC128B.128 [R25+0xd100], [R14.64+0x80], !P6 ;  /* 0x0d1000800e190fae */ /* 0x0003ee000f101d48 */
[----:B------:R-:W-:Y:S01]  /*2ae0*/  @P1 IMAD.WIDE R2, R24, R16, c[0x0][0x340] ;  /* 0x0000d00018021625 */ /* 0x000fe200078e0210 */
[----:B------:R-:W0:Y:S04]  /*2af0*/  LDGDEPBAR ;  /* 0x00000000000079af */ /* 0x000e280000000000 */
[----:B------:R2:W3:Y:S01]  /*2b00*/  @P1 LDG.E R17, [R2.64] ;  /* 0x0000000802111981 */ /* 0x0004e2000c1e1900 */
[----:B------:R-:W-:Y:S01]  /*2b10*/  IMAD R4, R19, c[0x0][0x1e4], R4 ;  /* 0x0000790013047a24 */ /* 0x000fe200078e0204 */
[----:B------:R-:W-:Y:S01]  /*2b20*/  WARPSYNC 0xffffffff ;  /* 0xffffffff00007948 */ /* 0x000fe20003800000 */
[----:B------:R-:W-:Y:S01]  /*2b30*/  IMAD R16, R84, c[0x0][0x294], R7 ;  /* 0x0000a50054107a24 */ /* 0x000fe200078e0207 */
[----:B------:R-:W-:Y:S01]  /*2b40*/  SHF.L.U64.HI R151, R148, R162, c[0x0][0x294] ;  /* 0x0000a50094977619 */ /* 0x000fe200000102a2 */
[----:B------:R-:W-:Y:S01]  /*2b50*/  IMAD.WIDE.U32 R6, R84, c[0x0][0x280], R72 ;  /* 0x0000a00054067a25 */ /* 0x000fe200078e0048 */
[----:B------:R-:W-:-:S03]  /*2b60*/  SHF.L.U32 R170, R148, 0x5, RZ ;  /* 0x0000000594aa7819 */ /* 0x000fc600000006ff */
[----:B------:R-:W-:Y:S01]  /*2b70*/  IMAD.WIDE.U32 R8, R84, c[0x0][0x290], R72 ;  /* 0x0000a40054087a25 */ /* 0x000fe200078e0048 */
[----:B------:R-:W-:-:S03]  /*2b80*/  IADD3 R7, R12, R7, RZ ;  /* 0x000000070c077210 */ /* 0x000fc60007ffe0ff */
[----:B------:R-:W-:Y:S02]  /*2b90*/  IMAD.IADD R11, R11, 0x1, R16 ;  /* 0x000000010b0b7824 */ /* 0x000fe400078e0210 */
[----:B------:R-:W-:Y:S01]  /*2ba0*/  IMAD.WIDE.U32 R176, R84, c[0x0][0x1e0], RZ ;  /* 0x0000780054b07a25 */ /* 0x000fe200078e00ff */
[----:B-1----:R-:W-:-:S03]  /*2bb0*/  SHF.L.U32 R14, R184, 0x1, RZ ;  /* 0x00000001b80e7819 */ /* 0x002fc600000006ff */
[----:B------:R-:W-:Y:S02]  /*2bc0*/  IMAD.MOV.U32 R147, RZ, RZ, c[0x0][0x280] ;  /* 0x0000a000ff937624 */ /* 0x000fe400078e00ff */
[----:B-----5:R-:W-:-:S03]  /*2bd0*/  IMAD.WIDE.U32 R96, R133, c[0x0][0x290], R10 ;  /* 0x0000a40085607a25 */ /* 0x020fc600078e000a */
[----:B------:R-:W-:Y:S01]  /*2be0*/  SHF.L.U64.HI R150, R147, R162, c[0x0][0x284] ;  /* 0x0000a10093967619 */ /* 0x000fe200000102a2 */
[----:B--2---:R-:W-:-:S04]  /*2bf0*/  IMAD.WIDE.U32 R2, R19, c[0x0][0x1e0], RZ ;  /* 0x0000780013027a25 */ /* 0x004fc800078e00ff */
[----:B------:R-:W-:Y:S02]  /*2c00*/  IMAD.IADD R3, R3, 0x1, R4 ;  /* 0x0000000103037824 */ /* 0x000fe400078e0204 */
[----:B------:R-:W-:-:S04]  /*2c10*/  IMAD.WIDE.U32 R4, R84, c[0x0][0x280], R28 ;  /* 0x0000a00054047a25 */ /* 0x000fc800078e001c */
[----:B------:R-:W-:Y:S01]  /*2c20*/  IMAD.WIDE.U32 R2, R23, c[0x0][0x1e8], R2 ;  /* 0x00007a0017027a25 */ /* 0x000fe200078e0002 */
[----:B------:R-:W-:Y:S02]  /*2c30*/  IADD3 R13, R5, R12, RZ ;  /* 0x0000000c050d7210 */ /* 0x000fe40007ffe0ff */
[----:B------:R-:W-:Y:S01]  /*2c40*/  IADD3 R5, R16, R9, RZ ;  /* 0x0000000910057210 */ /* 0x000fe20007ffe0ff */
[----:B------:R-:W-:Y:S01]  /*2c50*/  IMAD.MOV.U32 R12, RZ, RZ, R4 ;  /* 0x000000ffff0c7224 */ /* 0x000fe200078e0004 */
[----:B------:R-:W-:Y:S01]  /*2c60*/  MOV R4, R8 ;  /* 0x0000000800047202 */ /* 0x000fe20000000f00 */
[----:B------:R-:W-:Y:S01]  /*2c70*/  IMAD R9, R23, c[0x0][0x1ec], R3 ;  /* 0x00007b0017097a24 */ /* 0x000fe200078e0203 */
[----:B------:R-:W-:Y:S01]  /*2c80*/  MOV R8, R2 ;  /* 0x0000000200087202 */ /* 0x000fe20000000f00 */
[----:B------:R-:W-:-:S04]  /*2c90*/  IMAD.WIDE.U32 R98, R133, c[0x0][0x280], R12 ;  /* 0x0000a00085627a25 */ /* 0x000fc800078e000c */
[----:B------:R-:W-:-:S04]  /*2ca0*/  IMAD.WIDE.U32 R92, R133, c[0x0][0x290], R4 ;  /* 0x0000a400855c7a25 */ /* 0x000fc800078e0004 */
[----:B------:R-:W-:-:S04]  /*2cb0*/  IMAD.WIDE.U32 R94, R133, c[0x0][0x280], R6 ;  /* 0x0000a000855e7a25 */ /* 0x000fc800078e0006 */
[----:B------:R-:W-:Y:S01]  /*2cc0*/  IMAD.SHL.U32 R169, R147, 0x20, RZ ;  /* 0x0000002093a97824 */ /* 0x000fe200078e00ff */
[--C-:B---3--:R-:W-:Y:S01]  /*2cd0*/  @P1 SHF.R.S32.HI R3, RZ, 0x1f, R17.reuse ;  /* 0x0000001fff031819 */ /* 0x108fe20000011411 */
[----:B------:R-:W-:Y:S01]  /*2ce0*/  @P1 IMAD.MOV.U32 R2, RZ, RZ, R17 ;  /* 0x000000ffff021224 */ /* 0x000fe200078e0011 */
[----:B------:R-:W-:Y:S02]  /*2cf0*/  @!P1 MOV R2, R24 ;  /* 0x0000001800029202 */ /* 0x000fe40000000f00 */
[----:B------:R-:W-:Y:S02]  /*2d00*/  @!P1 MOV R3, R18 ;  /* 0x0000001200039202 */ /* 0x000fe40000000f00 */
[----:B------:R-:W-:Y:S02]  /*2d10*/  SEL R17, R2, RZ, !P4 ;  /* 0x000000ff02117207 */ /* 0x000fe40006000000 */
[----:B------:R-:W-:Y:S01]  /*2d20*/  SEL R16, R3, RZ, !P4 ;  /* 0x000000ff03107207 */ /* 0x000fe20006000000 */
[----:B------:R-:W-:Y:S01]  /*2d30*/  IMAD R3, R178, c[0x0][0x1e0], RZ ;  /* 0x00007800b2037a24 */ /* 0x000fe200078e02ff */
[----:B------:R-:W-:Y:S01]  /*2d40*/  SHF.R.S32.HI R2, RZ, 0x1f, R133 ;  /* 0x0000001fff027819 */ /* 0x000fe20000011485 */
[----:B------:R-:W-:-:S04]  /*2d50*/  IMAD.WIDE.U32 R82, R17, c[0x0][0x1f0], R8 ;  /* 0x00007c0011527a25 */ /* 0x000fc800078e0008 */
[----:B------:R-:W-:Y:S01]  /*2d60*/  IMAD R3, R84, c[0x0][0x1e4], R3 ;  /* 0x0000790054037a24 */ /* 0x000fe200078e0203 */
[----:B------:R-:W-:Y:S01]  /*2d70*/  IADD3 R109, P1, P0, R82, R176, R72 ;  /* 0x000000b0526d7210 */ /* 0x000fe2000783e048 */
[----:B------:R-:W-:Y:S02]  /*2d80*/  IMAD R15, R2, c[0x0][0x280], RZ ;  /* 0x0000a000020f7a24 */ /* 0x000fe400078e02ff */
[----:B------:R-:W-:Y:S02]  /*2d90*/  IMAD.IADD R128, R177, 0x1, R3 ;  /* 0x00000001b1807824 */ /* 0x000fe400078e0203 */
[----:B------:R-:W-:Y:S02]  /*2da0*/  IMAD R3, R133, c[0x0][0x284], R15 ;  /* 0x0000a10085037a24 */ /* 0x000fe400078e020f */
[----:B------:R-:W-:Y:S02]  /*2db0*/  IMAD R15, R16, c[0x0][0x1f0], RZ ;  /* 0x00007c00100f7a24 */ /* 0x000fe400078e02ff */
[----:B------:R-:W-:Y:S01]  /*2dc0*/  IMAD R2, R2, c[0x0][0x290], RZ ;  /* 0x0000a40002027a24 */ /* 0x000fe200078e02ff */
[----:B------:R-:W-:Y:S01]  /*2dd0*/  IADD3 R110, R99, R3, RZ ;  /* 0x00000003636e7210 */ /* 0x000fe20007ffe0ff */
[----:B------:R-:W-:-:S02]  /*2de0*/  IMAD R8, R17, c[0x0][0x1f4], R15 ;  /* 0x00007d0011087a24 */ /* 0x000fc400078e020f */
[----:B------:R-:W-:Y:S02]  /*2df0*/  IMAD R2, R133, c[0x0][0x294], R2 ;  /* 0x0000a50085027a24 */ /* 0x000fe400078e0202 */
[----:B------:R-:W-:Y:S01]  /*2e00*/  IMAD.IADD R107, R3, 0x1, R95 ;  /* 0x00000001036b7824 */ /* 0x000fe200078e025f */
[----:B------:R-:W-:Y:S02]  /*2e10*/  IADD3 R85, R83, R8, RZ ;  /* 0x0000000853557210 */ /* 0x000fe40007ffe0ff */
[----:B------:R-:W-:Y:S02]  /*2e20*/  IADD3 R108, R97, R2, RZ ;  /* 0x00000002616c7210 */ /* 0x000fe40007ffe0ff */
[----:B------:R-:W-:Y:S02]  /*2e30*/  IADD3 R106, R2, R93, RZ ;  /* 0x0000005d026a7210 */ /* 0x000fe40007ffe0ff */
[----:B------:R-:W-:Y:S02]  /*2e40*/  IADD3.X R105, R85, R128, R73, P1, P0 ;  /* 0x0000008055697210 */ /* 0x000fe40000fe0449 */
[----:B------:R-:W-:Y:S01]  /*2e50*/  ISETP.GE.AND P0, PT, R72, c[0x0][0x27c], PT ;  /* 0x00009f0048007a0c */ /* 0x000fe20003f06270 */
[----:B------:R-:W-:Y:S01]  /*2e60*/  IMAD.WIDE.U32 R2, R23, c[0x0][0x260], R72 ;  /* 0x0000980017027a25 */ /* 0x000fe200078e0048 */
[----:B------:R-:W-:Y:S01]  /*2e70*/  BAR.SYNC.DEFER_BLOCKING 0x0 ;  /* 0x0000000000007b1d */ /* 0x000fe20000010000 */
[----:B------:R-:W-:-:S02]  /*2e80*/  MOV R161, 0x6 ;  /* 0x0000000600a17802 */ /* 0x000fc40000000f00 */
[----:B------:R-:W-:Y:S01]  /*2e90*/  SEL R6, RZ, c[0x0][0x27c], !P0 ;  /* 0x00009f00ff067a07 */ /* 0x000fe20004000000 */
[----:B------:R-:W-:Y:S01]  /*2ea0*/  IMAD R8, R21, c[0x0][0x268], RZ ;  /* 0x00009a0015087a24 */ /* 0x000fe200078e02ff */
[----:B------:R-:W-:Y:S01]  /*2eb0*/  ISETP.GE.AND P1, PT, R184, 0x1, PT ;  /* 0x00000001b800780c */ /* 0x000fe20003f26270 */
[----:B------:R-:W-:Y:S01]  /*2ec0*/  IMAD R3, R23, c[0x0][0x264], R3 ;  /* 0x0000990017037a24 */ /* 0x000fe200078e0203 */
[----:B------:R-:W-:Y:S01]  /*2ed0*/  ULDC.U8 UR4, c[0x0][0x298] ;  /* 0x0000a60000047ab9 */ /* 0x000fe20000000000 */
[C---:B------:R-:W-:Y:S01]  /*2ee0*/  IMAD.IADD R6, R72.reuse, 0x1, R6 ;  /* 0x0000000148067824 */ /* 0x040fe200078e0206 */
[----:B------:R-:W-:Y:S01]  /*2ef0*/  ISETP.GE.AND P4, PT, R72, c[0x0][0x1d4], PT ;  /* 0x0000750048007a0c */ /* 0x000fe20003f86270 */
[----:B------:R-:W-:Y:S01]  /*2f00*/  IMAD R15, R20, c[0x0][0x26c], R8 ;  /* 0x00009b00140f7a24 */ /* 0x000fe200078e0208 */
[----:B------:R-:W-:Y:S01]  /*2f10*/  @P0 IADD3 R14, -R14, c[0x0][0x1d4], RZ ;  /* 0x000075000e0e0a10 */ /* 0x000fe20007ffe1ff */
[----:B------:R-:W-:Y:S01]  /*2f20*/  IMAD.WIDE.U32 R90, R20, c[0x0][0x268], R2 ;  /* 0x00009a00145a7a25 */ /* 0x000fe200078e0002 */
[----:B------:R-:W-:-:S02]  /*2f30*/  SHF.R.S32.HI R7, RZ, 0x1f, R6 ;  /* 0x0000001fff077819 */ /* 0x000fc40000011406 */
[----:B------:R-:W-:Y:S01]  /*2f40*/  SHF.R.S32.HI R9, RZ, 0x1f, R14 ;  /* 0x0000001fff097819 */ /* 0x000fe2000001140e */
[----:B------:R-:W-:Y:S01]  /*2f50*/  IMAD.WIDE.U32 R4, R23, c[0x0][0x210], R72 ;  /* 0x0000840017047a25 */ /* 0x000fe200078e0048 */
[----:B------:R-:W-:Y:S02]  /*2f60*/  LEA.HI R2, R7, R6, RZ, 0x3 ;  /* 0x0000000607027211 */ /* 0x000fe400078f18ff */
[----:B------:R-:W-:Y:S01]  /*2f70*/  LEA.HI R8, R9, R14, RZ, 0x4 ;  /* 0x0000000e09087211 */ /* 0x000fe200078f20ff */
[----:B------:R-:W-:Y:S01]  /*2f80*/  IMAD R3, R16, c[0x0][0x218], RZ ;  /* 0x0000860010037a24 */ /* 0x000fe200078e02ff */
[----:B------:R-:W-:Y:S01]  /*2f90*/  LEA.HI R9, R7, R6, RZ, 0x6 ;  /* 0x0000000607097211 */ /* 0x000fe200078f30ff */
[----:B------:R-:W-:Y:S01]  /*2fa0*/  IMAD R5, R23, c[0x0][0x214], R5 ;  /* 0x0000850017057a24 */ /* 0x000fe200078e0205 */
[----:B------:R-:W-:Y:S01]  /*2fb0*/  SHF.R.S32.HI R7, RZ, 0x4, R8 ;  /* 0x00000004ff077819 */ /* 0x000fe20000011408 */
[C---:B------:R-:W-:Y:S01]  /*2fc0*/  IMAD R14, R17.reuse, c[0x0][0x21c], R3 ;  /* 0x00008700110e7a24 */ /* 0x040fe200078e0203 */
[----:B------:R-:W-:Y:S01]  /*2fd0*/  SHF.R.S32.HI R6, RZ, 0x6, R9 ;  /* 0x00000006ff067819 */ /* 0x000fe20000011409 */
[----:B------:R-:W-:Y:S01]  /*2fe0*/  IMAD.WIDE.U32 R88, R17, c[0x0][0x218], R4 ;  /* 0x0000860011587a25 */ /* 0x000fe200078e0004 */
[----:B------:R-:W-:-:S02]  /*2ff0*/  LEA.HI.SX32 R3, R2, R7, 0x1d ;  /* 0x0000000702037211 */ /* 0x000fc400078feaff */
[--C-:B------:R-:W-:Y:S01]  /*3000*/  LOP3.LUT R8, R145, 0x38, R2.reuse, 0xf8, !PT ;  /* 0x0000003891087812 */ /* 0x100fe200078ef802 */
[----:B------:R-:W-:Y:S01]  /*3010*/  IMAD R10, R6, 0x1800, R155 ;  /* 0x00001800060a7824 */ /* 0x000fe200078e029b */
[----:B------:R-:W-:Y:S01]  /*3020*/  LOP3.LUT R7, R146, 0x38, R2, 0xf8, !PT ;  /* 0x0000003892077812 */ /* 0x000fe200078ef802 */
[----:B------:R-:W-:Y:S01]  /*3030*/  IMAD R11, R6, 0x1800, R157 ;  /* 0x00001800060b7824 */ /* 0x000fe200078e029d */
[----:B------:R-:W-:Y:S01]  /*3040*/  SHF.R.S32.HI R4, RZ, 0x1f, R3 ;  /* 0x0000001fff047819 */ /* 0x000fe20000011403 */
[----:B------:R-:W-:Y:S01]  /*3050*/  IMAD R159, R138, c[0x0][0x294], RZ ;  /* 0x0000a5008a9f7a24 */ /* 0x000fe200078e02ff */
[----:B------:R-:W-:Y:S01]  /*3060*/  LOP3.LUT R9, R8, R179, RZ, 0x3c, !PT ;  /* 0x000000b308097212 */ /* 0x000fe200078e3cff */
[----:B------:R-:W-:Y:S01]  /*3070*/  IMAD R8, R6, 0x1800, R156 ;  /* 0x0000180006087824 */ /* 0x000fe200078e029c */
[----:B------:R-:W-:Y:S01]  /*3080*/  LOP3.LUT R7, R7, R182, RZ, 0x3c, !PT ;  /* 0x000000b607077212 */ /* 0x000fe200078e3cff */
[----:B------:R-:W-:Y:S01]  /*3090*/  IMAD R160, R138, c[0x0][0x284], RZ ;  /* 0x0000a1008aa07a24 */ /* 0x000fe200078e02ff */
[----:B------:R-:W-:Y:S01]  /*30a0*/  SHF.L.U32 R81, R3, 0x3, RZ ;  /* 0x0000000303517819 */ /* 0x000fe200000006ff */
[----:B------:R-:W-:Y:S01]  /*30b0*/  IMAD.IADD R13, R10, 0x1, R9 ;  /* 0x000000010a0d7824 */ /* 0x000fe200078e0209 */
[----:B------:R-:W-:Y:S01]  /*30c0*/  LEA.HI R3, R4, R3, RZ, 0x3 ;  /* 0x0000000304037211 */ /* 0x000fe200078f18ff */
[----:B------:R-:W-:Y:S01]  /*30d0*/  IMAD.IADD R12, R8, 0x1, R7 ;  /* 0x00000001080c7824 */ /* 0x000fe200078e0207 */
[--C-:B------:R-:W-:Y:S01]  /*30e0*/  LOP3.LUT R5, R145, 0x38, R81.reuse, 0xf8, !PT ;  /* 0x0000003891057812 */ /* 0x100fe200078ef851 */
[----:B------:R-:W-:Y:S01]  /*30f0*/  IMAD R158, R138, c[0x0][0x1e4], RZ ;  /* 0x000079008a9e7a24 */ /* 0x000fe200078e02ff */
[----:B------:R-:W-:Y:S01]  /*3100*/  LOP3.LUT R7, R149, 0x38, R2, 0xf8, !PT ;  /* 0x0000003895077812 */ /* 0x000fe200078ef802 */
[----:B------:R-:W-:Y:S01]  /*3110*/  IMAD.WIDE.U32 R174, R134, c[0x0][0x1e0], RZ ;  /* 0x0000780086ae7a25 */ /* 0x000fe200078e00ff */
[----:B------:R-:W-:-:S02]  /*3120*/  LOP3.LUT R4, R146, 0x38, R81, 0xf8, !PT ;  /* 0x0000003892047812 */ /* 0x000fc400078ef851 */
[----:B------:R-:W-:Y:S01]  /*3130*/  SHF.R.S32.HI R3, RZ, 0x3, R3 ;  /* 0x00000003ff037819 */ /* 0x000fe20000011403 */
[----:B------:R-:W-:Y:S01]  /*3140*/  IMAD.WIDE.U32 R138, R138, c[0x0][0x280], RZ ;  /* 0x0000a0008a8a7a25 */ /* 0x000fe200078e00ff */
[----:B------:R-:W-:Y:S02]  /*3150*/  LOP3.LUT R8, R149, 0x38, R81, 0xf8, !PT ;  /* 0x0000003895087812 */ /* 0x000fe400078ef851 */
[----:B------:R-:W-:Y:S01]  /*3160*/  LOP3.LUT R9, R5, R179, RZ, 0x3c, !PT ;  /* 0x000000b305097212 */ /* 0x000fe200078e3cff */
[----:B------:R-:W-:Y:S01]  /*3170*/  IMAD R6, R3, 0x1800, R156 ;  /* 0x0000180003067824 */ /* 0x000fe200078e029c */
[-C--:B------:R-:W-:Y:S01]  /*3180*/  LOP3.LUT R10, R7, R183.reuse, RZ, 0x3c, !PT ;  /* 0x000000b7070a7212 */ /* 0x080fe200078e3cff */
[C---:B------:R-:W-:Y:S01]  /*3190*/  IMAD R7, R3.reuse, 0x1800, R155 ;  /* 0x0000180003077824 */ /* 0x040fe200078e029b */
[----:B------:R-:W-:Y:S01]  /*31a0*/  LOP3.LUT R5, R4, R182, RZ, 0x3c, !PT ;  /* 0x000000b604057212 */ /* 0x000fe200078e3cff */
[----:B------:R-:W-:Y:S01]  /*31b0*/  IMAD R4, R3, 0x1800, R157 ;  /* 0x0000180003047824 */ /* 0x000fe200078e029d */
[----:B------:R-:W-:Y:S01]  /*31c0*/  LOP3.LUT R3, R8, R183, RZ, 0x3c, !PT ;  /* 0x000000b708037212 */ /* 0x000fe200078e3cff */
[----:B------:R-:W-:Y:S01]  /*31d0*/  IMAD.IADD R7, R7, 0x1, R9 ;  /* 0x0000000107077824 */ /* 0x000fe200078e0209 */
[----:B------:R-:W-:Y:S01]  /*31e0*/  IADD3 R6, R6, R5, RZ ;  /* 0x0000000506067210 */ /* 0x000fe20007ffe0ff */
[----:B------:R-:W-:Y:S01]  /*31f0*/  IMAD.MOV.U32 R9, RZ, RZ, c[0x0][0x1e0] ;  /* 0x00007800ff097624 */ /* 0x000fe200078e00ff */
[----:B------:R-:W-:Y:S01]  /*3200*/  SHF.R.S32.HI R8, RZ, 0x1f, R135 ;  /* 0x0000001fff087819 */ /* 0x000fe20000011487 */
[----:B------:R-:W-:Y:S01]  /*3210*/  IMAD.IADD R5, R4, 0x1, R3 ;  /* 0x0000000104057824 */ /* 0x000fe200078e0203 */
[----:B------:R-:W-:Y:S01]  /*3220*/  SHF.R.S32.HI R3, RZ, 0x1f, R134 ;  /* 0x0000001fff037819 */ /* 0x000fe20000011486 */
[----:B------:R-:W-:Y:S01]  /*3230*/  IMAD.IADD R10, R11, 0x1, R10 ;  /* 0x000000010b0a7824 */ /* 0x000fe200078e020a */
[----:B------:R-:W-:Y:S01]  /*3240*/  IADD3 R127, P0, R84, R19, RZ ;  /* 0x00000013547f7210 */ /* 0x000fe20007f1e0ff */
[----:B------:R-:W-:Y:S01]  /*3250*/  IMAD.WIDE.U32 R172, R135, c[0x0][0x1e0], RZ ;  /* 0x0000780087ac7a25 */ /* 0x000fe200078e00ff */
[----:B------:R-:W-:-:S02]  /*3260*/  LOP3.LUT R102, R2, 0xfffffff8, RZ, 0xc0, !PT ;  /* 0xfffffff802667812 */ /* 0x000fc400078ec0ff */
[----:B------:R-:W-:Y:S01]  /*3270*/  IADD3.X R125, R178, R22, RZ, P0, !PT ;  /* 0x00000016b27d7210 */ /* 0x000fe200007fe4ff */
[----:B------:R-:W-:Y:S01]  /*3280*/  IMAD R4, R3, c[0x0][0x1e0], RZ ;  /* 0x0000780003047a24 */ /* 0x000fe200078e02ff */
[----:B------:R-:W-:Y:S01]  /*3290*/  ISETP.NE.AND P0, PT, RZ, UR4, PT ;  /* 0x00000004ff007c0c */ /* 0x000fe2000bf05270 */
[----:B------:R-:W-:Y:S01]  /*32a0*/  IMAD R3, R8, c[0x0][0x1e0], RZ ;  /* 0x0000780008037a24 */ /* 0x000fe200078e02ff */
[C---:B------:R-:W-:Y:S01]  /*32b0*/  SHF.L.U64.HI R162, R9.reuse, R162, c[0x0][0x1e4] ;  /* 0x0000790009a27619 */ /* 0x040fe200000102a2 */
[----:B------:R-:W-:Y:S01]  /*32c0*/  IMAD R4, R134, c[0x0][0x1e4], R4 ;  /* 0x0000790086047a24 */ /* 0x000fe200078e0204 */
[----:B------:R-:W-:Y:S01]  /*32d0*/  P2R R126, PR, RZ, 0x1 ;  /* 0x00000001ff7e7803 */ /* 0x000fe20000000000 */
[----:B------:R-:W-:Y:S01]  /*32e0*/  IMAD.WIDE.U32 R140, R148, 0x60, RZ ;  /* 0x00000060948c7825 */ /* 0x000fe200078e00ff */
[----:B------:R-:W-:Y:S02]  /*32f0*/  SHF.L.U32 R181, R9, 0x6, RZ ;  /* 0x0000000609b57819 */ /* 0x000fe400000006ff */
[----:B------:R-:W-:Y:S01]  /*3300*/  IADD3 R123, R175, R4, RZ ;  /* 0x00000004af7b7210 */ /* 0x000fe20007ffe0ff */
[----:B------:R-:W-:Y:S01]  /*3310*/  IMAD.WIDE.U32 R136, R9, 0x60, RZ ;  /* 0x0000006009887825 */ /* 0x000fe200078e00ff */
[----:B------:R-:W-:-:S02]  /*3320*/  IADD3 R100, R89, R14, RZ ;  /* 0x0000000e59647210 */ /* 0x000fc40007ffe0ff */
[----:B------:R-:W-:Y:S01]  /*3330*/  SHF.R.S32.HI R104, RZ, 0x1f, R102 ;  /* 0x0000001fff687819 */ /* 0x000fe20000011466 */
[----:B------:R-:W-:Y:S01]  /*3340*/  IMAD R3, R135, c[0x0][0x1e4], R3 ;  /* 0x0000790087037a24 */ /* 0x000fe200078e0203 */
[----:B------:R-:W-:Y:S01]  /*3350*/  SHF.R.S32.HI R103, RZ, 0x1f, R81 ;  /* 0x0000001fff677819 */ /* 0x000fe20000011451 */
[C---:B------:R-:W-:Y:S01]  /*3360*/  IMAD.SHL.U32 R167, R147.reuse, 0x40, RZ ;  /* 0x0000004093a77824 */ /* 0x040fe200078e00ff */
[-C--:B------:R-:W-:Y:S01]  /*3370*/  SHF.L.U64.HI R147, R147, R161.reuse, c[0x0][0x284] ;  /* 0x0000a10093937619 */ /* 0x080fe200000102a1 */
[C---:B------:R-:W-:Y:S01]  /*3380*/  IMAD.SHL.U32 R168, R148.reuse, 0x40, RZ ;  /* 0x0000004094a87824 */ /* 0x040fe200078e00ff */
[-C--:B------:R-:W-:Y:S01]  /*3390*/  SHF.L.U64.HI R148, R148, R161.reuse, c[0x0][0x294] ;  /* 0x0000a50094947619 */ /* 0x080fe200000102a1 */
[----:B------:R-:W-:Y:S01]  /*33a0*/  IMAD.IADD R159, R141, 0x1, R159 ;  /* 0x000000018d9f7824 */ /* 0x000fe200078e029f */
[----:B------:R-:W-:Y:S01]  /*33b0*/  SHF.L.U64.HI R161, R9, R161, c[0x0][0x1e4] ;  /* 0x0000790009a17619 */ /* 0x000fe200000102a1 */
[----:B------:R-:W-:Y:S01]  /*33c0*/  IMAD.IADD R160, R139, 0x1, R160 ;  /* 0x000000018ba07824 */ /* 0x000fe200078e02a0 */
[----:B------:R-:W-:Y:S01]  /*33d0*/  SHF.L.U32 R119, R10, 0x1, RZ ;  /* 0x000000010a777819 */ /* 0x000fe200000006ff */
[----:B------:R-:W-:Y:S01]  /*33e0*/  IMAD.SHL.U32 R180, R9, 0x20, RZ ;  /* 0x0000002009b47824 */ /* 0x000fe200078e00ff */
[----:B------:R-:W-:Y:S01]  /*33f0*/  SHF.L.U32 R116, R5, 0x1, RZ ;  /* 0x0000000105747819 */ /* 0x000fe200000006ff */
[----:B------:R-:W-:-:S02]  /*3400*/  IMAD.IADD R158, R137, 0x1, R158 ;  /* 0x00000001899e7824 */ /* 0x000fc400078e029e */
[----:B------:R-:W-:Y:S02]  /*3410*/  IMAD.IADD R122, R173, 0x1, R3 ;  /* 0x00000001ad7a7824 */ /* 0x000fe400078e0203 */
[----:B------:R-:W-:Y:S02]  /*3420*/  IMAD.IADD R101, R91, 0x1, R15 ;  /* 0x000000015b657824 */ /* 0x000fe400078e020f */
[----:B------:R-:W-:Y:S02]  /*3430*/  IMAD.SHL.U32 R121, R13, 0x2, RZ ;  /* 0x000000020d797824 */ /* 0x000fe400078e00ff */
[----:B------:R-:W-:Y:S02]  /*3440*/  IMAD.SHL.U32 R120, R12, 0x2, RZ ;  /* 0x000000020c787824 */ /* 0x000fe400078e00ff */
[----:B------:R-:W-:Y:S02]  /*3450*/  IMAD.SHL.U32 R118, R7, 0x2, RZ ;  /* 0x0000000207767824 */ /* 0x000fe400078e00ff */
[----:B------:R-:W-:-:S02]  /*3460*/  IMAD.SHL.U32 R117, R6, 0x2, RZ ;  /* 0x0000000206757824 */ /* 0x000fc400078e00ff */
.L_x_743:
[----:B------:R-:W-:Y:S01]  /*3470*/  SHF.R.S32.HI R87, RZ, 0x1f, R34 ;  /* 0x0000001fff577819 */ /* 0x000fe20000011422 */
[-C--:B-1----:R-:W-:Y:S01]  /*3480*/  IMAD R2, R158, R34.reuse, RZ ;  /* 0x000000229e027224 */ /* 0x082fe200078e02ff */
[----:B------:R-:W-:Y:S01]  /*3490*/  ISETP.GE.AND P2, PT, R184, 0x1, PT ;  /* 0x00000001b800780c */ /* 0x000fe20003f46270 */
[----:B------:R-:W-:Y:S01]  /*34a0*/  IMAD.WIDE.U32 R64, R136, R34, RZ ;  /* 0x0000002288407225 */ /* 0x000fe200078e00ff */
[----:B------:R-:W-:Y:S04]  /*34b0*/  DEPBAR.LE SB0, 0x0 ;  /* 0x000080000000791a */ /* 0x000fe80000000000 */
[----:B------:R-:W-:Y:S01]  /*34c0*/  IADD3 R3, P1, P0, R109, R64, R180 ;  /* 0x000000406d037210 */ /* 0x000fe2000783e0b4 */
[----:B------:R-:W-:Y:S01]  /*34d0*/  IMAD R2, R87, R136, R2 ;  /* 0x0000008857027224 */ /* 0x000fe200078e0202 */
[----:B------:R-:W-:Y:S01]  /*34e0*/  WARPSYNC 0xffffffff ;  /* 0xffffffff00007948 */ /* 0x000fe20003800000 */
[----:B------:R-:W-:Y:S02]  /*34f0*/  BAR.SYNC.DEFER_BLOCKING 0x0 ;  /* 0x0000000000007b1d */ /* 0x000fe40000010000 */
[----:B------:R-:W-:Y:S05]  /*3500*/  IMAD.IADD R69, R65, 0x1, R2 ;  /* 0x0000000141457824 */ /* 0x000fea00078e0202 */
[-C--:B------:R-:W-:Y:S02]  /*3510*/  IADD3.X R6, R105, R69.reuse, R162, P1, P0 ;  /* 0x0000004569067210 */ /* 0x080fe40000fe04a2 */
[-C--:B------:R-:W-:Y:S04]  /*3520*/  IADD3 R4, P1, P0, R109, R64.reuse, R181 ;  /* 0x000000406d047210 */ /* 0x080fe8000783e0b5 */
[----:B------:R-:W-:Y:S02]  /*3530*/  IADD3.X R7, R105, R69, R161, P1, P0 ;  /* 0x0000004569077210 */ /* 0x000fe40000fe04a1 */
[----:B------:R-:W-:Y:S05]  /*3540*/  IADD3 R2, P0, R109, R64, RZ ;  /* 0x000000406d027210 */ /* 0x000fea0007f1e0ff */
[----:B------:R-:W-:Y:S01]  /*3550*/  IMAD.X R5, R69, 0x1, R105, P0 ;  /* 0x0000000145057824 */ /* 0x000fe200000e0669 */
[C---:B------:R-:W-:Y:S04]  /*3560*/  LEA R54, P0, R2.reuse, c[0x0][0x1c8], 0x1 ;  /* 0x0000720002367a11 */ /* 0x040fe800078008ff */
[----:B------:R-:W-:Y:S01]  /*3570*/  LEA.HI.X R55, R2, c[0x0][0x1cc], R5, 0x1, P0 ;  /* 0x0000730002377a11 */ /* 0x000fe200000f0c05 */
[----:B------:R-:W-:Y:S01]  /*3580*/  BSSY B2, `(.L_x_709) ;  /* 0x00003a7000027945 */ /* 0x000fe20003800000 */
[C---:B------:R-:W-:Y:S04]  /*3590*/  LEA R62, P0, R3.reuse, c[0x0][0x1c8], 0x1 ;  /* 0x00007200033e7a11 */ /* 0x040fe800078008ff */
[----:B------:R-:W-:Y:S02]  /*35a0*/  LEA.HI.X R63, R3, c[0x0][0x1cc], R6, 0x1, P0 ;  /* 0x00007300033f7a11 */ /* 0x000fe400000f0c06 */
[C---:B------:R-:W-:Y:S04]  /*35b0*/  LEA R70, P0, R4.reuse, c[0x0][0x1c8], 0x1 ;  /* 0x0000720004467a11 */ /* 0x040fe800078008ff */
[----:B------:R-:W-:Y:S01]  /*35c0*/  LEA.HI.X R71, R4, c[0x0][0x1cc], R7, 0x1, P0 ;  /* 0x0000730004477a11 */ /* 0x000fe200000f0c07 */
[----:B------:R-:W-:-:S05]  /*35d0*/  @!P2 BRA `(.L_x_710) ;  /* 0x000038000000a947 */ /* 0x000fca0003800000 */
[-C--:B------:R-:W-:Y:S01]  /*35e0*/  IMAD R4, R160, R34.reuse, RZ ;  /* 0x00000022a0047224 */ /* 0x080fe200078e02ff */
[----:B------:R-:W-:Y:S01]  /*35f0*/  ISETP.NE.AND P2, PT, R126, RZ, PT ;  /* 0x000000ff7e00720c */ /* 0x000fe20003f45270 */
        /* <DEDUP_REMOVED lines=38> */
.L_x_713:
[----:B------:R-:W-:Y:S05]  /*3860*/  BSYNC B0 ;  /* 0x0000000000007941 */ /* 0x000fea0003800000 */
.L_x_712:
        /* <DEDUP_REMOVED lines=38> */
.L_x_715:
[----:B------:R-:W-:Y:S05]  /*3ad0*/  BSYNC B0 ;  /* 0x0000000000007941 */ /* 0x000fea0003800000 */
.L_x_714:
        /* <DEDUP_REMOVED lines=16> */
[----:B------:R-:W-:Y:S02]  /*3be0*/  PRMT R25, R7, 0x5410, R6 ;  /* 0x0000541007197816 */ /* 0x000fe40000000006 */
[----:B------:R-:W-:Y:S01]  /*3bf0*/  PRMT R24, R5, 0x5410, R4 ;  /* 0x0000541005187816 */ /* 0x000fe20000000004 */
[----:B------:R-:W-:-:S05]  /*3c00*/  @P2 BRA `(.L_x_717) ;  /* 0x0000012000002947 */ /* 0x000fca0003800000 */
[----:B------:R-:W-:Y:S01]  /*3c10*/  IADD3 R4, P1, P0, R98, R167, R10 ;  /* 0x000000a762047210 */ /* 0x000fe2000783e00a */
[----:B------:R-:W-:Y:S01]  /*3c20*/  CS2R R46, SRZ ;  /* 0x00000000002e7805 */ /* 0x000fe2000001ff00 */
[----:B------:R-:W-:Y:S02]  /*3c30*/  CS2R R22, SRZ ;  /* 0x0000000000167805 */ /* 0x000fe4000001ff00 */
[----:B------:R-:W-:Y:S02]  /*3c40*/  IADD3.X R7, R110, R147, R31, P1, P0 ;  /* 0x000000936e077210 */ /* 0x000fe40000fe041f */
        /* <DEDUP_REMOVED lines=14> */
.L_x_717:
[----:B------:R-:W-:Y:S05]  /*3d30*/  BSYNC B0 ;  /* 0x0000000000007941 */ /* 0x000fea0003800000 */
.L_x_716:
        /* <DEDUP_REMOVED lines=21> */
[----:B------:R-:W-:Y:S01]  /*3e90*/  @!P0 SHF.R.U64 R35, R32, 0x10, R33 ;  /* 0x0000001020238819 */ /* 0x000fe20000001221 */
[----:B------:R-:W-:Y:S01]  /*3ea0*/  @!P0 HADD2.F32 R32, -RZ, R36.H0_H0 ;  /* 0x20000024ff208230 */ /* 0x000fe20000004100 */
[----:B------:R-:W-:Y:S02]  /*3eb0*/  @!P0 SHF.R.U32.HI R7, RZ, 0x10, R3 ;  /* 0x00000010ff078819 */ /* 0x000fe40000011603 */
[----:B------:R-:W-:Y:S01]  /*3ec0*/  @!P0 SHF.R.U32.HI R37, RZ, 0x10, R33 ;  /* 0x00000010ff258819 */ /* 0x000fe20000011621 */
[----:B------:R-:W-:Y:S04]  /*3ed0*/  @!P0 HADD2.F32 R35, -RZ, R35.H0_H0 ;  /* 0x20000023ff238230 */ /* 0x000fe80000004100 */
        /* <DEDUP_REMOVED lines=13> */
[C---:B------:R-:W-:Y:S01]  /*3fb0*/  @!P0 FMUL.FTZ R3, R4.reuse, R5 ;  /* 0x0000000504038220 */ /* 0x040fe20000410000 */
        /* <DEDUP_REMOVED lines=8> */
[--C-:B------:R-:W-:Y:S02]  /*4040*/  @!P0 HADD2.F32 R6, -RZ, R5.reuse.H0_H0 ;  /* 0x20000005ff068230 */ /* 0x100fe40000004100 */
[----:B------:R-:W-:Y:S02]  /*4050*/  @!P0 HADD2.F32 R32, -RZ, R36.H1_H1 ;  /* 0x30000024ff208230 */ /* 0x000fe40000004100 */
        /* <DEDUP_REMOVED lines=18> */
.L_x_721:
[----:B------:R-:W-:Y:S05]  /*4180*/  BSYNC B0 ;  /* 0x0000000000007941 */ /* 0x000fea0003800000 */
.L_x_720:
        /* <DEDUP_REMOVED lines=55> */
.L_x_719:
[----:B------:R-:W-:Y:S05]  /*4500*/  BSYNC B1 ;  /* 0x0000000000017941 */ /* 0x000fea0003800000 */
.L_x_718:
        /* <DEDUP_REMOVED lines=56> */
.L_x_725:
[----:B------:R-:W-:Y:S05]  /*4890*/  BSYNC B0 ;  /* 0x0000000000007941 */ /* 0x000fea0003800000 */
.L_x_724:
        /* <DEDUP_REMOVED lines=55> */
.L_x_723:
[----:B------:R-:W-:Y:S05]  /*4c10*/  BSYNC B1 ;  /* 0x0000000000017941 */ /* 0x000fea0003800000 */
.L_x_722:
        /* <DEDUP_REMOVED lines=55> */
.L_x_728:
[----:B------:R-:W-:Y:S05]  /*4f90*/  BSYNC B0 ;  /* 0x0000000000007941 */ /* 0x000fea0003800000 */
.L_x_727:
        /* <DEDUP_REMOVED lines=56> */
.L_x_711:
[----:B------:R-:W-:Y:S01]  /*5320*/  ISETP.GE.AND P0, PT, R134, R66, PT ;  /* 0x000000428600720c */ /* 0x000fe20003f06270 */
        /* <DEDUP_REMOVED lines=11> */
[----:B------:R-:W-:Y:S05]  /*53e0*/  BSSY B0, `(.L_x_729) ;  /* 0x00000b7000007945 */ /* 0x000fea0003800000 */
        /* <DEDUP_REMOVED lines=21> */
[----:B------:R-:W-:Y:S01]  /*5540*/  ISETP.GE.AND P0, PT, R84, R66, PT ;  /* 0x000000425400720c */ /* 0x000fe20003f06270 */
[----:B------:R1:W4:Y:S03]  /*5550*/  @!P1 LDG.E.128 R56, [R8.64] ;  /* 0x0000000808389981 */ /* 0x000326000c1e1d00 */
[----:B------:R-:W-:Y:S05]  /*5560*/  ISETP.GE.OR P0, PT, R72, c[0x0][0x27c], P0 ;  /* 0x00009f0048007a0c */ /* 0x000fea0000706670 */
[----:B------:R1:W4:Y:S08]  /*5570*/  @!P1 LDG.E.128 R24, [R6.64] ;  /* 0x0000000806189981 */ /* 0x000330000c1e1d00 */
[----:B---3--:R-:W-:Y:S05]  /*5580*/  @!P0 IADD3 R2, P1, R94, R10, RZ ;  /* 0x0000000a5e028210 */ /* 0x008fea0007f3e0ff */
[----:B------:R-:W-:Y:S01]  /*5590*/  @!P0 IMAD.X R3, R31, 0x1, R107, P1 ;  /* 0x000000011f038824 */ /* 0x000fe200008e066b */
[C---:B-1----:R-:W-:Y:S04]  /*55a0*/  @!P0 LEA R8, P1, R2.reuse, c[0x0][0x270], 0x1 ;  /* 0x00009c0002088a11 */ /* 0x042fe800078208ff */
[----:B------:R-:W-:Y:S02]  /*55b0*/  @!P0 LEA.HI.X R9, R2, c[0x0][0x274], R3, 0x1, P1 ;  /* 0x00009d0002098a11 */ /* 0x000fe400008f0c03 */
[----:B------:R-:W-:Y:S01]  /*55c0*/  @!P0 IADD3 R3, P1, R92, R60, RZ ;  /* 0x0000003c5c038210 */ /* 0x000fe20007f3e0ff */
[----:B------:R-:W-:Y:S02]  /*55d0*/  CS2R R6, SRZ ;  /* 0x0000000000067805 */ /* 0x000fe4000001ff00 */
[----:B------:R2:W5:Y:S02]  /*55e0*/  @!P0 LDG.E.128 R36, [R8.64] ;  /* 0x0000000808248981 */ /* 0x000564000c1e1d00 */
[----:B------:R-:W-:Y:S01]  /*55f0*/  @!P0 IMAD.X R4, R35, 0x1, R106, P1 ;  /* 0x0000000123048824 */ /* 0x000fe200008e066a */
[C---:B------:R-:W-:Y:S04]  /*5600*/  @!P0 LEA R2, P1, R3.reuse, c[0x0][0x288], 0x1 ;  /* 0x0000a20003028a11 */ /* 0x040fe800078208ff */
[----:B------:R-:W-:Y:S02]  /*5610*/  @!P0 LEA.HI.X R3, R3, c[0x0][0x28c], R4, 0x1, P1 ;  /* 0x0000a30003038a11 */ /* 0x000fe400008f0c04 */
[----:B------:R-:W-:Y:S01]  /*5620*/  CS2R R4, SRZ ;  /* 0x0000000000047805 */ /* 0x000fe2000001ff00 */
[----:B------:R-:W-:Y:S05]  /*5630*/  ISETP.GE.AND P1, PT, R72, c[0x0][0x27c], PT ;  /* 0x00009f0048007a0c */ /* 0x000fea0003f26270 */
[----:B------:R1:W5:Y:S01]  /*5640*/  @!P0 LDG.E.128 R4, [R2.64] ;  /* 0x0000000802048981 */ /* 0x000362000c1e1d00 */
[----:B------:R-:W-:Y:S01]  /*5650*/  ISETP.GE.OR P0, PT, R84, R66, P4 ;  /* 0x000000425400720c */ /* 0x000fe20002706670 */
[----:B--2---:R-:W-:Y:S02]  /*5660*/  IMAD.MOV.U32 R9, RZ, RZ, R54 ;  /* 0x000000ffff097224 */ /* 0x004fe400078e0036 */
[----:B------:R-:W-:Y:S02]  /*5670*/  IMAD.MOV.U32 R8, RZ, RZ, R55 ;  /* 0x000000ffff087224 */ /* 0x000fe400078e0037 */
[----:B-1----:R-:W-:Y:S02]  /*5680*/  IMAD.MOV.U32 R3, RZ, RZ, R52 ;  /* 0x000000ffff037224 */ /* 0x002fe400078e0034 */
        /* <DEDUP_REMOVED lines=33> */
[----:B------:R-:W-:Y:S02]  /*58a0*/  @!P1 SHF.R.U64 R10, R4, 0x10, R5 ;  /* 0x00000010040a9819 */ /* 0x000fe40000001205 */
[----:B------:R-:W-:Y:S02]  /*58b0*/  MOV R40, R37 ;  /* 0x0000002500287202 */ /* 0x000fe40000000f00 */
[----:B------:R-:W-:Y:S02]  /*58c0*/  @!P1 SHF.R.U32.HI R14, RZ, 0x10, R7 ;  /* 0x00000010ff0e9819 */ /* 0x000fe40000011607 */
[----:B------:R-:W-:Y:S02]  /*58d0*/  @!P1 SHF.R.U32.HI R42, RZ, 0x10, R37 ;  /* 0x00000010ff2a9819 */ /* 0x000fe40000011625 */
[----:B------:R-:W-:Y:S01]  /*58e0*/  @!P1 SHF.R.U64 R12, R6, 0x10, R7 ;  /* 0x00000010060c9819 */ /* 0x000fe20000001207 */
[----:B------:R-:W-:Y:S01]  /*58f0*/  @!P1 HADD2.F32 R6, -RZ, R6.H0_H0 ;  /* 0x20000006ff069230 */ /* 0x000fe20000004100 */
[----:B------:R-:W-:Y:S02]  /*5900*/  @!P1 SHF.R.U64 R44, R38, 0x10, R39 ;  /* 0x00000010262c9819 */ /* 0x000fe40000001227 */
[----:B------:R-:W-:Y:S02]  /*5910*/  @!P0 IADD3 R2, P3, P2, R82, R2, R81 ;  /* 0x0000000252028210 */ /* 0x000fe40007a7e051 */
[----:B------:R-:W-:Y:S01]  /*5920*/  MOV R45, R38 ;  /* 0x00000026002d7202 */ /* 0x000fe20000000f00 */
[----:B------:R-:W-:Y:S01]  /*5930*/  @!P1 HADD2.F32 R38, -RZ, R40.H0_H0 ;  /* 0x20000028ff269230 */ /* 0x000fe20000004100 */
[----:B------:R-:W-:Y:S01]  /*5940*/  @!P0 IADD3.X R3, R85, R3, R103, P3, P2 ;  /* 0x0000000355038210 */ /* 0x000fe20001fe4467 */
[----:B------:R-:W-:Y:S01]  /*5950*/  @!P1 HADD2.F32 R40, -RZ, R42.H0_H0 ;  /* 0x2000002aff289230 */ /* 0x000fe20000004100 */
[C---:B------:R-:W-:Y:S01]  /*5960*/  LEA R74, P2, R8.reuse, c[0x0][0x1c8], 0x1 ;  /* 0x00007200084a7a11 */ /* 0x040fe200078408ff */
[----:B------:R-:W-:Y:S01]  /*5970*/  @!P1 HADD2.F32 R44, -RZ, R44.H0_H0 ;  /* 0x2000002cff2c9230 */ /* 0x000fe20000004100 */
[----:B------:R-:W-:Y:S01]  /*5980*/  @!P1 SHF.R.U32.HI R47, RZ, 0x10, R39 ;  /* 0x00000010ff2f9819 */ /* 0x000fe20000011627 */
[----:B------:R-:W-:Y:S01]  /*5990*/  @!P1 HADD2.F32 R42, -RZ, R45.H0_H0 ;  /* 0x2000002dff2a9230 */ /* 0x000fe20000004100 */
[----:B------:R-:W-:Y:S02]  /*59a0*/  LEA.HI.X R75, R8, c[0x0][0x1cc], R9, 0x1, P2 ;  /* 0x00007300084b7a11 */ /* 0x000fe400010f0c09 */
[C---:B------:R-:W-:Y:S04]  /*59b0*/  @!P0 LEA R70, P2, R2.reuse, c[0x0][0x1c8], 0x1 ;  /* 0x0000720002468a11 */ /* 0x040fe800078408ff */
        /* <DEDUP_REMOVED lines=27> */
[CC--:B------:R-:W-:Y:S01]  /*5b70*/  @!P1 FMUL.FTZ R5, R8.reuse, R3.reuse ;  /* 0x0000000308059220 */ /* 0x0c0fe20000410000 */
[----:B------:R-:W-:Y:S01]  /*5b80*/  @!P1 HADD2.F32 R35, -RZ, R41.H1_H1 ;  /* 0x30000029ff239230 */ /* 0x000fe20000004100 */
[----:B------:R-:W-:Y:S01]  /*5b90*/  @!P1 FMUL.FTZ R10, R39, R3 ;  /* 0x00000003270a9220 */ /* 0x000fe20000410000 */
[----:B------:R-:W-:Y:S01]  /*5ba0*/  @!P1 HADD2.F32 R36, -RZ, R43.H0_H0 ;  /* 0x2000002bff249230 */ /* 0x000fe20000004100 */
[-C--:B------:R-:W-:Y:S02]  /*5bb0*/  @!P1 FMUL.FTZ R3, R9, R7.reuse ;  /* 0x0000000709039220 */ /* 0x080fe40000410000 */
        /* <DEDUP_REMOVED lines=13> */
[----:B------:R-:W-:Y:S01]  /*5c90*/  @!P1 FMUL.FTZ R12, R41, R6 ;  /* 0x00000006290c9220 */ /* 0x000fe20000410000 */
        /* <DEDUP_REMOVED lines=10> */
[----:B------:R-:W-:Y:S01]  /*5d40*/  @!P1 FFMA.FTZ R5, R39, R40, R5 ;  /* 0x0000002827059223 */ /* 0x000fe20000010005 */
[----:B------:R-:W-:Y:S01]  /*5d50*/  @!P1 HADD2.F32 R13, -RZ, R11.H0_H0 ;  /* 0x2000000bff0d9230 */ /* 0x000fe20000004100 */
[----:B------:R-:W-:Y:S01]  /*5d60*/  @!P1 FFMA.FTZ R6, R41, R42, R6 ;  /* 0x0000002a29069223 */ /* 0x000fe20000010006 */
[--C-:B------:R-:W-:Y:S01]  /*5d70*/  @!P1 HADD2.F32 R12, -RZ, R9.reuse.H0_H0 ;  /* 0x20000009ff0c9230 */ /* 0x100fe20000004100 */
[----:B------:R-:W-:Y:S01]  /*5d80*/  @!P1 FFMA.FTZ R7, R43, R44, R7 ;  /* 0x0000002c2b079223 */ /* 0x000fe20000010007 */
[----:B------:R-:W-:Y:S01]  /*5d90*/  @!P1 F2FP.PACK_AB R4, R5, R4 ;  /* 0x000000040504923e */ /* 0x000fe200000000ff */
[----:B------:R-:W-:Y:S01]  /*5da0*/  @!P1 HADD2.F32 R11, -RZ, R9.H1_H1 ;  /* 0x30000009ff0b9230 */ /* 0x000fe20000004100 */
[----:B------:R-:W-:Y:S01]  /*5db0*/  @!P1 FMUL.FTZ R9, R13, R8 ;  /* 0x000000080d099220 */ /* 0x000fe20000410000 */
[----:B------:R-:W-:Y:S01]  /*5dc0*/  @!P1 HADD2.F32 R46, -RZ, R47.H0_H0 ;  /* 0x2000002fff2e9230 */ /* 0x000fe20000004100 */
[----:B------:R-:W-:Y:S02]  /*5dd0*/  @!P1 FMUL.FTZ R47, R45, R10 ;  /* 0x0000000a2d2f9220 */ /* 0x000fe40000410000 */
[C---:B------:R-:W-:Y:S02]  /*5de0*/  @!P1 FFMA.FTZ R68, R12.reuse, R14, -R9 ;  /* 0x0000000e0c449223 */ /* 0x040fe40000010809 */
[----:B------:R-:W-:Y:S02]  /*5df0*/  @!P1 FFMA.FTZ R47, R11, R46, -R47 ;  /* 0x0000002e0b2f9223 */ /* 0x000fe4000001082f */
[----:B------:R-:W-:Y:S01]  /*5e00*/  @!P1 FMUL.FTZ R8, R12, R8 ;  /* 0x000000080c089220 */ /* 0x000fe20000410000 */
[----:B------:R-:W-:Y:S01]  /*5e10*/  @!P1 F2FP.PACK_AB R12, R77, R76 ;  /* 0x0000004c4d0c923e */ /* 0x000fe200000000ff */
[----:B------:R-:W-:Y:S01]  /*5e20*/  @!P1 FMUL.FTZ R9, R11, R10 ;  /* 0x0000000a0b099220 */ /* 0x000fe20000410000 */
[----:B------:R-:W-:Y:S01]  /*5e30*/  @!P1 F2FP.PACK_AB R11, R79, R80 ;  /* 0x000000504f0b923e */ /* 0x000fe200000000ff */
[----:B------:R-:W-:Y:S01]  /*5e40*/  @!P1 IMAD.MOV.U32 R49, RZ, RZ, R4 ;  /* 0x000000ffff319224 */ /* 0x000fe200078e0004 */
[----:B------:R-:W-:Y:S01]  /*5e50*/  @!P1 F2FP.PACK_AB R10, R78, R67 ;  /* 0x000000434e0a923e */ /* 0x000fe200000000ff */
[----:B------:R-:W-:Y:S01]  /*5e60*/  @!P1 IMAD.MOV.U32 R18, RZ, RZ, R12 ;  /* 0x000000ffff129224 */ /* 0x000fe200078e000c */
[----:B------:R-:W-:Y:S01]  /*5e70*/  @!P1 F2FP.PACK_AB R35, R47, R68 ;  /* 0x000000442f23923e */ /* 0x000fe200000000ff */
[----:B------:R-:W-:Y:S01]  /*5e80*/  @!P1 FFMA.FTZ R8, R13, R14, R8 ;  /* 0x0000000e0d089223 */ /* 0x000fe20000010008 */
[----:B------:R-:W-:Y:S01]  /*5e90*/  @!P1 MOV R16, R10 ;  /* 0x0000000a00109202 */ /* 0x000fe20000000f00 */
[----:B------:R-:W-:Y:S01]  /*5ea0*/  @!P1 FFMA.FTZ R9, R45, R46, R9 ;  /* 0x0000002e2d099223 */ /* 0x000fe20000010009 */
[----:B------:R-:W-:Y:S02]  /*5eb0*/  @!P1 MOV R17, R11 ;  /* 0x0000000b00119202 */ /* 0x000fe40000000f00 */
        /* <DEDUP_REMOVED lines=9> */
.L_x_730:
[----:B------:R-:W-:Y:S05]  /*5f50*/  BSYNC B0 ;  /* 0x0000000000007941 */ /* 0x000fea0003800000 */
.L_x_729:
        /* <DEDUP_REMOVED lines=71> */
[C---:B------:R-:W-:Y:S02]  /*63d0*/  @!P1 FMUL.FTZ R8, R10.reuse, R6 ;  /* 0x000000060a089220 */ /* 0x040fe40000410000 */
        /* <DEDUP_REMOVED lines=43> */
.L_x_732:
[----:B------:R-:W-:Y:S05]  /*6690*/  BSYNC B0 ;  /* 0x0000000000007941 */ /* 0x000fea0003800000 */
.L_x_731:
[----:B-1----:R-:W-:Y:S05]  /*66a0*/  IADD3 R47, P0, R172, R64, RZ ;  /* 0x00000040ac2f7210 */ /* 0x002fea0007f1e0ff */
[----:B------:R-:W-:Y:S01]  /*66b0*/  IMAD.X R48, R69, 0x1, R122, P0 ;  /* 0x0000000145307824 */ /* 0x000fe200000e067a */
[----:B------:R-:W-:Y:S11]  /*66c0*/  ISETP.GE.OR P0, PT, R135, R66, P4 ;  /* 0x000000428700720c */ /* 0x000ff60002706670 */
[----:B------:R-:W-:Y:S02]  /*66d0*/  @!UPT UIADD3 URZ, URZ, URZ, URZ ;  /* 0x0000003f3f3ff290 */ /* 0x000fe4000fffe03f */
[----:B------:R-:W-:-:S05]  /*66e0*/  @P0 BRA `(.L_x_726) ;  /* 0x0000090000000947 */ /* 0x000fca0003800000 */
[----:B------:R-:W-:Y:S01]  /*66f0*/  IADD3 R2, P2, P0, R82, R47, R102 ;  /* 0x0000002f52027210 */ /* 0x000fe2000785e066 */
[----:B-----5:R-:W-:Y:S01]  /*6700*/  LDS.128 R36, [R116+0x8100] ;  /* 0x0081000074247984 */ /* 0x020fe20000000c00 */
[----:B------:R-:W-:Y:S01]  /*6710*/  @!P1 SHF.R.U32.HI R6, RZ, 0x10, R25 ;  /* 0x00000010ff069819 */ /* 0x000fe20000011619 */
[--C-:B------:R-:W-:Y:S01]  /*6720*/  @!P1 HADD2.F32 R13, -RZ, R62.reuse.H0_H0 ;  /* 0x2000003eff0d9230 */ /* 0x100fe20000004100 */
[----:B------:R-:W-:Y:S01]  /*6730*/  IADD3.X R3, R85, R48, R104, P2, P0 ;  /* 0x0000003055037210 */ /* 0x000fe200017e0468 */
[----:B------:R-:W-:Y:S01]  /*6740*/  @!P1 HADD2.F32 R20, -RZ, R62.H1_H1 ;  /* 0x3000003eff149230 */ /* 0x000fe20000004100 */
[----:B------:R-:W-:Y:S01]  /*6750*/  LEA R44, P0, R2, c[0x0][0x1c8], 0x1 ;  /* 0x00007200022c7a11 */ /* 0x000fe200078008ff */
[----:B------:R-:W-:Y:S01]  /*6760*/  @!P1 HADD2.F32 R31, -RZ, R63.H0_H0 ;  /* 0x2000003fff1f9230 */ /* 0x000fe20000004100 */
[----:B------:R-:W-:Y:S01]  /*6770*/  @!P1 SHF.R.U64 R11, R26, 0x10, R27 ;  /* 0x000000101a0b9819 */ /* 0x000fe2000000121b */
[----:B------:R-:W1:Y:S01]  /*6780*/  LDS.128 R16, [R119+0x8100] ;  /* 0x0081000077107984 */ /* 0x000e620000000c00 */
[----:B------:R-:W-:Y:S01]  /*6790*/  LEA.HI.X R45, R2, c[0x0][0x1cc], R3, 0x1, P0 ;  /* 0x00007300022d7a11 */ /* 0x000fe200000f0c03 */
[--C-:B------:R-:W-:Y:S01]  /*67a0*/  @!P1 HADD2.F32 R2, -RZ, R32.reuse.H0_H0 ;  /* 0x20000020ff029230 */ /* 0x100fe20000004100 */
[----:B------:R-:W-:Y:S01]  /*67b0*/  @!P1 SHF.R.U32.HI R10, RZ, 0x10, R27 ;  /* 0x00000010ff0a9819 */ /* 0x000fe2000001161b */
[----:B------:R-:W-:Y:S01]  /*67c0*/  @!P1 HADD2.F32 R3, -RZ, R32.H1_H1 ;  /* 0x30000020ff039230 */ /* 0x000fe20000004100 */
[----:B------:R-:W-:Y:S02]  /*67d0*/  @!P1 SHF.R.U32.HI R22, RZ, 0x10, R57 ;  /* 0x00000010ff169819 */ /* 0x000fe40000011639 */
[----:B------:R-:W-:Y:S02]  /*67e0*/  @!P1 SHF.R.U64 R9, R24, 0x10, R25 ;  /* 0x0000001018099819 */ /* 0x000fe40000001219 */
[----:B------:R-:W-:Y:S01]  /*67f0*/  @!P1 SHF.R.U64 R24, R56, 0x10, R57 ;  /* 0x0000001038189819 */ /* 0x000fe20000001239 */
[----:B------:R-:W-:Y:S01]  /*6800*/  @!P1 HADD2.F32 R22, -RZ, R22.H0_H0 ;  /* 0x20000016ff169230 */ /* 0x000fe20000004100 */
[--C-:B------:R-:W-:Y:S02]  /*6810*/  @!P1 SHF.R.U32.HI R25, RZ, 0x10, R59.reuse ;  /* 0x00000010ff199819 */ /* 0x100fe4000001163b */
[----:B------:R-:W-:Y:S02]  /*6820*/  @!P1 SHF.R.U64 R26, R58, 0x10, R59 ;  /* 0x000000103a1a9819 */ /* 0x000fe4000000123b */
[----:B------:R-:W-:Y:S01]  /*6830*/  ISETP.GE.AND P0, PT, R81, c[0x0][0x1d4], PT ;  /* 0x0000750051007a0c */ /* 0x000fe20003f06270 */
[----:B------:R-:W-:Y:S02]  /*6840*/  @!P1 HADD2.F32 R35, -RZ, R25.H0_H0 ;  /* 0x20000019ff239230 */ /* 0x000fe40000004100 */
[----:B------:R-:W-:Y:S01]  /*6850*/  @!P1 HADD2.F32 R26, -RZ, R26.H0_H0 ;  /* 0x2000001aff1a9230 */ /* 0x000fe20000004100 */
[----:B-1----:R-:W-:Y:S02]  /*6860*/  @!P1 MOV R8, R16 ;  /* 0x0000001000089202 */ /* 0x002fe40000000f00 */
[----:B------:R-:W-:Y:S02]  /*6870*/  @!P1 MOV R23, R36 ;  /* 0x0000002400179202 */ /* 0x000fe40000000f00 */
[----:B------:R-:W-:Y:S01]  /*6880*/  @!P1 MOV R14, R37 ;  /* 0x00000025000e9202 */ /* 0x000fe20000000f00 */
[----:B------:R-:W-:Y:S01]  /*6890*/  @!P1 HADD2.F32 R4, -RZ, R8.H0_H0 ;  /* 0x20000008ff049230 */ /* 0x000fe20000004100 */
[----:B------:R-:W-:Y:S01]  /*68a0*/  @!P1 MOV R7, R17 ;  /* 0x0000001100079202 */ /* 0x000fe20000000f00 */
[----:B------:R-:W-:Y:S02]  /*68b0*/  @!P1 HADD2.F32 R12, -RZ, R23.H0_H0 ;  /* 0x20000017ff0c9230 */ /* 0x000fe40000004100 */
[----:B------:R-:W-:Y:S02]  /*68c0*/  @!P1 HADD2.F32 R15, -RZ, R14.H0_H0 ;  /* 0x2000000eff0f9230 */ /* 0x000fe40000004100 */
[--C-:B------:R-:W-:Y:S01]  /*68d0*/  @!P1 HADD2.F32 R5, -RZ, R7.reuse.H0_H0 ;  /* 0x20000007ff059230 */ /* 0x100fe20000004100 */
[-C--:B------:R-:W-:Y:S01]  /*68e0*/  @!P1 FMUL.FTZ R27, R12, R2.reuse ;  /* 0x000000020c1b9220 */ /* 0x080fe20000410000 */
[----:B------:R-:W-:Y:S01]  /*68f0*/  @!P1 HADD2.F32 R7, -RZ, R7.H1_H1 ;  /* 0x30000007ff079230 */ /* 0x000fe20000004100 */
[----:B------:R-:W-:Y:S01]  /*6900*/  @!P1 FMUL.FTZ R21, R15, R3 ;  /* 0x000000030f159220 */ /* 0x000fe20000410000 */
[----:B------:R-:W-:Y:S01]  /*6910*/  @!P1 HADD2.F32 R8, -RZ, R8.H1_H1 ;  /* 0x30000008ff089230 */ /* 0x000fe20000004100 */
[C---:B------:R-:W-:Y:S02]  /*6920*/  @!P1 FMUL.FTZ R2, R4.reuse, R2 ;  /* 0x0000000204029220 */ /* 0x040fe40000410000 */
[----:B------:R-:W-:Y:S02]  /*6930*/  @!P1 FFMA.FTZ R50, R4, R13, -R27 ;  /* 0x0000000d04329223 */ /* 0x000fe4000001081b */
[C---:B------:R-:W-:Y:S01]  /*6940*/  @!P1 FMUL.FTZ R4, R5.reuse, R3 ;  /* 0x0000000305049220 */ /* 0x040fe20000410000 */
[----:B------:R-:W-:Y:S01]  /*6950*/  @!P1 HADD2.F32 R3, -RZ, R6.H0_H0 ;  /* 0x20000006ff039230 */ /* 0x000fe20000004100 */
[----:B------:R-:W-:Y:S01]  /*6960*/  @!P1 FFMA.FTZ R49, R5, R20, -R21 ;  /* 0x0000001405319223 */ /* 0x000fe20000010815 */
[----:B------:R-:W-:Y:S01]  /*6970*/  @!P1 HADD2.F32 R21, -RZ, R14.H1_H1 ;  /* 0x3000000eff159230 */ /* 0x000fe20000004100 */
[----:B------:R-:W-:Y:S01]  /*6980*/  @!P1 FFMA.FTZ R2, R12, R13, R2 ;  /* 0x0000000d0c029223 */ /* 0x000fe20000010002 */
[----:B------:R-:W-:Y:S01]  /*6990*/  @!P1 HADD2.F32 R13, -RZ, R23.H1_H1 ;  /* 0x30000017ff0d9230 */ /* 0x000fe20000004100 */
[-C--:B------:R-:W-:Y:S01]  /*69a0*/  @!P1 FMUL.FTZ R5, R7, R3.reuse ;  /* 0x0000000307059220 */ /* 0x080fe20000410000 */
[----:B------:R-:W-:Y:S01]  /*69b0*/  @!P1 HADD2.F32 R6, -RZ, R9.H0_H0 ;  /* 0x20000009ff069230 */ /* 0x000fe20000004100 */
[----:B------:R-:W-:Y:S01]  /*69c0*/  @!P1 FMUL.FTZ R9, R21, R3 ;  /* 0x0000000315099220 */ /* 0x000fe20000410000 */
[----:B------:R-:W-:Y:S01]  /*69d0*/  @!P1 MOV R12, R39 ;  /* 0x00000027000c9202 */ /* 0x000fe20000000f00 */
[----:B------:R-:W-:Y:S02]  /*69e0*/  @!P1 HADD2.F32 R14, -RZ, R24.H0_H0 ;  /* 0x20000018ff0e9230 */ /* 0x000fe40000004100 */
        /* <DEDUP_REMOVED lines=9> */
[--C-:B------:R-:W-:Y:S01]  /*6a80*/  @!P1 HADD2.F32 R10, -RZ, R7.reuse.H0_H0 ;  /* 0x20000007ff0a9230 */ /* 0x100fe20000004100 */
[----:B------:R-:W-:Y:S01]  /*6a90*/  @!P1 FFMA.FTZ R4, R15, R20, R4 ;  /* 0x000000140f049223 */ /* 0x000fe20000010004 */
[----:B------:R-:W-:Y:S01]  /*6aa0*/  @!P1 HADD2.F32 R32, -RZ, R12.H1_H1 ;  /* 0x3000000cff209230 */ /* 0x000fe20000004100 */
[-C--:B------:R-:W-:Y:S01]  /*6ab0*/  @!P1 FMUL.FTZ R12, R27, R6.reuse ;  /* 0x000000061b0c9220 */ /* 0x080fe20000410000 */
[----:B------:R-:W-:Y:S01]  /*6ac0*/  @!P1 HADD2.F32 R7, -RZ, R7.H1_H1 ;  /* 0x30000007ff079230 */ /* 0x000fe20000004100 */
[----:B------:R-:W-:Y:S01]  /*6ad0*/  @!P1 FMUL.FTZ R8, R10, R6 ;  /* 0x000000060a089220 */ /* 0x000fe20000410000 */
[----:B------:R-:W-:Y:S01]  /*6ae0*/  @!P1 F2FP.PACK_AB R14, R46, R49 ;  /* 0x000000312e0e923e */ /* 0x000fe200000000ff */
[----:B------:R-:W-:Y:S01]  /*6af0*/  @!P1 FMUL.FTZ R6, R32, R9 ;  /* 0x0000000920069220 */ /* 0x000fe20000410000 */
[----:B------:R-:W-:Y:S01]  /*6b00*/  @!P1 F2FP.PACK_AB R13, R43, R50 ;  /* 0x000000322b0d923e */ /* 0x000fe200000000ff */
[----:B------:R-:W-:Y:S01]  /*6b10*/  @!P1 FFMA.FTZ R42, R10, R31, -R12 ;  /* 0x0000001f0a2a9223 */ /* 0x000fe2000001080c */
[----:B------:R-:W-:Y:S01]  /*6b20*/  @!P1 MOV R12, R38 ;  /* 0x00000026000c9202 */ /* 0x000fe20000000f00 */
[C---:B------:R-:W-:Y:S01]  /*6b30*/  @!P1 FMUL.FTZ R9, R7.reuse, R9 ;  /* 0x0000000907099220 */ /* 0x040fe20000410000 */
[----:B------:R-:W-:Y:S01]  /*6b40*/  @!P1 MOV R16, R13 ;  /* 0x0000000d00109202 */ /* 0x000fe20000000f00 */
[----:B------:R-:W-:Y:S01]  /*6b50*/  @!P1 FFMA.FTZ R41, R7, R35, -R6 ;  /* 0x0000002307299223 */ /* 0x000fe20000010806 */
[----:B------:R-:W-:Y:S01]  /*6b60*/  @!P1 MOV R17, R14 ;  /* 0x0000000e00119202 */ /* 0x000fe20000000f00 */
[----:B------:R-:W-:Y:S01]  /*6b70*/  @!P1 IMAD.MOV.U32 R7, RZ, RZ, R18 ;  /* 0x000000ffff079224 */ /* 0x000fe200078e0012 */
[----:B------:R-:W-:Y:S01]  /*6b80*/  @!P1 HADD2.F32 R6, -RZ, R33.H1_H1 ;  /* 0x30000021ff069230 */ /* 0x000fe20000004100 */
[----:B------:R-:W-:Y:S01]  /*6b90*/  @!P1 FFMA.FTZ R5, R21, R22, R5 ;  /* 0x0000001615059223 */ /* 0x000fe20000010005 */
[--C-:B------:R-:W-:Y:S02]  /*6ba0*/  @!P1 HADD2.F32 R23, -RZ, R12.reuse.H0_H0 ;  /* 0x2000000cff179230 */ /* 0x100fe40000004100 */
[----:B------:R-:W-:Y:S02]  /*6bb0*/  @!P1 HADD2.F32 R10, -RZ, R11.H0_H0 ;  /* 0x2000000bff0a9230 */ /* 0x000fe40000004100 */
[----:B------:R-:W-:Y:S01]  /*6bc0*/  @!P1 F2FP.PACK_AB R4, R5, R4 ;  /* 0x000000040504923e */ /* 0x000fe200000000ff */
[----:B------:R-:W-:Y:S02]  /*6bd0*/  @!P1 HADD2.F32 R25, -RZ, R12.H1_H1 ;  /* 0x3000000cff199230 */ /* 0x000fe40000004100 */
[--C-:B------:R-:W-:Y:S01]  /*6be0*/  @!P1 HADD2.F32 R12, -RZ, R7.reuse.H0_H0 ;  /* 0x20000007ff0c9230 */ /* 0x100fe20000004100 */
[----:B------:R-:W-:Y:S01]  /*6bf0*/  @!P1 MOV R37, R4 ;  /* 0x0000000400259202 */ /* 0x000fe20000000f00 */
[----:B------:R-:W-:Y:S01]  /*6c00*/  @!P1 HADD2.F32 R11, -RZ, R7.H1_H1 ;  /* 0x30000007ff0b9230 */ /* 0x000fe20000004100 */
[----:B------:R-:W-:Y:S01]  /*6c10*/  @!P1 FMUL.FTZ R7, R23, R6 ;  /* 0x0000000617079220 */ /* 0x000fe20000410000 */
[----:B------:R-:W-:Y:S01]  /*6c20*/  @!P1 HADD2.F32 R24, -RZ, R63.H1_H1 ;  /* 0x3000003fff189230 */ /* 0x000fe20000004100 */
[----:B------:R-:W-:Y:S02]  /*6c30*/  @!P1 FMUL.FTZ R33, R25, R10 ;  /* 0x0000000a19219220 */ /* 0x000fe40000410000 */
[C---:B------:R-:W-:Y:S02]  /*6c40*/  @!P1 FMUL.FTZ R6, R12.reuse, R6 ;  /* 0x000000060c069220 */ /* 0x040fe40000410000 */
[----:B------:R-:W-:Y:S01]  /*6c50*/  @!P1 FFMA.FTZ R40, R12, R24, -R7 ;  /* 0x000000180c289223 */ /* 0x000fe20000010807 */
[----:B------:R-:W-:Y:S01]  /*6c60*/  @!P1 F2FP.PACK_AB R12, R41, R42 ;  /* 0x0000002a290c923e */ /* 0x000fe200000000ff */
[C---:B------:R-:W-:Y:S02]  /*6c70*/  @!P1 FFMA.FTZ R33, R11.reuse, R26, -R33 ;  /* 0x0000001a0b219223 */ /* 0x040fe40000010821 */
[----:B------:R-:W-:Y:S01]  /*6c80*/  @!P1 FMUL.FTZ R7, R11, R10 ;  /* 0x0000000a0b079220 */ /* 0x000fe20000410000 */
[----:B------:R-:W-:Y:S01]  /*6c90*/  @!P1 F2FP.PACK_AB R10, R3, R2 ;  /* 0x00000002030a923e */ /* 0x000fe200000000ff */
[----:B------:R-:W-:Y:S01]  /*6ca0*/  @!P1 IMAD.MOV.U32 R19, RZ, RZ, R12 ;  /* 0x000000ffff139224 */ /* 0x000fe200078e000c */
[----:B------:R-:W-:Y:S01]  /*6cb0*/  @!P1 F2FP.PACK_AB R11, R33, R40 ;  /* 0x00000028210b923e */ /* 0x000fe200000000ff */
[----:B------:R-:W-:Y:S01]  /*6cc0*/  @!P1 FFMA.FTZ R6, R23, R24, R6 ;  /* 0x0000001817069223 */ /* 0x000fe20000010006 */
[----:B------:R-:W-:Y:S01]  /*6cd0*/  @!P1 MOV R36, R10 ;  /* 0x0000000a00249202 */ /* 0x000fe20000000f00 */
[----:B------:R-:W-:Y:S01]  /*6ce0*/  @!P1 FFMA.FTZ R7, R25, R26, R7 ;  /* 0x0000001a19079223 */ /* 0x000fe20000010007 */
[----:B------:R-:W-:Y:S01]  /*6cf0*/  @!P1 MOV R18, R11 ;  /* 0x0000000b00129202 */ /* 0x000fe20000000f00 */
[----:B------:R-:W-:Y:S02]  /*6d00*/  @!P1 FFMA.FTZ R8, R27, R31, R8 ;  /* 0x0000001f1b089223 */ /* 0x000fe40000010008 */
[----:B------:R-:W-:Y:S01]  /*6d10*/  @!P1 FFMA.FTZ R9, R32, R35, R9 ;  /* 0x0000002320099223 */ /* 0x000fe20000010009 */
[----:B------:R-:W-:Y:S01]  /*6d20*/  @!P1 F2FP.PACK_AB R3, R7, R6 ;  /* 0x000000060703923e */ /* 0x000fe200000000ff */
[----:B------:R1:W-:Y:S03]  /*6d30*/  STG.E.128 [R44.64], R16 ;  /* 0x000000102c007986 */ /* 0x0003e6000c101d08 */
        /* <DEDUP_REMOVED lines=10> */
.L_x_710:
[----:B------:R-:W-:Y:S01]  /*6de0*/  IMAD R2, R34, -0x60, R0 ;  /* 0xffffffa022027824 */ /* 0x000fe200078e0200 */
[----:B------:R-:W-:Y:S04]  /*6df0*/  BSSY B0, `(.L_x_733) ;  /* 0x000000b000007945 */ /* 0x000fe80003800000 */
[----:B------:R-:W-:Y:S04]  /*6e00*/  IMNMX R2, R2, 0x60, PT ;  /* 0x0000006002027817 */ /* 0x000fe80003800200 */
[----:B------:R-:W-:Y:S11]  /*6e10*/  ISETP.GE.AND P0, PT, R84, R2, PT ;  /* 0x000000025400720c */ /* 0x000ff60003f06270 */
[----:B------:R-:W-:Y:S02]  /*6e20*/  @!UPT UIADD3 URZ, URZ, URZ, URZ ;  /* 0x0000003f3f3ff290 */ /* 0x000fe4000fffe03f */
[----:B------:R-:W-:-:S05]  /*6e30*/  @P0 BRA `(.L_x_734) ;  /* 0x0000006000000947 */ /* 0x000fca0003800000 */
[----:B------:R-:W-:Y:S11]  /*6e40*/  ISETP.GE.AND P0, PT, R86, c[0x0][0x1d4], PT ;  /* 0x0000750056007a0c */ /* 0x000ff60003f06270 */
[----:B------:R-:W-:Y:S02]  /*6e50*/  @!UPT UIADD3 URZ, URZ, URZ, URZ ;  /* 0x0000003f3f3ff290 */ /* 0x000fe4000fffe03f */
[----:B------:R-:W1:Y:S04]  /*6e60*/  @!P0 LDS.128 R4, [R219+0xb100] ;  /* 0x00b10000db048984 */ /* 0x000e680000000c00 */
[----:B-1----:R-:W-:Y:S04]  /*6e70*/  @!P0 STG.E.128 [R54.64+0x80], R4 ;  /* 0x0000800436008986 */ /* 0x002fe8000c101d08 */
[----:B------:R-:W1:Y:S04]  /*6e80*/  @!P4 LDS.128 R4, [R219+0x8100] ;  /* 0x00810000db04c984 */ /* 0x000e680000000c00 */
[----:B-1----:R1:W-:Y:S02]  /*6e90*/  @!P4 STG.E.128 [R54.64], R4 ;  /* 0x000000043600c986 */ /* 0x0023e4000c101d08 */
.L_x_734:
[----:B------:R-:W-:Y:S05]  /*6ea0*/  BSYNC B0 ;  /* 0x0000000000007941 */ /* 0x000fea0003800000 */
.L_x_733:
[----:B------:R-:W-:Y:S01]  /*6eb0*/  ISETP.GE.AND P0, PT, R134, R2, PT ;  /* 0x000000028600720c */ /* 0x000fe20003f06270 */
[----:B------:R-:W-:Y:S01]  /*6ec0*/  @!UPT UIADD3 URZ, URZ, URZ, URZ ;  /* 0x0000003f3f3ff290 */ /* 0x000fe2000fffe03f */
[----:B------:R-:W-:Y:S11]  /*6ed0*/  BSSY B0, `(.L_x_735) ;  /* 0x0000008000007945 */ /* 0x000ff60003800000 */
[----:B------:R-:W-:-:S05]  /*6ee0*/  @P0 BRA `(.L_x_736) ;  /* 0x0000006000000947 */ /* 0x000fca0003800000 */
[----:B------:R-:W-:Y:S11]  /*6ef0*/  ISETP.GE.AND P0, PT, R86, c[0x0][0x1d4], PT ;  /* 0x0000750056007a0c */ /* 0x000ff60003f06270 */
[----:B------:R-:W-:Y:S02]  /*6f00*/  @!UPT UIADD3 URZ, URZ, URZ, URZ ;  /* 0x0000003f3f3ff290 */ /* 0x000fe4000fffe03f */
[----:B-1----:R-:W1:Y:S04]  /*6f10*/  @!P0 LDS.128 R4, [R219+0xc100] ;  /* 0x00c10000db048984 */ /* 0x002e680000000c00 */
[----:B-1----:R-:W-:Y:S04]  /*6f20*/  @!P0 STG.E.128 [R62.64+0x80], R4 ;  /* 0x000080043e008986 */ /* 0x002fe8000c101d08 */
[----:B------:R-:W1:Y:S04]  /*6f30*/  @!P4 LDS.128 R4, [R219+0x9100] ;  /* 0x00910000db04c984 */ /* 0x000e680000000c00 */
[----:B-1----:R1:W-:Y:S02]  /*6f40*/  @!P4 STG.E.128 [R62.64], R4 ;  /* 0x000000043e00c986 */ /* 0x0023e4000c101d08 */
.L_x_736:
[----:B------:R-:W-:Y:S05]  /*6f50*/  BSYNC B0 ;  /* 0x0000000000007941 */ /* 0x000fea0003800000 */
.L_x_735:
[----:B------:R-:W-:Y:S11]  /*6f60*/  ISETP.GE.AND P0, PT, R135, R2, PT ;  /* 0x000000028700720c */ /* 0x000ff60003f06270 */
[----:B------:R-:W-:Y:S02]  /*6f70*/  @!UPT UIADD3 URZ, URZ, URZ, URZ ;  /* 0x0000003f3f3ff290 */ /* 0x000fe4000fffe03f */
[----:B------:R-:W-:-:S05]  /*6f80*/  @P0 BRA `(.L_x_726) ;  /* 0x0000006000000947 */ /* 0x000fca0003800000 */
[----:B------:R-:W-:Y:S11]  /*6f90*/  ISETP.GE.AND P0, PT, R86, c[0x0][0x1d4], PT ;  /* 0x0000750056007a0c */ /* 0x000ff60003f06270 */
[----:B------:R-:W-:Y:S02]  /*6fa0*/  @!UPT UIADD3 URZ, URZ, URZ, URZ ;  /* 0x0000003f3f3ff290 */ /* 0x000fe4000fffe03f */
[----:B-1----:R-:W1:Y:S04]  /*6fb0*/  @!P0 LDS.128 R4, [R219+0xd100] ;  /* 0x00d10000db048984 */ /* 0x002e680000000c00 */
[----:B-1----:R-:W-:Y:S04]  /*6fc0*/  @!P0 STG.E.128 [R70.64+0x80], R4 ;  /* 0x0000800446008986 */ /* 0x002fe8000c101d08 */
[----:B------:R-:W1:Y:S04]  /*6fd0*/  @!P4 LDS.128 R4, [R219+0xa100] ;  /* 0x00a10000db04c984 */ /* 0x000e680000000c00 */
[----:B-1----:R1:W-:Y:S02]  /*6fe0*/  @!P4 STG.E.128 [R70.64], R4 ;  /* 0x000000044600c986 */ /* 0x0023e4000c101d08 */
.L_x_726:
[----:B------:R-:W-:Y:S05]  /*6ff0*/  BSYNC B2 ;  /* 0x0000000000027941 */ /* 0x000fea0003800000 */
.L_x_709:
[C---:B------:R-:W-:Y:S01]  /*7000*/  IMAD R12, R34.reuse, -0x60, RZ ;  /* 0xffffffa0220c7824 */ /* 0x040fe200078e02ff */
[----:B------:R-:W3:Y:S01]  /*7010*/  LDL R15, [R1] ;  /* 0x00000000010f7983 */ /* 0x000ee20000100800 */
[----:B-1----:R-:W-:Y:S01]  /*7020*/  IMAD.WIDE.U32 R10, R34, 0x60, RZ ;  /* 0x00000060220a7825 */ /* 0x002fe200078e00ff */
[----:B------:R-:W-:Y:S01]  /*7030*/  ISETP.NE.AND P5, PT, R131, RZ, PT ;  /* 0x000000ff8300720c */ /* 0x000fe20003fa5270 */
[----:B------:R-:W-:Y:S01]  /*7040*/  BSSY B0, `(.L_x_737) ;  /* 0x0000047000007945 */ /* 0x000fe20003800000 */
[----:B-----5:R-:W-:Y:S01]  /*7050*/  IADD3 R4, R111, R12, RZ ;  /* 0x0000000c6f047210 */ /* 0x020fe20007ffe0ff */
[----:B--2---:R-:W-:Y:S03]  /*7060*/  IMAD R2, R87, 0x60, RZ ;  /* 0x0000006057027824 */ /* 0x004fe600078e02ff */
[----:B------:R-:W-:Y:S01]  /*7070*/  ISETP.GE.AND P1, PT, R4, 0x21, PT ;  /* 0x000000210400780c */ /* 0x000fe20003f26270 */
[----:B------:R-:W-:Y:S01]  /*7080*/  IMAD.IADD R14, R11, 0x1, R2 ;  /* 0x000000010b0e7824 */ /* 0x000fe200078e0202 */
[----:B------:R-:W-:Y:S05]  /*7090*/  IADD3 R2, P0, R124, R10, RZ ;  /* 0x0000000a7c027210 */ /* 0x000fea0007f1e0ff */
[----:B------:R-:W-:Y:S06]  /*70a0*/  IMAD.X R3, R14, 0x1, R130, P0 ;  /* 0x000000010e037824 */ /* 0x000fec00000e0682 */
[----:B------:R-:W-:Y:S05]  /*70b0*/  @P1 IADD3 R6, P0, R2, 0x20, RZ ;  /* 0x0000002002061810 */ /* 0x000fea0007f1e0ff */
[--C-:B------:R-:W-:Y:S01]  /*70c0*/  @P1 IMAD.X R7, RZ, RZ, R3.reuse, P0 ;  /* 0x000000ffff071224 */ /* 0x100fe200000e0603 */
[----:B------:R-:W-:Y:S11]  /*70d0*/  ISETP.GE.AND P0, PT, R4, 0x41, PT ;  /* 0x000000410400780c */ /* 0x000ff60003f06270 */
[----:B------:R-:W-:Y:S02]  /*70e0*/  @!UPT UIADD3 URZ, URZ, URZ, URZ ;  /* 0x0000003f3f3ff290 */ /* 0x000fe4000fffe03f */
[----:B------:R-:W-:Y:S05]  /*70f0*/  @P0 IADD3 R11, P2, R2, 0x40, RZ ;  /* 0x00000040020b0810 */ /* 0x000fea0007f5e0ff */
[----:B------:R-:W-:Y:S01]  /*7100*/  @P0 IMAD.X R13, RZ, RZ, R3, P2 ;  /* 0x000000ffff0d0224 */ /* 0x000fe200010e0603 */
[----:B------:R-:W-:Y:S11]  /*7110*/  ISETP.GE.AND P2, PT, R4, 0x1, PT ;  /* 0x000000010400780c */ /* 0x000ff60003f46270 */
[----:B------:R-:W-:Y:S02]  /*7120*/  @!UPT UIADD3 URZ, URZ, URZ, URZ ;  /* 0x0000003f3f3ff290 */ /* 0x000fe4000fffe03f */
[----:B------:R-:W-:Y:S01]  /*7130*/  @P2 IMAD R3, R3, c[0x0][0x258], RZ ;  /* 0x0000960003032a24 */ /* 0x000fe200078e02ff */
[----:B------:R-:W-:Y:S01]  /*7140*/  @P2 MOV R4, R90 ;  /* 0x0000005a00042202 */ /* 0x000fe20000000f00 */
[----:B------:R-:W-:Y:S04]  /*7150*/  @P2 IMAD.MOV.U32 R5, RZ, RZ, R101 ;  /* 0x000000ffff052224 */ /* 0x000fe800078e0065 */
[C---:B------:R-:W-:Y:S04]  /*7160*/  @P2 IMAD.WIDE.U32 R4, R2.reuse, c[0x0][0x258], R4 ;  /* 0x0000960002042a25 */ /* 0x040fe800078e0004 */
[----:B------:R-:W-:Y:S01]  /*7170*/  @P2 IMAD R2, R2, c[0x0][0x25c], R3 ;  /* 0x0000970002022a24 */ /* 0x000fe200078e0203 */
[C---:B------:R-:W-:Y:S02]  /*7180*/  @P2 LEA R8, P3, R4.reuse, c[0x0][0x250], 0x1 ;  /* 0x0000940004082a11 */ /* 0x040fe400078608ff */
[----:B------:R-:W-:Y:S02]  /*7190*/  @P1 MOV R3, R101 ;  /* 0x0000006500031202 */ /* 0x000fe40000000f00 */
[----:B------:R-:W-:Y:S04]  /*71a0*/  @P2 IADD3 R2, R5, R2, RZ ;  /* 0x0000000205022210 */ /* 0x000fe80007ffe0ff */
[----:B------:R-:W-:Y:S01]  /*71b0*/  @P2 LEA.HI.X R9, R4, c[0x0][0x254], R2, 0x1, P3 ;  /* 0x0000950004092a11 */ /* 0x000fe200018f0c02 */
[----:B------:R-:W-:Y:S02]  /*71c0*/  @P1 IMAD R4, R7, c[0x0][0x258], RZ ;  /* 0x0000960007041a24 */ /* 0x000fe400078e02ff */
[----:B------:R-:W-:Y:S02]  /*71d0*/  @P1 IMAD.MOV.U32 R2, RZ, RZ, R90 ;  /* 0x000000ffff021224 */ /* 0x000fe400078e005a */
[----:B------:R-:W-:Y:S01]  /*71e0*/  @!PT LDS RZ, [RZ] ;  /* 0x00000000fffff984 */ /* 0x000fe20000000800 */
[----:B------:R-:W-:Y:S01]  /*71f0*/  @!PT LDS RZ, [RZ] ;  /* 0x00000000fffff984 */ /* 0x000fe20000000800 */
[----:B------:R-:W-:Y:S01]  /*7200*/  @!PT LDS RZ, [RZ] ;  /* 0x00000000fffff984 */ /* 0x000fe20000000800 */
[----:B------:R1:W-:Y:S01]  /*7210*/  @P2 LDGSTS.E.BYPASS.LTC128B.128 [R219+0x100], [R8.64], !P5 ;  /* 0x0010000008db2fae */ /* 0x0003e2000e901d48 */
[C---:B------:R-:W-:Y:S02]  /*7220*/  @P1 IMAD R4, R6.reuse, c[0x0][0x25c], R4 ;  /* 0x0000970006041a24 */ /* 0x040fe400078e0204 */
[----:B------:R-:W-:Y:S01]  /*7230*/  @P1 IMAD.WIDE.U32 R2, R6, c[0x0][0x258], R2 ;  /* 0x0000960006021a25 */ /* 0x000fe200078e0002 */
[----:B------:R1:W-:Y:S03]  /*7240*/  @P2 LDGSTS.E.BYPASS.LTC128B.128 [R219+0x3100], [R8.64+0x80], !P6 ;  /* 0x0310008008db2fae */ /* 0x0003e6000f101d48 */
[----:B------:R-:W-:Y:S01]  /*7250*/  @P1 IMAD.IADD R3, R3, 0x1, R4 ;  /* 0x0000000103031824 */ /* 0x000fe200078e0204 */
[C---:B------:R-:W-:Y:S01]  /*7260*/  @P1 LEA R6, P3, R2.reuse, c[0x0][0x250], 0x1 ;  /* 0x0000940002061a11 */ /* 0x040fe200078608ff */
[----:B------:R-:W-:Y:S03]  /*7270*/  @P0 IMAD R4, R13, c[0x0][0x258], RZ ;  /* 0x000096000d040a24 */ /* 0x000fe600078e02ff */
[----:B------:R-:W-:Y:S01]  /*7280*/  @P1 LEA.HI.X R7, R2, c[0x0][0x254], R3, 0x1, P3 ;  /* 0x0000950002071a11 */ /* 0x000fe200018f0c03 */
[----:B------:R-:W-:Y:S01]  /*7290*/  @P0 IMAD.MOV.U32 R3, RZ, RZ, R101 ;  /* 0x000000ffff030224 */ /* 0x000fe200078e0065 */
[----:B------:R-:W-:Y:S01]  /*72a0*/  @P0 MOV R2, R90 ;  /* 0x0000005a00020202 */ /* 0x000fe20000000f00 */
[C---:B------:R-:W-:Y:S04]  /*72b0*/  @P0 IMAD R4, R11.reuse, c[0x0][0x25c], R4 ;  /* 0x000097000b040a24 */ /* 0x040fe800078e0204 */
[----:B------:R-:W-:Y:S05]  /*72c0*/  @P0 IMAD.WIDE.U32 R2, R11, c[0x0][0x258], R2 ;  /* 0x000096000b020a25 */ /* 0x000fea00078e0002 */
[----:B------:R-:W-:Y:S02]  /*72d0*/  @P0 IADD3 R3, R3, R4, RZ ;  /* 0x0000000403030210 */ /* 0x000fe40007ffe0ff */
[C---:B------:R-:W-:Y:S04]  /*72e0*/  @P0 LEA R4, P3, R2.reuse, c[0x0][0x250], 0x1 ;  /* 0x0000940002040a11 */ /* 0x040fe800078608ff */
[----:B------:R-:W-:Y:S02]  /*72f0*/  @P0 LEA.HI.X R5, R2, c[0x0][0x254], R3, 0x1, P3 ;  /* 0x0000950002050a11 */ /* 0x000fe400018f0c03 */
[----:B------:R-:W-:Y:S02]  /*7300*/  IADD3 R2, R12, R0, RZ ;  /* 0x000000000c027210 */ /* 0x000fe40007ffe0ff */
[----:B-1----:R-:W-:Y:S02]  /*7310*/  IADD3 R8, P2, R127, R10, RZ ;  /* 0x0000000a7f087210 */ /* 0x002fe40007f5e0ff */
[----:B------:R-:W-:Y:S03]  /*7320*/  IMNMX R9, R2, 0x60, PT ;  /* 0x0000006002097817 */ /* 0x000fe60003800200 */
[----:B------:R-:W-:Y:S01]  /*7330*/  IMAD.X R10, R14, 0x1, R125, P2 ;  /* 0x000000010e0a7824 */ /* 0x000fe200010e067d */
[----:B---3--:R1:W-:Y:S04]  /*7340*/  @P1 LDGSTS.E.BYPASS.LTC128B.128 [R15+0x1100], [R6.64], !P5 ;  /* 0x01100000060f1fae */ /* 0x0083e8000e901d48 */
[----:B------:R1:W-:Y:S04]  /*7350*/  @P1 LDGSTS.E.BYPASS.LTC128B.128 [R15+0x4100], [R6.64+0x80], !P6 ;  /* 0x04100080060f1fae */ /* 0x0003e8000f101d48 */
[----:B------:R1:W-:Y:S04]  /*7360*/  @P0 LDGSTS.E.BYPASS.LTC128B.128 [R15+0x2100], [R4.64], !P5 ;  /* 0x02100000040f0fae */ /* 0x0003e8000e901d48 */
[----:B------:R1:W-:Y:S01]  /*7370*/  @P0 LDGSTS.E.BYPASS.LTC128B.128 [R15+0x5100], [R4.64+0x80], !P6 ;  /* 0x05100080040f0fae */ /* 0x0003e2000f101d48 */
[----:B------:R-:W-:Y:S03]  /*7380*/  ISETP.GE.AND P0, PT, R84, R9, PT ;  /* 0x000000095400720c */ /* 0x000fe60003f06270 */
[----:B------:R-:W0:Y:S01]  /*7390*/  LDGDEPBAR ;  /* 0x00000000000079af */ /* 0x000e220000000000 */
[----:B------:R-:W-:Y:S04]  /*73a0*/  DEPBAR.LE SB0, 0x0 ;  /* 0x000080000000791a */ /* 0x000fe80000000000 */
[----:B------:R-:W-:Y:S06]  /*73b0*/  BAR.SYNC.DEFER_BLOCKING 0x0 ;  /* 0x0000000000007b1d */ /* 0x000fec0000010000 */
[----:B------:R-:W-:-:S05]  /*73c0*/  @P0 BRA `(.L_x_738) ;  /* 0x000000e000000947 */ /* 0x000fca0003800000 */
[----:B-1----:R-:W-:Y:S01]  /*73d0*/  MOV R4, R88 ;  /* 0x0000005800047202 */ /* 0x002fe20000000f00 */
[----:B------:R-:W-:Y:S01]  /*73e0*/  IMAD R2, R10, c[0x0][0x208], RZ ;  /* 0x000082000a027a24 */ /* 0x000fe200078e02ff */
[----:B------:R-:W-:Y:S03]  /*73f0*/  MOV R5, R100 ;  /* 0x0000006400057202 */ /* 0x000fe60000000f00 */
[C---:B------:R-:W-:Y:S02]  /*7400*/  IMAD R2, R8.reuse, c[0x0][0x20c], R2 ;  /* 0x0000830008027a24 */ /* 0x040fe400078e0202 */
[----:B------:R-:W-:Y:S05]  /*7410*/  IMAD.WIDE.U32 R4, R8, c[0x0][0x208], R4 ;  /* 0x0000820008047a25 */ /* 0x000fea00078e0004 */
[----:B------:R-:W-:Y:S02]  /*7420*/  IADD3 R3, R5, R2, RZ ;  /* 0x0000000205037210 */ /* 0x000fe40007ffe0ff */
[C---:B------:R-:W-:Y:S04]  /*7430*/  LEA R2, P0, R4.reuse, c[0x0][0x1f8], 0x1 ;  /* 0x00007e0004027a11 */ /* 0x040fe800078008ff */
[----:B------:R-:W-:Y:S02]  /*7440*/  LEA.HI.X R3, R4, c[0x0][0x1fc], R3, 0x1, P0 ;  /* 0x00007f0004037a11 */ /* 0x000fe400000f0c03 */
[----:B------:R-:W-:Y:S11]  /*7450*/  ISETP.GE.AND P0, PT, R86, c[0x0][0x1d4], PT ;  /* 0x0000750056007a0c */ /* 0x000ff60003f06270 */
[----:B------:R-:W-:Y:S02]  /*7460*/  @!UPT UIADD3 URZ, URZ, URZ, URZ ;  /* 0x0000003f3f3ff290 */ /* 0x000fe4000fffe03f */
[----:B------:R-:W1:Y:S04]  /*7470*/  @!P0 LDS.128 R4, [R219+0x3100] ;  /* 0x00310000db048984 */ /* 0x000e680000000c00 */
[----:B-1----:R-:W-:Y:S04]  /*7480*/  @!P0 STG.E.128 [R2.64+0x80], R4 ;  /* 0x0000800402008986 */ /* 0x002fe8000c101d08 */
[----:B------:R-:W1:Y:S04]  /*7490*/  @!P4 LDS.128 R4, [R219+0x100] ;  /* 0x00010000db04c984 */ /* 0x000e680000000c00 */
[----:B-1----:R1:W-:Y:S02]  /*74a0*/  @!P4 STG.E.128 [R2.64], R4 ;  /* 0x000000040200c986 */ /* 0x0023e4000c101d08 */
.L_x_738:
[----:B-1----:R-:W-:Y:S05]  /*74b0*/  BSYNC B0 ;  /* 0x0000000000007941 */ /* 0x002fea0003800000 */
.L_x_737:
[----:B------:R-:W-:Y:S01]  /*74c0*/  ISETP.GE.AND P0, PT, R134, R9, PT ;  /* 0x000000098600720c */ /* 0x000fe20003f06270 */
[----:B------:R-:W-:Y:S01]  /*74d0*/  @!UPT UIADD3 URZ, URZ, URZ, URZ ;  /* 0x0000003f3f3ff290 */ /* 0x000fe2000fffe03f */
[----:B------:R-:W-:Y:S11]  /*74e0*/  BSSY B0, `(.L_x_739) ;  /* 0x0000012000007945 */ /* 0x000ff60003800000 */
[----:B------:R-:W-:-:S05]  /*74f0*/  @P0 BRA `(.L_x_740) ;  /* 0x0000010000000947 */ /* 0x000fca0003800000 */
[----:B------:R-:W-:Y:S01]  /*7500*/  IADD3 R2, P0, R8, 0x20, RZ ;  /* 0x0000002008027810 */ /* 0x000fe20007f1e0ff */
[----:B------:R-:W-:Y:S01]  /*7510*/  IMAD.MOV.U32 R4, RZ, RZ, R88 ;  /* 0x000000ffff047224 */ /* 0x000fe200078e0058 */
[----:B------:R-:W-:Y:S03]  /*7520*/  MOV R5, R100 ;  /* 0x0000006400057202 */ /* 0x000fe60000000f00 */
[----:B------:R-:W-:Y:S02]  /*7530*/  IMAD.X R3, RZ, RZ, R10, P0 ;  /* 0x000000ffff037224 */ /* 0x000fe400000e060a */
[C---:B------:R-:W-:Y:S04]  /*7540*/  IMAD.WIDE.U32 R4, R2.reuse, c[0x0][0x208], R4 ;  /* 0x0000820002047a25 */ /* 0x040fe800078e0004 */
[----:B------:R-:W-:Y:S04]  /*7550*/  IMAD R3, R3, c[0x0][0x208], RZ ;  /* 0x0000820003037a24 */ /* 0x000fe800078e02ff */
[----:B------:R-:W-:Y:S01]  /*7560*/  IMAD R3, R2, c[0x0][0x20c], R3 ;  /* 0x0000830002037a24 */ /* 0x000fe200078e0203 */
[C---:B------:R-:W-:Y:S04]  /*7570*/  LEA R2, P0, R4.reuse, c[0x0][0x1f8], 0x1 ;  /* 0x00007e0004027a11 */ /* 0x040fe800078008ff */
[----:B------:R-:W-:Y:S04]  /*7580*/  IADD3 R3, R5, R3, RZ ;  /* 0x0000000305037210 */ /* 0x000fe80007ffe0ff */
[----:B------:R-:W-:Y:S02]  /*7590*/  LEA.HI.X R3, R4, c[0x0][0x1fc], R3, 0x1, P0 ;  /* 0x00007f0004037a11 */ /* 0x000fe400000f0c03 */
[----:B------:R-:W-:Y:S11]  /*75a0*/  ISETP.GE.AND P0, PT, R86, c[0x0][0x1d4], PT ;  /* 0x0000750056007a0c */ /* 0x000ff60003f06270 */
[----:B------:R-:W-:Y:S02]  /*75b0*/  @!UPT UIADD3 URZ, URZ, URZ, URZ ;  /* 0x0000003f3f3ff290 */ /* 0x000fe4000fffe03f */
[----:B------:R-:W1:Y:S04]  /*75c0*/  @!P0 LDS.128 R4, [R219+0x4100] ;  /* 0x00410000db048984 */ /* 0x000e680000000c00 */
[----:B-1----:R-:W-:Y:S04]  /*75d0*/  @!P0 STG.E.128 [R2.64+0x80], R4 ;  /* 0x0000800402008986 */ /* 0x002fe8000c101d08 */
[----:B------:R-:W1:Y:S04]  /*75e0*/  @!P4 LDS.128 R4, [R219+0x1100] ;  /* 0x00110000db04c984 */ /* 0x000e680000000c00 */
[----:B-1----:R1:W-:Y:S02]  /*75f0*/  @!P4 STG.E.128 [R2.64], R4 ;  /* 0x000000040200c986 */ /* 0x0023e4000c101d08 */
.L_x_740:
[----:B------:R-:W-:Y:S05]  /*7600*/  BSYNC B0 ;  /* 0x0000000000007941 */ /* 0x000fea0003800000 */
.L_x_739:
[----:B------:R-:W-:Y:S01]  /*7610*/  ISETP.GE.AND P0, PT, R135, R9, PT ;  /* 0x000000098700720c */ /* 0x000fe20003f06270 */
[----:B------:R-:W-:Y:S01]  /*7620*/  @!UPT UIADD3 URZ, URZ, URZ, URZ ;  /* 0x0000003f3f3ff290 */ /* 0x000fe2000fffe03f */
[----:B------:R-:W-:Y:S11]  /*7630*/  BSSY B0, `(.L_x_741) ;  /* 0x0000012000007945 */ /* 0x000ff60003800000 */
[----:B------:R-:W-:-:S05]  /*7640*/  @P0 BRA `(.L_x_742) ;  /* 0x0000010000000947 */ /* 0x000fca0003800000 */
[----:B-1----:R-:W-:Y:S01]  /*7650*/  IADD3 R2, P0, R8, 0x40, RZ ;  /* 0x0000004008027810 */ /* 0x002fe20007f1e0ff */
        /* <DEDUP_REMOVED lines=15> */
.L_x_742:
[----:B------:R-:W-:Y:S05]  /*7750*/  BSYNC B0 ;  /* 0x0000000000007941 */ /* 0x000fea0003800000 */
.L_x_741:
[C---:B------:R-:W-:Y:S02]  /*7760*/  ISETP.GT.AND P0, PT, R34.reuse, R129, PT ;  /* 0x000000812200720c */ /* 0x040fe40003f04270 */
[----:B------:R-:W-:Y:S11]  /*7770*/  IADD3 R34, R34, -0x1, RZ ;  /* 0xffffffff22227810 */ /* 0x000ff60007ffe0ff */
[----:B-1----:R-:W-:Y:S01]  /*7780*/  @P0 SHF.R.S32.HI R5, RZ, 0x1f, R34 ;  /* 0x0000001fff050819 */ /* 0x002fe20000011422 */
[----:B------:R-:W-:Y:S01]  /*7790*/  @P0 IMAD R4, R165, R34, RZ ;  /* 0x00000022a5040224 */ /* 0x000fe200078e02ff */
[C---:B------:R-:W-:Y:S01]  /*77a0*/  @P0 SHF.L.U32 R6, R171.reuse, 0x1, RZ ;  /* 0x00000001ab060819 */ /* 0x040fe200000006ff */
[----:B------:R-:W-:Y:S01]  /*77b0*/  @P0 IMAD.MOV.U32 R2, RZ, RZ, R114 ;  /* 0x000000ffff020224 */ /* 0x000fe200078e0072 */
[----:B------:R-:W-:Y:S01]  /*77c0*/  @P0 SHF.L.U64.HI R7, R171, 0x1, R166 ;  /* 0x00000001ab070819 */ /* 0x000fe200000102a6 */
[----:B------:R-:W-:Y:S02]  /*77d0*/  @P0 IMAD.MOV.U32 R3, RZ, RZ, R113 ;  /* 0x000000ffff030224 */ /* 0x000fe400078e0071 */
[-C--:B------:R-:W-:Y:S02]  /*77e0*/  @P0 IMAD R4, R5, R142.reuse, R4 ;  /* 0x0000008e05040224 */ /* 0x080fe400078e0204 */
[----:B------:R-:W-:Y:S04]  /*77f0*/  @P0 IMAD.WIDE.U32 R2, R34, R142, R2 ;  /* 0x0000008e22020225 */ /* 0x000fe800078e0002 */
[----:B------:R-:W-:Y:S01]  /*7800*/  @P0 IMAD.IADD R3, R3, 0x1, R4 ;  /* 0x0000000103030824 */ /* 0x000fe200078e0204 */
[C---:B------:R-:W-:Y:S04]  /*7810*/  @P0 LEA R4, P1, R2.reuse, c[0x0][0x220], 0x1 ;  /* 0x0000880002040a11 */ /* 0x040fe800078208ff */
[----:B------:R-:W-:Y:S02]  /*7820*/  @P0 LEA.HI.X R5, R2, c[0x0][0x224], R3, 0x1, P1 ;  /* 0x0000890002050a11 */ /* 0x000fe400008f0c03 */
[----:B------:R-:W-:Y:S03]  /*7830*/  @P0 IADD3 R2, P1, R6, R4, RZ ;  /* 0x0000000406020210 */ /* 0x000fe60007f3e0ff */
[----:B------:R-:W-:Y:S01]  /*7840*/  @!PT LDS RZ, [RZ] ;  /* 0x00000000fffff984 */ /* 0x000fe20000000800 */
[----:B------:R-:W-:Y:S01]  /*7850*/  @!PT LDS RZ, [RZ] ;  /* 0x00000000fffff984 */ /* 0x000fe20000000800 */
[----:B------:R-:W-:Y:S01]  /*7860*/  @!PT LDS RZ, [RZ] ;  /* 0x00000000fffff984 */ /* 0x000fe20000000800 */
[----:B------:R1:W-:Y:S02]  /*7870*/  @P0 LDGSTS.E.BYPASS.LTC128B.128 [R219+0x8100], [R4.64], !P5 ;  /* 0x0810000004db0fae */ /* 0x0003e4000e901d48 */
[----:B------:R-:W-:Y:S01]  /*7880*/  @P0 IMAD.X R3, R7, 0x1, R5, P1 ;  /* 0x0000000107030824 */ /* 0x000fe200008e0605 */
[----:B------:R-:W-:Y:S01]  /*7890*/  @P0 IADD3 R6, P1, R2, R6, RZ ;  /* 0x0000000602060210 */ /* 0x000fe20007f3e0ff */
[----:B------:R1:W-:Y:S03]  /*78a0*/  @P0 LDGSTS.E.BYPASS.LTC128B.128 [R219+0xb100], [R4.64+0x80], !P6 ;  /* 0x0b10008004db0fae */ /* 0x0003e6000f101d48 */
[----:B------:R-:W-:Y:S01]  /*78b0*/  @P0 IADD3.X R7, R3, R7, RZ, P1, !PT ;  /* 0x0000000703070210 */ /* 0x000fe20000ffe4ff */
[----:B------:R1:W-:Y:S04]  /*78c0*/  @P0 LDGSTS.E.BYPASS.LTC128B.128 [R219+0x9100], [R2.64], !P5 ;  /* 0x0910000002db0fae */ /* 0x0003e8000e901d48 */
[----:B------:R1:W-:Y:S04]  /*78d0*/  @P0 LDGSTS.E.BYPASS.LTC128B.128 [R219+0xc100], [R2.64+0x80], !P6 ;  /* 0x0c10008002db0fae */ /* 0x0003e8000f101d48 */
[----:B------:R1:W-:Y:S04]  /*78e0*/  @P0 LDGSTS.E.BYPASS.LTC128B.128 [R219+0xa100], [R6.64], !P5 ;  /* 0x0a10000006db0fae */ /* 0x0003e8000e901d48 */
[----:B------:R1:W-:Y:S04]  /*78f0*/  @P0 LDGSTS.E.BYPASS.LTC128B.128 [R219+0xd100], [R6.64+0x80], !P6 ;  /* 0x0d10008006db0fae */ /* 0x0003e8000f101d48 */
[----:B------:R-:W0:Y:S01]  /*7900*/  LDGDEPBAR ;  /* 0x00000000000079af */ /* 0x000e220000000000 */
[----:B------:R-:W-:-:S05]  /*7910*/  @P0 BRA `(.L_x_743) ;  /* 0xffffbb5000000947 */ /* 0x000fca000383ffff */
[----:B------:R-:W-:Y:S01]  /*7920*/  WARPSYNC 0xffffffff ;  /* 0xffffffff00007948 */ /* 0x000fe20003800000 */
[----:B------:R-:W-:Y:S06]  /*7930*/  BAR.SYNC.DEFER_BLOCKING 0x0 ;  /* 0x0000000000007b1d */ /* 0x000fec0000010000 */
.L_x_708:
[----:B------:R-:W2:Y:S01]  /*7940*/  LDL R147, [R1+0x14] ;  /* 0x0000140001937983 */ /* 0x000ea20000100800 */
[----:B------:R-:W-:-:S03]  /*7950*/  IMAD.MOV.U32 R142, RZ, RZ, c[0x0][0x2c4] ;  /* 0x0000b100ff8e7624 */ /* 0x000fc600078e00ff */
[----:B------:R-:W3:Y:S04]  /*7960*/  LDL R140, [R1+0xc] ;  /* 0x00000c00018c7983 */ /* 0x000ee80000100800 */
[----:B------:R-:W3:Y:S01]  /*7970*/  LDL R137, [R1+0x8] ;  /* 0x0000080001897983 */ /* 0x000ee20000100800 */
[----:B------:R-:W-:Y:S01]  /*7980*/  ISETP.NE.AND P3, PT, R142, 0x1, PT ;  /* 0x000000018e00780c */ /* 0x000fe20003f65270 */
[----:B------:R-:W-:-:S05]  /*7990*/  IMAD.MOV.U32 R141, RZ, RZ, c[0x0][0x32c] ;  /* 0x0000cb00ff8d7624 */ /* 0x000fca00078e00ff */
[----:B------:R-:W-:Y:S01]  /*79a0*/  ISETP.GE.AND P1, PT, R141, 0x1, PT ;  /* 0x000000018d00780c */ /* 0x000fe20003f26270 */
[----:B------:R-:W-:Y:S01]  /*79b0*/  IMAD.IADD R11, R153, 0x1, R154 ;  /* 0x00000001990b7824 */ /* 0x000fe200078e029a */
[----:B--2---:R-:W-:-:S05]  /*79c0*/  IADD3 R0, R147, 0x7f, RZ ;  /* 0x0000007f93007810 */ /* 0x004fca0007ffe0ff */
[----:B-1----:R-:W-:Y:S01]  /*79d0*/  @P3 IMAD.HI.U32 R3, R0, c[0x0][0x2c8], RZ ;  /* 0x0000b20000033a27 */ /* 0x002fe200078e00ff */
[----:B---3--:R-:W-:-:S04]  /*79e0*/  IADD3 R2, R140, 0x1, -R137 ;  /* 0x000000018c027810 */ /* 0x008fc80007ffe889 */
[----:B------:R-:W-:-:S05]  /*79f0*/  @P3 SHF.R.U32.HI R0, RZ, c[0x0][0x2cc], R3 ;  /* 0x0000b300ff003a19 */ /* 0x000fca0000011603 */
[----:B------:R-:W-:-:S05]  /*7a00*/  IMAD.IADD R0, R2, 0x1, R0 ;  /* 0x0000000102007824 */ /* 0x000fca00078e0200 */
[----:B------:R-:W-:Y:S01]  /*7a10*/  IADD3 R3, R0, c[0x0][0x328], RZ ;  /* 0x0000ca0000037a10 */ /* 0x000fe20007ffe0ff */
[----:B------:R-:W-:Y:S05]  /*7a20*/  @!P1 BRA `(.L_x_744) ;  /* 0x0000011000009947 */ /* 0x000fea0003800000 */
[C---:B------:R-:W-:Y:S01]  /*7a30*/  ISETP.GT.AND P0, PT, R0.reuse, RZ, PT ;  /* 0x000000ff0000720c */ /* 0x040fe20003f04270 */
[----:B------:R-:W-:Y:S01]  /*7a40*/  BSSY B0, `(.L_x_745) ;  /* 0x000000d000007945 */ /* 0x000fe20003800000 */
[----:B------:R-:W-:Y:S01]  /*7a50*/  IADD3 R2, R0, -0x1, RZ ;  /* 0xffffffff00027810 */ /* 0x000fe20007ffe0ff */
[----:B------:R-:W-:-:S10]  /*7a60*/  IMAD.MOV.U32 R4, RZ, RZ, c[0x0][0x32c] ;  /* 0x0000cb00ff047624 */ /* 0x000fd400078e00ff */
[----:B------:R-:W-:Y:S05]  /*7a70*/  @P0 BRA `(.L_x_746) ;  /* 0x0000006000000947 */ /* 0x000fea0003800000 */
[----:B------:R-:W-:Y:S01]  /*7a80*/  ISETP.NE.AND P0, PT, R4, 0x1, PT ;  /* 0x000000010400780c */ /* 0x000fe20003f05270 */
[----:B------:R-:W-:-:S12]  /*7a90*/  IMAD.MOV R0, RZ, RZ, -R0 ;  /* 0x000000ffff007224 */ /* 0x000fd800078e0a00 */
[----:B------:R-:W-:-:S05]  /*7aa0*/  @P0 IMAD.HI.U32 R2, R0, c[0x0][0x330], RZ ;  /* 0x0000cc0000020a27 */ /* 0x000fca00078e00ff */
[----:B------:R-:W-:-:S04]  /*7ab0*/  @P0 SHF.R.U32.HI R0, RZ, c[0x0][0x334], R2 ;  /* 0x0000cd00ff000a19 */ /* 0x000fc80000011602 */
[----:B------:R-:W-:Y:S01]  /*7ac0*/  LOP3.LUT R2, RZ, R0, RZ, 0x33, !PT ;  /* 0x00000000ff027212 */ /* 0x000fe200078e33ff */
[----:B------:R-:W-:Y:S05]  /*7ad0*/  BRA `(.L_x_747) ;  /* 0x0000003000007947 */ /* 0x000fea0003800000 */
.L_x_746:
[----:B------:R-:W-:-:S13]  /*7ae0*/  ISETP.NE.AND P0, PT, R4, 0x1, PT ;  /* 0x000000010400780c */ /* 0x000fda0003f05270 */
[----:B------:R-:W-:-:S05]  /*7af0*/  @P0 IMAD.HI.U32 R0, R2, c[0x0][0x330], RZ ;  /* 0x0000cc0002000a27 */ /* 0x000fca00078e00ff */
[----:B------:R-:W-:Y:S02]  /*7b00*/  @P0 SHF.R.U32.HI R2, RZ, c[0x0][0x334], R0 ;  /* 0x0000cd00ff020a19 */ /* 0x000fe40000011600 */
.L_x_747:
[----:B------:R-:W-:Y:S05]  /*7b10*/  BSYNC B0 ;  /* 0x0000000000007941 */ /* 0x000fea0003800000 */
.L_x_745:
[----:B------:R-:W-:-:S05]  /*7b20*/  IMAD R2, R2, R4, c[0x0][0x32c] ;  /* 0x0000cb0002027624 */ /* 0x000fca00078e0204 */
[----:B------:R-:W-:-:S04]  /*7b30*/  IMNMX R3, R3, R2, PT ;  /* 0x0000000203037217 */ /* 0x000fc80003800200 */
.L_x_744:
[----:B------:R-:W-:Y:S01]  /*7b40*/  IADD3 R3, R3, 0x5f, RZ ;  /* 0x0000005f03037810 */ /* 0x000fe20007ffe0ff */
[----:B------:R-:W-:-:S04]  /*7b50*/  @P3 IMAD.HI.U32 R2, R147, c[0x0][0x2c8], RZ ;  /* 0x0000b20093023a27 */ /* 0x000fc800078e00ff */
[----:B------:R-:W-:-:S04]  /*7b60*/  IMAD.HI R4, R3, 0x2aaaaaab, RZ ;  /* 0x2aaaaaab03047827 */ /* 0x000fc800078e02ff */
[----:B------:R-:W-:Y:S01]  /*7b70*/  IMAD.MOV.U32 R0, RZ, RZ, R147 ;  /* 0x000000ffff007224 */ /* 0x000fe200078e0093 */
[----:B------:R-:W-:Y:S02]  /*7b80*/  @P3 SHF.R.U32.HI R0, RZ, c[0x0][0x2cc], R2 ;  /* 0x0000b300ff003a19 */ /* 0x000fe40000011602 */
[----:B------:R-:W-:-:S03]  /*7b90*/  SHF.R.U32.HI R3, RZ, 0x1f, R4 ;  /* 0x0000001fff037819 */ /* 0x000fc60000011604 */
        /* <DEDUP_REMOVED lines=15> */
.L_x_750:
[----:B------:R-:W-:-:S04]  /*7c90*/  MOV R3, c[0x0][0x32c] ;  /* 0x0000cb0000037a02 */ /* 0x000fc80000000f00 */
[----:B------:R-:W-:-:S13]  /*7ca0*/  ISETP.NE.AND P0, PT, R3, 0x1, PT ;  /* 0x000000010300780c */ /* 0x000fda0003f05270 */
[----:B------:R-:W-:-:S05]  /*7cb0*/  @P0 IMAD.HI.U32 R3, R0, c[0x0][0x330], RZ ;  /* 0x0000cc0000030a27 */ /* 0x000fca00078e00ff */
[----:B------:R-:W-:Y:S02]  /*7cc0*/  @P0 SHF.R.U32.HI R0, RZ, c[0x0][0x334], R3 ;  /* 0x0000cd00ff000a19 */ /* 0x000fe40000011603 */
.L_x_751:
[----:B------:R-:W-:Y:S05]  /*7cd0*/  BSYNC B0 ;  /* 0x0000000000007941 */ /* 0x000fea0003800000 */
.L_x_749:
[----:B------:R-:W-:-:S05]  /*7ce0*/  IMAD R0, R0, c[0x0][0x32c], RZ ;  /* 0x0000cb0000007a24 */ /* 0x000fca00078e02ff */
[----:B------:R-:W-:-:S05]  /*7cf0*/  IMNMX R2, R2, R0, !PT ;  /* 0x0000000002027217 */ /* 0x000fca0007800200 */
.L_x_748:
[----:B------:R-:W-:Y:S01]  /*7d00*/  IMAD.HI R2, R2, 0x2aaaaaab, RZ ;  /* 0x2aaaaaab02027827 */ /* 0x000fe200078e02ff */
[----:B------:R-:W-:Y:S04]  /*7d10*/  BSSY B0, `(.L_x_752) ;  /* 0x0000025000007945 */ /* 0x000fe80003800000 */
[----:B------:R-:W-:-:S04]  /*7d20*/  SHF.R.U32.HI R0, RZ, 0x1f, R2 ;  /* 0x0000001fff007819 */ /* 0x000fc80000011602 */
[----:B------:R-:W-:Y:S01]  /*7d30*/  LEA.HI.SX32 R2, R2, R0, 0x1c ;  /* 0x0000000002027211 */ /* 0x000fe200078fe2ff */
[----:B------:R-:W-:-:S03]  /*7d40*/  IMAD.MOV.U32 R0, RZ, RZ, RZ ;  /* 0x000000ffff007224 */ /* 0x000fc600078e00ff */
[----:B------:R-:W-:-:S04]  /*7d50*/  IMNMX R5, RZ, R2, !PT ;  /* 0x00000002ff057217 */ /* 0x000fc80007800200 */
[----:B------:R-:W-:-:S13]  /*7d60*/  ISETP.GT.AND P0, PT, R8, R5, PT ;  /* 0x000000050800720c */ /* 0x000fda0003f04270 */
[----:B------:R-:W-:Y:S05]  /*7d70*/  @!P0 BRA `(.L_x_753) ;  /* 0x000001e000008947 */ /* 0x000fea0003800000 */
[----:B------:R-:W-:-:S05]  /*7d80*/  IABS R0, R132 ;  /* 0x0000008400007213 */ /* 0x000fca0000000000 */
[----:B------:R-:W-:-:S04]  /*7d90*/  IMAD.MOV.U32 R4, RZ, RZ, R0 ;  /* 0x000000ffff047224 */ /* 0x000fc800078e0000 */
[----:B------:R-:W1:Y:S08]  /*7da0*/  I2F.RP R2, R4 ;  /* 0x0000000400027306 */ /* 0x000e700000209400 */
[----:B-1----:R-:W1:Y:S02]  /*7db0*/  MUFU.RCP R2, R2 ;  /* 0x0000000200027308 */ /* 0x002e640000001000 */
[----:B-1----:R-:W-:-:S06]  /*7dc0*/  IADD3 R2, R2, 0xffffffe, RZ ;  /* 0x0ffffffe02027810 */ /* 0x002fcc0007ffe0ff */
[----:B------:R1:W2:Y:S02]  /*7dd0*/  F2I.FTZ.U32.TRUNC.NTZ R3, R2 ;  /* 0x0000000200037305 */ /* 0x0002a4000021f000 */
[----:B-1----:R-:W-:Y:S01]  /*7de0*/  IADD3 R2, R132, -0x1, R8 ;  /* 0xffffffff84027810 */ /* 0x002fe20007ffe008 */
[----:B--2---:R-:W-:-:S04]  /*7df0*/  IMAD.MOV R0, RZ, RZ, -R3 ;  /* 0x000000ffff007224 */ /* 0x004fc800078e0a03 */
[----:B------:R-:W-:Y:S01]  /*7e00*/  IMAD.MOV.U32 R7, RZ, RZ, R0 ;  /* 0x000000ffff077224 */ /* 0x000fe200078e0000 */
[----:B------:R-:W-:Y:S01]  /*7e10*/  IABS R0, R132 ;  /* 0x0000008400007213 */ /* 0x000fe20000000000 */
[----:B------:R-:W-:Y:S01]  /*7e20*/  IMAD.IADD R6, R2, 0x1, -R5 ;  /* 0x0000000102067824 */ /* 0x000fe200078e0a05 */
[----:B------:R-:W-:Y:S01]  /*7e30*/  MOV R2, RZ ;  /* 0x000000ff00027202 */ /* 0x000fe20000000f00 */
[----:B------:R-:W-:Y:S02]  /*7e40*/  IMAD R7, R7, R4, RZ ;  /* 0x0000000407077224 */ /* 0x000fe400078e02ff */
[----:B------:R-:W-:Y:S01]  /*7e50*/  IMAD.MOV R9, RZ, RZ, -R0 ;  /* 0x000000ffff097224 */ /* 0x000fe200078e0a00 */
[----:B------:R-:W-:Y:S01]  /*7e60*/  IABS R10, R6 ;  /* 0x00000006000a7213 */ /* 0x000fe20000000000 */
        /* <DEDUP_REMOVED lines=15> */
.L_x_753:
[----:B------:R-:W-:Y:S05]  /*7f60*/  BSYNC B0 ;  /* 0x0000000000007941 */ /* 0x000fea0003800000 */
.L_x_752:
[----:B------:R-:W2:Y:S01]  /*7f70*/  LDL R3, [R1+0x34] ;  /* 0x0000340001037983 */ /* 0x000ea20000100800 */
[----:B------:R-:W-:Y:S01]  /*7f80*/  PRMT R2, RZ, 0x7610, R2 ;  /* 0x00007610ff027816 */ /* 0x000fe20000000002 */
[----:B------:R-:W-:Y:S01]  /*7f90*/  IMAD.MOV.U32 R24, RZ, RZ, RZ ;  /* 0x000000ffff187224 */ /* 0x000fe200078e00ff */
[----:B------:R-:W-:Y:S01]  /*7fa0*/  MOV R22, RZ ;  /* 0x000000ff00167202 */ /* 0x000fe20000000f00 */
        /* <DEDUP_REMOVED lines=32> */
[----:B--2---:R-:W-:-:S04]  /*81b0*/  IMAD R226, R3, R0, R5 ;  /* 0x0000000003e27224 */ /* 0x004fc800078e0205 */
[----:B------:R-:W-:-:S05]  /*81c0*/  IMAD.IADD R0, R226, 0x1, R0 ;  /* 0x00000001e2007824 */ /* 0x000fca00078e0200 */
[----:B------:R-:W-:-:S04]  /*81d0*/  IMNMX R223, R8, R0, PT ;  /* 0x0000000008df7217 */ /* 0x000fc80003800200 */
[----:B------:R-:W-:-:S13]  /*81e0*/  ISETP.GT.AND P0, PT, R223, R226, PT ;  /* 0x000000e2df00720c */ /* 0x000fda0003f04270 */
[----:B------:R-:W-:Y:S05]  /*81f0*/  @!P0 BRA `(.L_x_754) ;  /* 0x0001563000008947 */ /* 0x000fea0003800000 */
[----:B------:R-:W2:Y:S01]  /*8200*/  LDL R12, [R1+0x2c] ;  /* 0x00002c00010c7983 */ /* 0x000ea20000100800 */
[----:B------:R-:W-:-:S03]  /*8210*/  ISETP.NE.U32.AND P0, PT, RZ, c[0x0][0x340], PT ;  /* 0x0000d000ff007a0c */ /* 0x000fc60003f05070 */
[----:B------:R-:W3:Y:S01]  /*8220*/  LDL R13, [R1+0x30] ;  /* 0x00003000010d7983 */ /* 0x000ee20000100800 */
[----:B------:R-:W-:-:S13]  /*8230*/  ISETP.NE.AND.EX P1, PT, RZ, c[0x0][0x344], PT, P0 ;  /* 0x0000d100ff007a0c */ /* 0x000fda0003f25300 */
[----:B------:R-:W-:Y:S02]  /*8240*/  @P1 MOV R2, 0x4 ;  /* 0x0000000400021802 */ /* 0x000fe40000000f00 */
[----:B------:R-:W-:-:S03]  /*8250*/  IADD3 R0, P0, R84, R11, RZ ;  /* 0x0000000b54007210 */ /* 0x000fc60007f1e0ff */
[----:B--2---:R-:W-:-:S05]  /*8260*/  @P1 IMAD.WIDE R2, R12, R2, c[0x0][0x340] ;  /* 0x0000d0000c021625 */ /* 0x004fca00078e0202 */
[----:B------:R1:W2:Y:S01]  /*8270*/  @P1 LDG.E R10, [R2.64] ;  /* 0x00000008020a1981 */ /* 0x0002a2000c1e1900 */
[----:B------:R-:W-:Y:S01]  /*8280*/  LEA.HI.X.SX32 R6, R11, R178, 0x1, P0 ;  /* 0x000000b20b067211 */ /* 0x000fe200000f0eff */
[----:B------:R-:W-:Y:S01]  /*8290*/  IMAD.MOV.U32 R5, RZ, RZ, R73 ;  /* 0x000000ffff057224 */ /* 0x000fe200078e0049 */
[----:B------:R-:W-:Y:S01]  /*82a0*/  MOV R4, R72 ;  /* 0x0000004800047202 */ /* 0x000fe20000000f00 */
[----:B------:R-:W-:Y:S01]  /*82b0*/  WARPSYNC 0xffffffff ;  /* 0xffffffff00007948 */ /* 0x000fe20003800000 */
[----:B------:R-:W-:Y:S01]  /*82c0*/  ISETP.NE.U32.AND P0, PT, RZ, c[0x0][0x350], PT ;  /* 0x0000d400ff007a0c */ /* 0x000fe20003f05070 */
[C---:B------:R-:W-:Y:S01]  /*82d0*/  IMAD R7, R6.reuse, c[0x0][0x1e0], RZ ;  /* 0x0000780006077a24 */ /* 0x040fe200078e02ff */
[----:B------:R-:W-:Y:S01]  /*82e0*/  SHF.R.S32.HI R8, RZ, 0x1f, R12 ;  /* 0x0000001fff087819 */ /* 0x000fe2000001140c */
[----:B------:R-:W-:Y:S01]  /*82f0*/  IMAD R6, R6, c[0x0][0x208], RZ ;  /* 0x0000820006067a24 */ /* 0x000fe200078e02ff */
[----:B------:R-:W-:Y:S01]  /*8300*/  ISETP.NE.AND.EX P0, PT, RZ, c[0x0][0x354], PT, P0 ;  /* 0x0000d500ff007a0c */ /* 0x000fe20003f05300 */
[----:B------:R-:W-:Y:S01]  /*8310*/  IMAD R7, R0, c[0x0][0x1e4], R7 ;  /* 0x0000790000077a24 */ /* 0x000fe200078e0207 */
[----:B------:R-:W-:-:S02]  /*8320*/  SHF.R.S32.HI R9, RZ, 0x1f, R152 ;  /* 0x0000001fff097819 */ /* 0x000fc40000011498 */
[----:B------:R-:W-:Y:S02]  /*8330*/  SHF.R.S32.HI R24, RZ, 0x1f, R86 ;  /* 0x0000001fff187819 */ /* 0x000fe40000011456 */
[----:B------:R-:W-:Y:S01]  /*8340*/  IADD3 R136, R223, -0x1, RZ ;  /* 0xffffffffdf887810 */ /* 0x000fe20007ffe0ff */
[----:B------:R-:W-:Y:S02]  /*8350*/  IMAD R9, R9, c[0x0][0x178], RZ ;  /* 0x00005e0009097a24 */ /* 0x000fe400078e02ff */
[----:B-1----:R-:W-:-:S04]  /*8360*/  IMAD.WIDE.U32 R2, R0, c[0x0][0x1e0], R4 ;  /* 0x0000780000027a25 */ /* 0x002fc800078e0004 */
[----:B------:R-:W-:Y:S01]  /*8370*/  IMAD.WIDE.U32 R4, R0, c[0x0][0x208], R4 ;  /* 0x0000820000047a25 */ /* 0x000fe200078e0004 */
[----:B------:R-:W-:-:S03]  /*8380*/  IADD3 R3, R3, R7, RZ ;  /* 0x0000000703037210 */ /* 0x000fc60007ffe0ff */
[----:B------:R-:W-:Y:S02]  /*8390*/  IMAD R0, R0, c[0x0][0x20c], R6 ;  /* 0x0000830000007a24 */ /* 0x000fe400078e0206 */
[----:B---3--:R-:W-:Y:S01]  /*83a0*/  IMAD.WIDE.U32 R6, R13, c[0x0][0x1e8], R2 ;  /* 0x00007a000d067a25 */ /* 0x008fe200078e0002 */
[----:B------:R-:W-:-:S03]  /*83b0*/  MOV R2, R4 ;  /* 0x0000000400027202 */ /* 0x000fc60000000f00 */
[----:B------:R-:W-:Y:S02]  /*83c0*/  IMAD.IADD R3, R5, 0x1, R0 ;  /* 0x0000000105037824 */ /* 0x000fe400078e0200 */
[C---:B------:R-:W-:Y:S02]  /*83d0*/  IMAD R7, R13.reuse, c[0x0][0x1ec], R7 ;  /* 0x00007b000d077a24 */ /* 0x040fe400078e0207 */
[----:B------:R-:W-:-:S04]  /*83e0*/  IMAD.WIDE.U32 R4, R13, c[0x0][0x210], R2 ;  /* 0x000084000d047a25 */ /* 0x000fc800078e0002 */
[----:B------:R-:W-:Y:S01]  /*83f0*/  IMAD R5, R13, c[0x0][0x214], R5 ;  /* 0x000085000d057a24 */ /* 0x000fe200078e0205 */
[--C-:B--2---:R-:W-:Y:S01]  /*8400*/  @P1 SHF.R.S32.HI R3, RZ, 0x1f, R10.reuse ;  /* 0x0000001fff031819 */ /* 0x104fe2000001140a */
[----:B------:R-:W-:Y:S01]  /*8410*/  @P1 IMAD.MOV.U32 R2, RZ, RZ, R10 ;  /* 0x000000ffff021224 */ /* 0x000fe200078e000a */
[----:B------:R-:W-:Y:S02]  /*8420*/  @!P1 MOV R3, R8 ;  /* 0x0000000800039202 */ /* 0x000fe40000000f00 */
[----:B------:R-:W-:Y:S02]  /*8430*/  @!P1 MOV R2, R12 ;  /* 0x0000000c00029202 */ /* 0x000fe40000000f00 */
[----:B------:R-:W-:Y:S02]  /*8440*/  SEL R0, R3, RZ, !P0 ;  /* 0x000000ff03007207 */ /* 0x000fe40004000000 */
[----:B------:R-:W-:Y:S02]  /*8450*/  SEL R2, R2, RZ, !P0 ;  /* 0x000000ff02027207 */ /* 0x000fe40004000000 */
[----:B------:R-:W-:Y:S01]  /*8460*/  ISETP.NE.U32.AND P0, PT, RZ, c[0x0][0x348], PT ;  /* 0x0000d200ff007a0c */ /* 0x000fe20003f05070 */
[----:B------:R-:W-:-:S02]  /*8470*/  IMAD R3, R0, c[0x0][0x1f0], RZ ;  /* 0x00007c0000037a24 */ /* 0x000fc400078e02ff */
[----:B------:R-:W-:Y:S01]  /*8480*/  IMAD R0, R0, c[0x0][0x218], RZ ;  /* 0x0000860000007a24 */ /* 0x000fe200078e02ff */
[----:B------:R-:W-:Y:S01]  /*8490*/  ISETP.NE.AND.EX P0, PT, RZ, c[0x0][0x34c], PT, P0 ;  /* 0x0000d300ff007a0c */ /* 0x000fe20003f05300 */
[----:B------:R-:W-:-:S03]  /*84a0*/  IMAD.WIDE.U32 R230, R2, c[0x0][0x1f0], R6 ;  /* 0x00007c0002e67a25 */ /* 0x000fc600078e0006 */
[----:B------:R-:W-:Y:S01]  /*84b0*/  SEL R7, R8, RZ, !P0 ;  /* 0x000000ff08077207 */ /* 0x000fe20004000000 */
[----:B------:R-:W-:Y:S01]  /*84c0*/  IMAD.WIDE.U32 R228, R2, c[0x0][0x218], R4 ;  /* 0x0000860002e47a25 */ /* 0x000fe200078e0004 */
[----:B------:R-:W-:-:S03]  /*84d0*/  SEL R5, R12, RZ, !P0 ;  /* 0x000000ff0c057207 */ /* 0x000fc60004000000 */
[C---:B------:R-:W-:Y:S02]  /*84e0*/  IMAD R6, R2.reuse, c[0x0][0x1f4], R3 ;  /* 0x00007d0002067a24 */ /* 0x040fe400078e0203 */
[----:B------:R-:W-:Y:S02]  /*84f0*/  IMAD R4, R2, c[0x0][0x21c], R0 ;  /* 0x0000870002047a24 */ /* 0x000fe400078e0200 */
[C---:B------:R-:W-:Y:S01]  /*8500*/  IMAD R0, R152.reuse, c[0x0][0x17c], R9 ;  /* 0x00005f0098007a24 */ /* 0x040fe200078e0209 */
[----:B------:R-:W-:Y:S01]  /*8510*/  IADD3 R234, R231, R6, RZ ;  /* 0x00000006e7ea7210 */ /* 0x000fe20007ffe0ff */
[----:B------:R-:W-:Y:S01]  /*8520*/  IMAD.WIDE.U32 R2, R152, c[0x0][0x178], RZ ;  /* 0x00005e0098027a25 */ /* 0x000fe200078e00ff */
[----:B------:R-:W-:-:S03]  /*8530*/  IADD3 R233, R229, R4, RZ ;  /* 0x00000004e5e97210 */ /* 0x000fc60007ffe0ff */
[----:B------:R-:W-:Y:S02]  /*8540*/  IMAD.IADD R0, R3, 0x1, R0 ;  /* 0x0000000103007824 */ /* 0x000fe400078e0200 */
[----:B------:R-:W2:Y:S01]  /*8550*/  LDL R12, [R1] ;  /* 0x00000000010c7983 */ /* 0x000ea20000100800 */
[----:B------:R-:W-:Y:S01]  /*8560*/  IMAD R3, R144, 0x20, R84 ;  /* 0x0000002090037824 */ /* 0x000fe200078e0254 */
[----:B------:R-:W-:Y:S01]  /*8570*/  SHF.R.S32.HI R83, RZ, 0x1f, R136 ;  /* 0x0000001fff537819 */ /* 0x000fe20000011488 */
[----:B------:R-:W-:Y:S02]  /*8580*/  IMAD R6, R7, c[0x0][0x1c0], RZ ;  /* 0x0000700007067a24 */ /* 0x000fe400078e02ff */
[----:B------:R-:W-:Y:S02]  /*8590*/  IMAD.IADD R4, R147, 0x1, R3 ;  /* 0x0000000193047824 */ /* 0x000fe400078e0203 */
[----:B------:R-:W-:Y:S02]  /*85a0*/  IMAD.MOV.U32 R3, RZ, RZ, R0 ;  /* 0x000000ffff037224 */ /* 0x000fe400078e0000 */
[----:B------:R-:W-:-:S04]  /*85b0*/  @P3 IMAD.HI.U32 R7, R4, c[0x0][0x2c8], RZ ;  /* 0x0000b20004073a27 */ /* 0x000fc800078e00ff */
[----:B------:R-:W-:-:S04]  /*85c0*/  IMAD.WIDE.U32 R2, R13, c[0x0][0x1b8], R2 ;  /* 0x00006e000d027a25 */ /* 0x000fc800078e0002 */
[----:B------:R-:W-:Y:S01]  /*85d0*/  IMAD.MOV.U32 R0, RZ, RZ, R4 ;  /* 0x000000ffff007224 */ /* 0x000fe200078e0004 */
[----:B------:R-:W-:Y:S01]  /*85e0*/  @P3 SHF.R.U32.HI R0, RZ, c[0x0][0x2cc], R7 ;  /* 0x0000b300ff003a19 */ /* 0x000fe20000011607 */
[----:B------:R-:W-:Y:S02]  /*85f0*/  IMAD R3, R13, c[0x0][0x1bc], R3 ;  /* 0x00006f000d037a24 */ /* 0x000fe400078e0203 */
[C---:B------:R-:W-:Y:S01]  /*8600*/  IMAD R7, R5.reuse, c[0x0][0x1c4], R6 ;  /* 0x0000710005077a24 */ /* 0x040fe200078e0206 */
[----:B------:R-:W-:Y:S01]  /*8610*/  SHF.R.S32.HI R6, RZ, 0x1f, R0 ;  /* 0x0000001fff067819 */ /* 0x000fe20000011400 */
[----:B------:R-:W-:-:S04]  /*8620*/  IMAD.WIDE.U32 R2, R5, c[0x0][0x1c0], R2 ;  /* 0x0000700005027a25 */ /* 0x000fc800078e0002 */
[----:B------:R-:W-:Y:S02]  /*8630*/  IMAD.MOV R5, RZ, RZ, -R0 ;  /* 0x000000ffff057224 */ /* 0x000fe400078e0a00 */
[----:B------:R-:W-:Y:S02]  /*8640*/  IMAD.IADD R3, R3, 0x1, R7 ;  /* 0x0000000103037824 */ /* 0x000fe400078e0207 */
[----:B------:R-:W-:Y:S02]  /*8650*/  IMAD R4, R5, c[0x0][0x2c4], R4 ;  /* 0x0000b10005047a24 */ /* 0x000fe400078e0204 */
[----:B------:R-:W-:Y:S02]  /*8660*/  IMAD R5, R6, c[0x0][0x1b0], RZ ;  /* 0x00006c0006057a24 */ /* 0x000fe400078e02ff */
[----:B------:R-:W-:-:S04]  /*8670*/  IMAD.WIDE.U32 R2, R0, c[0x0][0x1b0], R2 ;  /* 0x00006c0000027a25 */ /* 0x000fc800078e0002 */
[----:B------:R-:W-:Y:S01]  /*8680*/  IMAD R6, R0, c[0x0][0x1b4], R5 ;  /* 0x00006d0000067a24 */ /* 0x000fe200078e0205 */
[----:B------:R-:W-:Y:S01]  /*8690*/  SHF.R.S32.HI R5, RZ, 0x1f, R4 ;  /* 0x0000001fff057819 */ /* 0x000fe20000011404 */
[----:B------:R-:W-:Y:S02]  /*86a0*/  IMAD.IADD R16, R84, 0x1, R147 ;  /* 0x0000000154107824 */ /* 0x000fe400078e0293 */
[----:B------:R-:W-:Y:S02]  /*86b0*/  IMAD.IADD R3, R3, 0x1, R6 ;  /* 0x0000000103037824 */ /* 0x000fe400078e0206 */
[----:B------:R-:W-:Y:S02]  /*86c0*/  IMAD R0, R5, c[0x0][0x1a8], RZ ;  /* 0x00006a0005007a24 */ /* 0x000fe400078e02ff */
[----:B------:R-:W-:-:S04]  /*86d0*/  IMAD.WIDE.U32 R2, R4, c[0x0][0x1a8], R2 ;  /* 0x00006a0004027a25 */ /* 0x000fc800078e0002 */
[----:B------:R-:W-:Y:S01]  /*86e0*/  IMAD R0, R4, c[0x0][0x1ac], R0 ;  /* 0x00006b0004007a24 */ /* 0x000fe200078e0200 */
[----:B------:R-:W-:Y:S01]  /*86f0*/  LEA R4, P0, R2, c[0x0][0x160], 0x1 ;  /* 0x0000580002047a11 */ /* 0x000fe200078008ff */
[----:B------:R-:W-:Y:S02]  /*8700*/  IMAD R52, R137, c[0x0][0x2c4], RZ ;  /* 0x0000b10089347a24 */ /* 0x000fe400078e02ff */
[----:B------:R-:W-:Y:S02]  /*8710*/  IMAD.IADD R0, R3, 0x1, R0 ;  /* 0x0000000103007824 */ /* 0x000fe400078e0200 */
[----:B------:R-:W1:Y:S01]  /*8720*/  SHFL.IDX PT, R6, R4, RZ, 0x181f ;  /* 0x00181fff04067589 */ /* 0x000e6200000e0000 */
[----:B------:R-:W-:Y:S01]  /*8730*/  ISETP.GE.AND P3, PT, R16, R52, PT ;  /* 0x000000341000720c */ /* 0x000fe20003f66270 */
[----:B------:R-:W-:Y:S01]  /*8740*/  IMAD R9, R83, c[0x0][0x1e0], RZ ;  /* 0x0000780053097a24 */ /* 0x000fe200078e02ff */
[----:B------:R-:W-:Y:S01]  /*8750*/  LEA.HI.X R0, R2, c[0x0][0x164], R0, 0x1, P0 ;  /* 0x0000590002007a11 */ /* 0x000fe200000f0c00 */
[----:B------:R-:W3:Y:S01]  /*8760*/  SHFL.IDX PT, R5, R4, 0x1, 0x181f ;  /* 0x00381f0004057f89 */ /* 0x000ee200000e0000 */
[----:B------:R-:W-:Y:S01]  /*8770*/  IADD3 R2, R16, 0x20, RZ ;  /* 0x0000002010027810 */ /* 0x000fe20007ffe0ff */
[----:B------:R-:W-:-:S02]  /*8780*/  IMAD.MOV.U32 R54, RZ, RZ, 0x60 ;  /* 0x00000060ff367424 */ /* 0x000fc400078e00ff */
[----:B------:R-:W4:Y:S01]  /*8790*/  SHFL.IDX PT, R7, R0, RZ, 0x181f ;  /* 0x00181fff00077589 */ /* 0x000f2200000e0000 */
[-C--:B------:R-:W-:Y:S01]  /*87a0*/  ISETP.GE.AND P4, PT, R2, R52.reuse, PT ;  /* 0x000000340200720c */ /* 0x080fe20003f86270 */
[----:B------:R-:W-:Y:S01]  /*87b0*/  IMAD R9, R136, c[0x0][0x1e4], R9 ;  /* 0x0000790088097a24 */ /* 0x000fe200078e0209 */
[----:B------:R-:W-:Y:S01]  /*87c0*/  IADD3 R2, R16, 0x40, RZ ;  /* 0x0000004010027810 */ /* 0x000fe20007ffe0ff */
[----:B------:R-:W4:Y:S01]  /*87d0*/  SHFL.IDX PT, R8, R0, 0x1, 0x181f ;  /* 0x00381f0000087f89 */ /* 0x000f2200000e0000 */
[----:B------:R-:W-:Y:S02]  /*87e0*/  IMAD R54, R223, -0x60, R54 ;  /* 0xffffffa0df367824 */ /* 0x000fe400078e0236 */
[----:B------:R-:W-:Y:S01]  /*87f0*/  ISETP.GE.AND P5, PT, R2, R52, PT ;  /* 0x000000340200720c */ /* 0x000fe20003fa6270 */
[----:B------:R-:W2:Y:S01]  /*8800*/  SHFL.IDX PT, R10, R4, 0x2, 0x181f ;  /* 0x00581f00040a7f89 */ /* 0x000ea200000e0000 */
[----:B------:R-:W-:Y:S01]  /*8810*/  IMAD.WIDE.U32 R2, R136, c[0x0][0x1e0], RZ ;  /* 0x0000780088027a25 */ /* 0x000fe200078e00ff */
[----:B------:R-:W-:-:S02]  /*8820*/  IADD3 R74, R54, R140, -R84 ;  /* 0x0000008c364a7210 */ /* 0x000fc40007ffe854 */
[----:B------:R-:W2:Y:S01]  /*8830*/  SHFL.IDX PT, R11, R0, 0x2, 0x181f ;  /* 0x00581f00000b7f89 */ /* 0x000ea200000e0000 */
[----:B------:R-:W-:Y:S02]  /*8840*/  IMAD.MOV.U32 R138, RZ, RZ, R230 ;  /* 0x000000ffff8a7224 */ /* 0x000fe400078e00e6 */
[----:B------:R-:W-:Y:S01]  /*8850*/  IMAD.MOV.U32 R139, RZ, RZ, R234 ;  /* 0x000000ffff8b7224 */ /* 0x000fe200078e00ea */
[----:B------:R-:W-:Y:S01]  /*8860*/  BAR.SYNC.DEFER_BLOCKING 0x0 ;  /* 0x0000000000007b1d */ /* 0x000fe20000010000 */
[-C--:B-1----:R-:W-:Y:S01]  /*8870*/  @!P3 LEA R22, P0, R72, R6.reuse, 0x1 ;  /* 0x000000064816b211 */ /* 0x082fe200078008ff */
[----:B------:R-:W-:Y:S01]  /*8880*/  IMAD.MOV.U32 R85, RZ, RZ, 0x40 ;  /* 0x00000040ff557424 */ /* 0x000fe200078e00ff */
[----:B------:R-:W-:Y:S02]  /*8890*/  @!P3 LEA R20, P2, R86, R6, 0x1 ;  /* 0x000000065614b211 */ /* 0x000fe400078408ff */
[C---:B---3--:R-:W-:Y:S01]  /*88a0*/  @!P4 LEA R18, P1, R72.reuse, R5, 0x1 ;  /* 0x000000054812c211 */ /* 0x048fe200078208ff */
[----:B------:R-:W-:Y:S01]  /*88b0*/  SHFL.IDX PT, R0, R0, 0x3, 0x181f ;  /* 0x00781f0000007f89 */ /* 0x000fe200000e0000 */
[----:B----4-:R-:W-:-:S02]  /*88c0*/  @!P3 LEA.HI.X R23, R72, R7, R73, 0x1, P0 ;  /* 0x000000074817b211 */ /* 0x010fc400000f0c49 */
[----:B------:R-:W-:Y:S01]  /*88d0*/  @!P4 LEA R14, P0, R86, R5, 0x1 ;  /* 0x00000005560ec211 */ /* 0x000fe200078008ff */
[----:B------:R-:W-:Y:S01]  /*88e0*/  IMAD.IADD R5, R3, 0x1, R9 ;  /* 0x0000000103057824 */ /* 0x000fe200078e0209 */
[-C--:B------:R-:W-:Y:S01]  /*88f0*/  @!P4 LEA.HI.X R19, R72, R8.reuse, R73, 0x1, P1 ;  /* 0x000000084813c211 */ /* 0x080fe200008f0c49 */
[----:B------:R-:W-:Y:S01]  /*8900*/  IMAD.WIDE.U32 R2, R2, 0x60, R138 ;  /* 0x0000006002027825 */ /* 0x000fe200078e008a */
[C-C-:B------:R-:W-:Y:S02]  /*8910*/  @!P4 LEA.HI.X R15, R86.reuse, R8, R24.reuse, 0x1, P0 ;  /* 0x00000008560fc211 */ /* 0x140fe400000f0c18 */
[----:B------:R1:W3:Y:S01]  /*8920*/  SHFL.IDX PT, R8, R4, 0x3, 0x181f ;  /* 0x00781f0004087f89 */ /* 0x0002e200000e0000 */
[----:B------:R-:W-:Y:S01]  /*8930*/  IMAD R5, R5, 0x60, RZ ;  /* 0x0000006005057824 */ /* 0x000fe200078e02ff */
[----:B------:R-:W-:Y:S02]  /*8940*/  @!P3 LEA.HI.X R21, R86, R7, R24, 0x1, P2 ;  /* 0x000000075615b211 */ /* 0x000fe400010f0c18 */
[----:B------:R-:W-:Y:S01]  /*8950*/  ISETP.GE.AND P2, PT, R74, 0x1, PT ;  /* 0x000000014a00780c */ /* 0x000fe20003f46270 */
[----:B------:R-:W-:Y:S01]  /*8960*/  IMAD.IADD R17, R3, 0x1, R5 ;  /* 0x0000000103117824 */ /* 0x000fe200078e0205 */
[----:B------:R-:W-:-:S02]  /*8970*/  IADD3 R3, R16, 0x60, RZ ;  /* 0x0000006010037810 */ /* 0x000fc40007ffe0ff */
[----:B------:R-:W-:Y:S02]  /*8980*/  ISETP.GE.AND P1, PT, R72, c[0x0][0x198], PT ;  /* 0x0000660048007a0c */ /* 0x000fe40003f26270 */
[----:B------:R-:W-:-:S11]  /*8990*/  ISETP.GE.AND P6, PT, R3, R52, PT ;  /* 0x000000340300720c */ /* 0x000fd60003fc6270 */
[----:B------:R-:W-:Y:S01]  /*89a0*/  @!PT LDS RZ, [RZ] ;  /* 0x00000000fffff984 */ /* 0x000fe20000000800 */
[----:B------:R4:W-:Y:S01]  /*89b0*/  @!P3 LDGSTS.E.BYPASS.LTC128B.128 [R219+0x100], [R22.64], !P1 ;  /* 0x0010000016dbbfae */ /* 0x0009e2000c901d48 */
[----:B--2---:R-:W-:Y:S01]  /*89c0*/  IMAD.MOV.U32 R25, RZ, RZ, R12 ;  /* 0x000000ffff197224 */ /* 0x004fe200078e000c */
[----:B------:R-:W-:-:S04]  /*89d0*/  @!P5 LEA R12, P0, R72, R10, 0x1 ;  /* 0x0000000a480cd211 */ /* 0x000fc800078008ff */
[----:B------:R-:W-:Y:S02]  /*89e0*/  @!P5 LEA.HI.X R13, R72, R11, R73, 0x1, P0 ;  /* 0x0000000b480dd211 */ /* 0x000fe400000f0c49 */
[----:B------:R-:W-:-:S04]  /*89f0*/  @!P5 LEA R10, P0, R86, R10, 0x1 ;  /* 0x0000000a560ad211 */ /* 0x000fc800078008ff */
[----:B------:R-:W-:Y:S02]  /*8a00*/  @!P5 LEA.HI.X R11, R86, R11, R24, 0x1, P0 ;  /* 0x0000000b560bd211 */ /* 0x000fe400000f0c18 */
[----:B-1----:R-:W-:-:S04]  /*8a10*/  @P2 LEA R4, P0, R2, c[0x0][0x1c8], 0x1 ;  /* 0x0000720002042a11 */ /* 0x002fc800078008ff */
[----:B------:R-:W-:Y:S02]  /*8a20*/  @P2 LEA.HI.X R5, R2, c[0x0][0x1cc], R17, 0x1, P0 ;  /* 0x0000730002052a11 */ /* 0x000fe400000f0c11 */
[----:B---3--:R-:W-:-:S04]  /*8a30*/  @!P6 LEA R6, P0, R86, R8, 0x1 ;  /* 0x000000085606e211 */ /* 0x008fc800078008ff */
[----:B------:R-:W-:Y:S02]  /*8a40*/  @!P6 LEA.HI.X R7, R86, R0, R24, 0x1, P0 ;  /* 0x000000005607e211 */ /* 0x000fe400000f0c18 */
[----:B------:R-:W-:-:S04]  /*8a50*/  @!P6 LEA R8, P0, R72, R8, 0x1 ;  /* 0x000000084808e211 */ /* 0x000fc800078008ff */
[----:B------:R-:W-:Y:S01]  /*8a60*/  @!P6 LEA.HI.X R9, R72, R0, R73, 0x1, P0 ;  /* 0x000000004809e211 */ /* 0x000fe200000f0c49 */
[----:B------:R-:W-:Y:S01]  /*8a70*/  IMAD.MOV.U32 R0, RZ, RZ, 0x20 ;  /* 0x00000020ff007424 */ /* 0x000fe200078e00ff */
[----:B------:R-:W-:-:S03]  /*8a80*/  ISETP.GE.AND P0, PT, R86, c[0x0][0x198], PT ;  /* 0x0000660056007a0c */ /* 0x000fc60003f06270 */
[----:B------:R-:W-:-:S10]  /*8a90*/  IMAD R3, R0, c[0x0][0x1e4], RZ ;  /* 0x0000790000037a24 */ /* 0x000fd400078e02ff */
[----:B------:R4:W-:Y:S04]  /*8aa0*/  @!P3 LDGSTS.E.BYPASS.LTC128B.128 [R219+0x4100], [R20.64], !P0 ;  /* 0x0410000014dbbfae */ /* 0x0009e8000c101d48 */
[----:B------:R4:W-:Y:S04]  /*8ab0*/  @!P4 LDGSTS.E.BYPASS.LTC128B.128 [R25+0x1100], [R18.64], !P1 ;  /* 0x011000001219cfae */ /* 0x0009e8000c901d48 */
[----:B------:R4:W-:Y:S04]  /*8ac0*/  @!P4 LDGSTS.E.BYPASS.LTC128B.128 [R25+0x5100], [R14.64], !P0 ;  /* 0x051000000e19cfae */ /* 0x0009e8000c101d48 */
[----:B------:R4:W-:Y:S04]  /*8ad0*/  @!P5 LDGSTS.E.BYPASS.LTC128B.128 [R25+0x2100], [R12.64], !P1 ;  /* 0x021000000c19dfae */ /* 0x0009e8000c901d48 */
[----:B------:R4:W-:Y:S04]  /*8ae0*/  @!P5 LDGSTS.E.BYPASS.LTC128B.128 [R25+0x6100], [R10.64], !P0 ;  /* 0x061000000a19dfae */ /* 0x0009e8000c101d48 */
[----:B------:R4:W-:Y:S01]  /*8af0*/  @!P6 LDGSTS.E.BYPASS.LTC128B.128 [R25+0x3100], [R8.64], !P1 ;  /* 0x031000000819efae */ /* 0x0009e2000c901d48 */
[----:B------:R-:W-:-:S03]  /*8b00*/  ISETP.GE.AND P1, PT, R74, 0x21, PT ;  /* 0x000000214a00780c */ /* 0x000fc60003f26270 */
[----:B------:R4:W-:Y:S01]  /*8b10*/  @!P6 LDGSTS.E.BYPASS.LTC128B.128 [R25+0x7100], [R6.64], !P0 ;  /* 0x071000000619efae */ /* 0x0009e2000c101d48 */
[----:B------:R-:W-:-:S03]  /*8b20*/  @P2 ISETP.GE.AND P0, PT, R72, c[0x0][0x1d4], PT ;  /* 0x0000750048002a0c */ /* 0x000fc60003f06270 */
[----:B------:R-:W0:Y:S10]  /*8b30*/  LDGDEPBAR ;  /* 0x00000000000079af */ /* 0x000e340000000000 */
[----:B------:R1:W-:Y:S01]  /*8b40*/  @P2 LDGSTS.E.BYPASS.LTC128B.128 [R219+0x8100], [R4.64], !P0 ;  /* 0x0810000004db2fae */ /* 0x0003e2000c101d48 */
[----:B------:R-:W-:-:S13]  /*8b50*/  @P2 ISETP.GE.AND P0, PT, R86, c[0x0][0x1d4], PT ;  /* 0x0000750056002a0c */ /* 0x000fda0003f06270 */
[----:B------:R1:W-:Y:S02]  /*8b60*/  @P2 LDGSTS.E.BYPASS.LTC128B.128 [R219+0xb100], [R4.64+0x80], !P0 ;  /* 0x0b10008004db2fae */ /* 0x0003e4000c101d48 */
[----:B-1----:R-:W-:-:S05]  /*8b70*/  IMAD.WIDE.U32 R4, R0, c[0x0][0x1e0], RZ ;  /* 0x0000780000047a25 */ /* 0x002fca00078e00ff */
[----:B------:R-:W-:-:S04]  /*8b80*/  @P1 IADD3 R0, P0, R2, R4, RZ ;  /* 0x0000000402001210 */ /* 0x000fc80007f1e0ff */
[----:B------:R-:W-:Y:S02]  /*8b90*/  @P1 IADD3.X R3, R17, R5, R3, P0, !PT ;  /* 0x0000000511031210 */ /* 0x000fe400007fe403 */
[----:B------:R-:W-:-:S04]  /*8ba0*/  @P1 LEA R4, P0, R0, c[0x0][0x1c8], 0x1 ;  /* 0x0000720000041a11 */ /* 0x000fc800078008ff */
[----:B------:R-:W-:Y:S01]  /*8bb0*/  @P1 LEA.HI.X R5, R0, c[0x0][0x1cc], R3, 0x1, P0 ;  /* 0x0000730000051a11 */ /* 0x000fe200000f0c03 */
[----:B------:R-:W-:Y:S01]  /*8bc0*/  IMAD R0, R85, c[0x0][0x1e4], RZ ;  /* 0x0000790055007a24 */ /* 0x000fe200078e02ff */
[----:B------:R-:W-:-:S13]  /*8bd0*/  @P1 ISETP.GE.AND P0, PT, R72, c[0x0][0x1d4], PT ;  /* 0x0000750048001a0c */ /* 0x000fda0003f06270 */
[----:B------:R1:W-:Y:S01]  /*8be0*/  @P1 LDGSTS.E.BYPASS.LTC128B.128 [R25+0x9100], [R4.64], !P0 ;  /* 0x0910000004191fae */ /* 0x0003e2000c101d48 */
[----:B------:R-:W-:-:S13]  /*8bf0*/  @P1 ISETP.GE.AND P0, PT, R86, c[0x0][0x1d4], PT ;  /* 0x0000750056001a0c */ /* 0x000fda0003f06270 */
[----:B------:R1:W-:Y:S01]  /*8c00*/  @P1 LDGSTS.E.BYPASS.LTC128B.128 [R25+0xc100], [R4.64+0x80], !P0 ;  /* 0x0c10008004191fae */ /* 0x0003e2000c101d48 */
[----:B------:R-:W-:Y:S01]  /*8c10*/  ISETP.GE.AND P1, PT, R74, 0x41, PT ;  /* 0x000000414a00780c */ /* 0x000fe20003f26270 */
[----:B-1----:R-:W-:-:S12]  /*8c20*/  IMAD.WIDE.U32 R4, R85, c[0x0][0x1e0], RZ ;  /* 0x0000780055047a25 */ /* 0x002fd800078e00ff */
[----:B------:R-:W-:-:S04]  /*8c30*/  @P1 IADD3 R3, P0, R2, R4, RZ ;  /* 0x0000000402031210 */ /* 0x000fc80007f1e0ff */
[----:B------:R-:W-:Y:S02]  /*8c40*/  @P1 IADD3.X R0, R17, R5, R0, P0, !PT ;  /* 0x0000000511001210 */ /* 0x000fe400007fe400 */
[----:B------:R-:W-:-:S04]  /*8c50*/  @P1 LEA R2, P0, R3, c[0x0][0x1c8], 0x1 ;  /* 0x0000720003021a11 */ /* 0x000fc800078008ff */
[----:B------:R-:W-:Y:S02]  /*8c60*/  @P1 LEA.HI.X R3, R3, c[0x0][0x1cc], R0, 0x1, P0 ;  /* 0x0000730003031a11 */ /* 0x000fe400000f0c00 */
[----:B------:R-:W-:-:S13]  /*8c70*/  @P1 ISETP.GE.AND P0, PT, R72, c[0x0][0x1d4], PT ;  /* 0x0000750048001a0c */ /* 0x000fda0003f06270 */
[----:B------:R4:W-:Y:S01]  /*8c80*/  @P1 LDGSTS.E.BYPASS.LTC128B.128 [R25+0xa100], [R2.64], !P0 ;  /* 0x0a10000002191fae */ /* 0x0009e2000c101d48 */
[----:B------:R-:W-:-:S13]  /*8c90*/  @P1 ISETP.GE.AND P0, PT, R86, c[0x0][0x1d4], PT ;  /* 0x0000750056001a0c */ /* 0x000fda0003f06270 */
[----:B------:R4:W-:Y:S01]  /*8ca0*/  @P1 LDGSTS.E.BYPASS.LTC128B.128 [R25+0xd100], [R2.64+0x80], !P0 ;  /* 0x0d10008002191fae */ /* 0x0009e2000c101d48 */
[----:B------:R-:W-:-:S03]  /*8cb0*/  ISETP.LT.AND P0, PT, RZ, c[0x0][0x27c], PT ;  /* 0x00009f00ff007a0c */ /* 0x000fc60003f01270 */
[----:B------:R-:W0:Y:S10]  /*8cc0*/  LDGDEPBAR ;  /* 0x00000000000079af */ /* 0x000e340000000000 */
[----:B------:R-:W-:Y:S05]  /*8cd0*/  @P0 BRA `(.L_x_755) ;  /* 0x0000002000000947 */ /* 0x000fea0003800000 */
[----:B------:R-:W-:-:S04]  /*8ce0*/  DEPBAR.LE SB0, 0x1 ;  /* 0x000080400000791a */ /* 0x000fc80000000000 */
[----:B------:R-:W-:Y:S05]  /*8cf0*/  BRA `(.L_x_756) ;  /* 0x0000499000007947 */ /* 0x000fea0003800000 */
.L_x_755:
[----:B------:R-:W-:Y:S01]  /*8d00*/  ULDC.U8 UR4, c[0x0][0x298] ;  /* 0x0000a60000047ab9 */ /* 0x000fe20000000000 */
[----:B-----5:R-:W-:Y:S01]  /*8d10*/  SHF.R.S32.HI R0, RZ, 0x1f, R133 ;  /* 0x0000001fff007819 */ /* 0x020fe20000011485 */
[C---:B------:R-:W-:Y:S01]  /*8d20*/  IMAD.WIDE.U32 R4, R133.reuse, c[0x0][0x280], RZ ;  /* 0x0000a00085047a25 */ /* 0x040fe200078e00ff */
[----:B------:R-:W-:Y:S01]  /*8d30*/  ISETP.NE.AND P0, PT, RZ, UR4, PT ;  /* 0x00000004ff007c0c */ /* 0x000fe2000bf05270 */
[----:B------:R-:W-:Y:S01]  /*8d40*/  BSSY B2, `(.L_x_756) ;  /* 0x0000494000027945 */ /* 0x000fe20003800000 */
[----:B------:R-:W-:Y:S01]  /*8d50*/  IADD3 R71, R84, 0x60, RZ ;  /* 0x0000006054477810 */ /* 0x000fe20007ffe0ff */
[C---:B----4-:R-:W-:Y:S02]  /*8d60*/  IMAD R2, R0.reuse, c[0x0][0x280], RZ ;  /* 0x0000a00000027a24 */ /* 0x050fe400078e02ff */
[----:B------:R-:W-:Y:S02]  /*8d70*/  IMAD R0, R0, c[0x0][0x290], RZ ;  /* 0x0000a40000007a24 */ /* 0x000fe400078e02ff */
[----:B------:R-:W-:-:S02]  /*8d80*/  IMAD R6, R133, c[0x0][0x284], R2 ;  /* 0x0000a10085067a24 */ /* 0x000fc400078e0202 */
[C---:B------:R-:W-:Y:S01]  /*8d90*/  IMAD R7, R133.reuse, c[0x0][0x294], R0 ;  /* 0x0000a50085077a24 */ /* 0x040fe200078e0200 */
[----:B------:R-:W-:Y:S01]  /*8da0*/  LEA R0, R144, R16, 0x5 ;  /* 0x0000001090007211 */ /* 0x000fe200078e28ff */
[----:B------:R-:W-:Y:S01]  /*8db0*/  IMAD.WIDE.U32 R2, R133, c[0x0][0x290], RZ ;  /* 0x0000a40085027a25 */ /* 0x000fe200078e00ff */
[----:B------:R-:W-:-:S04]  /*8dc0*/  IADD3 R6, R6, R5, RZ ;  /* 0x0000000506067210 */ /* 0x000fc80007ffe0ff */
[----:B------:R-:W-:Y:S01]  /*8dd0*/  IADD3 R8, R7, R3, RZ ;  /* 0x0000000307087210 */ /* 0x000fe20007ffe0ff */
[----:B------:R-:W-:Y:S05]  /*8de0*/  @!P0 BRA `(.L_x_757) ;  /* 0x0000251000008947 */ /* 0x000fea0003800000 */
[----:B------:R-:W-:Y:S01]  /*8df0*/  ISETP.NE.AND P1, PT, R142, 0x1, PT ;  /* 0x000000018e00780c */ /* 0x000fe20003f25270 */
[----:B------:R-:W-:Y:S01]  /*8e00*/  IMAD.MOV.U32 R5, RZ, RZ, R6 ;  /* 0x000000ffff057224 */ /* 0x000fe200078e0006 */
[----:B------:R-:W-:Y:S01]  /*8e10*/  BSSY B0, `(.L_x_758) ;  /* 0x0000032000007945 */ /* 0x000fe20003800000 */
[----:B------:R-:W-:Y:S01]  /*8e20*/  SHF.R.S32.HI R25, RZ, 0x1f, R30 ;  /* 0x0000001fff197819 */ /* 0x000fe2000001141e */
[----:B------:R-:W-:Y:S01]  /*8e30*/  CS2R R38, SRZ ;  /* 0x0000000000267805 */ /* 0x000fe2000001ff00 */
[----:B------:R-:W-:Y:S01]  /*8e40*/  CS2R R22, SRZ ;  /* 0x0000000000167805 */ /* 0x000fe2000001ff00 */
[----:B------:R-:W-:Y:S01]  /*8e50*/  CS2R R14, SRZ ;  /* 0x00000000000e7805 */ /* 0x000fe2000001ff00 */
[----:B------:R-:W-:Y:S01]  /*8e60*/  CS2R R20, SRZ ;  /* 0x0000000000147805 */ /* 0x000fe2000001ff00 */
[----:B------:R-:W-:-:S05]  /*8e70*/  CS2R R12, SRZ ;  /* 0x00000000000c7805 */ /* 0x000fca000001ff00 */
[----:B------:R-:W-:-:S05]  /*8e80*/  @P1 IMAD.HI.U32 R3, R0, c[0x0][0x2c8], RZ ;  /* 0x0000b20000031a27 */ /* 0x000fca00078e00ff */
[----:B------:R-:W-:-:S04]  /*8e90*/  @P1 SHF.R.U32.HI R0, RZ, c[0x0][0x2cc], R3 ;  /* 0x0000b300ff001a19 */ /* 0x000fc80000011603 */
[----:B------:R-:W-:Y:S01]  /*8ea0*/  SHF.R.S32.HI R7, RZ, 0x1f, R0 ;  /* 0x0000001fff077819 */ /* 0x000fe20000011400 */
[----:B------:R-:W-:-:S04]  /*8eb0*/  IMAD.WIDE.U32 R4, R0, c[0x0][0x280], R4 ;  /* 0x0000a00000047a25 */ /* 0x000fc800078e0004 */
[C---:B------:R-:W-:Y:S01]  /*8ec0*/  IMAD R3, R7.reuse, c[0x0][0x280], RZ ;  /* 0x0000a00007037a24 */ /* 0x040fe200078e02ff */
[----:B------:R-:W-:Y:S01]  /*8ed0*/  LEA R26, P0, R4, c[0x0][0x270], 0x1 ;  /* 0x00009c00041a7a11 */ /* 0x000fe200078008ff */
[----:B------:R-:W-:Y:S02]  /*8ee0*/  IMAD R7, R7, c[0x0][0x290], RZ ;  /* 0x0000a40007077a24 */ /* 0x000fe400078e02ff */
[----:B------:R-:W-:Y:S02]  /*8ef0*/  IMAD R6, R0, c[0x0][0x284], R3 ;  /* 0x0000a10000067a24 */ /* 0x000fe400078e0203 */
[----:B------:R-:W-:-:S03]  /*8f00*/  IMAD.MOV.U32 R3, RZ, RZ, R8 ;  /* 0x000000ffff037224 */ /* 0x000fc600078e0008 */
[----:B------:R-:W-:Y:S01]  /*8f10*/  IADD3 R5, R5, R6, RZ ;  /* 0x0000000605057210 */ /* 0x000fe20007ffe0ff */
[----:B------:R-:W-:-:S03]  /*8f20*/  IMAD.WIDE.U32 R2, R0, c[0x0][0x290], R2 ;  /* 0x0000a40000027a25 */ /* 0x000fc600078e0002 */
[----:B------:R-:W-:Y:S01]  /*8f30*/  LEA.HI.X R19, R4, c[0x0][0x274], R5, 0x1, P0 ;  /* 0x00009d0004137a11 */ /* 0x000fe200000f0c05 */
[----:B------:R-:W-:Y:S01]  /*8f40*/  IMAD R0, R0, c[0x0][0x294], R7 ;  /* 0x0000a50000007a24 */ /* 0x000fe200078e0207 */
[----:B------:R-:W-:-:S03]  /*8f50*/  LEA R24, P0, R2, c[0x0][0x288], 0x1 ;  /* 0x0000a20002187a11 */ /* 0x000fc600078008ff */
[----:B------:R1:W2:Y:S01]  /*8f60*/  SHFL.IDX PT, R5, R19, RZ, 0x181f ;  /* 0x00181fff13057589 */ /* 0x0002a200000e0000 */
[----:B------:R-:W-:-:S03]  /*8f70*/  IADD3 R0, R3, R0, RZ ;  /* 0x0000000003007210 */ /* 0x000fc60007ffe0ff */
[----:B------:R1:W3:Y:S01]  /*8f80*/  SHFL.IDX PT, R10, R24, RZ, 0x181f ;  /* 0x00181fff180a7589 */ /* 0x0002e200000e0000 */
[----:B------:R-:W-:-:S03]  /*8f90*/  LEA.HI.X R18, R2, c[0x0][0x28c], R0, 0x1, P0 ;  /* 0x0000a30002127a11 */ /* 0x000fc600000f0c00 */
[----:B------:R1:W4:Y:S04]  /*8fa0*/  SHFL.IDX PT, R2, R26, RZ, 0x181f ;  /* 0x00181fff1a027589 */ /* 0x00032800000e0000 */
[----:B------:R1:W1:Y:S01]  /*8fb0*/  SHFL.IDX PT, R11, R18, RZ, 0x181f ;  /* 0x00181fff120b7589 */ /* 0x00026200000e0000 */
[----:B------:R-:W-:Y:S05]  /*8fc0*/  @P3 BRA `(.L_x_759) ;  /* 0x0000016000003947 */ /* 0x000fea0003800000 */
[----:B------:R-:W-:Y:S01]  /*8fd0*/  ISETP.GE.AND P1, PT, R28, c[0x0][0x27c], PT ;  /* 0x00009f001c007a0c */ /* 0x000fe20003f26270 */
[----:B------:R-:W-:Y:S01]  /*8fe0*/  CS2R R22, SRZ ;  /* 0x0000000000167805 */ /* 0x000fe2000001ff00 */
[----:B------:R-:W-:-:S11]  /*8ff0*/  CS2R R14, SRZ ;  /* 0x00000000000e7805 */ /* 0x000fd6000001ff00 */
[C---:B------:R-:W-:Y:S01]  /*9000*/  @!P1 IMAD.SHL.U32 R0, R28.reuse, 0x2, RZ ;  /* 0x000000021c009824 */ /* 0x040fe200078e00ff */
[----:B------:R-:W-:-:S04]  /*9010*/  @!P1 SHF.L.U64.HI R3, R28, 0x1, R29 ;  /* 0x000000011c039819 */ /* 0x000fc8000001021d */
[----:B----4-:R-:W-:-:S05]  /*9020*/  @!P1 IADD3 R8, P0, R2, R0, RZ ;  /* 0x0000000002089210 */ /* 0x010fca0007f1e0ff */
[--C-:B--2---:R-:W-:Y:S01]  /*9030*/  @!P1 IMAD.X R9, R5, 0x1, R3.reuse, P0 ;  /* 0x0000000105099824 */ /* 0x104fe200000e0603 */
[----:B---3--:R-:W-:Y:S01]  /*9040*/  @!P1 IADD3 R6, P0, R10, R0, RZ ;  /* 0x000000000a069210 */ /* 0x008fe20007f1e0ff */
[----:B------:R-:W-:Y:S01]  /*9050*/  CS2R R12, SRZ ;  /* 0x00000000000c7805 */ /* 0x000fe2000001ff00 */
[----:B------:R-:W-:Y:S02]  /*9060*/  CS2R R20, SRZ ;  /* 0x0000000000147805 */ /* 0x000fe4000001ff00 */
[----:B------:R2:W5:Y:S01]  /*9070*/  @!P1 LD.E.64 R14, [R8.64] ;  /* 0x00000008080e9980 */ /* 0x000562000c101b00 */
[----:B-1----:R-:W-:Y:S01]  /*9080*/  @!P1 IMAD.X R7, R11, 0x1, R3, P0 ;  /* 0x000000010b079824 */ /* 0x002fe200000e0603 */
[----:B------:R-:W-:-:S04]  /*9090*/  ISETP.GE.AND P0, PT, R30, c[0x0][0x27c], PT ;  /* 0x00009f001e007a0c */ /* 0x000fc80003f06270 */
[----:B------:R2:W5:Y:S09]  /*90a0*/  @!P1 LD.E.64 R12, [R6.64] ;  /* 0x00000008060c9980 */ /* 0x000572000c101b00 */
[C---:B------:R-:W-:Y:S01]  /*90b0*/  @!P0 IMAD.SHL.U32 R3, R30.reuse, 0x2, RZ ;  /* 0x000000021e038824 */ /* 0x040fe200078e00ff */
[----:B------:R-:W-:-:S04]  /*90c0*/  @!P0 SHF.L.U64.HI R0, R30, 0x1, R25 ;  /* 0x000000011e008819 */ /* 0x000fc80000010219 */
[----:B------:R-:W-:-:S05]  /*90d0*/  @!P0 IADD3 R4, P2, R2, R3, RZ ;  /* 0x0000000302048210 */ /* 0x000fca0007f5e0ff */
[----:B------:R-:W-:Y:S01]  /*90e0*/  @!P0 IMAD.X R5, R5, 0x1, R0, P2 ;  /* 0x0000000105058824 */ /* 0x000fe200010e0600 */
[----:B------:R-:W-:-:S04]  /*90f0*/  @!P0 IADD3 R2, P2, R10, R3, RZ ;  /* 0x000000030a028210 */ /* 0x000fc80007f5e0ff */
[----:B------:R2:W5:Y:S01]  /*9100*/  @!P0 LD.E.64 R22, [R4.64] ;  /* 0x0000000804168980 */ /* 0x000562000c101b00 */
[----:B------:R-:W-:-:S05]  /*9110*/  @!P0 IMAD.X R3, R11, 0x1, R0, P2 ;  /* 0x000000010b038824 */ /* 0x000fca00010e0600 */
[----:B------:R2:W5:Y:S03]  /*9120*/  @!P0 LD.E.64 R20, [R2.64] ;  /* 0x0000000802148980 */ /* 0x000566000c101b00 */
.L_x_759:
[----:B------:R-:W-:Y:S05]  /*9130*/  BSYNC B0 ;  /* 0x0000000000007941 */ /* 0x000fea0003800000 */
.L_x_758:
[----:B--2--5:R-:W-:Y:S01]  /*9140*/  IMAD.MOV.U32 R4, RZ, RZ, R22 ;  /* 0x000000ffff047224 */ /* 0x024fe200078e0016 */
[----:B-1----:R1:W2:Y:S01]  /*9150*/  SHFL.IDX PT, R11, R19, 0x1, 0x181f ;  /* 0x00381f00130b7f89 */ /* 0x0022a200000e0000 */
[----:B------:R-:W-:Y:S01]  /*9160*/  IMAD.MOV.U32 R3, RZ, RZ, R23 ;  /* 0x000000ffff037224 */ /* 0x000fe200078e0017 */
[----:B------:R-:W-:Y:S01]  /*9170*/  BSSY B0, `(.L_x_760) ;  /* 0x000002c000007945 */ /* 0x000fe20003800000 */
[----:B----4-:R-:W-:Y:S01]  /*9180*/  IMAD.MOV.U32 R2, RZ, RZ, R14 ;  /* 0x000000ffff027224 */ /* 0x010fe200078e000e */
[----:B------:R-:W-:Y:S01]  /*9190*/  PRMT R55, R55, 0x5410, R4 ;  /* 0x0000541037377816 */ /* 0x000fe20000000004 */
[----:B------:R-:W-:Y:S01]  /*91a0*/  IMAD.MOV.U32 R0, RZ, RZ, R15 ;  /* 0x000000ffff007224 */ /* 0x000fe200078e000f */
[----:B------:R-:W-:Y:S01]  /*91b0*/  PRMT R56, R56, 0x5410, R3 ;  /* 0x0000541038387816 */ /* 0x000fe20000000003 */
[----:B------:R-:W-:Y:S01]  /*91c0*/  IMAD.MOV.U32 R4, RZ, RZ, R20 ;  /* 0x000000ffff047224 */ /* 0x000fe200078e0014 */
[----:B------:R-:W-:Y:S01]  /*91d0*/  PRMT R31, R31, 0x5410, R2 ;  /* 0x000054101f1f7816 */ /* 0x000fe20000000002 */
[----:B------:R-:W-:Y:S01]  /*91e0*/  IMAD.MOV.U32 R3, RZ, RZ, R21 ;  /* 0x000000ffff037224 */ /* 0x000fe200078e0015 */
[----:B------:R-:W-:Y:S01]  /*91f0*/  PRMT R53, R53, 0x5410, R0 ;  /* 0x0000541035357816 */ /* 0x000fe20000000000 */
[----:B------:R-:W-:Y:S01]  /*9200*/  IMAD.MOV.U32 R2, RZ, RZ, R12 ;  /* 0x000000ffff027224 */ /* 0x000fe200078e000c */
[----:B------:R1:W4:Y:S01]  /*9210*/  SHFL.IDX PT, R5, R26, 0x1, 0x181f ;  /* 0x00381f001a057f89 */ /* 0x00032200000e0000 */
[----:B------:R-:W-:Y:S01]  /*9220*/  IMAD.MOV.U32 R0, RZ, RZ, R13 ;  /* 0x000000ffff007224 */ /* 0x000fe200078e000d */
[----:B------:R-:W-:Y:S01]  /*9230*/  PRMT R55, R4, 0x7610, R55 ;  /* 0x0000761004377816 */ /* 0x000fe20000000037 */
[----:B------:R-:W-:Y:S01]  /*9240*/  CS2R R32, SRZ ;  /* 0x0000000000207805 */ /* 0x000fe2000001ff00 */
[----:B------:R1:W3:Y:S01]  /*9250*/  SHFL.IDX PT, R16, R18, 0x1, 0x181f ;  /* 0x00381f0012107f89 */ /* 0x0002e200000e0000 */
[----:B------:R-:W-:Y:S01]  /*9260*/  PRMT R56, R3, 0x7610, R56 ;  /* 0x0000761003387816 */ /* 0x000fe20000000038 */
[----:B------:R-:W-:Y:S01]  /*9270*/  CS2R R36, SRZ ;  /* 0x0000000000247805 */ /* 0x000fe2000001ff00 */
[----:B------:R-:W-:Y:S01]  /*9280*/  PRMT R31, R2, 0x7610, R31 ;  /* 0x00007610021f7816 */ /* 0x000fe2000000001f */
[----:B---3--:R1:W3:Y:S01]  /*9290*/  SHFL.IDX PT, R10, R24, 0x1, 0x181f ;  /* 0x00381f00180a7f89 */ /* 0x0082e200000e0000 */
[----:B------:R-:W-:Y:S01]  /*92a0*/  PRMT R53, R0, 0x7610, R53 ;  /* 0x0000761000357816 */ /* 0x000fe20000000035 */
[----:B------:R-:W-:Y:S01]  /*92b0*/  CS2R R34, SRZ ;  /* 0x0000000000227805 */ /* 0x000fe2000001ff00 */
[----:B------:R-:W-:Y:S05]  /*92c0*/  @P4 BRA `(.L_x_761) ;  /* 0x0000016000004947 */ /* 0x000fea0003800000 */
[----:B------:R-:W-:Y:S01]  /*92d0*/  ISETP.GE.AND P1, PT, R28, c[0x0][0x27c], PT ;  /* 0x00009f001c007a0c */ /* 0x000fe20003f26270 */
[----:B------:R-:W-:Y:S01]  /*92e0*/  CS2R R38, SRZ ;  /* 0x0000000000267805 */ /* 0x000fe2000001ff00 */
[----:B------:R-:W-:Y:S01]  /*92f0*/  ISETP.GE.AND P0, PT, R30, c[0x0][0x27c], PT ;  /* 0x00009f001e007a0c */ /* 0x000fe20003f06270 */
[----:B------:R-:W-:-:S10]  /*9300*/  CS2R R32, SRZ ;  /* 0x0000000000207805 */ /* 0x000fd4000001ff00 */
[C---:B------:R-:W-:Y:S01]  /*9310*/  @!P1 IMAD.SHL.U32 R0, R28.reuse, 0x2, RZ ;  /* 0x000000021c009824 */ /* 0x040fe200078e00ff */
[----:B------:R-:W-:Y:S01]  /*9320*/  @!P1 SHF.L.U64.HI R2, R28, 0x1, R29 ;  /* 0x000000011c029819 */ /* 0x000fe2000001021d */
[----:B------:R-:W-:-:S03]  /*9330*/  @!P0 IMAD.SHL.U32 R3, R30, 0x2, RZ ;  /* 0x000000021e038824 */ /* 0x000fc600078e00ff */
[----:B----4-:R-:W-:-:S05]  /*9340*/  @!P1 IADD3 R8, P2, R5, R0, RZ ;  /* 0x0000000005089210 */ /* 0x010fca0007f5e0ff */
[--C-:B--2---:R-:W-:Y:S01]  /*9350*/  @!P1 IMAD.X R9, R11, 0x1, R2.reuse, P2 ;  /* 0x000000010b099824 */ /* 0x104fe200010e0602 */
[----:B---3--:R-:W-:Y:S02]  /*9360*/  @!P1 IADD3 R6, P2, R10, R0, RZ ;  /* 0x000000000a069210 */ /* 0x008fe40007f5e0ff */
[----:B------:R-:W-:Y:S01]  /*9370*/  @!P0 SHF.L.U64.HI R0, R30, 0x1, R25 ;  /* 0x000000011e008819 */ /* 0x000fe20000010219 */
[----:B------:R-:W-:Y:S01]  /*9380*/  CS2R R34, SRZ ;  /* 0x0000000000227805 */ /* 0x000fe2000001ff00 */
[----:B------:R-:W-:Y:S01]  /*9390*/  CS2R R36, SRZ ;  /* 0x0000000000247805 */ /* 0x000fe2000001ff00 */
[----:B------:R-:W-:Y:S01]  /*93a0*/  @!P1 IMAD.X R7, R16, 0x1, R2, P2 ;  /* 0x0000000110079824 */ /* 0x000fe200010e0602 */
[-C--:B------:R-:W-:Y:S01]  /*93b0*/  @!P0 IADD3 R4, P2, R5, R3.reuse, RZ ;  /* 0x0000000305048210 */ /* 0x080fe20007f5e0ff */
[----:B------:R2:W5:Y:S04]  /*93c0*/  @!P1 LD.E.64 R32, [R8.64] ;  /* 0x0000000808209980 */ /* 0x000568000c101b00 */
[--C-:B------:R-:W-:Y:S01]  /*93d0*/  @!P0 IMAD.X R5, R11, 0x1, R0.reuse, P2 ;  /* 0x000000010b058824 */ /* 0x100fe200010e0600 */
[----:B------:R-:W-:Y:S01]  /*93e0*/  @!P0 IADD3 R2, P2, R10, R3, RZ ;  /* 0x000000030a028210 */ /* 0x000fe20007f5e0ff */
[----:B------:R2:W5:Y:S04]  /*93f0*/  @!P1 LD.E.64 R34, [R6.64] ;  /* 0x0000000806229980 */ /* 0x000568000c101b00 */
[----:B------:R-:W-:Y:S01]  /*9400*/  @!P0 IMAD.X R3, R16, 0x1, R0, P2 ;  /* 0x0000000110038824 */ /* 0x000fe200010e0600 */
[----:B------:R2:W5:Y:S04]  /*9410*/  @!P0 LD.E.64 R38, [R4.64] ;  /* 0x0000000804268980 */ /* 0x000568000c101b00 */
[----:B------:R2:W5:Y:S03]  /*9420*/  @!P0 LD.E.64 R36, [R2.64] ;  /* 0x0000000802248980 */ /* 0x000566000c101b00 */
.L_x_761:
[----:B------:R-:W-:Y:S05]  /*9430*/  BSYNC B0 ;  /* 0x0000000000007941 */ /* 0x000fea0003800000 */
.L_x_760:
[----:B--2--5:R-:W-:Y:S01]  /*9440*/  IMAD.MOV.U32 R4, RZ, RZ, R38 ;  /* 0x000000ffff047224 */ /* 0x024fe200078e0026 */
[----:B------:R2:W1:Y:S01]  /*9450*/  SHFL.IDX PT, R17, R19, 0x2, 0x181f ;  /* 0x00581f0013117f89 */ /* 0x00046200000e0000 */
[----:B------:R-:W-:Y:S01]  /*9460*/  IMAD.MOV.U32 R3, RZ, RZ, R39 ;  /* 0x000000ffff037224 */ /* 0x000fe200078e0027 */
[----:B------:R-:W-:Y:S01]  /*9470*/  BSSY B0, `(.L_x_762) ;  /* 0x000002e000007945 */ /* 0x000fe20003800000 */
[----:B------:R-:W-:Y:S01]  /*9480*/  IMAD.MOV.U32 R2, RZ, RZ, R32 ;  /* 0x000000ffff027224 */ /* 0x000fe200078e0020 */
        /* <DEDUP_REMOVED lines=8> */
[----:B----4-:R2:W4:Y:S01]  /*9510*/  SHFL.IDX PT, R5, R26, 0x2, 0x181f ;  /* 0x00581f001a057f89 */ /* 0x01052200000e0000 */
[----:B------:R-:W-:Y:S01]  /*9520*/  IMAD.MOV.U32 R0, RZ, RZ, R35 ;  /* 0x000000ffff007224 */ /* 0x000fe200078e0023 */
[----:B------:R-:W-:Y:S01]  /*9530*/  PRMT R59, R4, 0x7610, R59 ;  /* 0x00007610043b7816 */ /* 0x000fe2000000003b */
[----:B------:R-:W-:Y:S01]  /*9540*/  CS2R R50, SRZ ;  /* 0x0000000000327805 */ /* 0x000fe2000001ff00 */
[----:B------:R2:W3:Y:S01]  /*9550*/  SHFL.IDX PT, R16, R18, 0x2, 0x181f ;  /* 0x00581f0012107f89 */ /* 0x0004e200000e0000 */
[----:B------:R-:W-:Y:S01]  /*9560*/  PRMT R60, R3, 0x7610, R60 ;  /* 0x00007610033c7816 */ /* 0x000fe2000000003c */
[----:B------:R-:W-:Y:S01]  /*9570*/  CS2R R46, SRZ ;  /* 0x00000000002e7805 */ /* 0x000fe2000001ff00 */
[----:B------:R-:W-:Y:S01]  /*9580*/  PRMT R57, R2, 0x7610, R57 ;  /* 0x0000761002397816 */ /* 0x000fe20000000039 */
[----:B------:R2:W1:Y:S01]  /*9590*/  SHFL.IDX PT, R11, R24, 0x2, 0x181f ;  /* 0x00581f00180b7f89 */ /* 0x00046200000e0000 */
[----:B------:R-:W-:Y:S01]  /*95a0*/  PRMT R58, R0, 0x7610, R58 ;  /* 0x00007610003a7816 */ /* 0x000fe2000000003a */
[----:B------:R-:W-:Y:S01]  /*95b0*/  CS2R R40, SRZ ;  /* 0x0000000000287805 */ /* 0x000fe2000001ff00 */
[----:B------:R-:W-:Y:S01]  /*95c0*/  CS2R R44, SRZ ;  /* 0x00000000002c7805 */ /* 0x000fe2000001ff00 */
        /* <DEDUP_REMOVED lines=8> */
[C---:B------:R-:W-:Y:S01]  /*9650*/  @!P0 IMAD.SHL.U32 R2, R30.reuse, 0x2, RZ ;  /* 0x000000021e028824 */ /* 0x040fe200078e00ff */
[----:B---3--:R-:W-:Y:S02]  /*9660*/  @!P0 SHF.L.U64.HI R10, R30, 0x1, R25 ;  /* 0x000000011e0a8819 */ /* 0x008fe40000010219 */
[-C--:B----4-:R-:W-:Y:S02]  /*9670*/  @!P1 IADD3 R8, P2, R5, R0.reuse, RZ ;  /* 0x0000000005089210 */ /* 0x090fe40007f5e0ff */
[----:B-1----:R-:W-:Y:S02]  /*9680*/  @!P1 IADD3 R6, P4, R11, R0, RZ ;  /* 0x000000000b069210 */ /* 0x002fe40007f9e0ff */
[-C--:B------:R-:W-:Y:S01]  /*9690*/  @!P0 IADD3 R4, P3, R5, R2.reuse, RZ ;  /* 0x0000000205048210 */ /* 0x080fe20007f7e0ff */
[--C-:B------:R-:W-:Y:S01]  /*96a0*/  @!P1 IMAD.X R9, R17, 0x1, R3.reuse, P2 ;  /* 0x0000000111099824 */ /* 0x100fe200010e0603 */
[----:B------:R-:W-:Y:S01]  /*96b0*/  @!P0 IADD3 R2, P2, R11, R2, RZ ;  /* 0x000000020b028210 */ /* 0x000fe20007f5e0ff */
[C---:B------:R-:W-:Y:S01]  /*96c0*/  @!P1 IMAD.X R7, R16.reuse, 0x1, R3, P4 ;  /* 0x0000000110079824 */ /* 0x040fe200020e0603 */
[----:B------:R-:W-:Y:S01]  /*96d0*/  CS2R R42, SRZ ;  /* 0x00000000002a7805 */ /* 0x000fe2000001ff00 */
[----:B------:R-:W-:Y:S01]  /*96e0*/  CS2R R44, SRZ ;  /* 0x00000000002c7805 */ /* 0x000fe2000001ff00 */
[--C-:B------:R-:W-:Y:S01]  /*96f0*/  @!P0 IMAD.X R5, R17, 0x1, R10.reuse, P3 ;  /* 0x0000000111058824 */ /* 0x100fe200018e060a */
[----:B------:R1:W5:Y:S01]  /*9700*/  @!P1 LD.E.64 R40, [R8.64] ;  /* 0x0000000808289980 */ /* 0x000362000c101b00 */
[----:B------:R-:W-:-:S03]  /*9710*/  @!P0 IMAD.X R3, R16, 0x1, R10, P2 ;  /* 0x0000000110038824 */ /* 0x000fc600010e060a */
[----:B------:R1:W5:Y:S04]  /*9720*/  @!P0 LD.E.64 R46, [R4.64] ;  /* 0x00000008042e8980 */ /* 0x000368000c101b00 */
[----:B------:R1:W5:Y:S04]  /*9730*/  @!P1 LD.E.64 R42, [R6.64] ;  /* 0x00000008062a9980 */ /* 0x000368000c101b00 */
[----:B------:R1:W5:Y:S02]  /*9740*/  @!P0 LD.E.64 R44, [R2.64] ;  /* 0x00000008022c8980 */ /* 0x000364000c101b00 */
.L_x_763:
[----:B------:R-:W-:Y:S05]  /*9750*/  BSYNC B0 ;  /* 0x0000000000007941 */ /* 0x000fea0003800000 */
.L_x_762:
[----:B-1---5:R-:W-:Y:S01]  /*9760*/  IMAD.MOV.U32 R4, RZ, RZ, R46 ;  /* 0x000000ffff047224 */ /* 0x022fe200078e002e */
[----:B---3--:R-:W1:Y:S01]  /*9770*/  SHFL.IDX PT, R16, R19, 0x3, 0x181f ;  /* 0x00781f0013107f89 */ /* 0x008e6200000e0000 */
        /* <DEDUP_REMOVED lines=15> */
[----:B------:R2:W1:Y:S01]  /*9870*/  SHFL.IDX PT, R11, R18, 0x3, 0x181f ;  /* 0x00781f00120b7f89 */ /* 0x00046200000e0000 */
[----:B------:R-:W-:-:S02]  /*9880*/  PRMT R64, R3, 0x7610, R64 ;  /* 0x0000761003407816 */ /* 0x000fc40000000040 */
[----:B------:R-:W-:Y:S01]  /*9890*/  PRMT R60, R60, 0x5410, R2 ;  /* 0x000054103c3c7816 */ /* 0x000fe20000000002 */
[----:B------:R1:W1:Y:S01]  /*98a0*/  SHFL.IDX PT, R10, R24, 0x3, 0x181f ;  /* 0x00781f00180a7f89 */ /* 0x00026200000e0000 */
[----:B------:R-:W-:Y:S01]  /*98b0*/  PRMT R62, R0, 0x7610, R62 ;  /* 0x00007610003e7816 */ /* 0x000fe2000000003e */
[----:B--23--:R-:W-:Y:S01]  /*98c0*/  CS2R R26, SRZ ;  /* 0x00000000001a7805 */ /* 0x00cfe2000001ff00 */
[----:B------:R-:W-:Y:S01]  /*98d0*/  CS2R R18, SRZ ;  /* 0x0000000000127805 */ /* 0x000fe2000001ff00 */
[----:B------:R-:W-:Y:S05]  /*98e0*/  @P6 BRA `(.L_x_765) ;  /* 0x0000016000006947 */ /* 0x000fea0003800000 */
[----:B----4-:R-:W-:Y:S01]  /*98f0*/  ISETP.GE.AND P1, PT, R28, c[0x0][0x27c], PT ;  /* 0x00009f001c007a0c */ /* 0x010fe20003f26270 */
[----:B------:R-:W-:Y:S01]  /*9900*/  CS2R R50, SRZ ;  /* 0x0000000000327805 */ /* 0x000fe2000001ff00 */
[----:B------:R-:W-:Y:S01]  /*9910*/  ISETP.GE.AND P0, PT, R30, c[0x0][0x27c], PT ;  /* 0x00009f001e007a0c */ /* 0x000fe20003f06270 */
[----:B------:R-:W-:-:S10]  /*9920*/  CS2R R18, SRZ ;  /* 0x0000000000127805 */ /* 0x000fd4000001ff00 */
[C---:B------:R-:W-:Y:S01]  /*9930*/  @!P1 IMAD.SHL.U32 R0, R28.reuse, 0x2, RZ ;  /* 0x000000021c009824 */ /* 0x040fe200078e00ff */
[----:B------:R-:W-:Y:S01]  /*9940*/  @!P1 SHF.L.U64.HI R7, R28, 0x1, R29 ;  /* 0x000000011c079819 */ /* 0x000fe2000001021d */
[C---:B------:R-:W-:Y:S01]  /*9950*/  @!P0 IMAD.SHL.U32 R2, R30.reuse, 0x2, RZ ;  /* 0x000000021e028824 */ /* 0x040fe200078e00ff */
[----:B------:R-:W-:Y:S02]  /*9960*/  @!P0 SHF.L.U64.HI R3, R30, 0x1, R25 ;  /* 0x000000011e038819 */ /* 0x000fe40000010219 */
[C---:B------:R-:W-:Y:S02]  /*9970*/  @!P1 IADD3 R8, P2, R5.reuse, R0, RZ ;  /* 0x0000000005089210 */ /* 0x040fe40007f5e0ff */
[----:B------:R-:W-:Y:S02]  /*9980*/  @!P0 IADD3 R4, P3, R5, R2, RZ ;  /* 0x0000000205048210 */ /* 0x000fe40007f7e0ff */
[----:B-1----:R-:W-:Y:S01]  /*9990*/  @!P1 IADD3 R6, P4, R10, R0, RZ ;  /* 0x000000000a069210 */ /* 0x002fe20007f9e0ff */
[----:B------:R-:W-:Y:S01]  /*99a0*/  @!P1 IMAD.X R9, R16, 0x1, R7, P2 ;  /* 0x0000000110099824 */ /* 0x000fe200010e0607 */
[----:B------:R-:W-:Y:S01]  /*99b0*/  @!P0 IADD3 R2, P2, R10, R2, RZ ;  /* 0x000000020a028210 */ /* 0x000fe20007f5e0ff */
[----:B------:R-:W-:Y:S01]  /*99c0*/  @!P0 IMAD.X R5, R16, 0x1, R3, P3 ;  /* 0x0000000110058824 */ /* 0x000fe200018e0603 */
[----:B------:R-:W-:Y:S01]  /*99d0*/  CS2R R26, SRZ ;  /* 0x00000000001a7805 */ /* 0x000fe2000001ff00 */
[----:B------:R-:W-:Y:S01]  /*99e0*/  CS2R R48, SRZ ;  /* 0x0000000000307805 */ /* 0x000fe2000001ff00 */
[C---:B------:R-:W-:Y:S01]  /*99f0*/  @!P1 IMAD.X R7, R11.reuse, 0x1, R7, P4 ;  /* 0x000000010b079824 */ /* 0x040fe200020e0607 */
[----:B------:R1:W5:Y:S01]  /*9a00*/  @!P1 LD.E.64 R18, [R8.64] ;  /* 0x0000000808129980 */ /* 0x000362000c101b00 */
[----:B------:R-:W-:-:S03]  /*9a10*/  @!P0 IMAD.X R3, R11, 0x1, R3, P2 ;  /* 0x000000010b038824 */ /* 0x000fc600010e0603 */
[----:B------:R1:W5:Y:S04]  /*9a20*/  @!P0 LD.E.64 R50, [R4.64] ;  /* 0x0000000804328980 */ /* 0x000368000c101b00 */
[----:B------:R1:W5:Y:S04]  /*9a30*/  @!P1 LD.E.64 R26, [R6.64] ;  /* 0x00000008061a9980 */ /* 0x000368000c101b00 */
[----:B------:R1:W5:Y:S02]  /*9a40*/  @!P0 LD.E.64 R48, [R2.64] ;  /* 0x0000000802308980 */ /* 0x000364000c101b00 */
.L_x_765:
[----:B----4-:R-:W-:Y:S05]  /*9a50*/  BSYNC B0 ;  /* 0x0000000000007941 */ /* 0x010fea0003800000 */
.L_x_764:
[----:B-1----:R-:W-:Y:S01]  /*9a60*/  IMAD.IADD R4, R52, 0x1, -R147 ;  /* 0x0000000134047824 */ /* 0x002fe200078e0a93 */
[----:B------:R-:W-:-:S04]  /*9a70*/  DEPBAR.LE SB0, 0x1 ;  /* 0x000080400000791a */ /* 0x000fc80000000000 */
[----:B------:R-:W-:Y:S01]  /*9a80*/  IMNMX R24, R4, 0x80, PT ;  /* 0x0000008004187817 */ /* 0x000fe20003800200 */
[----:B-----5:R-:W-:Y:S01]  /*9a90*/  IMAD.MOV.U32 R0, RZ, RZ, R50 ;  /* 0x000000ffff007224 */ /* 0x020fe200078e0032 */
[----:B------:R-:W-:Y:S01]  /*9aa0*/  BSSY B1, `(.L_x_766) ;  /* 0x000006c000017945 */ /* 0x000fe20003800000 */
[----:B------:R-:W-:Y:S01]  /*9ab0*/  IMAD.MOV.U32 R3, RZ, RZ, R51 ;  /* 0x000000ffff037224 */ /* 0x000fe200078e0033 */
[----:B------:R-:W-:Y:S01]  /*9ac0*/  BAR.SYNC.DEFER_BLOCKING 0x0 ;  /* 0x0000000000007b1d */ /* 0x000fe20000010000 */
[----:B------:R-:W-:Y:S01]  /*9ad0*/  ISETP.GE.AND P0, PT, R84, R24, PT ;  /* 0x000000185400720c */ /* 0x000fe20003f06270 */
[----:B------:R-:W-:Y:S01]  /*9ae0*/  IMAD.MOV.U32 R2, RZ, RZ, R18 ;  /* 0x000000ffff027224 */ /* 0x000fe200078e0012 */
[----:B------:R-:W-:Y:S01]  /*9af0*/  PRMT R66, R0, 0x7610, R66 ;  /* 0x0000761000427816 */ /* 0x000fe20000000042 */
[----:B------:R-:W-:Y:S02]  /*9b00*/  IMAD.MOV.U32 R0, RZ, RZ, R19 ;  /* 0x000000ffff007224 */ /* 0x000fe400078e0013 */
[----:B------:R-:W-:Y:S01]  /*9b10*/  IMAD.MOV.U32 R4, RZ, RZ, R48 ;  /* 0x000000ffff047224 */ /* 0x000fe200078e0030 */
[----:B------:R-:W-:Y:S01]  /*9b20*/  PRMT R66, R66, 0x5410, R3 ;  /* 0x0000541042427816 */ /* 0x000fe20000000003 */
[----:B------:R-:W-:Y:S01]  /*9b30*/  IMAD.MOV.U32 R3, RZ, RZ, R49 ;  /* 0x000000ffff037224 */ /* 0x000fe200078e0031 */
[----:B------:R-:W-:Y:S01]  /*9b40*/  PRMT R25, R25, 0x5410, R2 ;  /* 0x0000541019197816 */ /* 0x000fe20000000002 */
[----:B------:R-:W-:Y:S01]  /*9b50*/  IMAD.MOV.U32 R2, RZ, RZ, R26 ;  /* 0x000000ffff027224 */ /* 0x000fe200078e001a */
[----:B------:R-:W-:Y:S01]  /*9b60*/  PRMT R52, R52, 0x5410, R0 ;  /* 0x0000541034347816 */ /* 0x000fe20000000000 */
[----:B------:R-:W-:Y:S01]  /*9b70*/  IMAD.MOV.U32 R0, RZ, RZ, R27 ;  /* 0x000000ffff007224 */ /* 0x000fe200078e001b */
[----:B------:R-:W-:-:S02]  /*9b80*/  PRMT R65, R4, 0x5410, R3 ;  /* 0x0000541004417816 */ /* 0x000fc40000000003 */
[----:B------:R-:W-:Y:S02]  /*9b90*/  PRMT R25, R2, 0x7610, R25 ;  /* 0x0000761002197816 */ /* 0x000fe40000000019 */
[----:B------:R-:W-:Y:S01]  /*9ba0*/  PRMT R52, R0, 0x7610, R52 ;  /* 0x0000761000347816 */ /* 0x000fe20000000034 */
[----:B------:R-:W-:Y:S05]  /*9bb0*/  @P0 BRA `(.L_x_767) ;  /* 0x000005a000000947 */ /* 0x000fea0003800000 */
[----:B------:R-:W-:Y:S01]  /*9bc0*/  ISETP.GE.AND P0, PT, R28, c[0x0][0x27c], PT ;  /* 0x00009f001c007a0c */ /* 0x000fe20003f06270 */
[----:B------:R-:W-:-:S12]  /*9bd0*/  BSSY B0, `(.L_x_768) ;  /* 0x000002c000007945 */ /* 0x000fd80003800000 */
[----:B------:R-:W-:Y:S05]  /*9be0*/  @P0 BRA `(.L_x_769) ;  /* 0x000002a000000947 */ /* 0x000fea0003800000 */
[----:B------:R-:W1:Y:S01]  /*9bf0*/  LDS.128 R4, [R219+0x100] ;  /* 0x00010000db047984 */ /* 0x000e620000000c00 */
[----:B------:R-:W-:Y:S02]  /*9c00*/  SHF.R.U32.HI R0, RZ, 0x10, R13 ;  /* 0x00000010ff007819 */ /* 0x000fe4000001160d */
[--C-:B------:R-:W-:Y:S02]  /*9c10*/  SHF.R.U64 R16, R14, 0x10, R15.reuse ;  /* 0x000000100e107819 */ /* 0x100fe4000000120f */
[----:B------:R-:W-:Y:S02]  /*9c20*/  SHF.R.U32.HI R2, RZ, 0x10, R15 ;  /* 0x00000010ff027819 */ /* 0x000fe4000001160f */
[----:B------:R-:W-:Y:S01]  /*9c30*/  SHF.R.U64 R15, R12, 0x10, R13 ;  /* 0x000000100c0f7819 */ /* 0x000fe2000000120d */
[----:B------:R-:W-:Y:S02]  /*9c40*/  HADD2.F32 R12, -RZ, R0.H0_H0 ;  /* 0x20000000ff0c7230 */ /* 0x000fe40000004100 */
[----:B------:R-:W-:-:S02]  /*9c50*/  HADD2.F32 R0, -RZ, R31.H0_H0 ;  /* 0x2000001fff007230 */ /* 0x000fc40000004100 */
[----:B------:R-:W-:Y:S02]  /*9c60*/  HADD2.F32 R17, -RZ, R2.H0_H0 ;  /* 0x20000002ff117230 */ /* 0x000fe40000004100 */
[----:B------:R-:W-:Y:S02]  /*9c70*/  HADD2.F32 R2, -RZ, R31.H1_H1 ;  /* 0x3000001fff027230 */ /* 0x000fe40000004100 */
[--C-:B-1----:R-:W-:Y:S02]  /*9c80*/  HADD2.F32 R8, -RZ, R7.reuse.H0_H0 ;  /* 0x20000007ff087230 */ /* 0x102fe40000004100 */
[----:B------:R-:W-:Y:S02]  /*9c90*/  HADD2.F32 R3, -RZ, R7.H1_H1 ;  /* 0x30000007ff037230 */ /* 0x000fe40000004100 */
[--C-:B------:R-:W-:Y:S02]  /*9ca0*/  HADD2.F32 R7, -RZ, R4.reuse.H0_H0 ;  /* 0x20000004ff077230 */ /* 0x100fe40000004100 */
[----:B------:R-:W-:Y:S01]  /*9cb0*/  HADD2.F32 R4, -RZ, R4.H1_H1 ;  /* 0x30000004ff047230 */ /* 0x000fe20000004100 */
[-C--:B------:R-:W-:Y:S01]  /*9cc0*/  FMUL.FTZ R11, R3, R12.reuse ;  /* 0x0000000c030b7220 */ /* 0x080fe20000410000 */
[--C-:B------:R-:W-:Y:S01]  /*9cd0*/  HADD2.F32 R9, -RZ, R6.reuse.H0_H0 ;  /* 0x20000006ff097230 */ /* 0x100fe20000004100 */
[----:B------:R-:W-:Y:S01]  /*9ce0*/  FMUL.FTZ R12, R8, R12 ;  /* 0x0000000c080c7220 */ /* 0x000fe20000410000 */
[----:B------:R-:W-:Y:S01]  /*9cf0*/  HADD2.F32 R6, -RZ, R6.H1_H1 ;  /* 0x30000006ff067230 */ /* 0x000fe20000004100 */
[-C--:B------:R-:W-:Y:S01]  /*9d00*/  FMUL.FTZ R13, R4, R0.reuse ;  /* 0x00000000040d7220 */ /* 0x080fe20000410000 */
[--C-:B------:R-:W-:Y:S01]  /*9d10*/  HADD2.F32 R10, -RZ, R5.reuse.H0_H0 ;  /* 0x20000005ff0a7230 */ /* 0x100fe20000004100 */
[-C--:B------:R-:W-:Y:S01]  /*9d20*/  FFMA.FTZ R14, R8, R17.reuse, -R11 ;  /* 0x00000011080e7223 */ /* 0x080fe2000001080b */
[----:B------:R-:W-:Y:S01]  /*9d30*/  HADD2.F32 R5, -RZ, R5.H1_H1 ;  /* 0x30000005ff057230 */ /* 0x000fe20000004100 */
[C---:B------:R-:W-:Y:S01]  /*9d40*/  FMUL.FTZ R8, R7.reuse, R0 ;  /* 0x0000000007087220 */ /* 0x040fe20000410000 */
[----:B------:R-:W-:Y:S01]  /*9d50*/  HADD2.F32 R0, -RZ, R53.H0_H0 ;  /* 0x20000035ff007230 */ /* 0x000fe20000004100 */
[-C--:B------:R-:W-:Y:S01]  /*9d60*/  FFMA.FTZ R13, R7, R2.reuse, -R13 ;  /* 0x00000002070d7223 */ /* 0x080fe2000001080d */
[----:B------:R-:W-:Y:S01]  /*9d70*/  HADD2.F32 R7, -RZ, R15.H0_H0 ;  /* 0x2000000fff077230 */ /* 0x000fe20000004100 */
[----:B------:R-:W-:Y:S01]  /*9d80*/  FFMA.FTZ R8, R4, R2, R8 ;  /* 0x0000000204087223 */ /* 0x000fe20000010008 */
[----:B------:R-:W-:Y:S01]  /*9d90*/  HADD2.F32 R2, -RZ, R53.H1_H1 ;  /* 0x30000035ff027230 */ /* 0x000fe20000004100 */
[----:B------:R-:W-:Y:S01]  /*9da0*/  FFMA.FTZ R11, R3, R17, R12 ;  /* 0x00000011030b7223 */ /* 0x000fe2000001000c */
[----:B------:R-:W-:Y:S01]  /*9db0*/  HADD2.F32 R12, -RZ, R16.H0_H0 ;  /* 0x20000010ff0c7230 */ /* 0x000fe20000004100 */
[----:B------:R-:W-:-:S02]  /*9dc0*/  FMUL.FTZ R3, R6, R0 ;  /* 0x0000000006037220 */ /* 0x000fc40000410000 */
[----:B------:R-:W-:Y:S02]  /*9dd0*/  FMUL.FTZ R0, R9, R0 ;  /* 0x0000000009007220 */ /* 0x000fe40000410000 */
[-C--:B------:R-:W-:Y:S02]  /*9de0*/  FMUL.FTZ R4, R5, R7.reuse ;  /* 0x0000000705047220 */ /* 0x080fe40000410000 */
[----:B------:R-:W-:Y:S02]  /*9df0*/  FMUL.FTZ R7, R10, R7 ;  /* 0x000000070a077220 */ /* 0x000fe40000410000 */
[-C--:B------:R-:W-:Y:S02]  /*9e00*/  FFMA.FTZ R9, R9, R2.reuse, -R3 ;  /* 0x0000000209097223 */ /* 0x080fe40000010803 */
[----:B------:R-:W-:Y:S02]  /*9e10*/  FFMA.FTZ R2, R6, R2, R0 ;  /* 0x0000000206027223 */ /* 0x000fe40000010000 */
[-C--:B------:R-:W-:Y:S01]  /*9e20*/  FFMA.FTZ R3, R10, R12.reuse, -R4 ;  /* 0x0000000c0a037223 */ /* 0x080fe20000010804 */
[----:B------:R-:W-:Y:S01]  /*9e30*/  F2FP.PACK_AB R4, R8, R13 ;  /* 0x0000000d0804723e */ /* 0x000fe200000000ff */
[----:B------:R-:W-:Y:S01]  /*9e40*/  FFMA.FTZ R0, R5, R12, R7 ;  /* 0x0000000c05007223 */ /* 0x000fe20000010007 */
[----:B------:R-:W-:-:S02]  /*9e50*/  F2FP.PACK_AB R7, R11, R14 ;  /* 0x0000000e0b07723e */ /* 0x000fc400000000ff */
[----:B------:R-:W-:Y:S02]  /*9e60*/  F2FP.PACK_AB R6, R2, R9 ;  /* 0x000000090206723e */ /* 0x000fe400000000ff */
[----:B------:R-:W-:-:S05]  /*9e70*/  F2FP.PACK_AB R5, R0, R3 ;  /* 0x000000030005723e */ /* 0x000fca00000000ff */
[----:B------:R1:W-:Y:S02]  /*9e80*/  STS.128 [R219+0x100], R4 ;  /* 0x00010004db007388 */ /* 0x0003e40000000c00 */
.L_x_769:
[----:B------:R-:W-:Y:S05]  /*9e90*/  BSYNC B0 ;  /* 0x0000000000007941 */ /* 0x000fea0003800000 */
.L_x_768:
[----:B------:R-:W-:-:S13]  /*9ea0*/  ISETP.GE.AND P0, PT, R30, c[0x0][0x27c], PT ;  /* 0x00009f001e007a0c */ /* 0x000fda0003f06270 */
[----:B------:R-:W-:Y:S05]  /*9eb0*/  @P0 BRA `(.L_x_767) ;  /* 0x000002a000000947 */ /* 0x000fea0003800000 */
[----:B-1----:R-:W1:Y:S01]  /*9ec0*/  LDS.128 R4, [R219+0x4100] ;  /* 0x00410000db047984 */ /* 0x002e620000000c00 */
[----:B------:R-:W-:Y:S02]  /*9ed0*/  SHF.R.U32.HI R0, RZ, 0x10, R21 ;  /* 0x00000010ff007819 */ /* 0x000fe40000011615 */
[----:B------:R-:W-:Y:S02]  /*9ee0*/  SHF.R.U32.HI R2, RZ, 0x10, R23 ;  /* 0x00000010ff027819 */ /* 0x000fe40000011617 */
[----:B------:R-:W-:Y:S01]  /*9ef0*/  SHF.R.U64 R15, R20, 0x10, R21 ;  /* 0x00000010140f7819 */ /* 0x000fe20000001215 */
[----:B------:R-:W-:Y:S01]  /*9f00*/  HADD2.F32 R12, -RZ, R0.H0_H0 ;  /* 0x20000000ff0c7230 */ /* 0x000fe20000004100 */
[----:B------:R-:W-:Y:S01]  /*9f10*/  SHF.R.U64 R16, R22, 0x10, R23 ;  /* 0x0000001016107819 */ /* 0x000fe20000001217 */
[----:B------:R-:W-:Y:S02]  /*9f20*/  HADD2.F32 R0, -RZ, R55.H0_H0 ;  /* 0x20000037ff007230 */ /* 0x000fe40000004100 */
[----:B------:R-:W-:-:S02]  /*9f30*/  HADD2.F32 R17, -RZ, R2.H0_H0 ;  /* 0x20000002ff117230 */ /* 0x000fc40000004100 */
        /* <DEDUP_REMOVED lines=14> */
[--C-:B------:R-:W-:Y:S01]  /*a020*/  HADD2.F32 R0, -RZ, R56.reuse.H0_H0 ;  /* 0x20000038ff007230 */ /* 0x100fe20000004100 */
        /* <DEDUP_REMOVED lines=19> */
.L_x_767:
[----:B------:R-:W-:Y:S05]  /*a160*/  BSYNC B1 ;  /* 0x0000000000017941 */ /* 0x000fea0003800000 */
.L_x_766:
[----:B------:R-:W-:Y:S01]  /*a170*/  ISETP.GE.AND P0, PT, R134, R24, PT ;  /* 0x000000188600720c */ /* 0x000fe20003f06270 */
[----:B------:R-:W-:-:S12]  /*a180*/  BSSY B1, `(.L_x_770) ;  /* 0x000005c000017945 */ /* 0x000fd80003800000 */
[----:B------:R-:W-:Y:S05]  /*a190*/  @P0 BRA `(.L_x_771) ;  /* 0x000005a000000947 */ /* 0x000fea0003800000 */
[----:B------:R-:W-:Y:S01]  /*a1a0*/  ISETP.GE.AND P0, PT, R28, c[0x0][0x27c], PT ;  /* 0x00009f001c007a0c */ /* 0x000fe20003f06270 */
[----:B------:R-:W-:-:S12]  /*a1b0*/  BSSY B0, `(.L_x_772) ;  /* 0x000002c000007945 */ /* 0x000fd80003800000 */
        /* <DEDUP_REMOVED lines=10> */
[----:B------:R-:W-:Y:S02]  /*a260*/  HADD2.F32 R15, -RZ, R15.H0_H0 ;  /* 0x2000000fff0f7230 */ /* 0x000fe40000004100 */
        /* <DEDUP_REMOVED lines=18> */
[----:B------:R-:W-:-:S02]  /*a390*/  FFMA.FTZ R11, R3, R17, R12 ;  /* 0x00000011030b7223 */ /* 0x000fc4000001000c */
[-C--:B------:R-:W-:Y:S02]  /*a3a0*/  FMUL.FTZ R3, R6, R0.reuse ;  /* 0x0000000006037220 */ /* 0x080fe40000410000 */
[----:B------:R-:W-:Y:S02]  /*a3b0*/  FMUL.FTZ R0, R9, R0 ;  /* 0x0000000009007220 */ /* 0x000fe40000410000 */
[-C--:B------:R-:W-:Y:S02]  /*a3c0*/  FMUL.FTZ R4, R5, R7.reuse ;  /* 0x0000000705047220 */ /* 0x080fe40000410000 */
[----:B------:R-:W-:Y:S02]  /*a3d0*/  FMUL.FTZ R7, R10, R7 ;  /* 0x000000070a077220 */ /* 0x000fe40000410000 */
[-C--:B------:R-:W-:Y:S02]  /*a3e0*/  FFMA.FTZ R9, R9, R2.reuse, -R3 ;  /* 0x0000000209097223 */ /* 0x080fe40000010803 */
[----:B------:R-:W-:-:S02]  /*a3f0*/  FFMA.FTZ R2, R6, R2, R0 ;  /* 0x0000000206027223 */ /* 0x000fc40000010000 */
[----:B------:R-:W-:Y:S01]  /*a400*/  FFMA.FTZ R3, R10, R15, -R4 ;  /* 0x0000000f0a037223 */ /* 0x000fe20000010804 */
[----:B------:R-:W-:Y:S01]  /*a410*/  F2FP.PACK_AB R4, R8, R13 ;  /* 0x0000000d0804723e */ /* 0x000fe200000000ff */
[----:B------:R-:W-:Y:S01]  /*a420*/  FFMA.FTZ R0, R5, R15, R7 ;  /* 0x0000000f05007223 */ /* 0x000fe20000010007 */
[----:B------:R-:W-:Y:S02]  /*a430*/  F2FP.PACK_AB R7, R11, R16 ;  /* 0x000000100b07723e */ /* 0x000fe400000000ff */
[----:B------:R-:W-:Y:S02]  /*a440*/  F2FP.PACK_AB R6, R2, R9 ;  /* 0x000000090206723e */ /* 0x000fe400000000ff */
[----:B------:R-:W-:-:S05]  /*a450*/  F2FP.PACK_AB R5, R0, R3 ;  /* 0x000000030005723e */ /* 0x000fca00000000ff */
[----:B------:R1:W-:Y:S02]  /*a460*/  STS.128 [R219+0x1100], R4 ;  /* 0x00110004db007388 */ /* 0x0003e40000000c00 */
.L_x_773:
[----:B------:R-:W-:Y:S05]  /*a470*/  BSYNC B0 ;  /* 0x0000000000007941 */ /* 0x000fea0003800000 */
.L_x_772:
        /* <DEDUP_REMOVED lines=29> */
[----:B------:R-:W-:Y:S01]  /*a650*/  HADD2.F32 R2, -RZ, R61.H0_H0 ;  /* 0x2000003dff027230 */ /* 0x000fe20000004100 */
        /* <DEDUP_REMOVED lines=14> */
.L_x_771:
[----:B------:R-:W-:Y:S05]  /*a740*/  BSYNC B1 ;  /* 0x0000000000017941 */ /* 0x000fea0003800000 */
.L_x_770:
        /* <DEDUP_REMOVED lines=12> */
[----:B------:R-:W-:Y:S02]  /*a810*/  HADD2.F32 R0, -RZ, R60.H1_H1 ;  /* 0x3000003cff007230 */ /* 0x000fe40000004100 */
        /* <DEDUP_REMOVED lines=35> */
.L_x_777:
[----:B------:R-:W-:Y:S05]  /*aa50*/  BSYNC B0 ;  /* 0x0000000000007941 */ /* 0x000fea0003800000 */
.L_x_776:
        /* <DEDUP_REMOVED lines=44> */
.L_x_775:
[----:B------:R-:W-:Y:S05]  /*ad20*/  BSYNC B1 ;  /* 0x0000000000017941 */ /* 0x000fea0003800000 */
.L_x_774:
[----:B------:R-:W-:-:S13]  /*ad30*/  ISETP.GE.AND P0, PT, R71, R24, PT ;  /* 0x000000184700720c */ /* 0x000fda0003f06270 */
        /* <DEDUP_REMOVED lines=46> */
.L_x_780:
[----:B------:R-:W-:Y:S05]  /*b020*/  BSYNC B0 ;  /* 0x0000000000007941 */ /* 0x000fea0003800000 */
.L_x_779:
        /* <DEDUP_REMOVED lines=10> */
[----:B------:R-:W-:Y:S02]  /*b0d0*/  HADD2.F32 R2, -RZ, R66.H0_H0 ;  /* 0x20000042ff027230 */ /* 0x000fe40000004100 */
        /* <DEDUP_REMOVED lines=14> */
[----:B------:R-:W-:Y:S01]  /*b1c0*/  HADD2.F32 R0, -RZ, R65.H1_H1 ;  /* 0x30000041ff007230 */ /* 0x000fe20000004100 */
        /* <DEDUP_REMOVED lines=17> */
[----:B------:R1:W-:Y:S01]  /*b2e0*/  STS.128 [R219+0x7100], R4 ;  /* 0x00710004db007388 */ /* 0x0003e20000000c00 */
[----:B------:R-:W-:Y:S05]  /*b2f0*/  BRA `(.L_x_778) ;  /* 0x0000238000007947 */ /* 0x000fea0003800000 */
.L_x_757:
[----:B------:R-:W-:Y:S01]  /*b300*/  ISETP.NE.AND P0, PT, R142, 0x1, PT ;  /* 0x000000018e00780c */ /* 0x000fe20003f05270 */
[----:B------:R-:W-:Y:S01]  /*b310*/  IMAD.MOV.U32 R5, RZ, RZ, R6 ;  /* 0x000000ffff057224 */ /* 0x000fe200078e0006 */
[----:B------:R-:W-:Y:S01]  /*b320*/  CS2R R18, SRZ ;  /* 0x0000000000127805 */ /* 0x000fe2000001ff00 */
[----:B------:R-:W-:-:S10]  /*b330*/  CS2R R16, SRZ ;  /* 0x0000000000107805 */ /* 0x000fd4000001ff00 */
        /* <DEDUP_REMOVED lines=8> */
[----:B------:R-:W1:Y:S02]  /*b3c0*/  SHFL.IDX PT, R10, R20, RZ, 0x181f ;  /* 0x00181fff140a7589 */ /* 0x000e6400000e0000 */
[----:B------:R-:W-:Y:S02]  /*b3d0*/  IMAD.IADD R5, R5, 0x1, R3 ;  /* 0x0000000105057824 */ /* 0x000fe400078e0203 */
[----:B------:R-:W-:-:S03]  /*b3e0*/  IMAD.MOV.U32 R3, RZ, RZ, R8 ;  /* 0x000000ffff037224 */ /* 0x000fc600078e0008 */
[----:B------:R-:W-:Y:S01]  /*b3f0*/  LEA.HI.X R8, R4, c[0x0][0x274], R5, 0x1, P0 ;  /* 0x00009d0004087a11 */ /* 0x000fe200000f0c05 */
[----:B------:R-:W-:Y:S01]  /*b400*/  IMAD.WIDE.U32 R2, R0, c[0x0][0x290], R2 ;  /* 0x0000a40000027a25 */ /* 0x000fe200078e0002 */
[----:B------:R-:W-:-:S03]  /*b410*/  ISETP.GE.OR P0, PT, R72, c[0x0][0x27c], P3 ;  /* 0x00009f0048007a0c */ /* 0x000fc60001f06670 */
[----:B------:R-:W-:Y:S01]  /*b420*/  IMAD R0, R0, c[0x0][0x294], R7 ;  /* 0x0000a50000007a24 */ /* 0x000fe200078e0207 */
[----:B------:R-:W2:Y:S01]  /*b430*/  SHFL.IDX PT, R9, R8, RZ, 0x181f ;  /* 0x00181fff08097589 */ /* 0x000ea200000e0000 */
[----:B------:R-:W-:Y:S02]  /*b440*/  LEA R7, P1, R2, c[0x0][0x288], 0x1 ;  /* 0x0000a20002077a11 */ /* 0x000fe400078208ff */
[----:B------:R-:W-:-:S03]  /*b450*/  IMAD.IADD R0, R3, 0x1, R0 ;  /* 0x0000000103007824 */ /* 0x000fc600078e0200 */
[----:B------:R-:W3:Y:S02]  /*b460*/  SHFL.IDX PT, R5, R7, RZ, 0x181f ;  /* 0x00181fff07057589 */ /* 0x000ee400000e0000 */
[----:B------:R-:W-:Y:S01]  /*b470*/  LEA.HI.X R6, R2, c[0x0][0x28c], R0, 0x1, P1 ;  /* 0x0000a30002067a11 */ /* 0x000fe200008f0c00 */
[C---:B------:R-:W-:Y:S01]  /*b480*/  @!P0 IMAD.SHL.U32 R0, R72.reuse, 0x2, RZ ;  /* 0x0000000248008824 */ /* 0x040fe200078e00ff */
[----:B------:R-:W-:-:S03]  /*b490*/  @!P0 SHF.L.U64.HI R4, R72, 0x1, R73 ;  /* 0x0000000148048819 */ /* 0x000fc60000010249 */
[----:B------:R-:W4:Y:S01]  /*b4a0*/  SHFL.IDX PT, R11, R6, RZ, 0x181f ;  /* 0x00181fff060b7589 */ /* 0x000f2200000e0000 */
[----:B-1----:R-:W-:-:S04]  /*b4b0*/  @!P0 IADD3 R2, P1, R10, R0, RZ ;  /* 0x000000000a028210 */ /* 0x002fc80007f3e0ff */
[----:B--2---:R-:W-:-:S05]  /*b4c0*/  @!P0 IADD3.X R3, R9, R4, RZ, P1, !PT ;  /* 0x0000000409038210 */ /* 0x004fca0000ffe4ff */
[----:B------:R3:W2:Y:S01]  /*b4d0*/  @!P0 LD.E.128 R16, [R2.64] ;  /* 0x0000000802108980 */ /* 0x0006a2000c101d00 */
[----:B------:R-:W-:Y:S01]  /*b4e0*/  CS2R R14, SRZ ;  /* 0x00000000000e7805 */ /* 0x000fe2000001ff00 */
[----:B------:R-:W-:Y:S01]  /*b4f0*/  CS2R R12, SRZ ;  /* 0x00000000000c7805 */ /* 0x000fe2000001ff00 */
[----:B---3--:R-:W-:-:S05]  /*b500*/  @!P0 IADD3 R2, P1, R5, R0, RZ ;  /* 0x0000000005028210 */ /* 0x008fca0007f3e0ff */
[----:B----4-:R-:W-:-:S05]  /*b510*/  @!P0 IMAD.X R3, R11, 0x1, R4, P1 ;  /* 0x000000010b038824 */ /* 0x010fca00008e0604 */
[----:B------:R1:W3:Y:S01]  /*b520*/  @!P0 LD.E.128 R12, [R2.64] ;  /* 0x00000008020c8980 */ /* 0x0002e2000c101d00 */
[----:B------:R-:W-:Y:S01]  /*b530*/  BSSY B0, `(.L_x_781) ;  /* 0x0000025000007945 */ /* 0x000fe20003800000 */
[----:B------:R-:W-:Y:S01]  /*b540*/  ISETP.GE.AND P2, PT, R72, c[0x0][0x27c], PT ;  /* 0x00009f0048007a0c */ /* 0x000fe20003f46270 */
[----:B------:R-:W-:Y:S01]  /*b550*/  CS2R R30, SRZ ;  /* 0x00000000001e7805 */ /* 0x000fe2000001ff00 */
[----:B------:R4:W1:Y:S01]  /*b560*/  SHFL.IDX PT, R4, R20, 0x1, 0x181f ;  /* 0x00381f0014047f89 */ /* 0x00086200000e0000 */
[----:B------:R-:W-:Y:S01]  /*b570*/  CS2R R28, SRZ ;  /* 0x00000000001c7805 */ /* 0x000fe2000001ff00 */
[----:B------:R-:W-:Y:S01]  /*b580*/  CS2R R26, SRZ ;  /* 0x00000000001a7805 */ /* 0x000fe2000001ff00 */
[----:B------:R-:W-:Y:S01]  /*b590*/  CS2R R24, SRZ ;  /* 0x0000000000187805 */ /* 0x000fe2000001ff00 */
[----:B------:R4:W1:Y:S04]  /*b5a0*/  SHFL.IDX PT, R5, R7, 0x1, 0x181f ;  /* 0x00381f0007057f89 */ /* 0x00086800000e0000 */
[----:B------:R4:W1:Y:S04]  /*b5b0*/  SHFL.IDX PT, R10, R8, 0x1, 0x181f ;  /* 0x00381f00080a7f89 */ /* 0x00086800000e0000 */
[----:B------:R4:W1:Y:S01]  /*b5c0*/  SHFL.IDX PT, R9, R6, 0x1, 0x181f ;  /* 0x00381f0006097f89 */ /* 0x00086200000e0000 */
[----:B--2---:R-:W-:Y:S01]  /*b5d0*/  IMAD.MOV.U32 R0, RZ, RZ, R18 ;  /* 0x000000ffff007224 */ /* 0x004fe200078e0012 */
[----:B-1----:R-:W-:Y:S01]  /*b5e0*/  MOV R3, R16 ;  /* 0x0000001000037202 */ /* 0x002fe20000000f00 */
[----:B------:R-:W-:-:S03]  /*b5f0*/  IMAD.MOV.U32 R2, RZ, RZ, R17 ;  /* 0x000000ffff027224 */ /* 0x000fc600078e0011 */
[----:B------:R-:W-:Y:S01]  /*b600*/  PRMT R55, R0, 0x7610, R55 ;  /* 0x0000761000377816 */ /* 0x000fe20000000037 */
[----:B------:R-:W-:Y:S01]  /*b610*/  IMAD.MOV.U32 R0, RZ, RZ, R19 ;  /* 0x000000ffff007224 */ /* 0x000fe200078e0013 */
[----:B------:R-:W-:-:S04]  /*b620*/  PRMT R35, R2, 0x5410, R3 ;  /* 0x0000541002237816 */ /* 0x000fc80000000003 */
[----:B------:R-:W-:Y:S01]  /*b630*/  PRMT R39, R39, 0x5410, R0 ;  /* 0x0000541027277816 */ /* 0x000fe20000000000 */
[----:B---3--:R-:W-:Y:S01]  /*b640*/  IMAD.MOV.U32 R0, RZ, RZ, R14 ;  /* 0x000000ffff007224 */ /* 0x008fe200078e000e */
[----:B------:R-:W-:Y:S01]  /*b650*/  MOV R2, R12 ;  /* 0x0000000c00027202 */ /* 0x000fe20000000f00 */
[----:B------:R-:W-:-:S03]  /*b660*/  IMAD.MOV.U32 R3, RZ, RZ, R15 ;  /* 0x000000ffff037224 */ /* 0x000fc600078e000f */
[----:B------:R-:W-:Y:S01]  /*b670*/  PRMT R38, R0, 0x7610, R38 ;  /* 0x0000761000267816 */ /* 0x000fe20000000026 */
[----:B------:R-:W-:Y:S01]  /*b680*/  IMAD.MOV.U32 R0, RZ, RZ, R13 ;  /* 0x000000ffff007224 */ /* 0x000fe200078e000d */
[----:B------:R-:W-:-:S04]  /*b690*/  PRMT R39, R3, 0x7610, R39 ;  /* 0x0000761003277816 */ /* 0x000fc80000000027 */
[----:B------:R-:W-:Y:S01]  /*b6a0*/  PRMT R34, R0, 0x5410, R2 ;  /* 0x0000541000227816 */ /* 0x000fe20000000002 */
[----:B------:R-:W-:Y:S05]  /*b6b0*/  @P4 BRA `(.L_x_782) ;  /* 0x000000c000004947 */ /* 0x000fea0003800000 */
[----:B----4-:R-:W-:Y:S01]  /*b6c0*/  CS2R R28, SRZ ;  /* 0x00000000001c7805 */ /* 0x010fe2000001ff00 */
[----:B------:R-:W-:Y:S01]  /*b6d0*/  CS2R R26, SRZ ;  /* 0x00000000001a7805 */ /* 0x000fe2000001ff00 */
[----:B------:R-:W-:Y:S01]  /*b6e0*/  CS2R R24, SRZ ;  /* 0x0000000000187805 */ /* 0x000fe2000001ff00 */
[----:B------:R-:W-:Y:S05]  /*b6f0*/  @P2 BRA `(.L_x_782) ;  /* 0x0000008000002947 */ /* 0x000fea0003800000 */
[C---:B------:R-:W-:Y:S01]  /*b700*/  IMAD.SHL.U32 R2, R72.reuse, 0x2, RZ ;  /* 0x0000000248027824 */ /* 0x040fe200078e00ff */
[----:B------:R-:W-:-:S04]  /*b710*/  SHF.L.U64.HI R0, R72, 0x1, R73 ;  /* 0x0000000148007819 */ /* 0x000fc80000010249 */
[-C--:B------:R-:W-:Y:S02]  /*b720*/  IADD3 R4, P1, R4, R2.reuse, RZ ;  /* 0x0000000204047210 */ /* 0x080fe40007f3e0ff */
[----:B------:R-:W-:-:S03]  /*b730*/  IADD3 R2, P0, R5, R2, RZ ;  /* 0x0000000205027210 */ /* 0x000fc60007f1e0ff */
[--C-:B------:R-:W-:Y:S02]  /*b740*/  IMAD.X R5, R10, 0x1, R0.reuse, P1 ;  /* 0x000000010a057824 */ /* 0x100fe400008e0600 */
[----:B------:R-:W-:-:S03]  /*b750*/  IMAD.X R3, R9, 0x1, R0, P0 ;  /* 0x0000000109037824 */ /* 0x000fc600000e0600 */
[----:B------:R1:W5:Y:S04]  /*b760*/  LD.E.128 R28, [R4.64] ;  /* 0x00000008041c7980 */ /* 0x000368000c101d00 */
[----:B------:R1:W5:Y:S02]  /*b770*/  LD.E.128 R24, [R2.64] ;  /* 0x0000000802187980 */ /* 0x000364000c101d00 */
.L_x_782:
[----:B----4-:R-:W-:Y:S05]  /*b780*/  BSYNC B0 ;  /* 0x0000000000007941 */ /* 0x010fea0003800000 */
.L_x_781:
[----:B-1----:R-:W1:Y:S01]  /*b790*/  SHFL.IDX PT, R3, R20, 0x2, 0x181f ;  /* 0x00581f0014037f89 */ /* 0x002e6200000e0000 */
[C---:B------:R-:W-:Y:S01]  /*b7a0*/  ISETP.GE.OR P0, PT, R72.reuse, c[0x0][0x27c], P5 ;  /* 0x00009f0048007a0c */ /* 0x040fe20002f06670 */
[----:B------:R-:W-:Y:S01]  /*b7b0*/  CS2R R50, SRZ ;  /* 0x0000000000327805 */ /* 0x000fe2000001ff00 */
[----:B------:R-:W-:Y:S01]  /*b7c0*/  CS2R R48, SRZ ;  /* 0x0000000000307805 */ /* 0x000fe2000001ff00 */
[----:B------:R-:W2:Y:S04]  /*b7d0*/  SHFL.IDX PT, R5, R8, 0x2, 0x181f ;  /* 0x00581f0008057f89 */ /* 0x000ea800000e0000 */
[----:B------:R-:W3:Y:S04]  /*b7e0*/  SHFL.IDX PT, R9, R7, 0x2, 0x181f ;  /* 0x00581f0007097f89 */ /* 0x000ee800000e0000 */
[----:B------:R-:W4:Y:S02]  /*b7f0*/  SHFL.IDX PT, R10, R6, 0x2, 0x181f ;  /* 0x00581f00060a7f89 */ /* 0x000f2400000e0000 */
[C---:B------:R-:W-:Y:S01]  /*b800*/  @!P0 IMAD.SHL.U32 R2, R72.reuse, 0x2, RZ ;  /* 0x0000000248028824 */ /* 0x040fe200078e00ff */
[----:B------:R-:W-:-:S04]  /*b810*/  @!P0 SHF.L.U64.HI R0, R72, 0x1, R73 ;  /* 0x0000000148008819 */ /* 0x000fc80000010249 */
[----:B-1----:R-:W-:-:S05]  /*b820*/  @!P0 IADD3 R4, P1, R3, R2, RZ ;  /* 0x0000000203048210 */ /* 0x002fca0007f3e0ff */
[----:B--2---:R-:W-:Y:S01]  /*b830*/  @!P0 IMAD.X R5, R5, 0x1, R0, P1 ;  /* 0x0000000105058824 */ /* 0x004fe200008e0600 */
[----:B---3--:R-:W-:Y:S01]  /*b840*/  @!P0 IADD3 R2, P1, R9, R2, RZ ;  /* 0x0000000209028210 */ /* 0x008fe20007f3e0ff */
[----:B------:R-:W-:-:S03]  /*b850*/  CS2R R46, SRZ ;  /* 0x00000000002e7805 */ /* 0x000fc6000001ff00 */
[----:B------:R1:W2:Y:S01]  /*b860*/  @!P0 LD.E.128 R48, [R4.64] ;  /* 0x0000000804308980 */ /* 0x0002a2000c101d00 */
[----:B------:R-:W-:Y:S01]  /*b870*/  CS2R R44, SRZ ;  /* 0x00000000002c7805 */ /* 0x000fe2000001ff00 */
[----:B----4-:R-:W-:-:S05]  /*b880*/  @!P0 IMAD.X R3, R10, 0x1, R0, P1 ;  /* 0x000000010a038824 */ /* 0x010fca00008e0600 */
[----:B------:R3:W4:Y:S01]  /*b890*/  @!P0 LD.E.128 R44, [R2.64] ;  /* 0x00000008022c8980 */ /* 0x000722000c101d00 */
[----:B-----5:R-:W-:Y:S01]  /*b8a0*/  MOV R0, R29 ;  /* 0x0000001d00007202 */ /* 0x020fe20000000f00 */
[----:B------:R-:W-:Y:S01]  /*b8b0*/  BSSY B0, `(.L_x_783) ;  /* 0x0000031000007945 */ /* 0x000fe20003800000 */
[----:B------:R-:W-:Y:S01]  /*b8c0*/  CS2R R62, SRZ ;  /* 0x00000000003e7805 */ /* 0x000fe2000001ff00 */
[----:B------:R-:W2:Y:S01]  /*b8d0*/  SHFL.IDX PT, R8, R8, 0x3, 0x181f ;  /* 0x00781f0008087f89 */ /* 0x000ea200000e0000 */
[----:B------:R-:W-:Y:S01]  /*b8e0*/  CS2R R60, SRZ ;  /* 0x00000000003c7805 */ /* 0x000fe2000001ff00 */
[----:B------:R-:W-:Y:S01]  /*b8f0*/  CS2R R58, SRZ ;  /* 0x00000000003a7805 */ /* 0x000fe2000001ff00 */
[----:B------:R-:W-:Y:S01]  /*b900*/  CS2R R56, SRZ ;  /* 0x0000000000387805 */ /* 0x000fe2000001ff00 */
[----:B------:R-:W2:Y:S04]  /*b910*/  SHFL.IDX PT, R7, R7, 0x3, 0x181f ;  /* 0x00781f0007077f89 */ /* 0x000ea800000e0000 */
[----:B------:R-:W2:Y:S01]  /*b920*/  SHFL.IDX PT, R6, R6, 0x3, 0x181f ;  /* 0x00781f0006067f89 */ /* 0x000ea200000e0000 */
[----:B-1----:R-:W-:-:S03]  /*b930*/  IMAD.MOV.U32 R4, RZ, RZ, R30 ;  /* 0x000000ffff047224 */ /* 0x002fc600078e001e */
[----:B------:R1:W1:Y:S02]  /*b940*/  SHFL.IDX PT, R5, R20, 0x3, 0x181f ;  /* 0x00781f0014057f89 */ /* 0x00026400000e0000 */
[----:B------:R-:W-:Y:S01]  /*b950*/  PRMT R70, R70, 0x5410, R4 ;  /* 0x0000541046467816 */ /* 0x000fe20000000004 */
[----:B------:R-:W-:Y:S02]  /*b960*/  IMAD.MOV.U32 R4, RZ, RZ, R26 ;  /* 0x000000ffff047224 */ /* 0x000fe400078e001a */
[----:B---3--:R-:W-:Y:S02]  /*b970*/  IMAD.MOV.U32 R3, RZ, RZ, R31 ;  /* 0x000000ffff037224 */ /* 0x008fe400078e001f */
[----:B------:R-:W-:Y:S01]  /*b980*/  IMAD.MOV.U32 R2, RZ, RZ, R28 ;  /* 0x000000ffff027224 */ /* 0x000fe200078e001c */
[----:B------:R-:W-:Y:S02]  /*b990*/  PRMT R70, R4, 0x7610, R70 ;  /* 0x0000761004467816 */ /* 0x000fe40000000046 */
[----:B------:R-:W-:Y:S01]  /*b9a0*/  PRMT R68, R3, 0x5410, R0 ;  /* 0x0000541003447816 */ /* 0x000fe20000000000 */
[----:B------:R-:W-:Y:S01]  /*b9b0*/  IMAD.MOV.U32 R3, RZ, RZ, R27 ;  /* 0x000000ffff037224 */ /* 0x000fe200078e001b */
[----:B------:R-:W-:Y:S01]  /*b9c0*/  PRMT R69, R69, 0x5410, R2 ;  /* 0x0000541045457816 */ /* 0x000fe20000000002 */
[----:B------:R-:W-:-:S02]  /*b9d0*/  IMAD.MOV.U32 R2, RZ, RZ, R24 ;  /* 0x000000ffff027224 */ /* 0x000fc400078e0018 */
[----:B------:R-:W-:-:S03]  /*b9e0*/  IMAD.MOV.U32 R0, RZ, RZ, R25 ;  /* 0x000000ffff007224 */ /* 0x000fc600078e0019 */
[----:B------:R-:W-:Y:S02]  /*b9f0*/  PRMT R69, R2, 0x7610, R69 ;  /* 0x0000761002457816 */ /* 0x000fe40000000045 */
[----:B------:R-:W-:Y:S01]  /*ba00*/  PRMT R67, R3, 0x5410, R0 ;  /* 0x0000541003437816 */ /* 0x000fe20000000000 */
[----:B--2---:R-:W-:Y:S01]  /*ba10*/  IMAD.MOV.U32 R3, RZ, RZ, R51 ;  /* 0x000000ffff037224 */ /* 0x004fe200078e0033 */
[----:B------:R-:W-:Y:S01]  /*ba20*/  MOV R4, R50 ;  /* 0x0000003200047202 */ /* 0x000fe20000000f00 */
[----:B------:R-:W-:Y:S02]  /*ba30*/  IMAD.MOV.U32 R2, RZ, RZ, R48 ;  /* 0x000000ffff027224 */ /* 0x000fe400078e0030 */
[----:B------:R-:W-:Y:S01]  /*ba40*/  IMAD.MOV.U32 R0, RZ, RZ, R49 ;  /* 0x000000ffff007224 */ /* 0x000fe200078e0031 */
[----:B------:R-:W-:Y:S02]  /*ba50*/  PRMT R78, R78, 0x5410, R4 ;  /* 0x000054104e4e7816 */ /* 0x000fe40000000004 */
[----:B------:R-:W-:Y:S01]  /*ba60*/  PRMT R77, R77, 0x5410, R2 ;  /* 0x000054104d4d7816 */ /* 0x000fe20000000002 */
[----:B----4-:R-:W-:Y:S01]  /*ba70*/  IMAD.MOV.U32 R4, RZ, RZ, R46 ;  /* 0x000000ffff047224 */ /* 0x010fe200078e002e */
[----:B------:R-:W-:Y:S01]  /*ba80*/  PRMT R76, R3, 0x5410, R0 ;  /* 0x00005410034c7816 */ /* 0x000fe20000000000 */
[----:B------:R-:W-:Y:S01]  /*ba90*/  IMAD.MOV.U32 R2, RZ, RZ, R44 ;  /* 0x000000ffff027224 */ /* 0x000fe200078e002c */
[----:B------:R-:W-:Y:S01]  /*baa0*/  MOV R3, R47 ;  /* 0x0000002f00037202 */ /* 0x000fe20000000f00 */
[----:B------:R-:W-:Y:S01]  /*bab0*/  IMAD.MOV.U32 R0, RZ, RZ, R45 ;  /* 0x000000ffff007224 */ /* 0x000fe200078e002d */
[----:B------:R-:W-:-:S02]  /*bac0*/  PRMT R78, R4, 0x7610, R78 ;  /* 0x00007610044e7816 */ /* 0x000fc4000000004e */
[----:B------:R-:W-:Y:S02]  /*bad0*/  PRMT R77, R2, 0x7610, R77 ;  /* 0x00007610024d7816 */ /* 0x000fe4000000004d */
[----:B------:R-:W-:Y:S01]  /*bae0*/  PRMT R75, R3, 0x5410, R0 ;  /* 0x00005410034b7816 */ /* 0x000fe20000000000 */
[----:B------:R-:W-:Y:S05]  /*baf0*/  @P6 BRA `(.L_x_784) ;  /* 0x000000c000006947 */ /* 0x000fea0003800000 */
[----:B-1----:R-:W-:Y:S01]  /*bb00*/  CS2R R60, SRZ ;  /* 0x00000000003c7805 */ /* 0x002fe2000001ff00 */
        /* <DEDUP_REMOVED lines=11> */
.L_x_784:
[----:B-1----:R-:W-:Y:S05]  /*bbc0*/  BSYNC B0 ;  /* 0x0000000000007941 */ /* 0x002fea0003800000 */
.L_x_783:
[----:B------:R-:W-:Y:S01]  /*bbd0*/  IMAD.IADD R4, R52, 0x1, -R147 ;  /* 0x0000000134047824 */ /* 0x000fe200078e0a93 */
[----:B------:R-:W-:-:S04]  /*bbe0*/  DEPBAR.LE SB0, 0x1 ;  /* 0x000080400000791a */ /* 0x000fc80000000000 */
[----:B------:R-:W-:Y:S01]  /*bbf0*/  IMNMX R64, R4, 0x80, PT ;  /* 0x0000008004407817 */ /* 0x000fe20003800200 */
[----:B-----5:R-:W-:Y:S01]  /*bc00*/  IMAD.MOV.U32 R0, RZ, RZ, R62 ;  /* 0x000000ffff007224 */ /* 0x020fe200078e003e */
[----:B------:R-:W-:Y:S01]  /*bc10*/  BSSY B0, `(.L_x_785) ;  /* 0x000006f000007945 */ /* 0x000fe20003800000 */
[----:B------:R-:W-:Y:S01]  /*bc20*/  IMAD.MOV.U32 R3, RZ, RZ, R63 ;  /* 0x000000ffff037224 */ /* 0x000fe200078e003f */
[----:B------:R-:W-:Y:S01]  /*bc30*/  BAR.SYNC.DEFER_BLOCKING 0x0 ;  /* 0x0000000000007b1d */ /* 0x000fe20000010000 */
[----:B------:R-:W-:Y:S01]  /*bc40*/  ISETP.GE.OR P0, PT, R84, R64, P2 ;  /* 0x000000405400720c */ /* 0x000fe20001706670 */
[----:B------:R-:W-:Y:S01]  /*bc50*/  IMAD.MOV.U32 R2, RZ, RZ, R60 ;  /* 0x000000ffff027224 */ /* 0x000fe200078e003c */
[----:B------:R-:W-:Y:S01]  /*bc60*/  PRMT R82, R82, 0x5410, R0 ;  /* 0x0000541052527816 */ /* 0x000fe20000000000 */
[----:B------:R-:W-:Y:S01]  /*bc70*/  IMAD.MOV.U32 R4, RZ, RZ, R58 ;  /* 0x000000ffff047224 */ /* 0x000fe200078e003a */
[----:B------:R-:W-:Y:S02]  /*bc80*/  MOV R0, R61 ;  /* 0x0000003d00007202 */ /* 0x000fe40000000f00 */
[----:B------:R-:W-:-:S02]  /*bc90*/  PRMT R82, R2, 0x7610, R82 ;  /* 0x0000761002527816 */ /* 0x000fc40000000052 */
[----:B------:R-:W-:Y:S01]  /*bca0*/  PRMT R80, R0, 0x5410, R3 ;  /* 0x0000541000507816 */ /* 0x000fe20000000003 */
[----:B------:R-:W-:Y:S01]  /*bcb0*/  IMAD.MOV.U32 R3, RZ, RZ, R59 ;  /* 0x000000ffff037224 */ /* 0x000fe200078e003b */
[----:B------:R-:W-:Y:S01]  /*bcc0*/  MOV R2, R56 ;  /* 0x0000003800027202 */ /* 0x000fe20000000f00 */
[----:B------:R-:W-:-:S03]  /*bcd0*/  IMAD.MOV.U32 R0, RZ, RZ, R57 ;  /* 0x000000ffff007224 */ /* 0x000fc600078e0039 */
[----:B------:R-:W-:Y:S02]  /*bce0*/  PRMT R81, R2, 0x5410, R4 ;  /* 0x0000541002517816 */ /* 0x000fe40000000004 */
[----:B------:R-:W-:Y:S01]  /*bcf0*/  PRMT R79, R0, 0x5410, R3 ;  /* 0x00005410004f7816 */ /* 0x000fe20000000003 */
[----:B------:R-:W-:Y:S05]  /*bd00*/  @P0 BRA `(.L_x_786) ;  /* 0x000005f000000947 */ /* 0x000fea0003800000 */
[----:B------:R-:W-:Y:S01]  /*bd10*/  MOV R0, c[0x0][0x27c] ;  /* 0x00009f0000007a02 */ /* 0x000fe20000000f00 */
[----:B------:R-:W1:Y:S01]  /*bd20*/  LDS.128 R4, [R219+0x100] ;  /* 0x00010000db047984 */ /* 0x000e620000000c00 */
[----:B------:R-:W-:Y:S02]  /*bd30*/  SHF.R.U32.HI R22, RZ, 0x10, R13 ;  /* 0x00000010ff167819 */ /* 0x000fe4000001160d */
[----:B------:R-:W-:Y:S02]  /*bd40*/  LEA.HI R0, R0, R144, RZ, 0x1d ;  /* 0x0000009000007211 */ /* 0x000fe400078fe8ff */
[----:B------:R-:W-:Y:S01]  /*bd50*/  SHF.R.U64 R40, R14, 0x10, R15 ;  /* 0x000000100e287819 */ /* 0x000fe2000000120f */
[----:B------:R-:W-:Y:S01]  /*bd60*/  HADD2.F32 R22, -RZ, R22.H0_H0 ;  /* 0x20000016ff167230 */ /* 0x000fe20000004100 */
[----:B------:R-:W-:-:S02]  /*bd70*/  SHF.R.S32.HI R3, RZ, 0x1f, R0 ;  /* 0x0000001fff037819 */ /* 0x000fc40000011400 */
[----:B------:R-:W-:Y:S02]  /*bd80*/  SHF.L.U32 R2, R0, 0x3, RZ ;  /* 0x0000000300027819 */ /* 0x000fe400000006ff */
[----:B------:R-:W-:Y:S02]  /*bd90*/  LEA.HI R0, R3, R0, RZ, 0x3 ;  /* 0x0000000003007211 */ /* 0x000fe400078f18ff */
[----:B------:R-:W-:Y:S02]  /*bda0*/  LOP3.LUT R2, R145, 0x38, R2, 0xf8, !PT ;  /* 0x0000003891027812 */ /* 0x000fe400078ef802 */
[----:B------:R-:W-:Y:S02]  /*bdb0*/  SHF.L.U32 R0, R0, 0xa, RZ ;  /* 0x0000000a00007819 */ /* 0x000fe400000006ff */
[----:B------:R-:W-:Y:S02]  /*bdc0*/  LOP3.LUT R2, R2, R179, RZ, 0x3c, !PT ;  /* 0x000000b302027212 */ /* 0x000fe400078e3cff */
[----:B------:R-:W-:-:S02]  /*bdd0*/  LOP3.LUT R0, R0, 0x7fffe000, RZ, 0xc0, !PT ;  /* 0x7fffe00000007812 */ /* 0x000fc400078ec0ff */
[----:B------:R-:W-:Y:S02]  /*bde0*/  SHF.R.U32.HI R32, RZ, 0x10, R15 ;  /* 0x00000010ff207819 */ /* 0x000fe4000001160f */
[----:B------:R-:W-:Y:S02]  /*bdf0*/  IADD3 R0, R2, R0, R155 ;  /* 0x0000000002007210 */ /* 0x000fe40007ffe09b */
[--C-:B------:R-:W-:Y:S02]  /*be00*/  SHF.R.U32.HI R23, RZ, 0x10, R17.reuse ;  /* 0x00000010ff177819 */ /* 0x100fe40000011611 */
[----:B------:R-:W-:Y:S01]  /*be10*/  SHF.L.U32 R36, R0, 0x1, RZ ;  /* 0x0000000100247819 */ /* 0x000fe200000006ff */
[----:B------:R-:W-:Y:S01]  /*be20*/  HADD2.F32 R0, -RZ, R34.H0_H0 ;  /* 0x20000022ff007230 */ /* 0x000fe20000004100 */
[----:B------:R-:W-:Y:S01]  /*be30*/  SHF.R.U64 R53, R16, 0x10, R17 ;  /* 0x0000001010357819 */ /* 0x000fe20000001211 */
[----:B------:R-:W-:Y:S01]  /*be40*/  HADD2.F32 R66, -RZ, R23.H0_H0 ;  /* 0x20000017ff427230 */ /* 0x000fe20000004100 */
[----:B------:R-:W-:Y:S01]  /*be50*/  SHF.R.U64 R43, R12, 0x10, R13 ;  /* 0x000000100c2b7819 */ /* 0x000fe2000000120d */
[----:B------:R-:W2:Y:S01]  /*be60*/  LDS.128 R8, [R36+0x100] ;  /* 0x0001000024087984 */ /* 0x000ea20000000c00 */
[----:B------:R-:W-:-:S02]  /*be70*/  SHF.R.U64 R52, R18, 0x10, R19 ;  /* 0x0000001012347819 */ /* 0x000fc40000001213 */
[----:B------:R-:W-:Y:S01]  /*be80*/  SHF.R.U32.HI R33, RZ, 0x10, R19 ;  /* 0x00000010ff217819 */ /* 0x000fe20000011613 */
[--C-:B-1----:R-:W-:Y:S02]  /*be90*/  HADD2.F32 R15, -RZ, R5.reuse.H0_H0 ;  /* 0x20000005ff0f7230 */ /* 0x102fe40000004100 */
[----:B------:R-:W-:Y:S02]  /*bea0*/  HADD2.F32 R14, -RZ, R5.H1_H1 ;  /* 0x30000005ff0e7230 */ /* 0x000fe40000004100 */
[--C-:B------:R-:W-:Y:S02]  /*beb0*/  HADD2.F32 R17, -RZ, R7.reuse.H0_H0 ;  /* 0x20000007ff117230 */ /* 0x100fe40000004100 */
[----:B------:R-:W-:Y:S02]  /*bec0*/  HADD2.F32 R16, -RZ, R7.H1_H1 ;  /* 0x30000007ff107230 */ /* 0x000fe40000004100 */
[--C-:B------:R-:W-:Y:S02]  /*bed0*/  HADD2.F32 R19, -RZ, R4.reuse.H0_H0 ;  /* 0x20000004ff137230 */ /* 0x100fe40000004100 */
[----:B------:R-:W-:-:S02]  /*bee0*/  HADD2.F32 R21, -RZ, R4.H1_H1 ;  /* 0x30000004ff157230 */ /* 0x000fc40000004100 */
[--C-:B------:R-:W-:Y:S02]  /*bef0*/  HADD2.F32 R18, -RZ, R6.reuse.H0_H0 ;  /* 0x20000006ff127230 */ /* 0x100fe40000004100 */
[----:B------:R-:W-:Y:S01]  /*bf00*/  HADD2.F32 R20, -RZ, R6.H1_H1 ;  /* 0x30000006ff147230 */ /* 0x000fe20000004100 */
[----:B------:R-:W-:Y:S01]  /*bf10*/  FMUL.FTZ R6, R15, R0 ;  /* 0x000000000f067220 */ /* 0x000fe20000410000 */
[----:B------:R-:W-:Y:S02]  /*bf20*/  HADD2.F32 R4, -RZ, R34.H1_H1 ;  /* 0x30000022ff047230 */ /* 0x000fe40000004100 */
[----:B------:R-:W-:Y:S02]  /*bf30*/  HADD2.F32 R65, -RZ, R33.H0_H0 ;  /* 0x20000021ff417230 */ /* 0x000fe40000004100 */
[----:B--2---:R-:W-:Y:S02]  /*bf40*/  HADD2.F32 R3, -RZ, R9.H0_H0 ;  /* 0x20000009ff037230 */ /* 0x004fe40000004100 */
[----:B------:R-:W-:-:S02]  /*bf50*/  HADD2.F32 R5, -RZ, R8.H0_H0 ;  /* 0x20000008ff057230 */ /* 0x000fc40000004100 */
[----:B------:R-:W-:Y:S01]  /*bf60*/  HADD2.F32 R13, -RZ, R8.H1_H1 ;  /* 0x30000008ff0d7230 */ /* 0x000fe20000004100 */
[----:B------:R-:W-:Y:S01]  /*bf70*/  FMUL.FTZ R37, R3, R0 ;  /* 0x0000000003257220 */ /* 0x000fe20000410000 */
[--C-:B------:R-:W-:Y:S01]  /*bf80*/  HADD2.F32 R8, -RZ, R11.reuse.H0_H0 ;  /* 0x2000000bff087230 */ /* 0x100fe20000004100 */
[----:B------:R-:W-:Y:S01]  /*bf90*/  FMUL.FTZ R0, R14, R22 ;  /* 0x000000160e007220 */ /* 0x000fe20000410000 */
[----:B------:R-:W-:Y:S01]  /*bfa0*/  HADD2.F32 R7, -RZ, R11.H1_H1 ;  /* 0x3000000bff077230 */ /* 0x000fe20000004100 */
[-C--:B------:R-:W-:Y:S01]  /*bfb0*/  FMUL.FTZ R34, R5, R4.reuse ;  /* 0x0000000405227220 */ /* 0x080fe20000410000 */
[----:B------:R-:W-:Y:S02]  /*bfc0*/  HADD2.F32 R11, -RZ, R35.H0_H0 ;  /* 0x20000023ff0b7230 */ /* 0x000fe40000004100 */
[----:B------:R-:W-:Y:S02]  /*bfd0*/  HADD2.F32 R2, -RZ, R9.H1_H1 ;  /* 0x30000009ff027230 */ /* 0x000fe40000004100 */
[--C-:B------:R-:W-:Y:S01]  /*bfe0*/  HADD2.F32 R9, -RZ, R10.reuse.H0_H0 ;  /* 0x2000000aff097230 */ /* 0x100fe20000004100 */
[----:B------:R-:W-:Y:S01]  /*bff0*/  FFMA.FTZ R42, R3, R11, R6 ;  /* 0x0000000b032a7223 */ /* 0x000fe20000010006 */
[----:B------:R-:W-:Y:S01]  /*c000*/  HADD2.F32 R12, -RZ, R10.H1_H1 ;  /* 0x3000000aff0c7230 */ /* 0x000fe20000004100 */
[----:B------:R-:W-:Y:S01]  /*c010*/  FMUL.FTZ R3, R19, R4 ;  /* 0x0000000413037220 */ /* 0x000fe20000410000 */
[----:B------:R-:W-:Y:S01]  /*c020*/  HADD2.F32 R10, -RZ, R35.H1_H1 ;  /* 0x30000023ff0a7230 */ /* 0x000fe20000004100 */
[C---:B------:R-:W-:Y:S01]  /*c030*/  FFMA.FTZ R41, R2.reuse, R66, R0 ;  /* 0x0000004202297223 */ /* 0x040fe20000010000 */
[--C-:B------:R-:W-:Y:S01]  /*c040*/  HADD2.F32 R0, -RZ, R39.reuse.H0_H0 ;  /* 0x20000027ff007230 */ /* 0x100fe20000004100 */
[----:B------:R-:W-:Y:S01]  /*c050*/  FMUL.FTZ R35, R2, R22 ;  /* 0x0000001602237220 */ /* 0x000fe20000410000 */
[----:B------:R-:W-:Y:S01]  /*c060*/  HADD2.F32 R2, -RZ, R38.H0_H0 ;  /* 0x20000026ff027230 */ /* 0x000fe20000004100 */
[----:B------:R-:W-:Y:S01]  /*c070*/  FFMA.FTZ R38, R5, R10, R3 ;  /* 0x0000000a05267223 */ /* 0x000fe20000010003 */
[----:B------:R-:W-:Y:S01]  /*c080*/  HADD2.F32 R3, -RZ, R39.H1_H1 ;  /* 0x30000027ff037230 */ /* 0x000fe20000004100 */
[----:B------:R-:W-:Y:S01]  /*c090*/  FMUL.FTZ R5, R17, R0 ;  /* 0x0000000011057220 */ /* 0x000fe20000410000 */
[----:B------:R-:W-:Y:S01]  /*c0a0*/  HADD2.F32 R4, -RZ, R55.H0_H0 ;  /* 0x20000037ff047230 */ /* 0x000fe20000004100 */
[----:B------:R-:W-:Y:S01]  /*c0b0*/  FMUL.FTZ R6, R18, R2 ;  /* 0x0000000212067220 */ /* 0x000fe20000410000 */
[----:B------:R-:W-:Y:S01]  /*c0c0*/  HADD2.F32 R55, -RZ, R32.H0_H0 ;  /* 0x20000020ff377230 */ /* 0x000fe20000004100 */
[C---:B------:R-:W-:Y:S01]  /*c0d0*/  FFMA.FTZ R23, R8.reuse, R3, R5 ;  /* 0x0000000308177223 */ /* 0x040fe20000010005 */
[----:B------:R-:W-:Y:S01]  /*c0e0*/  HADD2.F32 R5, -RZ, R43.H0_H0 ;  /* 0x2000002bff057230 */ /* 0x000fe20000004100 */
[----:B------:R-:W-:Y:S01]  /*c0f0*/  FMUL.FTZ R22, R8, R0 ;  /* 0x0000000008167220 */ /* 0x000fe20000410000 */
[----:B------:R-:W-:Y:S01]  /*c100*/  HADD2.F32 R8, -RZ, R40.H0_H0 ;  /* 0x20000028ff087230 */ /* 0x000fe20000004100 */
[----:B------:R-:W-:Y:S01]  /*c110*/  FMUL.FTZ R0, R16, R55 ;  /* 0x0000003710007220 */ /* 0x000fe20000410000 */
[----:B------:R-:W-:Y:S01]  /*c120*/  HADD2.F32 R43, -RZ, R53.H0_H0 ;  /* 0x20000035ff2b7230 */ /* 0x000fe20000004100 */
[C---:B------:R-:W-:Y:S01]  /*c130*/  FMUL.FTZ R32, R9.reuse, R2 ;  /* 0x0000000209207220 */ /* 0x040fe20000410000 */
[----:B------:R-:W-:Y:S01]  /*c140*/  HADD2.F32 R40, -RZ, R52.H0_H0 ;  /* 0x20000034ff287230 */ /* 0x000fe20000004100 */
[----:B------:R-:W-:-:S02]  /*c150*/  FFMA.FTZ R39, R9, R4, R6 ;  /* 0x0000000409277223 */ /* 0x000fc40000010006 */
[----:B------:R-:W-:Y:S02]  /*c160*/  FMUL.FTZ R2, R21, R5 ;  /* 0x0000000515027220 */ /* 0x000fe40000410000 */
[C---:B------:R-:W-:Y:S02]  /*c170*/  FMUL.FTZ R6, R7.reuse, R55 ;  /* 0x0000003707067220 */ /* 0x040fe40000410000 */
[----:B------:R-:W-:Y:S02]  /*c180*/  FFMA.FTZ R7, R7, R65, R0 ;  /* 0x0000004107077223 */ /* 0x000fe40000010000 */
[----:B------:R-:W-:Y:S02]  /*c190*/  FMUL.FTZ R0, R20, R8 ;  /* 0x0000000814007220 */ /* 0x000fe40000410000 */
[----:B------:R-:W-:Y:S01]  /*c1a0*/  FMUL.FTZ R5, R13, R5 ;  /* 0x000000050d057220 */ /* 0x000fe20000410000 */
[----:B------:R-:W-:Y:S01]  /*c1b0*/  F2FP.PACK_AB R7, R7, R23 ;  /* 0x000000170707723e */ /* 0x000fe200000000ff */
[----:B------:R-:W-:-:S02]  /*c1c0*/  FFMA.FTZ R13, R13, R43, R2 ;  /* 0x0000002b0d0d7223 */ /* 0x000fc40000010002 */
[C---:B------:R-:W-:Y:S02]  /*c1d0*/  FMUL.FTZ R2, R12.reuse, R8 ;  /* 0x000000080c027220 */ /* 0x040fe40000410000 */
        /* <DEDUP_REMOVED lines=8> */
[----:B------:R-:W-:-:S02]  /*c260*/  FFMA.FTZ R3, R17, R3, -R22 ;  /* 0x0000000311037223 */ /* 0x000fc40000010816 */
[----:B------:R-:W-:Y:S01]  /*c270*/  FFMA.FTZ R6, R21, R43, -R5 ;  /* 0x0000002b15067223 */ /* 0x000fe20000010805 */
[----:B------:R-:W-:Y:S01]  /*c280*/  F2FP.PACK_AB R5, R41, R42 ;  /* 0x0000002a2905723e */ /* 0x000fe200000000ff */
[----:B------:R-:W-:Y:S01]  /*c290*/  FFMA.FTZ R2, R20, R40, -R2 ;  /* 0x0000002814027223 */ /* 0x000fe20000010802 */
[----:B------:R-:W-:Y:S02]  /*c2a0*/  F2FP.PACK_AB R11, R0, R3 ;  /* 0x00000003000b723e */ /* 0x000fe400000000ff */
[----:B------:R-:W-:Y:S02]  /*c2b0*/  F2FP.PACK_AB R8, R6, R12 ;  /* 0x0000000c0608723e */ /* 0x000fe400000000ff */
[----:B------:R-:W-:Y:S02]  /*c2c0*/  F2FP.PACK_AB R10, R2, R10 ;  /* 0x0000000a020a723e */ /* 0x000fe400000000ff */
[----:B------:R-:W-:-:S03]  /*c2d0*/  F2FP.PACK_AB R6, R33, R39 ;  /* 0x000000272106723e */ /* 0x000fc600000000ff */
[----:B------:R1:W-:Y:S04]  /*c2e0*/  STS.128 [R219+0x100], R8 ;  /* 0x00010008db007388 */ /* 0x0003e80000000c00 */
[----:B------:R1:W-:Y:S02]  /*c2f0*/  STS.128 [R36+0x100], R4 ;  /* 0x0001000424007388 */ /* 0x0003e40000000c00 */
.L_x_786:
[----:B------:R-:W-:Y:S05]  /*c300*/  BSYNC B0 ;  /* 0x0000000000007941 */ /* 0x000fea0003800000 */
.L_x_785:
[----:B------:R-:W-:Y:S01]  /*c310*/  ISETP.GE.OR P0, PT, R134, R64, P2 ;  /* 0x000000408600720c */ /* 0x000fe20001706670 */
[----:B------:R-:W-:-:S12]  /*c320*/  BSSY B0, `(.L_x_787) ;  /* 0x0000064000007945 */ /* 0x000fd80003800000 */
[----:B------:R-:W-:Y:S05]  /*c330*/  @P0 BRA `(.L_x_788) ;  /* 0x0000062000000947 */ /* 0x000fea0003800000 */
[----:B------:R-:W-:Y:S02]  /*c340*/  MOV R3, c[0x0][0x27c] ;  /* 0x00009f0000037a02 */ /* 0x000fe40000000f00 */
[----:B------:R-:W-:Y:S02]  /*c350*/  LOP3.LUT R0, R146, 0x38, R72, 0xf8, !PT ;  /* 0x0000003892007812 */ /* 0x000fe400078ef848 */
[----:B------:R-:W-:Y:S02]  /*c360*/  LEA.HI R3, R3, R144, RZ, 0x1d ;  /* 0x0000009003037211 */ /* 0x000fe400078fe8ff */
[----:B------:R-:W-:Y:S02]  /*c370*/  SHF.R.U64 R37, R30, 0x10, R31 ;  /* 0x000000101e257819 */ /* 0x000fe4000000121f */
[----:B-1----:R-:W-:Y:S02]  /*c380*/  SHF.R.S32.HI R4, RZ, 0x1f, R3 ;  /* 0x0000001fff047819 */ /* 0x002fe40000011403 */
[----:B------:R-:W-:-:S02]  /*c390*/  SHF.L.U32 R2, R3, 0x3, RZ ;  /* 0x0000000303027819 */ /* 0x000fc400000006ff */
[----:B------:R-:W-:Y:S02]  /*c3a0*/  LEA.HI R4, R4, R3, RZ, 0x3 ;  /* 0x0000000304047211 */ /* 0x000fe400078f18ff */
[----:B------:R-:W-:Y:S02]  /*c3b0*/  LOP3.LUT R3, R156, R0, R182, 0xf6, !PT ;  /* 0x000000009c037212 */ /* 0x000fe400078ef6b6 */
[----:B------:R-:W-:Y:S02]  /*c3c0*/  LOP3.LUT R2, R146, 0x38, R2, 0xf8, !PT ;  /* 0x0000003892027812 */ /* 0x000fe400078ef802 */
[----:B------:R-:W-:Y:S02]  /*c3d0*/  SHF.L.U32 R0, R4, 0xa, RZ ;  /* 0x0000000a04007819 */ /* 0x000fe400000006ff */
[----:B------:R-:W-:Y:S02]  /*c3e0*/  LOP3.LUT R2, R2, R182, RZ, 0x3c, !PT ;  /* 0x000000b602027212 */ /* 0x000fe400078e3cff */
[----:B------:R-:W-:-:S02]  /*c3f0*/  LOP3.LUT R0, R0, 0x7fffe000, RZ, 0xc0, !PT ;  /* 0x7fffe00000007812 */ /* 0x000fc400078ec0ff */
[----:B------:R-:W-:Y:S02]  /*c400*/  LEA R33, R3, 0x100, 0x1 ;  /* 0x0000010003217811 */ /* 0x000fe400078e08ff */
[----:B------:R-:W-:Y:S02]  /*c410*/  IADD3 R0, R2, R0, R156 ;  /* 0x0000000002007210 */ /* 0x000fe40007ffe09c */
[----:B------:R-:W-:Y:S01]  /*c420*/  SHF.R.U32.HI R2, RZ, 0x10, R27 ;  /* 0x00000010ff027819 */ /* 0x000fe2000001161b */
[----:B------:R-:W1:Y:S01]  /*c430*/  LDS.128 R4, [R33] ;  /* 0x0000000021047984 */ /* 0x000e620000000c00 */
[----:B------:R-:W-:Y:S01]  /*c440*/  SHF.L.U32 R32, R0, 0x1, RZ ;  /* 0x0000000100207819 */ /* 0x000fe200000006ff */
[----:B------:R-:W-:Y:S01]  /*c450*/  HADD2.F32 R0, -RZ, R67.H0_H0 ;  /* 0x20000043ff007230 */ /* 0x000fe20000004100 */
[----:B------:R-:W-:Y:S02]  /*c460*/  SHF.R.U32.HI R23, RZ, 0x10, R31 ;  /* 0x00000010ff177819 */ /* 0x000fe4000001161f */
[----:B------:R-:W-:Y:S01]  /*c470*/  SHF.R.U64 R31, R24, 0x10, R25 ;  /* 0x00000010181f7819 */ /* 0x000fe20000001219 */
[----:B------:R-:W2:Y:S01]  /*c480*/  LDS.128 R8, [R32+0x100] ;  /* 0x0001000020087984 */ /* 0x000ea20000000c00 */
[----:B------:R-:W-:Y:S01]  /*c490*/  HADD2.F32 R24, -RZ, R2.H0_H0 ;  /* 0x20000002ff187230 */ /* 0x000fe20000004100 */
[----:B------:R-:W-:Y:S01]  /*c4a0*/  SHF.R.U64 R35, R28, 0x10, R29 ;  /* 0x000000101c237819 */ /* 0x000fe2000000121d */
[----:B------:R-:W-:Y:S01]  /*c4b0*/  HADD2.F32 R39, -RZ, R23.H0_H0 ;  /* 0x20000017ff277230 */ /* 0x000fe20000004100 */
[----:B------:R-:W-:Y:S01]  /*c4c0*/  SHF.R.U32.HI R22, RZ, 0x10, R25 ;  /* 0x00000010ff167819 */ /* 0x000fe20000011619 */
[----:B------:R-:W-:Y:S01]  /*c4d0*/  HADD2.F32 R2, -RZ, R67.H1_H1 ;  /* 0x30000043ff027230 */ /* 0x000fe20000004100 */
[----:B------:R-:W-:Y:S01]  /*c4e0*/  SHF.R.U64 R36, R26, 0x10, R27 ;  /* 0x000000101a247819 */ /* 0x000fe2000000121b */
[----:B------:R-:W-:Y:S01]  /*c4f0*/  HADD2.F32 R35, -RZ, R35.H0_H0 ;  /* 0x20000023ff237230 */ /* 0x000fe20000004100 */
[----:B------:R-:W-:Y:S01]  /*c500*/  SHF.R.U32.HI R26, RZ, 0x10, R29 ;  /* 0x00000010ff1a7819 */ /* 0x000fe2000001161d */
[----:B------:R-:W-:-:S04]  /*c510*/  HADD2.F32 R22, -RZ, R22.H0_H0 ;  /* 0x20000016ff167230 */ /* 0x000fc80000004100 */
[----:B------:R-:W-:Y:S02]  /*c520*/  HADD2.F32 R38, -RZ, R26.H0_H0 ;  /* 0x2000001aff267230 */ /* 0x000fe40000004100 */
[--C-:B-1----:R-:W-:Y:S02]  /*c530*/  HADD2.F32 R19, -RZ, R4.reuse.H0_H0 ;  /* 0x20000004ff137230 */ /* 0x102fe40000004100 */
[----:B------:R-:W-:Y:S02]  /*c540*/  HADD2.F32 R21, -RZ, R4.H1_H1 ;  /* 0x30000004ff157230 */ /* 0x000fe40000004100 */
[----:B------:R-:W-:Y:S02]  /*c550*/  HADD2.F32 R15, -RZ, R7.H0_H0 ;  /* 0x20000007ff0f7230 */ /* 0x000fe40000004100 */
[----:B--2---:R-:W-:Y:S02]  /*c560*/  HADD2.F32 R4, -RZ, R11.H0_H0 ;  /* 0x2000000bff047230 */ /* 0x004fe40000004100 */
[----:B------:R-:W-:-:S02]  /*c570*/  HADD2.F32 R14, -RZ, R7.H1_H1 ;  /* 0x30000007ff0e7230 */ /* 0x000fc40000004100 */
[--C-:B------:R-:W-:Y:S01]  /*c580*/  HADD2.F32 R18, -RZ, R6.reuse.H0_H0 ;  /* 0x20000006ff127230 */ /* 0x100fe20000004100 */
[-C--:B------:R-:W-:Y:S01]  /*c590*/  FMUL.FTZ R28, R4, R0.reuse ;  /* 0x00000000041c7220 */ /* 0x080fe20000410000 */
[----:B------:R-:W-:Y:S01]  /*c5a0*/  HADD2.F32 R20, -RZ, R6.H1_H1 ;  /* 0x30000006ff147230 */ /* 0x000fe20000004100 */
[----:B------:R-:W-:Y:S01]  /*c5b0*/  FMUL.FTZ R6, R15, R0 ;  /* 0x000000000f067220 */ /* 0x000fe20000410000 */
[----:B------:R-:W-:Y:S01]  /*c5c0*/  HADD2.F32 R3, -RZ, R11.H1_H1 ;  /* 0x3000000bff037230 */ /* 0x000fe20000004100 */
[----:B------:R-:W-:Y:S01]  /*c5d0*/  FMUL.FTZ R0, R14, R24 ;  /* 0x000000180e007220 */ /* 0x000fe20000410000 */
[----:B------:R-:W-:Y:S02]  /*c5e0*/  HADD2.F32 R11, -RZ, R68.H0_H0 ;  /* 0x20000044ff0b7230 */ /* 0x000fe40000004100 */
[--C-:B------:R-:W-:Y:S01]  /*c5f0*/  HADD2.F32 R17, -RZ, R5.reuse.H0_H0 ;  /* 0x20000005ff117230 */ /* 0x100fe20000004100 */
[----:B------:R-:W-:Y:S01]  /*c600*/  FFMA.FTZ R30, R3, R39, R0 ;  /* 0x00000027031e7223 */ /* 0x000fe20000010000 */
[----:B------:R-:W-:Y:S01]  /*c610*/  HADD2.F32 R16, -RZ, R5.H1_H1 ;  /* 0x30000005ff107230 */ /* 0x000fe20000004100 */
[-C--:B------:R-:W-:Y:S01]  /*c620*/  FFMA.FTZ R34, R4, R11.reuse, R6 ;  /* 0x0000000b04227223 */ /* 0x080fe20000010006 */
[--C-:B------:R-:W-:Y:S01]  /*c630*/  HADD2.F32 R5, -RZ, R9.reuse.H0_H0 ;  /* 0x20000009ff057230 */ /* 0x100fe20000004100 */
[----:B------:R-:W-:Y:S01]  /*c640*/  FMUL.FTZ R4, R17, R2 ;  /* 0x0000000211047220 */ /* 0x000fe20000410000 */
[----:B------:R-:W-:Y:S01]  /*c650*/  HADD2.F32 R7, -RZ, R9.H1_H1 ;  /* 0x30000009ff077230 */ /* 0x000fe20000004100 */
[----:B------:R-:W-:Y:S01]  /*c660*/  FMUL.FTZ R6, R3, R24 ;  /* 0x0000001803067220 */ /* 0x000fe20000410000 */
[--C-:B------:R-:W-:Y:S01]  /*c670*/  HADD2.F32 R9, -RZ, R8.reuse.H0_H0 ;  /* 0x20000008ff097230 */ /* 0x100fe20000004100 */
[----:B------:R-:W-:Y:S01]  /*c680*/  FMUL.FTZ R24, R5, R2 ;  /* 0x0000000205187220 */ /* 0x000fe20000410000 */
[----:B------:R-:W-:Y:S01]  /*c690*/  HADD2.F32 R13, -RZ, R8.H1_H1 ;  /* 0x30000008ff0d7230 */ /* 0x000fe20000004100 */
[----:B------:R-:W-:Y:S01]  /*c6a0*/  FMUL.FTZ R23, R7, R22 ;  /* 0x0000001607177220 */ /* 0x000fe20000410000 */
[--C-:B------:R-:W-:Y:S01]  /*c6b0*/  HADD2.F32 R8, -RZ, R10.reuse.H0_H0 ;  /* 0x2000000aff087230 */ /* 0x100fe20000004100 */
[----:B------:R-:W-:Y:S01]  /*c6c0*/  FFMA.FTZ R11, R15, R11, -R28 ;  /* 0x0000000b0f0b7223 */ /* 0x000fe2000001081c */
[----:B------:R-:W-:Y:S01]  /*c6d0*/  HADD2.F32 R12, -RZ, R10.H1_H1 ;  /* 0x3000000aff0c7230 */ /* 0x000fe20000004100 */
[----:B------:R-:W-:Y:S01]  /*c6e0*/  FFMA.FTZ R6, R14, R39, -R6 ;  /* 0x000000270e067223 */ /* 0x000fe20000010806 */
[----:B------:R-:W-:-:S02]  /*c6f0*/  HADD2.F32 R10, -RZ, R68.H1_H1 ;  /* 0x30000044ff0a7230 */ /* 0x000fc40000004100 */
[--C-:B------:R-:W-:Y:S02]  /*c700*/  HADD2.F32 R0, -RZ, R69.reuse.H0_H0 ;  /* 0x20000045ff007230 */ /* 0x100fe40000004100 */
[----:B------:R-:W-:Y:S01]  /*c710*/  HADD2.F32 R3, -RZ, R69.H1_H1 ;  /* 0x30000045ff037230 */ /* 0x000fe20000004100 */
[----:B------:R-:W-:Y:S01]  /*c720*/  FFMA.FTZ R29, R5, R10, R4 ;  /* 0x0000000a051d7223 */ /* 0x000fe20000010004 */
[--C-:B------:R-:W-:Y:S01]  /*c730*/  HADD2.F32 R2, -RZ, R70.reuse.H0_H0 ;  /* 0x20000046ff027230 */ /* 0x100fe20000004100 */
[----:B------:R-:W-:Y:S01]  /*c740*/  FMUL.FTZ R5, R19, R0 ;  /* 0x0000000013057220 */ /* 0x000fe20000410000 */
[----:B------:R-:W-:Y:S01]  /*c750*/  F2FP.PACK_AB R11, R6, R11 ;  /* 0x0000000b060b723e */ /* 0x000fe200000000ff */
[----:B------:R-:W-:Y:S02]  /*c760*/  FMUL.FTZ R4, R16, R22 ;  /* 0x0000001610047220 */ /* 0x000fe40000410000 */
[----:B------:R-:W-:Y:S01]  /*c770*/  FFMA.FTZ R25, R9, R3, R5 ;  /* 0x0000000309197223 */ /* 0x000fe20000010005 */
[----:B------:R-:W-:Y:S01]  /*c780*/  HADD2.F32 R5, -RZ, R31.H0_H0 ;  /* 0x2000001fff057230 */ /* 0x000fe20000004100 */
[----:B------:R-:W-:Y:S01]  /*c790*/  FFMA.FTZ R27, R7, R38, R4 ;  /* 0x00000026071b7223 */ /* 0x000fe20000010004 */
[----:B------:R-:W-:Y:S01]  /*c7a0*/  HADD2.F32 R31, -RZ, R37.H0_H0 ;  /* 0x20000025ff1f7230 */ /* 0x000fe20000004100 */
[----:B------:R-:W-:Y:S01]  /*c7b0*/  FMUL.FTZ R22, R9, R0 ;  /* 0x0000000009167220 */ /* 0x000fe20000410000 */
[----:B------:R-:W-:Y:S01]  /*c7c0*/  HADD2.F32 R0, -RZ, R70.H1_H1 ;  /* 0x30000046ff007230 */ /* 0x000fe20000004100 */
[-C--:B------:R-:W-:Y:S01]  /*c7d0*/  FMUL.FTZ R4, R18, R2.reuse ;  /* 0x0000000212047220 */ /* 0x080fe20000410000 */
[----:B------:R-:W-:Y:S01]  /*c7e0*/  HADD2.F32 R9, -RZ, R36.H0_H0 ;  /* 0x20000024ff097230 */ /* 0x000fe20000004100 */
[----:B------:R-:W-:-:S02]  /*c7f0*/  FMUL.FTZ R7, R8, R2 ;  /* 0x0000000208077220 */ /* 0x000fc40000410000 */
[-C--:B------:R-:W-:Y:S02]  /*c800*/  FMUL.FTZ R2, R21, R5.reuse ;  /* 0x0000000515027220 */ /* 0x080fe40000410000 */
[C---:B------:R-:W-:Y:S02]  /*c810*/  FMUL.FTZ R5, R13.reuse, R5 ;  /* 0x000000050d057220 */ /* 0x040fe40000410000 */
[----:B------:R-:W-:Y:S02]  /*c820*/  FFMA.FTZ R13, R13, R35, R2 ;  /* 0x000000230d0d7223 */ /* 0x000fe40000010002 */
[----:B------:R-:W-:Y:S02]  /*c830*/  FFMA.FTZ R26, R8, R0, R4 ;  /* 0x00000000081a7223 */ /* 0x000fe40000010004 */
[-C--:B------:R-:W-:Y:S02]  /*c840*/  FMUL.FTZ R2, R12, R9.reuse ;  /* 0x000000090c027220 */ /* 0x080fe40000410000 */
[----:B------:R-:W-:-:S02]  /*c850*/  FMUL.FTZ R4, R20, R9 ;  /* 0x0000000914047220 */ /* 0x000fc40000410000 */
        /* <DEDUP_REMOVED lines=9> */
[----:B------:R-:W-:Y:S01]  /*c8f0*/  FFMA.FTZ R12, R12, R31, R4 ;  /* 0x0000001f0c0c7223 */ /* 0x000fe20000010004 */
[----:B------:R-:W-:-:S02]  /*c900*/  F2FP.PACK_AB R8, R0, R8 ;  /* 0x000000080008723e */ /* 0x000fc400000000ff */
[----:B------:R-:W-:Y:S02]  /*c910*/  F2FP.PACK_AB R10, R2, R3 ;  /* 0x00000003020a723e */ /* 0x000fe400000000ff */
[----:B------:R-:W-:Y:S02]  /*c920*/  F2FP.PACK_AB R4, R13, R25 ;  /* 0x000000190d04723e */ /* 0x000fe400000000ff */
[----:B------:R-:W-:Y:S01]  /*c930*/  F2FP.PACK_AB R6, R12, R26 ;  /* 0x0000001a0c06723e */ /* 0x000fe200000000ff */
[----:B------:R1:W-:Y:S04]  /*c940*/  STS.128 [R33], R8 ;  /* 0x0000000821007388 */ /* 0x0003e80000000c00 */
[----:B------:R1:W-:Y:S02]  /*c950*/  STS.128 [R32+0x100], R4 ;  /* 0x0001000420007388 */ /* 0x0003e40000000c00 */
.L_x_788:
[----:B------:R-:W-:Y:S05]  /*c960*/  BSYNC B0 ;  /* 0x0000000000007941 */ /* 0x000fea0003800000 */
.L_x_787:
[----:B------:R-:W-:Y:S01]  /*c970*/  ISETP.GE.OR P0, PT, R135, R64, P2 ;  /* 0x000000408700720c */ /* 0x000fe20001706670 */
[----:B------:R-:W-:-:S12]  /*c980*/  BSSY B0, `(.L_x_789) ;  /* 0x0000064000007945 */ /* 0x000fd80003800000 */
[----:B------:R-:W-:Y:S05]  /*c990*/  @P0 BRA `(.L_x_790) ;  /* 0x0000062000000947 */ /* 0x000fea0003800000 */
[----:B------:R-:W-:Y:S02]  /*c9a0*/  MOV R3, c[0x0][0x27c] ;  /* 0x00009f0000037a02 */ /* 0x000fe40000000f00 */
[----:B------:R-:W-:Y:S02]  /*c9b0*/  LOP3.LUT R0, R149, 0x38, R72, 0xf8, !PT ;  /* 0x0000003895007812 */ /* 0x000fe400078ef848 */
[----:B------:R-:W-:Y:S02]  /*c9c0*/  LEA.HI R3, R3, R144, RZ, 0x1d ;  /* 0x0000009003037211 */ /* 0x000fe400078fe8ff */
[----:B------:R-:W-:Y:S02]  /*c9d0*/  SHF.R.U32.HI R14, RZ, 0x10, R51 ;  /* 0x00000010ff0e7819 */ /* 0x000fe40000011633 */
[----:B-1----:R-:W-:Y:S02]  /*c9e0*/  SHF.R.S32.HI R4, RZ, 0x1f, R3 ;  /* 0x0000001fff047819 */ /* 0x002fe40000011403 */
[----:B------:R-:W-:Y:S01]  /*c9f0*/  SHF.L.U32 R2, R3, 0x3, RZ ;  /* 0x0000000303027819 */ /* 0x000fe200000006ff */
[----:B------:R-:W-:Y:S01]  /*ca00*/  HADD2.F32 R38, -RZ, R14.H0_H0 ;  /* 0x2000000eff267230 */ /* 0x000fe20000004100 */
[----:B------:R-:W-:-:S02]  /*ca10*/  LEA.HI R4, R4, R3, RZ, 0x3 ;  /* 0x0000000304047211 */ /* 0x000fc400078f18ff */
[----:B------:R-:W-:Y:S02]  /*ca20*/  LOP3.LUT R3, R157, R0, R183, 0xf6, !PT ;  /* 0x000000009d037212 */ /* 0x000fe400078ef6b7 */
[----:B------:R-:W-:Y:S02]  /*ca30*/  LOP3.LUT R2, R149, 0x38, R2, 0xf8, !PT ;  /* 0x0000003895027812 */ /* 0x000fe400078ef802 */
[----:B------:R-:W-:Y:S02]  /*ca40*/  SHF.L.U32 R0, R4, 0xa, RZ ;  /* 0x0000000a04007819 */ /* 0x000fe400000006ff */
[----:B------:R-:W-:Y:S02]  /*ca50*/  LOP3.LUT R2, R2, R183, RZ, 0x3c, !PT ;  /* 0x000000b702027212 */ /* 0x000fe400078e3cff */
[----:B------:R-:W-:Y:S02]  /*ca60*/  LOP3.LUT R0, R0, 0x7fffe000, RZ, 0xc0, !PT ;  /* 0x7fffe00000007812 */ /* 0x000fe400078ec0ff */
[----:B------:R-:W-:-:S02]  /*ca70*/  LEA R29, R3, 0x100, 0x1 ;  /* 0x00000100031d7811 */ /* 0x000fc400078e08ff */
[----:B------:R-:W-:Y:S02]  /*ca80*/  IADD3 R0, R2, R0, R157 ;  /* 0x0000000002007210 */ /* 0x000fe40007ffe09d */
[----:B------:R-:W-:Y:S01]  /*ca90*/  SHF.R.U32.HI R2, RZ, 0x10, R47 ;  /* 0x00000010ff027819 */ /* 0x000fe2000001162f */
[----:B------:R-:W1:Y:S01]  /*caa0*/  LDS.128 R4, [R29] ;  /* 0x000000001d047984 */ /* 0x000e620000000c00 */
[----:B------:R-:W-:Y:S01]  /*cab0*/  SHF.L.U32 R28, R0, 0x1, RZ ;  /* 0x00000001001c7819 */ /* 0x000fe200000006ff */
[--C-:B------:R-:W-:Y:S01]  /*cac0*/  HADD2.F32 R0, -RZ, R75.reuse.H0_H0 ;  /* 0x2000004bff007230 */ /* 0x100fe20000004100 */
[----:B------:R-:W-:Y:S01]  /*cad0*/  SHF.R.U32.HI R23, RZ, 0x10, R45 ;  /* 0x00000010ff177819 */ /* 0x000fe2000001162d */
[----:B------:R-:W-:Y:S01]  /*cae0*/  HADD2.F32 R24, -RZ, R2.H0_H0 ;  /* 0x20000002ff187230 */ /* 0x000fe20000004100 */
[----:B------:R-:W-:Y:S01]  /*caf0*/  SHF.R.U32.HI R25, RZ, 0x10, R49 ;  /* 0x00000010ff197819 */ /* 0x000fe20000011631 */
[----:B------:R-:W2:Y:S01]  /*cb00*/  LDS.128 R8, [R28+0x100] ;  /* 0x000100001c087984 */ /* 0x000ea20000000c00 */
[----:B------:R-:W-:Y:S01]  /*cb10*/  HADD2.F32 R2, -RZ, R75.H1_H1 ;  /* 0x3000004bff027230 */ /* 0x000fe20000004100 */
[----:B------:R-:W-:Y:S01]  /*cb20*/  SHF.R.U64 R26, R44, 0x10, R45 ;  /* 0x000000102c1a7819 */ /* 0x000fe2000000122d */
[----:B------:R-:W-:Y:S01]  /*cb30*/  HADD2.F32 R14, -RZ, R23.H0_H0 ;  /* 0x20000017ff0e7230 */ /* 0x000fe20000004100 */
[----:B------:R-:W-:Y:S01]  /*cb40*/  SHF.R.U64 R34, R48, 0x10, R49 ;  /* 0x0000001030227819 */ /* 0x000fe20000001231 */
[----:B------:R-:W-:Y:S01]  /*cb50*/  HADD2.F32 R37, -RZ, R25.H0_H0 ;  /* 0x20000019ff257230 */ /* 0x000fe20000004100 */
[----:B------:R-:W-:-:S02]  /*cb60*/  SHF.R.U64 R32, R46, 0x10, R47 ;  /* 0x000000102e207819 */ /* 0x000fc4000000122f */
[----:B------:R-:W-:Y:S01]  /*cb70*/  SHF.R.U64 R36, R50, 0x10, R51 ;  /* 0x0000001032247819 */ /* 0x000fe20000001233 */
        /* <DEDUP_REMOVED lines=14> */
[C---:B------:R-:W-:Y:S01]  /*cc60*/  FFMA.FTZ R33, R3.reuse, R38, R0 ;  /* 0x0000002603217223 */ /* 0x040fe20000010000 */
        /* <DEDUP_REMOVED lines=18> */
[----:B------:R-:W-:Y:S01]  /*cd90*/  HADD2.F32 R2, -RZ, R78.H0_H0 ;  /* 0x2000004eff027230 */ /* 0x000fe20000004100 */
[----:B------:R-:W-:Y:S01]  /*cda0*/  FMUL.FTZ R5, R20, R0 ;  /* 0x0000000014057220 */ /* 0x000fe20000410000 */
[----:B------:R-:W-:Y:S01]  /*cdb0*/  F2FP.PACK_AB R11, R6, R11 ;  /* 0x0000000b060b723e */ /* 0x000fe200000000ff */
[----:B------:R-:W-:Y:S02]  /*cdc0*/  FMUL.FTZ R4, R17, R14 ;  /* 0x0000000e11047220 */ /* 0x000fe40000410000 */
[----:B------:R-:W-:Y:S01]  /*cdd0*/  FFMA.FTZ R25, R9, R3, R5 ;  /* 0x0000000309197223 */ /* 0x000fe20000010005 */
[----:B------:R-:W-:Y:S01]  /*cde0*/  HADD2.F32 R5, -RZ, R26.H0_H0 ;  /* 0x2000001aff057230 */ /* 0x000fe20000004100 */
[----:B------:R-:W-:-:S02]  /*cdf0*/  FFMA.FTZ R27, R7, R37, R4 ;  /* 0x00000025071b7223 */ /* 0x000fc40000010004 */
[----:B------:R-:W-:Y:S01]  /*ce00*/  FMUL.FTZ R14, R9, R0 ;  /* 0x00000000090e7220 */ /* 0x000fe20000410000 */
[----:B------:R-:W-:Y:S01]  /*ce10*/  HADD2.F32 R0, -RZ, R78.H1_H1 ;  /* 0x3000004eff007230 */ /* 0x000fe20000004100 */
[-C--:B------:R-:W-:Y:S01]  /*ce20*/  FMUL.FTZ R4, R19, R2.reuse ;  /* 0x0000000213047220 */ /* 0x080fe20000410000 */
[----:B------:R-:W-:Y:S01]  /*ce30*/  HADD2.F32 R9, -RZ, R32.H0_H0 ;  /* 0x20000020ff097230 */ /* 0x000fe20000004100 */
[----:B------:R-:W-:Y:S01]  /*ce40*/  FMUL.FTZ R7, R8, R2 ;  /* 0x0000000208077220 */ /* 0x000fe20000410000 */
[----:B------:R-:W-:Y:S01]  /*ce50*/  HADD2.F32 R32, -RZ, R36.H0_H0 ;  /* 0x20000024ff207230 */ /* 0x000fe20000004100 */
[-C--:B------:R-:W-:Y:S02]  /*ce60*/  FMUL.FTZ R2, R22, R5.reuse ;  /* 0x0000000516027220 */ /* 0x080fe40000410000 */
[C---:B------:R-:W-:Y:S02]  /*ce70*/  FMUL.FTZ R5, R13.reuse, R5 ;  /* 0x000000050d057220 */ /* 0x040fe40000410000 */
[----:B------:R-:W-:-:S02]  /*ce80*/  FFMA.FTZ R13, R13, R34, R2 ;  /* 0x000000220d0d7223 */ /* 0x000fc40000010002 */
[----:B------:R-:W-:Y:S02]  /*ce90*/  FFMA.FTZ R26, R8, R0, R4 ;  /* 0x00000000081a7223 */ /* 0x000fe40000010004 */
[-C--:B------:R-:W-:Y:S02]  /*cea0*/  FMUL.FTZ R2, R12, R9.reuse ;  /* 0x000000090c027220 */ /* 0x080fe40000410000 */
[----:B------:R-:W-:Y:S02]  /*ceb0*/  FMUL.FTZ R4, R21, R9 ;  /* 0x0000000915047220 */ /* 0x000fe40000410000 */
[----:B------:R-:W-:Y:S02]  /*cec0*/  FFMA.FTZ R8, R20, R3, -R14 ;  /* 0x0000000314087223 */ /* 0x000fe4000001080e */
[----:B------:R-:W-:Y:S02]  /*ced0*/  FFMA.FTZ R10, R18, R10, -R24 ;  /* 0x0000000a120a7223 */ /* 0x000fe40000010818 */
[----:B------:R-:W-:-:S02]  /*cee0*/  FFMA.FTZ R9, R17, R37, -R23 ;  /* 0x0000002511097223 */ /* 0x000fc40000010817 */
[----:B------:R-:W-:Y:S01]  /*cef0*/  FFMA.FTZ R3, R19, R0, -R7 ;  /* 0x0000000013037223 */ /* 0x000fe20000010807 */
[----:B------:R-:W-:Y:S01]  /*cf00*/  F2FP.PACK_AB R7, R33, R35 ;  /* 0x000000232107723e */ /* 0x000fe200000000ff */
[----:B------:R-:W-:Y:S01]  /*cf10*/  FFMA.FTZ R0, R22, R34, -R5 ;  /* 0x0000002216007223 */ /* 0x000fe20000010805 */
[----:B------:R-:W-:Y:S01]  /*cf20*/  F2FP.PACK_AB R9, R9, R10 ;  /* 0x0000000a0909723e */ /* 0x000fe200000000ff */
[-C--:B------:R-:W-:Y:S01]  /*cf30*/  FFMA.FTZ R2, R21, R32.reuse, -R2 ;  /* 0x0000002015027223 */ /* 0x080fe20000010802 */
[----:B------:R-:W-:Y:S01]  /*cf40*/  F2FP.PACK_AB R5, R27, R31 ;  /* 0x0000001f1b05723e */ /* 0x000fe200000000ff */
[----:B------:R-:W-:Y:S01]  /*cf50*/  FFMA.FTZ R12, R12, R32, R4 ;  /* 0x000000200c0c7223 */ /* 0x000fe20000010004 */
[----:B------:R-:W-:Y:S02]  /*cf60*/  F2FP.PACK_AB R8, R0, R8 ;  /* 0x000000080008723e */ /* 0x000fe400000000ff */
[----:B------:R-:W-:Y:S02]  /*cf70*/  F2FP.PACK_AB R10, R2, R3 ;  /* 0x00000003020a723e */ /* 0x000fe400000000ff */
[----:B------:R-:W-:-:S02]  /*cf80*/  F2FP.PACK_AB R4, R13, R25 ;  /* 0x000000190d04723e */ /* 0x000fc400000000ff */
[----:B------:R-:W-:Y:S01]  /*cf90*/  F2FP.PACK_AB R6, R12, R26 ;  /* 0x0000001a0c06723e */ /* 0x000fe200000000ff */
[----:B------:R1:W-:Y:S04]  /*cfa0*/  STS.128 [R29], R8 ;  /* 0x000000081d007388 */ /* 0x0003e80000000c00 */
[----:B------:R1:W-:Y:S02]  /*cfb0*/  STS.128 [R28+0x100], R4 ;  /* 0x000100041c007388 */ /* 0x0003e40000000c00 */
.L_x_790:
[----:B------:R-:W-:Y:S05]  /*cfc0*/  BSYNC B0 ;  /* 0x0000000000007941 */ /* 0x000fea0003800000 */
.L_x_789:
[----:B------:R-:W-:-:S13]  /*cfd0*/  ISETP.GE.OR P0, PT, R71, R64, P2 ;  /* 0x000000404700720c */ /* 0x000fda0001706670 */
[----:B------:R-:W-:Y:S05]  /*cfe0*/  @P0 BRA `(.L_x_778) ;  /* 0x0000069000000947 */ /* 0x000fea0003800000 */
[----:B------:R-:W-:Y:S02]  /*cff0*/  SHF.R.S32.HI R2, RZ, 0x1f, R71 ;  /* 0x0000001fff027819 */ /* 0x000fe40000011447 */
[----:B-1----:R-:W-:Y:S02]  /*d000*/  MOV R6, c[0x0][0x27c] ;  /* 0x00009f0000067a02 */ /* 0x002fe40000000f00 */
[----:B------:R-:W-:Y:S02]  /*d010*/  SHF.L.U32 R0, R71, 0x6, RZ ;  /* 0x0000000647007819 */ /* 0x000fe400000006ff */
[----:B------:R-:W-:Y:S02]  /*d020*/  LEA.HI R2, R2, R71, RZ, 0x3 ;  /* 0x0000004702027211 */ /* 0x000fe400078f18ff */
[----:B------:R-:W-:Y:S02]  /*d030*/  LEA.HI R6, R6, R144, RZ, 0x1d ;  /* 0x0000009006067211 */ /* 0x000fe400078fe8ff */
[----:B------:R-:W-:-:S02]  /*d040*/  LOP3.LUT R0, R0, 0x1c0, RZ, 0xc0, !PT ;  /* 0x000001c000007812 */ /* 0x000fc400078ec0ff */
[----:B------:R-:W-:Y:S01]  /*d050*/  SHF.L.U32 R2, R2, 0x6, RZ ;  /* 0x0000000602027819 */ /* 0x000fe200000006ff */
[----:B------:R-:W-:Y:S01]  /*d060*/  IMAD.SHL.U32 R4, R6, 0x8, RZ ;  /* 0x0000000806047824 */ /* 0x000fe200078e00ff */
[----:B------:R-:W-:Y:S02]  /*d070*/  SHF.R.S32.HI R7, RZ, 0x1f, R6 ;  /* 0x0000001fff077819 */ /* 0x000fe40000011406 */
[----:B------:R-:W-:Y:S02]  /*d080*/  SHF.R.U32.HI R3, RZ, 0x3, R0 ;  /* 0x00000003ff037819 */ /* 0x000fe40000011600 */
[----:B------:R-:W-:Y:S02]  /*d090*/  LOP3.LUT R5, R0, 0x38, R72, 0xf8, !PT ;  /* 0x0000003800057812 */ /* 0x000fe400078ef848 */
[----:B------:R-:W-:Y:S02]  /*d0a0*/  LOP3.LUT R2, R2, 0xfffffe00, RZ, 0xc0, !PT ;  /* 0xfffffe0002027812 */ /* 0x000fe400078ec0ff */
[----:B------:R-:W-:-:S02]  /*d0b0*/  LEA.HI R6, R7, R6, RZ, 0x3 ;  /* 0x0000000607067211 */ /* 0x000fc400078f18ff */
[----:B------:R-:W-:Y:S02]  /*d0c0*/  LOP3.LUT R0, R0, 0x38, R4, 0xf8, !PT ;  /* 0x0000003800007812 */ /* 0x000fe400078ef804 */
[----:B------:R-:W-:Y:S02]  /*d0d0*/  LOP3.LUT R4, R2, R5, R3, 0xf6, !PT ;  /* 0x0000000502047212 */ /* 0x000fe400078ef603 */
[----:B------:R-:W-:Y:S02]  /*d0e0*/  SHF.L.U32 R5, R6, 0xa, RZ ;  /* 0x0000000a06057819 */ /* 0x000fe400000006ff */
[----:B------:R-:W-:Y:S02]  /*d0f0*/  LOP3.LUT R3, R0, R3, RZ, 0x3c, !PT ;  /* 0x0000000300037212 */ /* 0x000fe400078e3cff */
[----:B------:R-:W-:Y:S02]  /*d100*/  LOP3.LUT R0, R5, 0x7fffe000, RZ, 0xc0, !PT ;  /* 0x7fffe00005007812 */ /* 0x000fe400078ec0ff */
[----:B------:R-:W-:-:S02]  /*d110*/  LEA R30, R4, 0x100, 0x1 ;  /* 0x00000100041e7811 */ /* 0x000fc400078e08ff */
[----:B------:R-:W-:Y:S01]  /*d120*/  IADD3 R0, R3, R0, R2 ;  /* 0x0000000003007210 */ /* 0x000fe20007ffe002 */
[----:B------:R-:W-:Y:S01]  /*d130*/  HADD2.F32 R2, -RZ, R79.H0_H0 ;  /* 0x2000004fff027230 */ /* 0x000fe20000004100 */
[----:B------:R-:W-:Y:S01]  /*d140*/  SHF.R.U32.HI R13, RZ, 0x10, R61 ;  /* 0x00000010ff0d7819 */ /* 0x000fe2000001163d */
[----:B------:R-:W1:Y:S01]  /*d150*/  LDS.128 R4, [R30] ;  /* 0x000000001e047984 */ /* 0x000e620000000c00 */
[----:B------:R-:W-:Y:S01]  /*d160*/  SHF.R.U32.HI R22, RZ, 0x10, R59 ;  /* 0x00000010ff167819 */ /* 0x000fe2000001163b */
[----:B------:R-:W-:Y:S01]  /*d170*/  IMAD.SHL.U32 R29, R0, 0x2, RZ ;  /* 0x00000002001d7824 */ /* 0x000fe200078e00ff */
[----:B------:R-:W-:Y:S01]  /*d180*/  SHF.R.U32.HI R0, RZ, 0x10, R57 ;  /* 0x00000010ff007819 */ /* 0x000fe20000011639 */
[----:B------:R-:W-:Y:S01]  /*d190*/  HADD2.F32 R39, -RZ, R13.H0_H0 ;  /* 0x2000000dff277230 */ /* 0x000fe20000004100 */
[----:B------:R-:W-:Y:S01]  /*d1a0*/  SHF.R.U32.HI R23, RZ, 0x10, R63 ;  /* 0x00000010ff177819 */ /* 0x000fe2000001163f */
[----:B------:R-:W-:Y:S01]  /*d1b0*/  HADD2.F32 R13, -RZ, R22.H0_H0 ;  /* 0x20000016ff0d7230 */ /* 0x000fe20000004100 */
[----:B------:R-:W2:Y:S01]  /*d1c0*/  LDS.128 R8, [R29+0x100] ;  /* 0x000100001d087984 */ /* 0x000ea20000000c00 */
[----:B------:R-:W-:Y:S01]  /*d1d0*/  HADD2.F32 R24, -RZ, R0.H0_H0 ;  /* 0x20000000ff187230 */ /* 0x000fe20000004100 */
[----:B------:R-:W-:Y:S01]  /*d1e0*/  SHF.R.U64 R27, R56, 0x10, R57 ;  /* 0x00000010381b7819 */ /* 0x000fe20000001239 */
[----:B------:R-:W-:Y:S01]  /*d1f0*/  HADD2.F32 R0, -RZ, R79.H1_H1 ;  /* 0x3000004fff007230 */ /* 0x000fe20000004100 */
[----:B------:R-:W-:Y:S01]  /*d200*/  SHF.R.U64 R33, R58, 0x10, R59 ;  /* 0x000000103a217819 */ /* 0x000fe2000000123b */
[----:B------:R-:W-:Y:S01]  /*d210*/  HADD2.F32 R38, -RZ, R23.H0_H0 ;  /* 0x20000017ff267230 */ /* 0x000fe20000004100 */
[----:B------:R-:W-:-:S02]  /*d220*/  SHF.R.U64 R34, R60, 0x10, R61 ;  /* 0x000000103c227819 */ /* 0x000fc4000000123d */
[----:B------:R-:W-:-:S03]  /*d230*/  SHF.R.U64 R36, R62, 0x10, R63 ;  /* 0x000000103e247819 */ /* 0x000fc6000000123f */
[----:B------:R-:W-:Y:S02]  /*d240*/  HADD2.F32 R34, -RZ, R34.H0_H0 ;  /* 0x20000022ff227230 */ /* 0x000fe40000004100 */
[--C-:B-1----:R-:W-:Y:S02]  /*d250*/  HADD2.F32 R15, -RZ, R5.reuse.H0_H0 ;  /* 0x20000005ff0f7230 */ /* 0x102fe40000004100 */
[----:B------:R-:W-:Y:S02]  /*d260*/  HADD2.F32 R14, -RZ, R5.H1_H1 ;  /* 0x30000005ff0e7230 */ /* 0x000fe40000004100 */
[--C-:B------:R-:W-:Y:S02]  /*d270*/  HADD2.F32 R19, -RZ, R4.reuse.H0_H0 ;  /* 0x20000004ff137230 */ /* 0x100fe40000004100 */
[----:B------:R-:W-:Y:S02]  /*d280*/  HADD2.F32 R21, -RZ, R4.H1_H1 ;  /* 0x30000004ff157230 */ /* 0x000fe40000004100 */
[----:B------:R-:W-:-:S02]  /*d290*/  HADD2.F32 R17, -RZ, R7.H0_H0 ;  /* 0x20000007ff117230 */ /* 0x000fc40000004100 */
[----:B------:R-:W-:Y:S02]  /*d2a0*/  HADD2.F32 R16, -RZ, R7.H1_H1 ;  /* 0x30000007ff107230 */ /* 0x000fe40000004100 */
[--C-:B--2---:R-:W-:Y:S02]  /*d2b0*/  HADD2.F32 R5, -RZ, R9.reuse.H0_H0 ;  /* 0x20000009ff057230 */ /* 0x104fe40000004100 */
[----:B------:R-:W-:Y:S02]  /*d2c0*/  HADD2.F32 R4, -RZ, R9.H1_H1 ;  /* 0x30000009ff047230 */ /* 0x000fe40000004100 */
[--C-:B------:R-:W-:Y:S01]  /*d2d0*/  HADD2.F32 R3, -RZ, R11.reuse.H0_H0 ;  /* 0x2000000bff037230 */ /* 0x100fe20000004100 */
[----:B------:R-:W-:Y:S01]  /*d2e0*/  FMUL.FTZ R32, R5, R2 ;  /* 0x0000000205207220 */ /* 0x000fe20000410000 */
[----:B------:R-:W-:Y:S01]  /*d2f0*/  HADD2.F32 R7, -RZ, R11.H1_H1 ;  /* 0x3000000bff077230 */ /* 0x000fe20000004100 */
[----:B------:R-:W-:Y:S01]  /*d300*/  FMUL.FTZ R28, R4, R24 ;  /* 0x00000018041c7220 */ /* 0x000fe20000410000 */
[----:B------:R-:W-:-:S02]  /*d310*/  HADD2.F32 R9, -RZ, R8.H0_H0 ;  /* 0x20000008ff097230 */ /* 0x000fc40000004100 */
[----:B------:R-:W-:Y:S01]  /*d320*/  HADD2.F32 R12, -RZ, R8.H1_H1 ;  /* 0x30000008ff0c7230 */ /* 0x000fe20000004100 */
[----:B------:R-:W-:Y:S01]  /*d330*/  FMUL.FTZ R22, R7, R13 ;  /* 0x0000000d07167220 */ /* 0x000fe20000410000 */
[--C-:B------:R-:W-:Y:S02]  /*d340*/  HADD2.F32 R8, -RZ, R10.reuse.H0_H0 ;  /* 0x2000000aff087230 */ /* 0x100fe40000004100 */
[----:B------:R-:W-:Y:S02]  /*d350*/  HADD2.F32 R11, -RZ, R10.H1_H1 ;  /* 0x3000000aff0b7230 */ /* 0x000fe40000004100 */
[--C-:B------:R-:W-:Y:S02]  /*d360*/  HADD2.F32 R18, -RZ, R6.reuse.H0_H0 ;  /* 0x20000006ff127230 */ /* 0x100fe40000004100 */
[----:B------:R-:W-:Y:S01]  /*d370*/  HADD2.F32 R20, -RZ, R6.H1_H1 ;  /* 0x30000006ff147230 */ /* 0x000fe20000004100 */
[----:B------:R-:W-:Y:S01]  /*d380*/  FMUL.FTZ R6, R15, R2 ;  /* 0x000000020f067220 */ /* 0x000fe20000410000 */
[----:B------:R-:W-:Y:S01]  /*d390*/  HADD2.F32 R10, -RZ, R80.H0_H0 ;  /* 0x20000050ff0a7230 */ /* 0x000fe20000004100 */
[----:B------:R-:W-:-:S04]  /*d3a0*/  FMUL.FTZ R2, R17, R0 ;  /* 0x0000000011027220 */ /* 0x000fc80000410000 */
[----:B------:R-:W-:Y:S01]  /*d3b0*/  FFMA.FTZ R37, R5, R10, R6 ;  /* 0x0000000a05257223 */ /* 0x000fe20000010006 */
[----:B------:R-:W-:Y:S01]  /*d3c0*/  HADD2.F32 R6, -RZ, R80.H1_H1 ;  /* 0x30000050ff067230 */ /* 0x000fe20000004100 */
[----:B------:R-:W-:Y:S02]  /*d3d0*/  FMUL.FTZ R5, R14, R24 ;  /* 0x000000180e057220 */ /* 0x000fe40000410000 */
[C---:B------:R-:W-:Y:S01]  /*d3e0*/  FMUL.FTZ R24, R3.reuse, R0 ;  /* 0x0000000003187220 */ /* 0x040fe20000410000 */
[--C-:B------:R-:W-:Y:S01]  /*d3f0*/  HADD2.F32 R0, -RZ, R81.reuse.H0_H0 ;  /* 0x20000051ff007230 */ /* 0x100fe20000004100 */
[----:B------:R-:W-:Y:S01]  /*d400*/  FFMA.FTZ R31, R3, R6, R2 ;  /* 0x00000006031f7223 */ /* 0x000fe20000010002 */
[----:B------:R-:W-:Y:S01]  /*d410*/  HADD2.F32 R3, -RZ, R82.H0_H0 ;  /* 0x20000052ff037230 */ /* 0x000fe20000004100 */
[----:B------:R-:W-:Y:S01]  /*d420*/  FFMA.FTZ R35, R4, R39, R5 ;  /* 0x0000002704237223 */ /* 0x000fe20000010005 */
[----:B------:R-:W-:Y:S01]  /*d430*/  HADD2.F32 R2, -RZ, R81.H1_H1 ;  /* 0x30000051ff027230 */ /* 0x000fe20000004100 */
[----:B------:R-:W-:-:S02]  /*d440*/  FMUL.FTZ R5, R19, R0 ;  /* 0x0000000013057220 */ /* 0x000fc40000410000 */
[----:B------:R-:W-:Y:S02]  /*d450*/  FMUL.FTZ R4, R16, R13 ;  /* 0x0000000d10047220 */ /* 0x000fe40000410000 */
[C---:B------:R-:W-:Y:S01]  /*d460*/  FFMA.FTZ R25, R9.reuse, R3, R5 ;  /* 0x0000000309197223 */ /* 0x040fe20000010005 */
[----:B------:R-:W-:Y:S01]  /*d470*/  HADD2.F32 R5, -RZ, R27.H0_H0 ;  /* 0x2000001bff057230 */ /* 0x000fe20000004100 */
[----:B------:R-:W-:Y:S01]  /*d480*/  FMUL.FTZ R13, R9, R0 ;  /* 0x00000000090d7220 */ /* 0x000fe20000410000 */
[----:B------:R-:W-:Y:S01]  /*d490*/  HADD2.F32 R0, -RZ, R82.H1_H1 ;  /* 0x30000052ff007230 */ /* 0x000fe20000004100 */
[----:B------:R-:W-:Y:S01]  /*d4a0*/  FFMA.FTZ R26, R7, R38, R4 ;  /* 0x00000026071a7223 */ /* 0x000fe20000010004 */
[----:B------:R-:W-:Y:S01]  /*d4b0*/  HADD2.F32 R9, -RZ, R33.H0_H0 ;  /* 0x20000021ff097230 */ /* 0x000fe20000004100 */
[-C--:B------:R-:W-:Y:S01]  /*d4c0*/  FMUL.FTZ R4, R18, R2.reuse ;  /* 0x0000000212047220 */ /* 0x080fe20000410000 */
[----:B------:R-:W-:Y:S01]  /*d4d0*/  HADD2.F32 R33, -RZ, R36.H0_H0 ;  /* 0x20000024ff217230 */ /* 0x000fe20000004100 */
[----:B------:R-:W-:-:S02]  /*d4e0*/  FMUL.FTZ R7, R8, R2 ;  /* 0x0000000208077220 */ /* 0x000fc40000410000 */
[----:B------:R-:W-:Y:S02]  /*d4f0*/  FMUL.FTZ R2, R21, R5 ;  /* 0x0000000515027220 */ /* 0x000fe40000410000 */
[----:B------:R-:W-:Y:S02]  /*d500*/  FFMA.FTZ R27, R8, R0, R4 ;  /* 0x00000000081b7223 */ /* 0x000fe40000010004 */
[----:B------:R-:W-:Y:S02]  /*d510*/  FMUL.FTZ R4, R20, R9 ;  /* 0x0000000914047220 */ /* 0x000fe40000410000 */
[C---:B------:R-:W-:Y:S02]  /*d520*/  FMUL.FTZ R5, R12.reuse, R5 ;  /* 0x000000050c057220 */ /* 0x040fe40000410000 */
[----:B------:R-:W-:Y:S02]  /*d530*/  FFMA.FTZ R12, R12, R34, R2 ;  /* 0x000000220c0c7223 */ /* 0x000fe40000010002 */
[----:B------:R-:W-:-:S02]  /*d540*/  FMUL.FTZ R2, R11, R9 ;  /* 0x000000090b027220 */ /* 0x000fc40000410000 */
[----:B------:R-:W-:Y:S01]  /*d550*/  FFMA.FTZ R23, R11, R33, R4 ;  /* 0x000000210b177223 */ /* 0x000fe20000010004 */
[----:B------:R-:W-:Y:S01]  /*d560*/  F2FP.PACK_AB R4, R12, R25 ;  /* 0x000000190c04723e */ /* 0x000fe200000000ff */
[----:B------:R-:W-:Y:S02]  /*d570*/  FFMA.FTZ R8, R19, R3, -R13 ;  /* 0x0000000313087223 */ /* 0x000fe4000001080d */
        /* <DEDUP_REMOVED lines=14> */
[----:B------:R1:W-:Y:S04]  /*d660*/  STS.128 [R30], R8 ;  /* 0x000000081e007388 */ /* 0x0003e80000000c00 */
[----:B------:R1:W-:Y:S02]  /*d670*/  STS.128 [R29+0x100], R4 ;  /* 0x000100041d007388 */ /* 0x0003e40000000c00 */
.L_x_778:
[----:B------:R-:W-:Y:S05]  /*d680*/  BSYNC B2 ;  /* 0x0000000000027941 */ /* 0x000fea0003800000 */
.L_x_756:
[----:B-1--4-:R-:W2:Y:S01]  /*d690*/  LDL.LU R10, [R1+0x18] ;  /* 0x00001800010a7983 */ /* 0x012ea20000300800 */
[----:B------:R-:W-:Y:S01]  /*d6a0*/  LEA.HI R0, R186, R185, RZ, 0x4 ;  /* 0x000000b9ba007211 */ /* 0x000fe200078f20ff */
[----:B------:R-:W-:Y:S01]  /*d6b0*/  IMAD.WIDE.U32 R6, R136, c[0x0][0x208], RZ ;  /* 0x0000820088067a25 */ /* 0x000fe200078e00ff */
[----:B------:R-:W-:Y:S01]  /*d6c0*/  MOV R3, 0x40 ;  /* 0x0000004000037802 */ /* 0x000fe20000000f00 */
[----:B------:R-:W-:Y:S01]  /*d6d0*/  BAR.SYNC.DEFER_BLOCKING 0x0 ;  /* 0x0000000000007b1d */ /* 0x000fe20000010000 */
[----:B------:R-:W-:Y:S02]  /*d6e0*/  LOP3.LUT R0, R0, 0xfffffff0, RZ, 0xc0, !PT ;  /* 0xfffffff000007812 */ /* 0x000fe400078ec0ff */
[----:B------:R-:W-:-:S02]  /*d6f0*/  MOV R8, R228 ;  /* 0x000000e400087202 */ /* 0x000fc40000000f00 */
[----:B------:R-:W-:Y:S01]  /*d700*/  IADD3 R0, -R0, R185, RZ ;  /* 0x000000b900007210 */ /* 0x000fe20007ffe1ff */
[----:B------:R-:W-:Y:S01]  /*d710*/  ULDC.64 UR4, c[0x0][0x208] ;  /* 0x0000820000047ab9 */ /* 0x000fe20000000a00 */
[----:B------:R-:W-:Y:S01]  /*d720*/  MOV R9, R233 ;  /* 0x000000e900097202 */ /* 0x000fe20000000f00 */
[----:B------:R-:W-:Y:S01]  /*d730*/  USHF.L.U32 UR7, UR4, 0x6, URZ ;  /* 0x0000000604077899 */ /* 0x000fe2000800063f */
[----:B------:R-:W-:Y:S01]  /*d740*/  SHF.R.S32.HI R2, RZ, 0x1f, R0 ;  /* 0x0000001fff027819 */ /* 0x000fe20000011400 */
[----:B------:R-:W-:Y:S01]  /*d750*/  UMOV UR6, 0x6 ;  /* 0x0000000600067882 */ /* 0x000fe20000000000 */
[----:B------:R-:W-:Y:S01]  /*d760*/  IADD3 R206, R201, 0x20, RZ ;  /* 0x00000020c9ce7810 */ /* 0x000fe20007ffe0ff */
[----:B------:R-:W-:Y:S01]  /*d770*/  USHF.L.U64.HI UR5, UR4, UR6, UR5 ;  /* 0x0000000604057299 */ /* 0x000fe20008010205 */
[----:B------:R-:W-:Y:S01]  /*d780*/  LEA.HI R2, R2, R0, RZ, 0x3 ;  /* 0x0000000002027211 */ /* 0x000fe200078f18ff */
[----:B------:R-:W-:Y:S03]  /*d790*/  BSSY B0, `(.L_x_791) ;  /* 0x000015a000007945 */ /* 0x000fe60003800000 */
[----:B------:R-:W-:-:S04]  /*d7a0*/  LOP3.LUT R2, R2, 0xfffffff8, RZ, 0xc0, !PT ;  /* 0xfffffff802027812 */ /* 0x000fc800078ec0ff */
[----:B------:R-:W-:Y:S02]  /*d7b0*/  IADD3 R0, R0, -R2, RZ ;  /* 0x8000000200007210 */ /* 0x000fe40007ffe0ff */
[----:B------:R-:W-:Y:S01]  /*d7c0*/  MOV R2, 0x20 ;  /* 0x0000002000027802 */ /* 0x000fe20000000f00 */
[----:B------:R-:W-:Y:S01]  /*d7d0*/  LDSM.16.M88.4 R124, [R218] ;  /* 0x00000000da7c783b */ /* 0x000fe20000000200 */
[C---:B------:R-:W-:Y:S02]  /*d7e0*/  LOP3.LUT P0, RZ, R0.reuse, 0x2, RZ, 0xc0, !PT ;  /* 0x0000000200ff7812 */ /* 0x040fe4000780c0ff */
[----:B------:R-:W-:Y:S01]  /*d7f0*/  LOP3.LUT P1, RZ, R0, 0x4, RZ, 0xc0, !PT ;  /* 0x0000000400ff7812 */ /* 0x000fe2000782c0ff */
[----:B------:R-:W-:Y:S01]  /*d800*/  IMAD R0, R83, c[0x0][0x208], RZ ;  /* 0x0000820053007a24 */ /* 0x000fe200078e02ff */
[----:B------:R-:W-:Y:S01]  /*d810*/  SEL R2, R2, 0xffffffe0, !P0 ;  /* 0xffffffe002027807 */ /* 0x000fe20004000000 */
[----:B------:R-:W-:Y:S01]  /*d820*/  LDSM.16.M88.4 R180, [R218+0x4000] ;  /* 0x00400000dab4783b */ /* 0x000fe20000000200 */
[----:B------:R-:W-:Y:S01]  /*d830*/  SEL R3, R3, 0xffffffc0, !P1 ;  /* 0xffffffc003037807 */ /* 0x000fe20004800000 */
[----:B------:R-:W-:Y:S01]  /*d840*/  IMAD R4, R136, c[0x0][0x20c], R0 ;  /* 0x0000830088047a24 */ /* 0x000fe200078e0200 */
[----:B------:R-:W-:-:S02]  /*d850*/  IADD3 R0, R218, R2, RZ ;  /* 0x00000002da007210 */ /* 0x000fc40007ffe0ff */
[-C--:B------:R-:W-:Y:S02]  /*d860*/  IADD3 R2, R218, R3.reuse, RZ ;  /* 0x00000003da027210 */ /* 0x080fe40007ffe0ff */
[----:B------:R-:W-:Y:S01]  /*d870*/  IADD3 R3, R0, R3, RZ ;  /* 0x0000000300037210 */ /* 0x000fe20007ffe0ff */
[----:B------:R-:W-:Y:S01]  /*d880*/  LDSM.16.M88.4 R128, [R0] ;  /* 0x000000000080783b */ /* 0x000fe20000000200 */
[----:B------:R-:W-:Y:S02]  /*d890*/  IADD3 R4, R7, R4, RZ ;  /* 0x0000000407047210 */ /* 0x000fe40007ffe0ff */
[----:B------:R-:W-:Y:S01]  /*d8a0*/  R2P PR, R144, 0x6 ;  /* 0x0000000690007804 */ /* 0x000fe20000000000 */
[----:B------:R1:W-:Y:S01]  /*d8b0*/  LDSM.16.M88.4 R184, [R0+0x4000] ;  /* 0x0040000000b8783b */ /* 0x0003e20000000200 */
[----:B------:R-:W-:Y:S02]  /*d8c0*/  ISETP.GE.AND P4, PT, R72, c[0x0][0x1d4], PT ;  /* 0x0000750048007a0c */ /* 0x000fe40003f86270 */
[----:B------:R-:W-:Y:S01]  /*d8d0*/  ISETP.GE.AND P5, PT, R86, c[0x0][0x1d4], PT ;  /* 0x0000750056007a0c */ /* 0x000fe20003fa6270 */
[----:B------:R-:W-:Y:S04]  /*d8e0*/  LDSM.16.M88.4 R156, [R2] ;  /* 0x00000000029c783b */ /* 0x000fe80000000200 */
[----:B------:R-:W-:Y:S04]  /*d8f0*/  LDSM.16.M88.4 R188, [R2+0x4000] ;  /* 0x0040000002bc783b */ /* 0x000fe80000000200 */
[----:B------:R-:W-:Y:S01]  /*d900*/  LDSM.16.M88.4 R176, [R3] ;  /* 0x0000000003b0783b */ /* 0x000fe20000000200 */
[----:B------:R-:W-:-:S02]  /*d910*/  @P1 IADD3 R206, R201, -0x20, RZ ;  /* 0xffffffe0c9ce1810 */ /* 0x000fc40007ffe0ff */
[----:B------:R-:W-:Y:S01]  /*d920*/  ISETP.LT.OR P1, PT, R74, 0x1, P4 ;  /* 0x000000014a00780c */ /* 0x000fe20002721670 */
[----:B------:R3:W-:Y:S01]  /*d930*/  LDSM.16.M88.4 R196, [R3+0x4000] ;  /* 0x0040000003c4783b */ /* 0x0007e20000000200 */
[C---:B------:R-:W-:Y:S02]  /*d940*/  IADD3 R207, R206.reuse, 0x3000, RZ ;  /* 0x00003000cecf7810 */ /* 0x040fe40007ffe0ff */
[C---:B------:R-:W-:Y:S01]  /*d950*/  IADD3 R217, R206.reuse, 0x5800, RZ ;  /* 0x00005800ced97810 */ /* 0x040fe20007ffe0ff */
[----:B------:R-:W-:Y:S01]  /*d960*/  BAR.SYNC.DEFER_BLOCKING 0x0 ;  /* 0x0000000000007b1d */ /* 0x000fe20000010000 */
[----:B------:R-:W-:Y:S01]  /*d970*/  IADD3 R216, R206, 0x5000, RZ ;  /* 0x00005000ced87810 */ /* 0x000fe20007ffe0ff */
[----:B-1----:R-:W-:Y:S01]  /*d980*/  IMAD R0, R4, 0x60, RZ ;  /* 0x0000006004007824 */ /* 0x002fe200078e02ff */
[C---:B------:R-:W-:Y:S02]  /*d990*/  IADD3 R215, R206.reuse, 0x4800, RZ ;  /* 0x00004800ced77810 */ /* 0x040fe40007ffe0ff */
[----:B------:R-:W-:-:S02]  /*d9a0*/  IADD3 R214, R206, 0x4000, RZ ;  /* 0x00004000ced67810 */ /* 0x000fc40007ffe0ff */
[C---:B------:R-:W-:Y:S02]  /*d9b0*/  IADD3 R213, R206.reuse, 0x3800, RZ ;  /* 0x00003800ced57810 */ /* 0x040fe40007ffe0ff */
[C---:B------:R-:W-:Y:S02]  /*d9c0*/  IADD3 R212, R206.reuse, 0x2800, RZ ;  /* 0x00002800ced47810 */ /* 0x040fe40007ffe0ff */
[C---:B------:R-:W-:Y:S02]  /*d9d0*/  IADD3 R211, R206.reuse, 0x2000, RZ ;  /* 0x00002000ced37810 */ /* 0x040fe40007ffe0ff */
[C---:B------:R-:W-:Y:S02]  /*d9e0*/  IADD3 R210, R206.reuse, 0x1800, RZ ;  /* 0x00001800ced27810 */ /* 0x040fe40007ffe0ff */
[C---:B------:R-:W-:Y:S02]  /*d9f0*/  IADD3 R209, R206.reuse, 0x1000, RZ ;  /* 0x00001000ced17810 */ /* 0x040fe40007ffe0ff */
[----:B------:R-:W-:Y:S01]  /*da00*/  IADD3 R208, R206, 0x800, RZ ;  /* 0x00000800ced07810 */ /* 0x000fe20007ffe0ff */
[----:B---3--:R-:W-:Y:S01]  /*da10*/  IMAD.WIDE.U32 R2, R6, 0x60, R8 ;  /* 0x0000006006027825 */ /* 0x008fe200078e0008 */
[----:B------:R-:W-:-:S04]  /*da20*/  DEPBAR.LE SB0, 0x0 ;  /* 0x000080000000791a */ /* 0x000fc80000000000 */
[----:B------:R-:W-:Y:S01]  /*da30*/  BAR.SYNC.DEFER_BLOCKING 0x0 ;  /* 0x0000000000007b1d */ /* 0x000fe20000010000 */
[----:B------:R-:W-:Y:S02]  /*da40*/  LEA R4, P0, R2, c[0x0][0x1f8], 0x1 ;  /* 0x00007e0002047a11 */ /* 0x000fe400078008ff */
[----:B------:R-:W-:-:S04]  /*da50*/  IADD3 R0, R3, R0, RZ ;  /* 0x0000000003007210 */ /* 0x000fc80007ffe0ff */
[----:B------:R-:W-:Y:S02]  /*da60*/  LEA.HI.X R5, R2, c[0x0][0x1fc], R0, 0x1, P0 ;  /* 0x00007f0002057a11 */ /* 0x000fe400000f0c00 */
[----:B------:R-:W-:Y:S02]  /*da70*/  IADD3 R2, P3, R4, UR7, RZ ;  /* 0x0000000704027c10 */ /* 0x000fe4000ff7e0ff */
[----:B------:R-:W-:Y:S02]  /*da80*/  SEL R0, R85, 0xffffffc0, !P2 ;  /* 0xffffffc055007807 */ /* 0x000fe40005000000 */
[----:B------:R-:W-:Y:S02]  /*da90*/  IADD3 R6, P0, R2, UR7, RZ ;  /* 0x0000000702067c10 */ /* 0x000fe4000ff1e0ff */
[----:B------:R-:W-:Y:S02]  /*daa0*/  IADD3.X R3, R5, UR5, RZ, P3, !PT ;  /* 0x0000000505037c10 */ /* 0x000fe40009ffe4ff */
[----:B------:R-:W-:-:S02]  /*dab0*/  ISETP.LT.OR P3, PT, R74, 0x21, P4 ;  /* 0x000000214a00780c */ /* 0x000fc40002761670 */
[----:B------:R-:W-:Y:S02]  /*dac0*/  IADD3.X R7, R3, UR5, RZ, P0, !PT ;  /* 0x0000000503077c10 */ /* 0x000fe400087fe4ff */
[C---:B------:R-:W-:Y:S02]  /*dad0*/  ISETP.LT.OR P0, PT, R74.reuse, 0x1, P5 ;  /* 0x000000014a00780c */ /* 0x040fe40002f01670 */
[C---:B------:R-:W-:Y:S01]  /*dae0*/  ISETP.LT.OR P2, PT, R74.reuse, 0x21, P5 ;  /* 0x000000214a00780c */ /* 0x040fe20002f41670 */
[----:B------:R-:W1:Y:S01]  /*daf0*/  LDSM.16.M88.4 R16, [R201] ;  /* 0x00000000c910783b */ /* 0x000e620000000200 */
[-C--:B------:R-:W-:Y:S02]  /*db00*/  IADD3 R200, R201, R0.reuse, RZ ;  /* 0x00000000c9c87210 */ /* 0x080fe40007ffe0ff */
[----:B------:R-:W-:Y:S01]  /*db10*/  IADD3 R75, R207, R0, RZ ;  /* 0x00000000cf4b7210 */ /* 0x000fe20007ffe0ff */
[----:B------:R-:W-:Y:S04]  /*db20*/  LDSM.16.M88.4 R32, [R206] ;  /* 0x00000000ce20783b */ /* 0x000fe80000000200 */
[----:B------:R-:W-:Y:S04]  /*db30*/  LDSM.16.M88.4 R28, [R201+0x1800] ;  /* 0x00180000c91c783b */ /* 0x000fe80000000200 */
[----:B------:R-:W3:Y:S04]  /*db40*/  LDSM.16.M88.4 R12, [R201+0x800] ;  /* 0x00080000c90c783b */ /* 0x000ee80000000200 */
[----:B------:R-:W4:Y:S04]  /*db50*/  LDSM.16.M88.4 R20, [R201+0x1000] ;  /* 0x00100000c914783b */ /* 0x000f280000000200 */
[----:B------:R-:W-:Y:S04]  /*db60*/  LDSM.16.M88.4 R76, [R201+0x2000] ;  /* 0x00200000c94c783b */ /* 0x000fe80000000200 */
[----:B------:R-:W-:Y:S04]  /*db70*/  LDSM.16.M88.4 R92, [R201+0x2800] ;  /* 0x00280000c95c783b */ /* 0x000fe80000000200 */
[----:B------:R-:W4:Y:S04]  /*db80*/  LDSM.16.M88.4 R60, [R206+0x800] ;  /* 0x00080000ce3c783b */ /* 0x000f280000000200 */
[----:B------:R-:W4:Y:S04]  /*db90*/  LDSM.16.M88.4 R68, [R206+0x1000] ;  /* 0x00100000ce44783b */ /* 0x000f280000000200 */
[----:B------:R-:W2:Y:S04]  /*dba0*/  LDSM.16.M88.4 R64, [R206+0x1800] ;  /* 0x00180000ce40783b */ /* 0x000ea80000000200 */
[----:B------:R-:W-:Y:S01]  /*dbb0*/  LDSM.16.M88.4 R96, [R206+0x2000] ;  /* 0x00200000ce60783b */ /* 0x000fe20000000200 */
[----:B-1----:R-:W-:Y:S03]  /*dbc0*/  HMMA.16816.F32 R40, R124, R18, RZ ;  /* 0x000000127c28723c */ /* 0x002fe600000018ff */
[----:B------:R-:W-:Y:S04]  /*dbd0*/  LDSM.16.M88.4 R100, [R206+0x2800] ;  /* 0x00280000ce64783b */ /* 0x000fe80000000200 */
[----:B------:R-:W-:Y:S01]  /*dbe0*/  @!PT LDS RZ, [RZ] ;  /* 0x00000000fffff984 */ /* 0x000fe20000000800 */
[----:B------:R-:W-:Y:S01]  /*dbf0*/  @!PT LDS RZ, [RZ] ;  /* 0x00000000fffff984 */ /* 0x000fe20000000800 */
[----:B------:R-:W-:Y:S01]  /*dc00*/  @!PT LDS RZ, [RZ] ;  /* 0x00000000fffff984 */ /* 0x000fe20000000800 */
[----:B------:R1:W-:Y:S01]  /*dc10*/  LDGSTS.E.BYPASS.LTC128B.128 [R219+0x100], [R4.64], !P1 ;  /* 0x0010000004db7fae */ /* 0x0003e2000c901d48 */
[----:B------:R-:W-:-:S03]  /*dc20*/  ISETP.LT.OR P1, PT, R74, 0x41, P4 ;  /* 0x000000414a00780c */ /* 0x000fc60002721670 */
[----:B------:R1:W-:Y:S01]  /*dc30*/  LDGSTS.E.BYPASS.LTC128B.128 [R219+0x3100], [R4.64+0x80], !P0 ;  /* 0x0310008004db7fae */ /* 0x0003e2000c101d48 */
[----:B------:R-:W-:Y:S01]  /*dc40*/  ISETP.LT.OR P0, PT, R74, 0x41, P5 ;  /* 0x000000414a00780c */ /* 0x000fe20002f01670 */
[C---:B---3--:R-:W-:Y:S02]  /*dc50*/  HMMA.16816.F32 R36, R124.reuse, R14, RZ ;  /* 0x0000000e7c24723c */ /* 0x048fe400000018ff */
[----:B------:R3:W-:Y:S04]  /*dc60*/  LDGSTS.E.BYPASS.LTC128B.128 [R219+0x1100], [R2.64], !P3 ;  /* 0x0110000002db7fae */ /* 0x0007e8000d901d48 */
[----:B------:R3:W-:Y:S02]  /*dc70*/  LDGSTS.E.BYPASS.LTC128B.128 [R219+0x4100], [R2.64+0x80], !P2 ;  /* 0x0410008002db7fae */ /* 0x0007e4000d101d48 */
[C---:B------:R-:W-:Y:S02]  /*dc80*/  HMMA.16816.F32 R24, R124.reuse, R12, RZ ;  /* 0x0000000c7c18723c */ /* 0x040fe400000018ff */
[----:B------:R1:W-:Y:S04]  /*dc90*/  LDGSTS.E.BYPASS.LTC128B.128 [R219+0x2100], [R6.64], !P1 ;  /* 0x0210000006db7fae */ /* 0x0003e8000c901d48 */
[----:B------:R1:W-:Y:S01]  /*dca0*/  LDGSTS.E.BYPASS.LTC128B.128 [R219+0x5100], [R6.64+0x80], !P0 ;  /* 0x0510008006db7fae */ /* 0x0003e2000c101d48 */
[----:B------:R-:W-:Y:S01]  /*dcb0*/  ISETP.GT.AND P0, PT, R136, R226, PT ;  /* 0x000000e28800720c */ /* 0x000fe20003f04270 */
[----:B----4-:R-:W-:Y:S02]  /*dcc0*/  HMMA.16816.F32 R12, R124, R22, RZ ;  /* 0x000000167c0c723c */ /* 0x010fe400000018ff */
[----:B------:R-:W4:Y:S04]  /*dcd0*/  LDSM.16.M88.4 R48, [R200] ;  /* 0x00000000c830783b */ /* 0x000f280000000200 */
[----:B------:R-:W2:Y:S02]  /*dce0*/  LDSM.16.M88.4 R56, [R75+-0x3000] ;  /* 0xffd000004b38783b */ /* 0x000ea40000000200 */
[C---:B------:R-:W-:Y:S02]  /*dcf0*/  HMMA.16816.F32 R84, R128.reuse, R62, R36 ;  /* 0x0000003e8054723c */ /* 0x040fe40000001824 */
[----:B------:R-:W2:Y:S04]  /*dd00*/  LDSM.16.M88.4 R80, [R200+0x800] ;  /* 0x00080000c850783b */ /* 0x000ea80000000200 */
[----:B------:R-:W2:Y:S02]  /*dd10*/  LDSM.16.M88.4 R36, [R201+0x3000] ;  /* 0x00300000c924783b */ /* 0x000ea40000000200 */
[C---:B------:R-:W-:Y:S02]  /*dd20*/  HMMA.16816.F32 R24, R128.reuse, R60, R24 ;  /* 0x0000003c8018723c */ /* 0x040fe40000001818 */
[----:B------:R-:W2:Y:S04]  /*dd30*/  LDSM.16.M88.4 R60, [R75+-0x2800] ;  /* 0xffd800004b3c783b */ /* 0x000ea80000000200 */
[----:B------:R-:W-:Y:S02]  /*dd40*/  LDSM.16.M88.4 R112, [R201+0x3800] ;  /* 0x00380000c970783b */ /* 0x000fe40000000200 */
[----:B------:R-:W-:Y:S02]  /*dd50*/  HMMA.16816.F32 R120, R128, R70, R12 ;  /* 0x000000468078723c */ /* 0x000fe4000000180c */
[----:B------:R-:W-:Y:S04]  /*dd60*/  LDSM.16.M88.4 R116, [R200+0x3000] ;  /* 0x00300000c874783b */ /* 0x000fe80000000200 */
[----:B------:R-:W-:Y:S02]  /*dd70*/  LDSM.16.M88.4 R108, [R206+0x3800] ;  /* 0x00380000ce6c783b */ /* 0x000fe40000000200 */
[----:B-1----:R-:W-:Y:S02]  /*dd80*/  HMMA.16816.F32 R4, R124, R30, RZ ;  /* 0x0000001e7c04723c */ /* 0x002fe400000018ff */
[----:B------:R-:W0:Y:S01]  /*dd90*/  LDGDEPBAR ;  /* 0x00000000000079af */ /* 0x000e220000000000 */
[----:B--2---:R-:W-:-:S04]  /*dda0*/  LOP3.LUT R10, R10, 0xfffdffff, RZ, 0xc0, !PT ;  /* 0xfffdffff0a0a7812 */ /* 0x004fc800078ec0ff */
[----:B------:R-:W-:-:S05]  /*ddb0*/  @P5 LOP3.LUT R10, R10, 0x20000, RZ, 0xfc, !PT ;  /* 0x000200000a0a5812 */ /* 0x000fca00078efcff */
[----:B------:R1:W-:Y:S02]  /*ddc0*/  STL [R1+0x18], R10 ;  /* 0x0000180a01007387 */ /* 0x0003e40000100800 */
[C---:B-1----:R-:W-:Y:S08]  /*ddd0*/  HMMA.16816.F32 R8, R124.reuse, R16, RZ ;  /* 0x000000107c08723c */ /* 0x042ff000000018ff */
[----:B------:R-:W-:Y:S08]  /*dde0*/  HMMA.16816.F32 R16, R124, R20, RZ ;  /* 0x000000147c10723c */ /* 0x000ff000000018ff */
[C---:B------:R-:W-:Y:S01]  /*ddf0*/  HMMA.16816.F32 R20, R128.reuse, R34, R40 ;  /* 0x000000228014723c */ /* 0x040fe20000001828 */
[----:B------:R-:W-:Y:S07]  /*de00*/  LDSM.16.M88.4 R40, [R200+0x1800] ;  /* 0x00180000c828783b */ /* 0x000fee0000000200 */
[----:B------:R-:W-:Y:S01]  /*de10*/  HMMA.16816.F32 R44, R128, R32, R8 ;  /* 0x00000020802c723c */ /* 0x000fe20000001808 */
[----:B------:R-:W-:Y:S07]  /*de20*/  LDSM.16.M88.4 R32, [R200+0x2000] ;  /* 0x00200000c820783b */ /* 0x000fee0000000200 */
[----:B------:R-:W-:Y:S08]  /*de30*/  HMMA.16816.F32 R8, R124, R28, RZ ;  /* 0x0000001c7c08723c */ /* 0x000ff000000018ff */
[----:B------:R-:W-:Y:S01]  /*de40*/  HMMA.16816.F32 R88, R128, R68, R16 ;  /* 0x000000448058723c */ /* 0x000fe20000001810 */
[----:B------:R-:W-:Y:S07]  /*de50*/  LDSM.16.M88.4 R68, [R75+-0x2000] ;  /* 0xffe000004b44783b */ /* 0x000fee0000000200 */
[----:B------:R-:W-:Y:S08]  /*de60*/  HMMA.16816.F32 R28, R124, R76, RZ ;  /* 0x0000004c7c1c723c */ /* 0x000ff000000018ff */
[----:B-----5:R-:W-:Y:S08]  /*de70*/  HMMA.16816.F32 R132, R128, R64, R8 ;  /* 0x000000408084723c */ /* 0x020ff00000001808 */
[----:B----4-:R-:W-:Y:S08]  /*de80*/  HMMA.16816.F32 R8, R156, R48, R44 ;  /* 0x000000309c08723c */ /* 0x010ff0000000182c */
[----:B------:R-:W-:Y:S08]  /*de90*/  HMMA.16816.F32 R64, R128, R66, R4 ;  /* 0x000000428040723c */ /* 0x000ff00000001804 */
[----:B------:R-:W-:Y:S01]  /*dea0*/  HMMA.16816.F32 R4, R156, R50, R20 ;  /* 0x000000329c04723c */ /* 0x000fe20000001814 */
[----:B------:R-:W-:Y:S07]  /*deb0*/  LDSM.16.M88.4 R48, [R200+0x1000] ;  /* 0x00100000c830783b */ /* 0x000fee0000000200 */
[----:B------:R-:W-:Y:S08]  /*dec0*/  HMMA.16816.F32 R12, R176, R56, R8 ;  /* 0x00000038b00c723c */ /* 0x000ff00000001808 */
[C---:B------:R-:W-:Y:S01]  /*ded0*/  HMMA.16816.F32 R16, R124.reuse, R78, RZ ;  /* 0x0000004e7c10723c */ /* 0x040fe200000018ff */
[----:B------:R-:W1:Y:S07]  /*dee0*/  LDSM.16.M88.4 R76, [R206+0x3000] ;  /* 0x00300000ce4c783b */ /* 0x000e6e0000000200 */
[----:B------:R-:W-:Y:S08]  /*def0*/  HMMA.16816.F32 R8, R124, R92, RZ ;  /* 0x0000005c7c08723c */ /* 0x000ff000000018ff */
[----:B------:R-:W-:Y:S08]  /*df00*/  HMMA.16816.F32 R44, R156, R80, R24 ;  /* 0x000000509c2c723c */ /* 0x000ff00000001818 */
[----:B------:R-:W-:Y:S08]  /*df10*/  HMMA.16816.F32 R24, R176, R58, R4 ;  /* 0x0000003ab018723c */ /* 0x000ff00000001804 */
[----:B------:R-:W-:Y:S01]  /*df20*/  HMMA.16816.F32 R4, R124, R94, RZ ;  /* 0x0000005e7c04723c */ /* 0x000fe200000018ff */
[----:B------:R-:W2:Y:S07]  /*df30*/  LDSM.16.M88.4 R92, [R200+0x2800] ;  /* 0x00280000c85c783b */ /* 0x000eae0000000200 */
[----:B------:R-:W-:Y:S08]  /*df40*/  HMMA.16816.F32 R20, R180, R36, R12 ;  /* 0x00000024b414723c */ /* 0x000ff0000000180c */
[----:B------:R-:W-:Y:S08]  /*df50*/  HMMA.16816.F32 R12, R128, R100, R8 ;  /* 0x00000064800c723c */ /* 0x000ff00000001808 */
[----:B------:R-:W-:Y:S01]  /*df60*/  HMMA.16816.F32 R8, R156, R82, R84 ;  /* 0x000000529c08723c */ /* 0x000fe20000001854 */
[----:B------:R-:W4:Y:S04]  /*df70*/  LDSM.16.M88.4 R80, [R75+-0x1800] ;  /* 0xffe800004b50783b */ /* 0x000f280000000200 */
[----:B------:R-:W-:Y:S03]  /*df80*/  LDSM.16.M88.4 R84, [R75+-0x1000] ;  /* 0xfff000004b54783b */ /* 0x000fe60000000200 */
[C---:B------:R-:W-:Y:S08]  /*df90*/  HMMA.16816.F32 R104, R128.reuse, R96, R28 ;  /* 0x000000608068723c */ /* 0x040ff0000000181c */
[C---:B------:R-:W-:Y:S08]  /*dfa0*/  HMMA.16816.F32 R28, R128.reuse, R98, R16 ;  /* 0x00000062801c723c */ /* 0x040ff00000001810 */
[----:B------:R-:W-:Y:S01]  /*dfb0*/  HMMA.16816.F32 R96, R128, R102, R4 ;  /* 0x000000668060723c */ /* 0x000fe20000001804 */
[----:B------:R-:W-:Y:S07]  /*dfc0*/  LDSM.16.M88.4 R100, [R75+-0x800] ;  /* 0xfff800004b64783b */ /* 0x000fee0000000200 */
[----:B------:R-:W-:Y:S08]  /*dfd0*/  HMMA.16816.F32 R4, R176, R60, R44 ;  /* 0x0000003cb004723c */ /* 0x000ff0000000182c */
[----:B-1----:R-:W-:Y:S08]  /*dfe0*/  HMMA.16816.F32 R20, R184, R76, R20 ;  /* 0x0000004cb814723c */ /* 0x002ff00000001814 */
[----:B------:R-:W-:Y:S08]  /*dff0*/  HMMA.16816.F32 R16, R180, R38, R24 ;  /* 0x00000026b410723c */ /* 0x000ff00000001818 */
[----:B------:R-:W-:Y:S01]  /*e000*/  HMMA.16816.F32 R36, R156, R50, R120 ;  /* 0x000000329c24723c */ /* 0x000fe20000001878 */
[----:B------:R-:W1:Y:S07]  /*e010*/  LDSM.16.M88.4 R120, [R75] ;  /* 0x000000004b78783b */ /* 0x000e6e0000000200 */
        /* <DEDUP_REMOVED lines=13> */
[----:B------:R-:W1:Y:S07]  /*e0f0*/  LDSM.16.M88.4 R92, [R200+0x3800] ;  /* 0x00380000c85c783b */ /* 0x000e6e0000000200 */
[----:B------:R-:W-:Y:S08]  /*e100*/  HMMA.16816.F32 R20, R180, R114, R24 ;  /* 0x00000072b414723c */ /* 0x000ff00000001818 */
[----:B------:R-:W-:Y:S08]  /*e110*/  HMMA.16816.F32 R16, R176, R68, R88 ;  /* 0x00000044b010723c */ /* 0x000ff00000001858 */
[----:B------:R-:W-:Y:S08]  /*e120*/  HMMA.16816.F32 R12, R184, R108, R12 ;  /* 0x0000006cb80c723c */ /* 0x000ff0000000180c */
[C---:B----4-:R-:W-:Y:S08]  /*e130*/  HMMA.16816.F32 R48, R176.reuse, R80, R48 ;  /* 0x00000050b030723c */ /* 0x050ff00000001830 */
[----:B------:R-:W-:Y:S08]  /*e140*/  HMMA.16816.F32 R64, R176, R82, R64 ;  /* 0x00000052b040723c */ /* 0x000ff00000001840 */
[----:B-1----:R-:W-:Y:S08]  /*e150*/  HMMA.16816.F32 R24, R196, R120, R4 ;  /* 0x00000078c418723c */ /* 0x002ff00000001804 */
[----:B------:R-:W-:Y:S01]  /*e160*/  HMMA.16816.F32 R80, R176, R100, R40 ;  /* 0x00000064b050723c */ /* 0x000fe20000001828 */
[----:B------:R-:W1:Y:S07]  /*e170*/  LDSM.16.M88.4 R40, [R206+0x4000] ;  /* 0x00400000ce28783b */ /* 0x000e6e0000000200 */
[----:B------:R-:W-:Y:S08]  /*e180*/  HMMA.16816.F32 R4, R188, R118, R8 ;  /* 0x00000076bc04723c */ /* 0x000ff00000001808 */
[----:B------:R-:W-:Y:S01]  /*e190*/  HMMA.16816.F32 R36, R176, R70, R36 ;  /* 0x00000046b024723c */ /* 0x000fe20000001824 */
[----:B------:R-:W-:-:S04]  /*e1a0*/  FMUL.FTZ R0, R24, c[0x0][0x320] ;  /* 0x0000c80018007a20 */ /* 0x000fc80000410000 */
[----:B------:R4:W1:Y:S03]  /*e1b0*/  MUFU.TANH R98, R0 ;  /* 0x0000000000627308 */ /* 0x0008660000002400 */
[----:B------:R-:W-:Y:S01]  /*e1c0*/  HMMA.16816.F32 R68, R176, R84, R56 ;  /* 0x00000054b044723c */ /* 0x000fe20000001838 */
[----:B------:R-:W1:Y:S07]  /*e1d0*/  LDSM.16.M88.4 R56, [R75+0x800] ;  /* 0x000800004b38783b */ /* 0x000e6e0000000200 */
[----:B------:R-:W-:Y:S01]  /*e1e0*/  HMMA.16816.F32 R20, R184, R110, R20 ;  /* 0x0000006eb814723c */ /* 0x000fe20000001814 */
[----:B----4-:R-:W-:-:S07]  /*e1f0*/  FMUL.FTZ R0, R25, c[0x0][0x320] ;  /* 0x0000c80019007a20 */ /* 0x010fce0000410000 */
[----:B--2---:R-:W-:Y:S01]  /*e200*/  HMMA.16816.F32 R8, R180, R32, R16 ;  /* 0x00000020b408723c */ /* 0x004fe20000001810 */
[----:B------:R2:W4:Y:S07]  /*e210*/  MUFU.TANH R96, R0 ;  /* 0x0000000000607308 */ /* 0x00052e0000002400 */
[----:B------:R-:W-:Y:S08]  /*e220*/  HMMA.16816.F32 R16, R188, R92, R12 ;  /* 0x0000005cbc10723c */ /* 0x000ff0000000180c */
[----:B------:R-:W-:Y:S01]  /*e230*/  HMMA.16816.F32 R100, R176, R102, R28 ;  /* 0x00000066b064723c */ /* 0x000fe2000000181c */
[----:B------:R-:W3:Y:S01]  /*e240*/  LDSM.16.M88.4 R28, [R200+0x4000] ;  /* 0x00400000c81c783b */ /* 0x000ee20000000200 */
[----:B--2---:R-:W-:-:S04]  /*e250*/  FMUL.FTZ R0, R26, c[0x0][0x320] ;  /* 0x0000c8001a007a20 */ /* 0x004fc80000410000 */
[----:B------:R2:W1:Y:S02]  /*e260*/  MUFU.TANH R99, R0 ;  /* 0x0000000000637308 */ /* 0x0004640000002400 */
[----:B------:R-:W-:Y:S08]  /*e270*/  HMMA.16816.F32 R12, R196, R122, R4 ;  /* 0x0000007ac40c723c */ /* 0x000ff00000001804 */
[----:B------:R-:W-:Y:S01]  /*e280*/  HMMA.16816.F32 R32, R180, R34, R36 ;  /* 0x00000022b420723c */ /* 0x000fe20000001824 */
[----:B------:R-:W3:Y:S01]  /*e290*/  LDSM.16.M88.4 R36, [R206+0x4800] ;  /* 0x00480000ce24783b */ /* 0x000ee20000000200 */
[----:B--2---:R-:W-:-:S06]  /*e2a0*/  FMUL.FTZ R0, R27, c[0x0][0x320] ;  /* 0x0000c8001b007a20 */ /* 0x004fcc0000410000 */
[----:B------:R-:W-:Y:S01]  /*e2b0*/  HMMA.16816.F32 R4, R188, R94, R20 ;  /* 0x0000005ebc04723c */ /* 0x000fe20000001814 */
[----:B------:R2:W2:Y:S07]  /*e2c0*/  MUFU.TANH R97, R0 ;  /* 0x0000000000617308 */ /* 0x0004ae0000002400 */
[----:B-1----:R-:W-:Y:S08]  /*e2d0*/  HMMA.16816.F32 R8, R184, R40, R8 ;  /* 0x00000028b808723c */ /* 0x002ff00000001808 */
[----:B------:R-:W-:Y:S01]  /*e2e0*/  HMMA.16816.F32 R24, R196, R56, R16 ;  /* 0x00000038c418723c */ /* 0x000fe20000001810 */
[----:B--2---:R-:W-:-:S04]  /*e2f0*/  FMUL.FTZ R0, R12, c[0x0][0x320] ;  /* 0x0000c8000c007a20 */ /* 0x004fc80000410000 */
[----:B------:R1:W2:Y:S03]  /*e300*/  MUFU.TANH R92, R0 ;  /* 0x00000000005c7308 */ /* 0x0002a60000002400 */
[----:B------:R-:W-:Y:S01]  /*e310*/  HMMA.16816.F32 R84, R176, R86, R44 ;  /* 0x00000056b054723c */ /* 0x000fe2000000182c */
[----:B------:R-:W-:Y:S07]  /*e320*/  LDSM.16.M88.4 R44, [R75+0x1000] ;  /* 0x001000004b2c783b */ /* 0x000fee0000000200 */
[----:B------:R-:W-:Y:S01]  /*e330*/  HMMA.16816.F32 R60, R180, R76, R48 ;  /* 0x0000004cb43c723c */ /* 0x000fe20000001830 */
[----:B------:R-:W2:Y:S01]  /*e340*/  LDSM.16.M88.4 R48, [R201+0x5000] ;  /* 0x00500000c930783b */ /* 0x000ea20000000200 */
        /* <DEDUP_REMOVED lines=8> */
[C---:B---3--:R-:W-:Y:S08]  /*e3d0*/  HMMA.16816.F32 R16, R188.reuse, R28, R8 ;  /* 0x0000001cbc10723c */ /* 0x048ff00000001808 */
[----:B------:R-:W-:Y:S01]  /*e3e0*/  HMMA.16816.F32 R8, R188, R30, R20 ;  /* 0x0000001ebc08723c */ /* 0x000fe20000001814 */
[----:B------:R-:W-:Y:S01]  /*e3f0*/  LDSM.16.M88.4 R28, [R206+0x5000] ;  /* 0x00500000ce1c783b */ /* 0x000fe20000000200 */
[----:B-1----:R-:W-:-:S06]  /*e400*/  FMUL.FTZ R0, R15, c[0x0][0x320] ;  /* 0x0000c8000f007a20 */ /* 0x002fcc0000410000 */
[C---:B------:R-:W-:Y:S01]  /*e410*/  HMMA.16816.F32 R12, R184.reuse, R36, R60 ;  /* 0x00000024b80c723c */ /* 0x040fe2000000183c */
[----:B------:R-:W1:Y:S01]  /*e420*/  LDSM.16.M88.4 R60, [R201+0x5800] ;  /* 0x00580000c93c783b */ /* 0x000e620000000200 */
[----:B------:R3:W1:Y:S06]  /*e430*/  MUFU.TANH R93, R0 ;  /* 0x00000000005d7308 */ /* 0x00066c0000002400 */
[----:B------:R-:W-:Y:S01]  /*e440*/  HMMA.16816.F32 R20, R184, R38, R64 ;  /* 0x00000026b814723c */ /* 0x000fe20000001840 */
[----:B------:R-:W4:Y:S07]  /*e450*/  LDSM.16.M88.4 R36, [R75+0x1800] ;  /* 0x001800004b24783b */ /* 0x000f2e0000000200 */
[----:B--2---:R-:W-:Y:S01]  /*e460*/  HMMA.16816.F32 R68, R180, R48, R68 ;  /* 0x00000030b444723c */ /* 0x004fe20000001844 */
[----:B---3--:R-:W-:-:S04]  /*e470*/  FMUL.FTZ R0, R24, c[0x0][0x320] ;  /* 0x0000c80018007a20 */ /* 0x008fc80000410000 */
[----:B------:R2:W3:Y:S03]  /*e480*/  MUFU.TANH R88, R0 ;  /* 0x0000000000587308 */ /* 0x0004e60000002400 */
[----:B------:R-:W-:Y:S01]  /*e490*/  HMMA.16816.F32 R32, R180, R50, R84 ;  /* 0x00000032b420723c */ /* 0x000fe20000001854 */
[----:B------:R-:W-:Y:S01]  /*e4a0*/  LDSM.16.M88.4 R48, [R206+0x5800] ;  /* 0x00580000ce30783b */ /* 0x000fe20000000200 */
[----:B--2---:R-:W-:-:S06]  /*e4b0*/  FMUL.FTZ R0, R25, c[0x0][0x320] ;  /* 0x0000c80019007a20 */ /* 0x004fcc0000410000 */
[----:B-1----:R-:W-:Y:S01]  /*e4c0*/  HMMA.16816.F32 R56, R180, R60, R80 ;  /* 0x0000003cb438723c */ /* 0x002fe20000001850 */
[----:B------:R1:W2:Y:S02]  /*e4d0*/  MUFU.TANH R79, R0 ;  /* 0x00000000004f7308 */ /* 0x0002a40000002400 */
        /* <DEDUP_REMOVED lines=19> */
[----:B----4-:R-:W-:Y:S01]  /*e610*/  HMMA.16816.F32 R20, R196, R36, R16 ;  /* 0x00000024c414723c */ /* 0x010fe20000001810 */
[----:B--2---:R-:W-:-:S04]  /*e620*/  FMUL.FTZ R0, R24, c[0x0][0x320] ;  /* 0x0000c80018007a20 */ /* 0x004fc80000410000 */
[----:B------:R2:W4:Y:S11]  /*e630*/  MUFU.TANH R67, R0 ;  /* 0x0000000000437308 */ /* 0x0005360000002400 */
        /* <DEDUP_REMOVED lines=88> */
[----:B------:R-:W-:-:S04]  /*ebc0*/  USHF.L.U64.HI UR5, UR4, UR6, UR5 ;  /* 0x0000000604057299 */ /* 0x000fc80008010205 */
[----:B------:R-:W-:Y:S02]  /*ebd0*/  IMAD R4, R2, c[0x0][0x1e0], RZ ;  /* 0x0000780002047a24 */ /* 0x000fe400078e02ff */
[----:B------:R-:W-:-:S04]  /*ebe0*/  IMAD.WIDE.U32 R2, R0, c[0x0][0x1e0], RZ ;  /* 0x0000780000027a25 */ /* 0x000fc800078e00ff */
[----:B------:R-:W-:Y:S02]  /*ebf0*/  IMAD R0, R0, c[0x0][0x1e4], R4 ;  /* 0x0000790000007a24 */ /* 0x000fe400078e0204 */
[----:B------:R-:W-:-:S04]  /*ec00*/  IMAD.WIDE.U32 R6, R2, 0x60, R138 ;  /* 0x0000006002067825 */ /* 0x000fc800078e008a */
[----:B------:R-:W-:Y:S01]  /*ec10*/  IMAD.IADD R0, R3, 0x1, R0 ;  /* 0x0000000103007824 */ /* 0x000fe200078e0200 */
[----:B------:R-:W-:-:S03]  /*ec20*/  LEA R4, P0, R6, c[0x0][0x1c8], 0x1 ;  /* 0x0000720006047a11 */ /* 0x000fc600078008ff */
[----:B------:R-:W-:Y:S01]  /*ec30*/  IMAD R0, R0, 0x60, RZ ;  /* 0x0000006000007824 */ /* 0x000fe200078e02ff */
[----:B------:R-:W-:-:S03]  /*ec40*/  IADD3 R2, P2, R4, UR7, RZ ;  /* 0x0000000704027c10 */ /* 0x000fc6000ff5e0ff */
[----:B------:R-:W-:-:S05]  /*ec50*/  IMAD.IADD R0, R7, 0x1, R0 ;  /* 0x0000000107007824 */ /* 0x000fca00078e0200 */
        /* <DEDUP_REMOVED lines=13> */
.L_x_792:
[----:B--234-:R-:W-:Y:S05]  /*ed30*/  BSYNC B0 ;  /* 0x0000000000007941 */ /* 0x01cfea0003800000 */
.L_x_791:
[----:B-1----:R-:W2:Y:S04]  /*ed40*/  LDL R0, [R1+0x1c] ;  /* 0x00001c0001007983 */ /* 0x002ea80000100800 */
[----:B------:R-:W3:Y:S01]  /*ed50*/  LDL R8, [R1+0x4] ;  /* 0x0000040001087983 */ /* 0x000ee20000100800 */
[----:B------:R-:W-:Y:S01]  /*ed60*/  ISETP.NE.AND P0, PT, R142, 0x1, PT ;  /* 0x000000018e00780c */ /* 0x000fe20003f05270 */
[----:B------:R-:W-:-:S02]  /*ed70*/  ULDC UR4, c[0x0][0x324] ;  /* 0x0000c90000047ab9 */ /* 0x000fc40000000800 */
[----:B------:R-:W-:Y:S01]  /*ed80*/  ULOP3.LUT UR4, URZ, UR4, URZ, 0x33, !UPT ;  /* 0x000000043f047292 */ /* 0x000fe2000f8e333f */
[----:B------:R-:W0:Y:S01]  /*ed90*/  LDGDEPBAR ;  /* 0x00000000000079af */ /* 0x000e220000000000 */
[----:B--2---:R-:W-:-:S08]  /*eda0*/  IMAD.IADD R0, R0, 0x1, R147 ;  /* 0x0000000100007824 */ /* 0x004fd000078e0293 */
[----:B------:R-:W-:-:S04]  /*edb0*/  @P0 IMAD.HI.U32 R2, R0, c[0x0][0x2c8], RZ ;  /* 0x0000b20000020a27 */ /* 0x000fc800078e00ff */
[----:B------:R-:W-:Y:S01]  /*edc0*/  IMAD.MOV.U32 R4, RZ, RZ, R0 ;  /* 0x000000ffff047224 */ /* 0x000fe200078e0000 */
[----:B------:R-:W-:Y:S01]  /*edd0*/  @P0 SHF.R.U32.HI R4, RZ, c[0x0][0x2cc], R2 ;  /* 0x0000b300ff040a19 */ /* 0x000fe20000011602 */
[----:B------:R-:W-:Y:S01]  /*ede0*/  IMAD.IADD R0, R140, 0x1, R54 ;  /* 0x000000018c007824 */ /* 0x000fe200078e0236 */
[----:B------:R-:W-:-:S03]  /*edf0*/  ISETP.GE.AND P0, PT, R141, 0x1, PT ;  /* 0x000000018d00780c */ /* 0x000fc60003f06270 */
[----:B------:R-:W1:Y:S01]  /*ee00*/  SHFL.IDX PT, R3, R4, RZ, 0x1c1f ;  /* 0x001c1fff04037589 */ /* 0x000e6200000e0000 */
[C---:B---3--:R-:W-:Y:S02]  /*ee10*/  IADD3 R2, -R8.reuse, 0x1, R0 ;  /* 0x0000000108027810 */ /* 0x048fe40007ffe100 */
[----:B------:R-:W-:Y:S01]  /*ee20*/  IADD3 R7, -R8, R0, RZ ;  /* 0x0000000008077210 */ /* 0x000fe20007ffe1ff */
[----:B------:R-:W-:Y:S02]  /*ee30*/  IMAD.IADD R8, R54, 0x1, -R8 ;  /* 0x0000000136087824 */ /* 0x000fe400078e0a08 */
[----:B------:R-:W-:-:S05]  /*ee40*/  IMAD.IADD R2, R2, 0x1, -R137 ;  /* 0x0000000102027824 */ /* 0x000fca00078e0a89 */
[C---:B------:R-:W-:Y:S02]  /*ee50*/  IADD3 R5, R2.reuse, c[0x0][0x328], RZ ;  /* 0x0000ca0002057a10 */ /* 0x040fe40007ffe0ff */
[----:B------:R-:W-:-:S03]  /*ee60*/  IADD3 R6, R2, UR4, RZ ;  /* 0x0000000402067c10 */ /* 0x000fc6000fffe0ff */
[----:B-1----:R-:W-:Y:S01]  /*ee70*/  IMAD.IADD R2, R5, 0x1, R3 ;  /* 0x0000000105027824 */ /* 0x002fe200078e0203 */
[----:B------:R-:W-:-:S04]  /*ee80*/  IADD3 R0, R6, R3, RZ ;  /* 0x0000000306007210 */ /* 0x000fc80007ffe0ff */
[----:B------:R-:W-:Y:S01]  /*ee90*/  IMNMX R2, R7, R2, PT ;  /* 0x0000000207027217 */ /* 0x000fe20003800200 */
[----:B------:R-:W-:Y:S05]  /*eea0*/  @!P0 BRA `(.L_x_793) ;  /* 0x0000014000008947 */ /* 0x000fea0003800000 */
[----:B------:R-:W-:Y:S01]  /*eeb0*/  IADD3 R3, -R137, R140, R3 ;  /* 0x0000008c89037210 */ /* 0x000fe20007ffe103 */
[----:B------:R-:W-:Y:S03]  /*eec0*/  BSSY B0, `(.L_x_794) ;  /* 0x000000e000007945 */ /* 0x000fe60003800000 */
        /* <DEDUP_REMOVED lines=9> */
.L_x_795:
[----:B------:R-:W-:-:S04]  /*ef60*/  MOV R9, c[0x0][0x32c] ;  /* 0x0000cb0000097a02 */ /* 0x000fc80000000f00 */
[----:B------:R-:W-:-:S13]  /*ef70*/  ISETP.NE.AND P0, PT, R9, 0x1, PT ;  /* 0x000000010900780c */ /* 0x000fda0003f05270 */
[----:B------:R-:W-:-:S05]  /*ef80*/  @P0 IMAD.HI.U32 R9, R3, c[0x0][0x330], RZ ;  /* 0x0000cc0003090a27 */ /* 0x000fca00078e00ff */
[----:B------:R-:W-:Y:S02]  /*ef90*/  @P0 SHF.R.U32.HI R3, RZ, c[0x0][0x334], R9 ;  /* 0x0000cd00ff030a19 */ /* 0x000fe40000011609 */
.L_x_796:
[----:B------:R-:W-:Y:S05]  /*efa0*/  BSYNC B0 ;  /* 0x0000000000007941 */ /* 0x000fea0003800000 */
.L_x_794:
[----:B------:R-:W-:-:S05]  /*efb0*/  IMAD R3, R3, c[0x0][0x32c], R8 ;  /* 0x0000cb0003037a24 */ /* 0x000fca00078e0208 */
[----:B------:R-:W-:Y:S02]  /*efc0*/  IADD3 R9, R3, c[0x0][0x32c], RZ ;  /* 0x0000cb0003097a10 */ /* 0x000fe40007ffe0ff */
[----:B------:R-:W-:Y:S02]  /*efd0*/  IMNMX R0, R0, R3, !PT ;  /* 0x0000000300007217 */ /* 0x000fe40007800200 */
[----:B------:R-:W-:Y:S02]  /*efe0*/  IMNMX R2, R2, R9, PT ;  /* 0x0000000902027217 */ /* 0x000fe40003800200 */
.L_x_793:
[C---:B------:R-:W-:Y:S01]  /*eff0*/  ISETP.GE.AND P0, PT, R54.reuse, 0x9, PT ;  /* 0x000000093600780c */ /* 0x040fe20003f06270 */
[----:B------:R-:W1:Y:S01]  /*f000*/  SHFL.IDX PT, R3, R4, 0x1, 0x1c1f ;  /* 0x003c1f0004037f89 */ /* 0x000e6200000e0000 */
        /* <DEDUP_REMOVED lines=67> */
[----:B------:R-:W-:Y:S02]  /*f440*/  ISETP.GE.AND P5, PT, R54, 0x41, PT ;  /* 0x000000413600780c */ /* 0x000fe40003fa6270 */
[----:B------:R-:W-:-:S02]  /*f450*/  FSEL R161, R49, -INF , !P0 ;  /* 0xff80000031a17808 */ /* 0x000fc40004000000 */
[----:B------:R-:W-:Y:S02]  /*f460*/  ISETP.GT.AND P0, PT, R0, 0x39, !P6 ;  /* 0x000000390000780c */ /* 0x000fe40007704270 */
[----:B------:R-:W-:Y:S02]  /*f470*/  ISETP.GE.AND P4, PT, R54, 0x42, PT ;  /* 0x000000423600780c */ /* 0x000fe40003f86270 */
        /* <DEDUP_REMOVED lines=13> */
[----:B------:R-:W-:-:S04]  /*f550*/  ISETP.GT.AND P0, PT, R0, 0x48, !P3 ;  /* 0x000000480000780c */ /* 0x000fc80005f04270 */
[----:B------:R-:W-:-:S04]  /*f560*/  ISETP.LT.OR P0, PT, R2, 0x49, P0 ;  /* 0x000000490200780c */ /* 0x000fc80000701670 */
[----:B------:R-:W-:Y:S02]  /*f570*/  FSEL R169, R36, -INF , !P0 ;  /* 0xff80000024a97808 */ /* 0x000fe40004000000 */
[----:B------:R-:W-:-:S04]  /*f580*/  ISETP.GT.AND P0, PT, R0, 0x49, !P2 ;  /* 0x000000490000780c */ /* 0x000fc80005704270 */
[----:B------:R-:W-:-:S04]  /*f590*/  ISETP.LT.OR P0, PT, R2, 0x4a, P0 ;  /* 0x0000004a0200780c */ /* 0x000fc80000701670 */
        /* <DEDUP_REMOVED lines=16> */
[----:B------:R-:W-:-:S04]  /*f6a0*/  ISETP.GT.AND P0, PT, R0, RZ, !P1 ;  /* 0x000000ff0000720c */ /* 0x000fc80004f04270 */
[----:B------:R-:W-:-:S04]  /*f6b0*/  ISETP.LT.OR P0, PT, R2, 0x1, P0 ;  /* 0x000000010200780c */ /* 0x000fc80000701670 */
[----:B------:R-:W-:Y:S02]  /*f6c0*/  FSEL R27, R98, -INF , !P0 ;  /* 0xff800000621b7808 */ /* 0x000fe40004000000 */
[----:B------:R-:W-:-:S04]  /*f6d0*/  ISETP.GE.AND P0, PT, R54, 0x5a, PT ;  /* 0x0000005a3600780c */ /* 0x000fc80003f06270 */
[----:B------:R-:W-:Y:S02]  /*f6e0*/  P2R R9, PR, RZ, 0x1 ;  /* 0x00000001ff097803 */ /* 0x000fe40000000000 */
[----:B------:R-:W-:Y:S01]  /*f6f0*/  ISETP.GT.AND P0, PT, R0, 0x59, !P0 ;  /* 0x000000590000780c */ /* 0x000fe20004704270 */
[----:B-1----:R-:W-:-:S03]  /*f700*/  IMAD.IADD R0, R6, 0x1, R3 ;  /* 0x0000000106007824 */ /* 0x002fc600078e0203 */
[----:B------:R-:W-:Y:S01]  /*f710*/  ISETP.LT.OR P0, PT, R2, 0x5a, P0 ;  /* 0x0000005a0200780c */ /* 0x000fe20000701670 */
[----:B------:R-:W-:-:S03]  /*f720*/  IMAD.IADD R2, R5, 0x1, R3 ;  /* 0x0000000105027824 */ /* 0x000fc600078e0203 */
[----:B------:R-:W-:Y:S02]  /*f730*/  FSEL R220, R31, -INF , !P0 ;  /* 0xff8000001fdc7808 */ /* 0x000fe40004000000 */
[----:B------:R-:W-:Y:S02]  /*f740*/  ISETP.GE.AND P0, PT, R141, 0x1, PT ;  /* 0x000000018d00780c */ /* 0x000fe40003f06270 */
[----:B------:R-:W-:-:S11]  /*f750*/  IMNMX R2, R7, R2, PT ;  /* 0x0000000207027217 */ /* 0x000fd60003800200 */
        /* <DEDUP_REMOVED lines=12> */
.L_x_799:
[----:B------:R-:W-:-:S04]  /*f820*/  MOV R4, c[0x0][0x32c] ;  /* 0x0000cb0000047a02 */ /* 0x000fc80000000f00 */
[----:B------:R-:W-:-:S13]  /*f830*/  ISETP.NE.AND P0, PT, R4, 0x1, PT ;  /* 0x000000010400780c */ /* 0x000fda0003f05270 */
[----:B------:R-:W-:-:S05]  /*f840*/  @P0 IMAD.HI.U32 R4, R3, c[0x0][0x330], RZ ;  /* 0x0000cc0003040a27 */ /* 0x000fca00078e00ff */
[----:B------:R-:W-:Y:S02]  /*f850*/  @P0 SHF.R.U32.HI R3, RZ, c[0x0][0x334], R4 ;  /* 0x0000cd00ff030a19 */ /* 0x000fe40000011604 */
.L_x_800:
[----:B------:R-:W-:Y:S05]  /*f860*/  BSYNC B0 ;  /* 0x0000000000007941 */ /* 0x000fea0003800000 */
.L_x_798:
[----:B------:R-:W-:-:S05]  /*f870*/  IMAD R3, R3, c[0x0][0x32c], R8 ;  /* 0x0000cb0003037a24 */ /* 0x000fca00078e0208 */
[----:B------:R-:W-:Y:S02]  /*f880*/  IADD3 R4, R3, c[0x0][0x32c], RZ ;  /* 0x0000cb0003047a10 */ /* 0x000fe40007ffe0ff */
[----:B------:R-:W-:Y:S02]  /*f890*/  IMNMX R0, R0, R3, !PT ;  /* 0x0000000300007217 */ /* 0x000fe40007800200 */
[----:B------:R-:W-:Y:S02]  /*f8a0*/  IMNMX R2, R2, R4, PT ;  /* 0x0000000402027217 */ /* 0x000fe40003800200 */
.L_x_797:
        /* <DEDUP_REMOVED lines=43> */
[----:B------:R-:W-:Y:S01]  /*fb60*/  FMNMX.FTZ R3, R171, R3, !PT ;  /* 0x00000003ab037209 */ /* 0x000fe20007810000 */
[----:B------:R-:W-:Y:S01]  /*fb70*/  LDSM.16.MT88.4 R20, [R204] ;  /* 0x00000000cc14783b */ /* 0x000fe20000004200 */
        /* <DEDUP_REMOVED lines=9> */
[----:B------:R-:W-:-:S03]  /*fc10*/  ISETP.LT.OR P0, PT, R2, 0x21, P0 ;  /* 0x000000210200780c */ /* 0x000fc60000701670 */
[----:B------:R-:W1:Y:S01]  /*fc20*/  SHFL.BFLY PT, R5, R3, 0x2, 0x1f ;  /* 0x0c401f0003057f89 */ /* 0x000e6200000e0000 */
        /* <DEDUP_REMOVED lines=26> */
[----:B------:R-:W-:Y:S02]  /*fdd0*/  ISETP.GT.AND P0, PT, R0, 0x39, !P6 ;  /* 0x000000390000780c */ /* 0x000fe40007704270 */
[----:B------:R-:W-:Y:S02]  /*fde0*/  ISETP.NE.AND P6, PT, R9, RZ, PT ;  /* 0x000000ff0900720c */ /* 0x000fe40003fc5270 */
        /* <DEDUP_REMOVED lines=8> */
[----:B------:R-:W-:Y:S01]  /*fe70*/  ISETP.LT.OR P0, PT, R2, 0x42, P0 ;  /* 0x000000420200780c */ /* 0x000fe20000701670 */
[----:B------:R-:W-:Y:S03]  /*fe80*/  LDSM.16.MT88.4 R8, [R203] ;  /* 0x00000000cb08783b */ /* 0x000fe60000004200 */
[----:B------:R-:W-:-:S02]  /*fe90*/  FSEL R164, R43, -INF , !P0 ;  /* 0xff8000002ba47808 */ /* 0x000fc40004000000 */
[----:B------:R-:W-:Y:S02]  /*fea0*/  ISETP.GT.AND P0, PT, R0, 0x48, !P3 ;  /* 0x000000480000780c */ /* 0x000fe40005f04270 */
[----:B------:R-:W-:Y:S02]  /*feb0*/  ISETP.NE.AND P3, PT, R12, RZ, PT ;  /* 0x000000ff0c00720c */ /* 0x000fe40003f65270 */
[----:B------:R-:W-:Y:S01]  /*fec0*/  ISETP.LT.OR P0, PT, R2, 0x49, P0 ;  /* 0x000000490200780c */ /* 0x000fe20000701670 */
[----:B------:R-:W-:Y:S03]  /*fed0*/  LDSM.16.MT88.4 R12, [R205] ;  /* 0x00000000cd0c783b */ /* 0x000fe60000004200 */
[----:B------:R-:W-:Y:S02]  /*fee0*/  FSEL R166, R40, -INF , !P0 ;  /* 0xff80000028a67808 */ /* 0x000fe40004000000 */
[C---:B------:R-:W-:Y:S01]  /*fef0*/  ISETP.GT.AND P0, PT, R0.reuse, 0x49, !P2 ;  /* 0x000000490000780c */ /* 0x040fe20005704270 */
[----:B------:R-:W-:Y:S01]  /*ff00*/  LDSM.16.MT88.4 R40, [R203+0x3000] ;  /* 0x00300000cb28783b */ /* 0x000fe20000004200 */
[----:B------:R-:W-:-:S02]  /*ff10*/  ISETP.GT.AND P2, PT, R0, 0x51, !P4 ;  /* 0x000000510000780c */ /* 0x000fc40006744270 */
[C---:B------:R-:W-:Y:S02]  /*ff20*/  ISETP.LT.OR P0, PT, R2.reuse, 0x4a, P0 ;  /* 0x0000004a0200780c */ /* 0x040fe40000701670 */
[----:B------:R-:W-:Y:S02]  /*ff30*/  ISETP.LT.OR P2, PT, R2, 0x52, P2 ;  /* 0x000000520200780c */ /* 0x000fe40001741670 */
[----:B------:R-:W-:Y:S02]  /*ff40*/  FSEL R168, R39, -INF , !P0 ;  /* 0xff80000027a87808 */ /* 0x000fe40004000000 */
[C---:B------:R-:W-:Y:S02]  /*ff50*/  ISETP.GT.AND P0, PT, R0.reuse, RZ, !P1 ;  /* 0x000000ff0000720c */ /* 0x040fe40004f04270 */
[----:B------:R-:W-:Y:S02]  /*ff60*/  ISETP.GT.AND P1, PT, R0, 0x58, !P5 ;  /* 0x000000580000780c */ /* 0x000fe40006f24270 */
[----:B------:R-:W-:-:S02]  /*ff70*/  ISETP.LT.OR P0, PT, R2, 0x1, P0 ;  /* 0x000000010200780c */ /* 0x000fc40000701670 */
[----:B------:R-:W-:Y:S02]  /*ff80*/  ISETP.LT.OR P1, PT, R2, 0x59, P1 ;  /* 0x000000590200780c */ /* 0x000fe40000f21670 */
[----:B------:R-:W-:Y:S02]  /*ff90*/  FSEL R6, R99, -INF , !P0 ;  /* 0xff80000063067808 */ /* 0x000fe40004000000 */
[----:B------:R-:W-:Y:S02]  /*ffa0*/  ISETP.GT.AND P0, PT, R0, 0x50, !P3 ;  /* 0x000000500000780c */ /* 0x000fe40005f04270 */
[----:B------:R-:W-:Y:S02]  /*ffb0*/  FMNMX.FTZ R4, R6, R7, !PT ;  /* 0x0000000706047209 */ /* 0x000fe40007810000 */
[----:B------:R-:W-:Y:S02]  /*ffc0*/  ISETP.LT.OR P0, PT, R2, 0x51, P0 ;  /* 0x000000510200780c */ /* 0x000fe40000701670 */
[----:B------:R-:W-:-:S02]  /*ffd0*/  FMNMX.FTZ R4, R25, R4, !PT ;  /* 0x0000000419047209 */ /* 0x000fc40007810000 */
[----:B------:R-:W-:Y:S02]  /*ffe0*/  FSEL R172, R50, -INF , !P0 ;  /* 0xff80000032ac7808 */ /* 0x000fe40004000000 */
[----:B------:R-:W-:Y:S02]  /*fff0*/  FMNMX.FTZ R4, R24, R4, !PT ;  /* 0x0000000418047209 */ /* 0x000fe40007810000 */
[----:B------:R-:W-:Y:S02]  /*10000*/  ISETP.GT.AND P0, PT, R0, 0x59, !P6 ;  /* 0x000000590000780c */ /* 0x000fe40007704270 */
[----:B------:R-:W-:Y:S02]  /*10010*/  FMNMX.FTZ R4, R36, R4, !PT ;  /* 0x0000000424047209 */ /* 0x000fe40007810000 */
[----:B------:R-:W-:Y:S02]  /*10020*/  FSEL R173, R48, -INF , !P2 ;  /* 0xff80000030ad7808 */ /* 0x000fe40005000000 */
[----:B------:R-:W-:-:S02]  /*10030*/  FMNMX.FTZ R4, R31, R4, !PT ;  /* 0x000000041f047209 */ /* 0x000fc40007810000 */
[----:B------:R-:W-:Y:S02]  /*10040*/  ISETP.LT.OR P0, PT, R2, 0x5a, P0 ;  /* 0x0000005a0200780c */ /* 0x000fe40000701670 */
[----:B------:R-:W-:Y:S02]  /*10050*/  FMNMX.FTZ R4, R60, R4, !PT ;  /* 0x000000043c047209 */ /* 0x000fe40007810000 */
[----:B------:R-:W-:Y:S02]  /*10060*/  FSEL R175, R46, -INF , !P1 ;  /* 0xff8000002eaf7808 */ /* 0x000fe40004800000 */
        /* <DEDUP_REMOVED lines=27> */
[----:B------:R-:W-:-:S04]  /*10220*/  FFMA.FTZ R0, R27, c[0x0][0x2d0], -R2 ;  /* 0x0000b4001b007a23 */ /* 0x000fc80000010802 */
[----:B------:R2:W-:Y:S01]  /*10230*/  MUFU.EX2 R251, R0 ;  /* 0x0000000000fb7308 */ /* 0x0005e20000000800 */
[----:B-1----:R-:W-:Y:S01]  /*10240*/  FMNMX.FTZ R3, R3, R4, !PT ;  /* 0x0000000403037209 */ /* 0x002fe20007810000 */
[--C-:B------:R-:W-:Y:S02]  /*10250*/  FFMA.FTZ R4, R30, c[0x0][0x2d0], -R2.reuse ;  /* 0x0000b4001e047a23 */ /* 0x100fe40000010802 */
[----:B--2---:R-:W-:Y:S01]  /*10260*/  FFMA.FTZ R0, R28, c[0x0][0x2d0], -R2 ;  /* 0x0000b4001c007a23 */ /* 0x004fe20000010802 */
[----:B------:R-:W-:-:S03]  /*10270*/  FSETP.NEU.FTZ.AND P0, PT, R3, -INF , PT ;  /* 0xff8000000300780b */ /* 0x000fc60003f1d000 */
[----:B------:R-:W-:Y:S08]  /*10280*/  MUFU.EX2 R252, R4 ;  /* 0x0000000400fc7308 */ /* 0x000ff00000000800 */
[----:B------:R1:W-:Y:S02]  /*10290*/  MUFU.EX2 R250, R0 ;  /* 0x0000000000fa7308 */ /* 0x0003e40000000800 */
[----:B-1----:R-:W-:-:S06]  /*102a0*/  FFMA.FTZ R0, R29, c[0x0][0x2d0], -R2 ;  /* 0x0000b4001d007a23 */ /* 0x002fcc0000010802 */
[----:B------:R1:W2:Y:S02]  /*102b0*/  MUFU.EX2 R33, R0 ;  /* 0x0000000000217308 */ /* 0x0002a40000000800 */
[----:B-1----:R-:W-:-:S05]  /*102c0*/  FMUL.FTZ R0, R3, c[0x0][0x2d0] ;  /* 0x0000b40003007a20 */ /* 0x002fca0000410000 */
[----:B------:R-:W-:-:S05]  /*102d0*/  FSEL R0, R0, RZ, P0 ;  /* 0x000000ff00007208 */ /* 0x000fca0000000000 */
[----:B------:R-:W-:Y:S01]  /*102e0*/  FFMA.FTZ R4, R6, c[0x0][0x2d0], -R0 ;  /* 0x0000b40006047a23 */ /* 0x000fe20000010800 */
[----:B--2---:R-:W-:-:S03]  /*102f0*/  F2FP.PACK_AB R6, R252, R33 ;  /* 0x00000021fc06723e */ /* 0x004fc600000000ff */
[----:B------:R1:W-:Y:S02]  /*10300*/  MUFU.EX2 R192, R4 ;  /* 0x0000000400c07308 */ /* 0x0003e40000000800 */
[----:B-1----:R-:W-:-:S06]  /*10310*/  FFMA.FTZ R4, R7, c[0x0][0x2d0], -R0 ;  /* 0x0000b40007047a23 */ /* 0x002fcc0000010800 */
[----:B------:R1:W2:Y:S02]  /*10320*/  MUFU.EX2 R243, R4 ;  /* 0x0000000400f37308 */ /* 0x0002a40000000800 */
[----:B-1----:R-:W-:Y:S01]  /*10330*/  FFMA.FTZ R4, R25, c[0x0][0x2d0], -R0 ;  /* 0x0000b40019047a23 */ /* 0x002fe20000010800 */
[----:B--2---:R-:W-:-:S05]  /*10340*/  F2FP.PACK_AB R5, R243, R192 ;  /* 0x000000c0f305723e */ /* 0x004fca00000000ff */
[----:B------:R1:W-:Y:S02]  /*10350*/  MUFU.EX2 R249, R4 ;  /* 0x0000000400f97308 */ /* 0x0003e40000000800 */
[----:B-1----:R-:W-:Y:S02]  /*10360*/  FFMA.FTZ R4, R24, c[0x0][0x2d0], -R0 ;  /* 0x0000b40018047a23 */ /* 0x002fe40000010800 */
[----:B------:R-:W1:Y:S04]  /*10370*/  LDSM.16.MT88.4 R24, [R202+0x3000] ;  /* 0x00300000ca18783b */ /* 0x000e680000004200 */
[----:B------:R2:W3:Y:S02]  /*10380*/  MUFU.EX2 R248, R4 ;  /* 0x0000000400f87308 */ /* 0x0004e40000000800 */
[----:B--2---:R-:W-:-:S02]  /*10390*/  F2FP.PACK_AB R4, R250, R251 ;  /* 0x000000fbfa04723e */ /* 0x004fc400000000ff */
[----:B---3--:R-:W-:-:S07]  /*103a0*/  F2FP.PACK_AB R7, R248, R249 ;  /* 0x000000f9f807723e */ /* 0x008fce00000000ff */
[C---:B------:R-:W-:Y:S07]  /*103b0*/  HMMA.16816.F32 R64, R4.reuse, R8, RZ ;  /* 0x000000080440723c */ /* 0x040fee00000018ff */
[--C-:B------:R-:W-:Y:S01]  /*103c0*/  FFMA.FTZ R8, R32, c[0x0][0x2d0], -R2.reuse ;  /* 0x0000b40020087a23 */ /* 0x100fe20000010802 */
[C---:B------:R-:W-:Y:S01]  /*103d0*/  HMMA.16816.F32 R48, R4.reuse, R12, RZ ;  /* 0x0000000c0430723c */ /* 0x040fe200000018ff */
[----:B------:R-:W-:Y:S02]  /*103e0*/  IMAD.MOV.U32 R9, RZ, RZ, R33 ;  /* 0x000000ffff097224 */ /* 0x000fe400078e0021 */
[----:B------:R2:W-:Y:S05]  /*103f0*/  MUFU.EX2 R247, R8 ;  /* 0x0000000800f77308 */ /* 0x0005ea0000000800 */
[C---:B------:R-:W-:Y:S01]  /*10400*/  HMMA.16816.F32 R44, R4.reuse, R14, RZ ;  /* 0x0000000e042c723c */ /* 0x040fe200000018ff */
[----:B------:R-:W-:Y:S07]  /*10410*/  LDSM.16.MT88.4 R12, [R204+0x3000] ;  /* 0x00300000cc0c783b */ /* 0x000fee0000004200 */
[----:B------:R-:W-:Y:S01]  /*10420*/  HMMA.16816.F32 R84, R4, R16, RZ ;  /* 0x000000100454723c */ /* 0x000fe200000018ff */
[----:B--2---:R-:W-:-:S02]  /*10430*/  FFMA.FTZ R8, R35, c[0x0][0x2d0], -R2 ;  /* 0x0000b40023087a23 */ /* 0x004fc40000010802 */
[----:B------:R-:W2:Y:S02]  /*10440*/  LDSM.16.MT88.4 R32, [R205+0x3000] ;  /* 0x00300000cd20783b */ /* 0x000ea40000004200 */
[----:B------:R3:W4:Y:S03]  /*10450*/  MUFU.EX2 R245, R8 ;  /* 0x0000000800f57308 */ /* 0x0007260000000800 */
[C---:B------:R-:W-:Y:S01]  /*10460*/  HMMA.16816.F32 R80, R4.reuse, R18, RZ ;  /* 0x000000120450723c */ /* 0x040fe200000018ff */
[----:B------:R-:W5:Y:S07]  /*10470*/  LDSM.16.MT88.4 R16, [R205+0x800] ;  /* 0x00080000cd10783b */ /* 0x000f6e0000004200 */
[----:B------:R-:W-:Y:S01]  /*10480*/  HMMA.16816.F32 R56, R4, R10, RZ ;  /* 0x0000000a0438723c */ /* 0x000fe200000018ff */
[----:B---3--:R-:W-:-:S07]  /*10490*/  FFMA.FTZ R8, R37, c[0x0][0x2d0], -R2 ;  /* 0x0000b40025087a23 */ /* 0x008fce0000010802 */
[----:B------:R-:W-:Y:S01]  /*104a0*/  HMMA.16816.F32 R52, R4, R20, RZ ;  /* 0x000000140434723c */ /* 0x000fe200000018ff */
[----:B------:R-:W-:Y:S01]  /*104b0*/  IMAD.MOV.U32 R10, RZ, RZ, R137 ;  /* 0x000000ffff0a7224 */ /* 0x000fe200078e0089 */
[----:B------:R3:W-:Y:S01]  /*104c0*/  MUFU.EX2 R246, R8 ;  /* 0x0000000800f67308 */ /* 0x0007e20000000800 */
[----:B------:R-:W-:-:S05]  /*104d0*/  IMAD.MOV.U32 R11, RZ, RZ, R140 ;  /* 0x000000ffff0b7224 */ /* 0x000fca00078e008c */
[C---:B------:R-:W-:Y:S01]  /*104e0*/  HMMA.16816.F32 R76, R4.reuse, R22, RZ ;  /* 0x00000016044c723c */ /* 0x040fe200000018ff */
[----:B------:R-:W-:Y:S07]  /*104f0*/  LDSM.16.MT88.4 R20, [R204+0x800] ;  /* 0x00080000cc14783b */ /* 0x000fee0000004200 */
[----:B-1----:R-:W-:Y:S01]  /*10500*/  HMMA.16816.F32 R88, R4, R24, RZ ;  /* 0x000000180458723c */ /* 0x002fe200000018ff */
[----:B---3--:R-:W-:-:S04]  /*10510*/  FFMA.FTZ R8, R38, c[0x0][0x2d0], -R2 ;  /* 0x0000b40026087a23 */ /* 0x008fc80000010802 */
[----:B------:R1:W3:Y:S03]  /*10520*/  MUFU.EX2 R244, R8 ;  /* 0x0000000800f47308 */ /* 0x0002e60000000800 */
[C---:B------:R-:W-:Y:S01]  /*10530*/  HMMA.16816.F32 R92, R4.reuse, R26, RZ ;  /* 0x0000001a045c723c */ /* 0x040fe200000018ff */
[----:B------:R-:W-:Y:S07]  /*10540*/  LDSM.16.MT88.4 R24, [R202+0x3800] ;  /* 0x00380000ca18783b */ /* 0x000fee0000004200 */
[----:B------:R-:W-:Y:S01]  /*10550*/  HMMA.16816.F32 R100, R4, R40, RZ ;  /* 0x000000280464723c */ /* 0x000fe200000018ff */
[----:B-1----:R-:W-:-:S07]  /*10560*/  FFMA.FTZ R8, R36, c[0x0][0x2d0], -R0 ;  /* 0x0000b40024087a23 */ /* 0x002fce0000010800 */
[C---:B------:R-:W-:Y:S01]  /*10570*/  HMMA.16816.F32 R112, R4.reuse, R42, RZ ;  /* 0x0000002a0470723c */ /* 0x040fe200000018ff */
[----:B------:R-:W1:Y:S01]  /*10580*/  LDSM.16.MT88.4 R36, [R202+0x800] ;  /* 0x00080000ca24783b */ /* 0x000e620000004200 */
[----:B------:R3:W-:Y:S03]  /*10590*/  MUFU.EX2 R242, R8 ;  /* 0x0000000800f27308 */ /* 0x0007e60000000800 */
[----:B------:R-:W-:Y:S03]  /*105a0*/  LDSM.16.MT88.4 R40, [R203+0x3800] ;  /* 0x00380000cb28783b */ /* 0x000fe60000004200 */
[C---:B--2---:R-:W-:Y:S08]  /*105b0*/  HMMA.16816.F32 R96, R4.reuse, R32, RZ ;  /* 0x000000200460723c */ /* 0x044ff000000018ff */
[----:B------:R-:W-:Y:S01]  /*105c0*/  HMMA.16816.F32 R108, R4, R34, RZ ;  /* 0x00000022046c723c */ /* 0x000fe200000018ff */
[----:B------:R-:W-:Y:S01]  /*105d0*/  LDSM.16.MT88.4 R32, [R203+0x1000] ;  /* 0x00100000cb20783b */ /* 0x000fe20000004200 */
[----:B---3--:R-:W-:-:S03]  /*105e0*/  FFMA.FTZ R8, R31, c[0x0][0x2d0], -R0 ;  /* 0x0000b4001f087a23 */ /* 0x008fc60000010800 */
[----:B------:R-:W2:Y:S01]  /*105f0*/  LDSM.16.MT88.4 R28, [R203+0x800] ;  /* 0x00080000cb1c783b */ /* 0x000ea20000004200 */
[----:B------:R3:W1:Y:S02]  /*10600*/  MUFU.EX2 R240, R8 ;  /* 0x0000000800f07308 */ /* 0x0006640000000800 */
[C---:B------:R-:W-:Y:S08]  /*10610*/  HMMA.16816.F32 R136, R4.reuse, R12, RZ ;  /* 0x0000000c0488723c */ /* 0x040ff000000018ff */
[----:B------:R-:W-:Y:S01]  /*10620*/  HMMA.16816.F32 R104, R4, R14, RZ ;  /* 0x0000000e0468723c */ /* 0x000fe200000018ff */
[----:B------:R-:W-:Y:S01]  /*10630*/  LDSM.16.MT88.4 R12, [R204+0x3800] ;  /* 0x00380000cc0c783b */ /* 0x000fe20000004200 */
[----:B---3--:R-:W-:-:S05]  /*10640*/  FFMA.FTZ R8, R60, c[0x0][0x2d0], -R0 ;  /* 0x0000b4003c087a23 */ /* 0x008fca0000010800 */
[----:B----4-:R-:W-:Y:S02]  /*10650*/  F2FP.PACK_AB R4, R245, R247 ;  /* 0x000000f7f504723e */ /* 0x010fe400000000ff */
[----:B------:R-:W-:Y:S01]  /*10660*/  F2FP.PACK_AB R6, R244, R246 ;  /* 0x000000f6f406723e */ /* 0x000fe200000000ff */
[----:B------:R3:W-:Y:S01]  /*10670*/  MUFU.EX2 R241, R8 ;  /* 0x0000000800f17308 */ /* 0x0007e20000000800 */
[----:B-1----:R-:W-:Y:S01]  /*10680*/  F2FP.PACK_AB R5, R240, R242 ;  /* 0x000000f2f005723e */ /* 0x002fe200000000ff */
[----:B---3--:R-:W-:-:S06]  /*10690*/  FFMA.FTZ R8, R61, c[0x0][0x2d0], -R0 ;  /* 0x0000b4003d087a23 */ /* 0x008fcc0000010800 */
[----:B------:R1:W3:Y:S02]  /*106a0*/  MUFU.EX2 R239, R8 ;  /* 0x0000000800ef7308 */ /* 0x0002e40000000800 */
[----:B-1----:R-:W-:Y:S01]  /*106b0*/  FFMA.FTZ R8, R71, c[0x0][0x2d0], -R2 ;  /* 0x0000b40047087a23 */ /* 0x002fe20000010802 */
[----:B---3--:R-:W-:Y:S01]  /*106c0*/  F2FP.PACK_AB R7, R239, R241 ;  /* 0x000000f1ef07723e */ /* 0x008fe200000000ff */
[----:B------:R-:W-:-:S04]  /*106d0*/  IMAD.MOV.U32 R71, RZ, RZ, R147 ;  /* 0x000000ffff477224 */ /* 0x000fc800078e0093 */
[----:B------:R1:W-:Y:S02]  /*106e0*/  MUFU.EX2 R238, R8 ;  /* 0x0000000800ee7308 */ /* 0x0003e40000000800 */
[C---:B-----5:R-:W-:Y:S08]  /*106f0*/  HMMA.16816.F32 R60, R4.reuse, R16, R48 ;  /* 0x00000010043c723c */ /* 0x060ff00000001830 */
        /* <DEDUP_REMOVED lines=11> */
[----:B------:R-:W3:Y:S07]  /*107b0*/  LDSM.16.MT88.4 R20, [R202+0x4000] ;  /* 0x00400000ca14783b */ /* 0x000eee0000004200 */
[----:B------:R-:W-:Y:S01]  /*107c0*/  HMMA.16816.F32 R120, R4, R26, R92 ;  /* 0x0000001a0478723c */ /* 0x000fe2000000185c */
[----:B-1----:R-:W-:-:S04]  /*107d0*/  FFMA.FTZ R8, R117, c[0x0][0x2d0], -R2 ;  /* 0x0000b40075087a23 */ /* 0x002fc80000010802 */
[----:B------:R1:W1:Y:S03]  /*107e0*/  MUFU.EX2 R235, R8 ;  /* 0x0000000800eb7308 */ /* 0x0002660000000800 */
[C---:B------:R-:W-:Y:S01]  /*107f0*/  HMMA.16816.F32 R116, R4.reuse, R24, R88 ;  /* 0x000000180474723c */ /* 0x040fe20000001858 */
[----:B------:R-:W4:Y:S07]  /*10800*/  LDSM.16.MT88.4 R24, [R205+0x1000] ;  /* 0x00100000cd18783b */ /* 0x000f2e0000004200 */
[----:B--2---:R-:W-:Y:S01]  /*10810*/  HMMA.16816.F32 R84, R4, R28, R64 ;  /* 0x0000001c0454723c */ /* 0x004fe20000001840 */
[----:B-1----:R-:W-:-:S07]  /*10820*/  FFMA.FTZ R8, R70, c[0x0][0x2d0], -R0 ;  /* 0x0000b40046087a23 */ /* 0x002fce0000010800 */
[C---:B------:R-:W-:Y:S01]  /*10830*/  HMMA.16816.F32 R80, R4.reuse, R30, R56 ;  /* 0x0000001e0450723c */ /* 0x040fe20000001838 */
[----:B------:R-:W-:Y:S01]  /*10840*/  LDSM.16.MT88.4 R28, [R204+0x1000] ;  /* 0x00100000cc1c783b */ /* 0x000fe20000004200 */
[----:B------:R1:W-:Y:S06]  /*10850*/  MUFU.EX2 R232, R8 ;  /* 0x0000000800e87308 */ /* 0x0003ec0000000800 */
[C---:B------:R-:W-:Y:S08]  /*10860*/  HMMA.16816.F32 R144, R4.reuse, R40, R100 ;  /* 0x000000280490723c */ /* 0x040ff00000001864 */
[----:B---3--:R-:W-:Y:S01]  /*10870*/  HMMA.16816.F32 R96, R4, R16, R96 ;  /* 0x000000100460723c */ /* 0x008fe20000001860 */
[----:B-1----:R-:W-:-:S04]  /*10880*/  FFMA.FTZ R8, R69, c[0x0][0x2d0], -R0 ;  /* 0x0000b40045087a23 */ /* 0x002fc80000010800 */
[----:B------:R1:W2:Y:S03]  /*10890*/  MUFU.EX2 R227, R8 ;  /* 0x0000000800e37308 */ /* 0x0002a60000000800 */
[C---:B------:R-:W-:Y:S01]  /*108a0*/  HMMA.16816.F32 R76, R4.reuse, R18, R108 ;  /* 0x00000012044c723c */ /* 0x040fe2000000186c */
[----:B------:R-:W-:Y:S07]  /*108b0*/  LDSM.16.MT88.4 R16, [R205+0x4000] ;  /* 0x00400000cd10783b */ /* 0x000fee0000004200 */
[----:B------:R-:W-:Y:S01]  /*108c0*/  HMMA.16816.F32 R64, R4, R12, R136 ;  /* 0x0000000c0440723c */ /* 0x000fe20000001888 */
[----:B-1----:R-:W-:-:S07]  /*108d0*/  FFMA.FTZ R8, R132, c[0x0][0x2d0], -R0 ;  /* 0x0000b40084087a23 */ /* 0x002fce0000010800 */
[----:B------:R-:W-:Y:S01]  /*108e0*/  HMMA.16816.F32 R56, R4, R14, R104 ;  /* 0x0000000e0438723c */ /* 0x000fe20000001868 */
[----:B------:R-:W-:Y:S01]  /*108f0*/  LDSM.16.MT88.4 R12, [R204+0x4000] ;  /* 0x00400000cc0c783b */ /* 0x000fe20000004200 */
[----:B------:R1:W-:Y:S02]  /*10900*/  MUFU.EX2 R225, R8 ;  /* 0x0000000800e17308 */ /* 0x0003e40000000800 */
[----:B-1----:R-:W-:-:S04]  /*10910*/  FFMA.FTZ R8, R133, c[0x0][0x2d0], -R0 ;  /* 0x0000b40085087a23 */ /* 0x002fc80000010800 */
[----:B------:R-:W-:Y:S02]  /*10920*/  HMMA.16816.F32 R132, R4, R42, R112 ;  /* 0x0000002a0484723c */ /* 0x000fe40000001870 */
[----:B------:R-:W1:Y:S05]  /*10930*/  MUFU.EX2 R224, R8 ;  /* 0x0000000800e07308 */ /* 0x000e6a0000000800 */
[----:B----4-:R-:W-:Y:S02]  /*10940*/  F2FP.PACK_AB R4, R237, R238 ;  /* 0x000000eeed04723e */ /* 0x010fe400000000ff */
[----:B------:R-:W-:Y:S02]  /*10950*/  F2FP.PACK_AB R6, R235, R236 ;  /* 0x000000eceb06723e */ /* 0x000fe400000000ff */
[----:B--2---:R-:W-:-:S02]  /*10960*/  F2FP.PACK_AB R5, R227, R232 ;  /* 0x000000e8e305723e */ /* 0x004fc400000000ff */
[----:B-1----:R-:W-:Y:S01]  /*10970*/  F2FP.PACK_AB R7, R224, R225 ;  /* 0x000000e1e007723e */ /* 0x002fe200000000ff */
[----:B------:R-:W-:-:S04]  /*10980*/  FFMA.FTZ R8, R155, c[0x0][0x2d0], -R2 ;  /* 0x0000b4009b087a23 */ /* 0x000fc80000010802 */
[----:B------:R1:W-:Y:S02]  /*10990*/  MUFU.EX2 R222, R8 ;  /* 0x0000000800de7308 */ /* 0x0003e40000000800 */
[C---:B-----5:R-:W-:Y:S08]  /*109a0*/  HMMA.16816.F32 R92, R4.reuse, R36, R148 ;  /* 0x00000024045c723c */ /* 0x060ff00000001894 */
[----:B------:R-:W-:Y:S01]  /*109b0*/  HMMA.16816.F32 R104, R4, R38, R140 ;  /* 0x000000260468723c */ /* 0x000fe2000000188c */
[----:B------:R-:W2:Y:S01]  /*109c0*/  LDSM.16.MT88.4 R36, [R203+0x4000] ;  /* 0x00400000cb24783b */ /* 0x000ea20000004200 */
[----:B-1----:R-:W-:-:S06]  /*109d0*/  FFMA.FTZ R8, R162, c[0x0][0x2d0], -R2 ;  /* 0x0000b400a2087a23 */ /* 0x002fcc0000010802 */
[C---:B------:R-:W-:Y:S01]  /*109e0*/  HMMA.16816.F32 R112, R4.reuse, R20, R116 ;  /* 0x000000140470723c */ /* 0x040fe20000001874 */
[----:B------:R1:W3:Y:S07]  /*109f0*/  MUFU.EX2 R221, R8 ;  /* 0x0000000800dd7308 */ /* 0x0002ee0000000800 */
[C---:B------:R-:W-:Y:S01]  /*10a00*/  HMMA.16816.F32 R120, R4.reuse, R22, R120 ;  /* 0x000000160478723c */ /* 0x040fe20000001878 */
[----:B------:R-:W4:Y:S07]  /*10a10*/  LDSM.16.MT88.4 R20, [R205+0x1800] ;  /* 0x00180000cd14783b */ /* 0x000f2e0000004200 */
[----:B------:R-:W-:Y:S01]  /*10a20*/  HMMA.16816.F32 R88, R4, R24, R60 ;  /* 0x000000180458723c */ /* 0x000fe2000000183c */
[----:B-1----:R-:W-:-:S04]  /*10a30*/  FFMA.FTZ R8, R161, c[0x0][0x2d0], -R2 ;  /* 0x0000b400a1087a23 */ /* 0x002fc80000010802 */
[----:B------:R1:W-:Y:S03]  /*10a40*/  MUFU.EX2 R162, R8 ;  /* 0x0000000800a27308 */ /* 0x0003e60000000800 */
[C---:B------:R-:W-:Y:S01]  /*10a50*/  HMMA.16816.F32 R40, R4.reuse, R26, R44 ;  /* 0x0000001a0428723c */ /* 0x040fe2000000182c */
[----:B------:R-:W5:Y:S07]  /*10a60*/  LDSM.16.MT88.4 R24, [R204+0x1800] ;  /* 0x00180000cc18783b */ /* 0x000f6e0000004200 */
[----:B------:R-:W-:Y:S01]  /*10a70*/  HMMA.16816.F32 R108, R4, R32, R84 ;  /* 0x00000020046c723c */ /* 0x000fe20000001854 */
[----:B-1----:R-:W-:-:S07]  /*10a80*/  FFMA.FTZ R8, R163, c[0x0][0x2d0], -R2 ;  /* 0x0000b400a3087a23 */ /* 0x002fce0000010802 */
[C---:B--2---:R-:W-:Y:S01]  /*10a90*/  HMMA.16816.F32 R136, R4.reuse, R36, R144 ;  /* 0x000000240488723c */ /* 0x044fe20000001890 */
[----:B------:R-:W-:Y:S01]  /*10aa0*/  IMAD.MOV.U32 R163, RZ, RZ, R11 ;  /* 0x000000ffffa37224 */ /* 0x000fe200078e000b */
[----:B------:R1:W2:Y:S06]  /*10ab0*/  MUFU.EX2 R161, R8 ;  /* 0x0000000800a17308 */ /* 0x0002ac0000000800 */
[C---:B------:R-:W-:Y:S08]  /*10ac0*/  HMMA.16816.F32 R84, R4.reuse, R28, R52 ;  /* 0x0000001c0454723c */ /* 0x040ff00000001834 */
[----:B------:R-:W-:Y:S01]  /*10ad0*/  HMMA.16816.F32 R44, R4, R30, R48 ;  /* 0x0000001e042c723c */ /* 0x000fe20000001830 */
[----:B------:R-:W2:Y:S01]  /*10ae0*/  LDSM.16.MT88.4 R28, [R203+0x1800] ;  /* 0x00180000cb1c783b */ /* 0x000ea20000004200 */
[----:B-1----:R-:W-:-:S04]  /*10af0*/  FFMA.FTZ R8, R153, c[0x0][0x2d0], -R0 ;  /* 0x0000b40099087a23 */ /* 0x002fc80000010800 */
[----:B------:R1:W-:Y:S02]  /*10b00*/  MUFU.EX2 R155, R8 ;  /* 0x00000008009b7308 */ /* 0x0003e40000000800 */
[C---:B------:R-:W-:Y:S01]  /*10b10*/  HMMA.16816.F32 R140, R4.reuse, R38, R132 ;  /* 0x00000026048c723c */ /* 0x040fe20000001884 */
[----:B------:R-:W-:Y:S07]  /*10b20*/  LDSM.16.MT88.4 R36, [R203+0x4800] ;  /* 0x00480000cb24783b */ /* 0x000fee0000004200 */
[----:B------:R-:W-:Y:S01]  /*10b30*/  HMMA.16816.F32 R132, R4, R16, R96 ;  /* 0x000000100484723c */ /* 0x000fe20000001860 */
[----:B-1----:R-:W-:-:S07]  /*10b40*/  FFMA.FTZ R8, R152, c[0x0][0x2d0], -R0 ;  /* 0x0000b40098087a23 */ /* 0x002fce0000010800 */
[C---:B------:R-:W-:Y:S01]  /*10b50*/  HMMA.16816.F32 R100, R4.reuse, R34, R80 ;  /* 0x000000220464723c */ /* 0x040fe20000001850 */
[----:B------:R-:W-:Y:S01]  /*10b60*/  LDSM.16.MT88.4 R32, [R202+0x1800] ;  /* 0x00180000ca20783b */ /* 0x000fe20000004200 */
[----:B------:R1:W1:Y:S06]  /*10b70*/  MUFU.EX2 R153, R8 ;  /* 0x0000000800997308 */ /* 0x00026c0000000800 */
[C---:B------:R-:W-:Y:S01]  /*10b80*/  HMMA.16816.F32 R116, R4.reuse, R18, R76 ;  /* 0x000000120474723c */ /* 0x040fe2000000184c */
[----:B------:R-:W-:Y:S07]  /*10b90*/  LDSM.16.MT88.4 R16, [R203+0x2000] ;  /* 0x00200000cb10783b */ /* 0x000fee0000004200 */
[----:B------:R-:W-:Y:S01]  /*10ba0*/  HMMA.16816.F32 R96, R4, R12, R64 ;  /* 0x0000000c0460723c */ /* 0x000fe20000001840 */
[----:B-1----:R-:W-:-:S02]  /*10bb0*/  FFMA.FTZ R8, R154, c[0x0][0x2d0], -R0 ;  /* 0x0000b4009a087a23 */ /* 0x002fc40000010800 */
[----:B------:R-:W-:Y:S02]  /*10bc0*/  IMAD.MOV.U32 R154, RZ, RZ, R10 ;  /* 0x000000ffff9a7224 */ /* 0x000fe400078e000a */
[----:B------:R1:W-:Y:S03]  /*10bd0*/  MUFU.EX2 R145, R8 ;  /* 0x0000000800917308 */ /* 0x0003e60000000800 */
[----:B------:R-:W-:Y:S01]  /*10be0*/  HMMA.16816.F32 R60, R4, R14, R56 ;  /* 0x0000000e043c723c */ /* 0x000fe20000001838 */
[----:B------:R-:W-:Y:S06]  /*10bf0*/  LDSM.16.MT88.4 R12, [R202+0x4800] ;  /* 0x00480000ca0c783b */ /* 0x000fec0000004200 */
[----:B---3--:R-:W-:-:S02]  /*10c00*/  F2FP.PACK_AB R4, R221, R222 ;  /* 0x000000dedd04723e */ /* 0x008fc400000000ff */
[----:B--2---:R-:W-:Y:S02]  /*10c10*/  F2FP.PACK_AB R6, R161, R162 ;  /* 0x000000a2a106723e */ /* 0x004fe400000000ff */
[----:B------:R-:W-:Y:S01]  /*10c20*/  F2FP.PACK_AB R5, R153, R155 ;  /* 0x0000009b9905723e */ /* 0x000fe200000000ff */
[----:B-1----:R-:W-:Y:S02]  /*10c30*/  FFMA.FTZ R8, R160, c[0x0][0x2d0], -R0 ;  /* 0x0000b400a0087a23 */ /* 0x002fe40000010800 */
[----:B------:R-:W-:Y:S02]  /*10c40*/  IMAD.MOV.U32 R160, RZ, RZ, R71 ;  /* 0x000000ffffa07224 */ /* 0x000fe400078e0047 */
[----:B------:R1:W2:Y:S02]  /*10c50*/  MUFU.EX2 R144, R8 ;  /* 0x0000000800907308 */ /* 0x0002a40000000800 */
[----:B-1----:R-:W-:Y:S01]  /*10c60*/  FFMA.FTZ R8, R167, c[0x0][0x2d0], -R2 ;  /* 0x0000b400a7087a23 */ /* 0x002fe20000010802 */
[----:B--2---:R-:W-:Y:S01]  /*10c70*/  F2FP.PACK_AB R7, R144, R145 ;  /* 0x000000919007723e */ /* 0x004fe200000000ff */
[----:B------:R-:W-:-:S04]  /*10c80*/  IMAD.MOV.U32 R167, RZ, RZ, R9 ;  /* 0x000000ffffa77224 */ /* 0x000fc800078e0009 */
[----:B------:R1:W-:Y:S02]  /*10c90*/  MUFU.EX2 R152, R8 ;  /* 0x0000000800987308 */ /* 0x0003e40000000800 */
[C---:B----4-:R-:W-:Y:S08]  /*10ca0*/  HMMA.16816.F32 R52, R4.reuse, R20, R88 ;  /* 0x000000140434723c */ /* 0x050ff00000001858 */
[----:B------:R-:W-:Y:S01]  /*10cb0*/  HMMA.16816.F32 R40, R4, R22, R40 ;  /* 0x000000160428723c */ /* 0x000fe20000001828 */
[----:B------:R-:W2:Y:S01]  /*10cc0*/  LDSM.16.MT88.4 R20, [R204+0x4800] ;  /* 0x00480000cc14783b */ /* 0x000ea20000004200 */
[----:B-1----:R-:W-:-:S02]  /*10cd0*/  FFMA.FTZ R8, R170, c[0x0][0x2d0], -R2 ;  /* 0x0000b400aa087a23 */ /* 0x002fc40000010802 */
[----:B------:R-:W-:Y:S02]  /*10ce0*/  IMAD.MOV.U32 R170, RZ, RZ, R251 ;  /* 0x000000ffffaa7224 */ /* 0x000fe400078e00fb */
[----:B------:R1:W3:Y:S02]  /*10cf0*/  MUFU.EX2 R151, R8 ;  /* 0x0000000800977308 */ /* 0x0002e40000000800 */
[C---:B-----5:R-:W-:Y:S08]  /*10d00*/  HMMA.16816.F32 R48, R4.reuse, R24, R84 ;  /* 0x000000180430723c */ /* 0x060ff00000001854 */
[----:B------:R-:W-:Y:S01]  /*10d10*/  HMMA.16816.F32 R44, R4, R26, R44 ;  /* 0x0000001a042c723c */ /* 0x000fe2000000182c */
[----:B------:R-:W4:Y:S01]  /*10d20*/  LDSM.16.MT88.4 R24, [R205+0x4800] ;  /* 0x00480000cd18783b */ /* 0x000f220000004200 */
[----:B-1----:R-:W-:-:S06]  /*10d30*/  FFMA.FTZ R8, R169, c[0x0][0x2d0], -R2 ;  /* 0x0000b400a9087a23 */ /* 0x002fcc0000010802 */
[C---:B------:R-:W-:Y:S01]  /*10d40*/  HMMA.16816.F32 R64, R4.reuse, R28, R108 ;  /* 0x0000001c0440723c */ /* 0x040fe2000000186c */
[----:B------:R1:W-:Y:S07]  /*10d50*/  MUFU.EX2 R150, R8 ;  /* 0x0000000800967308 */ /* 0x0003ee0000000800 */
[C---:B------:R-:W-:Y:S01]  /*10d60*/  HMMA.16816.F32 R56, R4.reuse, R30, R100 ;  /* 0x0000001e0438723c */ /* 0x040fe20000001864 */
[----:B------:R-:W-:Y:S07]  /*10d70*/  LDSM.16.MT88.4 R28, [R202+0x2000] ;  /* 0x00200000ca1c783b */ /* 0x000fee0000004200 */
[----:B--2---:R-:W-:Y:S01]  /*10d80*/  HMMA.16816.F32 R100, R4, R20, R96 ;  /* 0x000000140464723c */ /* 0x004fe20000001860 */
[----:B------:R-:W-:Y:S01]  /*10d90*/  LDSM.16.MT88.4 R96, [R205+0x2800] ;  /* 0x00280000cd60783b */ /* 0x000fe20000004200 */
[----:B-1----:R-:W-:-:S04]  /*10da0*/  FFMA.FTZ R8, R171, c[0x0][0x2d0], -R2 ;  /* 0x0000b400ab087a23 */ /* 0x002fc80000010802 */
[----:B------:R1:W2:Y:S02]  /*10db0*/  MUFU.EX2 R149, R8 ;  /* 0x0000000800957308 */ /* 0x0002a40000000800 */
[C---:B------:R-:W-:Y:S01]  /*10dc0*/  HMMA.16816.F32 R60, R4.reuse, R22, R60 ;  /* 0x00000016043c723c */ /* 0x040fe2000000183c */
[----:B------:R-:W5:Y:S07]  /*10dd0*/  LDSM.16.MT88.4 R20, [R202+0x5000] ;  /* 0x00500000ca14783b */ /* 0x000f6e0000004200 */
[----:B------:R-:W-:Y:S01]  /*10de0*/  HMMA.16816.F32 R80, R4, R32, R92 ;  /* 0x000000200450723c */ /* 0x000fe2000000185c */
[----:B-1----:R-:W-:-:S07]  /*10df0*/  FFMA.FTZ R8, R165, c[0x0][0x2d0], -R0 ;  /* 0x0000b400a5087a23 */ /* 0x002fce0000010800 */
[C---:B------:R-:W-:Y:S01]  /*10e00*/  HMMA.16816.F32 R76, R4.reuse, R34, R104 ;  /* 0x00000022044c723c */ /* 0x040fe20000001868 */
[----:B------:R-:W-:Y:S01]  /*10e10*/  LDSM.16.MT88.4 R32, [R204+0x2000] ;  /* 0x00200000cc20783b */ /* 0x000fe20000004200 */
[----:B------:R1:W-:Y:S06]  /*10e20*/  MUFU.EX2 R74, R8 ;  /* 0x00000008004a7308 */ /* 0x0003ec0000000800 */
[C---:B------:R-:W-:Y:S08]  /*10e30*/  HMMA.16816.F32 R88, R4.reuse, R12, R112 ;  /* 0x0000000c0458723c */ /* 0x040ff00000001870 */
[----:B------:R-:W-:Y:S01]  /*10e40*/  HMMA.16816.F32 R92, R4, R14, R120 ;  /* 0x0000000e045c723c */ /* 0x000fe20000001878 */
[----:B------:R-:W2:Y:S01]  /*10e50*/  LDSM.16.MT88.4 R12, [R205+0x2000] ;  /* 0x00200000cd0c783b */ /* 0x000ea20000004200 */
[----:B-1----:R-:W-:-:S03]  /*10e60*/  FFMA.FTZ R8, R164, c[0x0][0x2d0], -R0 ;  /* 0x0000b400a4087a23 */ /* 0x002fc60000010800 */
[----:B------:R-:W-:Y:S01]  /*10e70*/  LDSM.16.MT88.4 R120, [R203+0x5800] ;  /* 0x00580000cb78783b */ /* 0x000fe20000004200 */
[----:B------:R1:W1:Y:S02]  /*10e80*/  MUFU.EX2 R71, R8 ;  /* 0x0000000800477308 */ /* 0x0002640000000800 */
[C---:B------:R-:W-:Y:S08]  /*10e90*/  HMMA.16816.F32 R104, R4.reuse, R36, R136 ;  /* 0x000000240468723c */ /* 0x040ff00000001888 */
[----:B------:R-:W-:Y:S01]  /*10ea0*/  HMMA.16816.F32 R140, R4, R38, R140 ;  /* 0x00000026048c723c */ /* 0x000fe2000000188c */
[----:B-1----:R-:W-:-:S07]  /*10eb0*/  FFMA.FTZ R8, R166, c[0x0][0x2d0], -R0 ;  /* 0x0000b400a6087a23 */ /* 0x002fce0000010800 */
[C---:B----4-:R-:W-:Y:S01]  /*10ec0*/  HMMA.16816.F32 R132, R4.reuse, R24, R132 ;  /* 0x000000180484723c */ /* 0x050fe20000001884 */
[----:B------:R1:W-:Y:S07]  /*10ed0*/  MUFU.EX2 R70, R8 ;  /* 0x0000000800467308 */ /* 0x0003ee0000000800 */
[----:B------:R-:W-:Y:S07]  /*10ee0*/  HMMA.16816.F32 R112, R4, R26, R116 ;  /* 0x0000001a0470723c */ /* 0x000fee0000001874 */
[----:B---3--:R-:W-:-:S02]  /*10ef0*/  F2FP.PACK_AB R4, R151, R152 ;  /* 0x000000989704723e */ /* 0x008fc400000000ff */
[----:B--2---:R-:W-:Y:S01]  /*10f00*/  F2FP.PACK_AB R6, R149, R150 ;  /* 0x000000969506723e */ /* 0x004fe200000000ff */
[----:B-1----:R-:W-:Y:S01]  /*10f10*/  FFMA.FTZ R8, R168, c[0x0][0x2d0], -R0 ;  /* 0x0000b400a8087a23 */ /* 0x002fe20000010800 */
[----:B------:R-:W-:-:S03]  /*10f20*/  F2FP.PACK_AB R5, R71, R74 ;  /* 0x0000004a4705723e */ /* 0x000fc600000000ff */
        /* <DEDUP_REMOVED lines=8> */
[C---:B-----5:R-:W-:Y:S01]  /*10fb0*/  HMMA.16816.F32 R108, R4.reuse, R20, R88 ;  /* 0x00000014046c723c */ /* 0x060fe20000001858 */
[----:B------:R-:W-:Y:S01]  /*10fc0*/  LDSM.16.MT88.4 R88, [R203+0x2800] ;  /* 0x00280000cb58783b */ /* 0x000fe20000004200 */
[----:B------:R1:W3:Y:S06]  /*10fd0*/  MUFU.EX2 R147, R8 ;  /* 0x0000000800937308 */ /* 0x0002ec0000000800 */
[C---:B------:R-:W-:Y:S08]  /*10fe0*/  HMMA.16816.F32 R52, R4.reuse, R12, R52 ;  /* 0x0000000c0434723c */ /* 0x040ff00000001834 */
[C---:B------:R-:W-:Y:S01]  /*10ff0*/  HMMA.16816.F32 R40, R4.reuse, R14, R40 ;  /* 0x0000000e0428723c */ /* 0x040fe20000001828 */
[----:B------:R-:W4:Y:S01]  /*11000*/  LDSM.16.MT88.4 R12, [R205+0x5000] ;  /* 0x00500000cd0c783b */ /* 0x000f220000004200 */
[--C-:B-1----:R-:W-:Y:S01]  /*11010*/  FFMA.FTZ R8, R194, c[0x0][0x2d0], -R2.reuse ;  /* 0x0000b400c2087a23 */ /* 0x102fe20000010802 */
[----:B---3--:R-:W-:Y:S01]  /*11020*/  F2FP.PACK_AB R64, R147, R148 ;  /* 0x000000949340723e */ /* 0x008fe200000000ff */
[----:B------:R-:W-:Y:S01]  /*11030*/  FFMA.FTZ R2, R220, c[0x0][0x2d0], -R2 ;  /* 0x0000b400dc027a23 */ /* 0x000fe20000010802 */
[----:B------:R-:W-:Y:S01]  /*11040*/  IADD3 R220, R223, -0x2, RZ ;  /* 0xfffffffedfdc7810 */ /* 0x000fe20007ffe0ff */
[----:B------:R1:W-:Y:S02]  /*11050*/  MUFU.EX2 R146, R8 ;  /* 0x0000000800927308 */ /* 0x0003e40000000800 */
[C---:B------:R-:W-:Y:S01]  /*11060*/  HMMA.16816.F32 R36, R4.reuse, R28, R80 ;  /* 0x0000001c0424723c */ /* 0x040fe20000001850 */
[----:B------:R-:W-:Y:S05]  /*11070*/  LDSM.16.MT88.4 R80, [R202+0x2800] ;  /* 0x00280000ca50783b */ /* 0x000fea0000004200 */
[----:B------:R3:W5:Y:S02]  /*11080*/  MUFU.EX2 R251, R2 ;  /* 0x0000000200fb7308 */ /* 0x0007640000000800 */
[C---:B------:R-:W-:Y:S01]  /*11090*/  HMMA.16816.F32 R48, R4.reuse, R32, R48 ;  /* 0x000000200430723c */ /* 0x040fe20000001830 */
[----:B-1----:R-:W1:Y:S07]  /*110a0*/  LDSM.16.MT88.4 R8, [R204+0x5000] ;  /* 0x00500000cc08783b */ /* 0x002e6e0000004200 */
[----:B--2---:R-:W-:Y:S01]  /*110b0*/  HMMA.16816.F32 R116, R4, R16, R104 ;  /* 0x000000100474723c */ /* 0x004fe20000001868 */
[----:B------:R-:W-:Y:S01]  /*110c0*/  LDSM.16.MT88.4 R104, [R204+0x2800] ;  /* 0x00280000cc68783b */ /* 0x000fe20000004200 */
[----:B---3--:R-:W-:Y:S01]  /*110d0*/  FFMA.FTZ R2, R172, c[0x0][0x2d0], -R0 ;  /* 0x0000b400ac027a23 */ /* 0x008fe20000010800 */
[----:B-----5:R-:W-:-:S05]  /*110e0*/  F2FP.PACK_AB R66, R251, R146 ;  /* 0x00000092fb42723e */ /* 0x020fca00000000ff */
[C---:B------:R-:W-:Y:S01]  /*110f0*/  HMMA.16816.F32 R44, R4.reuse, R34, R44 ;  /* 0x00000022042c723c */ /* 0x040fe2000000182c */
[----:B------:R2:W-:Y:S07]  /*11100*/  MUFU.EX2 R20, R2 ;  /* 0x0000000200147308 */ /* 0x0005ee0000000800 */
[C---:B------:R-:W-:Y:S08]  /*11110*/  HMMA.16816.F32 R28, R4.reuse, R30, R76 ;  /* 0x0000001e041c723c */ /* 0x040ff0000000184c */
[----:B----4-:R-:W-:Y:S01]  /*11120*/  HMMA.16816.F32 R132, R4, R12, R132 ;  /* 0x0000000c0484723c */ /* 0x010fe20000001884 */
[----:B--2---:R-:W-:-:S04]  /*11130*/  FFMA.FTZ R2, R173, c[0x0][0x2d0], -R0 ;  /* 0x0000b400ad027a23 */ /* 0x004fc80000010800 */
[----:B------:R2:W3:Y:S03]  /*11140*/  MUFU.EX2 R21, R2 ;  /* 0x0000000200157308 */ /* 0x0004e60000000800 */
[C---:B------:R-:W-:Y:S08]  /*11150*/  HMMA.16816.F32 R24, R4.reuse, R22, R92 ;  /* 0x000000160418723c */ /* 0x040ff0000000185c */
[----:B-1----:R-:W-:Y:S01]  /*11160*/  HMMA.16816.F32 R136, R4, R8, R100 ;  /* 0x000000080488723c */ /* 0x002fe20000001864 */
[--C-:B--2---:R-:W-:Y:S01]  /*11170*/  FFMA.FTZ R2, R175, c[0x0][0x2d0], -R0.reuse ;  /* 0x0000b400af027a23 */ /* 0x104fe20000010800 */
[----:B---3--:R-:W-:Y:S01]  /*11180*/  F2FP.PACK_AB R65, R21, R20 ;  /* 0x000000141541723e */ /* 0x008fe200000000ff */
[----:B------:R-:W-:-:S05]  /*11190*/  FFMA.FTZ R0, R174, c[0x0][0x2d0], -R0 ;  /* 0x0000b400ae007a23 */ /* 0x000fca0000010800 */
[C---:B------:R-:W-:Y:S01]  /*111a0*/  HMMA.16816.F32 R32, R4.reuse, R18, R140 ;  /* 0x000000120420723c */ /* 0x040fe2000000188c */
[----:B------:R1:W-:Y:S07]  /*111b0*/  MUFU.EX2 R17, R2 ;  /* 0x0000000200117308 */ /* 0x0003ee0000000800 */
[C---:B------:R-:W-:Y:S01]  /*111c0*/  HMMA.16816.F32 R12, R4.reuse, R14, R112 ;  /* 0x0000000e040c723c */ /* 0x040fe20000001870 */
[----:B------:R2:W3:Y:S01]  /*111d0*/  MUFU.EX2 R16, R0 ;  /* 0x0000000000107308 */ /* 0x0004e20000000800 */
[----:B------:R-:W-:Y:S06]  /*111e0*/  LDSM.16.MT88.4 R112, [R202+0x5800] ;  /* 0x00580000ca70783b */ /* 0x000fec0000004200 */
[----:B------:R-:W-:Y:S01]  /*111f0*/  HMMA.16816.F32 R8, R4, R10, R60 ;  /* 0x0000000a0408723c */ /* 0x000fe2000000183c */
[----:B-1----:R-:W-:Y:S01]  /*11200*/  FADD.FTZ R2, R170, R250 ;  /* 0x000000faaa027221 */ /* 0x002fe20000010000 */
[----:B------:R-:W1:Y:S03]  /*11210*/  LDSM.16.MT88.4 R4, [R204+0x5800] ;  /* 0x00580000cc04783b */ /* 0x000e660000004200 */
[----:B------:R-:W-:-:S02]  /*11220*/  FADD.FTZ R2, R167, R2 ;  /* 0x00000002a7027221 */ /* 0x000fc40000010000 */
[----:B------:R-:W-:Y:S02]  /*11230*/  IMAD.MOV.U32 R167, RZ, RZ, c[0x0][0x2c4] ;  /* 0x0000b100ffa77624 */ /* 0x000fe400078e00ff */
[----:B--2---:R-:W-:Y:S01]  /*11240*/  FADD.FTZ R0, R192, R243 ;  /* 0x000000f3c0007221 */ /* 0x004fe20000010000 */
[----:B---3--:R-:W-:Y:S01]  /*11250*/  F2FP.PACK_AB R67, R16, R17 ;  /* 0x000000111043723e */ /* 0x008fe200000000ff */
[----:B------:R-:W-:Y:S01]  /*11260*/  FADD.FTZ R2, R252, R2 ;  /* 0x00000002fc027221 */ /* 0x000fe20000010000 */
[----:B------:R-:W-:Y:S01]  /*11270*/  ISETP.NE.AND P6, PT, R167, 0x1, PT ;  /* 0x00000001a700780c */ /* 0x000fe20003fc5270 */
        /* <DEDUP_REMOVED lines=44> */
[----:B--2---:R-:W-:Y:S01]  /*11540*/  HMMA.16816.F32 R52, R64, R56, R132 ;  /* 0x000000384034723c */ /* 0x004fe20000001884 */
[----:B------:R-:W-:-:S04]  /*11550*/  @P6 IMAD.HI.U32 R5, R160, c[0x0][0x2c8], RZ ;  /* 0x0000b200a0056a27 */ /* 0x000fc800078e00ff */
[----:B------:R-:W-:Y:S02]  /*11560*/  FADD.FTZ R2, R20, R0 ;  /* 0x0000000014027221 */ /* 0x000fe40000010000 */
[----:B------:R-:W-:Y:S01]  /*11570*/  IMAD.MOV.U32 R0, RZ, RZ, R160 ;  /* 0x000000ffff007224 */ /* 0x000fe200078e00a0 */
[----:B------:R-:W-:Y:S01]  /*11580*/  HMMA.16816.F32 R80, R64, R82, R28 ;  /* 0x000000524050723c */ /* 0x000fe2000000181c */
[----:B------:R-:W-:-:S07]  /*11590*/  @P6 SHF.R.U32.HI R0, RZ, c[0x0][0x2cc], R5 ;  /* 0x0000b300ff006a19 */ /* 0x000fce0000011605 */
        /* <DEDUP_REMOVED lines=8> */
[----:B------:R-:W-:Y:S02]  /*11620*/  IMAD.IADD R2, R163, 0x1, -R154 ;  /* 0x00000001a3027824 */ /* 0x000fe400078e0a9a */
[----:B------:R-:W-:Y:S02]  /*11630*/  IMAD.MOV.U32 R163, RZ, RZ, c[0x0][0x32c] ;  /* 0x0000cb00ffa37624 */ /* 0x000fe400078e00ff */
[----:B------:R-:W-:Y:S02]  /*11640*/  FADD.FTZ R4, R17, R4 ;  /* 0x0000000411047221 */ /* 0x000fe40000010000 */
[----:B------:R-:W-:Y:S01]  /*11650*/  IMAD.IADD R0, R2, 0x1, R0 ;  /* 0x0000000102007824 */ /* 0x000fe200078e0200 */
[----:B------:R-:W-:Y:S01]  /*11660*/  ISETP.GE.AND P6, PT, R163, 0x1, PT ;  /* 0x00000001a300780c */ /* 0x000fe20003fc6270 */
[----:B------:R-:W-:-:S02]  /*11670*/  FADD.FTZ R5, R146, R6 ;  /* 0x0000000692057221 */ /* 0x000fc40000010000 */
[----:B------:R-:W-:Y:S01]  /*11680*/  FADD.FTZ R252, R16, R4 ;  /* 0x0000000410fc7221 */ /* 0x000fe20000010000 */
[----:B------:R-:W-:Y:S01]  /*11690*/  IADD3 R4, R0, c[0x0][0x328], RZ ;  /* 0x0000ca0000047a10 */ /* 0x000fe20007ffe0ff */
[----:B------:R-:W-:-:S08]  /*116a0*/  FADD.FTZ R251, R251, R5 ;  /* 0x00000005fbfb7221 */ /* 0x000fd00000010000 */
        /* <DEDUP_REMOVED lines=12> */
.L_x_803:
[----:B------:R-:W-:-:S13]  /*11770*/  ISETP.NE.AND P0, PT, R5, 0x1, PT ;  /* 0x000000010500780c */ /* 0x000fda0003f05270 */
[----:B------:R-:W-:-:S05]  /*11780*/  @P0 IMAD.HI.U32 R0, R2, c[0x0][0x330], RZ ;  /* 0x0000cc0002000a27 */ /* 0x000fca00078e00ff */
[----:B------:R-:W-:Y:S02]  /*11790*/  @P0 SHF.R.U32.HI R2, RZ, c[0x0][0x334], R0 ;  /* 0x0000cd00ff020a19 */ /* 0x000fe40000011600 */
.L_x_804:
[----:B------:R-:W-:Y:S05]  /*117a0*/  BSYNC B0 ;  /* 0x0000000000007941 */ /* 0x000fea0003800000 */
.L_x_802:
[----:B------:R-:W-:-:S05]  /*117b0*/  IMAD R2, R2, R5, c[0x0][0x32c] ;  /* 0x0000cb0002027624 */ /* 0x000fca00078e0205 */
[----:B------:R-:W-:-:S05]  /*117c0*/  IMNMX R4, R4, R2, PT ;  /* 0x0000000204047217 */ /* 0x000fca0003800200 */
.L_x_801:
[----:B------:R-:W-:-:S05]  /*117d0*/  IMAD.HI R0, R4, 0x2aaaaaab, RZ ;  /* 0x2aaaaaab04007827 */ /* 0x000fca00078e02ff */
        /* <DEDUP_REMOVED lines=8> */
.L_x_814:
[----:B------:R-:W2:Y:S01]  /*11860*/  LDL R0, [R1+0x18] ;  /* 0x0000180001007983 */ /* 0x000ea20000100800 */
[----:B------:R-:W-:Y:S04]  /*11870*/  DEPBAR.LE SB0, 0x0 ;  /* 0x000080000000791a */ /* 0x000fe80000000000 */
[----:B------:R-:W-:Y:S01]  /*11880*/  WARPSYNC 0xffffffff ;  /* 0xffffffff00007948 */ /* 0x000fe20003800000 */
[----:B------:R-:W-:Y:S01]  /*11890*/  BAR.SYNC.DEFER_BLOCKING 0x0 ;  /* 0x0000000000007b1d */ /* 0x000fe20000010000 */
[----:B------:R-:W-:Y:S01]  /*118a0*/  ISETP.GT.AND P0, PT, R226, R221, PT ;  /* 0x000000dde200720c */ /* 0x000fe20003f04270 */
[----:B------:R-:W-:Y:S05]  /*118b0*/  IMAD.MOV.U32 R220, RZ, RZ, c[0x0][0x2c4] ;  /* 0x0000b100ffdc7624 */ /* 0x000fea00078e00ff */
[----:B------:R-:W-:Y:S07]  /*118c0*/  ISETP.NE.AND P6, PT, R220, 0x1, PT ;  /* 0x00000001dc00780c */ /* 0x000fee0003fc5270 */
[----:B------:R-:W-:Y:S01]  /*118d0*/  @!P0 IMAD.WIDE.U32 R38, R221, c[0x0][0x208], RZ ;  /* 0x00008200dd268a25 */ /* 0x000fe200078e00ff */
[----:B------:R-:W-:Y:S02]  /*118e0*/  @!P0 MOV R2, c[0x0][0x208] ;  /* 0x0000820000028a02 */ /* 0x000fe40000000f00 */
[----:B------:R-:W-:Y:S01]  /*118f0*/  @!P0 MOV R3, 0x5 ;  /* 0x0000000500038802 */ /* 0x000fe20000000f00 */
[----:B------:R-:W-:Y:S01]  /*11900*/  @!P0 IMAD.MOV.U32 R37, RZ, RZ, R233 ;  /* 0x000000ffff258224 */ /* 0x000fe200078e00e9 */
[----:B------:R-:W-:Y:S02]  /*11910*/  @!P0 MOV R36, R228 ;  /* 0x000000e400248202 */ /* 0x000fe40000000f00 */
[C---:B------:R-:W-:Y:S02]  /*11920*/  @!P0 SHF.L.U64.HI R3, R2.reuse, R3, c[0x0][0x20c] ;  /* 0x0000830002038619 */ /* 0x040fe40000010203 */
[----:B------:R-:W-:Y:S01]  /*11930*/  @!P0 SHF.L.U32 R2, R2, 0x5, RZ ;  /* 0x0000000502028819 */ /* 0x000fe200000006ff */
[----:B------:R-:W1:Y:S01]  /*11940*/  LDSM.16.M88.4 R8, [R201] ;  /* 0x00000000c908783b */ /* 0x000e620000000200 */
[----:B------:R-:W-:Y:S01]  /*11950*/  @!P0 IMAD.WIDE.U32 R36, R38, 0x60, R36 ;  /* 0x0000006026248825 */ /* 0x000fe200078e0024 */
[----:B------:R-:W-:Y:S01]  /*11960*/  ULDC UR4, c[0x0][0x324] ;  /* 0x0000c90000047ab9 */ /* 0x000fe20000000800 */
[----:B------:R-:W-:Y:S01]  /*11970*/  @!P0 IADD3 R44, P1, R2, R2, RZ ;  /* 0x00000002022c8210 */ /* 0x000fe20007f3e0ff */
[----:B------:R-:W-:Y:S01]  /*11980*/  ULOP3.LUT UR4, URZ, UR4, URZ, 0x33, !UPT ;  /* 0x000000043f047292 */ /* 0x000fe2000f8e333f */
[----:B------:R-:W-:Y:S02]  /*11990*/  @!P0 IMAD.WIDE.U32 R28, R38, 0x60, R2 ;  /* 0x00000060261c8825 */ /* 0x000fe400078e0002 */
[----:B------:R-:W-:Y:S01]  /*119a0*/  @!P0 IADD3.X R45, R3, R3, RZ, P1, !PT ;  /* 0x00000003032d8210 */ /* 0x000fe20000ffe4ff */
[----:B------:R-:W3:Y:S02]  /*119b0*/  LDSM.16.M88.4 R16, [R201+0x800] ;  /* 0x00080000c910783b */ /* 0x000ee40000000200 */
[-C--:B------:R-:W-:Y:S02]  /*119c0*/  @!P0 IADD3 R47, P2, P1, R228, R28.reuse, R2 ;  /* 0x0000001ce42f8210 */ /* 0x080fe4000795e002 */
[----:B------:R-:W-:Y:S01]  /*119d0*/  @!P0 LEA R2, P4, R36, c[0x0][0x1f8], 0x1 ;  /* 0x00007e0024028a11 */ /* 0x000fe200078808ff */
[----:B------:R-:W-:Y:S01]  /*119e0*/  @!P0 IMAD.WIDE.U32 R44, R38, 0x60, R44 ;  /* 0x00000060262c8825 */ /* 0x000fe200078e002c */
[----:B------:R-:W-:Y:S02]  /*119f0*/  @!P0 IADD3 R46, P3, R228, R28, RZ ;  /* 0x0000001ce42e8210 */ /* 0x000fe40007f7e0ff */
[----:B------:R-:W4:Y:S08]  /*11a00*/  LDSM.16.M88.4 R24, [R201+0x1000] ;  /* 0x00100000c918783b */ /* 0x000f300000000200 */
[----:B------:R-:W5:Y:S04]  /*11a10*/  LDL R223, [R1+0x14] ;  /* 0x0000140001df7983 */ /* 0x000f680000100800 */
[----:B------:R-:W2:Y:S08]  /*11a20*/  LDSM.16.M88.4 R32, [R201+0x1800] ;  /* 0x00180000c920783b */ /* 0x000eb00000000200 */
[----:B------:R-:W5:Y:S01]  /*11a30*/  LDL R222, [R1+0x1c] ;  /* 0x00001c0001de7983 */ /* 0x000f620000100800 */
[C---:B-1----:R-:W-:Y:S03]  /*11a40*/  HMMA.16816.F32 R4, R124.reuse, R8, RZ ;  /* 0x000000087c04723c */ /* 0x042fe600000018ff */
[----:B------:R-:W1:Y:S05]  /*11a50*/  LDSM.16.M88.4 R40, [R201+0x2000] ;  /* 0x00200000c928783b */ /* 0x000e6a0000000200 */
[C---:B------:R-:W-:Y:S03]  /*11a60*/  HMMA.16816.F32 R8, R124.reuse, R10, RZ ;  /* 0x0000000a7c08723c */ /* 0x040fe600000018ff */
[----:B------:R-:W1:Y:S05]  /*11a70*/  LDSM.16.M88.4 R48, [R201+0x2800] ;  /* 0x00280000c930783b */ /* 0x000e6a0000000200 */
[C---:B---3--:R-:W-:Y:S03]  /*11a80*/  HMMA.16816.F32 R12, R124.reuse, R16, RZ ;  /* 0x000000107c0c723c */ /* 0x048fe600000018ff */
[----:B------:R-:W3:Y:S05]  /*11a90*/  LDSM.16.M88.4 R132, [R206] ;  /* 0x00000000ce84783b */ /* 0x000eea0000000200 */
[C---:B------:R-:W-:Y:S03]  /*11aa0*/  HMMA.16816.F32 R16, R124.reuse, R18, RZ ;  /* 0x000000127c10723c */ /* 0x040fe600000018ff */
[----:B------:R-:W1:Y:S05]  /*11ab0*/  LDSM.16.M88.4 R136, [R208] ;  /* 0x00000000d088783b */ /* 0x000e6a0000000200 */
[C---:B----4-:R-:W-:Y:S03]  /*11ac0*/  HMMA.16816.F32 R20, R124.reuse, R24, RZ ;  /* 0x000000187c14723c */ /* 0x050fe600000018ff */
[----:B------:R-:W4:Y:S05]  /*11ad0*/  LDSM.16.M88.4 R140, [R209] ;  /* 0x00000000d18c783b */ /* 0x000f2a0000000200 */
[C---:B------:R-:W-:Y:S03]  /*11ae0*/  HMMA.16816.F32 R24, R124.reuse, R26, RZ ;  /* 0x0000001a7c18723c */ /* 0x040fe600000018ff */
[----:B------:R-:W1:Y:S08]  /*11af0*/  LDSM.16.M88.4 R144, [R210] ;  /* 0x00000000d290783b */ /* 0x000e700000000200 */
[----:B------:R-:W1:Y:S08]  /*11b00*/  LDSM.16.M88.4 R148, [R211] ;  /* 0x00000000d394783b */ /* 0x000e700000000200 */
[----:B------:R-:W1:Y:S01]  /*11b10*/  LDSM.16.M88.4 R152, [R212] ;  /* 0x00000000d498783b */ /* 0x000e620000000200 */
[----:B--2---:R-:W-:Y:S02]  /*11b20*/  LOP3.LUT P5, RZ, R0, 0x20000, RZ, 0xc0, !PT ;  /* 0x0002000000ff7812 */ /* 0x004fe400078ac0ff */
[----:B------:R-:W-:Y:S05]  /*11b30*/  @!P0 SHF.R.S32.HI R0, RZ, 0x1f, R221 ;  /* 0x0000001fff008819 */ /* 0x000fea00000114dd */
[----:B------:R-:W-:Y:S04]  /*11b40*/  @!P0 IMAD R0, R0, c[0x0][0x208], RZ ;  /* 0x0000820000008a24 */ /* 0x000fe800078e02ff */
[----:B------:R-:W-:Y:S05]  /*11b50*/  @!P0 IMAD R0, R221, c[0x0][0x20c], R0 ;  /* 0x00008300dd008a24 */ /* 0x000fea00078e0200 */
[----:B------:R-:W-:Y:S05]  /*11b60*/  @!P0 IADD3 R0, R39, R0, RZ ;  /* 0x0000000027008210 */ /* 0x000fea0007ffe0ff */
[----:B------:R-:W-:Y:S05]  /*11b70*/  @!P0 IMAD R0, R0, 0x60, RZ ;  /* 0x0000006000008824 */ /* 0x000fea00078e02ff */
[----:B------:R-:W-:Y:S02]  /*11b80*/  @!P0 IADD3 R39, R0, R29, RZ ;  /* 0x0000001d00278210 */ /* 0x000fe40007ffe0ff */
[C---:B------:R-:W-:Y:S02]  /*11b90*/  HMMA.16816.F32 R28, R124.reuse, R32, RZ ;  /* 0x000000207c1c723c */ /* 0x040fe400000018ff */
[----:B------:R-:W-:Y:S02]  /*11ba0*/  @!P0 IADD3.X R68, R233, R39, R3, P2, P1 ;  /* 0x00000027e9448210 */ /* 0x000fe400017e2403 */
[----:B------:R-:W-:Y:S02]  /*11bb0*/  @!P0 LEA R160, P2, R46, c[0x0][0x1f8], 0x1 ;  /* 0x00007e002ea08a11 */ /* 0x000fe400078408ff */
[----:B------:R-:W-:Y:S02]  /*11bc0*/  @!P0 IADD3 R3, R37, R0, RZ ;  /* 0x0000000025038210 */ /* 0x000fe40007ffe0ff */
[C---:B------:R-:W-:Y:S01]  /*11bd0*/  HMMA.16816.F32 R32, R124.reuse, R34, RZ ;  /* 0x000000227c20723c */ /* 0x040fe200000018ff */
[----:B------:R-:W-:Y:S03]  /*11be0*/  @!P0 IADD3.X R39, R39, R233, RZ, P3, !PT ;  /* 0x000000e927278210 */ /* 0x000fe60001ffe4ff */
[----:B------:R-:W-:Y:S02]  /*11bf0*/  @!P0 LEA.HI.X R3, R36, c[0x0][0x1fc], R3, 0x1, P4 ;  /* 0x00007f0024038a11 */ /* 0x000fe400020f0c03 */
[----:B------:R-:W-:Y:S02]  /*11c00*/  @!P0 LEA.HI.X R161, R46, c[0x0][0x1fc], R39, 0x1, P2 ;  /* 0x00007f002ea18a11 */ /* 0x000fe400010f0c27 */
[C---:B-1----:R-:W-:Y:S01]  /*11c10*/  HMMA.16816.F32 R36, R124.reuse, R40, RZ ;  /* 0x000000287c24723c */ /* 0x042fe200000018ff */
[----:B------:R-:W-:Y:S03]  /*11c20*/  @!P0 IADD3 R44, P1, R228, R44, RZ ;  /* 0x0000002ce42c8210 */ /* 0x000fe60007f3e0ff */
[----:B------:R-:W-:Y:S02]  /*11c30*/  @!P0 LEA R164, P3, R47, c[0x0][0x1f8], 0x1 ;  /* 0x00007e002fa48a11 */ /* 0x000fe400078608ff */
[----:B------:R-:W-:Y:S02]  /*11c40*/  @!P0 LEA R162, P2, R44, c[0x0][0x1f8], 0x1 ;  /* 0x00007e002ca28a11 */ /* 0x000fe400078408ff */
[C---:B------:R-:W-:Y:S01]  /*11c50*/  HMMA.16816.F32 R40, R124.reuse, R42, RZ ;  /* 0x0000002a7c28723c */ /* 0x040fe200000018ff */
[----:B------:R-:W-:Y:S02]  /*11c60*/  @!P0 IADD3.X R0, R233, R0, R45, P1, !PT ;  /* 0x00000000e9008210 */ /* 0x000fe40000ffe42d */
[----:B------:R-:W-:Y:S02]  /*11c70*/  @!P0 ISETP.GE.AND P1, PT, R72, c[0x0][0x1d4], PT ;  /* 0x0000750048008a0c */ /* 0x000fe40003f26270 */
[----:B------:R-:W-:Y:S02]  /*11c80*/  @!P0 LEA.HI.X R165, R47, c[0x0][0x1fc], R68, 0x1, P3 ;  /* 0x00007f002fa58a11 */ /* 0x000fe400018f0c44 */
[----:B------:R-:W-:Y:S02]  /*11c90*/  @!P0 LEA.HI.X R163, R44, c[0x0][0x1fc], R0, 0x1, P2 ;  /* 0x00007f002ca38a11 */ /* 0x000fe400010f0c00 */
[C---:B------:R-:W-:Y:S07]  /*11ca0*/  HMMA.16816.F32 R44, R124.reuse, R48, RZ ;  /* 0x000000307c2c723c */ /* 0x040fee00000018ff */
[----:B------:R-:W-:Y:S01]  /*11cb0*/  @!PT LDS RZ, [RZ] ;  /* 0x00000000fffff984 */ /* 0x000fe20000000800 */
[----:B------:R-:W-:Y:S01]  /*11cc0*/  @!PT LDS RZ, [RZ] ;  /* 0x00000000fffff984 */ /* 0x000fe20000000800 */
[----:B------:R-:W-:Y:S01]  /*11cd0*/  @!PT LDS RZ, [RZ] ;  /* 0x00000000fffff984 */ /* 0x000fe20000000800 */
[----:B------:R1:W-:Y:S01]  /*11ce0*/  @!P0 LDGSTS.E.BYPASS.LTC128B.128 [R219+0x100], [R2.64], !P1 ;  /* 0x0010000002db8fae */ /* 0x0003e2000c901d48 */
[----:B------:R-:W-:Y:S07]  /*11cf0*/  HMMA.16816.F32 R48, R124, R50, RZ ;  /* 0x000000327c30723c */ /* 0x000fee00000018ff */
[----:B------:R1:W-:Y:S01]  /*11d00*/  @!P0 LDGSTS.E.BYPASS.LTC128B.128 [R219+0x3100], [R2.64+0x80], !P5 ;  /* 0x0310008002db8fae */ /* 0x0003e2000e901d48 */
[C---:B---3--:R-:W-:Y:S07]  /*11d10*/  HMMA.16816.F32 R4, R128.reuse, R132, R4 ;  /* 0x000000848004723c */ /* 0x048fee0000001804 */
[----:B------:R2:W-:Y:S01]  /*11d20*/  @!P0 LDGSTS.E.BYPASS.LTC128B.128 [R219+0x1100], [R160.64], !P1 ;  /* 0x01100000a0db8fae */ /* 0x0005e2000c901d48 */
[C---:B------:R-:W-:Y:S07]  /*11d30*/  HMMA.16816.F32 R8, R128.reuse, R134, R8 ;  /* 0x000000868008723c */ /* 0x040fee0000001808 */
[----:B------:R2:W-:Y:S01]  /*11d40*/  @!P0 LDGSTS.E.BYPASS.LTC128B.128 [R219+0x4100], [R160.64+0x80], !P5 ;  /* 0x04100080a0db8fae */ /* 0x0005e2000e901d48 */
[C---:B------:R-:W-:Y:S07]  /*11d50*/  HMMA.16816.F32 R12, R128.reuse, R136, R12 ;  /* 0x00000088800c723c */ /* 0x040fee000000180c */
[----:B------:R3:W-:Y:S01]  /*11d60*/  @!P0 LDGSTS.E.BYPASS.LTC128B.128 [R219+0x2100], [R164.64], !P1 ;  /* 0x02100000a4db8fae */ /* 0x0007e2000c901d48 */
[C---:B------:R-:W-:Y:S07]  /*11d70*/  HMMA.16816.F32 R16, R128.reuse, R138, R16 ;  /* 0x0000008a8010723c */ /* 0x040fee0000001810 */
[----:B------:R2:W-:Y:S01]  /*11d80*/  @!P0 LDGSTS.E.BYPASS.LTC128B.128 [R219+0x5100], [R162.64+0x80], !P5 ;  /* 0x05100080a2db8fae */ /* 0x0005e2000e901d48 */
[C---:B----4-:R-:W-:Y:S03]  /*11d90*/  HMMA.16816.F32 R20, R128.reuse, R140, R20 ;  /* 0x0000008c8014723c */ /* 0x050fe60000001814 */
[----:B------:R-:W-:Y:S04]  /*11da0*/  ISETP.GT.AND P0, PT, R221, R226, PT ;  /* 0x000000e2dd00720c */ /* 0x000fe80003f04270 */
[----:B------:R-:W-:Y:S01]  /*11db0*/  LDSM.16.M88.4 R132, [R200+0x1000] ;  /* 0x00100000c884783b */ /* 0x000fe20000000200 */
[C---:B------:R-:W-:Y:S07]  /*11dc0*/  HMMA.16816.F32 R24, R128.reuse, R142, R24 ;  /* 0x0000008e8018723c */ /* 0x040fee0000001818 */
[----:B------:R-:W0:Y:S01]  /*11dd0*/  LDGDEPBAR ;  /* 0x00000000000079af */ /* 0x000e220000000000 */
[C---:B------:R-:W-:Y:S01]  /*11de0*/  HMMA.16816.F32 R28, R128.reuse, R144, R28 ;  /* 0x00000090801c723c */ /* 0x040fe2000000181c */
[----:B-1----:R-:W-:Y:S06]  /*11df0*/  @P0 MOV R3, c[0x0][0x1e0] ;  /* 0x0000780000030a02 */ /* 0x002fec0000000f00 */
[----:B---3--:R-:W-:Y:S01]  /*11e00*/  LDSM.16.M88.4 R164, [R200+0x800] ;  /* 0x00080000c8a4783b */ /* 0x008fe20000000200 */
[C---:B------:R-:W-:Y:S07]  /*11e10*/  HMMA.16816.F32 R32, R128.reuse, R146, R32 ;  /* 0x000000928020723c */ /* 0x040fee0000001820 */
[----:B--2---:R-:W1:Y:S01]  /*11e20*/  LDSM.16.M88.4 R160, [R200] ;  /* 0x00000000c8a0783b */ /* 0x004e620000000200 */
[C---:B------:R-:W-:Y:S07]  /*11e30*/  HMMA.16816.F32 R36, R128.reuse, R148, R36 ;  /* 0x000000948024723c */ /* 0x040fee0000001824 */
[----:B------:R-:W2:Y:S01]  /*11e40*/  LDSM.16.M88.4 R136, [R200+0x1800] ;  /* 0x00180000c888783b */ /* 0x000ea20000000200 */
[C---:B------:R-:W-:Y:S07]  /*11e50*/  HMMA.16816.F32 R40, R128.reuse, R150, R40 ;  /* 0x000000968028723c */ /* 0x040fee0000001828 */
[----:B------:R-:W3:Y:S01]  /*11e60*/  LDSM.16.M88.4 R168, [R200+0x2000] ;  /* 0x00200000c8a8783b */ /* 0x000ee20000000200 */
[C---:B------:R-:W-:Y:S07]  /*11e70*/  HMMA.16816.F32 R44, R128.reuse, R152, R44 ;  /* 0x00000098802c723c */ /* 0x040fee000000182c */
[----:B------:R-:W4:Y:S01]  /*11e80*/  LDSM.16.M88.4 R172, [R200+0x2800] ;  /* 0x00280000c8ac783b */ /* 0x000f220000000200 */
[----:B------:R-:W-:Y:S07]  /*11e90*/  HMMA.16816.F32 R48, R128, R154, R48 ;  /* 0x0000009a8030723c */ /* 0x000fee0000001830 */
[----:B------:R-:W2:Y:S01]  /*11ea0*/  LDSM.16.M88.4 R140, [R75+-0x3000] ;  /* 0xffd000004b8c783b */ /* 0x000ea20000000200 */
[C---:B-1----:R-:W-:Y:S07]  /*11eb0*/  HMMA.16816.F32 R4, R156.reuse, R160, R4 ;  /* 0x000000a09c04723c */ /* 0x042fee0000001804 */
[----:B------:R-:W1:Y:S01]  /*11ec0*/  LDSM.16.M88.4 R144, [R75+-0x2800] ;  /* 0xffd800004b90783b */ /* 0x000e620000000200 */
[C---:B------:R-:W-:Y:S07]  /*11ed0*/  HMMA.16816.F32 R8, R156.reuse, R162, R8 ;  /* 0x000000a29c08723c */ /* 0x040fee0000001808 */
[----:B------:R-:W1:Y:S01]  /*11ee0*/  LDSM.16.M88.4 R148, [R75+-0x2000] ;  /* 0xffe000004b94783b */ /* 0x000e620000000200 */
[C---:B------:R-:W-:Y:S07]  /*11ef0*/  HMMA.16816.F32 R12, R156.reuse, R164, R12 ;  /* 0x000000a49c0c723c */ /* 0x040fee000000180c */
[----:B------:R-:W1:Y:S01]  /*11f00*/  LDSM.16.M88.4 R152, [R75+-0x1800] ;  /* 0xffe800004b98783b */ /* 0x000e620000000200 */
[C---:B------:R-:W-:Y:S07]  /*11f10*/  HMMA.16816.F32 R16, R156.reuse, R166, R16 ;  /* 0x000000a69c10723c */ /* 0x040fee0000001810 */
[----:B------:R-:W1:Y:S01]  /*11f20*/  LDSM.16.M88.4 R160, [R75+-0x1000] ;  /* 0xfff000004ba0783b */ /* 0x000e620000000200 */
[C---:B------:R-:W-:Y:S07]  /*11f30*/  HMMA.16816.F32 R20, R156.reuse, R132, R20 ;  /* 0x000000849c14723c */ /* 0x040fee0000001814 */
[----:B------:R-:W-:Y:S01]  /*11f40*/  LDSM.16.M88.4 R164, [R201+0x3800] ;  /* 0x00380000c9a4783b */ /* 0x000fe20000000200 */
[C---:B------:R-:W-:Y:S07]  /*11f50*/  HMMA.16816.F32 R24, R156.reuse, R134, R24 ;  /* 0x000000869c18723c */ /* 0x040fee0000001818 */
[----:B------:R-:W1:Y:S01]  /*11f60*/  LDSM.16.M88.4 R132, [R75+-0x800] ;  /* 0xfff800004b84783b */ /* 0x000e620000000200 */
        /* <DEDUP_REMOVED lines=8> */
[----:B------:R-:W-:Y:S01]  /*11ff0*/  HMMA.16816.F32 R48, R156, R174, R48 ;  /* 0x000000ae9c30723c */ /* 0x000fe20000001830 */
[----:B------:R-:W4:Y:S07]  /*12000*/  LDSM.16.M88.4 R172, [R201+0x4800] ;  /* 0x00480000c9ac783b */ /* 0x000f2e0000000200 */
[C---:B------:R-:W-:Y:S08]  /*12010*/  HMMA.16816.F32 R4, R176.reuse, R140, R4 ;  /* 0x0000008cb004723c */ /* 0x040ff00000001804 */
[C---:B------:R-:W-:Y:S01]  /*12020*/  HMMA.16816.F32 R8, R176.reuse, R142, R8 ;  /* 0x0000008eb008723c */ /* 0x040fe20000001808 */
[----:B------:R-:W2:Y:S07]  /*12030*/  LDSM.16.M88.4 R140, [R201+0x5000] ;  /* 0x00500000c98c783b */ /* 0x000eae0000000200 */
[C---:B-1----:R-:W-:Y:S08]  /*12040*/  HMMA.16816.F32 R12, R176.reuse, R144, R12 ;  /* 0x00000090b00c723c */ /* 0x042ff0000000180c */
[C---:B------:R-:W-:Y:S01]  /*12050*/  HMMA.16816.F32 R16, R176.reuse, R146, R16 ;  /* 0x00000092b010723c */ /* 0x040fe20000001810 */
[----:B------:R-:W1:Y:S07]  /*12060*/  LDSM.16.M88.4 R144, [R201+0x5800] ;  /* 0x00580000c990783b */ /* 0x000e6e0000000200 */
[C---:B------:R-:W-:Y:S08]  /*12070*/  HMMA.16816.F32 R20, R176.reuse, R148, R20 ;  /* 0x00000094b014723c */ /* 0x040ff00000001814 */
        /* <DEDUP_REMOVED lines=8> */
[C---:B------:R-:W-:Y:S08]  /*12100*/  HMMA.16816.F32 R44, R176.reuse, R132, R44 ;  /* 0x00000084b02c723c */ /* 0x040ff0000000182c */
[----:B------:R-:W-:Y:S01]  /*12110*/  HMMA.16816.F32 R48, R176, R134, R48 ;  /* 0x00000086b030723c */ /* 0x000fe20000001830 */
[----:B------:R-:W1:Y:S07]  /*12120*/  LDSM.16.M88.4 R132, [R214] ;  /* 0x00000000d684783b */ /* 0x000e6e0000000200 */
[C---:B--2---:R-:W-:Y:S08]  /*12130*/  HMMA.16816.F32 R4, R180.reuse, R136, R4 ;  /* 0x00000088b404723c */ /* 0x044ff00000001804 */
[C---:B------:R-:W-:Y:S01]  /*12140*/  HMMA.16816.F32 R8, R180.reuse, R138, R8 ;  /* 0x0000008ab408723c */ /* 0x040fe20000001808 */
[----:B------:R-:W2:Y:S07]  /*12150*/  LDSM.16.M88.4 R136, [R215] ;  /* 0x00000000d788783b */ /* 0x000eae0000000200 */
[C---:B------:R-:W-:Y:S08]  /*12160*/  HMMA.16816.F32 R12, R180.reuse, R164, R12 ;  /* 0x000000a4b40c723c */ /* 0x040ff0000000180c */
[C---:B------:R-:W-:Y:S01]  /*12170*/  HMMA.16816.F32 R16, R180.reuse, R166, R16 ;  /* 0x000000a6b410723c */ /* 0x040fe20000001810 */
[----:B------:R-:W1:Y:S07]  /*12180*/  LDSM.16.M88.4 R164, [R217] ;  /* 0x00000000d9a4783b */ /* 0x000e6e0000000200 */
[C---:B---3--:R-:W-:Y:S08]  /*12190*/  HMMA.16816.F32 R20, R180.reuse, R168, R20 ;  /* 0x000000a8b414723c */ /* 0x048ff00000001814 */
[C---:B------:R-:W-:Y:S01]  /*121a0*/  HMMA.16816.F32 R24, R180.reuse, R170, R24 ;  /* 0x000000aab418723c */ /* 0x040fe20000001818 */
[----:B------:R-:W3:Y:S07]  /*121b0*/  LDSM.16.M88.4 R168, [R200+0x3000] ;  /* 0x00300000c8a8783b */ /* 0x000eee0000000200 */
[C---:B----4-:R-:W-:Y:S08]  /*121c0*/  HMMA.16816.F32 R28, R180.reuse, R172, R28 ;  /* 0x000000acb41c723c */ /* 0x050ff0000000181c */
[C---:B------:R-:W-:Y:S01]  /*121d0*/  HMMA.16816.F32 R32, R180.reuse, R174, R32 ;  /* 0x000000aeb420723c */ /* 0x040fe20000001820 */
[----:B------:R-:W-:Y:S07]  /*121e0*/  LDSM.16.M88.4 R172, [R200+0x5000] ;  /* 0x00500000c8ac783b */ /* 0x000fee0000000200 */
[C---:B------:R-:W-:Y:S08]  /*121f0*/  HMMA.16816.F32 R36, R180.reuse, R140, R36 ;  /* 0x0000008cb424723c */ /* 0x040ff00000001824 */
[C---:B------:R-:W-:Y:S01]  /*12200*/  HMMA.16816.F32 R40, R180.reuse, R142, R40 ;  /* 0x0000008eb428723c */ /* 0x040fe20000001828 */
[----:B------:R-:W4:Y:S07]  /*12210*/  LDSM.16.M88.4 R140, [R200+0x3800] ;  /* 0x00380000c88c783b */ /* 0x000f2e0000000200 */
        /* <DEDUP_REMOVED lines=8> */
[----:B------:R-:W1:Y:S07]  /*122a0*/  LDSM.16.M88.4 R152, [R75] ;  /* 0x000000004b98783b */ /* 0x000e6e0000000200 */
[C---:B------:R-:W-:Y:S08]  /*122b0*/  HMMA.16816.F32 R20, R184.reuse, R132, R20 ;  /* 0x00000084b814723c */ /* 0x040ff00000001814 */
        /* <DEDUP_REMOVED lines=8> */
[C---:B---3--:R-:W-:Y:S08]  /*12340*/  HMMA.16816.F32 R4, R188.reuse, R168, R4 ;  /* 0x000000a8bc04723c */ /* 0x048ff00000001804 */
[C---:B------:R-:W-:Y:S08]  /*12350*/  HMMA.16816.F32 R8, R188.reuse, R170, R8 ;  /* 0x000000aabc08723c */ /* 0x040ff00000001808 */
[C---:B----4-:R-:W-:Y:S08]  /*12360*/  HMMA.16816.F32 R12, R188.reuse, R140, R12 ;  /* 0x0000008cbc0c723c */ /* 0x050ff0000000180c */
[C---:B------:R-:W-:Y:S08]  /*12370*/  HMMA.16816.F32 R16, R188.reuse, R142, R16 ;  /* 0x0000008ebc10723c */ /* 0x040ff00000001810 */
[C---:B-1----:R-:W-:Y:S08]  /*12380*/  HMMA.16816.F32 R20, R188.reuse, R144, R20 ;  /* 0x00000090bc14723c */ /* 0x042ff00000001814 */
        /* <DEDUP_REMOVED lines=9> */
[C---:B------:R-:W-:Y:S08]  /*12420*/  HMMA.16816.F32 R12, R196.reuse, R132, R12 ;  /* 0x00000084c40c723c */ /* 0x040ff0000000180c */
        /* <DEDUP_REMOVED lines=36> */
[----:B------:R-:W-:Y:S04]  /*12670*/  BAR.SYNC.DEFER_BLOCKING 0x0 ;  /* 0x0000000000007b1d */ /* 0x000fe80000010000 */
[----:B------:R-:W-:Y:S01]  /*12680*/  @P0 MOV R5, 0x5 ;  /* 0x0000000500050802 */ /* 0x000fe20000000f00 */
[C---:B------:R-:W-:Y:S08]  /*12690*/  HMMA.16816.F32 R40, R196.reuse, R6, R40 ;  /* 0x00000006c428723c */ /* 0x040ff00000001828 */
[----:B------:R-:W-:Y:S04]  /*126a0*/  FMUL.FTZ R2, R35, c[0x0][0x320] ;  /* 0x0000c80023027a20 */ /* 0x000fe80000410000 */
[----:B------:R3:W3:Y:S01]  /*126b0*/  MUFU.TANH R132, R2 ;  /* 0x0000000200847308 */ /* 0x0006e20000002400 */
[----:B--2---:R-:W-:Y:S09]  /*126c0*/  FMUL.FTZ R0, R14, c[0x0][0x320] ;  /* 0x0000c8000e007a20 */ /* 0x004ff20000410000 */
[----:B------:R2:W2:Y:S02]  /*126d0*/  MUFU.TANH R153, R0 ;  /* 0x0000000000997308 */ /* 0x0004a40000002400 */
[----:B------:R-:W-:Y:S01]  /*126e0*/  FMUL.FTZ R4, R40, c[0x0][0x320] ;  /* 0x0000c80028047a20 */ /* 0x000fe20000410000 */
[C---:B-1----:R-:W-:Y:S08]  /*126f0*/  HMMA.16816.F32 R44, R196.reuse, R8, R44 ;  /* 0x00000008c42c723c */ /* 0x042ff0000000182c */
[----:B------:R-:W-:Y:S04]  /*12700*/  HMMA.16816.F32 R48, R196, R10, R48 ;  /* 0x0000000ac430723c */ /* 0x000fe80000001830 */
[----:B---3--:R-:W-:Y:S02]  /*12710*/  FMUL.FTZ R2, R43, c[0x0][0x320] ;  /* 0x0000c8002b027a20 */ /* 0x008fe40000410000 */
[----:B--2---:R-:W-:Y:S10]  /*12720*/  FMUL.FTZ R0, R15, c[0x0][0x320] ;  /* 0x0000c8000f007a20 */ /* 0x004ff40000410000 */
[----:B------:R-:W-:Y:S01]  /*12730*/  FMUL.FTZ R6, R44, c[0x0][0x320] ;  /* 0x0000c8002c067a20 */ /* 0x000fe20000410000 */
[----:B------:R1:W2:Y:S01]  /*12740*/  MUFU.TANH R152, R0 ;  /* 0x0000000000987308 */ /* 0x0002a20000002400 */
[----:B------:R-:W3:Y:S01]  /*12750*/  LDL R44, [R1+0x4] ;  /* 0x00000400012c7983 */ /* 0x000ee20000100800 */
[----:B------:R-:W-:Y:S03]  /*12760*/  FMUL.FTZ R7, R45, c[0x0][0x320] ;  /* 0x0000c8002d077a20 */ /* 0x000fe60000410000 */
[----:B------:R-:W2:Y:S02]  /*12770*/  LDL R45, [R1+0x8] ;  /* 0x00000800012d7983 */ /* 0x000ea40000100800 */
[----:B------:R-:W-:Y:S02]  /*12780*/  FMUL.FTZ R13, R48, c[0x0][0x320] ;  /* 0x0000c800300d7a20 */ /* 0x000fe40000410000 */
[----:B-1----:R-:W-:Y:S02]  /*12790*/  FMUL.FTZ R0, R16, c[0x0][0x320] ;  /* 0x0000c80010007a20 */ /* 0x002fe40000410000 */
[----:B------:R-:W1:Y:S10]  /*127a0*/  MUFU.TANH R16, R13 ;  /* 0x0000000d00107308 */ /* 0x000e740000002400 */
        /* <DEDUP_REMOVED lines=26> */
[----:B------:R1:W1:Y:S10]  /*12950*/  MUFU.TANH R31, R7 ;  /* 0x00000007001f7308 */ /* 0x0002740000002400 */
[----:B------:R2:W2:Y:S01]  /*12960*/  MUFU.TANH R134, R0 ;  /* 0x0000000000867308 */ /* 0x0004a20000002400 */
[----:B-1----:R-:W-:Y:S01]  /*12970*/  @P0 MOV R7, R234 ;  /* 0x000000ea00070202 */ /* 0x002fe20000000f00 */
[----:B--2---:R-:W-:Y:S08]  /*12980*/  FMUL.FTZ R0, R32, c[0x0][0x320] ;  /* 0x0000c80020007a20 */ /* 0x004ff00000410000 */
[----:B------:R-:W1:Y:S10]  /*12990*/  MUFU.TANH R32, R6 ;  /* 0x0000000600207308 */ /* 0x000e740000002400 */
[----:B------:R2:W1:Y:S02]  /*129a0*/  MUFU.TANH R18, R0 ;  /* 0x0000000000127308 */ /* 0x0004640000002400 */
[----:B--2---:R-:W-:Y:S08]  /*129b0*/  FMUL.FTZ R0, R33, c[0x0][0x320] ;  /* 0x0000c80021007a20 */ /* 0x004ff00000410000 */
[----:B------:R2:W1:Y:S02]  /*129c0*/  MUFU.TANH R17, R0 ;  /* 0x0000000000117308 */ /* 0x0004640000002400 */
[----:B--2---:R-:W-:Y:S08]  /*129d0*/  FMUL.FTZ R0, R34, c[0x0][0x320] ;  /* 0x0000c80022007a20 */ /* 0x004ff00000410000 */
[----:B------:R-:W2:Y:S10]  /*129e0*/  MUFU.TANH R34, R4 ;  /* 0x0000000400227308 */ /* 0x000eb40000002400 */
[----:B------:R1:W1:Y:S02]  /*129f0*/  MUFU.TANH R133, R0 ;  /* 0x0000000000857308 */ /* 0x0002640000002400 */
[----:B-1----:R-:W-:Y:S08]  /*12a00*/  FMUL.FTZ R0, R36, c[0x0][0x320] ;  /* 0x0000c80024007a20 */ /* 0x002ff00000410000 */
[----:B------:R1:W1:Y:S02]  /*12a10*/  MUFU.TANH R68, R0 ;  /* 0x0000000000447308 */ /* 0x0002640000002400 */
[----:B-1----:R-:W-:Y:S08]  /*12a20*/  FMUL.FTZ R0, R37, c[0x0][0x320] ;  /* 0x0000c80025007a20 */ /* 0x002ff00000410000 */
[----:B------:R1:W1:Y:S02]  /*12a30*/  MUFU.TANH R36, R0 ;  /* 0x0000000000247308 */ /* 0x0002640000002400 */
[----:B-1----:R-:W-:Y:S08]  /*12a40*/  FMUL.FTZ R0, R38, c[0x0][0x320] ;  /* 0x0000c80026007a20 */ /* 0x002ff00000410000 */
        /* <DEDUP_REMOVED lines=9> */
[----:B------:R-:W-:Y:S05]  /*12ae0*/  @P0 SHF.R.S32.HI R2, RZ, 0x1f, R0 ;  /* 0x0000001fff020819 */ /* 0x000fea0000011400 */
[----:B------:R-:W-:Y:S01]  /*12af0*/  @P0 IMAD R4, R2, c[0x0][0x1e0], RZ ;  /* 0x0000780002040a24 */ /* 0x000fe200078e02ff */
[C---:B------:R-:W-:Y:S02]  /*12b00*/  @P0 SHF.L.U32 R2, R3.reuse, 0x5, RZ ;  /* 0x0000000503020819 */ /* 0x040fe400000006ff */
[----:B------:R-:W-:Y:S01]  /*12b10*/  @P0 SHF.L.U64.HI R3, R3, R5, c[0x0][0x1e4] ;  /* 0x0000790003030619 */ /* 0x000fe20000010205 */
[----:B------:R-:W-:Y:S01]  /*12b20*/  @P0 IMAD R6, R0, c[0x0][0x1e4], R4 ;  /* 0x0000790000060a24 */ /* 0x000fe200078e0204 */
[----:B------:R-:W-:Y:S01]  /*12b30*/  @P0 IADD3 R8, P1, R2, R2, RZ ;  /* 0x0000000202080210 */ /* 0x000fe20007f3e0ff */
[----:B------:R-:W-:Y:S04]  /*12b40*/  @P0 IMAD.WIDE.U32 R4, R0, c[0x0][0x1e0], RZ ;  /* 0x0000780000040a25 */ /* 0x000fe800078e00ff */
[----:B------:R-:W-:Y:S01]  /*12b50*/  @P0 IMAD.X R9, R3, 0x1, R3, P1 ;  /* 0x0000000103090824 */ /* 0x000fe200008e0603 */
[----:B------:R-:W-:Y:S01]  /*12b60*/  @P0 IADD3 R0, R5, R6, RZ ;  /* 0x0000000605000210 */ /* 0x000fe20007ffe0ff */
[----:B------:R-:W-:Y:S01]  /*12b70*/  FMUL.FTZ R5, R46, c[0x0][0x320] ;  /* 0x0000c8002e057a20 */ /* 0x000fe20000410000 */
[----:B------:R-:W-:Y:S01]  /*12b80*/  @P0 MOV R6, R230 ;  /* 0x000000e600060202 */ /* 0x000fe20000000f00 */
[----:B------:R-:W2:Y:S01]  /*12b90*/  LDL R46, [R1+0xc] ;  /* 0x00000c00012e7983 */ /* 0x000ea20000100800 */
[C---:B------:R-:W-:Y:S01]  /*12ba0*/  @P0 IMAD.WIDE.U32 R10, R4.reuse, 0x60, R8 ;  /* 0x00000060040a0825 */ /* 0x040fe200078e0008 */
[----:B------:R1:W1:Y:S03]  /*12bb0*/  MUFU.TANH R43, R5 ;  /* 0x00000005002b7308 */ /* 0x0002660000002400 */
[----:B------:R-:W-:Y:S04]  /*12bc0*/  @P0 IMAD.WIDE.U32 R6, R4, 0x60, R6 ;  /* 0x0000006004060825 */ /* 0x000fe800078e0006 */
[----:B------:R-:W-:Y:S01]  /*12bd0*/  @P0 IMAD R0, R0, 0x60, RZ ;  /* 0x0000006000000824 */ /* 0x000fe200078e02ff */
[----:B------:R-:W-:Y:S04]  /*12be0*/  @P0 LEA R8, P2, R6, c[0x0][0x1c8], 0x1 ;  /* 0x0000720006080a11 */ /* 0x000fe800078408ff */
[----:B------:R-:W-:Y:S02]  /*12bf0*/  @P0 IADD3 R9, R7, R0, RZ ;  /* 0x0000000007090210 */ /* 0x000fe40007ffe0ff */
[----:B------:R-:W-:Y:S01]  /*12c00*/  @P0 IADD3 R7, P1, R230, R10, RZ ;  /* 0x0000000ae6070210 */ /* 0x000fe20007f3e0ff */
[----:B------:R-:W-:Y:S01]  /*12c10*/  FMUL.FTZ R10, R47, c[0x0][0x320] ;  /* 0x0000c8002f0a7a20 */ /* 0x000fe20000410000 */
[----:B------:R-:W-:Y:S02]  /*12c20*/  @P0 LEA.HI.X R9, R6, c[0x0][0x1cc], R9, 0x1, P2 ;  /* 0x0000730006090a11 */ /* 0x000fe400010f0c09 */
[----:B------:R-:W-:Y:S01]  /*12c30*/  @P0 IADD3.X R12, R234, R0, R11, P1, !PT ;  /* 0x00000000ea0c0210 */ /* 0x000fe20000ffe40b */
[----:B------:R3:W2:Y:S01]  /*12c40*/  MUFU.TANH R42, R10 ;  /* 0x0000000a002a7308 */ /* 0x0006a20000002400 */
[----:B------:R-:W-:Y:S01]  /*12c50*/  MOV R47, c[0x0][0x32c] ;  /* 0x0000cb00002f7a02 */ /* 0x000fe20000000f00 */
[--C-:B-1----:R-:W-:Y:S05]  /*12c60*/  @P0 IMAD.WIDE.U32 R4, R4, 0x60, R2.reuse ;  /* 0x0000006004040825 */ /* 0x102fea00078e0002 */
[-C--:B------:R-:W-:Y:S02]  /*12c70*/  @P0 IADD3 R6, P1, R230, R4.reuse, RZ ;  /* 0x00000004e6060210 */ /* 0x080fe40007f3e0ff */
[----:B------:R-:W-:Y:S02]  /*12c80*/  @P0 IADD3 R0, R0, R5, RZ ;  /* 0x0000000500000210 */ /* 0x000fe40007ffe0ff */
[----:B------:R-:W-:Y:S02]  /*12c90*/  @P0 IADD3 R4, P3, P2, R230, R4, R2 ;  /* 0x00000004e6040210 */ /* 0x000fe40007a7e002 */
[----:B-----5:R-:W-:Y:S02]  /*12ca0*/  IADD3 R5, R222, R223, RZ ;  /* 0x000000dfde057210 */ /* 0x020fe40007ffe0ff */
[----:B------:R-:W-:Y:S02]  /*12cb0*/  @P0 IADD3.X R11, R234, R0, R3, P3, P2 ;  /* 0x00000000ea0b0210 */ /* 0x000fe40001fe4403 */
[----:B---3--:R-:W-:Y:S01]  /*12cc0*/  @P0 IADD3.X R10, R0, R234, RZ, P1, !PT ;  /* 0x000000ea000a0210 */ /* 0x008fe20000ffe4ff */
[----:B------:R-:W-:Y:S01]  /*12cd0*/  @P6 IMAD.HI.U32 R0, R5, c[0x0][0x2c8], RZ ;  /* 0x0000b20005006a27 */ /* 0x000fe200078e00ff */
[C---:B------:R-:W-:Y:S04]  /*12ce0*/  @P0 LEA R2, P1, R6.reuse, c[0x0][0x1c8], 0x1 ;  /* 0x0000720006020a11 */ /* 0x040fe800078208ff */
[----:B------:R-:W-:Y:S02]  /*12cf0*/  @P0 LEA.HI.X R3, R6, c[0x0][0x1cc], R10, 0x1, P1 ;  /* 0x0000730006030a11 */ /* 0x000fe400008f0c0a */
[----:B------:R-:W-:Y:S02]  /*12d00*/  @P0 ISETP.GE.AND P1, PT, R72, c[0x0][0x1d4], PT ;  /* 0x0000750048000a0c */ /* 0x000fe40003f26270 */
[C---:B------:R-:W-:Y:S02]  /*12d10*/  @P0 LEA R10, P3, R4.reuse, c[0x0][0x1c8], 0x1 ;  /* 0x00007200040a0a11 */ /* 0x040fe400078608ff */
[C---:B------:R-:W-:Y:S02]  /*12d20*/  @P0 LEA R6, P2, R7.reuse, c[0x0][0x1c8], 0x1 ;  /* 0x0000720007060a11 */ /* 0x040fe400078408ff */
[----:B------:R-:W-:Y:S02]  /*12d30*/  @P0 LEA.HI.X R11, R4, c[0x0][0x1cc], R11, 0x1, P3 ;  /* 0x00007300040b0a11 */ /* 0x000fe400018f0c0b */
[----:B------:R-:W-:Y:S02]  /*12d40*/  @P0 LEA.HI.X R7, R7, c[0x0][0x1cc], R12, 0x1, P2 ;  /* 0x0000730007070a11 */ /* 0x000fe400010f0c0c */
[----:B------:R-:W-:Y:S01]  /*12d50*/  @P6 SHF.R.U32.HI R5, RZ, c[0x0][0x2cc], R0 ;  /* 0x0000b300ff056a19 */ /* 0x000fe20000011600 */
[----:B------:R-:W-:Y:S02]  /*12d60*/  FMUL.FTZ R0, R49, c[0x0][0x320] ;  /* 0x0000c80031007a20 */ /* 0x000fe40000410000 */
[----:B------:R-:W-:Y:S01]  /*12d70*/  @!PT LDS RZ, [RZ] ;  /* 0x00000000fffff984 */ /* 0x000fe20000000800 */
[----:B------:R-:W-:Y:S01]  /*12d80*/  @!PT LDS RZ, [RZ] ;  /* 0x00000000fffff984 */ /* 0x000fe20000000800 */
[----:B------:R-:W-:Y:S01]  /*12d90*/  @!PT LDS RZ, [RZ] ;  /* 0x00000000fffff984 */ /* 0x000fe20000000800 */
[----:B------:R1:W-:Y:S02]  /*12da0*/  @P0 LDGSTS.E.BYPASS.LTC128B.128 [R219+0x8100], [R8.64], !P1 ;  /* 0x0810000008db0fae */ /* 0x0003e4000c901d48 */
[----:B------:R3:W1:Y:S06]  /*12db0*/  MUFU.TANH R30, R0 ;  /* 0x00000000001e7308 */ /* 0x00066c0000002400 */
[----:B------:R1:W-:Y:S08]  /*12dc0*/  @P0 LDGSTS.E.BYPASS.LTC128B.128 [R219+0xb100], [R8.64+0x80], !P5 ;  /* 0x0b10008008db0fae */ /* 0x0003f0000e901d48 */
[----:B------:R5:W-:Y:S08]  /*12dd0*/  @P0 LDGSTS.E.BYPASS.LTC128B.128 [R219+0x9100], [R2.64], !P1 ;  /* 0x0910000002db0fae */ /* 0x000bf0000c901d48 */
[----:B------:R5:W-:Y:S01]  /*12de0*/  @P0 LDGSTS.E.BYPASS.LTC128B.128 [R219+0xc100], [R2.64+0x80], !P5 ;  /* 0x0c10008002db0fae */ /* 0x000be2000e901d48 */
[----:B---3--:R-:W-:Y:S04]  /*12df0*/  FMUL.FTZ R0, R50, c[0x0][0x320] ;  /* 0x0000c80032007a20 */ /* 0x008fe80000410000 */
[----:B------:R3:W1:Y:S03]  /*12e00*/  MUFU.TANH R37, R0 ;  /* 0x0000000000257308 */ /* 0x0006660000002400 */
[----:B------:R1:W-:Y:S08]  /*12e10*/  @P0 LDGSTS.E.BYPASS.LTC128B.128 [R219+0xa100], [R10.64], !P1 ;  /* 0x0a1000000adb0fae */ /* 0x0003f0000c901d48 */
[----:B------:R1:W-:Y:S01]  /*12e20*/  @P0 LDGSTS.E.BYPASS.LTC128B.128 [R219+0xd100], [R6.64+0x80], !P5 ;  /* 0x0d10008006db0fae */ /* 0x0003e2000e901d48 */
[----:B------:R-:W-:Y:S07]  /*12e30*/  ISETP.GE.AND P5, PT, R47, 0x1, PT ;  /* 0x000000012f00780c */ /* 0x000fee0003fa6270 */
[----:B------:R-:W1:Y:S01]  /*12e40*/  SHFL.IDX PT, R4, R5, RZ, 0x1c1f ;  /* 0x001c1fff05047589 */ /* 0x000e6200000e0000 */
[----:B-----5:R-:W-:Y:S02]  /*12e50*/  FMUL.FTZ R2, R51, c[0x0][0x320] ;  /* 0x0000c80033027a20 */ /* 0x020fe40000410000 */
[----:B---3--:R-:W-:Y:S02]  /*12e60*/  IMAD R0, R221, -0x60, RZ ;  /* 0xffffffa0dd007824 */ /* 0x008fe400078e02ff */
[----:B------:R3:W1:Y:S03]  /*12e70*/  MUFU.TANH R35, R2 ;  /* 0x0000000200237308 */ /* 0x0006660000002400 */
[----:B------:R-:W0:Y:S01]  /*12e80*/  LDGDEPBAR ;  /* 0x00000000000079af */ /* 0x000e220000000000 */
[----:B---3--:R-:W-:Y:S04]  /*12e90*/  IADD3 R2, -R44, 0x1, R0 ;  /* 0x000000012c027810 */ /* 0x008fe80007ffe100 */
[----:B--2---:R-:W-:Y:S04]  /*12ea0*/  IADD3 R2, -R45, R2, R46 ;  /* 0x000000022d027210 */ /* 0x004fe80007ffe12e */
[C---:B-1----:R-:W-:Y:S02]  /*12eb0*/  IADD3 R7, R2.reuse, c[0x0][0x328], RZ ;  /* 0x0000ca0002077a10 */ /* 0x042fe40007ffe0ff */
[----:B------:R-:W-:Y:S02]  /*12ec0*/  IADD3 R6, R2, UR4, RZ ;  /* 0x0000000402067c10 */ /* 0x000fe4000fffe0ff */
[----:B------:R-:W-:Y:S02]  /*12ed0*/  IADD3 R3, R7, R4, RZ ;  /* 0x0000000407037210 */ /* 0x000fe40007ffe0ff */
        /* <DEDUP_REMOVED lines=15> */
.L_x_808:
[----:B------:R-:W-:Y:S04]  /*12fd0*/  MOV R8, c[0x0][0x32c] ;  /* 0x0000cb0000087a02 */ /* 0x000fe80000000f00 */
[----:B------:R-:W-:Y:S11]  /*12fe0*/  ISETP.NE.AND P0, PT, R8, 0x1, PT ;  /* 0x000000010800780c */ /* 0x000ff60003f05270 */
[----:B------:R-:W-:Y:S02]  /*12ff0*/  @!UPT UIADD3 URZ, URZ, URZ, URZ ;  /* 0x0000003f3f3ff290 */ /* 0x000fe4000fffe03f */
[----:B------:R-:W-:Y:S05]  /*13000*/  @P0 IMAD.HI.U32 R8, R4, c[0x0][0x330], RZ ;  /* 0x0000cc0004080a27 */ /* 0x000fea00078e00ff */
[----:B------:R-:W-:Y:S02]  /*13010*/  @P0 SHF.R.U32.HI R4, RZ, c[0x0][0x334], R8 ;  /* 0x0000cd00ff040a19 */ /* 0x000fe40000011608 */
.L_x_809:
[----:B------:R-:W-:Y:S05]  /*13020*/  BSYNC B0 ;  /* 0x0000000000007941 */ /* 0x000fea0003800000 */
.L_x_807:
[----:B------:R-:W-:Y:S04]  /*13030*/  IMAD.IADD R8, R0, 0x1, -R44 ;  /* 0x0000000100087824 */ /* 0x000fe800078e0a2c */
[----:B------:R-:W-:Y:S05]  /*13040*/  IMAD R4, R4, c[0x0][0x32c], R8 ;  /* 0x0000cb0004047a24 */ /* 0x000fea00078e0208 */
[----:B------:R-:W-:Y:S02]  /*13050*/  IADD3 R8, R4, c[0x0][0x32c], RZ ;  /* 0x0000cb0004087a10 */ /* 0x000fe40007ffe0ff */
[----:B------:R-:W-:Y:S02]  /*13060*/  IMNMX R2, R2, R4, !PT ;  /* 0x0000000402027217 */ /* 0x000fe40007800200 */
[----:B------:R-:W-:Y:S02]  /*13070*/  IMNMX R3, R3, R8, PT ;  /* 0x0000000803037217 */ /* 0x000fe40003800200 */
.L_x_806:
        /* <DEDUP_REMOVED lines=82> */
[C---:B------:R-:W-:Y:S02]  /*135a0*/  ISETP.GE.AND P6, PT, R0.reuse, 0x42, PT ;  /* 0x000000420000780c */ /* 0x040fe40003fc6270 */
        /* <DEDUP_REMOVED lines=18> */
[----:B------:R-:W-:Y:S04]  /*136d0*/  ISETP.GT.AND P0, PT, R2, 0x50, !P3 ;  /* 0x000000500200780c */ /* 0x000fe80005f04270 */
[C---:B------:R-:W-:Y:S04]  /*136e0*/  ISETP.LT.OR P0, PT, R3.reuse, 0x51, P0 ;  /* 0x000000510300780c */ /* 0x040fe80000701670 */
[----:B------:R-:W-:Y:S02]  /*136f0*/  FSEL R171, R32, -INF , !P0 ;  /* 0xff80000020ab7808 */ /* 0x000fe40004000000 */
[C---:B------:R-:W-:Y:S04]  /*13700*/  ISETP.GT.AND P0, PT, R2.reuse, 0x51, !P2 ;  /* 0x000000510200780c */ /* 0x040fe80005704270 */
[----:B------:R-:W-:Y:S04]  /*13710*/  ISETP.LT.OR P0, PT, R3, 0x52, P0 ;  /* 0x000000520300780c */ /* 0x000fe80000701670 */
[----:B------:R-:W-:Y:S02]  /*13720*/  FSEL R172, R31, -INF , !P0 ;  /* 0xff8000001fac7808 */ /* 0x000fe40004000000 */
[----:B------:R-:W-:Y:S04]  /*13730*/  ISETP.GT.AND P0, PT, R2, 0x58, !P1 ;  /* 0x000000580200780c */ /* 0x000fe80004f04270 */
[C---:B------:R-:W-:Y:S04]  /*13740*/  ISETP.LT.OR P0, PT, R3.reuse, 0x59, P0 ;  /* 0x000000590300780c */ /* 0x040fe80000701670 */
[----:B------:R-:W-:Y:S02]  /*13750*/  FSEL R173, R16, -INF , !P0 ;  /* 0xff80000010ad7808 */ /* 0x000fe40004000000 */
[----:B------:R-:W-:Y:S04]  /*13760*/  ISETP.GE.AND P0, PT, R0, 0x5a, PT ;  /* 0x0000005a0000780c */ /* 0x000fe80003f06270 */
[----:B------:R-:W-:Y:S02]  /*13770*/  P2R R16, PR, RZ, 0x1 ;  /* 0x00000001ff107803 */ /* 0x000fe40000000000 */
[----:B------:R-:W-:Y:S01]  /*13780*/  ISETP.GT.AND P0, PT, R2, 0x59, !P0 ;  /* 0x000000590200780c */ /* 0x000fe20004704270 */
[--C-:B-1----:R-:W-:Y:S03]  /*13790*/  IMAD.IADD R2, R6, 0x1, R4.reuse ;  /* 0x0000000106027824 */ /* 0x102fe600078e0204 */
[----:B------:R-:W-:Y:S01]  /*137a0*/  ISETP.LT.OR P0, PT, R3, 0x5a, P0 ;  /* 0x0000005a0300780c */ /* 0x000fe20000701670 */
[----:B------:R-:W-:Y:S03]  /*137b0*/  IMAD.IADD R3, R7, 0x1, R4 ;  /* 0x0000000107037824 */ /* 0x000fe600078e0204 */
[----:B------:R-:W-:Y:S02]  /*137c0*/  FSEL R174, R30, -INF , !P0 ;  /* 0xff8000001eae7808 */ /* 0x000fe40004000000 */
[----:B------:R-:W-:Y:S11]  /*137d0*/  ISETP.GE.AND P0, PT, R47, 0x1, PT ;  /* 0x000000012f00780c */ /* 0x000ff60003f06270 */
[----:B------:R-:W-:Y:S02]  /*137e0*/  @!UPT UIADD3 URZ, URZ, URZ, URZ ;  /* 0x0000003f3f3ff290 */ /* 0x000fe4000fffe03f */
        /* <DEDUP_REMOVED lines=14> */
.L_x_812:
[----:B------:R-:W-:Y:S04]  /*138d0*/  MOV R5, c[0x0][0x32c] ;  /* 0x0000cb0000057a02 */ /* 0x000fe80000000f00 */
[----:B------:R-:W-:Y:S11]  /*138e0*/  ISETP.NE.AND P0, PT, R5, 0x1, PT ;  /* 0x000000010500780c */ /* 0x000ff60003f05270 */
[----:B------:R-:W-:Y:S02]  /*138f0*/  @!UPT UIADD3 URZ, URZ, URZ, URZ ;  /* 0x0000003f3f3ff290 */ /* 0x000fe4000fffe03f */
[----:B------:R-:W-:Y:S05]  /*13900*/  @P0 IMAD.HI.U32 R5, R4, c[0x0][0x330], RZ ;  /* 0x0000cc0004050a27 */ /* 0x000fea00078e00ff */
[----:B------:R-:W-:Y:S02]  /*13910*/  @P0 SHF.R.U32.HI R4, RZ, c[0x0][0x334], R5 ;  /* 0x0000cd00ff040a19 */ /* 0x000fe40000011605 */
.L_x_813:
[----:B------:R-:W-:Y:S05]  /*13920*/  BSYNC B0 ;  /* 0x0000000000007941 */ /* 0x000fea0003800000 */
.L_x_811:
[----:B------:R-:W-:Y:S04]  /*13930*/  IMAD.IADD R0, R0, 0x1, -R44 ;  /* 0x0000000100007824 */ /* 0x000fe800078e0a2c */
[----:B------:R-:W-:Y:S05]  /*13940*/  IMAD R0, R4, c[0x0][0x32c], R0 ;  /* 0x0000cb0004007a24 */ /* 0x000fea00078e0200 */
[----:B------:R-:W-:Y:S02]  /*13950*/  IADD3 R4, R0, c[0x0][0x32c], RZ ;  /* 0x0000cb0000047a10 */ /* 0x000fe40007ffe0ff */
[----:B------:R-:W-:Y:S02]  /*13960*/  IMNMX R2, R2, R0, !PT ;  /* 0x0000000002027217 */ /* 0x000fe40007800200 */
[----:B------:R-:W-:Y:S02]  /*13970*/  IMNMX R3, R3, R4, PT ;  /* 0x0000000403037217 */ /* 0x000fe40003800200 */
.L_x_810:
        /* <DEDUP_REMOVED lines=84> */
[----:B------:R-:W-:Y:S01]  /*13ec0*/  ISETP.GT.AND P2, PT, R2, 0x51, !P2 ;  /* 0x000000510200780c */ /* 0x000fe20005744270 */
[----:B------:R-:W1:Y:S01]  /*13ed0*/  SHFL.BFLY PT, R13, R0, 0x2, 0x1f ;  /* 0x0c401f00000d7f89 */ /* 0x000e6200000e0000 */
[----:B------:R-:W-:Y:S02]  /*13ee0*/  FSEL R144, R144, -INF , !P0 ;  /* 0xff80000090907808 */ /* 0x000fe40004000000 */
[----:B------:R-:W-:Y:S02]  /*13ef0*/  ISETP.NE.AND P0, PT, R21, RZ, PT ;  /* 0x000000ff1500720c */ /* 0x000fe40003f05270 */
[----:B------:R-:W-:Y:S02]  /*13f00*/  FMNMX.FTZ R12, R144, R12, !PT ;  /* 0x0000000c900c7209 */ /* 0x000fe40007810000 */
[C---:B------:R-:W-:Y:S02]  /*13f10*/  ISETP.GT.AND P0, PT, R2.reuse, 0x30, !P0 ;  /* 0x000000300200780c */ /* 0x040fe40004704270 */
[----:B------:R-:W-:Y:S02]  /*13f20*/  ISETP.GT.AND P1, PT, R2, 0x58, !P1 ;  /* 0x000000580200780c */ /* 0x000fe40004f24270 */
[C---:B------:R-:W-:Y:S02]  /*13f30*/  ISETP.LT.OR P0, PT, R3.reuse, 0x31, P0 ;  /* 0x000000310300780c */ /* 0x040fe40000701670 */
[----:B------:R-:W-:Y:S02]  /*13f40*/  ISETP.LT.OR P2, PT, R3, 0x52, P2 ;  /* 0x000000520300780c */ /* 0x000fe40001741670 */
[----:B------:R-:W-:Y:S02]  /*13f50*/  FSEL R148, R135, -INF , !P0 ;  /* 0xff80000087947808 */ /* 0x000fe40004000000 */
[----:B------:R-:W-:Y:S02]  /*13f60*/  ISETP.NE.AND P0, PT, R20, RZ, PT ;  /* 0x000000ff1400720c */ /* 0x000fe40003f05270 */
[----:B------:R-:W-:Y:S01]  /*13f70*/  FMNMX.FTZ R12, R148, R12, !PT ;  /* 0x0000000c940c7209 */ /* 0x000fe20007810000 */
[----:B------:R-:W-:Y:S01]  /*13f80*/  LDSM.16.MT88.4 R20, [R203] ;  /* 0x00000000cb14783b */ /* 0x000fe20000004200 */
[----:B------:R-:W-:Y:S02]  /*13f90*/  ISETP.GT.AND P0, PT, R2, 0x31, !P0 ;  /* 0x000000310200780c */ /* 0x000fe40004704270 */
        /* <DEDUP_REMOVED lines=8> */
[----:B------:R-:W-:Y:S04]  /*14020*/  ISETP.LT.OR P0, PT, R3, 0x39, P0 ;  /* 0x000000390300780c */ /* 0x000fe80000701670 */
[----:B------:R-:W-:Y:S02]  /*14030*/  FSEL R150, R133, -INF , !P0 ;  /* 0xff80000085967808 */ /* 0x000fe40004000000 */
[----:B------:R-:W-:Y:S02]  /*14040*/  ISETP.NE.AND P0, PT, R18, RZ, PT ;  /* 0x000000ff1200720c */ /* 0x000fe40003f05270 */
[----:B------:R-:W-:Y:S02]  /*14050*/  FMNMX.FTZ R12, R150, R12, !PT ;  /* 0x0000000c960c7209 */ /* 0x000fe40007810000 */
[----:B------:R-:W-:Y:S04]  /*14060*/  ISETP.GT.AND P0, PT, R2, 0x39, !P0 ;  /* 0x000000390200780c */ /* 0x000fe80004704270 */
[----:B------:R-:W-:Y:S04]  /*14070*/  ISETP.LT.OR P0, PT, R3, 0x3a, P0 ;  /* 0x0000003a0300780c */ /* 0x000fe80000701670 */
[----:B------:R-:W-:Y:S02]  /*14080*/  FSEL R151, R132, -INF , !P0 ;  /* 0xff80000084977808 */ /* 0x000fe40004000000 */
[----:B------:R-:W-:Y:S02]  /*14090*/  ISETP.NE.AND P0, PT, R17, RZ, PT ;  /* 0x000000ff1100720c */ /* 0x000fe40003f05270 */
[----:B------:R-:W-:Y:S02]  /*140a0*/  FMNMX.FTZ R12, R151, R12, !PT ;  /* 0x0000000c970c7209 */ /* 0x000fe40007810000 */
[----:B------:R-:W-:Y:S04]  /*140b0*/  ISETP.GT.AND P0, PT, R2, 0x40, !P0 ;  /* 0x000000400200780c */ /* 0x000fe80004704270 */
[C---:B------:R-:W-:Y:S04]  /*140c0*/  ISETP.LT.OR P0, PT, R3.reuse, 0x41, P0 ;  /* 0x000000410300780c */ /* 0x040fe80000701670 */
[----:B------:R-:W-:Y:S02]  /*140d0*/  FSEL R152, R74, -INF , !P0 ;  /* 0xff8000004a987808 */ /* 0x000fe40004000000 */
[----:B------:R-:W-:Y:S02]  /*140e0*/  ISETP.GT.AND P0, PT, R2, 0x41, !P6 ;  /* 0x000000410200780c */ /* 0x000fe40007704270 */
[----:B------:R-:W-:Y:S02]  /*140f0*/  FMNMX.FTZ R12, R152, R12, !PT ;  /* 0x0000000c980c7209 */ /* 0x000fe40007810000 */
[----:B------:R-:W-:Y:S02]  /*14100*/  ISETP.LT.OR P0, PT, R3, 0x42, P0 ;  /* 0x000000420300780c */ /* 0x000fe40000701670 */
[----:B------:R-:W-:Y:S02]  /*14110*/  ISETP.NE.AND P6, PT, R16, RZ, PT ;  /* 0x000000ff1000720c */ /* 0x000fe40003fc5270 */
[----:B------:R-:W-:Y:S02]  /*14120*/  FSEL R153, R71, -INF , !P0 ;  /* 0xff80000047997808 */ /* 0x000fe40004000000 */
[C---:B------:R-:W-:Y:S02]  /*14130*/  ISETP.GT.AND P0, PT, R2.reuse, 0x48, !P5 ;  /* 0x000000480200780c */ /* 0x040fe40006f04270 */
[----:B------:R-:W-:Y:S02]  /*14140*/  FMNMX.FTZ R12, R153, R12, !PT ;  /* 0x0000000c990c7209 */ /* 0x000fe40007810000 */
[----:B------:R-:W-:Y:S04]  /*14150*/  ISETP.LT.OR P0, PT, R3, 0x49, P0 ;  /* 0x000000490300780c */ /* 0x000fe80000701670 */
[----:B------:R-:W-:Y:S02]  /*14160*/  FSEL R160, R39, -INF , !P0 ;  /* 0xff80000027a07808 */ /* 0x000fe40004000000 */
[----:B------:R-:W-:Y:S02]  /*14170*/  ISETP.GT.AND P0, PT, R2, 0x49, !P4 ;  /* 0x000000490200780c */ /* 0x000fe40006704270 */
[----:B------:R-:W-:Y:S02]  /*14180*/  FMNMX.FTZ R12, R160, R12, !PT ;  /* 0x0000000ca00c7209 */ /* 0x000fe40007810000 */
[----:B------:R-:W-:Y:S04]  /*14190*/  ISETP.LT.OR P0, PT, R3, 0x4a, P0 ;  /* 0x0000004a0300780c */ /* 0x000fe80000701670 */
[----:B------:R-:W-:Y:S02]  /*141a0*/  FSEL R161, R38, -INF , !P0 ;  /* 0xff80000026a17808 */ /* 0x000fe40004000000 */
[C---:B------:R-:W-:Y:S01]  /*141b0*/  ISETP.GT.AND P0, PT, R2.reuse, 0x50, !P3 ;  /* 0x000000500200780c */ /* 0x040fe20005f04270 */
[----:B------:R-:W-:Y:S01]  /*141c0*/  LDSM.16.MT88.4 R36, [R204] ;  /* 0x00000000cc24783b */ /* 0x000fe20000004200 */
[----:B------:R-:W-:Y:S02]  /*141d0*/  FMNMX.FTZ R12, R161, R12, !PT ;  /* 0x0000000ca10c7209 */ /* 0x000fe40007810000 */
[----:B------:R-:W-:Y:S04]  /*141e0*/  ISETP.LT.OR P0, PT, R3, 0x51, P0 ;  /* 0x000000510300780c */ /* 0x000fe80000701670 */
[----:B------:R-:W-:Y:S02]  /*141f0*/  FSEL R164, R43, -INF , !P0 ;  /* 0xff8000002ba47808 */ /* 0x000fe40004000000 */
[----:B------:R-:W-:Y:S02]  /*14200*/  ISETP.GT.AND P0, PT, R2, 0x59, !P6 ;  /* 0x000000590200780c */ /* 0x000fe40007704270 */
[----:B------:R-:W-:Y:S02]  /*14210*/  FMNMX.FTZ R2, R164, R12, !PT ;  /* 0x0000000ca4027209 */ /* 0x000fe40007810000 */
[----:B------:R-:W-:Y:S04]  /*14220*/  ISETP.LT.OR P0, PT, R3, 0x5a, P0 ;  /* 0x0000005a0300780c */ /* 0x000fe80000701670 */
[----:B------:R-:W-:Y:S02]  /*14230*/  FSEL R71, R35, -INF , !P0 ;  /* 0xff80000023477808 */ /* 0x000fe40004000000 */
[----:B-1----:R-:W-:Y:S02]  /*14240*/  FMNMX.FTZ R3, R0, R13, !PT ;  /* 0x0000000d00037209 */ /* 0x002fe40007810000 */
[----:B------:R-:W-:Y:S03]  /*14250*/  FMNMX.FTZ R0, R165, R2, !PT ;  /* 0x00000002a5007209 */ /* 0x000fe60007810000 */
[----:B------:R-:W1:Y:S01]  /*14260*/  SHFL.BFLY PT, R12, R3, 0x1, 0x1f ;  /* 0x0c201f00030c7f89 */ /* 0x000e6200000e0000 */
[----:B------:R-:W-:Y:S04]  /*14270*/  FMNMX.FTZ R0, R170, R0, !PT ;  /* 0x00000000aa007209 */ /* 0x000fe80007810000 */
[----:B------:R-:W-:Y:S05]  /*14280*/  FMNMX.FTZ R0, R71, R0, !PT ;  /* 0x0000000047007209 */ /* 0x000fea0007810000 */
[----:B------:R-:W2:Y:S01]  /*14290*/  SHFL.BFLY PT, R2, R0, 0x2, 0x1f ;  /* 0x0c401f0000027f89 */ /* 0x000ea200000e0000 */
[----:B-1----:R-:W-:Y:S07]  /*142a0*/  FMNMX.FTZ R68, R3, R12, !PT ;  /* 0x0000000c03447209 */ /* 0x002fee0007810000 */
[----:B------:R-:W-:Y:S01]  /*142b0*/  LDSM.16.MT88.4 R12, [R202] ;  /* 0x00000000ca0c783b */ /* 0x000fe20000004200 */
[C---:B------:R-:W-:Y:S01]  /*142c0*/  FSETP.NEU.FTZ.AND P0, PT, R68.reuse, -INF , PT ;  /* 0xff8000004400780b */ /* 0x040fe20003f1d000 */
[----:B------:R-:W-:Y:S05]  /*142d0*/  FMUL.FTZ R3, R68, c[0x0][0x2d0] ;  /* 0x0000b40044037a20 */ /* 0x000fea0000410000 */
[----:B------:R-:W-:Y:S02]  /*142e0*/  FSEL R74, R3, RZ, P0 ;  /* 0x000000ff034a7208 */ /* 0x000fe40000000000 */
[----:B--2---:R-:W-:Y:S03]  /*142f0*/  FMNMX.FTZ R2, R0, R2, !PT ;  /* 0x0000000200027209 */ /* 0x004fe60007810000 */
[--C-:B------:R-:W-:Y:S02]  /*14300*/  FFMA.FTZ R0, R8, c[0x0][0x2d0], -R74.reuse ;  /* 0x0000b40008007a23 */ /* 0x100fe4000001084a */
[----:B------:R-:W1:Y:S01]  /*14310*/  SHFL.BFLY PT, R3, R2, 0x1, 0x1f ;  /* 0x0c201f0002037f89 */ /* 0x000e6200000e0000 */
[--C-:B------:R-:W-:Y:S01]  /*14320*/  FFMA.FTZ R11, R11, c[0x0][0x2d0], -R74.reuse ;  /* 0x0000b4000b0b7a23 */ /* 0x100fe2000001084a */
[----:B------:R2:W-:Y:S10]  /*14330*/  MUFU.EX2 R242, R0 ;  /* 0x0000000000f27308 */ /* 0x0005f40000000800 */
[----:B------:R-:W-:Y:S01]  /*14340*/  MUFU.EX2 R243, R11 ;  /* 0x0000000b00f37308 */ /* 0x000fe20000000800 */
[----:B-1----:R-:W-:Y:S01]  /*14350*/  FMNMX.FTZ R3, R2, R3, !PT ;  /* 0x0000000302037209 */ /* 0x002fe20007810000 */
[--C-:B--2---:R-:W-:Y:S04]  /*14360*/  FFMA.FTZ R0, R10, c[0x0][0x2d0], -R74.reuse ;  /* 0x0000b4000a007a23 */ /* 0x104fe8000001084a */
[----:B------:R-:W-:Y:S04]  /*14370*/  FMUL.FTZ R8, R3, c[0x0][0x2d0] ;  /* 0x0000b40003087a20 */ /* 0x000fe80000410000 */
[----:B------:R1:W2:Y:S02]  /*14380*/  MUFU.EX2 R245, R0 ;  /* 0x0000000000f57308 */ /* 0x0002a40000000800 */
[----:B-1----:R-:W-:Y:S01]  /*14390*/  FFMA.FTZ R0, R9, c[0x0][0x2d0], -R74 ;  /* 0x0000b40009007a23 */ /* 0x002fe2000001084a */
[----:B--2---:R-:W-:Y:S07]  /*143a0*/  F2FP.PACK_AB R132, R245, R242 ;  /* 0x000000f2f584723e */ /* 0x004fee00000000ff */
        /* <DEDUP_REMOVED lines=18> */
[C---:B---3--:R-:W-:Y:S02]  /*144d0*/  FMUL.FTZ R4, R2.reuse, R76 ;  /* 0x0000004c02047220 */ /* 0x048fe40000410000 */
        /* <DEDUP_REMOVED lines=31> */
[C---:B------:R-:W-:Y:S03]  /*146d0*/  HMMA.16816.F32 R4, R132.reuse, R12, R4 ;  /* 0x0000000c8404723c */ /* 0x040fe60000001804 */
[----:B------:R-:W3:Y:S02]  /*146e0*/  LDSM.16.MT88.4 R80, [R205+0x3000] ;  /* 0x00300000cd50783b */ /* 0x000ee40000004200 */
        /* <DEDUP_REMOVED lines=10> */
[----:B------:R-:W4:Y:S01]  /*14790*/  LDSM.16.MT88.4 R84, [R204+0x3000] ;  /* 0x00300000cc54783b */ /* 0x000f220000004200 */
        /* <DEDUP_REMOVED lines=28> */
[C---:B------:R-:W-:Y:S02]  /*14960*/  FMUL.FTZ R62, R0.reuse, R62 ;  /* 0x0000003e003e7220 */ /* 0x040fe40000410000 */
        /* <DEDUP_REMOVED lines=14> */
[----:B------:R2:W2:Y:S01]  /*14a50*/  MUFU.EX2 R236, R40 ;  /* 0x0000002800ec7308 */ /* 0x0004a20000000800 */
[--C-:B-1----:R-:W-:Y:S02]  /*14a60*/  FFMA.FTZ R70, R143, c[0x0][0x2d0], -R74.reuse ;  /* 0x0000b4008f467a23 */ /* 0x102fe4000001084a */
[C---:B-----5:R-:W-:Y:S02]  /*14a70*/  FMUL.FTZ R36, R2.reuse, R108 ;  /* 0x0000006c02247220 */ /* 0x060fe40000410000 */
[----:B------:R-:W-:Y:S05]  /*14a80*/  LDSM.16.MT88.4 R108, [R204+0x2800] ;  /* 0x00280000cc6c783b */ /* 0x000fea0000004200 */
[C---:B------:R-:W-:Y:S03]  /*14a90*/  HMMA.16816.F32 R36, R132.reuse, R44, R36 ;  /* 0x0000002c8424723c */ /* 0x040fe60000001824 */
[----:B--2---:R-:W-:Y:S02]  /*14aa0*/  FMUL.FTZ R40, R2, R112 ;  /* 0x0000007002287220 */ /* 0x004fe40000410000 */
        /* <DEDUP_REMOVED lines=17> */
[----:B-----5:R-:W-:Y:S02]  /*14bc0*/  FMUL.FTZ R48, R2, R120 ;  /* 0x0000007802307220 */ /* 0x020fe40000410000 */
[----:B------:R-:W-:Y:S05]  /*14bd0*/  LDSM.16.MT88.4 R120, [R203+0x5800] ;  /* 0x00580000cb78783b */ /* 0x000fea0000004200 */
[C---:B------:R-:W-:Y:S07]  /*14be0*/  HMMA.16816.F32 R48, R132.reuse, R78, R48 ;  /* 0x0000004e8430723c */ /* 0x040fee0000001830 */
[----:B---3--:R-:W-:Y:S01]  /*14bf0*/  F2FP.PACK_AB R78, R232, R235 ;  /* 0x000000ebe84e723e */ /* 0x008fe200000000ff */
[C---:B------:R-:W-:Y:S04]  /*14c00*/  HMMA.16816.F32 R52, R132.reuse, R80, R52 ;  /* 0x000000508434723c */ /* 0x040fe80000001834 */
[--C-:B-1----:R-:W-:Y:S01]  /*14c10*/  FFMA.FTZ R70, R146, c[0x0][0x2d0], -R74.reuse ;  /* 0x0000b40092467a23 */ /* 0x102fe2000001084a */
[----:B------:R-:W-:Y:S03]  /*14c20*/  F2FP.PACK_AB R79, R223, R224 ;  /* 0x000000e0df4f723e */ /* 0x000fe600000000ff */
[C---:B------:R-:W-:Y:S01]  /*14c30*/  HMMA.16816.F32 R56, R132.reuse, R82, R56 ;  /* 0x000000528438723c */ /* 0x040fe20000001838 */
[----:B------:R1:W-:Y:S01]  /*14c40*/  MUFU.EX2 R118, R70 ;  /* 0x0000004600767308 */ /* 0x0003e20000000800 */
[----:B------:R-:W3:Y:S06]  /*14c50*/  LDSM.16.MT88.4 R80, [R203+0x800] ;  /* 0x00080000cb50783b */ /* 0x000eec0000004200 */
[C---:B----4-:R-:W-:Y:S08]  /*14c60*/  HMMA.16816.F32 R60, R132.reuse, R84, R60 ;  /* 0x00000054843c723c */ /* 0x050ff0000000183c */
        /* <DEDUP_REMOVED lines=204> */
[----:B------:R-:W-:Y:S01]  /*15930*/  FADD.FTZ R2, R194, R2 ;  /* 0x00000002c2027221 */ /* 0x000fe20000010000 */
[----:B------:R-:W-:Y:S01]  /*15940*/  IADD3 R220, R221, -0x1, RZ ;  /* 0xffffffffdddc7810 */ /* 0x000fe20007ffe0ff */
        /* <DEDUP_REMOVED lines=29> */
[----:B------:R-:W-:Y:S02]  /*15b20*/  IMAD.MOV.U32 R221, RZ, RZ, R220 ;  /* 0x000000ffffdd7224 */ /* 0x000fe400078e00dc */
[----:B------:R-:W-:Y:S02]  /*15b30*/  IMAD.MOV.U32 R69, RZ, RZ, R68 ;  /* 0x000000ffff457224 */ /* 0x000fe400078e0044 */
[----:B------:R-:W-:Y:S01]  /*15b40*/  IMAD.MOV.U32 R70, RZ, RZ, R3 ;  /* 0x000000ffff467224 */ /* 0x000fe200078e0003 */
[----:B------:R-:W-:-:S05]  /*15b50*/  @P0 BRA `(.L_x_814) ;  /* 0xffffbd0000000947 */ /* 0x000fca000383ffff */
.L_x_805:
[----:B------:R-:W2:Y:S04]  /*15b60*/  LDL R5, [R1+0x8] ;  /* 0x0000080001057983 */ /* 0x000ea80000100800 */
[----:B------:R-:W3:Y:S04]  /*15b70*/  LDL R0, [R1+0x14] ;  /* 0x0000140001007983 */ /* 0x000ee80000100800 */
[----:B------:R-:W4:Y:S01]  /*15b80*/  LDL R2, [R1+0xc] ;  /* 0x00000c0001027983 */ /* 0x000f220000100800 */
[----:B------:R-:W-:-:S05]  /*15b90*/  IMAD.MOV.U32 R4, RZ, RZ, c[0x0][0x2c4] ;  /* 0x0000b100ff047624 */ /* 0x000fca00078e00ff */
[----:B------:R-:W-:Y:S01]  /*15ba0*/  ISETP.NE.AND P1, PT, R4, 0x1, PT ;  /* 0x000000010400780c */ /* 0x000fe20003f25270 */
[----:B--2---:R-:W-:Y:S02]  /*15bb0*/  IMAD.MOV.U32 R6, RZ, RZ, R5 ;  /* 0x000000ffff067224 */ /* 0x004fe400078e0005 */
[----:B------:R-:W-:Y:S01]  /*15bc0*/  IMAD.MOV.U32 R5, RZ, RZ, c[0x0][0x32c] ;  /* 0x0000cb00ff057624 */ /* 0x000fe200078e00ff */
[----:B---3--:R-:W-:-:S04]  /*15bd0*/  IADD3 R0, R0, 0x7f, RZ ;  /* 0x0000007f00007810 */ /* 0x008fc80007ffe0ff */
[----:B------:R-:W-:-:S05]  /*15be0*/  ISETP.GE.AND P0, PT, R5, 0x1, PT ;  /* 0x000000010500780c */ /* 0x000fca0003f06270 */
        /* <DEDUP_REMOVED lines=16> */
.L_x_817:
[----:B------:R-:W-:-:S04]  /*15cf0*/  MOV R4, c[0x0][0x32c] ;  /* 0x0000cb0000047a02 */ /* 0x000fc80000000f00 */
[----:B------:R-:W-:-:S13]  /*15d00*/  ISETP.NE.AND P0, PT, R4, 0x1, PT ;  /* 0x000000010400780c */ /* 0x000fda0003f05270 */
[----:B------:R-:W-:-:S05]  /*15d10*/  @P0 IMAD.HI.U32 R4, R0, c[0x0][0x330], RZ ;  /* 0x0000cc0000040a27 */ /* 0x000fca00078e00ff */
[----:B------:R-:W-:Y:S02]  /*15d20*/  @P0 SHF.R.U32.HI R0, RZ, c[0x0][0x334], R4 ;  /* 0x0000cd00ff000a19 */ /* 0x000fe40000011604 */
.L_x_818:
[----:B------:R-:W-:Y:S05]  /*15d30*/  BSYNC B0 ;  /* 0x0000000000007941 */ /* 0x000fea0003800000 */
.L_x_816:
[----:B------:R-:W-:-:S05]  /*15d40*/  IMAD R0, R0, c[0x0][0x32c], RZ ;  /* 0x0000cb0000007a24 */ /* 0x000fca00078e02ff */
[----:B------:R-:W-:-:S04]  /*15d50*/  IMNMX R2, R2, R0, !PT ;  /* 0x0000000002027217 */ /* 0x000fc80007800200 */
.L_x_815:
        /* <DEDUP_REMOVED lines=11> */
.L_x_820:
[----:B------:R-:W2:Y:S01]  /*15e10*/  LDL R0, [R1+0x18] ;  /* 0x0000180001007983 */ /* 0x000ea20000100800 */
[----:B------:R-:W-:Y:S04]  /*15e20*/  DEPBAR.LE SB0, 0x0 ;  /* 0x000080000000791a */ /* 0x000fe80000000000 */
[----:B------:R-:W-:Y:S01]  /*15e30*/  WARPSYNC 0xffffffff ;  /* 0xffffffff00007948 */ /* 0x000fe20003800000 */
[----:B------:R-:W-:Y:S01]  /*15e40*/  BAR.SYNC.DEFER_BLOCKING 0x0 ;  /* 0x0000000000007b1d */ /* 0x000fe20000010000 */
[----:B------:R-:W-:Y:S02]  /*15e50*/  ISETP.GT.AND P0, PT, R226, R221, PT ;  /* 0x000000dde200720c */ /* 0x000fe40003f04270 */
[C---:B------:R-:W-:Y:S11]  /*15e60*/  IADD3 R220, R221.reuse, -0x1, RZ ;  /* 0xffffffffdddc7810 */ /* 0x040ff60007ffe0ff */
[----:B------:R-:W-:Y:S01]  /*15e70*/  @!P0 IMAD.WIDE.U32 R38, R221, c[0x0][0x208], RZ ;  /* 0x00008200dd268a25 */ /* 0x000fe200078e00ff */
[----:B------:R-:W-:Y:S02]  /*15e80*/  @!P0 MOV R2, c[0x0][0x208] ;  /* 0x0000820000028a02 */ /* 0x000fe40000000f00 */
[----:B------:R-:W-:Y:S02]  /*15e90*/  @!P0 MOV R3, 0x5 ;  /* 0x0000000500038802 */ /* 0x000fe40000000f00 */
[----:B------:R-:W-:Y:S02]  /*15ea0*/  @!P0 MOV R36, R228 ;  /* 0x000000e400248202 */ /* 0x000fe40000000f00 */
[C---:B------:R-:W-:Y:S02]  /*15eb0*/  @!P0 SHF.L.U64.HI R3, R2.reuse, R3, c[0x0][0x20c] ;  /* 0x0000830002038619 */ /* 0x040fe40000010203 */
[----:B------:R-:W-:Y:S01]  /*15ec0*/  @!P0 SHF.L.U32 R2, R2, 0x5, RZ ;  /* 0x0000000502028819 */ /* 0x000fe200000006ff */
[----:B------:R-:W3:Y:S01]  /*15ed0*/  LDSM.16.M88.4 R8, [R201] ;  /* 0x00000000c908783b */ /* 0x000ee20000000200 */
[----:B------:R-:W-:Y:S02]  /*15ee0*/  @!P0 MOV R37, R233 ;  /* 0x000000e900258202 */ /* 0x000fe40000000f00 */
[----:B------:R-:W-:Y:S01]  /*15ef0*/  @!P0 IADD3 R44, P1, R2, R2, RZ ;  /* 0x00000002022c8210 */ /* 0x000fe20007f3e0ff */
[----:B------:R-:W-:Y:S03]  /*15f00*/  @!P0 IMAD.WIDE.U32 R28, R38, 0x60, R2 ;  /* 0x00000060261c8825 */ /* 0x000fe600078e0002 */
[----:B------:R-:W-:Y:S01]  /*15f10*/  @!P0 IADD3.X R45, R3, R3, RZ, P1, !PT ;  /* 0x00000003032d8210 */ /* 0x000fe20000ffe4ff */
[----:B------:R-:W4:Y:S01]  /*15f20*/  LDSM.16.M88.4 R16, [R201+0x800] ;  /* 0x00080000c910783b */ /* 0x000f220000000200 */
[-C--:B------:R-:W-:Y:S01]  /*15f30*/  @!P0 IADD3 R47, P2, P1, R228, R28.reuse, R2 ;  /* 0x0000001ce42f8210 */ /* 0x080fe2000795e002 */
[----:B------:R-:W-:Y:S01]  /*15f40*/  @!P0 IMAD.WIDE.U32 R36, R38, 0x60, R36 ;  /* 0x0000006026248825 */ /* 0x000fe200078e0024 */
[----:B------:R-:W-:Y:S03]  /*15f50*/  @!P0 IADD3 R46, P3, R228, R28, RZ ;  /* 0x0000001ce42e8210 */ /* 0x000fe60007f7e0ff */
[----:B------:R-:W-:Y:S01]  /*15f60*/  @!P0 IMAD.WIDE.U32 R44, R38, 0x60, R44 ;  /* 0x00000060262c8825 */ /* 0x000fe200078e002c */
[----:B------:R-:W-:Y:S01]  /*15f70*/  @!P0 LEA R2, P4, R36, c[0x0][0x1f8], 0x1 ;  /* 0x00007e0024028a11 */ /* 0x000fe200078808ff */
[----:B------:R-:W5:Y:S08]  /*15f80*/  LDSM.16.M88.4 R24, [R201+0x1000] ;  /* 0x00100000c918783b */ /* 0x000f700000000200 */
[----:B------:R-:W1:Y:S08]  /*15f90*/  LDSM.16.M88.4 R32, [R201+0x1800] ;  /* 0x00180000c920783b */ /* 0x000e700000000200 */
[----:B------:R-:W1:Y:S02]  /*15fa0*/  LDSM.16.M88.4 R40, [R201+0x2000] ;  /* 0x00200000c928783b */ /* 0x000e640000000200 */
[C---:B-1-3--:R-:W-:Y:S06]  /*15fb0*/  HMMA.16816.F32 R4, R124.reuse, R8, RZ ;  /* 0x000000087c04723c */ /* 0x04afec00000018ff */
[----:B------:R-:W1:Y:S02]  /*15fc0*/  LDSM.16.M88.4 R48, [R201+0x2800] ;  /* 0x00280000c930783b */ /* 0x000e640000000200 */
[C---:B------:R-:W-:Y:S06]  /*15fd0*/  HMMA.16816.F32 R8, R124.reuse, R10, RZ ;  /* 0x0000000a7c08723c */ /* 0x040fec00000018ff */
[----:B------:R-:W3:Y:S02]  /*15fe0*/  LDSM.16.M88.4 R132, [R206] ;  /* 0x00000000ce84783b */ /* 0x000ee40000000200 */
[C---:B----4-:R-:W-:Y:S06]  /*15ff0*/  HMMA.16816.F32 R12, R124.reuse, R16, RZ ;  /* 0x000000107c0c723c */ /* 0x050fec00000018ff */
[----:B------:R-:W4:Y:S02]  /*16000*/  LDSM.16.M88.4 R136, [R208] ;  /* 0x00000000d088783b */ /* 0x000f240000000200 */
[C---:B------:R-:W-:Y:S06]  /*16010*/  HMMA.16816.F32 R16, R124.reuse, R18, RZ ;  /* 0x000000127c10723c */ /* 0x040fec00000018ff */
[----:B------:R-:W1:Y:S02]  /*16020*/  LDSM.16.M88.4 R140, [R209] ;  /* 0x00000000d18c783b */ /* 0x000e640000000200 */
[C---:B-----5:R-:W-:Y:S06]  /*16030*/  HMMA.16816.F32 R20, R124.reuse, R24, RZ ;  /* 0x000000187c14723c */ /* 0x060fec00000018ff */
[----:B------:R-:W5:Y:S02]  /*16040*/  LDSM.16.M88.4 R144, [R210] ;  /* 0x00000000d290783b */ /* 0x000f640000000200 */
[C---:B------:R-:W-:Y:S06]  /*16050*/  HMMA.16816.F32 R24, R124.reuse, R26, RZ ;  /* 0x0000001a7c18723c */ /* 0x040fec00000018ff */
        /* <DEDUP_REMOVED lines=17> */
[C---:B------:R-:W-:Y:S01]  /*16170*/  HMMA.16816.F32 R36, R124.reuse, R40, RZ ;  /* 0x000000287c24723c */ /* 0x040fe200000018ff */
        /* <DEDUP_REMOVED lines=8> */
[C---:B-1----:R-:W-:Y:S07]  /*16200*/  HMMA.16816.F32 R44, R124.reuse, R48, RZ ;  /* 0x000000307c2c723c */ /* 0x042fee00000018ff */
        /* <DEDUP_REMOVED lines=10> */
[C---:B----4-:R-:W-:Y:S07]  /*162b0*/  HMMA.16816.F32 R12, R128.reuse, R136, R12 ;  /* 0x00000088800c723c */ /* 0x050fee000000180c */
[----:B------:R3:W-:Y:S01]  /*162c0*/  @!P0 LDGSTS.E.BYPASS.LTC128B.128 [R219+0x2100], [R164.64], !P1 ;  /* 0x02100000a4db8fae */ /* 0x0007e2000c901d48 */
[C---:B------:R-:W-:Y:S07]  /*162d0*/  HMMA.16816.F32 R16, R128.reuse, R138, R16 ;  /* 0x0000008a8010723c */ /* 0x040fee0000001810 */
[----:B------:R2:W-:Y:S01]  /*162e0*/  @!P0 LDGSTS.E.BYPASS.LTC128B.128 [R219+0x5100], [R162.64+0x80], !P5 ;  /* 0x05100080a2db8fae */ /* 0x0005e2000e901d48 */
[C---:B------:R-:W-:Y:S03]  /*162f0*/  HMMA.16816.F32 R20, R128.reuse, R140, R20 ;  /* 0x0000008c8014723c */ /* 0x040fe60000001814 */
[----:B------:R-:W-:Y:S04]  /*16300*/  ISETP.GT.AND P0, PT, R221, R226, PT ;  /* 0x000000e2dd00720c */ /* 0x000fe80003f04270 */
[----:B------:R-:W-:Y:S01]  /*16310*/  LDSM.16.M88.4 R132, [R200+0x1000] ;  /* 0x00100000c884783b */ /* 0x000fe20000000200 */
[C---:B------:R-:W-:Y:S07]  /*16320*/  HMMA.16816.F32 R24, R128.reuse, R142, R24 ;  /* 0x0000008e8018723c */ /* 0x040fee0000001818 */
[----:B------:R-:W0:Y:S01]  /*16330*/  LDGDEPBAR ;  /* 0x00000000000079af */ /* 0x000e220000000000 */
[C---:B-----5:R-:W-:Y:S07]  /*16340*/  HMMA.16816.F32 R28, R128.reuse, R144, R28 ;  /* 0x00000090801c723c */ /* 0x060fee000000181c */
[----:B---3--:R-:W-:Y:S01]  /*16350*/  LDSM.16.M88.4 R164, [R200+0x800] ;  /* 0x00080000c8a4783b */ /* 0x008fe20000000200 */
[C---:B------:R-:W-:Y:S07]  /*16360*/  HMMA.16816.F32 R32, R128.reuse, R146, R32 ;  /* 0x000000928020723c */ /* 0x040fee0000001820 */
[----:B--2---:R-:W2:Y:S01]  /*16370*/  LDSM.16.M88.4 R160, [R200] ;  /* 0x00000000c8a0783b */ /* 0x004ea20000000200 */
[C---:B------:R-:W-:Y:S07]  /*16380*/  HMMA.16816.F32 R36, R128.reuse, R148, R36 ;  /* 0x000000948024723c */ /* 0x040fee0000001824 */
[----:B------:R-:W3:Y:S01]  /*16390*/  LDSM.16.M88.4 R136, [R200+0x1800] ;  /* 0x00180000c888783b */ /* 0x000ee20000000200 */
[C---:B------:R-:W-:Y:S07]  /*163a0*/  HMMA.16816.F32 R40, R128.reuse, R150, R40 ;  /* 0x000000968028723c */ /* 0x040fee0000001828 */
[----:B------:R-:W4:Y:S01]  /*163b0*/  LDSM.16.M88.4 R168, [R200+0x2000] ;  /* 0x00200000c8a8783b */ /* 0x000f220000000200 */
[C---:B------:R-:W-:Y:S07]  /*163c0*/  HMMA.16816.F32 R44, R128.reuse, R152, R44 ;  /* 0x00000098802c723c */ /* 0x040fee000000182c */
[----:B------:R-:W5:Y:S01]  /*163d0*/  LDSM.16.M88.4 R172, [R200+0x2800] ;  /* 0x00280000c8ac783b */ /* 0x000f620000000200 */
[----:B------:R-:W-:Y:S07]  /*163e0*/  HMMA.16816.F32 R48, R128, R154, R48 ;  /* 0x0000009a8030723c */ /* 0x000fee0000001830 */
[----:B------:R-:W1:Y:S01]  /*163f0*/  LDSM.16.M88.4 R140, [R75+-0x3000] ;  /* 0xffd000004b8c783b */ /* 0x000e620000000200 */
[C---:B--2---:R-:W-:Y:S07]  /*16400*/  HMMA.16816.F32 R4, R156.reuse, R160, R4 ;  /* 0x000000a09c04723c */ /* 0x044fee0000001804 */
[----:B------:R-:W2:Y:S01]  /*16410*/  LDSM.16.M88.4 R144, [R75+-0x2800] ;  /* 0xffd800004b90783b */ /* 0x000ea20000000200 */
        /* <DEDUP_REMOVED lines=10> */
[C---:B---3--:R-:W-:Y:S07]  /*164c0*/  HMMA.16816.F32 R28, R156.reuse, R136, R28 ;  /* 0x000000889c1c723c */ /* 0x048fee000000181c */
[----:B------:R-:W-:Y:S01]  /*164d0*/  LDSM.16.M88.4 R192, [R200+0x5800] ;  /* 0x00580000c8c0783b */ /* 0x000fe20000000200 */
[C---:B------:R-:W-:Y:S07]  /*164e0*/  HMMA.16816.F32 R32, R156.reuse, R138, R32 ;  /* 0x0000008a9c20723c */ /* 0x040fee0000001820 */
[----:B------:R-:W3:Y:S01]  /*164f0*/  LDSM.16.M88.4 R136, [R201+0x3000] ;  /* 0x00300000c988783b */ /* 0x000ee20000000200 */
[C---:B----4-:R-:W-:Y:S08]  /*16500*/  HMMA.16816.F32 R36, R156.reuse, R168, R36 ;  /* 0x000000a89c24723c */ /* 0x050ff00000001824 */
[C---:B------:R-:W-:Y:S01]  /*16510*/  HMMA.16816.F32 R40, R156.reuse, R170, R40 ;  /* 0x000000aa9c28723c */ /* 0x040fe20000001828 */
[----:B------:R-:W4:Y:S07]  /*16520*/  LDSM.16.M88.4 R168, [R201+0x4000] ;  /* 0x00400000c9a8783b */ /* 0x000f2e0000000200 */
[C---:B-----5:R-:W-:Y:S08]  /*16530*/  HMMA.16816.F32 R44, R156.reuse, R172, R44 ;  /* 0x000000ac9c2c723c */ /* 0x060ff0000000182c */
[----:B------:R-:W-:Y:S01]  /*16540*/  HMMA.16816.F32 R48, R156, R174, R48 ;  /* 0x000000ae9c30723c */ /* 0x000fe20000001830 */
        /* <DEDUP_REMOVED lines=19> */
[C---:B---3--:R-:W-:Y:S08]  /*16680*/  HMMA.16816.F32 R4, R180.reuse, R136, R4 ;  /* 0x00000088b404723c */ /* 0x048ff00000001804 */
[C---:B------:R-:W-:Y:S01]  /*16690*/  HMMA.16816.F32 R8, R180.reuse, R138, R8 ;  /* 0x0000008ab408723c */ /* 0x040fe20000001808 */
[----:B------:R-:W3:Y:S07]  /*166a0*/  LDSM.16.M88.4 R136, [R215] ;  /* 0x00000000d788783b */ /* 0x000eee0000000200 */
[C---:B------:R-:W-:Y:S08]  /*166b0*/  HMMA.16816.F32 R12, R180.reuse, R164, R12 ;  /* 0x000000a4b40c723c */ /* 0x040ff0000000180c */
[C---:B------:R-:W-:Y:S01]  /*166c0*/  HMMA.16816.F32 R16, R180.reuse, R166, R16 ;  /* 0x000000a6b410723c */ /* 0x040fe20000001810 */
[----:B------:R-:W2:Y:S07]  /*166d0*/  LDSM.16.M88.4 R164, [R217] ;  /* 0x00000000d9a4783b */ /* 0x000eae0000000200 */
[C---:B----4-:R-:W-:Y:S08]  /*166e0*/  HMMA.16816.F32 R20, R180.reuse, R168, R20 ;  /* 0x000000a8b414723c */ /* 0x050ff00000001814 */
[C---:B------:R-:W-:Y:S01]  /*166f0*/  HMMA.16816.F32 R24, R180.reuse, R170, R24 ;  /* 0x000000aab418723c */ /* 0x040fe20000001818 */
[----:B------:R-:W4:Y:S07]  /*16700*/  LDSM.16.M88.4 R168, [R200+0x3000] ;  /* 0x00300000c8a8783b */ /* 0x000f2e0000000200 */
        /* <DEDUP_REMOVED lines=11> */
[----:B------:R-:W5:Y:S07]  /*167c0*/  LDSM.16.M88.4 R148, [R200+0x4800] ;  /* 0x00480000c894783b */ /* 0x000f6e0000000200 */
[C---:B------:R-:W-:Y:S08]  /*167d0*/  HMMA.16816.F32 R12, R184.reuse, R152, R12 ;  /* 0x00000098b80c723c */ /* 0x040ff0000000180c */
[C---:B------:R-:W-:Y:S01]  /*167e0*/  HMMA.16816.F32 R16, R184.reuse, R154, R16 ;  /* 0x0000009ab810723c */ /* 0x040fe20000001810 */
[----:B------:R-:W1:Y:S07]  /*167f0*/  LDSM.16.M88.4 R152, [R75] ;  /* 0x000000004b98783b */ /* 0x000e6e0000000200 */
[C---:B------:R-:W-:Y:S08]  /*16800*/  HMMA.16816.F32 R20, R184.reuse, R132, R20 ;  /* 0x00000084b814723c */ /* 0x040ff00000001814 */
[C---:B------:R-:W-:Y:S01]  /*16810*/  HMMA.16816.F32 R24, R184.reuse, R134, R24 ;  /* 0x00000086b818723c */ /* 0x040fe20000001818 */
[----:B------:R-:W1:Y:S07]  /*16820*/  LDSM.16.M88.4 R132, [R75+0x800] ;  /* 0x000800004b84783b */ /* 0x000e6e0000000200 */
[C---:B---3--:R-:W-:Y:S08]  /*16830*/  HMMA.16816.F32 R28, R184.reuse, R136, R28 ;  /* 0x00000088b81c723c */ /* 0x048ff0000000181c */
        /* <DEDUP_REMOVED lines=8> */
[C---:B------:R-:W-:Y:S08]  /*168c0*/  HMMA.16816.F32 R16, R188.reuse, R142, R16 ;  /* 0x0000008ebc10723c */ /* 0x040ff00000001810 */
[C---:B--2---:R-:W-:Y:S08]  /*168d0*/  HMMA.16816.F32 R20, R188.reuse, R144, R20 ;  /* 0x00000090bc14723c */ /* 0x044ff00000001814 */
[C---:B------:R-:W-:Y:S08]  /*168e0*/  HMMA.16816.F32 R24, R188.reuse, R146, R24 ;  /* 0x00000092bc18723c */ /* 0x040ff00000001818 */
[C---:B-----5:R-:W-:Y:S08]  /*168f0*/  HMMA.16816.F32 R28, R188.reuse, R148, R28 ;  /* 0x00000094bc1c723c */ /* 0x060ff0000000181c */
        /* <DEDUP_REMOVED lines=21> */
[----:B------:R3:W4:Y:S02]  /*16a50*/  MUFU.TANH R142, R0 ;  /* 0x00000000008e7308 */ /* 0x0007240000002400 */
[----:B---3--:R-:W-:Y:S08]  /*16a60*/  FMUL.FTZ R0, R8, c[0x0][0x320] ;  /* 0x0000c80008007a20 */ /* 0x008ff00000410000 */
[----:B------:R3:W-:Y:S01]  /*16a70*/  MUFU.TANH R138, R0 ;  /* 0x00000000008a7308 */ /* 0x0007e20000002400 */
[C---:B-1----:R-:W-:Y:S08]  /*16a80*/  HMMA.16816.F32 R20, R196.reuse, R4, R20 ;  /* 0x00000004c414723c */ /* 0x042ff00000001814 */
[C---:B------:R-:W-:Y:S01]  /*16a90*/  HMMA.16816.F32 R24, R196.reuse, R6, R24 ;  /* 0x00000006c418723c */ /* 0x040fe20000001818 */
[----:B------:R-:W-:Y:S03]  /*16aa0*/  LDSM.16.M88.4 R4, [R75+0x2000] ;  /* 0x002000004b04783b */ /* 0x000fe60000000200 */
[----:B---3--:R-:W-:Y:S04]  /*16ab0*/  FMUL.FTZ R0, R9, c[0x0][0x320] ;  /* 0x0000c80009007a20 */ /* 0x008fe80000410000 */
[----:B------:R1:W-:Y:S11]  /*16ac0*/  MUFU.TANH R133, R0 ;  /* 0x0000000000857308 */ /* 0x0003f60000002400 */
[----:B------:R-:W-:Y:S05]  /*16ad0*/  @!UPT UIADD3 URZ, URZ, URZ, URZ ;  /* 0x0000003f3f3ff290 */ /* 0x000fea000fffe03f */
[----:B------:R-:W-:Y:S04]  /*16ae0*/  FMUL.FTZ R3, R27, c[0x0][0x320] ;  /* 0x0000c8001b037a20 */ /* 0x000fe80000410000 */
[----:B------:R-:W-:Y:S01]  /*16af0*/  MUFU.TANH R167, R3 ;  /* 0x0000000300a77308 */ /* 0x000fe20000002400 */
[----:B-1----:R-:W-:Y:S02]  /*16b00*/  FMUL.FTZ R0, R10, c[0x0][0x320] ;  /* 0x0000c8000a007a20 */ /* 0x002fe40000410000 */
[----:B------:R-:W1:Y:S07]  /*16b10*/  LDSM.16.M88.4 R8, [R75+0x1800] ;  /* 0x001800004b08783b */ /* 0x000e6e0000000200 */
[----:B------:R3:W5:Y:S02]  /*16b20*/  MUFU.TANH R139, R0 ;  /* 0x00000000008b7308 */ /* 0x0007640000002400 */
[----:B---3--:R-:W-:Y:S08]  /*16b30*/  FMUL.FTZ R0, R12, c[0x0][0x320] ;  /* 0x0000c8000c007a20 */ /* 0x008ff00000410000 */
[----:B------:R3:W-:Y:S01]  /*16b40*/  MUFU.TANH R134, R0 ;  /* 0x0000000000867308 */ /* 0x0007e20000002400 */
[C---:B-1----:R-:W-:Y:S08]  /*16b50*/  HMMA.16816.F32 R28, R196.reuse, R8, R28 ;  /* 0x00000008c41c723c */ /* 0x042ff0000000181c */
[C---:B------:R-:W-:Y:S01]  /*16b60*/  HMMA.16816.F32 R32, R196.reuse, R10, R32 ;  /* 0x0000000ac420723c */ /* 0x040fe20000001820 */
[----:B------:R-:W1:Y:S01]  /*16b70*/  LDSM.16.M88.4 R8, [R75+0x2800] ;  /* 0x002800004b08783b */ /* 0x000e620000000200 */
[----:B------:R-:W-:Y:S04]  /*16b80*/  DEPBAR.LE SB0, 0x0 ;  /* 0x000080000000791a */ /* 0x000fe80000000000 */
[----:B---3--:R-:W-:Y:S02]  /*16b90*/  FMUL.FTZ R0, R13, c[0x0][0x320] ;  /* 0x0000c8000d007a20 */ /* 0x008fe40000410000 */
[C---:B------:R-:W-:Y:S02]  /*16ba0*/  HMMA.16816.F32 R36, R196.reuse, R4, R36 ;  /* 0x00000004c424723c */ /* 0x040fe40000001824 */
[----:B------:R3:W-:Y:S01]  /*16bb0*/  MUFU.TANH R135, R0 ;  /* 0x0000000000877308 */ /* 0x0007e20000002400 */
[----:B------:R-:W-:Y:S05]  /*16bc0*/  BAR.SYNC.DEFER_BLOCKING 0x0 ;  /* 0x0000000000007b1d */ /* 0x000fea0000010000 */
[C---:B------:R-:W-:Y:S07]  /*16bd0*/  HMMA.16816.F32 R40, R196.reuse, R6, R40 ;  /* 0x00000006c428723c */ /* 0x040fee0000001828 */
[----:B------:R-:W-:Y:S01]  /*16be0*/  @P0 MOV R7, 0x5 ;  /* 0x0000000500070802 */ /* 0x000fe20000000f00 */
[----:B------:R-:W-:Y:S01]  /*16bf0*/  FMUL.FTZ R2, R32, c[0x0][0x320] ;  /* 0x0000c80020027a20 */ /* 0x000fe20000410000 */
[----:B------:R-:W-:Y:S03]  /*16c00*/  @P0 SHF.R.S32.HI R6, RZ, 0x1f, R220 ;  /* 0x0000001fff060819 */ /* 0x000fe600000114dc */
[----:B------:R2:W-:Y:S02]  /*16c10*/  MUFU.TANH R224, R2 ;  /* 0x0000000200e07308 */ /* 0x0005e40000002400 */
[----:B------:R-:W-:Y:S02]  /*16c20*/  @P0 IMAD R6, R6, c[0x0][0x1e0], RZ ;  /* 0x0000780006060a24 */ /* 0x000fe400078e02ff */
[----:B---3--:R-:W-:Y:S02]  /*16c30*/  FMUL.FTZ R0, R14, c[0x0][0x320] ;  /* 0x0000c8000e007a20 */ /* 0x008fe40000410000 */
[C---:B------:R-:W-:Y:S04]  /*16c40*/  @P0 IMAD R6, R220.reuse, c[0x0][0x1e4], R6 ;  /* 0x00007900dc060a24 */ /* 0x040fe800078e0206 */
[----:B------:R3:W3:Y:S01]  /*16c50*/  MUFU.TANH R145, R0 ;  /* 0x0000000000917308 */ /* 0x0006e20000002400 */
[C---:B-1----:R-:W-:Y:S07]  /*16c60*/  HMMA.16816.F32 R44, R196.reuse, R8, R44 ;  /* 0x00000008c42c723c */ /* 0x042fee000000182c */
[----:B------:R-:W-:Y:S01]  /*16c70*/  @P0 MOV R8, R230 ;  /* 0x000000e600080202 */ /* 0x000fe20000000f00 */
[----:B------:R-:W-:Y:S04]  /*16c80*/  HMMA.16816.F32 R48, R196, R10, R48 ;  /* 0x0000000ac430723c */ /* 0x000fe80000001830 */
[----:B--2---:R-:W-:Y:S01]  /*16c90*/  FMUL.FTZ R2, R43, c[0x0][0x320] ;  /* 0x0000c8002b027a20 */ /* 0x004fe20000410000 */
[----:B------:R-:W-:Y:S02]  /*16ca0*/  @P0 MOV R9, R234 ;  /* 0x000000ea00090202 */ /* 0x000fe40000000f00 */
[----:B------:R-:W-:Y:S01]  /*16cb0*/  @P0 IMAD.WIDE.U32 R10, R220, c[0x0][0x1e0], RZ ;  /* 0x00007800dc0a0a25 */ /* 0x000fe200078e00ff */
[----:B------:R1:W-:Y:S04]  /*16cc0*/  MUFU.TANH R244, R2 ;  /* 0x0000000200f47308 */ /* 0x0003e80000002400 */
[----:B------:R-:W-:Y:S01]  /*16cd0*/  @P0 IADD3 R11, R11, R6, RZ ;  /* 0x000000060b0b0210 */ /* 0x000fe20007ffe0ff */
[----:B---3--:R-:W-:Y:S02]  /*16ce0*/  FMUL.FTZ R0, R15, c[0x0][0x320] ;  /* 0x0000c8000f007a20 */ /* 0x008fe40000410000 */
[----:B------:R-:W-:Y:S03]  /*16cf0*/  @P0 IMAD.WIDE.U32 R8, R10, 0x60, R8 ;  /* 0x000000600a080825 */ /* 0x000fe600078e0008 */
[----:B------:R2:W3:Y:S01]  /*16d00*/  MUFU.TANH R147, R0 ;  /* 0x0000000000937308 */ /* 0x0004e20000002400 */
[----:B------:R-:W-:Y:S02]  /*16d10*/  FMUL.FTZ R3, R44, c[0x0][0x320] ;  /* 0x0000c8002c037a20 */ /* 0x000fe40000410000 */
[----:B------:R-:W-:Y:S05]  /*16d20*/  @P0 IMAD R12, R11, 0x60, RZ ;  /* 0x000000600b0c0824 */ /* 0x000fea00078e02ff */
[----:B------:R-:W-:Y:S02]  /*16d30*/  @P0 IADD3 R11, R9, R12, RZ ;  /* 0x0000000c090b0210 */ /* 0x000fe40007ffe0ff */
[----:B------:R3:W-:Y:S01]  /*16d40*/  MUFU.TANH R248, R3 ;  /* 0x0000000300f87308 */ /* 0x0007e20000002400 */
[----:B-1----:R-:W-:Y:S04]  /*16d50*/  FMNMX.FTZ R2, R141, R70, !PT ;  /* 0x000000468d027209 */ /* 0x002fe80007810000 */
[----:B----4-:R-:W-:Y:S04]  /*16d60*/  FMNMX.FTZ R2, R142, R2, !PT ;  /* 0x000000028e027209 */ /* 0x010fe80007810000 */
[----:B-----5:R-:W-:Y:S01]  /*16d70*/  FMNMX.FTZ R2, R139, R2, !PT ;  /* 0x000000028b027209 */ /* 0x020fe20007810000 */
[----:B--2---:R-:W-:Y:S03]  /*16d80*/  FMUL.FTZ R0, R16, c[0x0][0x320] ;  /* 0x0000c80010007a20 */ /* 0x004fe60000410000 */
[----:B------:R-:W-:Y:S01]  /*16d90*/  FMNMX.FTZ R2, R140, R2, !PT ;  /* 0x000000028c027209 */ /* 0x000fe20007810000 */
[----:B------:R1:W-:Y:S03]  /*16da0*/  MUFU.TANH R143, R0 ;  /* 0x00000000008f7308 */ /* 0x0003e60000002400 */
[----:B------:R-:W-:Y:S01]  /*16db0*/  FMNMX.FTZ R2, R145, R2, !PT ;  /* 0x0000000291027209 */ /* 0x000fe20007810000 */
[----:B---3--:R-:W-:Y:S03]  /*16dc0*/  FMUL.FTZ R3, R45, c[0x0][0x320] ;  /* 0x0000c8002d037a20 */ /* 0x008fe60000410000 */
[----:B------:R-:W-:Y:S03]  /*16dd0*/  FMNMX.FTZ R2, R147, R2, !PT ;  /* 0x0000000293027209 */ /* 0x000fe60007810000 */
[----:B------:R2:W-:Y:S01]  /*16de0*/  MUFU.TANH R247, R3 ;  /* 0x0000000300f77308 */ /* 0x0005e20000002400 */
[----:B-1----:R-:W-:Y:S09]  /*16df0*/  FMUL.FTZ R0, R17, c[0x0][0x320] ;  /* 0x0000c80011007a20 */ /* 0x002ff20000410000 */
[----:B------:R1:W-:Y:S01]  /*16e00*/  MUFU.TANH R144, R0 ;  /* 0x0000000000907308 */ /* 0x0003e20000002400 */
[----:B--2---:R-:W-:Y:S09]  /*16e10*/  FMUL.FTZ R3, R46, c[0x0][0x320] ;  /* 0x0000c8002e037a20 */ /* 0x004ff20000410000 */
[----:B------:R2:W-:Y:S01]  /*16e20*/  MUFU.TANH R249, R3 ;  /* 0x0000000300f97308 */ /* 0x0005e20000002400 */
[----:B-1----:R-:W-:Y:S09]  /*16e30*/  FMUL.FTZ R0, R18, c[0x0][0x320] ;  /* 0x0000c80012007a20 */ /* 0x002ff20000410000 */
[----:B------:R1:W3:Y:S01]  /*16e40*/  MUFU.TANH R146, R0 ;  /* 0x0000000000927308 */ /* 0x0002e20000002400 */
[----:B--2---:R-:W-:Y:S09]  /*16e50*/  FMUL.FTZ R3, R47, c[0x0][0x320] ;  /* 0x0000c8002f037a20 */ /* 0x004ff20000410000 */
[----:B------:R2:W-:Y:S01]  /*16e60*/  MUFU.TANH R250, R3 ;  /* 0x0000000300fa7308 */ /* 0x0005e20000002400 */
[----:B-1----:R-:W-:Y:S01]  /*16e70*/  FMUL.FTZ R0, R20, c[0x0][0x320] ;  /* 0x0000c80014007a20 */ /* 0x002fe20000410000 */
[----:B---3--:R-:W-:Y:S08]  /*16e80*/  FMNMX.FTZ R2, R146, R2, !PT ;  /* 0x0000000292027209 */ /* 0x008ff00007810000 */
[----:B------:R1:W-:Y:S01]  /*16e90*/  MUFU.TANH R149, R0 ;  /* 0x0000000000957308 */ /* 0x0003e20000002400 */
[----:B------:R-:W-:Y:S01]  /*16ea0*/  FMNMX.FTZ R2, R148, R2, !PT ;  /* 0x0000000294027209 */ /* 0x000fe20007810000 */
[----:B--2---:R-:W-:Y:S08]  /*16eb0*/  FMUL.FTZ R3, R48, c[0x0][0x320] ;  /* 0x0000c80030037a20 */ /* 0x004ff00000410000 */
        /* <DEDUP_REMOVED lines=8> */
[----:B------:R-:W-:Y:S01]  /*16f40*/  MUFU.TANH R71, R3 ;  /* 0x0000000300477308 */ /* 0x000fe20000002400 */
[----:B-1----:R-:W-:Y:S01]  /*16f50*/  FMUL.FTZ R0, R23, c[0x0][0x320] ;  /* 0x0000c80017007a20 */ /* 0x002fe20000410000 */
[----:B---3--:R-:W-:Y:S08]  /*16f60*/  FMNMX.FTZ R2, R165, R2, !PT ;  /* 0x00000002a5027209 */ /* 0x008ff00007810000 */
[----:B------:R1:W2:Y:S02]  /*16f70*/  MUFU.TANH R166, R0 ;  /* 0x0000000000a67308 */ /* 0x0002a40000002400 */
[----:B-1----:R-:W-:Y:S01]  /*16f80*/  FMUL.FTZ R0, R24, c[0x0][0x320] ;  /* 0x0000c80018007a20 */ /* 0x002fe20000410000 */
[----:B--2---:R-:W-:Y:S07]  /*16f90*/  FMNMX.FTZ R2, R166, R2, !PT ;  /* 0x00000002a6027209 */ /* 0x004fee0007810000 */
[----:B------:R1:W-:Y:S02]  /*16fa0*/  MUFU.TANH R155, R0 ;  /* 0x00000000009b7308 */ /* 0x0003e40000002400 */
[----:B-1----:R-:W-:Y:S08]  /*16fb0*/  FMUL.FTZ R0, R25, c[0x0][0x320] ;  /* 0x0000c80019007a20 */ /* 0x002ff00000410000 */
[----:B------:R1:W-:Y:S02]  /*16fc0*/  MUFU.TANH R154, R0 ;  /* 0x00000000009a7308 */ /* 0x0003e40000002400 */
[----:B-1----:R-:W-:Y:S08]  /*16fd0*/  FMUL.FTZ R0, R26, c[0x0][0x320] ;  /* 0x0000c8001a007a20 */ /* 0x002ff00000410000 */
[----:B------:R1:W2:Y:S02]  /*16fe0*/  MUFU.TANH R160, R0 ;  /* 0x0000000000a07308 */ /* 0x0002a40000002400 */
[----:B-1----:R-:W-:Y:S01]  /*16ff0*/  FMUL.FTZ R0, R28, c[0x0][0x320] ;  /* 0x0000c8001c007a20 */ /* 0x002fe20000410000 */
[----:B--2---:R-:W-:Y:S07]  /*17000*/  FMNMX.FTZ R2, R160, R2, !PT ;  /* 0x00000002a0027209 */ /* 0x004fee0007810000 */
[----:B------:R1:W-:Y:S01]  /*17010*/  MUFU.TANH R168, R0 ;  /* 0x0000000000a87308 */ /* 0x0003e20000002400 */
[----:B------:R-:W-:Y:S01]  /*17020*/  FMNMX.FTZ R2, R167, R2, !PT ;  /* 0x00000002a7027209 */ /* 0x000fe20007810000 */
[----:B-1----:R-:W-:Y:S08]  /*17030*/  FMUL.FTZ R0, R29, c[0x0][0x320] ;  /* 0x0000c8001d007a20 */ /* 0x002ff00000410000 */
[----:B------:R1:W-:Y:S02]  /*17040*/  MUFU.TANH R223, R0 ;  /* 0x0000000000df7308 */ /* 0x0003e40000002400 */
[----:B-1----:R-:W-:Y:S08]  /*17050*/  FMUL.FTZ R0, R30, c[0x0][0x320] ;  /* 0x0000c8001e007a20 */ /* 0x002ff00000410000 */
[----:B------:R1:W2:Y:S02]  /*17060*/  MUFU.TANH R227, R0 ;  /* 0x0000000000e37308 */ /* 0x0002a40000002400 */
[----:B-1----:R-:W-:Y:S01]  /*17070*/  FMUL.FTZ R0, R31, c[0x0][0x320] ;  /* 0x0000c8001f007a20 */ /* 0x002fe20000410000 */
[----:B--2---:R-:W-:Y:S07]  /*17080*/  FMNMX.FTZ R2, R227, R2, !PT ;  /* 0x00000002e3027209 */ /* 0x004fee0007810000 */
[----:B------:R1:W2:Y:S02]  /*17090*/  MUFU.TANH R235, R0 ;  /* 0x0000000000eb7308 */ /* 0x0002a40000002400 */
[----:B-1----:R-:W-:Y:S01]  /*170a0*/  FMUL.FTZ R0, R33, c[0x0][0x320] ;  /* 0x0000c80021007a20 */ /* 0x002fe20000410000 */
[----:B--2---:R-:W-:Y:S07]  /*170b0*/  FMNMX.FTZ R2, R235, R2, !PT ;  /* 0x00000002eb027209 */ /* 0x004fee0007810000 */
        /* <DEDUP_REMOVED lines=18> */
[----:B------:R1:W2:Y:S02]  /*171e0*/  MUFU.TANH R238, R0 ;  /* 0x0000000000ee7308 */ /* 0x0002a40000002400 */
[----:B-1----:R-:W-:Y:S08]  /*171f0*/  FMUL.FTZ R0, R41, c[0x0][0x320] ;  /* 0x0000c80029007a20 */ /* 0x002ff00000410000 */
[----:B------:R1:W3:Y:S02]  /*17200*/  MUFU.TANH R240, R0 ;  /* 0x0000000000f07308 */ /* 0x0002e40000002400 */
[----:B-1----:R-:W-:Y:S08]  /*17210*/  FMUL.FTZ R0, R42, c[0x0][0x320] ;  /* 0x0000c8002a007a20 */ /* 0x002ff00000410000 */
[----:B------:R1:W4:Y:S02]  /*17220*/  MUFU.TANH R241, R0 ;  /* 0x0000000000f17308 */ /* 0x0003240000002400 */
[----:B-1----:R-:W-:Y:S04]  /*17230*/  FMNMX.FTZ R0, R136, R69, !PT ;  /* 0x0000004588007209 */ /* 0x002fe80007810000 */
[----:B------:R-:W-:Y:S04]  /*17240*/  FMNMX.FTZ R0, R137, R0, !PT ;  /* 0x0000000089007209 */ /* 0x000fe80007810000 */
        /* <DEDUP_REMOVED lines=15> */
[----:B------:R-:W-:Y:S01]  /*17340*/  FMNMX.FTZ R2, R239, R0, !PT ;  /* 0x00000000ef027209 */ /* 0x000fe20007810000 */
[----:B------:R-:W-:Y:S03]  /*17350*/  FMUL.FTZ R0, R51, c[0x0][0x320] ;  /* 0x0000c80033007a20 */ /* 0x000fe60000410000 */
[----:B--2---:R-:W-:Y:S01]  /*17360*/  FMNMX.FTZ R2, R238, R2, !PT ;  /* 0x00000002ee027209 */ /* 0x004fe20007810000 */
[----:B------:R3:W1:Y:S03]  /*17370*/  MUFU.TANH R74, R0 ;  /* 0x00000000004a7308 */ /* 0x0006660000002400 */
[----:B---3--:R-:W-:Y:S02]  /*17380*/  FMNMX.FTZ R0, R240, R2, !PT ;  /* 0x00000002f0007209 */ /* 0x008fe40007810000 */
[----:B----4-:R-:W-:Y:S02]  /*17390*/  FMNMX.FTZ R2, R241, R3, !PT ;  /* 0x00000003f1027209 */ /* 0x010fe40007810000 */
[----:B------:R-:W-:Y:S02]  /*173a0*/  FMNMX.FTZ R0, R248, R0, !PT ;  /* 0x00000000f8007209 */ /* 0x000fe40007810000 */
[----:B------:R-:W-:Y:S02]  /*173b0*/  FMNMX.FTZ R2, R244, R2, !PT ;  /* 0x00000002f4027209 */ /* 0x000fe40007810000 */
[----:B------:R-:W-:Y:S02]  /*173c0*/  FMNMX.FTZ R0, R247, R0, !PT ;  /* 0x00000000f7007209 */ /* 0x000fe40007810000 */
[----:B------:R-:W-:Y:S02]  /*173d0*/  FMNMX.FTZ R2, R249, R2, !PT ;  /* 0x00000002f9027209 */ /* 0x000fe40007810000 */
[----:B------:R-:W-:Y:S02]  /*173e0*/  FMNMX.FTZ R3, R246, R0, !PT ;  /* 0x00000000f6037209 */ /* 0x000fe40007810000 */
[----:B------:R-:W-:Y:S02]  /*173f0*/  FMNMX.FTZ R0, R250, R2, !PT ;  /* 0x00000002fa007209 */ /* 0x000fe40007810000 */
[----:B------:R-:W-:Y:S02]  /*17400*/  FMNMX.FTZ R3, R245, R3, !PT ;  /* 0x00000003f5037209 */ /* 0x000fe40007810000 */
[----:B------:R-:W-:Y:S03]  /*17410*/  FMNMX.FTZ R0, R71, R0, !PT ;  /* 0x0000000047007209 */ /* 0x000fe60007810000 */
[----:B------:R-:W2:Y:S01]  /*17420*/  SHFL.BFLY PT, R4, R3, 0x2, 0x1f ;  /* 0x0c401f0003047f89 */ /* 0x000ea200000e0000 */
[----:B-1----:R-:W-:Y:S07]  /*17430*/  FMNMX.FTZ R0, R74, R0, !PT ;  /* 0x000000004a007209 */ /* 0x002fee0007810000 */
[----:B------:R-:W1:Y:S01]  /*17440*/  SHFL.BFLY PT, R2, R0, 0x2, 0x1f ;  /* 0x0c401f0000027f89 */ /* 0x000e6200000e0000 */
[----:B--2---:R-:W-:Y:S07]  /*17450*/  FMNMX.FTZ R4, R3, R4, !PT ;  /* 0x0000000403047209 */ /* 0x004fee0007810000 */
[----:B------:R-:W2:Y:S01]  /*17460*/  SHFL.BFLY PT, R5, R4, 0x1, 0x1f ;  /* 0x0c201f0004057f89 */ /* 0x000ea200000e0000 */
[----:B-1----:R-:W-:Y:S07]  /*17470*/  FMNMX.FTZ R0, R0, R2, !PT ;  /* 0x0000000200007209 */ /* 0x002fee0007810000 */
[----:B------:R-:W1:Y:S01]  /*17480*/  SHFL.BFLY PT, R3, R0, 0x1, 0x1f ;  /* 0x0c201f0000037f89 */ /* 0x000e6200000e0000 */
[----:B--2---:R-:W-:Y:S02]  /*17490*/  FMNMX.FTZ R68, R4, R5, !PT ;  /* 0x0000000504447209 */ /* 0x004fe40007810000 */
[----:B------:R-:W-:Y:S03]  /*174a0*/  @P0 MOV R5, c[0x0][0x1e0] ;  /* 0x0000780000050a02 */ /* 0x000fe60000000f00 */
[C---:B------:R-:W-:Y:S02]  /*174b0*/  FMUL.FTZ R132, R68.reuse, c[0x0][0x2d0] ;  /* 0x0000b40044847a20 */ /* 0x040fe40000410000 */
[----:B------:R-:W-:Y:S01]  /*174c0*/  FADD.FTZ R2, -R68, R69 ;  /* 0x0000004544027221 */ /* 0x000fe20000010100 */
[----:B-1----:R-:W-:Y:S01]  /*174d0*/  FMNMX.FTZ R3, R0, R3, !PT ;  /* 0x0000000300037209 */ /* 0x002fe20007810000 */
[--C-:B------:R-:W-:Y:S02]  /*174e0*/  FFMA.FTZ R4, R136, c[0x0][0x2d0], -R132.reuse ;  /* 0x0000b40088047a23 */ /* 0x100fe40000010884 */
[--C-:B------:R-:W-:Y:S02]  /*174f0*/  FFMA.FTZ R16, R138, c[0x0][0x2d0], -R132.reuse ;  /* 0x0000b4008a107a23 */ /* 0x100fe40000010884 */
[----:B------:R1:W-:Y:S01]  /*17500*/  MUFU.EX2 R222, R4 ;  /* 0x0000000400de7308 */ /* 0x0003e20000000800 */
[----:B------:R-:W-:Y:S02]  /*17510*/  FMUL.FTZ R69, R3, c[0x0][0x2d0] ;  /* 0x0000b40003457a20 */ /* 0x000fe40000410000 */
[----:B------:R-:W-:Y:S02]  /*17520*/  FMUL.FTZ R0, R2, c[0x0][0x2d0] ;  /* 0x0000b40002007a20 */ /* 0x000fe40000410000 */
[--C-:B------:R-:W-:Y:S02]  /*17530*/  FFMA.FTZ R32, R134, c[0x0][0x2d0], -R132.reuse ;  /* 0x0000b40086207a23 */ /* 0x100fe40000010884 */
[--C-:B------:R-:W-:Y:S02]  /*17540*/  FFMA.FTZ R40, R143, c[0x0][0x2d0], -R132.reuse ;  /* 0x0000b4008f287a23 */ /* 0x100fe40000010884 */
[--C-:B------:R-:W-:Y:S01]  /*17550*/  FFMA.FTZ R48, R145, c[0x0][0x2d0], -R69.reuse ;  /* 0x0000b40091307a23 */ /* 0x100fe20000010845 */
[----:B------:R-:W-:Y:S01]  /*17560*/  MUFU.EX2 R194, R16 ;  /* 0x0000001000c27308 */ /* 0x000fe20000000800 */
[----:B------:R-:W-:Y:S09]  /*17570*/  FFMA.FTZ R71, R71, c[0x0][0x2d0], -R69 ;  /* 0x0000b40047477a23 */ /* 0x000ff20000010845 */
[----:B------:R2:W3:Y:S01]  /*17580*/  MUFU.EX2 R2, R0 ;  /* 0x0000000000027308 */ /* 0x0004e20000000800 */
[C---:B-1----:R-:W-:Y:S02]  /*17590*/  @P0 SHF.L.U32 R4, R5.reuse, 0x5, RZ ;  /* 0x0000000505040819 */ /* 0x042fe400000006ff */
[----:B------:R-:W-:Y:S01]  /*175a0*/  @P0 SHF.L.U64.HI R5, R5, R7, c[0x0][0x1e4] ;  /* 0x0000790005050619 */ /* 0x000fe20000010207 */
[----:B------:R-:W-:Y:S01]  /*175b0*/  FFMA.FTZ R7, R137, c[0x0][0x2d0], -R132 ;  /* 0x0000b40089077a23 */ /* 0x000fe20000010884 */
[----:B------:R-:W-:Y:S05]  /*175c0*/  @P0 IADD3 R14, P1, R4, R4, RZ ;  /* 0x00000004040e0210 */ /* 0x000fea0007f3e0ff */
[----:B------:R1:W-:Y:S01]  /*175d0*/  MUFU.EX2 R192, R32 ;  /* 0x0000002000c07308 */ /* 0x0003e20000000800 */
[----:B------:R-:W-:Y:S05]  /*175e0*/  @P0 IADD3.X R15, R5, R5, RZ, P1, !PT ;  /* 0x00000005050f0210 */ /* 0x000fea0000ffe4ff */
[----:B------:R-:W-:Y:S04]  /*175f0*/  @P0 IMAD.WIDE.U32 R14, R10, 0x60, R14 ;  /* 0x000000600a0e0825 */ /* 0x000fe800078e000e */
[----:B------:R4:W-:Y:S01]  /*17600*/  MUFU.EX2 R195, R7 ;  /* 0x0000000700c37308 */ /* 0x0009e20000000800 */
[----:B--2---:R-:W-:Y:S02]  /*17610*/  FADD.FTZ R0, -R3, R70 ;  /* 0x0000004603007221 */ /* 0x004fe40000010100 */
[----:B---3--:R-:W-:Y:S02]  /*17620*/  FMUL.FTZ R17, R2, R89 ;  /* 0x0000005902117220 */ /* 0x008fe40000410000 */
[----:B------:R-:W-:Y:S02]  /*17630*/  FMUL.FTZ R0, R0, c[0x0][0x2d0] ;  /* 0x0000b40000007a20 */ /* 0x000fe40000410000 */
[C---:B------:R-:W-:Y:S03]  /*17640*/  FMUL.FTZ R24, R2.reuse, R96 ;  /* 0x0000006002187220 */ /* 0x040fe60000410000 */
[----:B------:R2:W-:Y:S01]  /*17650*/  MUFU.EX2 R174, R40 ;  /* 0x0000002800ae7308 */ /* 0x0005e20000000800 */
[C---:B------:R-:W-:Y:S02]  /*17660*/  FMUL.FTZ R25, R2.reuse, R97 ;  /* 0x0000006102197220 */ /* 0x040fe40000410000 */
[----:B------:R-:W-:Y:S02]  /*17670*/  FFMA.FTZ R70, R147, c[0x0][0x2d0], -R69 ;  /* 0x0000b40093467a23 */ /* 0x000fe40000010845 */
[C---:B-1----:R-:W-:Y:S02]  /*17680*/  FMUL.FTZ R32, R2.reuse, R104 ;  /* 0x0000006802207220 */ /* 0x042fe40000410000 */
[C---:B------:R-:W-:Y:S02]  /*17690*/  FMUL.FTZ R33, R2.reuse, R105 ;  /* 0x0000006902217220 */ /* 0x040fe40000410000 */
[C---:B------:R-:W-:Y:S01]  /*176a0*/  FMUL.FTZ R41, R2.reuse, R113 ;  /* 0x0000007102297220 */ /* 0x040fe20000410000 */
[----:B------:R-:W1:Y:S01]  /*176b0*/  MUFU.EX2 R0, R0 ;  /* 0x0000000000007308 */ /* 0x000e620000000800 */
[----:B------:R-:W-:Y:S02]  /*176c0*/  FMUL.FTZ R49, R2, R121 ;  /* 0x0000007902317220 */ /* 0x000fe40000410000 */
[----:B----4-:R-:W-:Y:S01]  /*176d0*/  @P0 IMAD.WIDE.U32 R6, R10, 0x60, R4 ;  /* 0x000000600a060825 */ /* 0x010fe200078e0004 */
[----:B------:R-:W-:Y:S03]  /*176e0*/  @P0 LEA R10, P3, R8, c[0x0][0x1c8], 0x1 ;  /* 0x00007200080a0a11 */ /* 0x000fe600078608ff */
[----:B------:R-:W-:Y:S01]  /*176f0*/  FMUL.FTZ R52, R2, R52 ;  /* 0x0000003402347220 */ /* 0x000fe20000410000 */
[----:B------:R-:W-:Y:S01]  /*17700*/  @P0 IADD3 R13, P2, P1, R230, R6, R4 ;  /* 0x00000006e60d0210 */ /* 0x000fe2000795e004 */
[----:B------:R-:W-:Y:S01]  /*17710*/  FMUL.FTZ R53, R2, R53 ;  /* 0x0000003502357220 */ /* 0x000fe20000410000 */
[----:B------:R-:W-:Y:S01]  /*17720*/  @P0 IADD3 R9, R12, R7, RZ ;  /* 0x000000070c090210 */ /* 0x000fe20007ffe0ff */
[----:B------:R3:W-:Y:S01]  /*17730*/  MUFU.EX2 R151, R70 ;  /* 0x0000004600977308 */ /* 0x0007e20000000800 */
[----:B------:R-:W-:Y:S01]  /*17740*/  @P0 LEA.HI.X R11, R8, c[0x0][0x1cc], R11, 0x1, P3 ;  /* 0x00007300080b0a11 */ /* 0x000fe200018f0c0b */
[----:B------:R-:W-:Y:S01]  /*17750*/  FFMA.FTZ R8, R133, c[0x0][0x2d0], -R132 ;  /* 0x0000b40085087a23 */ /* 0x000fe20000010884 */
[----:B------:R-:W-:Y:S01]  /*17760*/  @P0 IADD3.X R16, R234, R9, R5, P2, P1 ;  /* 0x00000009ea100210 */ /* 0x000fe200017e2405 */
[----:B--2---:R-:W-:Y:S01]  /*17770*/  FMUL.FTZ R40, R2, R112 ;  /* 0x0000007002287220 */ /* 0x004fe20000410000 */
[----:B------:R-:W-:Y:S01]  /*17780*/  @P0 IADD3 R7, P1, R230, R14, RZ ;  /* 0x0000000ee6070210 */ /* 0x000fe20007f3e0ff */
[----:B------:R-:W-:Y:S01]  /*17790*/  FMUL.FTZ R56, R2, R56 ;  /* 0x0000003802387220 */ /* 0x000fe20000410000 */
[----:B------:R-:W-:Y:S01]  /*177a0*/  @P0 IADD3 R6, P3, R230, R6, RZ ;  /* 0x00000006e6060210 */ /* 0x000fe20007f7e0ff */
[----:B------:R-:W-:Y:S01]  /*177b0*/  FMUL.FTZ R57, R2, R57 ;  /* 0x0000003902397220 */ /* 0x000fe20000410000 */
[----:B------:R-:W-:Y:S01]  /*177c0*/  @P0 IADD3.X R14, R234, R12, R15, P1, !PT ;  /* 0x0000000cea0e0210 */ /* 0x000fe20000ffe40f */
[----:B------:R-:W-:Y:S01]  /*177d0*/  FFMA.FTZ R12, R141, c[0x0][0x2d0], -R69 ;  /* 0x0000b4008d0c7a23 */ /* 0x000fe20000010845 */
[----:B------:R-:W-:Y:S01]  /*177e0*/  @P0 ISETP.GE.AND P1, PT, R72, c[0x0][0x1d4], PT ;  /* 0x0000750048000a0c */ /* 0x000fe20003f26270 */
[----:B------:R2:W-:Y:S01]  /*177f0*/  MUFU.EX2 R193, R8 ;  /* 0x0000000800c17308 */ /* 0x0005e20000000800 */
[----:B------:R-:W-:Y:S01]  /*17800*/  @P0 LEA R4, P2, R6, c[0x0][0x1c8], 0x1 ;  /* 0x0000720006040a11 */ /* 0x000fe200078408ff */
[C---:B-1----:R-:W-:Y:S01]  /*17810*/  FMUL.FTZ R18, R0.reuse, R90 ;  /* 0x0000005a00127220 */ /* 0x042fe20000410000 */
[----:B------:R-:W-:Y:S01]  /*17820*/  @P0 IADD3.X R5, R9, R234, RZ, P3, !PT ;  /* 0x000000ea09050210 */ /* 0x000fe20001ffe4ff */
[C---:B------:R-:W-:Y:S02]  /*17830*/  FMUL.FTZ R19, R0.reuse, R91 ;  /* 0x0000005b00137220 */ /* 0x040fe40000410000 */
[----:B------:R-:W-:Y:S01]  /*17840*/  FMUL.FTZ R26, R0, R98 ;  /* 0x00000062001a7220 */ /* 0x000fe20000410000 */
[----:B------:R-:W-:Y:S01]  /*17850*/  @P0 LEA.HI.X R5, R6, c[0x0][0x1cc], R5, 0x1, P2 ;  /* 0x0000730006050a11 */ /* 0x000fe200010f0c05 */
[C---:B------:R-:W-:Y:S01]  /*17860*/  FMUL.FTZ R27, R0.reuse, R99 ;  /* 0x00000063001b7220 */ /* 0x040fe20000410000 */
[C---:B------:R-:W-:Y:S01]  /*17870*/  @P0 LEA R6, P2, R7.reuse, c[0x0][0x1c8], 0x1 ;  /* 0x0000720007060a11 */ /* 0x040fe200078408ff */
[----:B------:R1:W-:Y:S01]  /*17880*/  MUFU.EX2 R163, R12 ;  /* 0x0000000c00a37308 */ /* 0x0003e20000000800 */
[C---:B------:R-:W-:Y:S01]  /*17890*/  FMUL.FTZ R34, R0.reuse, R106 ;  /* 0x0000006a00227220 */ /* 0x040fe20000410000 */
[----:B------:R4:W-:Y:S01]  /*178a0*/  @P0 LDGSTS.E.BYPASS.LTC128B.128 [R219+0x8100], [R10.64], !P1 ;  /* 0x081000000adb0fae */ /* 0x0009e2000c901d48 */
[----:B------:R-:W-:Y:S01]  /*178b0*/  @P0 LEA.HI.X R7, R7, c[0x0][0x1cc], R14, 0x1, P2 ;  /* 0x0000730007070a11 */ /* 0x000fe200010f0c0e */
[----:B------:R-:W-:Y:S02]  /*178c0*/  FMUL.FTZ R35, R0, R107 ;  /* 0x0000006b00237220 */ /* 0x000fe40000410000 */
[--C-:B---3--:R-:W-:Y:S02]  /*178d0*/  FFMA.FTZ R70, R146, c[0x0][0x2d0], -R69.reuse ;  /* 0x0000b40092467a23 */ /* 0x108fe40000010845 */
[C---:B------:R-:W-:Y:S02]  /*178e0*/  FMUL.FTZ R42, R0.reuse, R114 ;  /* 0x00000072002a7220 */ /* 0x040fe40000410000 */
[----:B------:R4:W-:Y:S01]  /*178f0*/  @P0 LDGSTS.E.BYPASS.LTC128B.128 [R219+0xb100], [R10.64+0x80], !P5 ;  /* 0x0b1000800adb0fae */ /* 0x0009e2000e901d48 */
[----:B------:R3:W-:Y:S01]  /*17900*/  MUFU.EX2 R150, R70 ;  /* 0x0000004600967308 */ /* 0x0007e20000000800 */
[C---:B------:R-:W-:Y:S01]  /*17910*/  FMUL.FTZ R43, R0.reuse, R115 ;  /* 0x00000073002b7220 */ /* 0x040fe20000410000 */
[C---:B--2---:R-:W-:Y:S01]  /*17920*/  @P0 LEA R8, P3, R13.reuse, c[0x0][0x1c8], 0x1 ;  /* 0x000072000d080a11 */ /* 0x044fe200078608ff */
[C---:B------:R-:W-:Y:S02]  /*17930*/  FMUL.FTZ R50, R0.reuse, R122 ;  /* 0x0000007a00327220 */ /* 0x040fe40000410000 */
[----:B------:R-:W-:Y:S02]  /*17940*/  FMUL.FTZ R51, R0, R123 ;  /* 0x0000007b00337220 */ /* 0x000fe40000410000 */
[----:B------:R2:W-:Y:S01]  /*17950*/  @P0 LDGSTS.E.BYPASS.LTC128B.128 [R219+0x9100], [R4.64], !P1 ;  /* 0x0910000004db0fae */ /* 0x0005e2000c901d48 */
[----:B------:R-:W-:Y:S01]  /*17960*/  @P0 LEA.HI.X R9, R13, c[0x0][0x1cc], R16, 0x1, P3 ;  /* 0x000073000d090a11 */ /* 0x000fe200018f0c10 */
[----:B------:R-:W-:Y:S01]  /*17970*/  FMUL.FTZ R16, R2, R88 ;  /* 0x0000005802107220 */ /* 0x000fe20000410000 */
[----:B------:R5:W-:Y:S01]  /*17980*/  MUFU.EX2 R152, R48 ;  /* 0x0000003000987308 */ /* 0x000be20000000800 */
[----:B------:R-:W-:Y:S02]  /*17990*/  FMUL.FTZ R54, R0, R54 ;  /* 0x0000003600367220 */ /* 0x000fe40000410000 */
[--C-:B-1----:R-:W-:Y:S02]  /*179a0*/  FFMA.FTZ R12, R142, c[0x0][0x2d0], -R69.reuse ;  /* 0x0000b4008e0c7a23 */ /* 0x102fe40000010845 */
[----:B------:R2:W-:Y:S01]  /*179b0*/  @P0 LDGSTS.E.BYPASS.LTC128B.128 [R219+0xc100], [R4.64+0x80], !P5 ;  /* 0x0c10008004db0fae */ /* 0x0005e2000e901d48 */
[C---:B------:R-:W-:Y:S02]  /*179c0*/  FMUL.FTZ R55, R0.reuse, R55 ;  /* 0x0000003700377220 */ /* 0x040fe40000410000 */
[C---:B------:R-:W-:Y:S02]  /*179d0*/  FMUL.FTZ R58, R0.reuse, R58 ;  /* 0x0000003a003a7220 */ /* 0x040fe40000410000 */
[----:B------:R-:W1:Y:S01]  /*179e0*/  MUFU.EX2 R164, R12 ;  /* 0x0000000c00a47308 */ /* 0x000e620000000800 */
[----:B------:R-:W-:Y:S02]  /*179f0*/  FMUL.FTZ R59, R0, R59 ;  /* 0x0000003b003b7220 */ /* 0x000fe40000410000 */
[----:B------:R1:W-:Y:S01]  /*17a00*/  @P0 LDGSTS.E.BYPASS.LTC128B.128 [R219+0xa100], [R8.64], !P1 ;  /* 0x0a10000008db0fae */ /* 0x0003e2000c901d48 */
[--C-:B---3--:R-:W-:Y:S02]  /*17a10*/  FFMA.FTZ R70, R148, c[0x0][0x2d0], -R69.reuse ;  /* 0x0000b40094467a23 */ /* 0x108fe40000010845 */
[C---:B----4-:R-:W-:Y:S02]  /*17a20*/  FMUL.FTZ R10, R0.reuse, R82 ;  /* 0x00000052000a7220 */ /* 0x050fe40000410000 */
[----:B------:R-:W-:Y:S02]  /*17a30*/  FMUL.FTZ R11, R0, R83 ;  /* 0x00000053000b7220 */ /* 0x000fe40000410000 */
[C---:B------:R-:W-:Y:S01]  /*17a40*/  FMUL.FTZ R60, R2.reuse, R60 ;  /* 0x0000003c023c7220 */ /* 0x040fe20000410000 */
[----:B------:R3:W-:Y:S01]  /*17a50*/  @P0 LDGSTS.E.BYPASS.LTC128B.128 [R219+0xd100], [R6.64+0x80], !P5 ;  /* 0x0d10008006db0fae */ /* 0x0007e2000e901d48 */
[C---:B------:R-:W-:Y:S01]  /*17a60*/  FMUL.FTZ R61, R2.reuse, R61 ;  /* 0x0000003d023d7220 */ /* 0x040fe20000410000 */
[----:B------:R-:W-:Y:S01]  /*17a70*/  MUFU.EX2 R71, R71 ;  /* 0x0000004700477308 */ /* 0x000fe20000000800 */
[----:B-----5:R-:W-:Y:S02]  /*17a80*/  FMUL.FTZ R48, R2, R120 ;  /* 0x0000007802307220 */ /* 0x020fe40000410000 */
[C---:B------:R-:W-:Y:S02]  /*17a90*/  FMUL.FTZ R62, R0.reuse, R62 ;  /* 0x0000003e003e7220 */ /* 0x040fe40000410000 */
[----:B------:R-:W-:Y:S01]  /*17aa0*/  FMUL.FTZ R63, R0, R63 ;  /* 0x0000003f003f7220 */ /* 0x000fe20000410000 */
[----:B------:R-:W-:Y:S01]  /*17ab0*/  LDSM.16.MT88.4 R20, [R203] ;  /* 0x00000000cb14783b */ /* 0x000fe20000004200 */
[C---:B------:R-:W-:Y:S02]  /*17ac0*/  FMUL.FTZ R64, R2.reuse, R64 ;  /* 0x0000004002407220 */ /* 0x040fe40000410000 */
[--C-:B--2---:R-:W-:Y:S02]  /*17ad0*/  FFMA.FTZ R4, R139, c[0x0][0x2d0], -R69.reuse ;  /* 0x0000b4008b047a23 */ /* 0x104fe40000010845 */
[----:B------:R-:W-:Y:S01]  /*17ae0*/  FMUL.FTZ R5, R2, R77 ;  /* 0x0000004d02057220 */ /* 0x000fe20000410000 */
[----:B-1----:R-:W-:Y:S01]  /*17af0*/  F2FP.PACK_AB R77, R164, R163 ;  /* 0x000000a3a44d723e */ /* 0x002fe200000000ff */
[----:B------:R1:W-:Y:S01]  /*17b00*/  MUFU.EX2 R161, R4 ;  /* 0x0000000400a17308 */ /* 0x0003e20000000800 */
[----:B------:R-:W2:Y:S01]  /*17b10*/  LDSM.16.MT88.4 R12, [R202] ;  /* 0x00000000ca0c783b */ /* 0x000ea20000004200 */
[C---:B------:R-:W-:Y:S02]  /*17b20*/  FMUL.FTZ R65, R2.reuse, R65 ;  /* 0x0000004102417220 */ /* 0x040fe40000410000 */
[C---:B------:R-:W-:Y:S02]  /*17b30*/  FMUL.FTZ R8, R2.reuse, R80 ;  /* 0x0000005002087220 */ /* 0x040fe40000410000 */
[----:B------:R-:W-:Y:S02]  /*17b40*/  FMUL.FTZ R9, R2, R81 ;  /* 0x0000005102097220 */ /* 0x000fe40000410000 */
[C---:B------:R-:W-:Y:S01]  /*17b50*/  FMUL.FTZ R66, R0.reuse, R66 ;  /* 0x0000004200427220 */ /* 0x040fe20000410000 */
[----:B------:R-:W4:Y:S01]  /*17b60*/  LDSM.16.MT88.4 R28, [R205] ;  /* 0x00000000cd1c783b */ /* 0x000f220000004200 */
[C---:B------:R-:W-:Y:S02]  /*17b70*/  FMUL.FTZ R67, R0.reuse, R67 ;  /* 0x0000004300437220 */ /* 0x040fe40000410000 */
[C---:B---3--:R-:W-:Y:S01]  /*17b80*/  FMUL.FTZ R6, R0.reuse, R78 ;  /* 0x0000004e00067220 */ /* 0x048fe20000410000 */
[----:B------:R-:W-:Y:S01]  /*17b90*/  F2FP.PACK_AB R78, R193, R194 ;  /* 0x000000c2c14e723e */ /* 0x000fe200000000ff */
[----:B------:R-:W-:Y:S03]  /*17ba0*/  FMUL.FTZ R7, R0, R79 ;  /* 0x0000004f00077220 */ /* 0x000fe60000410000 */
[----:B------:R-:W3:Y:S01]  /*17bb0*/  LDSM.16.MT88.4 R36, [R204] ;  /* 0x00000000cc24783b */ /* 0x000ee20000004200 */
[----:B-1----:R-:W-:Y:S07]  /*17bc0*/  FFMA.FTZ R4, R140, c[0x0][0x2d0], -R69 ;  /* 0x0000b4008c047a23 */ /* 0x002fee0000010845 */
[----:B------:R-:W1:Y:S01]  /*17bd0*/  LDSM.16.MT88.4 R44, [R202+0x3000] ;  /* 0x00300000ca2c783b */ /* 0x000e620000004200 */
[----:B------:R-:W5:Y:S07]  /*17be0*/  MUFU.EX2 R162, R4 ;  /* 0x0000000400a27308 */ /* 0x000f6e0000000800 */
[----:B------:R-:W1:Y:S08]  /*17bf0*/  LDSM.16.MT88.4 R80, [R203+0x3000] ;  /* 0x00300000cb50783b */ /* 0x000e700000004200 */
[----:B------:R-:W-:Y:S08]  /*17c00*/  LDSM.16.MT88.4 R88, [R204+0x3000] ;  /* 0x00300000cc58783b */ /* 0x000ff00000004200 */
[----:B------:R-:W-:Y:S01]  /*17c10*/  LDSM.16.MT88.4 R96, [R204+0x800] ;  /* 0x00080000cc60783b */ /* 0x000fe20000004200 */
[----:B-----5:R-:W-:Y:S01]  /*17c20*/  F2FP.PACK_AB R79, R162, R161 ;  /* 0x000000a1a24f723e */ /* 0x020fe200000000ff */
[C---:B------:R-:W-:Y:S01]  /*17c30*/  FMUL.FTZ R4, R2.reuse, R76 ;  /* 0x0000004c02047220 */ /* 0x040fe20000410000 */
[----:B------:R-:W-:Y:S05]  /*17c40*/  F2FP.PACK_AB R76, R195, R222 ;  /* 0x000000dec34c723e */ /* 0x000fea00000000ff */
[----:B------:R-:W-:Y:S02]  /*17c50*/  LDSM.16.MT88.4 R104, [R204+0x4000] ;  /* 0x00400000cc68783b */ /* 0x000fe40000004200 */
[C---:B--2---:R-:W-:Y:S06]  /*17c60*/  HMMA.16816.F32 R4, R76.reuse, R12, R4 ;  /* 0x0000000c4c04723c */ /* 0x044fec0000001804 */
[----:B------:R-:W-:Y:S01]  /*17c70*/  LDSM.16.MT88.4 R112, [R202+0x5800] ;  /* 0x00580000ca70783b */ /* 0x000fe20000004200 */
[C---:B------:R-:W-:Y:S01]  /*17c80*/  FMUL.FTZ R12, R2.reuse, R84 ;  /* 0x00000054020c7220 */ /* 0x040fe20000410000 */
[C---:B------:R-:W-:Y:S04]  /*17c90*/  HMMA.16816.F32 R8, R76.reuse, R14, R8 ;  /* 0x0000000e4c08723c */ /* 0x040fe80000001808 */
[----:B------:R-:W-:Y:S02]  /*17ca0*/  FMUL.FTZ R13, R2, R85 ;  /* 0x00000055020d7220 */ /* 0x000fe40000410000 */
[----:B------:R-:W-:Y:S01]  /*17cb0*/  LDSM.16.MT88.4 R120, [R203+0x5800] ;  /* 0x00580000cb78783b */ /* 0x000fe20000004200 */
[C---:B------:R-:W-:Y:S02]  /*17cc0*/  FMUL.FTZ R14, R0.reuse, R86 ;  /* 0x00000056000e7220 */ /* 0x040fe40000410000 */
[----:B------:R-:W-:Y:S05]  /*17cd0*/  FMUL.FTZ R15, R0, R87 ;  /* 0x00000057000f7220 */ /* 0x000fea0000410000 */
[----:B------:R-:W2:Y:S02]  /*17ce0*/  LDSM.16.MT88.4 R84, [R205+0x3000] ;  /* 0x00300000cd54783b */ /* 0x000ea40000004200 */
[C---:B------:R-:W-:Y:S06]  /*17cf0*/  HMMA.16816.F32 R12, R76.reuse, R20, R12 ;  /* 0x000000144c0c723c */ /* 0x040fec000000180c */
[----:B------:R-:W0:Y:S01]  /*17d00*/  LDGDEPBAR ;  /* 0x00000000000079af */ /* 0x000e220000000000 */
[C---:B------:R-:W-:Y:S01]  /*17d10*/  FMUL.FTZ R20, R2.reuse, R92 ;  /* 0x0000005c02147220 */ /* 0x040fe20000410000 */
[C---:B------:R-:W-:Y:S04]  /*17d20*/  HMMA.16816.F32 R16, R76.reuse, R22, R16 ;  /* 0x000000164c10723c */ /* 0x040fe80000001810 */
[----:B------:R-:W-:Y:S03]  /*17d30*/  FMUL.FTZ R21, R2, R93 ;  /* 0x0000005d02157220 */ /* 0x000fe60000410000 */
[C---:B------:R-:W-:Y:S02]  /*17d40*/  FMUL.FTZ R22, R0.reuse, R94 ;  /* 0x0000005e00167220 */ /* 0x040fe40000410000 */
[----:B------:R-:W-:Y:S02]  /*17d50*/  FMUL.FTZ R23, R0, R95 ;  /* 0x0000005f00177220 */ /* 0x000fe40000410000 */
[----:B------:R-:W-:Y:S05]  /*17d60*/  LDSM.16.MT88.4 R92, [R205+0x800] ;  /* 0x00080000cd5c783b */ /* 0x000fea0000004200 */
[C---:B----4-:R-:W-:Y:S07]  /*17d70*/  HMMA.16816.F32 R20, R76.reuse, R28, R20 ;  /* 0x0000001c4c14723c */ /* 0x050fee0000001814 */
[C---:B------:R-:W-:Y:S01]  /*17d80*/  FMUL.FTZ R28, R2.reuse, R100 ;  /* 0x00000064021c7220 */ /* 0x040fe20000410000 */
[C---:B------:R-:W-:Y:S04]  /*17d90*/  HMMA.16816.F32 R24, R76.reuse, R30, R24 ;  /* 0x0000001e4c18723c */ /* 0x040fe80000001818 */
[----:B------:R-:W-:Y:S03]  /*17da0*/  FMUL.FTZ R29, R2, R101 ;  /* 0x00000065021d7220 */ /* 0x000fe60000410000 */
[C---:B------:R-:W-:Y:S02]  /*17db0*/  FMUL.FTZ R30, R0.reuse, R102 ;  /* 0x00000066001e7220 */ /* 0x040fe40000410000 */
[----:B------:R-:W-:Y:S02]  /*17dc0*/  FMUL.FTZ R31, R0, R103 ;  /* 0x00000067001f7220 */ /* 0x000fe40000410000 */
[----:B------:R-:W-:Y:S05]  /*17dd0*/  LDSM.16.MT88.4 R100, [R205+0x4000] ;  /* 0x00400000cd64783b */ /* 0x000fea0000004200 */
[C---:B---3--:R-:W-:Y:S07]  /*17de0*/  HMMA.16816.F32 R28, R76.reuse, R36, R28 ;  /* 0x000000244c1c723c */ /* 0x048fee000000181c */
[--C-:B------:R-:W-:Y:S01]  /*17df0*/  FFMA.FTZ R36, R135, c[0x0][0x2d0], -R132.reuse ;  /* 0x0000b40087247a23 */ /* 0x100fe20000010884 */
[C---:B------:R-:W-:Y:S03]  /*17e00*/  HMMA.16816.F32 R32, R76.reuse, R38, R32 ;  /* 0x000000264c20723c */ /* 0x040fe60000001820 */
[----:B------:R3:W-:Y:S01]  /*17e10*/  MUFU.EX2 R175, R36 ;  /* 0x0000002400af7308 */ /* 0x0007e20000000800 */
[----:B------:R-:W-:Y:S03]  /*17e20*/  FMUL.FTZ R37, R2, R109 ;  /* 0x0000006d02257220 */ /* 0x000fe60000410000 */
[C---:B------:R-:W-:Y:S02]  /*17e30*/  FMUL.FTZ R38, R0.reuse, R110 ;  /* 0x0000006e00267220 */ /* 0x040fe40000410000 */
[----:B------:R-:W-:Y:S03]  /*17e40*/  FMUL.FTZ R39, R0, R111 ;  /* 0x0000006f00277220 */ /* 0x000fe60000410000 */
[C---:B---3--:R-:W-:Y:S02]  /*17e50*/  FMUL.FTZ R36, R2.reuse, R108 ;  /* 0x0000006c02247220 */ /* 0x048fe40000410000 */
[----:B------:R-:W-:Y:S05]  /*17e60*/  LDSM.16.MT88.4 R108, [R203+0x1800] ;  /* 0x00180000cb6c783b */ /* 0x000fea0000004200 */
[C---:B-1----:R-:W-:Y:S07]  /*17e70*/  HMMA.16816.F32 R36, R76.reuse, R44, R36 ;  /* 0x0000002c4c24723c */ /* 0x042fee0000001824 */
[----:B------:R-:W-:Y:S01]  /*17e80*/  FMUL.FTZ R45, R2, R117 ;  /* 0x00000075022d7220 */ /* 0x000fe20000410000 */
[C---:B------:R-:W-:Y:S04]  /*17e90*/  HMMA.16816.F32 R40, R76.reuse, R46, R40 ;  /* 0x0000002e4c28723c */ /* 0x040fe80000001828 */
[----:B------:R-:W-:Y:S03]  /*17ea0*/  FFMA.FTZ R44, R144, c[0x0][0x2d0], -R132 ;  /* 0x0000b400902c7a23 */ /* 0x000fe60000010884 */
[C---:B------:R-:W-:Y:S01]  /*17eb0*/  FMUL.FTZ R47, R0.reuse, R119 ;  /* 0x00000077002f7220 */ /* 0x040fe20000410000 */
[----:B------:R1:W-:Y:S01]  /*17ec0*/  MUFU.EX2 R173, R44 ;  /* 0x0000002c00ad7308 */ /* 0x0003e20000000800 */
[C---:B------:R-:W-:Y:S03]  /*17ed0*/  FMUL.FTZ R46, R0.reuse, R118 ;  /* 0x00000076002e7220 */ /* 0x040fe60000410000 */
[----:B------:R-:W-:Y:S04]  /*17ee0*/  FFMA.FTZ R0, R0, R252, R163 ;  /* 0x000000fc00007223 */ /* 0x000fe800000100a3 */
[----:B------:R-:W-:Y:S02]  /*17ef0*/  FADD.FTZ R0, R164, R0 ;  /* 0x00000000a4007221 */ /* 0x000fe40000010000 */
[----:B------:R3:W4:Y:S02]  /*17f00*/  MUFU.EX2 R119, R70 ;  /* 0x0000004600777308 */ /* 0x0007240000000800 */
[----:B------:R-:W-:Y:S04]  /*17f10*/  FADD.FTZ R0, R161, R0 ;  /* 0x00000000a1007221 */ /* 0x000fe80000010000 */
[----:B------:R-:W-:Y:S04]  /*17f20*/  FADD.FTZ R0, R162, R0 ;  /* 0x00000000a2007221 */ /* 0x000fe80000010000 */
[----:B------:R-:W-:Y:S02]  /*17f30*/  FADD.FTZ R0, R152, R0 ;  /* 0x0000000098007221 */ /* 0x000fe40000010000 */
[C---:B-1----:R-:W-:Y:S02]  /*17f40*/  FMUL.FTZ R44, R2.reuse, R116 ;  /* 0x00000074022c7220 */ /* 0x042fe40000410000 */
[----:B------:R-:W-:Y:S02]  /*17f50*/  FFMA.FTZ R2, R2, R251, R222 ;  /* 0x000000fb02027223 */ /* 0x000fe400000100de */
[----:B------:R-:W-:Y:S02]  /*17f60*/  FADD.FTZ R0, R151, R0 ;  /* 0x0000000097007221 */ /* 0x000fe40000010000 */
[----:B------:R-:W-:Y:S01]  /*17f70*/  FADD.FTZ R2, R195, R2 ;  /* 0x00000002c3027221 */ /* 0x000fe20000010000 */
[C---:B------:R-:W-:Y:S03]  /*17f80*/  HMMA.16816.F32 R44, R76.reuse, R80, R44 ;  /* 0x000000504c2c723c */ /* 0x040fe6000000182c */
[----:B---3--:R-:W-:Y:S02]  /*17f90*/  FFMA.FTZ R70, R149, c[0x0][0x2d0], -R132 ;  /* 0x0000b40095467a23 */ /* 0x008fe40000010884 */
[----:B------:R-:W-:Y:S02]  /*17fa0*/  FADD.FTZ R2, R194, R2 ;  /* 0x00000002c2027221 */ /* 0x000fe40000010000 */
[----:B------:R1:W3:Y:S01]  /*17fb0*/  MUFU.EX2 R171, R70 ;  /* 0x0000004600ab7308 */ /* 0x0002e20000000800 */
[C---:B------:R-:W-:Y:S01]  /*17fc0*/  HMMA.16816.F32 R48, R76.reuse, R82, R48 ;  /* 0x000000524c30723c */ /* 0x040fe20000001830 */
[----:B------:R-:W5:Y:S03]  /*17fd0*/  LDSM.16.MT88.4 R80, [R202+0x800] ;  /* 0x00080000ca50783b */ /* 0x000f660000004200 */
[----:B------:R-:W-:Y:S02]  /*17fe0*/  FADD.FTZ R2, R193, R2 ;  /* 0x00000002c1027221 */ /* 0x000fe40000010000 */
[----:B------:R-:W-:Y:S02]  /*17ff0*/  FADD.FTZ R0, R150, R0 ;  /* 0x0000000096007221 */ /* 0x000fe40000010000 */
[C---:B--2---:R-:W-:Y:S04]  /*18000*/  HMMA.16816.F32 R52, R76.reuse, R84, R52 ;  /* 0x000000544c34723c */ /* 0x044fe80000001834 */
[----:B------:R-:W-:Y:S02]  /*18010*/  FADD.FTZ R2, R192, R2 ;  /* 0x00000002c0027221 */ /* 0x000fe40000010000 */
[----:B----4-:R-:W-:Y:S02]  /*18020*/  FADD.FTZ R0, R119, R0 ;  /* 0x0000000077007221 */ /* 0x010fe40000010000 */
[C---:B------:R-:W-:Y:S01]  /*18030*/  HMMA.16816.F32 R56, R76.reuse, R86, R56 ;  /* 0x000000564c38723c */ /* 0x040fe20000001838 */
[----:B------:R-:W2:Y:S03]  /*18040*/  LDSM.16.MT88.4 R84, [R203+0x800] ;  /* 0x00080000cb54783b */ /* 0x000ea60000004200 */
[----:B------:R-:W-:Y:S02]  /*18050*/  FADD.FTZ R2, R175, R2 ;  /* 0x00000002af027221 */ /* 0x000fe40000010000 */
[----:B-1----:R-:W-:Y:S02]  /*18060*/  FFMA.FTZ R70, R153, c[0x0][0x2d0], -R132 ;  /* 0x0000b40099467a23 */ /* 0x002fe40000010884 */
[C---:B------:R-:W-:Y:S02]  /*18070*/  HMMA.16816.F32 R60, R76.reuse, R88, R60 ;  /* 0x000000584c3c723c */ /* 0x040fe4000000183c */
[----:B------:R1:W4:Y:S02]  /*18080*/  MUFU.EX2 R172, R70 ;  /* 0x0000004600ac7308 */ /* 0x0003240000000800 */
[----:B------:R-:W-:Y:S04]  /*18090*/  FADD.FTZ R2, R174, R2 ;  /* 0x00000002ae027221 */ /* 0x000fe80000010000 */
[----:B------:R-:W-:Y:S01]  /*180a0*/  HMMA.16816.F32 R64, R76, R90, R64 ;  /* 0x0000005a4c40723c */ /* 0x000fe20000001840 */
[----:B------:R-:W2:Y:S03]  /*180b0*/  LDSM.16.MT88.4 R88, [R202+0x3800] ;  /* 0x00380000ca58783b */ /* 0x000ea60000004200 */
[----:B------:R-:W-:Y:S03]  /*180c0*/  FADD.FTZ R2, R173, R2 ;  /* 0x00000002ad027221 */ /* 0x000fe60000010000 */
[----:B------:R-:W-:Y:S01]  /*180d0*/  F2FP.PACK_AB R76, R175, R192 ;  /* 0x000000c0af4c723e */ /* 0x000fe200000000ff */
[----:B---3--:R-:W-:Y:S01]  /*180e0*/  FADD.FTZ R2, R171, R2 ;  /* 0x00000002ab027221 */ /* 0x008fe20000010000 */
[----:B------:R-:W-:Y:S03]  /*180f0*/  F2FP.PACK_AB R78, R173, R174 ;  /* 0x000000aead4e723e */ /* 0x000fe600000000ff */
[----:B------:R-:W-:Y:S02]  /*18100*/  F2FP.PACK_AB R77, R151, R152 ;  /* 0x00000098974d723e */ /* 0x000fe400000000ff */
[----:B------:R-:W-:Y:S01]  /*18110*/  F2FP.PACK_AB R79, R119, R150 ;  /* 0x00000096774f723e */ /* 0x000fe200000000ff */
[----:B-1----:R-:W-:Y:S06]  /*18120*/  FFMA.FTZ R70, R155, c[0x0][0x2d0], -R132 ;  /* 0x0000b4009b467a23 */ /* 0x002fec0000010884 */
[C---:B-----5:R-:W-:Y:S01]  /*18130*/  HMMA.16816.F32 R4, R76.reuse, R80, R4 ;  /* 0x000000504c04723c */ /* 0x060fe20000001804 */
[----:B------:R1:W3:Y:S02]  /*18140*/  MUFU.EX2 R170, R70 ;  /* 0x0000004600aa7308 */ /* 0x0002e40000000800 */
[----:B----4-:R-:W-:Y:S05]  /*18150*/  FADD.FTZ R2, R172, R2 ;  /* 0x00000002ac027221 */ /* 0x010fea0000010000 */
[C---:B------:R-:W-:Y:S01]  /*18160*/  HMMA.16816.F32 R8, R76.reuse, R82, R8 ;  /* 0x000000524c08723c */ /* 0x040fe20000001808 */
[----:B------:R-:W4:Y:S07]  /*18170*/  LDSM.16.MT88.4 R80, [R203+0x3800] ;  /* 0x00380000cb50783b */ /* 0x000f2e0000004200 */
[C---:B--2---:R-:W-:Y:S08]  /*18180*/  HMMA.16816.F32 R12, R76.reuse, R84, R12 ;  /* 0x000000544c0c723c */ /* 0x044ff0000000180c */
[C---:B------:R-:W-:Y:S01]  /*18190*/  HMMA.16816.F32 R16, R76.reuse, R86, R16 ;  /* 0x000000564c10723c */ /* 0x040fe20000001810 */
[----:B------:R-:W2:Y:S03]  /*181a0*/  LDSM.16.MT88.4 R84, [R205+0x3800] ;  /* 0x00380000cd54783b */ /* 0x000ea60000004200 */
[----:B-1----:R-:W-:Y:S02]  /*181b0*/  FFMA.FTZ R70, R154, c[0x0][0x2d0], -R132 ;  /* 0x0000b4009a467a23 */ /* 0x002fe40000010884 */
[----:B---3--:R-:W-:Y:S02]  /*181c0*/  FADD.FTZ R2, R170, R2 ;  /* 0x00000002aa027221 */ /* 0x008fe40000010000 */
[C---:B------:R-:W-:Y:S01]  /*181d0*/  HMMA.16816.F32 R20, R76.reuse, R92, R20 ;  /* 0x0000005c4c14723c */ /* 0x040fe20000001814 */
[----:B------:R1:W3:Y:S07]  /*181e0*/  MUFU.EX2 R169, R70 ;  /* 0x0000004600a97308 */ /* 0x0002ee0000000800 */
[C---:B------:R-:W-:Y:S01]  /*181f0*/  HMMA.16816.F32 R24, R76.reuse, R94, R24 ;  /* 0x0000005e4c18723c */ /* 0x040fe20000001818 */
[----:B------:R-:W5:Y:S07]  /*18200*/  LDSM.16.MT88.4 R92, [R204+0x3800] ;  /* 0x00380000cc5c783b */ /* 0x000f6e0000004200 */
[C---:B------:R-:W-:Y:S08]  /*18210*/  HMMA.16816.F32 R28, R76.reuse, R96, R28 ;  /* 0x000000604c1c723c */ /* 0x040ff0000000181c */
[C---:B------:R-:W-:Y:S01]  /*18220*/  HMMA.16816.F32 R32, R76.reuse, R98, R32 ;  /* 0x000000624c20723c */ /* 0x040fe20000001820 */
[----:B------:R-:W-:Y:S03]  /*18230*/  LDSM.16.MT88.4 R96, [R203+0x4000] ;  /* 0x00400000cb60783b */ /* 0x000fe60000004200 */
[--C-:B-1----:R-:W-:Y:S02]  /*18240*/  FFMA.FTZ R70, R165, c[0x0][0x2d0], -R69.reuse ;  /* 0x0000b400a5467a23 */ /* 0x102fe40000010845 */
[----:B---3--:R-:W-:Y:S02]  /*18250*/  FADD.FTZ R2, R169, R2 ;  /* 0x00000002a9027221 */ /* 0x008fe40000010000 */
[C---:B------:R-:W-:Y:S01]  /*18260*/  HMMA.16816.F32 R36, R76.reuse, R88, R36 ;  /* 0x000000584c24723c */ /* 0x040fe20000001824 */
[----:B------:R1:W3:Y:S07]  /*18270*/  MUFU.EX2 R117, R70 ;  /* 0x0000004600757308 */ /* 0x0002ee0000000800 */
[C---:B------:R-:W-:Y:S01]  /*18280*/  HMMA.16816.F32 R40, R76.reuse, R90, R40 ;  /* 0x0000005a4c28723c */ /* 0x040fe20000001828 */
[----:B------:R-:W-:Y:S07]  /*18290*/  LDSM.16.MT88.4 R88, [R205+0x1000] ;  /* 0x00100000cd58783b */ /* 0x000fee0000004200 */
[C---:B----4-:R-:W-:Y:S08]  /*182a0*/  HMMA.16816.F32 R44, R76.reuse, R80, R44 ;  /* 0x000000504c2c723c */ /* 0x050ff0000000182c */
        /* <DEDUP_REMOVED lines=9> */
[----:B------:R-:W-:Y:S01]  /*18340*/  HMMA.16816.F32 R64, R76, R94, R64 ;  /* 0x0000005e4c40723c */ /* 0x000fe20000001840 */
[----:B------:R-:W5:Y:S03]  /*18350*/  LDSM.16.MT88.4 R92, [R204+0x1000] ;  /* 0x00100000cc5c783b */ /* 0x000f660000004200 */
[--C-:B-1----:R-:W-:Y:S02]  /*18360*/  FFMA.FTZ R70, R160, c[0x0][0x2d0], -R69.reuse ;  /* 0x0000b400a0467a23 */ /* 0x102fe40000010845 */
[----:B--2---:R-:W-:Y:S01]  /*18370*/  FADD.FTZ R0, R118, R0 ;  /* 0x0000000076007221 */ /* 0x004fe20000010000 */
[----:B------:R-:W-:Y:S01]  /*18380*/  F2FP.PACK_AB R76, R172, R171 ;  /* 0x000000abac4c723e */ /* 0x000fe200000000ff */
[----:B------:R1:W2:Y:S01]  /*18390*/  MUFU.EX2 R116, R70 ;  /* 0x0000004600747308 */ /* 0x0002a20000000800 */
[----:B------:R-:W-:Y:S03]  /*183a0*/  F2FP.PACK_AB R78, R169, R170 ;  /* 0x000000aaa94e723e */ /* 0x000fe600000000ff */
[----:B------:R-:W-:Y:S01]  /*183b0*/  F2FP.PACK_AB R77, R118, R117 ;  /* 0x00000075764d723e */ /* 0x000fe200000000ff */
[--C-:B-1----:R-:W-:Y:S02]  /*183c0*/  FFMA.FTZ R70, R167, c[0x0][0x2d0], -R69.reuse ;  /* 0x0000b400a7467a23 */ /* 0x102fe40000010845 */
[----:B--2---:R-:W-:Y:S03]  /*183d0*/  FADD.FTZ R0, R116, R0 ;  /* 0x0000000074007221 */ /* 0x004fe60000010000 */
[----:B------:R1:W2:Y:S02]  /*183e0*/  MUFU.EX2 R149, R70 ;  /* 0x0000004600957308 */ /* 0x0002a40000000800 */
[----:B-1----:R-:W-:Y:S01]  /*183f0*/  FFMA.FTZ R70, R168, c[0x0][0x2d0], -R132 ;  /* 0x0000b400a8467a23 */ /* 0x002fe20000010884 */
[C---:B--2---:R-:W-:Y:S01]  /*18400*/  F2FP.PACK_AB R79, R149.reuse, R116 ;  /* 0x00000074954f723e */ /* 0x044fe200000000ff */
[----:B------:R-:W-:Y:S06]  /*18410*/  FADD.FTZ R0, R149, R0 ;  /* 0x0000000095007221 */ /* 0x000fec0000010000 */
[----:B------:R1:W2:Y:S01]  /*18420*/  MUFU.EX2 R168, R70 ;  /* 0x0000004600a87308 */ /* 0x0002a20000000800 */
[C---:B----4-:R-:W-:Y:S08]  /*18430*/  HMMA.16816.F32 R4, R76.reuse, R80, R4 ;  /* 0x000000504c04723c */ /* 0x050ff00000001804 */
[C---:B------:R-:W-:Y:S01]  /*18440*/  HMMA.16816.F32 R8, R76.reuse, R82, R8 ;  /* 0x000000524c08723c */ /* 0x040fe20000001808 */
[----:B------:R-:W4:Y:S07]  /*18450*/  LDSM.16.MT88.4 R80, [R202+0x4000] ;  /* 0x00400000ca50783b */ /* 0x000f2e0000004200 */
[C---:B---3--:R-:W-:Y:S04]  /*18460*/  HMMA.16816.F32 R12, R76.reuse, R84, R12 ;  /* 0x000000544c0c723c */ /* 0x048fe8000000180c */
[----:B-1----:R-:W-:Y:S02]  /*18470*/  FFMA.FTZ R70, R223, c[0x0][0x2d0], -R132 ;  /* 0x0000b400df467a23 */ /* 0x002fe40000010884 */
[----:B------:R-:W3:Y:S01]  /*18480*/  LDL R223, [R1+0x10] ;  /* 0x0000100001df7983 */ /* 0x000ee20000100800 */
[----:B--2---:R-:W-:Y:S01]  /*18490*/  FADD.FTZ R2, R168, R2 ;  /* 0x00000002a8027221 */ /* 0x004fe20000010000 */
[C---:B------:R-:W-:Y:S01]  /*184a0*/  HMMA.16816.F32 R16, R76.reuse, R86, R16 ;  /* 0x000000564c10723c */ /* 0x040fe20000001810 */
[----:B------:R1:W2:Y:S01]  /*184b0*/  MUFU.EX2 R166, R70 ;  /* 0x0000004600a67308 */ /* 0x0002a20000000800 */
[----:B------:R-:W4:Y:S06]  /*184c0*/  LDSM.16.MT88.4 R84, [R202+0x1800] ;  /* 0x00180000ca54783b */ /* 0x000f2c0000004200 */
[C---:B------:R-:W-:Y:S08]  /*184d0*/  HMMA.16816.F32 R20, R76.reuse, R88, R20 ;  /* 0x000000584c14723c */ /* 0x040ff00000001814 */
[C---:B------:R-:W-:Y:S01]  /*184e0*/  HMMA.16816.F32 R24, R76.reuse, R90, R24 ;  /* 0x0000005a4c18723c */ /* 0x040fe20000001818 */
[----:B------:R-:W4:Y:S07]  /*184f0*/  LDSM.16.MT88.4 R88, [R205+0x1800] ;  /* 0x00180000cd58783b */ /* 0x000f2e0000004200 */
[C---:B-----5:R-:W-:Y:S04]  /*18500*/  HMMA.16816.F32 R28, R76.reuse, R92, R28 ;  /* 0x0000005c4c1c723c */ /* 0x060fe8000000181c */
[----:B-1----:R-:W-:Y:S02]  /*18510*/  FFMA.FTZ R70, R224, c[0x0][0x2d0], -R132 ;  /* 0x0000b400e0467a23 */ /* 0x002fe40000010884 */
[C---:B--2---:R-:W-:Y:S02]  /*18520*/  FADD.FTZ R2, R166.reuse, R2 ;  /* 0x00000002a6027221 */ /* 0x044fe40000010000 */
[C---:B------:R-:W-:Y:S01]  /*18530*/  HMMA.16816.F32 R32, R76.reuse, R94, R32 ;  /* 0x0000005e4c20723c */ /* 0x040fe20000001820 */
[----:B------:R1:W2:Y:S01]  /*18540*/  MUFU.EX2 R167, R70 ;  /* 0x0000004600a77308 */ /* 0x0002a20000000800 */
[----:B------:R-:W-:Y:S06]  /*18550*/  LDSM.16.MT88.4 R92, [R203+0x4800] ;  /* 0x00480000cb5c783b */ /* 0x000fec0000004200 */
[C---:B----4-:R-:W-:Y:S08]  /*18560*/  HMMA.16816.F32 R36, R76.reuse, R80, R36 ;  /* 0x000000504c24723c */ /* 0x050ff00000001824 */
[C---:B------:R-:W-:Y:S01]  /*18570*/  HMMA.16816.F32 R40, R76.reuse, R82, R40 ;  /* 0x000000524c28723c */ /* 0x040fe20000001828 */
[----:B------:R-:W4:Y:S07]  /*18580*/  LDSM.16.MT88.4 R80, [R204+0x1800] ;  /* 0x00180000cc50783b */ /* 0x000f2e0000004200 */
        /* <DEDUP_REMOVED lines=9> */
[C---:B------:R-:W-:Y:S04]  /*18620*/  HMMA.16816.F32 R60, R76.reuse, R104, R60 ;  /* 0x000000684c3c723c */ /* 0x040fe8000000183c */
[--C-:B-1----:R-:W-:Y:S02]  /*18630*/  FFMA.FTZ R70, R227, c[0x0][0x2d0], -R69.reuse ;  /* 0x0000b400e3467a23 */ /* 0x102fe40000010845 */
[C---:B--2---:R-:W-:Y:S02]  /*18640*/  FADD.FTZ R2, R165.reuse, R2 ;  /* 0x00000002a5027221 */ /* 0x044fe40000010000 */
        /* <DEDUP_REMOVED lines=12> */
[--C-:B-1----:R-:W-:Y:S02]  /*18710*/  FFMA.FTZ R70, R236, c[0x0][0x2d0], -R69.reuse ;  /* 0x0000b400ec467a23 */ /* 0x102fe40000010845 */
[----:B--2---:R-:W-:Y:S06]  /*18720*/  FADD.FTZ R0, R142, R0 ;  /* 0x000000008e007221 */ /* 0x004fec0000010000 */
[----:B------:R1:W2:Y:S02]  /*18730*/  MUFU.EX2 R141, R70 ;  /* 0x00000046008d7308 */ /* 0x0002a40000000800 */
[----:B-1----:R-:W-:Y:S01]  /*18740*/  FFMA.FTZ R70, R237, c[0x0][0x2d0], -R132 ;  /* 0x0000b400ed467a23 */ /* 0x002fe20000010884 */
[C---:B--2---:R-:W-:Y:S01]  /*18750*/  F2FP.PACK_AB R79, R141.reuse, R142 ;  /* 0x0000008e8d4f723e */ /* 0x044fe200000000ff */
[----:B------:R-:W-:Y:S06]  /*18760*/  FADD.FTZ R0, R141, R0 ;  /* 0x000000008d007221 */ /* 0x000fec0000010000 */
[----:B------:R1:W2:Y:S01]  /*18770*/  MUFU.EX2 R160, R70 ;  /* 0x0000004600a07308 */ /* 0x0002a20000000800 */
[C---:B------:R-:W-:Y:S08]  /*18780*/  HMMA.16816.F32 R4, R76.reuse, R84, R4 ;  /* 0x000000544c04723c */ /* 0x040ff00000001804 */
[C---:B------:R-:W-:Y:S01]  /*18790*/  HMMA.16816.F32 R8, R76.reuse, R86, R8 ;  /* 0x000000564c08723c */ /* 0x040fe20000001808 */
[----:B------:R-:W5:Y:S07]  /*187a0*/  LDSM.16.MT88.4 R84, [R202+0x4800] ;  /* 0x00480000ca54783b */ /* 0x000f6e0000004200 */
        /* <DEDUP_REMOVED lines=8> */
[----:B------:R-:W3:Y:S07]  /*18830*/  LDSM.16.MT88.4 R88, [R205+0x4800] ;  /* 0x00480000cd58783b */ /* 0x000eee0000004200 */
[C---:B----4-:R-:W-:Y:S04]  /*18840*/  HMMA.16816.F32 R28, R76.reuse, R80, R28 ;  /* 0x000000504c1c723c */ /* 0x050fe8000000181c */
[----:B-1----:R-:W-:Y:S02]  /*18850*/  FFMA.FTZ R70, R238, c[0x0][0x2d0], -R132 ;  /* 0x0000b400ee467a23 */ /* 0x002fe40000010884 */
[----:B--2---:R-:W-:Y:S02]  /*18860*/  FADD.FTZ R2, R155, R2 ;  /* 0x000000029b027221 */ /* 0x004fe40000010000 */
[C---:B------:R-:W-:Y:S01]  /*18870*/  HMMA.16816.F32 R32, R76.reuse, R82, R32 ;  /* 0x000000524c20723c */ /* 0x040fe20000001820 */
[----:B------:R1:W2:Y:S01]  /*18880*/  MUFU.EX2 R154, R70 ;  /* 0x00000046009a7308 */ /* 0x0002a20000000800 */
[----:B------:R-:W4:Y:S06]  /*18890*/  LDSM.16.MT88.4 R80, [R204+0x4800] ;  /* 0x00480000cc50783b */ /* 0x000f2c0000004200 */
[C---:B-----5:R-:W-:Y:S08]  /*188a0*/  HMMA.16816.F32 R36, R76.reuse, R84, R36 ;  /* 0x000000544c24723c */ /* 0x060ff00000001824 */
[C---:B------:R-:W-:Y:S01]  /*188b0*/  HMMA.16816.F32 R40, R76.reuse, R86, R40 ;  /* 0x000000564c28723c */ /* 0x040fe20000001828 */
[----:B------:R-:W5:Y:S07]  /*188c0*/  LDSM.16.MT88.4 R84, [R202+0x2000] ;  /* 0x00200000ca54783b */ /* 0x000f6e0000004200 */
[C---:B------:R-:W-:Y:S04]  /*188d0*/  HMMA.16816.F32 R44, R76.reuse, R92, R44 ;  /* 0x0000005c4c2c723c */ /* 0x040fe8000000182c */
[----:B-1----:R-:W-:Y:S01]  /*188e0*/  FFMA.FTZ R70, R240, c[0x0][0x2d0], -R132 ;  /* 0x0000b400f0467a23 */ /* 0x002fe20000010884 */
[----:B---3--:R-:W-:Y:S01]  /*188f0*/  ISETP.GT.AND P0, PT, R221, R223, PT ;  /* 0x000000dfdd00720c */ /* 0x008fe20003f04270 */
[----:B--2---:R-:W-:Y:S01]  /*18900*/  FADD.FTZ R2, R154, R2 ;  /* 0x000000029a027221 */ /* 0x004fe20000010000 */
[----:B------:R-:W-:Y:S01]  /*18910*/  MOV R221, R220 ;  /* 0x000000dc00dd7202 */ /* 0x000fe20000000f00 */
[C---:B------:R-:W-:Y:S01]  /*18920*/  HMMA.16816.F32 R48, R76.reuse, R94, R48 ;  /* 0x0000005e4c30723c */ /* 0x040fe20000001830 */
[----:B------:R1:W2:Y:S01]  /*18930*/  MUFU.EX2 R153, R70 ;  /* 0x0000004600997308 */ /* 0x0002a20000000800 */
[----:B------:R-:W3:Y:S06]  /*18940*/  LDSM.16.MT88.4 R92, [R203+0x2000] ;  /* 0x00200000cb5c783b */ /* 0x000eec0000004200 */
[C---:B------:R-:W-:Y:S08]  /*18950*/  HMMA.16816.F32 R52, R76.reuse, R88, R52 ;  /* 0x000000584c34723c */ /* 0x040ff00000001834 */
[C---:B------:R-:W-:Y:S01]  /*18960*/  HMMA.16816.F32 R56, R76.reuse, R90, R56 ;  /* 0x0000005a4c38723c */ /* 0x040fe20000001838 */
[----:B------:R-:W3:Y:S07]  /*18970*/  LDSM.16.MT88.4 R88, [R205+0x2000] ;  /* 0x00200000cd58783b */ /* 0x000eee0000004200 */
[C---:B----4-:R-:W-:Y:S04]  /*18980*/  HMMA.16816.F32 R60, R76.reuse, R80, R60 ;  /* 0x000000504c3c723c */ /* 0x050fe8000000183c */
[--C-:B-1----:R-:W-:Y:S02]  /*18990*/  FFMA.FTZ R70, R242, c[0x0][0x2d0], -R69.reuse ;  /* 0x0000b400f2467a23 */ /* 0x102fe40000010845 */
[----:B--2---:R-:W-:Y:S02]  /*189a0*/  FADD.FTZ R2, R153, R2 ;  /* 0x0000000299027221 */ /* 0x004fe40000010000 */
[----:B------:R-:W-:Y:S01]  /*189b0*/  HMMA.16816.F32 R64, R76, R82, R64 ;  /* 0x000000524c40723c */ /* 0x000fe20000001840 */
[----:B------:R1:W2:Y:S01]  /*189c0*/  MUFU.EX2 R140, R70 ;  /* 0x00000046008c7308 */ /* 0x0002a20000000800 */
[----:B------:R-:W4:Y:S05]  /*189d0*/  LDSM.16.MT88.4 R80, [R204+0x2000] ;  /* 0x00200000cc50783b */ /* 0x000f2a0000004200 */
        /* <DEDUP_REMOVED lines=15> */
[----:B------:R1:W-:Y:S01]  /*18ad0*/  MUFU.EX2 R148, R70 ;  /* 0x0000004600947308 */ /* 0x0003e20000000800 */
[C---:B-----5:R-:W-:Y:S08]  /*18ae0*/  HMMA.16816.F32 R4, R76.reuse, R84, R4 ;  /* 0x000000544c04723c */ /* 0x060ff00000001804 */
        /* <DEDUP_REMOVED lines=16> */
[C---:B------:R-:W-:Y:S08]  /*18bf0*/  HMMA.16816.F32 R40, R76.reuse, R86, R40 ;  /* 0x000000564c28723c */ /* 0x040ff00000001828 */
[C---:B-----5:R-:W-:Y:S04]  /*18c00*/  HMMA.16816.F32 R44, R76.reuse, R92, R44 ;  /* 0x0000005c4c2c723c */ /* 0x060fe8000000182c */
[----:B-1----:R-:W-:Y:S01]  /*18c10*/  FFMA.FTZ R70, R245, c[0x0][0x2d0], -R132 ;  /* 0x0000b400f5467a23 */ /* 0x002fe20000010884 */
[----:B---3--:R-:W-:Y:S03]  /*18c20*/  F2FP.PACK_AB R132, R147, R148 ;  /* 0x000000949384723e */ /* 0x008fe600000000ff */
[C---:B------:R-:W-:Y:S01]  /*18c30*/  HMMA.16816.F32 R48, R76.reuse, R94, R48 ;  /* 0x0000005e4c30723c */ /* 0x040fe20000001830 */
[----:B------:R1:W2:Y:S07]  /*18c40*/  MUFU.EX2 R145, R70 ;  /* 0x0000004600917308 */ /* 0x0002ae0000000800 */
[C---:B------:R-:W-:Y:S08]  /*18c50*/  HMMA.16816.F32 R52, R76.reuse, R88, R52 ;  /* 0x000000584c34723c */ /* 0x040ff00000001834 */
[C---:B------:R-:W-:Y:S08]  /*18c60*/  HMMA.16816.F32 R56, R76.reuse, R90, R56 ;  /* 0x0000005a4c38723c */ /* 0x040ff00000001838 */
[C---:B------:R-:W-:Y:S04]  /*18c70*/  HMMA.16816.F32 R60, R76.reuse, R96, R60 ;  /* 0x000000604c3c723c */ /* 0x040fe8000000183c */
[--C-:B-1----:R-:W-:Y:S01]  /*18c80*/  FFMA.FTZ R70, R249, c[0x0][0x2d0], -R69.reuse ;  /* 0x0000b400f9467a23 */ /* 0x102fe20000010845 */
[----:B--2---:R-:W-:Y:S03]  /*18c90*/  F2FP.PACK_AB R134, R145, R146 ;  /* 0x000000929186723e */ /* 0x004fe600000000ff */
[----:B------:R-:W-:Y:S01]  /*18ca0*/  HMMA.16816.F32 R64, R76, R98, R64 ;  /* 0x000000624c40723c */ /* 0x000fe20000001840 */
[----:B------:R1:W-:Y:S03]  /*18cb0*/  MUFU.EX2 R136, R70 ;  /* 0x0000004600887308 */ /* 0x0003e60000000800 */
[--C-:B-1----:R-:W-:Y:S02]  /*18cc0*/  FFMA.FTZ R70, R250, c[0x0][0x2d0], -R69.reuse ;  /* 0x0000b400fa467a23 */ /* 0x102fe40000010845 */
[----:B------:R-:W-:Y:S05]  /*18cd0*/  FFMA.FTZ R69, R74, c[0x0][0x2d0], -R69 ;  /* 0x0000b4004a457a23 */ /* 0x000fea0000010845 */
[----:B------:R-:W1:Y:S10]  /*18ce0*/  MUFU.EX2 R70, R70 ;  /* 0x0000004600467308 */ /* 0x000e740000000800 */
[----:B------:R-:W2:Y:S01]  /*18cf0*/  MUFU.EX2 R69, R69 ;  /* 0x0000004500457308 */ /* 0x000ea20000000800 */
[----:B-1----:R-:W-:Y:S02]  /*18d00*/  F2FP.PACK_AB R133, R70, R136 ;  /* 0x000000884685723e */ /* 0x002fe400000000ff */
[----:B--2---:R-:W-:Y:S07]  /*18d10*/  F2FP.PACK_AB R135, R69, R71 ;  /* 0x000000474587723e */ /* 0x004fee00000000ff */
[C---:B----4-:R-:W-:Y:S01]  /*18d20*/  HMMA.16816.F32 R76, R132.reuse, R80, R4 ;  /* 0x00000050844c723c */ /* 0x050fe20000001804 */
[----:B------:R-:W1:Y:S07]  /*18d30*/  LDSM.16.MT88.4 R4, [R205+0x5800] ;  /* 0x00580000cd04783b */ /* 0x000e6e0000004200 */
[C---:B------:R-:W-:Y:S01]  /*18d40*/  HMMA.16816.F32 R80, R132.reuse, R82, R8 ;  /* 0x000000528450723c */ /* 0x040fe20000001808 */
[----:B------:R-:W2:Y:S07]  /*18d50*/  LDSM.16.MT88.4 R8, [R204+0x5800] ;  /* 0x00580000cc08783b */ /* 0x000eae0000004200 */
        /* <DEDUP_REMOVED lines=17> */
[----:B------:R-:W-:Y:S01]  /*18e70*/  MOV R70, R3 ;  /* 0x0000000300467202 */ /* 0x000fe20000000f00 */
[----:B------:R-:W-:Y:S02]  /*18e80*/  FADD.FTZ R2, R146, R0 ;  /* 0x0000000092027221 */ /* 0x000fe40000010000 */
[----:B------:R-:W-:Y:S04]  /*18e90*/  HMMA.16816.F32 R64, R132, R10, R64 ;  /* 0x0000000a8440723c */ /* 0x000fe80000001840 */
[----:B------:R-:W-:Y:S02]  /*18ea0*/  FADD.FTZ R0, R71, R4 ;  /* 0x0000000447007221 */ /* 0x000fe40000010000 */
[----:B------:R-:W-:Y:S02]  /*18eb0*/  FADD.FTZ R251, R145, R2 ;  /* 0x0000000291fb7221 */ /* 0x000fe40000010000 */
[----:B------:R-:W-:Y:S01]  /*18ec0*/  FADD.FTZ R252, R69, R0 ;  /* 0x0000000045fc7221 */ /* 0x000fe20000010000 */
[----:B------:R-:W-:Y:S01]  /*18ed0*/  MOV R69, R68 ;  /* 0x0000004400457202 */ /* 0x000fe20000000f00 */
[----:B------:R-:W-:-:S05]  /*18ee0*/  @P0 BRA `(.L_x_820) ;  /* 0xffffcf2000000947 */ /* 0x000fca000383ffff */
.L_x_819:
[----:B------:R-:W-:-:S13]  /*18ef0*/  ISETP.GE.AND P0, PT, R220, R226, PT ;  /* 0x000000e2dc00720c */ /* 0x000fda0003f06270 */
[----:B------:R-:W-:Y:S05]  /*18f00*/  @!P0 BRA `(.L_x_821) ;  /* 0x0000432000008947 */ /* 0x000fea0003800000 */
[----:B------:R-:W-:Y:S02]  /*18f10*/  MOV R70, R3 ;  /* 0x0000000300467202 */ /* 0x000fe40000000f00 */
[----:B------:R-:W-:Y:S02]  /*18f20*/  MOV R69, R68 ;  /* 0x0000004400457202 */ /* 0x000fe40000000f00 */
.L_x_830:
[----:B------:R-:W2:Y:S01]  /*18f30*/  LDL R0, [R1+0x18] ;  /* 0x0000180001007983 */ /* 0x000ea20000100800 */
[----:B------:R-:W-:Y:S04]  /*18f40*/  DEPBAR.LE SB0, 0x0 ;  /* 0x000080000000791a */ /* 0x000fe80000000000 */
[----:B------:R-:W3:Y:S01]  /*18f50*/  LDL R68, [R1] ;  /* 0x0000000001447983 */ /* 0x000ee20000100800 */
[----:B------:R-:W-:Y:S01]  /*18f60*/  WARPSYNC 0xffffffff ;  /* 0xffffffff00007948 */ /* 0x000fe20003800000 */
[----:B------:R-:W-:Y:S01]  /*18f70*/  MOV R3, c[0x0][0x208] ;  /* 0x0000820000037a02 */ /* 0x000fe20000000f00 */
[----:B------:R-:W-:Y:S01]  /*18f80*/  IMAD.WIDE.U32 R36, R220, c[0x0][0x208], RZ ;  /* 0x00008200dc247a25 */ /* 0x000fe200078e00ff */
[----:B------:R-:W-:Y:S01]  /*18f90*/  BAR.SYNC.DEFER_BLOCKING 0x0 ;  /* 0x0000000000007b1d */ /* 0x000fe20000010000 */
[----:B------:R-:W-:Y:S02]  /*18fa0*/  MOV R221, 0x5 ;  /* 0x0000000500dd7802 */ /* 0x000fe40000000f00 */
[C---:B------:R-:W-:Y:S01]  /*18fb0*/  SHF.L.U32 R2, R3.reuse, 0x5, RZ ;  /* 0x0000000503027819 */ /* 0x040fe200000006ff */
[----:B------:R-:W-:Y:S01]  /*18fc0*/  IMAD.MOV.U32 R222, RZ, RZ, c[0x0][0x2c4] ;  /* 0x0000b100ffde7624 */ /* 0x000fe200078e00ff */
[----:B------:R-:W-:Y:S02]  /*18fd0*/  SHF.L.U64.HI R3, R3, R221, c[0x0][0x20c] ;  /* 0x0000830003037619 */ /* 0x000fe400000102dd */
[----:B------:R-:W-:Y:S02]  /*18fe0*/  IADD3 R30, P0, R2, R2, RZ ;  /* 0x00000002021e7210 */ /* 0x000fe40007f1e0ff */
[----:B------:R-:W-:Y:S01]  /*18ff0*/  MOV R28, R228 ;  /* 0x000000e4001c7202 */ /* 0x000fe20000000f00 */
[----:B------:R-:W-:Y:S01]  /*19000*/  IMAD.WIDE.U32 R46, R36, 0x60, R2 ;  /* 0x00000060242e7825 */ /* 0x000fe200078e0002 */
[----:B------:R-:W-:Y:S02]  /*19010*/  IADD3.X R31, R3, R3, RZ, P0, !PT ;  /* 0x00000003031f7210 */ /* 0x000fe400007fe4ff */
[----:B------:R-:W-:Y:S02]  /*19020*/  MOV R29, R233 ;  /* 0x000000e9001d7202 */ /* 0x000fe40000000f00 */
[----:B------:R-:W-:Y:S01]  /*19030*/  ISETP.GE.AND P4, PT, R72, c[0x0][0x1d4], PT ;  /* 0x0000750048007a0c */ /* 0x000fe20003f86270 */
[----:B------:R-:W-:Y:S01]  /*19040*/  IMAD.WIDE.U32 R136, R36, 0x60, R30 ;  /* 0x0000006024887825 */ /* 0x000fe200078e001e */
[----:B------:R-:W-:Y:S03]  /*19050*/  ISETP.NE.AND P6, PT, R222, 0x1, PT ;  /* 0x00000001de00780c */ /* 0x000fe60003fc5270 */
[----:B------:R-:W-:Y:S01]  /*19060*/  IMAD.WIDE.U32 R28, R36, 0x60, R28 ;  /* 0x00000060241c7825 */ /* 0x000fe200078e001c */
[C---:B------:R-:W-:Y:S02]  /*19070*/  IADD3 R38, P0, R228.reuse, R136, RZ ;  /* 0x00000088e4267210 */ /* 0x040fe40007f1e0ff */
[----:B------:R-:W-:Y:S01]  /*19080*/  IADD3 R36, P3, R228, R46, RZ ;  /* 0x0000002ee4247210 */ /* 0x000fe20007f7e0ff */
[----:B------:R-:W4:Y:S01]  /*19090*/  LDSM.16.M88.4 R8, [R201] ;  /* 0x00000000c908783b */ /* 0x000f220000000200 */
[----:B------:R-:W-:Y:S01]  /*190a0*/  LEA R44, P1, R28, c[0x0][0x1f8], 0x1 ;  /* 0x00007e001c2c7a11 */ /* 0x000fe200078208ff */
[----:B------:R-:W-:Y:S02]  /*190b0*/  ULDC UR4, c[0x0][0x324] ;  /* 0x0000c90000047ab9 */ /* 0x000fe40000000800 */
[----:B------:R-:W-:Y:S04]  /*190c0*/  ULOP3.LUT UR4, URZ, UR4, URZ, 0x33, !UPT ;  /* 0x000000043f047292 */ /* 0x000fe8000f8e333f */
[----:B------:R-:W5:Y:S08]  /*190d0*/  LDSM.16.M88.4 R16, [R201+0x800] ;  /* 0x00080000c910783b */ /* 0x000f700000000200 */
[----:B------:R-:W1:Y:S08]  /*190e0*/  LDSM.16.M88.4 R24, [R201+0x1000] ;  /* 0x00100000c918783b */ /* 0x000e700000000200 */
[----:B------:R-:W3:Y:S04]  /*190f0*/  LDL R224, [R1+0x14] ;  /* 0x0000140001e07983 */ /* 0x000ee80000100800 */
[----:B------:R-:W1:Y:S08]  /*19100*/  LDSM.16.M88.4 R32, [R201+0x1800] ;  /* 0x00180000c920783b */ /* 0x000e700000000200 */
[----:B------:R-:W3:Y:S01]  /*19110*/  LDL R223, [R1+0x1c] ;  /* 0x00001c0001df7983 */ /* 0x000ee20000100800 */
[C---:B-1--4-:R-:W-:Y:S03]  /*19120*/  HMMA.16816.F32 R4, R124.reuse, R8, RZ ;  /* 0x000000087c04723c */ /* 0x052fe600000018ff */
[----:B------:R-:W1:Y:S05]  /*19130*/  LDSM.16.M88.4 R40, [R201+0x2000] ;  /* 0x00200000c928783b */ /* 0x000e6a0000000200 */
[C---:B------:R-:W-:Y:S03]  /*19140*/  HMMA.16816.F32 R8, R124.reuse, R10, RZ ;  /* 0x0000000a7c08723c */ /* 0x040fe600000018ff */
[----:B------:R-:W4:Y:S05]  /*19150*/  LDSM.16.M88.4 R48, [R201+0x2800] ;  /* 0x00280000c930783b */ /* 0x000f2a0000000200 */
[C---:B-----5:R-:W-:Y:S03]  /*19160*/  HMMA.16816.F32 R12, R124.reuse, R16, RZ ;  /* 0x000000107c0c723c */ /* 0x060fe600000018ff */
[----:B------:R-:W5:Y:S05]  /*19170*/  LDSM.16.M88.4 R132, [R206] ;  /* 0x00000000ce84783b */ /* 0x000f6a0000000200 */
[C---:B------:R-:W-:Y:S03]  /*19180*/  HMMA.16816.F32 R16, R124.reuse, R18, RZ ;  /* 0x000000127c10723c */ /* 0x040fe600000018ff */
[----:B------:R-:W-:Y:S05]  /*19190*/  LDSM.16.M88.4 R140, [R209] ;  /* 0x00000000d18c783b */ /* 0x000fea0000000200 */
[C---:B------:R-:W-:Y:S03]  /*191a0*/  HMMA.16816.F32 R20, R124.reuse, R24, RZ ;  /* 0x000000187c14723c */ /* 0x040fe600000018ff */
[----:B------:R-:W-:Y:S05]  /*191b0*/  LDSM.16.M88.4 R144, [R210] ;  /* 0x00000000d290783b */ /* 0x000fea0000000200 */
[C---:B------:R-:W-:Y:S03]  /*191c0*/  HMMA.16816.F32 R24, R124.reuse, R26, RZ ;  /* 0x0000001a7c18723c */ /* 0x040fe600000018ff */
[----:B------:R-:W-:Y:S08]  /*191d0*/  LDSM.16.M88.4 R148, [R211] ;  /* 0x00000000d394783b */ /* 0x000ff00000000200 */
[----:B------:R-:W-:Y:S01]  /*191e0*/  LDSM.16.M88.4 R152, [R212] ;  /* 0x00000000d498783b */ /* 0x000fe20000000200 */
[----:B--2---:R-:W-:Y:S02]  /*191f0*/  LOP3.LUT P5, RZ, R0, 0x20000, RZ, 0xc0, !PT ;  /* 0x0002000000ff7812 */ /* 0x004fe400078ac0ff */
[----:B------:R-:W-:Y:S05]  /*19200*/  SHF.R.S32.HI R0, RZ, 0x1f, R220 ;  /* 0x0000001fff007819 */ /* 0x000fea00000114dc */
[----:B------:R-:W-:Y:S04]  /*19210*/  IMAD R0, R0, c[0x0][0x208], RZ ;  /* 0x0000820000007a24 */ /* 0x000fe800078e02ff */
[----:B------:R-:W-:Y:S05]  /*19220*/  IMAD R0, R220, c[0x0][0x20c], R0 ;  /* 0x00008300dc007a24 */ /* 0x000fea00078e0200 */
[----:B------:R-:W-:Y:S05]  /*19230*/  IADD3 R0, R37, R0, RZ ;  /* 0x0000000025007210 */ /* 0x000fea0007ffe0ff */
[----:B------:R-:W-:Y:S05]  /*19240*/  IMAD R39, R0, 0x60, RZ ;  /* 0x0000006000277824 */ /* 0x000fea00078e02ff */
[----:B------:R-:W-:Y:S04]  /*19250*/  IADD3 R0, R29, R39, RZ ;  /* 0x000000271d007210 */ /* 0x000fe80007ffe0ff */
[----:B------:R-:W-:Y:S02]  /*19260*/  LEA.HI.X R45, R28, c[0x0][0x1fc], R0, 0x1, P1 ;  /* 0x00007f001c2d7a11 */ /* 0x000fe400008f0c00 */
[C---:B------:R-:W-:Y:S01]  /*19270*/  HMMA.16816.F32 R28, R124.reuse, R32, RZ ;  /* 0x000000207c1c723c */ /* 0x040fe200000018ff */
[----:B------:R-:W-:Y:S02]  /*19280*/  IADD3 R0, R39, R47, RZ ;  /* 0x0000002f27007210 */ /* 0x000fe40007ffe0ff */
[C---:B------:R-:W-:Y:S02]  /*19290*/  IADD3.X R47, R233.reuse, R39, R137, P0, !PT ;  /* 0x00000027e92f7210 */ /* 0x040fe400007fe489 */
[----:B------:R-:W2:Y:S01]  /*192a0*/  LDSM.16.M88.4 R136, [R208] ;  /* 0x00000000d088783b */ /* 0x000ea20000000200 */
[----:B------:R-:W-:Y:S02]  /*192b0*/  IADD3 R37, P2, P1, R228, R46, R2 ;  /* 0x0000002ee4257210 */ /* 0x000fe4000795e002 */
[C---:B------:R-:W-:Y:S01]  /*192c0*/  HMMA.16816.F32 R32, R124.reuse, R34, RZ ;  /* 0x000000227c20723c */ /* 0x040fe200000018ff */
[----:B------:R-:W-:Y:S03]  /*192d0*/  LEA R46, P0, R38, c[0x0][0x1f8], 0x1 ;  /* 0x00007e00262e7a11 */ /* 0x000fe600078008ff */
[----:B------:R-:W-:Y:S01]  /*192e0*/  IADD3.X R39, R233, R0, R3, P2, P1 ;  /* 0x00000000e9277210 */ /* 0x000fe200017e2403 */
[----:B------:R-:W-:Y:S01]  /*192f0*/  @!PT LDS RZ, [RZ] ;  /* 0x00000000fffff984 */ /* 0x000fe20000000800 */
[----:B------:R-:W-:Y:S01]  /*19300*/  @!PT LDS RZ, [RZ] ;  /* 0x00000000fffff984 */ /* 0x000fe20000000800 */
[----:B------:R-:W-:Y:S01]  /*19310*/  @!PT LDS RZ, [RZ] ;  /* 0x00000000fffff984 */ /* 0x000fe20000000800 */
[----:B---3--:R4:W-:Y:S01]  /*19320*/  LDGSTS.E.BYPASS.LTC128B.128 [R68+0x100], [R44.64], !P4 ;  /* 0x001000002c447fae */ /* 0x0089e2000e101d48 */
[----:B------:R-:W-:Y:S02]  /*19330*/  LEA R2, P2, R36, c[0x0][0x1f8], 0x1 ;  /* 0x00007e0024027a11 */ /* 0x000fe400078408ff */
[----:B------:R-:W-:Y:S04]  /*19340*/  IADD3.X R0, R0, R233, RZ, P3, !PT ;  /* 0x000000e900007210 */ /* 0x000fe80001ffe4ff */
[----:B------:R-:W-:Y:S01]  /*19350*/  LEA.HI.X R3, R36, c[0x0][0x1fc], R0, 0x1, P2 ;  /* 0x00007f0024037a11 */ /* 0x000fe200010f0c00 */
[----:B------:R4:W-:Y:S01]  /*19360*/  LDGSTS.E.BYPASS.LTC128B.128 [R68+0x3100], [R44.64+0x80], !P5 ;  /* 0x031000802c447fae */ /* 0x0009e2000e901d48 */
[C---:B------:R-:W-:Y:S02]  /*19370*/  LEA R160, P1, R37.reuse, c[0x0][0x1f8], 0x1 ;  /* 0x00007e0025a07a11 */ /* 0x040fe400078208ff */
[----:B------:R-:W-:Y:S02]  /*19380*/  LEA.HI.X R47, R38, c[0x0][0x1fc], R47, 0x1, P0 ;  /* 0x00007f00262f7a11 */ /* 0x000fe400000f0c2f */
[----:B------:R-:W-:Y:S02]  /*19390*/  LEA.HI.X R161, R37, c[0x0][0x1fc], R39, 0x1, P1 ;  /* 0x00007f0025a17a11 */ /* 0x000fe400008f0c27 */
[C---:B-1----:R-:W-:Y:S01]  /*193a0*/  HMMA.16816.F32 R36, R124.reuse, R40, RZ ;  /* 0x000000287c24723c */ /* 0x042fe200000018ff */
[----:B------:R1:W-:Y:S01]  /*193b0*/  LDGSTS.E.BYPASS.LTC128B.128 [R68+0x1100], [R2.64], !P4 ;  /* 0x0110000002447fae */ /* 0x0003e2000e101d48 */
[----:B------:R-:W-:Y:S06]  /*193c0*/  ISETP.GT.AND P0, PT, R220, R226, PT ;  /* 0x000000e2dc00720c */ /* 0x000fec0003f04270 */
[C---:B------:R-:W-:Y:S01]  /*193d0*/  HMMA.16816.F32 R40, R124.reuse, R42, RZ ;  /* 0x0000002a7c28723c */ /* 0x040fe200000018ff */
[----:B------:R1:W-:Y:S08]  /*193e0*/  LDGSTS.E.BYPASS.LTC128B.128 [R68+0x4100], [R2.64+0x80], !P5 ;  /* 0x0410008002447fae */ /* 0x0003f0000e901d48 */
[----:B------:R3:W-:Y:S08]  /*193f0*/  LDGSTS.E.BYPASS.LTC128B.128 [R68+0x2100], [R160.64], !P4 ;  /* 0x02100000a0447fae */ /* 0x0007f0000e101d48 */
[----:B------:R4:W-:Y:S08]  /*19400*/  LDGSTS.E.BYPASS.LTC128B.128 [R68+0x5100], [R46.64+0x80], !P5 ;  /* 0x051000802e447fae */ /* 0x0009f0000e901d48 */
[----:B------:R-:W-:Y:S08]  /*19410*/  LDSM.16.M88.4 R164, [R200+0x800] ;  /* 0x00080000c8a4783b */ /* 0x000ff00000000200 */
[----:B------:R-:W0:Y:S08]  /*19420*/  LDGDEPBAR ;  /* 0x00000000000079af */ /* 0x000e300000000000 */
[----:B---3--:R-:W3:Y:S01]  /*19430*/  LDSM.16.M88.4 R160, [R200] ;  /* 0x00000000c8a0783b */ /* 0x008ee20000000200 */
[C---:B----4-:R-:W-:Y:S07]  /*19440*/  HMMA.16816.F32 R44, R124.reuse, R48, RZ ;  /* 0x000000307c2c723c */ /* 0x050fee00000018ff */
[----:B------:R-:W-:Y:S01]  /*19450*/  LDSM.16.M88.4 R168, [R200+0x2000] ;  /* 0x00200000c8a8783b */ /* 0x000fe20000000200 */
[----:B------:R-:W-:Y:S07]  /*19460*/  HMMA.16816.F32 R48, R124, R50, RZ ;  /* 0x000000327c30723c */ /* 0x000fee00000018ff */
[----:B------:R-:W-:Y:S01]  /*19470*/  LDSM.16.M88.4 R172, [R200+0x2800] ;  /* 0x00280000c8ac783b */ /* 0x000fe20000000200 */
[C---:B-----5:R-:W-:Y:S07]  /*19480*/  HMMA.16816.F32 R4, R128.reuse, R132, R4 ;  /* 0x000000848004723c */ /* 0x060fee0000001804 */
[----:B------:R-:W-:Y:S01]  /*19490*/  LDSM.16.M88.4 R192, [R200+0x5800] ;  /* 0x00580000c8c0783b */ /* 0x000fe20000000200 */
[C---:B------:R-:W-:Y:S07]  /*194a0*/  HMMA.16816.F32 R8, R128.reuse, R134, R8 ;  /* 0x000000868008723c */ /* 0x040fee0000001808 */
[----:B------:R-:W4:Y:S01]  /*194b0*/  LDSM.16.M88.4 R132, [R200+0x1000] ;  /* 0x00100000c884783b */ /* 0x000f220000000200 */
[C---:B--2---:R-:W-:Y:S08]  /*194c0*/  HMMA.16816.F32 R12, R128.reuse, R136, R12 ;  /* 0x00000088800c723c */ /* 0x044ff0000000180c */
[C---:B------:R-:W-:Y:S01]  /*194d0*/  HMMA.16816.F32 R16, R128.reuse, R138, R16 ;  /* 0x0000008a8010723c */ /* 0x040fe20000001810 */
[----:B------:R-:W2:Y:S07]  /*194e0*/  LDSM.16.M88.4 R136, [R200+0x1800] ;  /* 0x00180000c888783b */ /* 0x000eae0000000200 */
[C---:B------:R-:W-:Y:S08]  /*194f0*/  HMMA.16816.F32 R20, R128.reuse, R140, R20 ;  /* 0x0000008c8014723c */ /* 0x040ff00000001814 */
[C---:B------:R-:W-:Y:S01]  /*19500*/  HMMA.16816.F32 R24, R128.reuse, R142, R24 ;  /* 0x0000008e8018723c */ /* 0x040fe20000001818 */
[----:B------:R-:W5:Y:S07]  /*19510*/  LDSM.16.M88.4 R140, [R75+-0x3000] ;  /* 0xffd000004b8c783b */ /* 0x000f6e0000000200 */
[C---:B------:R-:W-:Y:S08]  /*19520*/  HMMA.16816.F32 R28, R128.reuse, R144, R28 ;  /* 0x00000090801c723c */ /* 0x040ff0000000181c */
[C---:B------:R-:W-:Y:S01]  /*19530*/  HMMA.16816.F32 R32, R128.reuse, R146, R32 ;  /* 0x000000928020723c */ /* 0x040fe20000001820 */
[----:B------:R-:W1:Y:S07]  /*19540*/  LDSM.16.M88.4 R144, [R75+-0x2800] ;  /* 0xffd800004b90783b */ /* 0x000e6e0000000200 */
[C---:B------:R-:W-:Y:S08]  /*19550*/  HMMA.16816.F32 R36, R128.reuse, R148, R36 ;  /* 0x000000948024723c */ /* 0x040ff00000001824 */
[C---:B------:R-:W-:Y:S01]  /*19560*/  HMMA.16816.F32 R40, R128.reuse, R150, R40 ;  /* 0x000000968028723c */ /* 0x040fe20000001828 */
[----:B------:R-:W1:Y:S07]  /*19570*/  LDSM.16.M88.4 R148, [R75+-0x2000] ;  /* 0xffe000004b94783b */ /* 0x000e6e0000000200 */
[C---:B------:R-:W-:Y:S08]  /*19580*/  HMMA.16816.F32 R44, R128.reuse, R152, R44 ;  /* 0x00000098802c723c */ /* 0x040ff0000000182c */
[----:B------:R-:W-:Y:S01]  /*19590*/  HMMA.16816.F32 R48, R128, R154, R48 ;  /* 0x0000009a8030723c */ /* 0x000fe20000001830 */
[----:B------:R-:W1:Y:S07]  /*195a0*/  LDSM.16.M88.4 R152, [R75+-0x1800] ;  /* 0xffe800004b98783b */ /* 0x000e6e0000000200 */
[C---:B---3--:R-:W-:Y:S08]  /*195b0*/  HMMA.16816.F32 R4, R156.reuse, R160, R4 ;  /* 0x000000a09c04723c */ /* 0x048ff00000001804 */
[C---:B------:R-:W-:Y:S01]  /*195c0*/  HMMA.16816.F32 R8, R156.reuse, R162, R8 ;  /* 0x000000a29c08723c */ /* 0x040fe20000001808 */
[----:B------:R-:W3:Y:S07]  /*195d0*/  LDSM.16.M88.4 R160, [R75+-0x1000] ;  /* 0xfff000004ba0783b */ /* 0x000eee0000000200 */
[C---:B------:R-:W-:Y:S08]  /*195e0*/  HMMA.16816.F32 R12, R156.reuse, R164, R12 ;  /* 0x000000a49c0c723c */ /* 0x040ff0000000180c */
[C---:B------:R-:W-:Y:S01]  /*195f0*/  HMMA.16816.F32 R16, R156.reuse, R166, R16 ;  /* 0x000000a69c10723c */ /* 0x040fe20000001810 */
[----:B------:R-:W-:Y:S07]  /*19600*/  LDSM.16.M88.4 R164, [R201+0x3800] ;  /* 0x00380000c9a4783b */ /* 0x000fee0000000200 */
[C---:B----4-:R-:W-:Y:S08]  /*19610*/  HMMA.16816.F32 R20, R156.reuse, R132, R20 ;  /* 0x000000849c14723c */ /* 0x050ff00000001814 */
[C---:B------:R-:W-:Y:S01]  /*19620*/  HMMA.16816.F32 R24, R156.reuse, R134, R24 ;  /* 0x000000869c18723c */ /* 0x040fe20000001818 */
[----:B------:R-:W4:Y:S07]  /*19630*/  LDSM.16.M88.4 R132, [R75+-0x800] ;  /* 0xfff800004b84783b */ /* 0x000f2e0000000200 */
[C---:B--2---:R-:W-:Y:S08]  /*19640*/  HMMA.16816.F32 R28, R156.reuse, R136, R28 ;  /* 0x000000889c1c723c */ /* 0x044ff0000000181c */
[C---:B------:R-:W-:Y:S01]  /*19650*/  HMMA.16816.F32 R32, R156.reuse, R138, R32 ;  /* 0x0000008a9c20723c */ /* 0x040fe20000001820 */
[----:B------:R-:W2:Y:S07]  /*19660*/  LDSM.16.M88.4 R136, [R201+0x3000] ;  /* 0x00300000c988783b */ /* 0x000eae0000000200 */
[C---:B------:R-:W-:Y:S08]  /*19670*/  HMMA.16816.F32 R36, R156.reuse, R168, R36 ;  /* 0x000000a89c24723c */ /* 0x040ff00000001824 */
[C---:B------:R-:W-:Y:S01]  /*19680*/  HMMA.16816.F32 R40, R156.reuse, R170, R40 ;  /* 0x000000aa9c28723c */ /* 0x040fe20000001828 */
[----:B------:R-:W2:Y:S07]  /*19690*/  LDSM.16.M88.4 R168, [R201+0x4000] ;  /* 0x00400000c9a8783b */ /* 0x000eae0000000200 */
[C---:B------:R-:W-:Y:S08]  /*196a0*/  HMMA.16816.F32 R44, R156.reuse, R172, R44 ;  /* 0x000000ac9c2c723c */ /* 0x040ff0000000182c */
[----:B------:R-:W-:Y:S01]  /*196b0*/  HMMA.16816.F32 R48, R156, R174, R48 ;  /* 0x000000ae9c30723c */ /* 0x000fe20000001830 */
[----:B------:R-:W2:Y:S07]  /*196c0*/  LDSM.16.M88.4 R172, [R201+0x4800] ;  /* 0x00480000c9ac783b */ /* 0x000eae0000000200 */
[C---:B-----5:R-:W-:Y:S08]  /*196d0*/  HMMA.16816.F32 R4, R176.reuse, R140, R4 ;  /* 0x0000008cb004723c */ /* 0x060ff00000001804 */
[C---:B------:R-:W-:Y:S01]  /*196e0*/  HMMA.16816.F32 R8, R176.reuse, R142, R8 ;  /* 0x0000008eb008723c */ /* 0x040fe20000001808 */
[----:B------:R-:W5:Y:S07]  /*196f0*/  LDSM.16.M88.4 R140, [R201+0x5000] ;  /* 0x00500000c98c783b */ /* 0x000f6e0000000200 */
        /* <DEDUP_REMOVED lines=9> */
[C---:B---3--:R-:W-:Y:S08]  /*19790*/  HMMA.16816.F32 R36, R176.reuse, R160, R36 ;  /* 0x000000a0b024723c */ /* 0x048ff00000001824 */
[C---:B------:R-:W-:Y:S01]  /*197a0*/  HMMA.16816.F32 R40, R176.reuse, R162, R40 ;  /* 0x000000a2b028723c */ /* 0x040fe20000001828 */
[----:B------:R-:W-:Y:S07]  /*197b0*/  LDSM.16.M88.4 R160, [R216] ;  /* 0x00000000d8a0783b */ /* 0x000fee0000000200 */
[C---:B----4-:R-:W-:Y:S08]  /*197c0*/  HMMA.16816.F32 R44, R176.reuse, R132, R44 ;  /* 0x00000084b02c723c */ /* 0x050ff0000000182c */
[----:B------:R-:W-:Y:S01]  /*197d0*/  HMMA.16816.F32 R48, R176, R134, R48 ;  /* 0x00000086b030723c */ /* 0x000fe20000001830 */
        /* <DEDUP_REMOVED lines=9> */
[----:B------:R-:W2:Y:S07]  /*19870*/  LDSM.16.M88.4 R168, [R200+0x3000] ;  /* 0x00300000c8a8783b */ /* 0x000eae0000000200 */
[C---:B------:R-:W-:Y:S08]  /*19880*/  HMMA.16816.F32 R28, R180.reuse, R172, R28 ;  /* 0x000000acb41c723c */ /* 0x040ff0000000181c */
[C---:B------:R-:W-:Y:S01]  /*19890*/  HMMA.16816.F32 R32, R180.reuse, R174, R32 ;  /* 0x000000aeb420723c */ /* 0x040fe20000001820 */
[----:B------:R-:W-:Y:S07]  /*198a0*/  LDSM.16.M88.4 R172, [R200+0x5000] ;  /* 0x00500000c8ac783b */ /* 0x000fee0000000200 */
[C---:B-----5:R-:W-:Y:S08]  /*198b0*/  HMMA.16816.F32 R36, R180.reuse, R140, R36 ;  /* 0x0000008cb424723c */ /* 0x060ff00000001824 */
[C---:B------:R-:W-:Y:S01]  /*198c0*/  HMMA.16816.F32 R40, R180.reuse, R142, R40 ;  /* 0x0000008eb428723c */ /* 0x040fe20000001828 */
[----:B------:R-:W5:Y:S07]  /*198d0*/  LDSM.16.M88.4 R140, [R200+0x3800] ;  /* 0x00380000c88c783b */ /* 0x000f6e0000000200 */
        /* <DEDUP_REMOVED lines=9> */
[C---:B---3--:R-:W-:Y:S08]  /*19970*/  HMMA.16816.F32 R20, R184.reuse, R132, R20 ;  /* 0x00000084b814723c */ /* 0x048ff00000001814 */
[C---:B------:R-:W-:Y:S01]  /*19980*/  HMMA.16816.F32 R24, R184.reuse, R134, R24 ;  /* 0x00000086b818723c */ /* 0x040fe20000001818 */
[----:B------:R-:W3:Y:S07]  /*19990*/  LDSM.16.M88.4 R132, [R75+0x800] ;  /* 0x000800004b84783b */ /* 0x000eee0000000200 */
[C---:B--2---:R-:W-:Y:S08]  /*199a0*/  HMMA.16816.F32 R28, R184.reuse, R136, R28 ;  /* 0x00000088b81c723c */ /* 0x044ff0000000181c */
[C---:B------:R-:W-:Y:S08]  /*199b0*/  HMMA.16816.F32 R32, R184.reuse, R138, R32 ;  /* 0x0000008ab820723c */ /* 0x040ff00000001820 */
[C---:B------:R-:W-:Y:S08]  /*199c0*/  HMMA.16816.F32 R36, R184.reuse, R160, R36 ;  /* 0x000000a0b824723c */ /* 0x040ff00000001824 */
[C---:B------:R-:W-:Y:S08]  /*199d0*/  HMMA.16816.F32 R40, R184.reuse, R162, R40 ;  /* 0x000000a2b828723c */ /* 0x040ff00000001828 */
[C---:B----4-:R-:W-:Y:S08]  /*199e0*/  HMMA.16816.F32 R44, R184.reuse, R164, R44 ;  /* 0x000000a4b82c723c */ /* 0x050ff0000000182c */
[----:B------:R-:W-:Y:S08]  /*199f0*/  HMMA.16816.F32 R48, R184, R166, R48 ;  /* 0x000000a6b830723c */ /* 0x000ff00000001830 */
[C---:B------:R-:W-:Y:S08]  /*19a00*/  HMMA.16816.F32 R4, R188.reuse, R168, R4 ;  /* 0x000000a8bc04723c */ /* 0x040ff00000001804 */
[C---:B------:R-:W-:Y:S08]  /*19a10*/  HMMA.16816.F32 R8, R188.reuse, R170, R8 ;  /* 0x000000aabc08723c */ /* 0x040ff00000001808 */
[C---:B-----5:R-:W-:Y:S08]  /*19a20*/  HMMA.16816.F32 R12, R188.reuse, R140, R12 ;  /* 0x0000008cbc0c723c */ /* 0x060ff0000000180c */
        /* <DEDUP_REMOVED lines=31> */
[----:B-----5:R-:W-:Y:S04]  /*19c20*/  FMUL.FTZ R0, R9, c[0x0][0x320] ;  /* 0x0000c80009007a20 */ /* 0x020fe80000410000 */
[----:B------:R1:W1:Y:S11]  /*19c30*/  MUFU.TANH R144, R0 ;  /* 0x0000000000907308 */ /* 0x0002760000002400 */
[----:B------:R-:W-:Y:S05]  /*19c40*/  @!UPT UIADD3 URZ, URZ, URZ, URZ ;  /* 0x0000003f3f3ff290 */ /* 0x000fea000fffe03f */
[----:B------:R-:W-:Y:S04]  /*19c50*/  FMUL.FTZ R2, R27, c[0x0][0x320] ;  /* 0x0000c8001b027a20 */ /* 0x000fe80000410000 */
[----:B------:R-:W2:Y:S01]  /*19c60*/  MUFU.TANH R142, R2 ;  /* 0x00000002008e7308 */ /* 0x000ea20000002400 */
[----:B-1----:R-:W-:Y:S02]  /*19c70*/  FMUL.FTZ R0, R10, c[0x0][0x320] ;  /* 0x0000c8000a007a20 */ /* 0x002fe40000410000 */
[----:B------:R-:W1:Y:S07]  /*19c80*/  LDSM.16.M88.4 R8, [R75+0x1800] ;  /* 0x001800004b08783b */ /* 0x000e6e0000000200 */
[----:B------:R5:W1:Y:S02]  /*19c90*/  MUFU.TANH R161, R0 ;  /* 0x0000000000a17308 */ /* 0x000a640000002400 */
[----:B-----5:R-:W-:Y:S08]  /*19ca0*/  FMUL.FTZ R0, R12, c[0x0][0x320] ;  /* 0x0000c8000c007a20 */ /* 0x020ff00000410000 */
[----:B------:R5:W2:Y:S01]  /*19cb0*/  MUFU.TANH R141, R0 ;  /* 0x00000000008d7308 */ /* 0x000aa20000002400 */
[C---:B-1----:R-:W-:Y:S08]  /*19cc0*/  HMMA.16816.F32 R28, R196.reuse, R8, R28 ;  /* 0x00000008c41c723c */ /* 0x042ff0000000181c */
[C---:B------:R-:W-:Y:S01]  /*19cd0*/  HMMA.16816.F32 R32, R196.reuse, R10, R32 ;  /* 0x0000000ac420723c */ /* 0x040fe20000001820 */
[----:B------:R-:W1:Y:S01]  /*19ce0*/  LDSM.16.M88.4 R8, [R75+0x2800] ;  /* 0x002800004b08783b */ /* 0x000e620000000200 */
[----:B------:R-:W-:Y:S04]  /*19cf0*/  DEPBAR.LE SB0, 0x0 ;  /* 0x000080000000791a */ /* 0x000fe80000000000 */
[----:B-----5:R-:W-:Y:S02]  /*19d00*/  FMUL.FTZ R0, R13, c[0x0][0x320] ;  /* 0x0000c8000d007a20 */ /* 0x020fe40000410000 */
[C---:B------:R-:W-:Y:S02]  /*19d10*/  HMMA.16816.F32 R36, R196.reuse, R4, R36 ;  /* 0x00000004c424723c */ /* 0x040fe40000001824 */
[----:B------:R5:W1:Y:S01]  /*19d20*/  MUFU.TANH R140, R0 ;  /* 0x00000000008c7308 */ /* 0x000a620000002400 */
[----:B------:R-:W-:Y:S04]  /*19d30*/  BAR.SYNC.DEFER_BLOCKING 0x0 ;  /* 0x0000000000007b1d */ /* 0x000fe80000010000 */
[----:B------:R-:W-:Y:S01]  /*19d40*/  @P0 MOV R5, c[0x0][0x1e0] ;  /* 0x0000780000050a02 */ /* 0x000fe20000000f00 */
[C---:B------:R-:W-:Y:S07]  /*19d50*/  HMMA.16816.F32 R40, R196.reuse, R6, R40 ;  /* 0x00000006c428723c */ /* 0x040fee0000001828 */
[----:B------:R-:W-:Y:S01]  /*19d60*/  @P0 MOV R7, R234 ;  /* 0x000000ea00070202 */ /* 0x000fe20000000f00 */
[----:B------:R-:W-:Y:S04]  /*19d70*/  FMUL.FTZ R2, R35, c[0x0][0x320] ;  /* 0x0000c80023027a20 */ /* 0x000fe80000410000 */
[----:B------:R-:W2:Y:S01]  /*19d80*/  MUFU.TANH R132, R2 ;  /* 0x0000000200847308 */ /* 0x000ea20000002400 */
[----:B-----5:R-:W-:Y:S09]  /*19d90*/  FMUL.FTZ R0, R14, c[0x0][0x320] ;  /* 0x0000c8000e007a20 */ /* 0x020ff20000410000 */
[----:B------:R5:W2:Y:S01]  /*19da0*/  MUFU.TANH R153, R0 ;  /* 0x0000000000997308 */ /* 0x000aa20000002400 */
[C---:B-1----:R-:W-:Y:S08]  /*19db0*/  HMMA.16816.F32 R44, R196.reuse, R8, R44 ;  /* 0x00000008c42c723c */ /* 0x042ff0000000182c */
[----:B------:R-:W-:Y:S04]  /*19dc0*/  HMMA.16816.F32 R48, R196, R10, R48 ;  /* 0x0000000ac430723c */ /* 0x000fe80000001830 */
[----:B-----5:R-:W-:Y:S11]  /*19dd0*/  FMUL.FTZ R0, R15, c[0x0][0x320] ;  /* 0x0000c8000f007a20 */ /* 0x020ff60000410000 */
[----:B------:R-:W-:Y:S01]  /*19de0*/  @!UPT UIADD3 URZ, URZ, URZ, URZ ;  /* 0x0000003f3f3ff290 */ /* 0x000fe2000fffe03f */
[----:B------:R-:W-:Y:S01]  /*19df0*/  FMUL.FTZ R3, R44, c[0x0][0x320] ;  /* 0x0000c8002c037a20 */ /* 0x000fe20000410000 */
[----:B------:R1:W1:Y:S01]  /*19e00*/  MUFU.TANH R152, R0 ;  /* 0x0000000000987308 */ /* 0x0002620000002400 */
[----:B------:R-:W5:Y:S01]  /*19e10*/  LDL R44, [R1+0x4] ;  /* 0x00000400012c7983 */ /* 0x000f620000100800 */
[----:B------:R-:W-:Y:S03]  /*19e20*/  FMUL.FTZ R6, R45, c[0x0][0x320] ;  /* 0x0000c8002d067a20 */ /* 0x000fe60000410000 */
[----:B------:R-:W2:Y:S01]  /*19e30*/  LDL R45, [R1+0x8] ;  /* 0x00000800012d7983 */ /* 0x000ea20000100800 */
[----:B-1----:R-:W-:Y:S04]  /*19e40*/  FMUL.FTZ R0, R16, c[0x0][0x320] ;  /* 0x0000c80010007a20 */ /* 0x002fe80000410000 */
        /* <DEDUP_REMOVED lines=30> */
[----:B------:R1:W2:Y:S10]  /*1a030*/  MUFU.TANH R32, R3 ;  /* 0x0000000300207308 */ /* 0x0002b40000002400 */
[----:B------:R2:W2:Y:S01]  /*1a040*/  MUFU.TANH R18, R0 ;  /* 0x0000000000127308 */ /* 0x0004a20000002400 */
[----:B-1----:R-:W-:Y:S01]  /*1a050*/  @P0 SHF.L.U64.HI R3, R5, R221, c[0x0][0x1e4] ;  /* 0x0000790005030619 */ /* 0x002fe200000102dd */
[----:B--2---:R-:W-:Y:S08]  /*1a060*/  FMUL.FTZ R0, R33, c[0x0][0x320] ;  /* 0x0000c80021007a20 */ /* 0x004ff00000410000 */
[----:B------:R1:W2:Y:S02]  /*1a070*/  MUFU.TANH R17, R0 ;  /* 0x0000000000117308 */ /* 0x0002a40000002400 */
        /* <DEDUP_REMOVED lines=20> */
[----:B------:R-:W-:Y:S02]  /*1a1c0*/  @P0 IMAD R4, R2, c[0x0][0x1e0], RZ ;  /* 0x0000780002040a24 */ /* 0x000fe400078e02ff */
[----:B------:R-:W-:Y:S02]  /*1a1d0*/  @P0 IMAD.SHL.U32 R2, R5, 0x20, RZ ;  /* 0x0000002005020824 */ /* 0x000fe400078e00ff */
[C---:B------:R-:W-:Y:S02]  /*1a1e0*/  @P0 IMAD R8, R0.reuse, c[0x0][0x1e4], R4 ;  /* 0x0000790000080a24 */ /* 0x040fe400078e0204 */
[----:B------:R-:W-:Y:S01]  /*1a1f0*/  @P0 IMAD.WIDE.U32 R4, R0, c[0x0][0x1e0], RZ ;  /* 0x0000780000040a25 */ /* 0x000fe200078e00ff */
[----:B------:R-:W-:Y:S04]  /*1a200*/  @P0 IADD3 R10, P1, R2, R2, RZ ;  /* 0x00000002020a0210 */ /* 0x000fe80007f3e0ff */
[----:B------:R-:W-:Y:S01]  /*1a210*/  @P0 IADD3 R0, R5, R8, RZ ;  /* 0x0000000805000210 */ /* 0x000fe20007ffe0ff */
[----:B------:R-:W-:Y:S01]  /*1a220*/  FMUL.FTZ R5, R46, c[0x0][0x320] ;  /* 0x0000c8002e057a20 */ /* 0x000fe20000410000 */
[----:B------:R-:W-:Y:S01]  /*1a230*/  @P0 IADD3.X R11, R3, R3, RZ, P1, !PT ;  /* 0x00000003030b0210 */ /* 0x000fe20000ffe4ff */
[----:B------:R-:W2:Y:S01]  /*1a240*/  LDL R46, [R1+0xc] ;  /* 0x00000c00012e7983 */ /* 0x000ea20000100800 */
[C---:B------:R-:W-:Y:S01]  /*1a250*/  @P0 IMAD.WIDE.U32 R8, R4.reuse, 0x60, R2 ;  /* 0x0000006004080825 */ /* 0x040fe200078e0002 */
[----:B------:R-:W1:Y:S03]  /*1a260*/  MUFU.TANH R43, R5 ;  /* 0x00000005002b7308 */ /* 0x000e660000002400 */
[----:B------:R-:W-:Y:S01]  /*1a270*/  @P0 IMAD.WIDE.U32 R6, R4, 0x60, R6 ;  /* 0x0000006004060825 */ /* 0x000fe200078e0006 */
[----:B------:R-:W-:Y:S03]  /*1a280*/  @P0 IADD3 R13, P2, P1, R230, R8, R2 ;  /* 0x00000008e60d0210 */ /* 0x000fe6000795e002 */
[----:B------:R-:W-:Y:S01]  /*1a290*/  FMUL.FTZ R2, R47, c[0x0][0x320] ;  /* 0x0000c8002f027a20 */ /* 0x000fe20000410000 */
[----:B------:R-:W-:Y:S01]  /*1a2a0*/  MOV R47, c[0x0][0x32c] ;  /* 0x0000cb00002f7a02 */ /* 0x000fe20000000f00 */
[----:B------:R-:W-:Y:S02]  /*1a2b0*/  @P0 IMAD R0, R0, 0x60, RZ ;  /* 0x0000006000000824 */ /* 0x000fe400078e02ff */
[----:B------:R1:W1:Y:S01]  /*1a2c0*/  MUFU.TANH R42, R2 ;  /* 0x00000002002a7308 */ /* 0x0002620000002400 */
[----:B------:R-:W-:Y:S01]  /*1a2d0*/  @P0 IMAD.WIDE.U32 R10, R4, 0x60, R10 ;  /* 0x00000060040a0825 */ /* 0x000fe200078e000a */
[----:B------:R-:W-:Y:S02]  /*1a2e0*/  @P0 LEA R4, P3, R6, c[0x0][0x1c8], 0x1 ;  /* 0x0000720006040a11 */ /* 0x000fe400078608ff */
[----:B------:R-:W-:Y:S04]  /*1a2f0*/  @P0 IADD3 R12, R0, R9, RZ ;  /* 0x00000009000c0210 */ /* 0x000fe80007ffe0ff */
[----:B------:R-:W-:Y:S02]  /*1a300*/  @P0 IADD3.X R15, R234, R12, R3, P2, P1 ;  /* 0x0000000cea0f0210 */ /* 0x000fe400017e2403 */
[C---:B------:R-:W-:Y:S02]  /*1a310*/  @P0 IADD3 R9, P1, R230.reuse, R10, RZ ;  /* 0x0000000ae6090210 */ /* 0x040fe40007f3e0ff */
[----:B------:R-:W-:Y:S02]  /*1a320*/  @P0 IADD3 R3, P2, R230, R8, RZ ;  /* 0x00000008e6030210 */ /* 0x000fe40007f5e0ff */
[-C--:B------:R-:W-:Y:S02]  /*1a330*/  @P0 IADD3.X R14, R234, R0.reuse, R11, P1, !PT ;  /* 0x00000000ea0e0210 */ /* 0x080fe40000ffe40b */
[----:B-1----:R-:W-:Y:S02]  /*1a340*/  @P0 IADD3 R2, R7, R0, RZ ;  /* 0x0000000007020210 */ /* 0x002fe40007ffe0ff */
[----:B------:R-:W-:Y:S02]  /*1a350*/  @P0 IADD3.X R7, R12, R234, RZ, P2, !PT ;  /* 0x000000ea0c070210 */ /* 0x000fe400017fe4ff */
[----:B------:R-:W-:Y:S01]  /*1a360*/  @P0 LEA.HI.X R5, R6, c[0x0][0x1cc], R2, 0x1, P3 ;  /* 0x0000730006050a11 */ /* 0x000fe200018f0c02 */
[----:B------:R-:W-:Y:S01]  /*1a370*/  FMUL.FTZ R6, R48, c[0x0][0x320] ;  /* 0x0000c80030067a20 */ /* 0x000fe20000410000 */
[----:B------:R-:W-:Y:S02]  /*1a380*/  @P0 LEA R2, P1, R3, c[0x0][0x1c8], 0x1 ;  /* 0x0000720003020a11 */ /* 0x000fe400078208ff */
[----:B------:R-:W-:Y:S01]  /*1a390*/  @P0 LEA R10, P2, R13, c[0x0][0x1c8], 0x1 ;  /* 0x000072000d0a0a11 */ /* 0x000fe200078408ff */
[----:B------:R-:W-:Y:S01]  /*1a3a0*/  @!PT LDS RZ, [RZ] ;  /* 0x00000000fffff984 */ /* 0x000fe20000000800 */
[----:B------:R-:W-:Y:S01]  /*1a3b0*/  @!PT LDS RZ, [RZ] ;  /* 0x00000000fffff984 */ /* 0x000fe20000000800 */
[----:B------:R-:W-:Y:S01]  /*1a3c0*/  @!PT LDS RZ, [RZ] ;  /* 0x00000000fffff984 */ /* 0x000fe20000000800 */
[----:B------:R1:W-:Y:S01]  /*1a3d0*/  @P0 LDGSTS.E.BYPASS.LTC128B.128 [R219+0x8100], [R4.64], !P4 ;  /* 0x0810000004db0fae */ /* 0x0003e2000e101d48 */
[----:B------:R3:W1:Y:S01]  /*1a3e0*/  MUFU.TANH R16, R6 ;  /* 0x0000000600107308 */ /* 0x0006620000002400 */
[----:B------:R-:W-:Y:S02]  /*1a3f0*/  @P0 LEA.HI.X R3, R3, c[0x0][0x1cc], R7, 0x1, P1 ;  /* 0x0000730003030a11 */ /* 0x000fe400008f0c07 */
[----:B------:R-:W-:Y:S02]  /*1a400*/  @P0 LEA R8, P1, R9, c[0x0][0x1c8], 0x1 ;  /* 0x0000720009080a11 */ /* 0x000fe400078208ff */
[----:B------:R-:W-:Y:S02]  /*1a410*/  IADD3 R0, R223, R224, RZ ;  /* 0x000000e0df007210 */ /* 0x000fe40007ffe0ff */
[----:B------:R1:W-:Y:S01]  /*1a420*/  @P0 LDGSTS.E.BYPASS.LTC128B.128 [R219+0xb100], [R4.64+0x80], !P5 ;  /* 0x0b10008004db0fae */ /* 0x0003e2000e901d48 */
[----:B------:R-:W-:Y:S02]  /*1a430*/  @P0 LEA.HI.X R9, R9, c[0x0][0x1cc], R14, 0x1, P1 ;  /* 0x0000730009090a11 */ /* 0x000fe400008f0c0e */
[----:B------:R-:W-:Y:S05]  /*1a440*/  @P6 IMAD.HI.U32 R11, R0, c[0x0][0x2c8], RZ ;  /* 0x0000b200000b6a27 */ /* 0x000fea00078e00ff */
[----:B------:R1:W-:Y:S08]  /*1a450*/  @P0 LDGSTS.E.BYPASS.LTC128B.128 [R219+0x9100], [R2.64], !P4 ;  /* 0x0910000002db0fae */ /* 0x0003f0000e101d48 */
[----:B------:R4:W-:Y:S01]  /*1a460*/  @P0 LDGSTS.E.BYPASS.LTC128B.128 [R219+0xc100], [R2.64+0x80], !P5 ;  /* 0x0c10008002db0fae */ /* 0x0009e2000e901d48 */
[----:B---3--:R-:W-:Y:S01]  /*1a470*/  MOV R6, R0 ;  /* 0x0000000000067202 */ /* 0x008fe20000000f00 */
[----:B------:R-:W-:Y:S01]  /*1a480*/  FMUL.FTZ R0, R49, c[0x0][0x320] ;  /* 0x0000c80031007a20 */ /* 0x000fe20000410000 */
[----:B------:R-:W-:Y:S02]  /*1a490*/  @P6 SHF.R.U32.HI R6, RZ, c[0x0][0x2cc], R11 ;  /* 0x0000b300ff066a19 */ /* 0x000fe4000001160b */
[----:B------:R-:W-:Y:S01]  /*1a4a0*/  @P0 LEA.HI.X R11, R13, c[0x0][0x1cc], R15, 0x1, P2 ;  /* 0x000073000d0b0a11 */ /* 0x000fe200010f0c0f */
[----:B------:R3:W2:Y:S04]  /*1a4b0*/  MUFU.TANH R30, R0 ;  /* 0x00000000001e7308 */ /* 0x0006a80000002400 */
[----:B------:R2:W-:Y:S08]  /*1a4c0*/  @P0 LDGSTS.E.BYPASS.LTC128B.128 [R219+0xa100], [R10.64], !P4 ;  /* 0x0a1000000adb0fae */ /* 0x0005f0000e101d48 */
[----:B------:R2:W-:Y:S01]  /*1a4d0*/  @P0 LDGSTS.E.BYPASS.LTC128B.128 [R219+0xd100], [R8.64+0x80], !P5 ;  /* 0x0d10008008db0fae */ /* 0x0005e2000e901d48 */
[----:B------:R-:W-:Y:S07]  /*1a4e0*/  ISETP.GE.AND P5, PT, R47, 0x1, PT ;  /* 0x000000012f00780c */ /* 0x000fee0003fa6270 */
[----:B-1----:R-:W1:Y:S01]  /*1a4f0*/  SHFL.IDX PT, R4, R6, RZ, 0x1c1f ;  /* 0x001c1fff06047589 */ /* 0x002e6200000e0000 */
[----:B----4-:R-:W-:Y:S02]  /*1a500*/  FMUL.FTZ R2, R51, c[0x0][0x320] ;  /* 0x0000c80033027a20 */ /* 0x010fe40000410000 */
[----:B---3--:R-:W-:Y:S02]  /*1a510*/  FMUL.FTZ R0, R50, c[0x0][0x320] ;  /* 0x0000c80032007a20 */ /* 0x008fe40000410000 */
[----:B------:R-:W3:Y:S03]  /*1a520*/  MUFU.TANH R35, R2 ;  /* 0x0000000200237308 */ /* 0x000ee60000002400 */
[----:B------:R-:W0:Y:S07]  /*1a530*/  LDGDEPBAR ;  /* 0x00000000000079af */ /* 0x000e2e0000000000 */
[----:B------:R4:W1:Y:S02]  /*1a540*/  MUFU.TANH R38, R0 ;  /* 0x0000000000267308 */ /* 0x0008640000002400 */
[----:B----4-:R-:W-:Y:S05]  /*1a550*/  IMAD R0, R220, -0x60, RZ ;  /* 0xffffffa0dc007824 */ /* 0x010fea00078e02ff */
[----:B-----5:R-:W-:Y:S04]  /*1a560*/  IADD3 R2, -R44, 0x1, R0 ;  /* 0x000000012c027810 */ /* 0x020fe80007ffe100 */
[----:B--2---:R-:W-:Y:S04]  /*1a570*/  IADD3 R2, -R45, R2, R46 ;  /* 0x000000022d027210 */ /* 0x004fe80007ffe12e */
[C---:B------:R-:W-:Y:S02]  /*1a580*/  IADD3 R7, R2.reuse, c[0x0][0x328], RZ ;  /* 0x0000ca0002077a10 */ /* 0x040fe40007ffe0ff */
[----:B------:R-:W-:Y:S02]  /*1a590*/  IADD3 R5, R2, UR4, RZ ;  /* 0x0000000402057c10 */ /* 0x000fe4000fffe0ff */
[----:B-1----:R-:W-:Y:S02]  /*1a5a0*/  IADD3 R3, R7, R4, RZ ;  /* 0x0000000407037210 */ /* 0x002fe40007ffe0ff */
[----:B------:R-:W-:Y:S01]  /*1a5b0*/  IADD3 R2, R4, R5, RZ ;  /* 0x0000000504027210 */ /* 0x000fe20007ffe0ff */
[----:B------:R-:W-:-:S05]  /*1a5c0*/  @!P5 BRA `(.L_x_822) ;  /* 0x000001800000d947 */ /* 0x000fca0003800000 */
[----:B---3--:R-:W-:Y:S01]  /*1a5d0*/  IADD3 R4, -R45, R46, R4 ;  /* 0x0000002e2d047210 */ /* 0x008fe20007ffe104 */
        /* <DEDUP_REMOVED lines=12> */
.L_x_824:
[----:B------:R-:W-:Y:S04]  /*1a6a0*/  MOV R8, c[0x0][0x32c] ;  /* 0x0000cb0000087a02 */ /* 0x000fe80000000f00 */
[----:B------:R-:W-:Y:S11]  /*1a6b0*/  ISETP.NE.AND P0, PT, R8, 0x1, PT ;  /* 0x000000010800780c */ /* 0x000ff60003f05270 */
[----:B------:R-:W-:Y:S02]  /*1a6c0*/  @!UPT UIADD3 URZ, URZ, URZ, URZ ;  /* 0x0000003f3f3ff290 */ /* 0x000fe4000fffe03f */
[----:B------:R-:W-:Y:S05]  /*1a6d0*/  @P0 IMAD.HI.U32 R8, R4, c[0x0][0x330], RZ ;  /* 0x0000cc0004080a27 */ /* 0x000fea00078e00ff */
[----:B------:R-:W-:Y:S02]  /*1a6e0*/  @P0 SHF.R.U32.HI R4, RZ, c[0x0][0x334], R8 ;  /* 0x0000cd00ff040a19 */ /* 0x000fe40000011608 */
.L_x_825:
[----:B------:R-:W-:Y:S05]  /*1a6f0*/  BSYNC B0 ;  /* 0x0000000000007941 */ /* 0x000fea0003800000 */
.L_x_823:
[----:B------:R-:W-:Y:S04]  /*1a700*/  IMAD.IADD R8, R0, 0x1, -R44 ;  /* 0x0000000100087824 */ /* 0x000fe800078e0a2c */
[----:B------:R-:W-:Y:S05]  /*1a710*/  IMAD R4, R4, c[0x0][0x32c], R8 ;  /* 0x0000cb0004047a24 */ /* 0x000fea00078e0208 */
[----:B------:R-:W-:Y:S02]  /*1a720*/  IADD3 R8, R4, c[0x0][0x32c], RZ ;  /* 0x0000cb0004087a10 */ /* 0x000fe40007ffe0ff */
[----:B------:R-:W-:Y:S02]  /*1a730*/  IMNMX R2, R2, R4, !PT ;  /* 0x0000000402027217 */ /* 0x000fe40007800200 */
[----:B------:R-:W-:Y:S02]  /*1a740*/  IMNMX R3, R3, R8, PT ;  /* 0x0000000803037217 */ /* 0x000fe40003800200 */
.L_x_822:
[C---:B---3--:R-:W-:Y:S01]  /*1a750*/  ISETP.GE.AND P0, PT, R0.reuse, 0x2, PT ;  /* 0x000000020000780c */ /* 0x048fe20003f06270 */
        /* <DEDUP_REMOVED lines=107> */
[----:B------:R-:W-:Y:S04]  /*1ae10*/  ISETP.LT.OR P0, PT, R3, 0x59, P0 ;  /* 0x000000590300780c */ /* 0x000fe80000701670 */
        /* <DEDUP_REMOVED lines=24> */
.L_x_828:
[----:B------:R-:W-:Y:S04]  /*1afa0*/  MOV R5, c[0x0][0x32c] ;  /* 0x0000cb0000057a02 */ /* 0x000fe80000000f00 */
[----:B------:R-:W-:Y:S11]  /*1afb0*/  ISETP.NE.AND P0, PT, R5, 0x1, PT ;  /* 0x000000010500780c */ /* 0x000ff60003f05270 */
[----:B------:R-:W-:Y:S02]  /*1afc0*/  @!UPT UIADD3 URZ, URZ, URZ, URZ ;  /* 0x0000003f3f3ff290 */ /* 0x000fe4000fffe03f */
[----:B------:R-:W-:Y:S05]  /*1afd0*/  @P0 IMAD.HI.U32 R5, R4, c[0x0][0x330], RZ ;  /* 0x0000cc0004050a27 */ /* 0x000fea00078e00ff */
[----:B------:R-:W-:Y:S02]  /*1afe0*/  @P0 SHF.R.U32.HI R4, RZ, c[0x0][0x334], R5 ;  /* 0x0000cd00ff040a19 */ /* 0x000fe40000011605 */
.L_x_829:
[----:B------:R-:W-:Y:S05]  /*1aff0*/  BSYNC B0 ;  /* 0x0000000000007941 */ /* 0x000fea0003800000 */
.L_x_827:
[----:B------:R-:W-:Y:S04]  /*1b000*/  IMAD.IADD R0, R0, 0x1, -R44 ;  /* 0x0000000100007824 */ /* 0x000fe800078e0a2c */
[----:B------:R-:W-:Y:S05]  /*1b010*/  IMAD R0, R4, c[0x0][0x32c], R0 ;  /* 0x0000cb0004007a24 */ /* 0x000fea00078e0200 */
[----:B------:R-:W-:Y:S02]  /*1b020*/  IADD3 R4, R0, c[0x0][0x32c], RZ ;  /* 0x0000cb0000047a10 */ /* 0x000fe40007ffe0ff */
[----:B------:R-:W-:Y:S02]  /*1b030*/  IMNMX R2, R2, R0, !PT ;  /* 0x0000000002027217 */ /* 0x000fe40007800200 */
[----:B------:R-:W-:Y:S02]  /*1b040*/  IMNMX R3, R3, R4, PT ;  /* 0x0000000403037217 */ /* 0x000fe40003800200 */
.L_x_826:
        /* <DEDUP_REMOVED lines=534> */
[----:B------:R-:W-:Y:S01]  /*1d1b0*/  FADD.FTZ R2, R70, R0 ;  /* 0x0000000046027221 */ /* 0x000fe20000010000 */
[----:B------:R-:W-:Y:S01]  /*1d1c0*/  IADD3 R0, R220, -0x1, RZ ;  /* 0xffffffffdc007810 */ /* 0x000fe20007ffe0ff */
[----:B------:R-:W-:Y:S02]  /*1d1d0*/  FADD.FTZ R251, R141, R4 ;  /* 0x000000048dfb7221 */ /* 0x000fe40000010000 */
[----:B------:R-:W-:Y:S02]  /*1d1e0*/  FADD.FTZ R252, R69, R2 ;  /* 0x0000000245fc7221 */ /* 0x000fe40000010000 */
[----:B------:R-:W-:Y:S02]  /*1d1f0*/  IMAD.MOV.U32 R220, RZ, RZ, R0 ;  /* 0x000000ffffdc7224 */ /* 0x000fe400078e0000 */
[----:B------:R-:W-:Y:S02]  /*1d200*/  IMAD.MOV.U32 R69, RZ, RZ, R68 ;  /* 0x000000ffff457224 */ /* 0x000fe400078e0044 */
[----:B------:R-:W-:Y:S01]  /*1d210*/  IMAD.MOV.U32 R70, RZ, RZ, R3 ;  /* 0x000000ffff467224 */ /* 0x000fe200078e0003 */
[----:B------:R-:W-:-:S05]  /*1d220*/  @P0 BRA `(.L_x_830) ;  /* 0xffffbd0000000947 */ /* 0x000fca000383ffff */
.L_x_821:
[----:B------:R-:W-:Y:S02]  /*1d230*/  MOV R9, 0x1f ;  /* 0x0000001f00097802 */ /* 0x000fe40000000f00 */
[----:B------:R-:W-:Y:S01]  /*1d240*/  MOV R8, 0xffffffff ;  /* 0xffffffff00087802 */ /* 0x000fe20000000f00 */
[----:B------:R-:W-:Y:S05]  /*1d250*/  BRA.DIV ~URZ, `(.L_x_831) ;  /* 0x000047327f007947 */ /* 0x000fea000b800000 */
[----:B------:R2:W3:Y:S02]  /*1d260*/  SHFL.BFLY PT, R0, R251, 0x2, 0x1f ;  /* 0x0c401f00fb007f89 */ /* 0x0004e400000e0000 */
.L_x_898:
[----:B---3--:R-:W-:Y:S01]  /*1d270*/  FADD.FTZ R0, R0, R251 ;  /* 0x000000fb00007221 */ /* 0x008fe20000010000 */
[----:B------:R-:W-:Y:S05]  /*1d280*/  BRA.DIV ~URZ, `(.L_x_832) ;  /* 0x000047627f007947 */ /* 0x000fea000b800000 */
[----:B------:R-:W3:Y:S04]  /*1d290*/  SHFL.BFLY PT, R2, R252, 0x2, 0x1f ;  /* 0x0c401f00fc027f89 */ /* 0x000ee800000e0000 */
[----:B------:R-:W4:Y:S01]  /*1d2a0*/  SHFL.BFLY PT, R5, R0, 0x1, 0x1f ;  /* 0x0c201f0000057f89 */ /* 0x000f2200000e0000 */
[----:B-1-3--:R-:W-:-:S02]  /*1d2b0*/  FADD.FTZ R4, R2, R252 ;  /* 0x000000fc02047221 */ /* 0x00afc40000010000 */
[----:B----4-:R-:W-:-:S03]  /*1d2c0*/  FADD.FTZ R0, R0, R5 ;  /* 0x0000000500007221 */ /* 0x010fc60000010000 */
[----:B------:R1:W3:Y:S04]  /*1d2d0*/  SHFL.BFLY PT, R6, R4, 0x1, 0x1f ;  /* 0x0c201f0004067f89 */ /* 0x0002e800000e0000 */
.L_x_899:
[----:B------:R-:W-:Y:S01]  /*1d2e0*/  FSETP.NE.FTZ.AND P1, PT, R0, RZ, PT ;  /* 0x000000ff0000720b */ /* 0x000fe20003f35000 */
[----:B-1-3--:R-:W-:Y:S01]  /*1d2f0*/  FADD.FTZ R4, R6, R4 ;  /* 0x0000000406047221 */ /* 0x00afe20000010000 */
[----:B------:R-:W-:Y:S02]  /*1d300*/  MOV R2, RZ ;  /* 0x000000ff00027202 */ /* 0x000fe40000000f00 */
[----:B------:R-:W-:Y:S02]  /*1d310*/  MOV R24, 0xff800000 ;  /* 0xff80000000187802 */ /* 0x000fe40000000f00 */
[----:B------:R-:W-:Y:S02]  /*1d320*/  FSETP.NE.FTZ.AND P0, PT, R4, RZ, PT ;  /* 0x000000ff0400720b */ /* 0x000fe40003f15000 */
[----:B------:R-:W-:-:S05]  /*1d330*/  MOV R22, 0xff800000 ;  /* 0xff80000000167802 */ /* 0x000fca0000000f00 */
[----:B------:R-:W1:Y:S01]  /*1d340*/  @P1 MUFU.LG2 R5, R0 ;  /* 0x0000000000051308 */ /* 0x000e620000000c00 */
[----:B------:R-:W-:-:S07]  /*1d350*/  @P1 MOV R7, 0x3f317218 ;  /* 0x3f31721800071802 */ /* 0x000fce0000000f00 */
[----:B------:R-:W3:Y:S01]  /*1d360*/  @P1 MUFU.RCP R2, R0 ;  /* 0x0000000000021308 */ /* 0x000ee20000001000 */
[----:B-1----:R-:W-:Y:S02]  /*1d370*/  @P1 FMUL.FTZ R6, R5, 0.69314718246459960938 ;  /* 0x3f31721805061820 */ /* 0x002fe40000410000 */
[----:B------:R-:W-:-:S04]  /*1d380*/  @P1 FMUL.FTZ R5, R7, c[0x0][0x2d0] ;  /* 0x0000b40007051a20 */ /* 0x000fc80000410000 */
[----:B------:R-:W-:Y:S01]  /*1d390*/  @P1 FFMA.FTZ R24, R5, R68, R6 ;  /* 0x0000004405181223 */ /* 0x000fe20000010006 */
[----:B------:R-:W-:Y:S01]  /*1d3a0*/  MOV R5, 0x1 ;  /* 0x0000000100057802 */ /* 0x000fe20000000f00 */
[C---:B---3--:R-:W-:Y:S01]  /*1d3b0*/  FMUL.FTZ R68, R2.reuse, R80 ;  /* 0x0000005002447220 */ /* 0x048fe20000410000 */
[----:B------:R-:W-:Y:S01]  /*1d3c0*/  MOV R0, RZ ;  /* 0x000000ff00007202 */ /* 0x000fe20000000f00 */
[C---:B------:R-:W-:Y:S02]  /*1d3d0*/  FMUL.FTZ R69, R2.reuse, R81 ;  /* 0x0000005102457220 */ /* 0x040fe40000410000 */
        /* <DEDUP_REMOVED lines=32> */
[C---:B-1----:R-:W-:Y:S02]  /*1d5e0*/  FMUL.FTZ R120, R0.reuse, R78 ;  /* 0x0000004e00787220 */ /* 0x042fe40000410000 */
[C---:B------:R-:W-:Y:S02]  /*1d5f0*/  FMUL.FTZ R121, R0.reuse, R79 ;  /* 0x0000004f00797220 */ /* 0x040fe40000410000 */
[----:B------:R-:W-:-:S02]  /*1d600*/  FMUL.FTZ R64, R0, R82 ;  /* 0x0000005200407220 */ /* 0x000fc40000410000 */
[C---:B------:R-:W-:Y:S02]  /*1d610*/  FMUL.FTZ R65, R0.reuse, R83 ;  /* 0x0000005300417220 */ /* 0x040fe40000410000 */
[C---:B------:R-:W-:Y:S02]  /*1d620*/  FMUL.FTZ R128, R0.reuse, R90 ;  /* 0x0000005a00807220 */ /* 0x040fe40000410000 */
[C---:B------:R-:W-:Y:S02]  /*1d630*/  FMUL.FTZ R129, R0.reuse, R91 ;  /* 0x0000005b00817220 */ /* 0x040fe40000410000 */
[C---:B------:R-:W-:Y:S02]  /*1d640*/  FMUL.FTZ R126, R0.reuse, R94 ;  /* 0x0000005e007e7220 */ /* 0x040fe40000410000 */
[----:B------:R-:W-:Y:S01]  /*1d650*/  FMUL.FTZ R127, R0, R95 ;  /* 0x0000005f007f7220 */ /* 0x000fe20000410000 */
[----:B---3--:R-:W-:Y:S01]  /*1d660*/  @P0 MOV R4, 0x3f317218 ;  /* 0x3f31721800040802 */ /* 0x008fe20000000f00 */
[----:B----4-:R-:W-:-:S02]  /*1d670*/  @P0 FMUL.FTZ R2, R2, 0.69314718246459960938 ;  /* 0x3f31721802020820 */ /* 0x010fc40000410000 */
[----:B------:R-:W-:Y:S02]  /*1d680*/  FMUL.FTZ R90, R0, R102 ;  /* 0x00000066005a7220 */ /* 0x000fe40000410000 */
[----:B------:R-:W-:Y:S02]  /*1d690*/  @P0 FMUL.FTZ R4, R4, c[0x0][0x2d0] ;  /* 0x0000b40004040a20 */ /* 0x000fe40000410000 */
[C---:B------:R-:W-:Y:S02]  /*1d6a0*/  FMUL.FTZ R91, R0.reuse, R103 ;  /* 0x00000067005b7220 */ /* 0x040fe40000410000 */
[C---:B------:R-:W-:Y:S02]  /*1d6b0*/  FMUL.FTZ R78, R0.reuse, R106 ;  /* 0x0000006a004e7220 */ /* 0x040fe40000410000 */
[C---:B------:R-:W-:Y:S02]  /*1d6c0*/  FMUL.FTZ R79, R0.reuse, R107 ;  /* 0x0000006b004f7220 */ /* 0x040fe40000410000 */
[----:B------:R-:W-:-:S02]  /*1d6d0*/  FMUL.FTZ R82, R0, R54 ;  /* 0x0000003600527220 */ /* 0x000fc40000410000 */
[----:B------:R-:W-:Y:S02]  /*1d6e0*/  FMUL.FTZ R83, R0, R55 ;  /* 0x0000003700537220 */ /* 0x000fe40000410000 */
[--C-:B------:R-:W-:Y:S01]  /*1d6f0*/  @P0 FFMA.FTZ R22, R4, R3, R2.reuse ;  /* 0x0000000304160223 */ /* 0x100fe20000010002 */
[----:B------:R-:W-:Y:S01]  /*1d700*/  PRMT R2, R5, 0x7610, R2 ;  /* 0x0000761005027816 */ /* 0x000fe20000000002 */
        /* <DEDUP_REMOVED lines=17> */
[----:B------:R-:W-:Y:S02]  /*1d820*/  FMUL.FTZ R47, R0, R67 ;  /* 0x00000043002f7220 */ /* 0x000fe40000410000 */
.L_x_754:
[----:B------:R1:W5:Y:S01]  /*1d830*/  LDL R6, [R1+0x20] ;  /* 0x0000200001067983 */ /* 0x0003620000100800 */
[----:B------:R-:W-:Y:S03]  /*1d840*/  BSSY B0, `(.L_x_833) ;  /* 0x0000012000007945 */ /* 0x000fe60003800000 */
[----:B------:R-:W3:Y:S02]  /*1d850*/  S2R R63, SR_TID.X ;  /* 0x00000000003f7919 */ /* 0x000ee40000002100 */
[----:B---3--:R-:W-:-:S13]  /*1d860*/  LOP3.LUT P0, RZ, R63, 0xff, RZ, 0xc0, !PT ;  /* 0x000000ff3fff7812 */ /* 0x008fda000780c0ff */
[----:B------:R-:W-:Y:S05]  /*1d870*/  @P0 BRA `(.L_x_834) ;  /* 0x000000e000000947 */ /* 0x000fea0003800000 */
[----:B-1----:R-:W1:Y:S01]  /*1d880*/  S2R R4, SR_LANEID ;  /* 0x0000000000047919 */ /* 0x002e620000000000 */
[----:B------:R-:W-:Y:S01]  /*1d890*/  VOTEU.ANY UR4, UPT, PT ;  /* 0x0000000000047886 */ /* 0x000fe200038e0100 */
[----:B------:R-:W-:Y:S01]  /*1d8a0*/  IMAD.MOV.U32 R5, RZ, RZ, c[0x0][0x564] ;  /* 0x00015900ff057624 */ /* 0x000fe200078e00ff */
[----:B------:R-:W1:Y:S08]  /*1d8b0*/  FLO.U32 R3, UR4 ;  /* 0x0000000400037d00 */ /* 0x000e7000080e0000 */
[----:B------:R-:W3:Y:S01]  /*1d8c0*/  POPC R0, UR4 ;  /* 0x0000000400007d09 */ /* 0x000ee20008000000 */
[----:B-1----:R-:W-:Y:S01]  /*1d8d0*/  ISETP.EQ.U32.AND P0, PT, R3, R4, PT ;  /* 0x000000040300720c */ /* 0x002fe20003f02070 */
[----:B------:R-:W-:-:S12]  /*1d8e0*/  IMAD.MOV.U32 R4, RZ, RZ, c[0x0][0x560] ;  /* 0x00015800ff047624 */ /* 0x000fd800078e00ff */
[----:B---3--:R1:W3:Y:S04]  /*1d8f0*/  @P0 ATOMG.E.ADD.STRONG.GPU PT, R0, [R4.64], R0 ;  /* 0x00000000040009a8 */ /* 0x0082e800081ee1c8 */
[----:B-1----:R-:W1:Y:S04]  /*1d900*/  S2R R4, SR_LTMASK ;  /* 0x0000000000047919 */ /* 0x002e680000003900 */
[----:B---3--:R1:W3:Y:S02]  /*1d910*/  SHFL.IDX PT, R3, R0, R3, 0x1f ;  /* 0x00001f0300037589 */ /* 0x0082e400000e0000 */
[----:B-1----:R-:W-:-:S06]  /*1d920*/  LOP3.LUT R0, R4, UR4, RZ, 0xc0, !PT ;  /* 0x0000000404007c12 */ /* 0x002fcc000f8ec0ff */
[----:B------:R-:W3:Y:S02]  /*1d930*/  POPC R0, R0 ;  /* 0x0000000000007309 */ /* 0x000ee40000000000 */
[----:B---3-5:R-:W-:-:S05]  /*1d940*/  IADD3 R6, R3, c[0x0][0xc], R0 ;  /* 0x0000030003067a10 */ /* 0x028fca0007ffe000 */
[----:B------:R1:W-:Y:S02]  /*1d950*/  STL [R1+0x20], R6 ;  /* 0x0000200601007387 */ /* 0x0003e40000100800 */
.L_x_834:
[----:B-1----:R-:W-:Y:S05]  /*1d960*/  BSYNC B0 ;  /* 0x0000000000007941 */ /* 0x002fea0003800000 */
.L_x_833:
[----:B------:R-:W-:Y:S01]  /*1d970*/  PRMT R0, R2, 0x9910, RZ ;  /* 0x0000991002007816 */ /* 0x000fe200000000ff */
[----:B------:R-:W-:Y:S01]  /*1d980*/  BSSY B1, `(.L_x_835) ;  /* 0x00002b4000017945 */ /* 0x000fe20003800000 */
[----:B------:R-:W-:Y:S01]  /*1d990*/  SHF.R.S32.HI R4, RZ, 0x1f, R63 ;  /* 0x0000001fff047819 */ /* 0x000fe2000001143f */
[----:B-----5:R-:W-:Y:S01]  /*1d9a0*/  IMAD.MOV.U32 R62, RZ, RZ, R6 ;  /* 0x000000ffff3e7224 */ /* 0x020fe200078e0006 */
[----:B------:R-:W-:Y:S02]  /*1d9b0*/  ISETP.NE.AND P0, PT, R0, RZ, PT ;  /* 0x000000ff0000720c */ /* 0x000fe40003f05270 */
[----:B------:R-:W-:Y:S02]  /*1d9c0*/  LEA.HI R2, R4, R63, RZ, 0x3 ;  /* 0x0000003f04027211 */ /* 0x000fe400078f18ff */
[----:B------:R-:W-:Y:S02]  /*1d9d0*/  IADD3 R14, R72, 0x40, RZ ;  /* 0x00000040480e7810 */ /* 0x000fe40007ffe0ff */
[----:B------:R-:W-:-:S02]  /*1d9e0*/  LOP3.LUT R0, R2, 0xfffffff8, RZ, 0xc0, !PT ;  /* 0xfffffff802007812 */ /* 0x000fc400078ec0ff */
[----:B------:R-:W-:Y:S02]  /*1d9f0*/  SHF.R.S32.HI R48, RZ, 0x1f, R72 ;  /* 0x0000001fff307819 */ /* 0x000fe40000011448 */
[----:B------:R-:W-:Y:S01]  /*1da00*/  SHF.R.S32.HI R49, RZ, 0x1f, R14 ;  /* 0x0000001fff317819 */ /* 0x000fe2000001140e */
[----:B------:R-:W-:Y:S01]  /*1da10*/  IMAD.IADD R23, R63, 0x1, -R0 ;  /* 0x000000013f177824 */ /* 0x000fe200078e0a00 */
[----:B------:R-:W-:Y:S01]  /*1da20*/  SHF.R.S32.HI R50, RZ, 0x3, R2 ;  /* 0x00000003ff327819 */ /* 0x000fe20000011402 */
[----:B------:R-:W-:Y:S05]  /*1da30*/  @!P0 BRA `(.L_x_836) ;  /* 0x00001f6000008947 */ /* 0x000fea0003800000 */
[----:B------:R-:W3:Y:S04]  /*1da40*/  LDL R13, [R1+0x38] ;  /* 0x00003800010d7983 */ /* 0x000ee80000100800 */
[----:B------:R-:W4:Y:S04]  /*1da50*/  LDL R10, [R1+0x40] ;  /* 0x00004000010a7983 */ /* 0x000f280000100800 */
[----:B--2---:R-:W2:Y:S04]  /*1da60*/  LDL R12, [R1+0x3c] ;  /* 0x00003c00010c7983 */ /* 0x004ea80000100800 */
[----:B------:R-:W2:Y:S04]  /*1da70*/  LDL R9, [R1+0x50] ;  /* 0x0000500001097983 */ /* 0x000ea80000100800 */
[----:B------:R-:W2:Y:S04]  /*1da80*/  LDL R8, [R1+0x48] ;  /* 0x0000480001087983 */ /* 0x000ea80000100800 */
[----:B------:R-:W2:Y:S04]  /*1da90*/  LDL R7, [R1+0x4c] ;  /* 0x00004c0001077983 */ /* 0x000ea80000100800 */
[----:B------:R-:W2:Y:S04]  /*1daa0*/  LDL R11, [R1+0x44] ;  /* 0x00004400010b7983 */ /* 0x000ea80000100800 */
[----:B------:R-:W2:Y:S01]  /*1dab0*/  LDL R6, [R1+0x2c] ;  /* 0x00002c0001067983 */ /* 0x000ea20000100800 */
[CC--:B------:R-:W-:Y:S01]  /*1dac0*/  LEA.HI R3, R4.reuse, R63.reuse, RZ, 0x2 ;  /* 0x0000003f04037211 */ /* 0x0c0fe200078f10ff */
[----:B------:R-:W-:Y:S01]  /*1dad0*/  WARPSYNC 0xffffffff ;  /* 0xffffffff00007948 */ /* 0x000fe20003800000 */
[----:B------:R-:W-:-:S02]  /*1dae0*/  LEA.HI R26, R4, R63, RZ, 0x5 ;  /* 0x0000003f041a7211 */ /* 0x000fc400078f28ff */
[--C-:B------:R-:W-:Y:S02]  /*1daf0*/  SHF.R.S32.HI R2, RZ, 0x2, R3.reuse ;  /* 0x00000002ff027819 */ /* 0x100fe40000011403 */
[----:B------:R-:W-:Y:S02]  /*1db00*/  SHF.R.S32.HI R0, RZ, 0x1f, R3 ;  /* 0x0000001fff007819 */ /* 0x000fe40000011403 */
[----:B------:R-:W-:Y:S02]  /*1db10*/  SHF.R.S32.HI R25, RZ, 0x5, R26 ;  /* 0x00000005ff197819 */ /* 0x000fe4000001141a */
[----:B------:R-:W-:Y:S02]  /*1db20*/  LEA.HI R0, R0, R2, RZ, 0x3 ;  /* 0x0000000200007211 */ /* 0x000fe400078f18ff */
[----:B------:R-:W-:Y:S02]  /*1db30*/  F2FP.PACK_AB R4, R99, R98 ;  /* 0x000000626304723e */ /* 0x000fe400000000ff */
        /* <DEDUP_REMOVED lines=19> */
[----:B------:R-:W-:-:S02]  /*1dc70*/  ISETP.NE.U32.AND P0, PT, RZ, c[0x0][0x508], PT ;  /* 0x00014200ff007a0c */ /* 0x000fc40003f05070 */
[----:B------:R-:W-:Y:S02]  /*1dc80*/  ISETP.NE.U32.AND P2, PT, RZ, c[0x0][0x500], PT ;  /* 0x00014000ff007a0c */ /* 0x000fe40003f45070 */
[----:B------:R-:W-:Y:S02]  /*1dc90*/  ISETP.NE.AND.EX P1, PT, RZ, c[0x0][0x50c], PT, P0 ;  /* 0x00014300ff007a0c */ /* 0x000fe40003f25300 */
[----:B------:R-:W-:Y:S01]  /*1dca0*/  ISETP.NE.AND.EX P2, PT, RZ, c[0x0][0x504], PT, P2 ;  /* 0x00014100ff007a0c */ /* 0x000fe20003f45320 */
[----:B------:R-:W-:Y:S01]  /*1dcb0*/  IMAD.MOV.U32 R15, RZ, RZ, c[0x0][0x388] ;  /* 0x0000e200ff0f7624 */ /* 0x000fe200078e00ff */
[----:B---3--:R1:W-:Y:S04]  /*1dcc0*/  STS [R13], R3 ;  /* 0x000000030d007388 */ /* 0x0083e80000000800 */
[----:B------:R3:W-:Y:S04]  /*1dcd0*/  STS [R13+0x400], R0 ;  /* 0x000400000d007388 */ /* 0x0007e80000000800 */
[----:B----4-:R4:W-:Y:S01]  /*1dce0*/  STS [R10+0x80], R2 ;  /* 0x000080020a007388 */ /* 0x0109e20000000800 */
[----:B-1----:R-:W-:-:S02]  /*1dcf0*/  F2FP.PACK_AB R3, R61, R60 ;  /* 0x0000003c3d03723e */ /* 0x002fc400000000ff */
[----:B---3--:R-:W-:-:S03]  /*1dd00*/  F2FP.PACK_AB R0, R75, R74 ;  /* 0x0000004a4b00723e */ /* 0x008fc600000000ff */
[----:B------:R1:W-:Y:S01]  /*1dd10*/  STS [R10+0x480], R3 ;  /* 0x000480030a007388 */ /* 0x0003e20000000800 */
[----:B----4-:R-:W-:-:S03]  /*1dd20*/  F2FP.PACK_AB R2, R129, R128 ;  /* 0x000000808102723e */ /* 0x010fc600000000ff */
[----:B--2---:R2:W-:Y:S04]  /*1dd30*/  STS [R12], R0 ;  /* 0x000000000c007388 */ /* 0x0045e80000000800 */
[----:B------:R3:W-:Y:S01]  /*1dd40*/  STS [R12+0x400], R2 ;  /* 0x000400020c007388 */ /* 0x0007e20000000800 */
[----:B-1----:R-:W-:Y:S02]  /*1dd50*/  F2FP.PACK_AB R3, R77, R76 ;  /* 0x0000004c4d03723e */ /* 0x002fe400000000ff */
[----:B--2---:R-:W-:-:S03]  /*1dd60*/  F2FP.PACK_AB R0, R127, R126 ;  /* 0x0000007e7f00723e */ /* 0x004fc600000000ff */
[----:B------:R1:W-:Y:S01]  /*1dd70*/  STS [R9+0x80], R3 ;  /* 0x0000800309007388 */ /* 0x0003e20000000800 */
[----:B---3--:R-:W-:-:S03]  /*1dd80*/  F2FP.PACK_AB R2, R81, R80 ;  /* 0x000000505102723e */ /* 0x008fc600000000ff */
[----:B------:R2:W-:Y:S04]  /*1dd90*/  STS [R9+0x480], R0 ;  /* 0x0004800009007388 */ /* 0x0005e80000000800 */
[----:B------:R3:W-:Y:S04]  /*1dda0*/  STS [R8], R2 ;  /* 0x0000000208007388 */ /* 0x0007e80000000800 */
[----:B------:R4:W-:Y:S01]  /*1ddb0*/  STS [R8+0x400], R4 ;  /* 0x0004000408007388 */ /* 0x0009e20000000800 */
[----:B-1----:R-:W-:Y:S02]  /*1ddc0*/  F2FP.PACK_AB R3, R91, R90 ;  /* 0x0000005a5b03723e */ /* 0x002fe400000000ff */
[----:B--2---:R-:W-:-:S02]  /*1ddd0*/  F2FP.PACK_AB R0, R89, R88 ;  /* 0x000000585900723e */ /* 0x004fc400000000ff */
[----:B---3--:R-:W-:-:S03]  /*1dde0*/  F2FP.PACK_AB R2, R79, R78 ;  /* 0x0000004e4f02723e */ /* 0x008fc600000000ff */
[----:B------:R1:W-:Y:S01]  /*1ddf0*/  STS [R7+0x80], R0 ;  /* 0x0000800007007388 */ /* 0x0003e20000000800 */
[----:B----4-:R-:W-:-:S03]  /*1de00*/  F2FP.PACK_AB R4, R93, R92 ;  /* 0x0000005c5d04723e */ /* 0x010fc600000000ff */
[----:B------:R2:W-:Y:S04]  /*1de10*/  STS [R7+0x480], R3 ;  /* 0x0004800307007388 */ /* 0x0005e80000000800 */
[----:B------:R3:W-:Y:S04]  /*1de20*/  STS [R11], R4 ;  /* 0x000000040b007388 */ /* 0x0007e80000000800 */
[----:B------:R4:W-:Y:S01]  /*1de30*/  STS [R11+0x400], R2 ;  /* 0x000400020b007388 */ /* 0x0009e20000000800 */
[----:B-1----:R-:W-:Y:S02]  /*1de40*/  F2FP.PACK_AB R0, R109, R108 ;  /* 0x0000006c6d00723e */ /* 0x002fe400000000ff */
[----:B--2---:R-:W-:-:S03]  /*1de50*/  F2FP.PACK_AB R3, R97, R96 ;  /* 0x000000606103723e */ /* 0x004fc600000000ff */
[----:B------:R1:W-:Y:S01]  /*1de60*/  STS [R5+0x4080], R0 ;  /* 0x0040800005007388 */ /* 0x0003e20000000800 */
[----:B---3--:R-:W-:Y:S02]  /*1de70*/  F2FP.PACK_AB R4, R53, R52 ;  /* 0x000000343504723e */ /* 0x008fe400000000ff */
[----:B----4-:R-:W-:-:S03]  /*1de80*/  F2FP.PACK_AB R2, R107, R106 ;  /* 0x0000006a6b02723e */ /* 0x010fc600000000ff */
[----:B------:R2:W-:Y:S04]  /*1de90*/  STS [R5+0x4480], R4 ;  /* 0x0044800405007388 */ /* 0x0005e80000000800 */
[----:B------:R3:W-:Y:S04]  /*1dea0*/  STS [R13+0x4000], R3 ;  /* 0x004000030d007388 */ /* 0x0007e80000000800 */
[----:B------:R4:W-:Y:S01]  /*1deb0*/  STS [R13+0x4400], R2 ;  /* 0x004400020d007388 */ /* 0x0009e20000000800 */
[----:B-1----:R-:W-:-:S05]  /*1dec0*/  F2FP.PACK_AB R0, R101, R100 ;  /* 0x000000646500723e */ /* 0x002fca00000000ff */
[----:B------:R1:W-:Y:S01]  /*1ded0*/  STS [R10+0x4080], R0 ;  /* 0x004080000a007388 */ /* 0x0003e20000000800 */
[----:B--2---:R-:W-:Y:S02]  /*1dee0*/  F2FP.PACK_AB R4, R103, R102 ;  /* 0x000000666704723e */ /* 0x004fe400000000ff */
[----:B------:R-:W-:Y:S02]  /*1def0*/  F2FP.PACK_AB R5, R105, R104 ;  /* 0x000000686905723e */ /* 0x000fe400000000ff */
[----:B---3--:R-:W-:Y:S01]  /*1df00*/  F2FP.PACK_AB R3, R95, R94 ;  /* 0x0000005e5f03723e */ /* 0x008fe200000000ff */
[----:B------:R2:W-:Y:S01]  /*1df10*/  STS [R10+0x4480], R4 ;  /* 0x004480040a007388 */ /* 0x0005e20000000800 */
[----:B----4-:R-:W-:-:S03]  /*1df20*/  F2FP.PACK_AB R2, R117, R116 ;  /* 0x000000747502723e */ /* 0x010fc600000000ff */
[----:B------:R-:W-:Y:S04]  /*1df30*/  STS [R12+0x4000], R5 ;  /* 0x004000050c007388 */ /* 0x000fe80000000800 */
[----:B------:R3:W-:Y:S04]  /*1df40*/  STS [R12+0x4400], R3 ;  /* 0x004400030c007388 */ /* 0x0007e80000000800 */
[----:B------:R4:W-:Y:S01]  /*1df50*/  STS [R9+0x4080], R2 ;  /* 0x0040800209007388 */ /* 0x0009e20000000800 */
[----:B-1----:R-:W-:-:S05]  /*1df60*/  F2FP.PACK_AB R0, R83, R82 ;  /* 0x000000525300723e */ /* 0x002fca00000000ff */
[----:B------:R1:W-:Y:S01]  /*1df70*/  STS [R9+0x4480], R0 ;  /* 0x0044800009007388 */ /* 0x0003e20000000800 */
[----:B--2---:R-:W-:-:S03]  /*1df80*/  F2FP.PACK_AB R4, R113, R112 ;  /* 0x000000707104723e */ /* 0x004fc600000000ff */
[----:B------:R-:W2:Y:S04]  /*1df90*/  LDL.LU R10, [R1+0x28] ;  /* 0x00002800010a7983 */ /* 0x000ea80000300800 */
[----:B------:R1:W-:Y:S01]  /*1dfa0*/  STS [R8+0x4000], R4 ;  /* 0x0040000408007388 */ /* 0x0003e20000000800 */
[----:B---3--:R-:W-:Y:S02]  /*1dfb0*/  F2FP.PACK_AB R3, R59, R58 ;  /* 0x0000003a3b03723e */ /* 0x008fe400000000ff */
[----:B----4-:R-:W-:-:S03]  /*1dfc0*/  F2FP.PACK_AB R2, R57, R56 ;  /* 0x000000383902723e */ /* 0x010fc600000000ff */
[----:B------:R-:W-:Y:S04]  /*1dfd0*/  STS [R8+0x4400], R3 ;  /* 0x0044000308007388 */ /* 0x000fe80000000800 */
[----:B------:R3:W-:Y:S01]  /*1dfe0*/  STS [R7+0x4080], R2 ;  /* 0x0040800207007388 */ /* 0x0007e20000000800 */
[----:B-1----:R-:W-:-:S05]  /*1dff0*/  F2FP.PACK_AB R0, R55, R54 ;  /* 0x000000363700723e */ /* 0x002fca00000000ff */
[----:B------:R1:W-:Y:S01]  /*1e000*/  STS [R7+0x4480], R0 ;  /* 0x0044800007007388 */ /* 0x0003e20000000800 */
[----:B------:R-:W-:-:S05]  /*1e010*/  F2FP.PACK_AB R4, R45, R44 ;  /* 0x0000002c2d04723e */ /* 0x000fca00000000ff */
[----:B------:R4:W-:Y:S01]  /*1e020*/  STS [R11+0x4000], R4 ;  /* 0x004000040b007388 */ /* 0x0009e20000000800 */
[----:B---3--:R-:W-:-:S04]  /*1e030*/  IMAD.MOV.U32 R2, RZ, RZ, 0x4 ;  /* 0x00000004ff027424 */ /* 0x008fc800078e00ff */
[----:B------:R-:W-:-:S04]  /*1e040*/  @P1 IMAD.WIDE R8, R6, R2, c[0x0][0x508] ;  /* 0x0001420006081625 */ /* 0x000fc800078e0202 */
[----:B------:R-:W-:Y:S01]  /*1e050*/  IMAD.WIDE R2, R6, R2, c[0x0][0x500] ;  /* 0x0001400006027625 */ /* 0x000fe200078e0202 */
[----:B-1----:R-:W-:-:S03]  /*1e060*/  F2FP.PACK_AB R0, R47, R46 ;  /* 0x0000002e2f00723e */ /* 0x002fc600000000ff */
[----:B------:R-:W-:Y:S02]  /*1e070*/  IMAD.MOV.U32 R7, RZ, RZ, RZ ;  /* 0x000000ffff077224 */ /* 0x000fe400078e00ff */
[----:B------:R1:W-:Y:S04]  /*1e080*/  STS [R11+0x4400], R0 ;  /* 0x004400000b007388 */ /* 0x0003e80000000800 */
[----:B------:R-:W-:Y:S06]  /*1e090*/  BAR.SYNC.DEFER_BLOCKING 0x1, 0x100 ;  /* 0x0044000000007b1d */ /* 0x000fec0000010000 */
[----:B------:R1:W5:Y:S04]  /*1e0a0*/  @P1 LDG.E R15, [R8.64] ;  /* 0x00000008080f1981 */ /* 0x000368000c1e1900 */
[----:B------:R1:W5:Y:S01]  /*1e0b0*/  @P2 LDG.E R7, [R2.64] ;  /* 0x0000000802072981 */ /* 0x000362000c1e1900 */
[----:B--2---:R-:W-:-:S04]  /*1e0c0*/  ISETP.NE.AND P0, PT, R10, RZ, PT ;  /* 0x000000ff0a00720c */ /* 0x004fc80003f05270 */
[----:B----4-:R-:W-:Y:S01]  /*1e0d0*/  SEL R4, R10, c[0x0][0x3d4], P0 ;  /* 0x0000f5000a047a07 */ /* 0x010fe20000000000 */
[----:B------:R-:W-:Y:S05]  /*1e0e0*/  @P1 BRA `(.L_x_837) ;  /* 0x0000004000001947 */ /* 0x000fea0003800000 */
[----:B-1----:R-:W-:Y:S05]  /*1e0f0*/  @!P2 BRA `(.L_x_837) ;  /* 0x000000300000a947 */ /* 0x002fea0003800000 */
[----:B------:R1:W2:Y:S04]  /*1e100*/  LDG.E R0, [R2.64] ;  /* 0x0000000802007981 */ /* 0x0002a8000c1e1900 */
[----:B-1----:R-:W2:Y:S02]  /*1e110*/  LDG.E R2, [R2.64+0x4] ;  /* 0x0000040802027981 */ /* 0x002ea4000c1e1900 */
[----:B--2--5:R-:W-:Y:S02]  /*1e120*/  IADD3 R15, -R0, R2, RZ ;  /* 0x00000002000f7210 */ /* 0x024fe40007ffe1ff */
.L_x_837:
[----:B-1----:R-:W2:Y:S04]  /*1e130*/  LDL R2, [R1+0x1c] ;  /* 0x00001c0001027983 */ /* 0x002ea80000100800 */
[----:B------:R-:W2:Y:S04]  /*1e140*/  LDL R66, [R1+0x14] ;  /* 0x0000140001427983 */ /* 0x000ea80000100800 */
[----:B------:R-:W3:Y:S04]  /*1e150*/  LDL R27, [R1+0x30] ;  /* 0x00003000011b7983 */ /* 0x000ee80000100800 */
[----:B------:R-:W4:Y:S01]  /*1e160*/  LDL R11, [R1+0x34] ;  /* 0x00003400010b7983 */ /* 0x000f220000100800 */
[----:B------:R-:W-:Y:S01]  /*1e170*/  IMAD.MOV.U32 R9, RZ, RZ, 0x368 ;  /* 0x00000368ff097424 */ /* 0x000fe200078e00ff */
[----:B------:R-:W-:-:S04]  /*1e180*/  ISETP.GT.AND P2, PT, R4, 0x1, PT ;  /* 0x000000010400780c */ /* 0x000fc80003f44270 */
[----:B------:R-:W-:-:S04]  /*1e190*/  SEL R9, R9, 0x328, P2 ;  /* 0x0000032809097807 */ /* 0x000fc80001000000 */
[----:B------:R-:W1:Y:S08]  /*1e1a0*/  LDC.64 R4, c[0x0][R9+0x170] ;  /* 0x00005c0009047b82 */ /* 0x000e700000000a00 */
[----:B------:R-:W3:Y:S08]  /*1e1b0*/  LDC.64 R16, c[0x0][R9+0x168] ;  /* 0x00005a0009107b82 */ /* 0x000ef00000000a00 */
[----:B------:R1:W1:Y:S01]  /*1e1c0*/  LDC.64 R18, c[0x0][R9+0x178] ;  /* 0x00005e0009127b82 */ /* 0x0002620000000a00 */
[----:B------:R-:W-:-:S07]  /*1e1d0*/  ISETP.NE.U32.AND P0, PT, RZ, c[0x0][0x500], PT ;  /* 0x00014000ff007a0c */ /* 0x000fce0003f05070 */
[----:B------:R1:W1:Y:S01]  /*1e1e0*/  LDC.64 R20, c[0x0][R9+0x160] ;  /* 0x0000580009147b82 */ /* 0x0002620000000a00 */
[----:B------:R-:W-:Y:S01]  /*1e1f0*/  IMAD.MOV.U32 R0, RZ, RZ, c[0x0][0x4e8] ;  /* 0x00013a00ff007624 */ /* 0x000fe200078e00ff */
[----:B------:R-:W-:-:S04]  /*1e200*/  ISETP.NE.AND.EX P0, PT, RZ, c[0x0][0x504], PT, P0 ;  /* 0x00014100ff007a0c */ /* 0x000fc80003f05300 */
[----:B------:R-:W-:Y:S02]  /*1e210*/  ISETP.NE.AND P3, PT, R0, 0x1, PT ;  /* 0x000000010000780c */ /* 0x000fe40003f65270 */
[----:B------:R-:W-:Y:S02]  /*1e220*/  SHF.R.S32.HI R0, RZ, 0x1f, R6 ;  /* 0x0000001fff007819 */ /* 0x000fe40000011406 */
[----:B------:R-:W-:Y:S01]  /*1e230*/  SEL R8, R6, RZ, !P0 ;  /* 0x000000ff06087207 */ /* 0x000fe20004000000 */
[----:B--2---:R-:W-:Y:S01]  /*1e240*/  IMAD.IADD R12, R2, 0x1, R66 ;  /* 0x00000001020c7824 */ /* 0x004fe200078e0242 */
[----:B------:R-:W-:-:S03]  /*1e250*/  SEL R2, R0, RZ, !P0 ;  /* 0x000000ff00027207 */ /* 0x000fc60004000000 */
[----:B-1----:R-:W-:-:S04]  /*1e260*/  IMAD R0, R5, R8, RZ ;  /* 0x0000000805007224 */ /* 0x002fc800078e02ff */
[----:B------:R-:W-:Y:S02]  /*1e270*/  IMAD R10, R4, R2, R0 ;  /* 0x00000002040a7224 */ /* 0x000fe400078e0200 */
[----:B------:R-:W-:-:S04]  /*1e280*/  @P3 IMAD.HI.U32 R0, R12, c[0x0][0x4ec], RZ ;  /* 0x00013b000c003a27 */ /* 0x000fc800078e00ff */
[----:B------:R-:W-:-:S04]  /*1e290*/  IMAD.WIDE.U32 R2, R4, R8, RZ ;  /* 0x0000000804027225 */ /* 0x000fc800078e00ff */
[----:B------:R-:W-:Y:S01]  /*1e2a0*/  IMAD.MOV.U32 R6, RZ, RZ, R12 ;  /* 0x000000ffff067224 */ /* 0x000fe200078e000c */
[----:B------:R-:W-:Y:S01]  /*1e2b0*/  @P3 SHF.R.U32.HI R6, RZ, c[0x0][0x4f0], R0 ;  /* 0x00013c00ff063a19 */ /* 0x000fe20000011600 */
[----:B---3--:R-:W-:Y:S01]  /*1e2c0*/  IMAD.WIDE.U32 R4, R16, R27, RZ ;  /* 0x0000001b10047225 */ /* 0x008fe200078e00ff */
[----:B----4-:R-:W-:-:S03]  /*1e2d0*/  SEL R0, R11, RZ, P2 ;  /* 0x000000ff0b007207 */ /* 0x010fc60001000000 */
[----:B------:R-:W-:Y:S01]  /*1e2e0*/  IMAD R9, R17, R27, RZ ;  /* 0x0000001b11097224 */ /* 0x000fe200078e02ff */
[--C-:B-----5:R-:W-:Y:S01]  /*1e2f0*/  IADD3 R13, P1, P0, R2, R4, R7.reuse ;  /* 0x00000004020d7210 */ /* 0x120fe2000783e007 */
[----:B------:R-:W-:Y:S01]  /*1e300*/  IMAD.IADD R10, R3, 0x1, R10 ;  /* 0x00000001030a7824 */ /* 0x000fe200078e020a */
[----:B------:R-:W-:Y:S01]  /*1e310*/  SHF.R.S32.HI R11, RZ, 0x1f, R7 ;  /* 0x0000001fff0b7819 */ /* 0x000fe20000011407 */
[----:B------:R-:W-:Y:S02]  /*1e320*/  IMAD.IADD R4, R5, 0x1, R9 ;  /* 0x0000000105047824 */ /* 0x000fe400078e0209 */
[-C--:B------:R-:W-:Y:S02]  /*1e330*/  IMAD R9, R19, R0.reuse, RZ ;  /* 0x0000000013097224 */ /* 0x080fe400078e02ff */
        /* <DEDUP_REMOVED lines=9> */
[----:B------:R-:W-:Y:S02]  /*1e3d0*/  SHF.R.S32.HI R5, RZ, 0x1f, R0 ;  /* 0x0000001fff057819 */ /* 0x000fe40000011400 */
[----:B------:R-:W-:Y:S01]  /*1e3e0*/  LOP3.LUT R6, R26, 0xffffffe0, RZ, 0xc0, !PT ;  /* 0xffffffe01a067812 */ /* 0x000fe200078ec0ff */
[----:B------:R-:W-:-:S04]  /*1e3f0*/  IMAD.WIDE.U32 R2, R20, R0, R2 ;  /* 0x0000000014027225 */ /* 0x000fc800078e0002 */
[----:B------:R-:W-:Y:S02]  /*1e400*/  IMAD.MOV.U32 R0, RZ, RZ, c[0x0][0x4a8] ;  /* 0x00012a00ff007624 */ /* 0x000fe400078e00ff */
[----:B------:R-:W-:Y:S01]  /*1e410*/  IMAD R5, R20, R5, R4 ;  /* 0x0000000514057224 */ /* 0x000fe200078e0204 */
[----:B------:R-:W-:Y:S01]  /*1e420*/  SHF.R.S32.HI R4, RZ, 0x1f, R26 ;  /* 0x0000001fff047819 */ /* 0x000fe2000001141a */
[----:B------:R-:W-:Y:S01]  /*1e430*/  IMAD.IADD R6, R63, 0x1, -R6 ;  /* 0x000000013f067824 */ /* 0x000fe200078e0a06 */
[----:B------:R-:W-:Y:S01]  /*1e440*/  SEL R0, R0, c[0x0][0x450], P2 ;  /* 0x0001140000007a07 */ /* 0x000fe20001000000 */
[----:B------:R-:W-:Y:S01]  /*1e450*/  IMAD.MOV.U32 R9, RZ, RZ, c[0x0][0x4ac] ;  /* 0x00012b00ff097624 */ /* 0x000fe200078e00ff */
[----:B------:R-:W-:Y:S01]  /*1e460*/  LEA.HI R4, R4, R25, RZ, 0x3 ;  /* 0x0000001904047211 */ /* 0x000fe200078f18ff */
[----:B------:R-:W-:Y:S01]  /*1e470*/  IMAD.IADD R3, R3, 0x1, R5 ;  /* 0x0000000103037824 */ /* 0x000fe200078e0205 */
[----:B------:R-:W-:Y:S02]  /*1e480*/  SHF.R.S32.HI R10, RZ, 0x1f, R6 ;  /* 0x0000001fff0a7819 */ /* 0x000fe40000011406 */
[----:B------:R-:W-:-:S02]  /*1e490*/  SEL R9, R9, c[0x0][0x454], P2 ;  /* 0x0001150009097a07 */ /* 0x000fc40001000000 */
[----:B------:R-:W-:Y:S02]  /*1e4a0*/  LEA R0, P0, R2, R0, 0x2 ;  /* 0x0000000002007211 */ /* 0x000fe400078010ff */
[----:B------:R-:W-:Y:S02]  /*1e4b0*/  LOP3.LUT R5, R4, 0xffffff8, RZ, 0xc0, !PT ;  /* 0x0ffffff804057812 */ /* 0x000fe400078ec0ff */
[----:B------:R-:W-:Y:S02]  /*1e4c0*/  LEA.HI R4, R10, R6, RZ, 0x2 ;  /* 0x000000060a047211 */ /* 0x000fe400078f10ff */
[----:B------:R-:W-:Y:S01]  /*1e4d0*/  LEA.HI.X R3, R2, R9, R3, 0x2, P0 ;  /* 0x0000000902037211 */ /* 0x000fe200000f1403 */
[----:B------:R-:W-:Y:S01]  /*1e4e0*/  IMAD.IADD R10, R25, 0x1, -R5 ;  /* 0x00000001190a7824 */ /* 0x000fe200078e0a05 */
[----:B------:R-:W-:Y:S01]  /*1e4f0*/  SHF.R.S32.HI R9, RZ, 0x2, R4 ;  /* 0x00000002ff097819 */ /* 0x000fe20000011404 */
[----:B------:R-:W-:Y:S04]  /*1e500*/  SHFL.IDX PT, R2, R0, 0x1, 0x1c1f ;  /* 0x003c1f0000027f89 */ /* 0x000fe800000e0000 */
[----:B------:R1:W-:Y:S04]  /*1e510*/  SHFL.IDX PT, R4, R0, RZ, 0x1c1f ;  /* 0x001c1fff00047589 */ /* 0x0003e800000e0000 */
[----:B------:R-:W2:Y:S01]  /*1e520*/  SHFL.IDX PT, R5, R3, RZ, 0x1c1f ;  /* 0x001c1fff03057589 */ /* 0x000ea200000e0000 */
[----:B------:R-:W-:-:S03]  /*1e530*/  LOP3.LUT P0, RZ, R6, 0x3, RZ, 0xc0, !PT ;  /* 0x0000000306ff7812 */ /* 0x000fc6000780c0ff */
[----:B------:R-:W3:Y:S01]  /*1e540*/  SHFL.IDX PT, R3, R3, 0x1, 0x1c1f ;  /* 0x003c1f0003037f89 */ /* 0x000ee200000e0000 */
[----:B-1----:R-:W-:Y:S02]  /*1e550*/  IMAD R0, R10, 0x10, R9 ;  /* 0x000000100a007824 */ /* 0x002fe400078e0209 */
[----:B------:R-:W-:Y:S02]  /*1e560*/  IMAD R10, R15, c[0x0][0x4e8], RZ ;  /* 0x00013a000f0a7a24 */ /* 0x000fe400078e02ff */
[----:B------:R-:W-:-:S05]  /*1e570*/  IMAD.IADD R0, R0, 0x1, R66 ;  /* 0x0000000100007824 */ /* 0x000fca00078e0242 */
[C---:B------:R-:W-:Y:S02]  /*1e580*/  IADD3 R6, R0.reuse, 0x8, RZ ;  /* 0x0000000800067810 */ /* 0x040fe40007ffe0ff */
[-C--:B------:R-:W-:Y:S02]  /*1e590*/  ISETP.GE.OR P1, PT, R0, R10.reuse, P0 ;  /* 0x0000000a0000720c */ /* 0x080fe40000726670 */
[----:B------:R-:W-:-:S11]  /*1e5a0*/  ISETP.GE.OR P0, PT, R6, R10, P0 ;  /* 0x0000000a0600720c */ /* 0x000fd60000706670 */
[----:B--2---:R1:W-:Y:S01]  /*1e5b0*/  @!P1 ST.E [R4.64], R24 ;  /* 0x0000001804009985 */ /* 0x0043e2000c101908 */
        /* <DEDUP_REMOVED lines=10> */
[----:B------:R-:W-:Y:S01]  /*1e660*/  IADD3 R4, R66, R4, RZ ;  /* 0x0000000442047210 */ /* 0x000fe20007ffe0ff */
[----:B------:R-:W-:-:S02]  /*1e670*/  IMAD R7, R7, c[0x0][0x3a4], R0 ;  /* 0x0000e90007077a24 */ /* 0x000fc400078e0200 */
[----:B------:R1:W3:Y:S01]  /*1e680*/  LDS.128 R28, [R219+0x1080] ;  /* 0x00108000db1c7984 */ /* 0x0002e20000000c00 */
[----:B------:R-:W-:Y:S01]  /*1e690*/  IMAD R5, R5, c[0x0][0x3f0], RZ ;  /* 0x0000fc0005057a24 */ /* 0x000fe200078e02ff */
[----:B------:R-:W-:Y:S01]  /*1e6a0*/  MOV R0, R4 ;  /* 0x0000000400007202 */ /* 0x000fe20000000f00 */
[----:B------:R-:W-:Y:S01]  /*1e6b0*/  @P3 IMAD.HI.U32 R6, R4, c[0x0][0x4ec], RZ ;  /* 0x00013b0004063a27 */ /* 0x000fe200078e00ff */
[----:B------:R-:W-:Y:S01]  /*1e6c0*/  IADD3 R3, R3, R7, RZ ;  /* 0x0000000703037210 */ /* 0x000fe20007ffe0ff */
[----:B------:R1:W4:Y:S02]  /*1e6d0*/  LDS.128 R36, [R219+0x2080] ;  /* 0x00208000db247984 */ /* 0x0003240000000c00 */
[----:B------:R-:W-:Y:S01]  /*1e6e0*/  IMAD R7, R8, c[0x0][0x3f4], R5 ;  /* 0x0000fd0008077a24 */ /* 0x000fe200078e0205 */
[----:B------:R-:W-:Y:S01]  /*1e6f0*/  @P3 SHF.R.U32.HI R0, RZ, c[0x0][0x4f0], R6 ;  /* 0x00013c00ff003a19 */ /* 0x000fe20000011606 */
[C---:B------:R-:W-:Y:S01]  /*1e700*/  IMAD.WIDE.U32 R2, R27.reuse, c[0x0][0x3e8], R2 ;  /* 0x0000fa001b027a25 */ /* 0x040fe200078e0002 */
[----:B------:R1:W1:Y:S02]  /*1e710*/  LDS.128 R44, [R219+0x3080] ;  /* 0x00308000db2c7984 */ /* 0x0002640000000c00 */
[----:B------:R-:W-:Y:S01]  /*1e720*/  SHF.R.S32.HI R6, RZ, 0x1f, R0 ;  /* 0x0000001fff067819 */ /* 0x000fe20000011400 */
[----:B------:R-:W-:Y:S01]  /*1e730*/  IMAD R3, R27, c[0x0][0x3ec], R3 ;  /* 0x0000fb001b037a24 */ /* 0x000fe200078e0203 */
[----:B------:R1:W1:Y:S01]  /*1e740*/  LDS.128 R16, [R219+0x4080] ;  /* 0x00408000db107984 */ /* 0x0002620000000c00 */
[----:B------:R-:W-:-:S02]  /*1e750*/  IADD3 R5, -R0, RZ, RZ ;  /* 0x000000ff00057210 */ /* 0x000fc40007ffe1ff */
[----:B------:R-:W-:Y:S01]  /*1e760*/  IMAD.WIDE.U32 R2, R8, c[0x0][0x3f0], R2 ;  /* 0x0000fc0008027a25 */ /* 0x000fe200078e0002 */
[----:B------:R1:W1:Y:S03]  /*1e770*/  LDS.128 R24, [R219+0x5080] ;  /* 0x00508000db187984 */ /* 0x0002660000000c00 */
[----:B------:R-:W-:Y:S01]  /*1e780*/  IMAD R6, R6, c[0x0][0x3e0], RZ ;  /* 0x0000f80006067a24 */ /* 0x000fe200078e02ff */
[----:B------:R1:W1:Y:S01]  /*1e790*/  LDS.128 R32, [R219+0x6080] ;  /* 0x00608000db207984 */ /* 0x0002620000000c00 */
[----:B------:R-:W-:Y:S01]  /*1e7a0*/  IADD3 R3, R3, R7, RZ ;  /* 0x0000000703037210 */ /* 0x000fe20007ffe0ff */
[----:B------:R-:W-:Y:S01]  /*1e7b0*/  IMAD R4, R5, c[0x0][0x4e8], R4 ;  /* 0x00013a0005047a24 */ /* 0x000fe200078e0204 */
[----:B------:R-:W-:Y:S01]  /*1e7c0*/  IADD3 R7, R50, R66, RZ ;  /* 0x0000004232077210 */ /* 0x000fe20007ffe0ff */
[----:B------:R1:W1:Y:S01]  /*1e7d0*/  LDS.128 R40, [R219+0x7080] ;  /* 0x00708000db287984 */ /* 0x0002620000000c00 */
[----:B------:R-:W-:-:S02]  /*1e7e0*/  IMAD R5, R0, c[0x0][0x3e4], R6 ;  /* 0x0000f90000057a24 */ /* 0x000fc400078e0206 */
        /* <DEDUP_REMOVED lines=11> */
.L_x_900:
[----:B------:R-:W-:Y:S05]  /*1e8a0*/  BRA.DIV ~URZ, `(.L_x_840) ;  /* 0x000032b27f007947 */ /* 0x000fea000b800000 */
[----:B------:R4:W2:Y:S02]  /*1e8b0*/  SHFL.IDX PT, R2, R8, RZ, 0x181f ;  /* 0x00181fff08027589 */ /* 0x0008a400000e0000 */
.L_x_901:
[----:B------:R-:W-:Y:S01]  /*1e8c0*/  ISETP.GE.AND P0, PT, R7, R10, PT ;  /* 0x0000000a0700720c */ /* 0x000fe20003f06270 */
[----:B------:R-:W-:-:S12]  /*1e8d0*/  BSSY B0, `(.L_x_841) ;  /* 0x000000a000007945 */ /* 0x000fd80003800000 */
[----:B------:R-:W-:Y:S05]  /*1e8e0*/  @P0 BRA `(.L_x_842) ;  /* 0x0000008000000947 */ /* 0x000fea0003800000 */
[----:B------:R-:W-:Y:S02]  /*1e8f0*/  ISETP.GE.AND P1, PT, R72, c[0x0][0x3c8], PT ;  /* 0x0000f20048007a0c */ /* 0x000fe40003f26270 */
[----:B------:R-:W-:-:S11]  /*1e900*/  ISETP.GE.AND P0, PT, R14, c[0x0][0x3c8], PT ;  /* 0x0000f2000e007a0c */ /* 0x000fd60003f06270 */
[-C--:B--2---:R-:W-:Y:S02]  /*1e910*/  @!P1 LEA R4, P3, R72, R2.reuse, 0x1 ;  /* 0x0000000248049211 */ /* 0x084fe400078608ff */
[----:B------:R-:W-:Y:S02]  /*1e920*/  @!P0 LEA R2, P2, R14, R2, 0x1 ;  /* 0x000000020e028211 */ /* 0x000fe400078408ff */
[-C--:B---3--:R-:W-:Y:S02]  /*1e930*/  @!P1 LEA.HI.X R5, R72, R9.reuse, R48, 0x1, P3 ;  /* 0x0000000948059211 */ /* 0x088fe400018f0c30 */
[----:B------:R-:W-:-:S03]  /*1e940*/  @!P0 LEA.HI.X R3, R14, R9, R49, 0x1, P2 ;  /* 0x000000090e038211 */ /* 0x000fc600010f0c31 */
[----:B------:R2:W-:Y:S04]  /*1e950*/  @!P1 ST.E.128 [R4.64], R20 ;  /* 0x0000001404009985 */ /* 0x0005e8000c101d08 */
[----:B-1----:R2:W-:Y:S02]  /*1e960*/  @!P0 ST.E.128 [R2.64], R16 ;  /* 0x0000001002008985 */ /* 0x0025e4000c101d08 */
.L_x_842:
[----:B------:R-:W-:Y:S05]  /*1e970*/  BSYNC B0 ;  /* 0x0000000000007941 */ /* 0x000fea0003800000 */
.L_x_841:
[----:B------:R-:W-:Y:S05]  /*1e980*/  BRA.DIV ~URZ, `(.L_x_843) ;  /* 0x000032427f007947 */ /* 0x000fea000b800000 */
[----:B---3--:R3:W4:Y:S04]  /*1e990*/  SHFL.IDX PT, R9, R6, 0x1, 0x181f ;  /* 0x00381f0006097f89 */ /* 0x00872800000e0000 */
[----:B--2---:R3:W2:Y:S02]  /*1e9a0*/  SHFL.IDX PT, R2, R8, 0x1, 0x181f ;  /* 0x00381f0008027f89 */ /* 0x0046a400000e0000 */
.L_x_902:
[----:B------:R-:W-:Y:S01]  /*1e9b0*/  IADD3 R0, R7, 0x20, RZ ;  /* 0x0000002007007810 */ /* 0x000fe20007ffe0ff */
[----:B------:R-:W-:Y:S03]  /*1e9c0*/  BSSY B0, `(.L_x_844) ;  /* 0x000000b000007945 */ /* 0x000fe60003800000 */
[----:B------:R-:W-:-:S13]  /*1e9d0*/  ISETP.GE.AND P0, PT, R0, R10, PT ;  /* 0x0000000a0000720c */ /* 0x000fda0003f06270 */
[----:B------:R-:W-:Y:S05]  /*1e9e0*/  @P0 BRA `(.L_x_845) ;  /* 0x0000008000000947 */ /* 0x000fea0003800000 */
[----:B------:R-:W-:Y:S02]  /*1e9f0*/  ISETP.GE.AND P1, PT, R72, c[0x0][0x3c8], PT ;  /* 0x0000f20048007a0c */ /* 0x000fe40003f26270 */
[----:B------:R-:W-:-:S11]  /*1ea00*/  ISETP.GE.AND P0, PT, R14, c[0x0][0x3c8], PT ;  /* 0x0000f2000e007a0c */ /* 0x000fd60003f06270 */
[-C--:B--2---:R-:W-:Y:S02]  /*1ea10*/  @!P1 LEA R4, P3, R72, R2.reuse, 0x1 ;  /* 0x0000000248049211 */ /* 0x084fe400078608ff */
[----:B------:R-:W-:Y:S02]  /*1ea20*/  @!P0 LEA R2, P2, R14, R2, 0x1 ;  /* 0x000000020e028211 */ /* 0x000fe400078408ff */
[-C--:B----4-:R-:W-:Y:S02]  /*1ea30*/  @!P1 LEA.HI.X R5, R72, R9.reuse, R48, 0x1, P3 ;  /* 0x0000000948059211 */ /* 0x090fe400018f0c30 */
[----:B------:R-:W-:-:S03]  /*1ea40*/  @!P0 LEA.HI.X R3, R14, R9, R49, 0x1, P2 ;  /* 0x000000090e038211 */ /* 0x000fc600010f0c31 */
[----:B------:R2:W-:Y:S04]  /*1ea50*/  @!P1 ST.E.128 [R4.64], R28 ;  /* 0x0000001c04009985 */ /* 0x0005e8000c101d08 */
[----:B-1----:R2:W-:Y:S02]  /*1ea60*/  @!P0 ST.E.128 [R2.64], R24 ;  /* 0x0000001802008985 */ /* 0x0025e4000c101d08 */
.L_x_845:
[----:B------:R-:W-:Y:S05]  /*1ea70*/  BSYNC B0 ;  /* 0x0000000000007941 */ /* 0x000fea0003800000 */
.L_x_844:
[----:B------:R-:W-:Y:S05]  /*1ea80*/  BRA.DIV ~URZ, `(.L_x_846) ;  /* 0x000032127f007947 */ /* 0x000fea000b800000 */
[----:B----4-:R4:W3:Y:S02]  /*1ea90*/  SHFL.IDX PT, R9, R6, 0x2, 0x181f ;  /* 0x00581f0006097f89 */ /* 0x0108e400000e0000 */
.L_x_903:
[----:B------:R-:W-:Y:S05]  /*1eaa0*/  BRA.DIV ~URZ, `(.L_x_847) ;  /* 0x000032627f007947 */ /* 0x000fea000b800000 */
[----:B--2---:R2:W4:Y:S02]  /*1eab0*/  SHFL.IDX PT, R2, R8, 0x2, 0x181f ;  /* 0x00581f0008027f89 */ /* 0x00452400000e0000 */
.L_x_904:
[----:B------:R-:W-:Y:S01]  /*1eac0*/  IADD3 R0, R7, 0x40, RZ ;  /* 0x0000004007007810 */ /* 0x000fe20007ffe0ff */
[----:B------:R-:W-:Y:S03]  /*1ead0*/  BSSY B0, `(.L_x_848) ;  /* 0x000000b000007945 */ /* 0x000fe60003800000 */
[----:B------:R-:W-:-:S13]  /*1eae0*/  ISETP.GE.AND P0, PT, R0, R10, PT ;  /* 0x0000000a0000720c */ /* 0x000fda0003f06270 */
[----:B------:R-:W-:Y:S05]  /*1eaf0*/  @P0 BRA `(.L_x_849) ;  /* 0x0000008000000947 */ /* 0x000fea0003800000 */
[----:B------:R-:W-:Y:S02]  /*1eb00*/  ISETP.GE.AND P1, PT, R72, c[0x0][0x3c8], PT ;  /* 0x0000f20048007a0c */ /* 0x000fe40003f26270 */
[----:B------:R-:W-:-:S11]  /*1eb10*/  ISETP.GE.AND P0, PT, R14, c[0x0][0x3c8], PT ;  /* 0x0000f2000e007a0c */ /* 0x000fd60003f06270 */
[-C--:B----4-:R-:W-:Y:S02]  /*1eb20*/  @!P1 LEA R4, P3, R72, R2.reuse, 0x1 ;  /* 0x0000000248049211 */ /* 0x090fe400078608ff */
[----:B------:R-:W-:Y:S02]  /*1eb30*/  @!P0 LEA R2, P2, R14, R2, 0x1 ;  /* 0x000000020e028211 */ /* 0x000fe400078408ff */
[-C--:B---3--:R-:W-:Y:S02]  /*1eb40*/  @!P1 LEA.HI.X R5, R72, R9.reuse, R48, 0x1, P3 ;  /* 0x0000000948059211 */ /* 0x088fe400018f0c30 */
[----:B------:R-:W-:-:S03]  /*1eb50*/  @!P0 LEA.HI.X R3, R14, R9, R49, 0x1, P2 ;  /* 0x000000090e038211 */ /* 0x000fc600010f0c31 */
[----:B------:R3:W-:Y:S04]  /*1eb60*/  @!P1 ST.E.128 [R4.64], R36 ;  /* 0x0000002404009985 */ /* 0x0007e8000c101d08 */
[----:B-1----:R3:W-:Y:S02]  /*1eb70*/  @!P0 ST.E.128 [R2.64], R32 ;  /* 0x0000002002008985 */ /* 0x0027e4000c101d08 */
.L_x_849:
[----:B------:R-:W-:Y:S05]  /*1eb80*/  BSYNC B0 ;  /* 0x0000000000007941 */ /* 0x000fea0003800000 */
.L_x_848:
[----:B------:R-:W-:Y:S05]  /*1eb90*/  BRA.DIV ~URZ, `(.L_x_850) ;  /* 0x000031e27f007947 */ /* 0x000fea000b800000 */
[----:B---34-:R-:W3:Y:S04]  /*1eba0*/  SHFL.IDX PT, R6, R6, 0x3, 0x181f ;  /* 0x00781f0006067f89 */ /* 0x018ee800000e0000 */
[----:B------:R4:W2:Y:S02]  /*1ebb0*/  SHFL.IDX PT, R0, R8, 0x3, 0x181f ;  /* 0x00781f0008007f89 */ /* 0x0008a400000e0000 */
.L_x_905:
[----:B------:R-:W-:-:S04]  /*1ebc0*/  IADD3 R2, R7, 0x60, RZ ;  /* 0x0000006007027810 */ /* 0x000fc80007ffe0ff */
[----:B------:R-:W-:-:S13]  /*1ebd0*/  ISETP.GE.AND P0, PT, R2, R10, PT ;  /* 0x0000000a0200720c */ /* 0x000fda0003f06270 */
[----:B------:R-:W-:Y:S05]  /*1ebe0*/  @P0 BRA `(.L_x_851) ;  /* 0x000018d000000947 */ /* 0x000fea0003800000 */
[----:B------:R-:W-:-:S13]  /*1ebf0*/  ISETP.GE.AND P0, PT, R72, c[0x0][0x3c8], PT ;  /* 0x0000f20048007a0c */ /* 0x000fda0003f06270 */
[----:B--2---:R-:W-:-:S04]  /*1ec00*/  @!P0 LEA R2, P1, R72, R0, 0x1 ;  /* 0x0000000048028211 */ /* 0x004fc800078208ff */
[----:B---3--:R-:W-:-:S05]  /*1ec10*/  @!P0 LEA.HI.X R3, R72, R6, R48, 0x1, P1 ;  /* 0x0000000648038211 */ /* 0x008fca00008f0c30 */
[----:B-1----:R1:W-:Y:S01]  /*1ec20*/  @!P0 ST.E.128 [R2.64], R44 ;  /* 0x0000002c02008985 */ /* 0x0023e2000c101d08 */
[----:B------:R-:W-:-:S13]  /*1ec30*/  ISETP.GE.AND P0, PT, R14, c[0x0][0x3c8], PT ;  /* 0x0000f2000e007a0c */ /* 0x000fda0003f06270 */
[----:B------:R-:W-:Y:S05]  /*1ec40*/  @P0 BRA `(.L_x_851) ;  /* 0x0000187000000947 */ /* 0x000fea0003800000 */
[----:B-1----:R-:W-:-:S04]  /*1ec50*/  LEA R2, P0, R14, R0, 0x1 ;  /* 0x000000000e027211 */ /* 0x002fc800078008ff */
[----:B------:R-:W-:-:S05]  /*1ec60*/  LEA.HI.X R3, R14, R6, R49, 0x1, P0 ;  /* 0x000000060e037211 */ /* 0x000fca00000f0c31 */
[----:B------:R1:W-:Y:S01]  /*1ec70*/  ST.E.128 [R2.64], R40 ;  /* 0x0000002802007985 */ /* 0x0003e2000c101d08 */
[----:B------:R-:W-:Y:S05]  /*1ec80*/  BRA `(.L_x_851) ;  /* 0x0000183000007947 */ /* 0x000fea0003800000 */
.L_x_838:
[----:B-1----:R-:W2:Y:S04]  /*1ec90*/  LDL.LU R4, [R1+0x30] ;  /* 0x0000300001047983 */ /* 0x002ea80000300800 */
[----:B------:R-:W3:Y:S01]  /*1eca0*/  LDL.LU R6, [R1+0x34] ;  /* 0x0000340001067983 */ /* 0x000ee20000300800 */
[----:B------:R-:W-:Y:S02]  /*1ecb0*/  IMAD R0, R11, c[0x0][0x408], RZ ;  /* 0x000102000b007a24 */ /* 0x000fe400078e02ff */
[----:B------:R-:W-:-:S04]  /*1ecc0*/  IMAD.WIDE.U32 R2, R7, c[0x0][0x408], RZ ;  /* 0x0001020007027a25 */ /* 0x000fc800078e00ff */
[----:B------:R-:W-:Y:S01]  /*1ecd0*/  IMAD R7, R7, c[0x0][0x40c], R0 ;  /* 0x0001030007077a24 */ /* 0x000fe200078e0200 */
[----:B------:R-:W-:Y:S01]  /*1ece0*/  SHF.R.S32.HI R0, RZ, 0x1f, R8 ;  /* 0x0000001fff007819 */ /* 0x000fe20000011408 */
[----:B------:R-:W-:-:S03]  /*1ecf0*/  @P3 IMAD.HI.U32 R5, R12, c[0x0][0x4ec], RZ ;  /* 0x00013b000c053a27 */ /* 0x000fc600078e00ff */
[----:B------:R-:W-:Y:S01]  /*1ed00*/  IADD3 R3, R3, R7, RZ ;  /* 0x0000000703037210 */ /* 0x000fe20007ffe0ff */
[----:B------:R-:W-:-:S04]  /*1ed10*/  IMAD R0, R0, c[0x0][0x440], RZ ;  /* 0x0001100000007a24 */ /* 0x000fc800078e02ff */
        /* <DEDUP_REMOVED lines=25> */
.L_x_906:
[----:B------:R-:W-:Y:S05]  /*1eeb0*/  BRA.DIV ~URZ, `(.L_x_853) ;  /* 0x00002ff27f007947 */ /* 0x000fea000b800000 */
[----:B------:R3:W4:Y:S02]  /*1eec0*/  SHFL.IDX PT, R0, R28, RZ, 0x1c1f ;  /* 0x001c1fff1c007589 */ /* 0x00072400000e0000 */
.L_x_907:
        /* <DEDUP_REMOVED lines=47> */
[-C--:B--2---:R-:W-:Y:S02]  /*1f1c0*/  @!P3 LEA R6, P5, R13, R0.reuse, 0x2 ;  /* 0x000000000d06b211 */ /* 0x084fe400078a10ff */
[----:B----4-:R-:W-:Y:S02]  /*1f1d0*/  @!P4 LEA R2, P0, R15, R0, 0x2 ;  /* 0x000000000f02c211 */ /* 0x010fe400078010ff */
        /* <DEDUP_REMOVED lines=49> */
.L_x_855:
[----:B------:R-:W-:Y:S05]  /*1f4f0*/  BSYNC B0 ;  /* 0x0000000000007941 */ /* 0x000fea0003800000 */
.L_x_854:
[----:B------:R-:W-:Y:S05]  /*1f500*/  BRA.DIV ~URZ, `(.L_x_856) ;  /* 0x00002a027f007947 */ /* 0x000fea000b800000 */
[----:B--2---:R2:W1:Y:S04]  /*1f510*/  SHFL.IDX PT, R4, R14, 0x1, 0x1c1f ;  /* 0x003c1f000e047f89 */ /* 0x00446800000e0000 */
[----:B----4-:R2:W4:Y:S02]  /*1f520*/  SHFL.IDX PT, R0, R28, 0x1, 0x1c1f ;  /* 0x003c1f001c007f89 */ /* 0x01052400000e0000 */
.L_x_908:
[----:B------:R-:W-:-:S13]  /*1f530*/  ISETP.NE.AND P0, PT, R51, RZ, PT ;  /* 0x000000ff3300720c */ /* 0x000fda0003f05270 */
        /* <DEDUP_REMOVED lines=11> */
[----:B------:R-:W-:-:S02]  /*1f5f0*/  ISETP.GE.AND P3, PT, R18, c[0x0][0x3c8], PT ;  /* 0x0000f20012007a0c */ /* 0x000fc40003f66270 */
[----:B-----5:R-:W-:-:S13]  /*1f600*/  ISETP.GE.AND P2, PT, R5, c[0x0][0x3c8], PT ;  /* 0x0000f20005007a0c */ /* 0x020fda0003f46270 */
[----:B------:R-:W-:Y:S02]  /*1f610*/  @!P2 IMAD.MOV.U32 R8, RZ, RZ, R0 ;  /* 0x000000ffff08a224 */ /* 0x000fe400078e0000 */
[----:B------:R-:W-:-:S04]  /*1f620*/  @!P2 IMAD.MOV.U32 R9, RZ, RZ, R4 ;  /* 0x000000ffff09a224 */ /* 0x000fc800078e0004 */
[----:B------:R-:W-:-:S05]  /*1f630*/  @!P2 IMAD.WIDE R8, R5, 0x4, R8 ;  /* 0x000000040508a825 */ /* 0x000fca00078e0208 */
[----:B------:R1:W-:Y:S01]  /*1f640*/  @!P2 ST.E.64 [R8.64], R120 ;  /* 0x000000780800a985 */ /* 0x0003e2000c101b08 */
[----:B------:R-:W-:-:S03]  /*1f650*/  ISETP.GE.AND P2, PT, R19, c[0x0][0x3c8], PT ;  /* 0x0000f20013007a0c */ /* 0x000fc60003f46270 */
[----:B------:R4:W-:Y:S01]  /*1f660*/  @!P1 ST.E.64 [R6.64], R64 ;  /* 0x0000004006009985 */ /* 0x0009e2000c101b08 */
[----:B------:R-:W-:-:S03]  /*1f670*/  @!P6 LEA R12, P1, R16, R0, 0x2 ;  /* 0x00000000100ce211 */ /* 0x000fc600078210ff */
[----:B------:R5:W-:Y:S01]  /*1f680*/  @!P0 ST.E.64 [R2.64], R60 ;  /* 0x0000003c02008985 */ /* 0x000be2000c101b08 */
[C---:B--2---:R-:W-:Y:S02]  /*1f690*/  @!P5 LEA R14, P0, R15.reuse, R0, 0x2 ;  /* 0x000000000f0ed211 */ /* 0x044fe400078010ff */
[-C--:B------:R-:W-:Y:S02]  /*1f6a0*/  @!P6 LEA.HI.X R13, R16, R4.reuse, R33, 0x2, P1 ;  /* 0x00000004100de211 */ /* 0x080fe400008f1421 */
[----:B------:R-:W-:Y:S02]  /*1f6b0*/  @!P5 LEA.HI.X R15, R15, R4, R31, 0x2, P0 ;  /* 0x000000040f0fd211 */ /* 0x000fe400000f141f */
        /* <DEDUP_REMOVED lines=46> */
.L_x_836:
[----:B------:R-:W3:Y:S04]  /*1f9a0*/  LDL.LU R0, [R1+0x28] ;  /* 0x0000280001007983 */ /* 0x000ee80000300800 */
[----:B------:R-:W4:Y:S01]  /*1f9b0*/  LDL R6, [R1+0x2c] ;  /* 0x00002c0001067983 */ /* 0x000f220000100800 */
[----:B------:R-:W-:Y:S01]  /*1f9c0*/  ISETP.NE.U32.AND P0, PT, RZ, c[0x0][0x508], PT ;  /* 0x00014200ff007a0c */ /* 0x000fe20003f05070 */
[----:B------:R-:W-:Y:S01]  /*1f9d0*/  IMAD.MOV.U32 R4, RZ, RZ, 0x4 ;  /* 0x00000004ff047424 */ /* 0x000fe200078e00ff */
        /* <DEDUP_REMOVED lines=14> */
[----:B-1-3--:R-:W4:Y:S02]  /*1fac0*/  LDG.E R2, [R2.64+0x4] ;  /* 0x0000040802027981 */ /* 0x00af24000c1e1900 */
[----:B----45:R-:W-:Y:S02]  /*1fad0*/  IADD3 R20, -R0, R2, RZ ;  /* 0x0000000200147210 */ /* 0x030fe40007ffe1ff */
.L_x_857:
[----:B------:R-:W-:Y:S01]  /*1fae0*/  ISETP.GT.AND P0, PT, R63, 0x7f, PT ;  /* 0x0000007f3f00780c */ /* 0x000fe20003f04270 */
[----:B------:R-:W-:Y:S01]  /*1faf0*/  BSSY B0, `(.L_x_858) ;  /* 0x0000038000007945 */ /* 0x000fe20003800000 */
[----:B------:R-:W-:Y:S02]  /*1fb00*/  SHF.R.S32.HI R0, RZ, 0x1f, R6 ;  /* 0x0000001fff007819 */ /* 0x000fe40000011406 */
[----:B-----5:R-:W-:-:S02]  /*1fb10*/  SHF.R.S32.HI R18, RZ, 0x1f, R7 ;  /* 0x0000001fff127819 */ /* 0x020fc40000011407 */
[----:B------:R-:W-:Y:S02]  /*1fb20*/  SEL R16, R6, RZ, !P2 ;  /* 0x000000ff06107207 */ /* 0x000fe40005000000 */
[----:B------:R-:W-:-:S05]  /*1fb30*/  SEL R21, R0, RZ, !P2 ;  /* 0x000000ff00157207 */ /* 0x000fca0005000000 */
[----:B------:R-:W-:Y:S05]  /*1fb40*/  @P0 BRA `(.L_x_859) ;  /* 0x0000032000000947 */ /* 0x000fea0003800000 */
[----:B-1----:R-:W3:Y:S01]  /*1fb50*/  LDL R2, [R1+0x14] ;  /* 0x0000140001027983 */ /* 0x002ee20000100800 */
[----:B------:R-:W-:Y:S01]  /*1fb60*/  IMAD R0, R20, c[0x0][0x4e8], RZ ;  /* 0x00013a0014007a24 */ /* 0x000fe200078e02ff */
[----:B---3--:R-:W-:-:S04]  /*1fb70*/  IADD3 R15, R2, R63, RZ ;  /* 0x0000003f020f7210 */ /* 0x008fc80007ffe0ff */
[----:B------:R-:W-:-:S13]  /*1fb80*/  ISETP.GE.AND P0, PT, R15, R0, PT ;  /* 0x000000000f00720c */ /* 0x000fda0003f06270 */
[----:B------:R-:W-:Y:S05]  /*1fb90*/  @P0 BRA `(.L_x_859) ;  /* 0x000002d000000947 */ /* 0x000fea0003800000 */
[----:B------:R-:W3:Y:S04]  /*1fba0*/  LDL R2, [R1+0x30] ;  /* 0x0000300001027983 */ /* 0x000ee80000100800 */
[----:B------:R-:W4:Y:S01]  /*1fbb0*/  LDL.LU R22, [R1+0x34] ;  /* 0x0000340001167983 */ /* 0x000f220000300800 */
[----:B------:R-:W-:Y:S01]  /*1fbc0*/  IMAD.MOV.U32 R0, RZ, RZ, 0x368 ;  /* 0x00000368ff007424 */ /* 0x000fe200078e00ff */
[----:B------:R-:W-:Y:S02]  /*1fbd0*/  ISETP.GT.AND P2, PT, R19, 0x1, PT ;  /* 0x000000011300780c */ /* 0x000fe40003f44270 */
[----:B------:R-:W-:Y:S02]  /*1fbe0*/  MOV R6, R15 ;  /* 0x0000000f00067202 */ /* 0x000fe40000000f00 */
[----:B------:R-:W-:-:S04]  /*1fbf0*/  SEL R0, R0, 0x328, P2 ;  /* 0x0000032800007807 */ /* 0x000fc80001000000 */
[----:B------:R1:W5:Y:S08]  /*1fc00*/  LDC.64 R8, c[0x0][R0+0x170] ;  /* 0x00005c0000087b82 */ /* 0x0003700000000a00 */
[----:B------:R1:W3:Y:S08]  /*1fc10*/  LDC.64 R4, c[0x0][R0+0x168] ;  /* 0x00005a0000047b82 */ /* 0x0002f00000000a00 */
[----:B------:R1:W2:Y:S08]  /*1fc20*/  LDC.64 R12, c[0x0][R0+0x178] ;  /* 0x00005e00000c7b82 */ /* 0x0002b00000000a00 */
[----:B------:R1:W2:Y:S02]  /*1fc30*/  LDC.64 R10, c[0x0][R0+0x160] ;  /* 0x00005800000a7b82 */ /* 0x0002a40000000a00 */
[----:B-1----:R-:W-:-:S05]  /*1fc40*/  IMAD.MOV.U32 R0, RZ, RZ, c[0x0][0x4e8] ;  /* 0x00013a00ff007624 */ /* 0x002fca00078e00ff */
[----:B------:R-:W-:Y:S01]  /*1fc50*/  ISETP.NE.AND P0, PT, R0, 0x1, PT ;  /* 0x000000010000780c */ /* 0x000fe20003f05270 */
[----:B-----5:R-:W-:-:S12]  /*1fc60*/  IMAD R0, R9, R16, RZ ;  /* 0x0000001009007224 */ /* 0x020fd800078e02ff */
[----:B------:R-:W-:-:S05]  /*1fc70*/  @P0 IMAD.HI.U32 R17, R15, c[0x0][0x4ec], RZ ;  /* 0x00013b000f110a27 */ /* 0x000fca00078e00ff */
[----:B------:R-:W-:Y:S01]  /*1fc80*/  @P0 SHF.R.U32.HI R6, RZ, c[0x0][0x4f0], R17 ;  /* 0x00013c00ff060a19 */ /* 0x000fe20000011611 */
[-C--:B---3--:R-:W-:Y:S02]  /*1fc90*/  IMAD R9, R5, R2.reuse, RZ ;  /* 0x0000000205097224 */ /* 0x088fe400078e02ff */
[----:B------:R-:W-:-:S04]  /*1fca0*/  IMAD.WIDE.U32 R4, R4, R2, RZ ;  /* 0x0000000204047225 */ /* 0x000fc800078e00ff */
[----:B------:R-:W-:-:S04]  /*1fcb0*/  IMAD.WIDE.U32 R2, R8, R16, RZ ;  /* 0x0000001008027225 */ /* 0x000fc800078e00ff */
[----:B------:R-:W-:Y:S01]  /*1fcc0*/  IMAD R8, R8, R21, R0 ;  /* 0x0000001508087224 */ /* 0x000fe200078e0200 */
[----:B----4-:R-:W-:Y:S01]  /*1fcd0*/  SEL R0, R22, RZ, P2 ;  /* 0x000000ff16007207 */ /* 0x010fe20001000000 */
[----:B------:R-:W-:Y:S01]  /*1fce0*/  IMAD.IADD R9, R5, 0x1, R9 ;  /* 0x0000000105097824 */ /* 0x000fe200078e0209 */
[----:B------:R-:W-:Y:S01]  /*1fcf0*/  IADD3 R17, P1, P0, R2, R4, R7 ;  /* 0x0000000402117210 */ /* 0x000fe2000783e007 */
[----:B------:R-:W-:Y:S01]  /*1fd00*/  IMAD.MOV R4, RZ, RZ, -R6 ;  /* 0x000000ffff047224 */ /* 0x000fe200078e0a06 */
[----:B------:R-:W-:Y:S01]  /*1fd10*/  IADD3 R5, R3, R8, RZ ;  /* 0x0000000803057210 */ /* 0x000fe20007ffe0ff */
[----:B--2---:R-:W-:-:S03]  /*1fd20*/  IMAD.WIDE.U32 R2, R12, R0, RZ ;  /* 0x000000000c027225 */ /* 0x004fc600078e00ff */
        /* <DEDUP_REMOVED lines=20> */
.L_x_859:
[----:B------:R-:W-:Y:S05]  /*1fe70*/  BSYNC B0 ;  /* 0x0000000000007941 */ /* 0x000fea0003800000 */
.L_x_858:
[----:B------:R-:W-:-:S13]  /*1fe80*/  ISETP.GT.AND P0, PT, R19, 0x1, PT ;  /* 0x000000011300780c */ /* 0x000fda0003f04270 */
[----:B------:R-:W-:Y:S05]  /*1fe90*/  @P0 BRA `(.L_x_851) ;  /* 0x0000062000000947 */ /* 0x000fea0003800000 */
[----:B------:R-:W3:Y:S04]  /*1fea0*/  LDL.LU R9, [R1+0x30] ;  /* 0x0000300001097983 */ /* 0x000ee80000300800 */
[----:B------:R-:W4:Y:S01]  /*1feb0*/  LDL.LU R8, [R1+0x14] ;  /* 0x0000140001087983 */ /* 0x000f220000300800 */
[----:B-1----:R-:W-:Y:S01]  /*1fec0*/  MOV R2, c[0x0][0x4e8] ;  /* 0x00013a0000027a02 */ /* 0x002fe20000000f00 */
[----:B------:R-:W-:Y:S01]  /*1fed0*/  IMAD R0, R18, c[0x0][0x3a0], RZ ;  /* 0x0000e80012007a24 */ /* 0x000fe200078e02ff */
[----:B------:R-:W-:Y:S01]  /*1fee0*/  LEA R4, R23, R50, 0x5 ;  /* 0x0000003217047211 */ /* 0x000fe200078e28ff */
[----:B------:R-:W-:Y:S01]  /*1fef0*/  IMAD R5, R21, c[0x0][0x3f0], RZ ;  /* 0x0000fc0015057a24 */ /* 0x000fe200078e02ff */
[----:B------:R-:W-:Y:S01]  /*1ff00*/  ISETP.NE.AND P0, PT, R2, 0x1, PT ;  /* 0x000000010200780c */ /* 0x000fe20003f05270 */
[----:B------:R-:W-:-:S02]  /*1ff10*/  IMAD R0, R7, c[0x0][0x3a4], R0 ;  /* 0x0000e90007007a24 */ /* 0x000fc400078e0200 */
[----:B------:R-:W-:-:S04]  /*1ff20*/  IMAD.WIDE.U32 R2, R7, c[0x0][0x3a0], RZ ;  /* 0x0000e80007027a25 */ /* 0x000fc800078e00ff */
[----:B------:R-:W-:Y:S01]  /*1ff30*/  IMAD R7, R16, c[0x0][0x3f4], R5 ;  /* 0x0000fd0010077a24 */ /* 0x000fe200078e0205 */
[----:B------:R-:W-:-:S05]  /*1ff40*/  IADD3 R3, R3, R0, RZ ;  /* 0x0000000003037210 */ /* 0x000fca0007ffe0ff */
[----:B---3--:R-:W-:Y:S01]  /*1ff50*/  IMAD.WIDE.U32 R2, R9, c[0x0][0x3e8], R2 ;  /* 0x0000fa0009027a25 */ /* 0x008fe200078e0002 */
[----:B----4-:R-:W-:-:S03]  /*1ff60*/  IADD3 R4, R8, R4, RZ ;  /* 0x0000000408047210 */ /* 0x010fc60007ffe0ff */
[----:B------:R-:W-:Y:S01]  /*1ff70*/  IMAD R3, R9, c[0x0][0x3ec], R3 ;  /* 0x0000fb0009037a24 */ /* 0x000fe200078e0203 */
[----:B------:R-:W-:Y:S02]  /*1ff80*/  IADD3 R8, R50, R8, RZ ;  /* 0x0000000832087210 */ /* 0x000fe40007ffe0ff */
[----:B------:R-:W-:Y:S01]  /*1ff90*/  MOV R0, R4 ;  /* 0x0000000400007202 */ /* 0x000fe20000000f00 */
[----:B------:R-:W-:-:S04]  /*1ffa0*/  @P0 IMAD.HI.U32 R6, R4, c[0x0][0x4ec], RZ ;  /* 0x00013b0004060a27 */ /* 0x000fc800078e00ff */
[----:B------:R-:W-:Y:S01]  /*1ffb0*/  IMAD.WIDE.U32 R2, R16, c[0x0][0x3f0], R2 ;  /* 0x0000fc0010027a25 */ /* 0x000fe200078e0002 */
[----:B------:R-:W-:-:S04]  /*1ffc0*/  @P0 SHF.R.U32.HI R0, RZ, c[0x0][0x4f0], R6 ;  /* 0x00013c00ff000a19 */ /* 0x000fc80000011606 */
        /* <DEDUP_REMOVED lines=17> */
.L_x_909:
[----:B------:R-:W-:Y:S05]  /*200e0*/  BRA.DIV ~URZ, `(.L_x_861) ;  /* 0x00001f527f007947 */ /* 0x000fea000b800000 */
[----:B------:R4:W1:Y:S02]  /*200f0*/  SHFL.IDX PT, R2, R9, RZ, 0x181f ;  /* 0x00181fff09027589 */ /* 0x00086400000e0000 */
.L_x_910:
[----:B------:R-:W-:Y:S01]  /*20100*/  IMAD R7, R20, c[0x0][0x4e8], RZ ;  /* 0x00013a0014077a24 */ /* 0x000fe200078e02ff */
[----:B------:R-:W-:Y:S04]  /*20110*/  BSSY B0, `(.L_x_862) ;  /* 0x000000b000007945 */ /* 0x000fe80003800000 */
[----:B------:R-:W-:-:S13]  /*20120*/  ISETP.GE.AND P0, PT, R8, R7, PT ;  /* 0x000000070800720c */ /* 0x000fda0003f06270 */
[----:B------:R-:W-:Y:S05]  /*20130*/  @P0 BRA `(.L_x_863) ;  /* 0x0000008000000947 */ /* 0x000fea0003800000 */
[----:B------:R-:W-:Y:S02]  /*20140*/  ISETP.GE.AND P1, PT, R72, c[0x0][0x3c8], PT ;  /* 0x0000f20048007a0c */ /* 0x000fe40003f26270 */
[----:B------:R-:W-:-:S11]  /*20150*/  ISETP.GE.AND P0, PT, R14, c[0x0][0x3c8], PT ;  /* 0x0000f2000e007a0c */ /* 0x000fd60003f06270 */
[-C--:B-1----:R-:W-:Y:S02]  /*20160*/  @!P1 LEA R4, P3, R72, R2.reuse, 0x1 ;  /* 0x0000000248049211 */ /* 0x082fe400078608ff */
[----:B------:R-:W-:Y:S02]  /*20170*/  @!P0 LEA R2, P2, R14, R2, 0x1 ;  /* 0x000000020e028211 */ /* 0x000fe400078408ff */
[-C--:B---3--:R-:W-:Y:S02]  /*20180*/  @!P1 LEA.HI.X R5, R72, R10.reuse, R48, 0x1, P3 ;  /* 0x0000000a48059211 */ /* 0x088fe400018f0c30 */
[----:B------:R-:W-:-:S03]  /*20190*/  @!P0 LEA.HI.X R3, R14, R10, R49, 0x1, P2 ;  /* 0x0000000a0e038211 */ /* 0x000fc600010f0c31 */
[----:B------:R1:W-:Y:S04]  /*201a0*/  @!P1 ST.E.128 [R4.64], RZ ;  /* 0x000000ff04009985 */ /* 0x0003e8000c101d08 */
[----:B------:R1:W-:Y:S02]  /*201b0*/  @!P0 ST.E.128 [R2.64], RZ ;  /* 0x000000ff02008985 */ /* 0x0003e4000c101d08 */
.L_x_863:
[----:B------:R-:W-:Y:S05]  /*201c0*/  BSYNC B0 ;  /* 0x0000000000007941 */ /* 0x000fea0003800000 */
.L_x_862:
[----:B------:R-:W-:Y:S05]  /*201d0*/  BRA.DIV ~URZ, `(.L_x_864) ;  /* 0x00001ed27f007947 */ /* 0x000fea000b800000 */
[----:B---3--:R3:W2:Y:S04]  /*201e0*/  SHFL.IDX PT, R10, R6, 0x1, 0x181f ;  /* 0x00381f00060a7f89 */ /* 0x0086a800000e0000 */
[----:B-1----:R3:W1:Y:S02]  /*201f0*/  SHFL.IDX PT, R2, R9, 0x1, 0x181f ;  /* 0x00381f0009027f89 */ /* 0x00266400000e0000 */
.L_x_911:
[----:B------:R-:W-:Y:S01]  /*20200*/  IADD3 R0, R8, 0x20, RZ ;  /* 0x0000002008007810 */ /* 0x000fe20007ffe0ff */
[----:B------:R-:W-:Y:S03]  /*20210*/  BSSY B0, `(.L_x_865) ;  /* 0x000000b000007945 */ /* 0x000fe60003800000 */
[----:B------:R-:W-:-:S13]  /*20220*/  ISETP.GE.AND P0, PT, R0, R7, PT ;  /* 0x000000070000720c */ /* 0x000fda0003f06270 */
[----:B------:R-:W-:Y:S05]  /*20230*/  @P0 BRA `(.L_x_866) ;  /* 0x0000008000000947 */ /* 0x000fea0003800000 */
[----:B------:R-:W-:Y:S02]  /*20240*/  ISETP.GE.AND P1, PT, R72, c[0x0][0x3c8], PT ;  /* 0x0000f20048007a0c */ /* 0x000fe40003f26270 */
[----:B------:R-:W-:-:S11]  /*20250*/  ISETP.GE.AND P0, PT, R14, c[0x0][0x3c8], PT ;  /* 0x0000f2000e007a0c */ /* 0x000fd60003f06270 */
[-C--:B-1----:R-:W-:Y:S02]  /*20260*/  @!P1 LEA R4, P3, R72, R2.reuse, 0x1 ;  /* 0x0000000248049211 */ /* 0x082fe400078608ff */
[----:B------:R-:W-:Y:S02]  /*20270*/  @!P0 LEA R2, P2, R14, R2, 0x1 ;  /* 0x000000020e028211 */ /* 0x000fe400078408ff */
[-C--:B--2---:R-:W-:Y:S02]  /*20280*/  @!P1 LEA.HI.X R5, R72, R10.reuse, R48, 0x1, P3 ;  /* 0x0000000a48059211 */ /* 0x084fe400018f0c30 */
[----:B------:R-:W-:-:S03]  /*20290*/  @!P0 LEA.HI.X R3, R14, R10, R49, 0x1, P2 ;  /* 0x0000000a0e038211 */ /* 0x000fc600010f0c31 */
[----:B------:R1:W-:Y:S04]  /*202a0*/  @!P1 ST.E.128 [R4.64], RZ ;  /* 0x000000ff04009985 */ /* 0x0003e8000c101d08 */
[----:B------:R1:W-:Y:S02]  /*202b0*/  @!P0 ST.E.128 [R2.64], RZ ;  /* 0x000000ff02008985 */ /* 0x0003e4000c101d08 */
.L_x_866:
[----:B------:R-:W-:Y:S05]  /*202c0*/  BSYNC B0 ;  /* 0x0000000000007941 */ /* 0x000fea0003800000 */
.L_x_865:
[----:B------:R-:W-:Y:S05]  /*202d0*/  BRA.DIV ~URZ, `(.L_x_867) ;  /* 0x00001ea27f007947 */ /* 0x000fea000b800000 */
[----:B--2---:R2:W3:Y:S02]  /*202e0*/  SHFL.IDX PT, R10, R6, 0x2, 0x181f ;  /* 0x00581f00060a7f89 */ /* 0x0044e400000e0000 */
.L_x_912:
[----:B------:R-:W-:Y:S05]  /*202f0*/  BRA.DIV ~URZ, `(.L_x_868) ;  /* 0x00001ef27f007947 */ /* 0x000fea000b800000 */
[----:B-1----:R1:W2:Y:S02]  /*20300*/  SHFL.IDX PT, R2, R9, 0x2, 0x181f ;  /* 0x00581f0009027f89 */ /* 0x0022a400000e0000 */
.L_x_913:
        /* <DEDUP_REMOVED lines=8> */
[-C--:B---3--:R-:W-:Y:S02]  /*20390*/  @!P1 LEA.HI.X R5, R72, R10.reuse, R48, 0x1, P3 ;  /* 0x0000000a48059211 */ /* 0x088fe400018f0c30 */
[----:B------:R-:W-:-:S03]  /*203a0*/  @!P0 LEA.HI.X R3, R14, R10, R49, 0x1, P2 ;  /* 0x0000000a0e038211 */ /* 0x000fc600010f0c31 */
[----:B------:R2:W-:Y:S04]  /*203b0*/  @!P1 ST.E.128 [R4.64], RZ ;  /* 0x000000ff04009985 */ /* 0x0005e8000c101d08 */
[----:B------:R2:W-:Y:S02]  /*203c0*/  @!P0 ST.E.128 [R2.64], RZ ;  /* 0x000000ff02008985 */ /* 0x0005e4000c101d08 */
.L_x_870:
[----:B------:R-:W-:Y:S05]  /*203d0*/  BSYNC B0 ;  /* 0x0000000000007941 */ /* 0x000fea0003800000 */
.L_x_869:
[----:B------:R-:W-:Y:S05]  /*203e0*/  BRA.DIV ~URZ, `(.L_x_871) ;  /* 0x00001e727f007947 */ /* 0x000fea000b800000 */
[----:B--23--:R-:W2:Y:S04]  /*203f0*/  SHFL.IDX PT, R6, R6, 0x3, 0x181f ;  /* 0x00781f0006067f89 */ /* 0x00cea800000e0000 */
[----:B------:R3:W1:Y:S02]  /*20400*/  SHFL.IDX PT, R2, R9, 0x3, 0x181f ;  /* 0x00781f0009027f89 */ /* 0x00066400000e0000 */
.L_x_914:
[----:B------:R-:W-:-:S04]  /*20410*/  IADD3 R0, R8, 0x60, RZ ;  /* 0x0000006008007810 */ /* 0x000fc80007ffe0ff */
        /* <DEDUP_REMOVED lines=10> */
.L_x_851:
[----:B------:R-:W-:Y:S05]  /*204c0*/  BSYNC B1 ;  /* 0x0000000000017941 */ /* 0x000fea0003800000 */
.L_x_835:
[----:B-12-4-:R-:W2:Y:S02]  /*204d0*/  LDL R0, [R1+0x54] ;  /* 0x0000540001007983 */ /* 0x016ea40000100800 */
[----:B--2---:R-:W-:-:S13]  /*204e0*/  ISETP.NE.AND P0, PT, R0, RZ, PT ;  /* 0x000000ff0000720c */ /* 0x004fda0003f05270 */
[----:B------:R-:W-:Y:S01]  /*204f0*/  @P0 WARPSYNC 0xffffffff ;  /* 0xffffffff00000948 */ /* 0x000fe20003800000 */
[----:B------:R-:W-:Y:S06]  /*20500*/  @P0 BAR.SYNC.DEFER_BLOCKING 0x5, 0x100 ;  /* 0x0144000000000b1d */ /* 0x000fec0000010000 */
[----:B---3--:R-:W1:Y:S04]  /*20510*/  @P0 LDS.128 R4, [0xe100] ;  /* 0x00e10000ff040984 */ /* 0x008e680000000c00 */
[----:B-1----:R1:W-:Y:S04]  /*20520*/  @P0 STL.64 [R1+0x20], R4 ;  /* 0x0000200401000387 */ /* 0x0023e80000100a00 */
[----:B------:R1:W-:Y:S04]  /*20530*/  @P0 STL.64 [R1+0x28], R6 ;  /* 0x0000280601000387 */ /* 0x0003e80000100a00 */
[----:B------:R-:W-:Y:S06]  /*20540*/  @P0 BAR.ARV 0x4, 0x100 ;  /* 0x0104000000000b1d */ /* 0x000fec0000002000 */
[----:B------:R-:W-:Y:S05]  /*20550*/  @P0 BRA `(.L_x_872) ;  /* 0x0000104000000947 */ /* 0x000fea0003800000 */
[----:B------:R-:W-:Y:S01]  /*20560*/  LOP3.LUT R14, R63, 0x1f, RZ, 0xc0, !PT ;  /* 0x0000001f3f0e7812 */ /* 0x000fe200078ec0ff */
[----:B-1----:R-:W-:-:S03]  /*20570*/  IMAD.MOV.U32 R7, RZ, RZ, RZ ;  /* 0x000000ffff077224 */ /* 0x002fc600078e00ff */
[----:B------:R-:W-:Y:S01]  /*20580*/  ISETP.NE.AND P6, PT, R14, 0x1f, PT ;  /* 0x0000001f0e00780c */ /* 0x000fe20003fc5270 */
[----:B------:R-:W-:Y:S10]  /*20590*/  BRA.DIV ~URZ, `(.L_x_873) ;  /* 0x00001d927f007947 */ /* 0x000ff4000b800000 */
[----:B------:R1:W2:Y:S02]  /*205a0*/  SHFL.IDX PT, R9, R62, RZ, 0x1f ;  /* 0x00001fff3e097589 */ /* 0x0002a400000e0000 */
.L_x_915:
[----:B------:R-:W-:Y:S05]  /*205b0*/  BRA.DIV ~URZ, `(.L_x_874) ;  /* 0x00001de27f007947 */ /* 0x000fea000b800000 */
[----:B------:R3:W4:Y:S02]  /*205c0*/  SHFL.IDX PT, R8, R62, 0x1, 0x1f ;  /* 0x00201f003e087f89 */ /* 0x00072400000e0000 */
.L_x_916:
        /* <DEDUP_REMOVED lines=19> */
.L_x_917:
        /* <DEDUP_REMOVED lines=16> */
.L_x_918:
[----:B---3--:R-:W-:Y:S01]  /*20800*/  IMAD R0, R0, c[0x0][0x538], RZ ;  /* 0x00014e0000007a24 */ /* 0x008fe200078e02ff */
[----:B------:R-:W-:Y:S04]  /*20810*/  BSSY B1, `(.L_x_877) ;  /* 0x00000cf000017945 */ /* 0x000fe80003800000 */
[----:B----4-:R-:W-:-:S04]  /*20820*/  IADD3 R8, R0, R8, RZ ;  /* 0x0000000800087210 */ /* 0x010fc80007ffe0ff */
[----:B--2---:R-:W-:-:S13]  /*20830*/  ISETP.GT.AND P0, PT, R8, R9, PT ;  /* 0x000000090800720c */ /* 0x004fda0003f04270 */
[----:B------:R-:W-:Y:S05]  /*20840*/  @P0 BRA `(.L_x_878) ;  /* 0x0000025000000947 */ /* 0x000fea0003800000 */
.L_x_882:
        /* <DEDUP_REMOVED lines=17> */
.L_x_919:
        /* <DEDUP_REMOVED lines=16> */
.L_x_920:
[----:B--2---:R-:W-:-:S05]  /*20a60*/  IMAD R0, R0, c[0x0][0x538], RZ ;  /* 0x00014e0000007a24 */ /* 0x004fca00078e02ff */
[----:B------:R-:W-:-:S04]  /*20a70*/  IADD3 R8, R0, R8, RZ ;  /* 0x0000000800087210 */ /* 0x000fc80007ffe0ff */
[----:B------:R-:W-:-:S13]  /*20a80*/  ISETP.GT.AND P0, PT, R8, R9, PT ;  /* 0x000000090800720c */ /* 0x000fda0003f04270 */
[----:B-1----:R-:W-:Y:S05]  /*20a90*/  @!P0 BRA `(.L_x_882) ;  /* 0xfffffdb000008947 */ /* 0x002fea000383ffff */
.L_x_878:
[----:B------:R-:W-:-:S05]  /*20aa0*/  IADD3 R11, -R0, R8, RZ ;  /* 0x00000008000b7210 */ /* 0x000fca0007ffe1ff */
[----:B------:R-:W-:-:S05]  /*20ab0*/  IMAD R0, R4, c[0x0][0x538], R11 ;  /* 0x00014e0004007a24 */ /* 0x000fca00078e020b */
[----:B------:R-:W-:Y:S01]  /*20ac0*/  ISETP.GT.AND P0, PT, R0, R9, PT ;  /* 0x000000090000720c */ /* 0x000fe20003f04270 */
[----:B------:R-:W-:-:S12]  /*20ad0*/  BRA.DIV ~URZ, `(.L_x_883) ;  /* 0x00001d027f007947 */ /* 0x000fd8000b800000 */
[----:B------:R-:W-:-:S03]  /*20ae0*/  VOTE.ANY R10, PT, !P0 ;  /* 0x00000000000a7806 */ /* 0x000fc600040e0100 */
.L_x_921:
[----:B------:R-:W2:Y:S01]  /*20af0*/  LDL.LU R0, [R1+0x2c] ;  /* 0x00002c0001007983 */ /* 0x000ea20000300800 */
[----:B------:R-:W2:Y:S02]  /*20b00*/  POPC R8, R10 ;  /* 0x0000000a00087309 */ /* 0x000ea40000000000 */
[----:B--2---:R-:W-:-:S05]  /*20b10*/  IADD3 R0, R8, R0, RZ ;  /* 0x0000000008007210 */ /* 0x004fca0007ffe0ff */
[----:B------:R2:W-:Y:S01]  /*20b20*/  STL [R1+0x2c], R0 ;  /* 0x00002c0001007387 */ /* 0x0005e20000100800 */
[----:B------:R-:W-:Y:S05]  /*20b30*/  BRA.DIV ~URZ, `(.L_x_884) ;  /* 0x00001cf27f007947 */ /* 0x000fea000b800000 */
[----:B------:R3:W4:Y:S04]  /*20b40*/  SHFL.IDX PT, R12, R6, R8, 0x1f ;  /* 0x00001f08060c7589 */ /* 0x00072800000e0000 */
[----:B------:R3:W1:Y:S02]  /*20b50*/  SHFL.IDX PT, R7, R7, R8, 0x1f ;  /* 0x00001f0807077589 */ /* 0x00066400000e0000 */
.L_x_922:
[----:B------:R-:W-:Y:S01]  /*20b60*/  ISETP.NE.AND P0, PT, R10, RZ, PT ;  /* 0x000000ff0a00720c */ /* 0x000fe20003f05270 */
[----:B------:R-:W-:-:S12]  /*20b70*/  BSSY B0, `(.L_x_885) ;  /* 0x0000005000007945 */ /* 0x000fd80003800000 */
[----:B------:R-:W-:Y:S05]  /*20b80*/  @!P0 BRA `(.L_x_886) ;  /* 0x0000003000008947 */ /* 0x000fea0003800000 */
[----:B------:R-:W-:Y:S01]  /*20b90*/  IADD3 R3, R8, -0x1, RZ ;  /* 0xffffffff08037810 */ /* 0x000fe20007ffe0ff */
[----:B------:R-:W-:Y:S05]  /*20ba0*/  BRA.DIV ~URZ, `(.L_x_887) ;  /* 0x00001d527f007947 */ /* 0x000fea000b800000 */
[----:B------:R2:W3:Y:S02]  /*20bb0*/  SHFL.IDX PT, R13, R4, R3, 0x1f ;  /* 0x00001f03040d7589 */ /* 0x0004e400000e0000 */
.L_x_886:
[----:B------:R-:W-:Y:S05]  /*20bc0*/  BSYNC B0 ;  /* 0x0000000000007941 */ /* 0x000fea0003800000 */
.L_x_885:
[----:B--23--:R-:W-:Y:S01]  /*20bd0*/  IMAD R0, R13, c[0x0][0x538], R11 ;  /* 0x00014e000d007a24 */ /* 0x00cfe200078e020b */
[----:B-1----:R-:W-:Y:S01]  /*20be0*/  ISETP.NE.AND P0, PT, R7, 0x1, PT ;  /* 0x000000010700780c */ /* 0x002fe20003f05270 */
[----:B------:R-:W-:Y:S03]  /*20bf0*/  BSSY B0, `(.L_x_888) ;  /* 0x0000087000007945 */ /* 0x000fe60003800000 */
[----:B------:R1:W-:Y:S01]  /*20c00*/  STL [R1+0x20], R0 ;  /* 0x0000200001007387 */ /* 0x0003e20000100800 */
[----:B------:R-:W-:-:S08]  /*20c10*/  IADD3 R9, -R0, R9, RZ ;  /* 0x0000000900097210 */ /* 0x000fd00007ffe1ff */
[----:B------:R-:W-:Y:S05]  /*20c20*/  @!P0 BRA `(.L_x_889) ;  /* 0x000003f000008947 */ /* 0x000fea0003800000 */
[-C--:B-1--4-:R-:W-:Y:S02]  /*20c30*/  IABS R0, R12.reuse ;  /* 0x0000000c00007213 */ /* 0x092fe40000000000 */
        /* <DEDUP_REMOVED lines=15> */
[----:B------:R-:W-:-:S04]  /*20d30*/  IMAD.MOV R0, RZ, RZ, -R8 ;  /* 0x000000ffff007224 */ /* 0x000fc800078e0a08 */
[----:B------:R-:W-:Y:S02]  /*20d40*/  IMAD.MOV.U32 R3, RZ, RZ, R0 ;  /* 0x000000ffff037224 */ /* 0x000fe400078e0000 */
        /* <DEDUP_REMOVED lines=13> */
[----:B-1----:R-:W-:-:S04]  /*20e20*/  IADD3 R2, RZ, -R3, RZ ;  /* 0x80000003ff027210 */ /* 0x002fc80007ffe0ff */
[----:B------:R-:W-:Y:S01]  /*20e30*/  @!P1 IMAD.MOV R0, RZ, RZ, -R0 ;  /* 0x000000ffff009224 */ /* 0x000fe200078e0a00 */
[----:B------:R-:W-:Y:S01]  /*20e40*/  @!P0 LOP3.LUT R0, RZ, R12, RZ, 0x33, !PT ;  /* 0x0000000cff008212 */ /* 0x000fe200078e33ff */
[----:B------:R-:W-:Y:S01]  /*20e50*/  IMAD.MOV.U32 R4, RZ, RZ, R2 ;  /* 0x000000ffff047224 */ /* 0x000fe200078e0002 */
[----:B------:R-:W-:Y:S02]  /*20e60*/  IABS R2, R7 ;  /* 0x0000000700027213 */ /* 0x000fe40000000000 */
[----:B------:R-:W-:Y:S01]  /*20e70*/  IABS R8, R0 ;  /* 0x0000000000087213 */ /* 0x000fe20000000000 */
[----:B------:R-:W-:Y:S02]  /*20e80*/  IMAD R4, R4, R5, RZ ;  /* 0x0000000504047224 */ /* 0x000fe400078e02ff */
[----:B------:R-:W-:Y:S01]  /*20e90*/  IMAD.MOV R6, RZ, RZ, -R2 ;  /* 0x000000ffff067224 */ /* 0x000fe200078e0a02 */
[----:B------:R-:W-:-:S05]  /*20ea0*/  MOV R2, RZ ;  /* 0x000000ff00027202 */ /* 0x000fca0000000f00 */
        /* <DEDUP_REMOVED lines=16> */
[----:B------:R-:W-:Y:S01]  /*20fb0*/  IMAD.MOV R3, RZ, RZ, -R2 ;  /* 0x000000ffff037224 */ /* 0x000fe200078e0a02 */
[----:B------:R-:W-:-:S03]  /*20fc0*/  LEA R2, R7, R2, 0x18 ;  /* 0x0000000207027211 */ /* 0x000fc600078ec0ff */
[----:B------:R-:W-:Y:S02]  /*20fd0*/  IMAD R3, R7, R3, R0 ;  /* 0x0000000307037224 */ /* 0x000fe400078e0200 */
[----:B------:R-:W-:Y:S02]  /*20fe0*/  IMAD R0, R12, R4, R9 ;  /* 0x000000040c007224 */ /* 0x000fe400078e0209 */
[----:B------:R-:W-:-:S05]  /*20ff0*/  IMAD R2, R3, 0x10000, R2 ;  /* 0x0001000003027824 */ /* 0x000fca00078e0202 */
[----:B------:R1:W-:Y:S01]  /*21000*/  STL [R1+0x28], R2 ;  /* 0x0000280201007387 */ /* 0x0003e20000100800 */
[----:B------:R-:W-:Y:S05]  /*21010*/  BRA `(.L_x_890) ;  /* 0x0000044000007947 */ /* 0x000fea0003800000 */
.L_x_889:
[----:B------:R-:W2:Y:S01]  /*21020*/  LDL R3, [R1+0x2c] ;  /* 0x00002c0001037983 */ /* 0x000ea20000100800 */
[----:B------:R-:W-:-:S04]  /*21030*/  IMAD.MOV.U32 R2, RZ, RZ, 0x4 ;  /* 0x00000004ff027424 */ /* 0x000fc800078e00ff */
[----:B--2---:R-:W-:-:S05]  /*21040*/  IMAD.WIDE R2, R3, R2, c[0x0][0x590] ;  /* 0x0001640003027625 */ /* 0x004fca00078e0202 */
[----:B------:R-:W2:Y:S02]  /*21050*/  LDG.E R4, [R2.64] ;  /* 0x0000000802047981 */ /* 0x000ea4000c1e1900 */
[----:B--2-4-:R-:W-:-:S05]  /*21060*/  IMAD R11, R4, R12, RZ ;  /* 0x0000000c040b7224 */ /* 0x014fca00078e02ff */
        /* <DEDUP_REMOVED lines=35> */
[----:B------:R-:W-:Y:S01]  /*212a0*/  MOV R7, R0 ;  /* 0x0000000000077202 */ /* 0x000fe20000000f00 */
[----:B------:R-:W-:Y:S02]  /*212b0*/  IMAD.MOV.U32 R5, RZ, RZ, R2 ;  /* 0x000000ffff057224 */ /* 0x000fe400078e0002 */
[----:B------:R-:W-:-:S02]  /*212c0*/  IMAD.MOV R0, RZ, RZ, -R9 ;  /* 0x000000ffff007224 */ /* 0x000fc400078e0a09 */
[----:B------:R-:W1:Y:S08]  /*212d0*/  I2F.RP R2, R5 ;  /* 0x0000000500027306 */ /* 0x000e700000209400 */
        /* <DEDUP_REMOVED lines=8> */
[----:B------:R-:W-:Y:S01]  /*21360*/  IMAD.HI.U32 R0, R3, R7, RZ ;  /* 0x0000000703007227 */ /* 0x000fe200078e00ff */
[----:B------:R-:W-:-:S03]  /*21370*/  IADD3 R3, R10, 0x1000000, R6 ;  /* 0x010000000a037810 */ /* 0x000fc60007ffe006 */
        /* <DEDUP_REMOVED lines=8> */
[----:B------:R-:W-:-:S06]  /*21400*/  IMAD.MOV R2, RZ, RZ, -R4 ;  /* 0x000000ffff027224 */ /* 0x000fcc00078e0a04 */
[----:B------:R-:W-:-:S06]  /*21410*/  @P2 IADD3 R0, R0, 0x1, RZ ;  /* 0x0000000100002810 */ /* 0x000fcc0007ffe0ff */
[----:B------:R-:W-:Y:S01]  /*21420*/  @!P1 IMAD.MOV R0, RZ, RZ, -R0 ;  /* 0x000000ffff009224 */ /* 0x000fe200078e0a00 */
[----:B------:R-:W-:-:S05]  /*21430*/  @!P0 LOP3.LUT R0, RZ, R4, RZ, 0x33, !PT ;  /* 0x00000004ff008212 */ /* 0x000fca00078e33ff */
[----:B------:R-:W-:-:S05]  /*21440*/  IMAD R2, R0, R2, R3 ;  /* 0x0000000200027224 */ /* 0x000fca00078e0203 */
[----:B------:R1:W-:Y:S02]  /*21450*/  STL [R1+0x28], R2 ;  /* 0x0000280201007387 */ /* 0x0003e40000100800 */
.L_x_890:
[----:B------:R-:W-:Y:S05]  /*21460*/  BSYNC B0 ;  /* 0x0000000000007941 */ /* 0x000fea0003800000 */
.L_x_888:
[----:B------:R-:W-:-:S04]  /*21470*/  LOP3.LUT R0, RZ, R0, RZ, 0x33, !PT ;  /* 0x00000000ff007212 */ /* 0x000fc800078e33ff */
[----:B------:R-:W-:-:S05]  /*21480*/  IADD3 R0, R0, R12, RZ ;  /* 0x0000000c00007210 */ /* 0x000fca0007ffe0ff */
[----:B------:R2:W-:Y:S01]  /*21490*/  STL [R1+0x24], R0 ;  /* 0x0000240001007387 */ /* 0x0005e20000100800 */
[----:B------:R-:W-:Y:S05]  /*214a0*/  BRA `(.L_x_891) ;  /* 0x0000005000007947 */ /* 0x000fea0003800000 */
.L_x_879:
[----:B------:R-:W-:Y:S01]  /*214b0*/  MOV R0, c[0x0][0x53c] ;  /* 0x00014f0000007a02 */ /* 0x000fe20000000f00 */
[----:B------:R2:W-:Y:S04]  /*214c0*/  STL [R1+0x20], R9 ;  /* 0x0000200901007387 */ /* 0x0005e80000100800 */
[----:B------:R2:W-:Y:S04]  /*214d0*/  STL [R1+0x24], RZ ;  /* 0x000024ff01007387 */ /* 0x0005e80000100800 */
[----:B------:R2:W-:Y:S04]  /*214e0*/  STL [R1+0x28], RZ ;  /* 0x000028ff01007387 */ /* 0x0005e80000100800 */
[----:B------:R2:W-:Y:S02]  /*214f0*/  STL [R1+0x2c], R0 ;  /* 0x00002c0001007387 */ /* 0x0005e40000100800 */
.L_x_891:
[----:B------:R-:W-:Y:S05]  /*21500*/  BSYNC B1 ;  /* 0x0000000000017941 */ /* 0x000fea0003800000 */
.L_x_877:
        /* <DEDUP_REMOVED lines=9> */
.L_x_872:
[----:B--2---:R-:W2:Y:S02]  /*215a0*/  LDL R0, [R1+0x2c] ;  /* 0x00002c0001007983 */ /* 0x004ea40000100800 */
[----:B--2---:R-:W-:-:S13]  /*215b0*/  ISETP.GE.AND P0, PT, R0, c[0x0][0x53c], PT ;  /* 0x00014f0000007a0c */ /* 0x004fda0003f06270 */
[----:B-1----:R-:W-:Y:S01]  /*215c0*/  @P0 CALL.REL.NOINC `(.L_x_892) ;  /* 0x0000001000000944 */ /* 0x002fe20003c00000 */
[----:B------:R-:W-:Y:S05]  /*215d0*/  BRA `(.L_x_893) ;  /* 0xfffe020000007947 */ /* 0x000fea000383ffff */
.L_x_892:
[----:B------:R-:W-:Y:S05]  /*215e0*/  EXIT ;  /* 0x000000000000794d */ /* 0x000fea0003800000 */
.L_x_683:
[----:B------:R-:W-:Y:S01]  /*215f0*/  IMAD.MOV.U32 R0, RZ, RZ, R5 ;  /* 0x000000ffff007224 */ /* 0x000fe200078e0005 */
[----:B------:R-:W-:Y:S02]  /*21600*/  MOV R2, 0x1 ;  /* 0x0000000100027802 */ /* 0x000fe40000000f00 */
[----:B------:R-:W-:Y:S02]  /*21610*/  MOV R3, 0x21630 ;  /* 0x0002163000037802 */ /* 0x000fe40000000f00 */
[----:B------:R-:W-:Y:S05]  /*21620*/  CALL.REL.NOINC `($__internal_16_$__cuda_sm70_shflsync_up_p) ;  /* 0x000013c000007944 */ /* 0x000fea0003c00000 */
[----:B------:R-:W-:Y:S01]  /*21630*/  MOV R0, R4 ;  /* 0x0000000400007202 */ /* 0x000fe20000000f00 */
[----:B------:R-:W-:Y:S05]  /*21640*/  BRA `(.L_x_894) ;  /* 0xfffdee1000007947 */ /* 0x000fea000383ffff */
.L_x_684:
[----:B------:R-:W-:Y:S01]  /*21650*/  IMAD.MOV.U32 R0, RZ, RZ, R5 ;  /* 0x000000ffff007224 */ /* 0x000fe200078e0005 */
[----:B------:R-:W-:Y:S02]  /*21660*/  MOV R2, 0x2 ;  /* 0x0000000200027802 */ /* 0x000fe40000000f00 */
[----:B------:R-:W-:Y:S02]  /*21670*/  MOV R3, 0x21690 ;  /* 0x0002169000037802 */ /* 0x000fe40000000f00 */
[----:B------:R-:W-:Y:S05]  /*21680*/  CALL.REL.NOINC `($__internal_16_$__cuda_sm70_shflsync_up_p) ;  /* 0x0000136000007944 */ /* 0x000fea0003c00000 */
[----:B------:R-:W-:Y:S01]  /*21690*/  SEL R0, R4, RZ, P4 ;  /* 0x000000ff04007207 */ /* 0x000fe20002000000 */
[----:B------:R-:W-:Y:S01]  /*216a0*/  IMAD.MOV.U32 R2, RZ, RZ, 0x4 ;  /* 0x00000004ff027424 */ /* 0x000fe200078e00ff */
[----:B------:R-:W-:-:S03]  /*216b0*/  MOV R3, 0x216e0 ;  /* 0x000216e000037802 */ /* 0x000fc60000000f00 */
[----:B------:R-:W-:Y:S02]  /*216c0*/  IMAD.IADD R0, R5, 0x1, R0 ;  /* 0x0000000105007824 */ /* 0x000fe400078e0200 */
        /* <DEDUP_REMOVED lines=14> */
[----:B------:R-:W-:Y:S01]  /*217b0*/  IMAD.IADD R4, R0, 0x1, R4 ;  /* 0x0000000100047824 */ /* 0x000fe200078e0204 */
[----:B------:R-:W-:-:S03]  /*217c0*/  MOV R0, 0x1f ;  /* 0x0000001f00007802 */ /* 0x000fc60000000f00 */
[----:B------:R-:W-:Y:S02]  /*217d0*/  IMAD.MOV.U32 R5, RZ, RZ, R4 ;  /* 0x000000ffff057224 */ /* 0x000fe400078e0004 */
[----:B------:R-:W-:Y:S05]  /*217e0*/  CALL.REL.NOINC `($__internal_15_$__cuda_sm70_shflsync_idx_p) ;  /* 0x000011b000007944 */ /* 0x000fea0003c00000 */
[----:B------:R-:W-:Y:S05]  /*217f0*/  BRA `(.L_x_895) ;  /* 0xfffded6000007947 */ /* 0x000fea000383ffff */
.L_x_686:
[----:B------:R-:W-:Y:S02]  /*21800*/  SEL R0, RZ, 0x1, P0 ;  /* 0x00000001ff007807 */ /* 0x000fe40000000000 */
[----:B------:R-:W-:Y:S02]  /*21810*/  MOV R2, 0x21830 ;  /* 0x0002183000027802 */ /* 0x000fe40000000f00 */
[----:B------:R-:W-:Y:S05]  /*21820*/  CALL.REL.NOINC `($__internal_17_$__cuda_sm70_votesync_ballot) ;  /* 0x0000123000007944 */ /* 0x000fea0003c00000 */
[----:B------:R-:W-:Y:S01]  /*21830*/  MOV R10, R0 ;  /* 0x00000000000a7202 */ /* 0x000fe20000000f00 */
[----:B------:R-:W-:Y:S05]  /*21840*/  BRA `(.L_x_896) ;  /* 0xfffdeda000007947 */ /* 0x000fea000383ffff */
.L_x_687:
[----:B------:R-:W-:Y:S01]  /*21850*/  IMAD.MOV.U32 R5, RZ, RZ, R9 ;  /* 0x000000ffff057224 */ /* 0x000fe200078e0009 */
[----:B------:R-:W-:Y:S01]  /*21860*/  MOV R3, R6 ;  /* 0x0000000600037202 */ /* 0x000fe20000000f00 */
[----:B-1----:R-:W-:Y:S01]  /*21870*/  IMAD.MOV.U32 R0, RZ, RZ, 0x1f ;  /* 0x0000001fff007424 */ /* 0x002fe200078e00ff */
[----:B------:R-:W-:Y:S02]  /*21880*/  MOV R2, 0x218a0 ;  /* 0x000218a000027802 */ /* 0x000fe40000000f00 */
[----:B------:R-:W-:Y:S05]  /*21890*/  CALL.REL.NOINC `($__internal_15_$__cuda_sm70_shflsync_idx_p) ;  /* 0x0000110000007944 */ /* 0x000fea0003c00000 */
[----:B------:R-:W-:Y:S01]  /*218a0*/  IMAD.MOV.U32 R12, RZ, RZ, R0 ;  /* 0x000000ffff0c7224 */ /* 0x000fe200078e0000 */
[----:B------:R-:W-:Y:S01]  /*218b0*/  MOV R5, R8 ;  /* 0x0000000800057202 */ /* 0x000fe20000000f00 */
[----:B------:R-:W-:Y:S01]  /*218c0*/  IMAD.MOV.U32 R7, RZ, RZ, RZ ;  /* 0x000000ffff077224 */ /* 0x000fe200078e00ff */
[----:B------:R-:W-:Y:S01]  /*218d0*/  MOV R3, R6 ;  /* 0x0000000600037202 */ /* 0x000fe20000000f00 */
[----:B------:R-:W-:Y:S01]  /*218e0*/  IMAD.MOV.U32 R0, RZ, RZ, 0x1f ;  /* 0x0000001fff007424 */ /* 0x000fe200078e00ff */
[----:B------:R-:W-:-:S02]  /*218f0*/  MOV R2, 0x21910 ;  /* 0x0002191000027802 */ /* 0x000fc40000000f00 */
[----:B------:R-:W-:Y:S05]  /*21900*/  CALL.REL.NOINC `($__internal_15_$__cuda_sm70_shflsync_idx_p) ;  /* 0x0000109000007944 */ /* 0x000fea0003c00000 */
[----:B------:R-:W-:Y:S01]  /*21910*/  MOV R9, R0 ;  /* 0x0000000000097202 */ /* 0x000fe20000000f00 */
[----:B------:R-:W-:Y:S05]  /*21920*/  BRA `(.L_x_897) ;  /* 0xfffded3000007947 */ /* 0x000fea000383ffff */
.L_x_690:
[----:B------:R-:W-:Y:S01]  /*21930*/  IMAD.MOV.U32 R5, RZ, RZ, R4 ;  /* 0x000000ffff057224 */ /* 0x000fe200078e0004 */
[----:B-1----:R-:W-:-:S02]  /*21940*/  MOV R0, 0x1f ;  /* 0x0000001f00007802 */ /* 0x002fc40000000f00 */
[----:B------:R-:W-:Y:S02]  /*21950*/  MOV R2, 0x21970 ;  /* 0x0002197000027802 */ /* 0x000fe40000000f00 */
[----:B--234-:R-:W-:Y:S05]  /*21960*/  CALL.REL.NOINC `($__internal_15_$__cuda_sm70_shflsync_idx_p) ;  /* 0x0000103000007944 */ /* 0x01cfea0003c00000 */
[----:B------:R-:W-:Y:S01]  /*21970*/  MOV R7, R0 ;  /* 0x0000000000077202 */ /* 0x000fe20000000f00 */
[----:B------:R-:W-:Y:S05]  /*21980*/  BRA `(.L_x_689) ;  /* 0xfffded3000007947 */ /* 0x000fea000383ffff */
.L_x_831:
[----:B------:R-:W-:Y:S01]  /*21990*/  IMAD.MOV.U32 R2, RZ, RZ, R251 ;  /* 0x000000ffff027224 */ /* 0x000fe200078e00fb */
[----:B------:R-:W-:Y:S02]  /*219a0*/  MOV R5, 0x2 ;  /* 0x0000000200057802 */ /* 0x000fe40000000f00 */
[----:B------:R-:W-:Y:S02]  /*219b0*/  MOV R6, 0x219d0 ;  /* 0x000219d000067802 */ /* 0x000fe40000000f00 */
[----:B-1----:R-:W-:Y:S05]  /*219c0*/  CALL.REL.NOINC `($__internal_14_$__cuda_sm70_shflsync_bfly_p) ;  /* 0x00000f9000007944 */ /* 0x002fea0003c00000 */
[----:B--2---:R-:W-:Y:S01]  /*219d0*/  MOV R0, R2 ;  /* 0x0000000200007202 */ /* 0x004fe20000000f00 */
[----:B-1----:R-:W-:Y:S05]  /*219e0*/  BRA `(.L_x_898) ;  /* 0xffffb88000007947 */ /* 0x002fea000383ffff */
.L_x_832:
[----:B------:R-:W-:Y:S01]  /*219f0*/  IMAD.MOV.U32 R2, RZ, RZ, R0 ;  /* 0x000000ffff027224 */ /* 0x000fe200078e0000 */
[----:B------:R-:W-:Y:S02]  /*21a00*/  MOV R5, 0x1 ;  /* 0x0000000100057802 */ /* 0x000fe40000000f00 */
[----:B------:R-:W-:Y:S02]  /*21a10*/  MOV R6, 0x21a30 ;  /* 0x00021a3000067802 */ /* 0x000fe40000000f00 */
[----:B-12---:R-:W-:Y:S05]  /*21a20*/  CALL.REL.NOINC `($__internal_14_$__cuda_sm70_shflsync_bfly_p) ;  /* 0x00000f3000007944 */ /* 0x006fea0003c00000 */
[----:B--2---:R-:W-:Y:S01]  /*21a30*/  FADD.FTZ R0, R0, R2 ;  /* 0x0000000200007221 */ /* 0x004fe20000010000 */
[----:B------:R-:W-:Y:S02]  /*21a40*/  MOV R2, R252 ;  /* 0x000000fc00027202 */ /* 0x000fe40000000f00 */
[----:B-1----:R-:W-:-:S02]  /*21a50*/  MOV R5, 0x2 ;  /* 0x0000000200057802 */ /* 0x002fc40000000f00 */
[----:B------:R-:W-:Y:S02]  /*21a60*/  MOV R6, 0x21a80 ;  /* 0x00021a8000067802 */ /* 0x000fe40000000f00 */
[----:B------:R-:W-:Y:S05]  /*21a70*/  CALL.REL.NOINC `($__internal_14_$__cuda_sm70_shflsync_bfly_p) ;  /* 0x00000ee000007944 */ /* 0x000fea0003c00000 */
[----:B--2---:R-:W-:Y:S01]  /*21a80*/  FADD.FTZ R4, R252, R2 ;  /* 0x00000002fc047221 */ /* 0x004fe20000010000 */
[----:B-1----:R-:W-:Y:S02]  /*21a90*/  MOV R5, 0x1 ;  /* 0x0000000100057802 */ /* 0x002fe40000000f00 */
[----:B------:R-:W-:Y:S02]  /*21aa0*/  MOV R6, 0x21ad0 ;  /* 0x00021ad000067802 */ /* 0x000fe40000000f00 */
[----:B------:R-:W-:Y:S02]  /*21ab0*/  MOV R2, R4 ;  /* 0x0000000400027202 */ /* 0x000fe40000000f00 */
[----:B------:R-:W-:Y:S05]  /*21ac0*/  CALL.REL.NOINC `($__internal_14_$__cuda_sm70_shflsync_bfly_p) ;  /* 0x00000e9000007944 */ /* 0x000fea0003c00000 */
[----:B--2---:R-:W-:Y:S01]  /*21ad0*/  MOV R6, R2 ;  /* 0x0000000200067202 */ /* 0x004fe20000000f00 */
[----:B-1----:R-:W-:Y:S05]  /*21ae0*/  BRA `(.L_x_899) ;  /* 0xffffb7f000007947 */ /* 0x002fea000383ffff */
.L_x_839:
[----:B--234-:R-:W-:Y:S01]  /*21af0*/  IMAD.MOV.U32 R5, RZ, RZ, R6 ;  /* 0x000000ffff057224 */ /* 0x01cfe200078e0006 */
[----:B------:R-:W-:Y:S01]  /*21b00*/  MOV R3, RZ ;  /* 0x000000ff00037202 */ /* 0x000fe20000000f00 */
[----:B------:R-:W-:Y:S01]  /*21b10*/  IMAD.MOV.U32 R0, RZ, RZ, 0x181f ;  /* 0x0000181fff007424 */ /* 0x000fe200078e00ff */
[----:B------:R-:W-:Y:S02]  /*21b20*/  MOV R2, 0x21b40 ;  /* 0x00021b4000027802 */ /* 0x000fe40000000f00 */
[----:B-1----:R-:W-:Y:S05]  /*21b30*/  CALL.REL.NOINC `($__internal_15_$__cuda_sm70_shflsync_idx_p) ;  /* 0x00000e6000007944 */ /* 0x002fea0003c00000 */
[----:B------:R-:W-:Y:S01]  /*21b40*/  MOV R9, R0 ;  /* 0x0000000000097202 */ /* 0x000fe20000000f00 */
[----:B------:R-:W-:Y:S05]  /*21b50*/  BRA `(.L_x_900) ;  /* 0xffffcd4000007947 */ /* 0x000fea000383ffff */
.L_x_840:
[----:B------:R-:W-:Y:S01]  /*21b60*/  IMAD.MOV.U32 R5, RZ, RZ, R8 ;  /* 0x000000ffff057224 */ /* 0x000fe200078e0008 */
[----:B------:R-:W-:Y:S01]  /*21b70*/  MOV R3, RZ ;  /* 0x000000ff00037202 */ /* 0x000fe20000000f00 */
[----:B------:R-:W-:Y:S01]  /*21b80*/  IMAD.MOV.U32 R0, RZ, RZ, 0x181f ;  /* 0x0000181fff007424 */ /* 0x000fe200078e00ff */
[----:B------:R-:W-:-:S02]  /*21b90*/  MOV R2, 0x21bb0 ;  /* 0x00021bb000027802 */ /* 0x000fc40000000f00 */
[----:B-123--:R-:W-:Y:S05]  /*21ba0*/  CALL.REL.NOINC `($__internal_15_$__cuda_sm70_shflsync_idx_p) ;  /* 0x00000df000007944 */ /* 0x00efea0003c00000 */
[----:B------:R-:W-:Y:S01]  /*21bb0*/  MOV R2, R0 ;  /* 0x0000000000027202 */ /* 0x000fe20000000f00 */
[----:B------:R-:W-:Y:S05]  /*21bc0*/  BRA `(.L_x_901) ;  /* 0xffffccf000007947 */ /* 0x000fea000383ffff */
.L_x_843:
[----:B--2---:R-:W-:Y:S01]  /*21bd0*/  IMAD.MOV.U32 R5, RZ, RZ, R6 ;  /* 0x000000ffff057224 */ /* 0x004fe200078e0006 */
[----:B------:R-:W-:Y:S01]  /*21be0*/  MOV R3, 0x1 ;  /* 0x0000000100037802 */ /* 0x000fe20000000f00 */
[----:B------:R-:W-:Y:S01]  /*21bf0*/  IMAD.MOV.U32 R0, RZ, RZ, 0x181f ;  /* 0x0000181fff007424 */ /* 0x000fe200078e00ff */
[----:B------:R-:W-:-:S02]  /*21c00*/  MOV R2, 0x21c20 ;  /* 0x00021c2000027802 */ /* 0x000fc40000000f00 */
[----:B-1-34-:R-:W-:Y:S05]  /*21c10*/  CALL.REL.NOINC `($__internal_15_$__cuda_sm70_shflsync_idx_p) ;  /* 0x00000d8000007944 */ /* 0x01afea0003c00000 */
[----:B------:R-:W-:Y:S01]  /*21c20*/  IMAD.MOV.U32 R9, RZ, RZ, R0 ;  /* 0x000000ffff097224 */ /* 0x000fe200078e0000 */
[----:B------:R-:W-:Y:S01]  /*21c30*/  MOV R3, 0x1 ;  /* 0x0000000100037802 */ /* 0x000fe20000000f00 */
[----:B------:R-:W-:Y:S01]  /*21c40*/  IMAD.MOV.U32 R5, RZ, RZ, R8 ;  /* 0x000000ffff057224 */ /* 0x000fe200078e0008 */
[----:B------:R-:W-:-:S02]  /*21c50*/  MOV R0, 0x181f ;  /* 0x0000181f00007802 */ /* 0x000fc40000000f00 */
[----:B------:R-:W-:Y:S02]  /*21c60*/  MOV R2, 0x21c80 ;  /* 0x00021c8000027802 */ /* 0x000fe40000000f00 */
[----:B------:R-:W-:Y:S05]  /*21c70*/  CALL.REL.NOINC `($__internal_15_$__cuda_sm70_shflsync_idx_p) ;  /* 0x00000d2000007944 */ /* 0x000fea0003c00000 */
[----:B------:R-:W-:Y:S01]  /*21c80*/  MOV R2, R0 ;  /* 0x0000000000027202 */ /* 0x000fe20000000f00 */
[----:B------:R-:W-:Y:S05]  /*21c90*/  BRA `(.L_x_902) ;  /* 0xffffcd1000007947 */ /* 0x000fea000383ffff */
.L_x_846:
[----:B--2---:R-:W-:Y:S01]  /*21ca0*/  IMAD.MOV.U32 R5, RZ, RZ, R6 ;  /* 0x000000ffff057224 */ /* 0x004fe200078e0006 */
[----:B------:R-:W-:Y:S01]  /*21cb0*/  MOV R3, 0x2 ;  /* 0x0000000200037802 */ /* 0x000fe20000000f00 */
[----:B------:R-:W-:Y:S01]  /*21cc0*/  IMAD.MOV.U32 R0, RZ, RZ, 0x181f ;  /* 0x0000181fff007424 */ /* 0x000fe200078e00ff */
[----:B------:R-:W-:Y:S02]  /*21cd0*/  MOV R2, 0x21cf0 ;  /* 0x00021cf000027802 */ /* 0x000fe40000000f00 */
[----:B-1-34-:R-:W-:Y:S05]  /*21ce0*/  CALL.REL.NOINC `($__internal_15_$__cuda_sm70_shflsync_idx_p) ;  /* 0x00000cb000007944 */ /* 0x01afea0003c00000 */
[----:B------:R-:W-:Y:S01]  /*21cf0*/  MOV R9, R0 ;  /* 0x0000000000097202 */ /* 0x000fe20000000f00 */
[----:B------:R-:W-:Y:S05]  /*21d00*/  BRA `(.L_x_903) ;  /* 0xffffcd9000007947 */ /* 0x000fea000383ffff */
.L_x_847:
[----:B--2---:R-:W-:Y:S01]  /*21d10*/  IMAD.MOV.U32 R5, RZ, RZ, R8 ;  /* 0x000000ffff057224 */ /* 0x004fe200078e0008 */
[----:B------:R-:W-:Y:S01]  /*21d20*/  MOV R3, 0x2 ;  /* 0x0000000200037802 */ /* 0x000fe20000000f00 */
[----:B------:R-:W-:Y:S01]  /*21d30*/  IMAD.MOV.U32 R0, RZ, RZ, 0x181f ;  /* 0x0000181fff007424 */ /* 0x000fe200078e00ff */
[----:B------:R-:W-:Y:S02]  /*21d40*/  MOV R2, 0x21d60 ;  /* 0x00021d6000027802 */ /* 0x000fe40000000f00 */
[----:B-1-34-:R-:W-:Y:S05]  /*21d50*/  CALL.REL.NOINC `($__internal_15_$__cuda_sm70_shflsync_idx_p) ;  /* 0x00000c4000007944 */ /* 0x01afea0003c00000 */
[----:B------:R-:W-:Y:S01]  /*21d60*/  MOV R2, R0 ;  /* 0x0000000000027202 */ /* 0x000fe20000000f00 */
[----:B------:R-:W-:Y:S05]  /*21d70*/  BRA `(.L_x_904) ;  /* 0xffffcd4000007947 */ /* 0x000fea000383ffff */
.L_x_850:
[----:B---3--:R-:W-:Y:S01]  /*21d80*/  IMAD.MOV.U32 R5, RZ, RZ, R6 ;  /* 0x000000ffff057224 */ /* 0x008fe200078e0006 */
[----:B------:R-:W-:Y:S01]  /*21d90*/  MOV R3, 0x3 ;  /* 0x0000000300037802 */ /* 0x000fe20000000f00 */
[----:B------:R-:W-:Y:S01]  /*21da0*/  IMAD.MOV.U32 R0, RZ, RZ, 0x181f ;  /* 0x0000181fff007424 */ /* 0x000fe200078e00ff */
[----:B----4-:R-:W-:-:S02]  /*21db0*/  MOV R2, 0x21dd0 ;  /* 0x00021dd000027802 */ /* 0x010fc40000000f00 */
[----:B-12---:R-:W-:Y:S05]  /*21dc0*/  CALL.REL.NOINC `($__internal_15_$__cuda_sm70_shflsync_idx_p) ;  /* 0x00000bd000007944 */ /* 0x006fea0003c00000 */
[----:B------:R-:W-:Y:S01]  /*21dd0*/  IMAD.MOV.U32 R6, RZ, RZ, R0 ;  /* 0x000000ffff067224 */ /* 0x000fe200078e0000 */
[----:B------:R-:W-:Y:S01]  /*21de0*/  MOV R3, 0x3 ;  /* 0x0000000300037802 */ /* 0x000fe20000000f00 */
[----:B------:R-:W-:Y:S01]  /*21df0*/  IMAD.MOV.U32 R5, RZ, RZ, R8 ;  /* 0x000000ffff057224 */ /* 0x000fe200078e0008 */
[----:B------:R-:W-:-:S02]  /*21e00*/  MOV R0, 0x181f ;  /* 0x0000181f00007802 */ /* 0x000fc40000000f00 */
[----:B------:R-:W-:Y:S02]  /*21e10*/  MOV R2, 0x21e30 ;  /* 0x00021e3000027802 */ /* 0x000fe40000000f00 */
[----:B------:R-:W-:Y:S05]  /*21e20*/  CALL.REL.NOINC `($__internal_15_$__cuda_sm70_shflsync_idx_p) ;  /* 0x00000b7000007944 */ /* 0x000fea0003c00000 */
[----:B------:R-:W-:Y:S05]  /*21e30*/  BRA `(.L_x_905) ;  /* 0xffffcd8000007947 */ /* 0x000fea000383ffff */
.L_x_852:
[----:B------:R-:W-:Y:S01]  /*21e40*/  IMAD.MOV.U32 R5, RZ, RZ, R14 ;  /* 0x000000ffff057224 */ /* 0x000fe200078e000e */
[----:B------:R-:W-:Y:S01]  /*21e50*/  MOV R3, RZ ;  /* 0x000000ff00037202 */ /* 0x000fe20000000f00 */
[----:B------:R-:W-:Y:S01]  /*21e60*/  IMAD.MOV.U32 R0, RZ, RZ, 0x1c1f ;  /* 0x00001c1fff007424 */ /* 0x000fe200078e00ff */
[----:B------:R-:W-:Y:S02]  /*21e70*/  MOV R2, 0x21e90 ;  /* 0x00021e9000027802 */ /* 0x000fe40000000f00 */
[----:B------:R-:W-:Y:S05]  /*21e80*/  CALL.REL.NOINC `($__internal_15_$__cuda_sm70_shflsync_idx_p) ;  /* 0x00000b1000007944 */ /* 0x000fea0003c00000 */
[----:B------:R-:W-:Y:S01]  /*21e90*/  MOV R4, R0 ;  /* 0x0000000000047202 */ /* 0x000fe20000000f00 */
[----:B------:R-:W-:Y:S05]  /*21ea0*/  BRA `(.L_x_906) ;  /* 0xffffd00000007947 */ /* 0x000fea000383ffff */
.L_x_853:
[----:B------:R-:W-:Y:S01]  /*21eb0*/  IMAD.MOV.U32 R5, RZ, RZ, R28 ;  /* 0x000000ffff057224 */ /* 0x000fe200078e001c */
[----:B------:R-:W-:Y:S01]  /*21ec0*/  MOV R3, RZ ;  /* 0x000000ff00037202 */ /* 0x000fe20000000f00 */
[----:B------:R-:W-:Y:S01]  /*21ed0*/  IMAD.MOV.U32 R0, RZ, RZ, 0x1c1f ;  /* 0x00001c1fff007424 */ /* 0x000fe200078e00ff */
[----:B------:R-:W-:Y:S02]  /*21ee0*/  MOV R2, 0x21f00 ;  /* 0x00021f0000027802 */ /* 0x000fe40000000f00 */
[----:B-12---:R-:W-:Y:S05]  /*21ef0*/  CALL.REL.NOINC `($__internal_15_$__cuda_sm70_shflsync_idx_p) ;  /* 0x00000aa000007944 */ /* 0x006fea0003c00000 */
[----:B------:R-:W-:Y:S05]  /*21f00*/  BRA `(.L_x_907) ;  /* 0xffffcfc000007947 */ /* 0x000fea000383ffff */
.L_x_856:
[----:B------:R-:W-:Y:S01]  /*21f10*/  IMAD.MOV.U32 R5, RZ, RZ, R14 ;  /* 0x000000ffff057224 */ /* 0x000fe200078e000e */
[----:B----4-:R-:W-:Y:S01]  /*21f20*/  MOV R3, 0x1 ;  /* 0x0000000100037802 */ /* 0x010fe20000000f00 */
[----:B------:R-:W-:Y:S01]  /*21f30*/  IMAD.MOV.U32 R0, RZ, RZ, 0x1c1f ;  /* 0x00001c1fff007424 */ /* 0x000fe200078e00ff */
[----:B------:R-:W-:-:S02]  /*21f40*/  MOV R2, 0x21f60 ;  /* 0x00021f6000027802 */ /* 0x000fc40000000f00 */
[----:B-123--:R-:W-:Y:S05]  /*21f50*/  CALL.REL.NOINC `($__internal_15_$__cuda_sm70_shflsync_idx_p) ;  /* 0x00000a4000007944 */ /* 0x00efea0003c00000 */
[----:B------:R-:W-:Y:S01]  /*21f60*/  IMAD.MOV.U32 R4, RZ, RZ, R0 ;  /* 0x000000ffff047224 */ /* 0x000fe200078e0000 */
[----:B------:R-:W-:Y:S01]  /*21f70*/  MOV R3, 0x1 ;  /* 0x0000000100037802 */ /* 0x000fe20000000f00 */
[----:B------:R-:W-:Y:S01]  /*21f80*/  IMAD.MOV.U32 R5, RZ, RZ, R28 ;  /* 0x000000ffff057224 */ /* 0x000fe200078e001c */
[----:B------:R-:W-:-:S02]  /*21f90*/  MOV R0, 0x1c1f ;  /* 0x00001c1f00007802 */ /* 0x000fc40000000f00 */
[----:B------:R-:W-:Y:S02]  /*21fa0*/  MOV R2, 0x21fc0 ;  /* 0x00021fc000027802 */ /* 0x000fe40000000f00 */
[----:B------:R-:W-:Y:S05]  /*21fb0*/  CALL.REL.NOINC `($__internal_15_$__cuda_sm70_shflsync_idx_p) ;  /* 0x000009e000007944 */ /* 0x000fea0003c00000 */
[----:B------:R-:W-:Y:S05]  /*21fc0*/  BRA `(.L_x_908) ;  /* 0xffffd56000007947 */ /* 0x000fea000383ffff */
.L_x_860:
[----:B------:R-:W-:Y:S01]  /*21fd0*/  IMAD.MOV.U32 R5, RZ, RZ, R6 ;  /* 0x000000ffff057224 */ /* 0x000fe200078e0006 */
[----:B------:R-:W-:Y:S01]  /*21fe0*/  MOV R3, RZ ;  /* 0x000000ff00037202 */ /* 0x000fe20000000f00 */
[----:B------:R-:W-:Y:S01]  /*21ff0*/  IMAD.MOV.U32 R0, RZ, RZ, 0x181f ;  /* 0x0000181fff007424 */ /* 0x000fe200078e00ff */
[----:B------:R-:W-:Y:S02]  /*22000*/  MOV R2, 0x22020 ;  /* 0x0002202000027802 */ /* 0x000fe40000000f00 */
[----:B--2---:R-:W-:Y:S05]  /*22010*/  CALL.REL.NOINC `($__internal_15_$__cuda_sm70_shflsync_idx_p) ;  /* 0x0000098000007944 */ /* 0x004fea0003c00000 */
[----:B------:R-:W-:Y:S01]  /*22020*/  MOV R10, R0 ;  /* 0x00000000000a7202 */ /* 0x000fe20000000f00 */
[----:B------:R-:W-:Y:S05]  /*22030*/  BRA `(.L_x_909) ;  /* 0xffffe0a000007947 */ /* 0x000fea000383ffff */
.L_x_861:
[----:B------:R-:W-:Y:S01]  /*22040*/  IMAD.MOV.U32 R5, RZ, RZ, R9 ;  /* 0x000000ffff057224 */ /* 0x000fe200078e0009 */
[----:B------:R-:W-:Y:S01]  /*22050*/  MOV R3, RZ ;  /* 0x000000ff00037202 */ /* 0x000fe20000000f00 */
[----:B------:R-:W-:Y:S01]  /*22060*/  IMAD.MOV.U32 R0, RZ, RZ, 0x181f ;  /* 0x0000181fff007424 */ /* 0x000fe200078e00ff */
[----:B------:R-:W-:Y:S02]  /*22070*/  MOV R2, 0x22090 ;  /* 0x0002209000027802 */ /* 0x000fe40000000f00 */
[----:B-123--:R-:W-:Y:S05]  /*22080*/  CALL.REL.NOINC `($__internal_15_$__cuda_sm70_shflsync_idx_p) ;  /* 0x0000091000007944 */ /* 0x00efea0003c00000 */
[----:B------:R-:W-:Y:S01]  /*22090*/  MOV R2, R0 ;  /* 0x0000000000027202 */ /* 0x000fe20000000f00 */
[----:B------:R-:W-:Y:S05]  /*220a0*/  BRA `(.L_x_910) ;  /* 0xffffe05000007947 */ /* 0x000fea000383ffff */
.L_x_864:
[----:B-1----:R-:W-:Y:S01]  /*220b0*/  IMAD.MOV.U32 R5, RZ, RZ, R6 ;  /* 0x000000ffff057224 */ /* 0x002fe200078e0006 */
[----:B------:R-:W-:Y:S01]  /*220c0*/  MOV R3, 0x1 ;  /* 0x0000000100037802 */ /* 0x000fe20000000f00 */
[----:B------:R-:W-:Y:S01]  /*220d0*/  IMAD.MOV.U32 R0, RZ, RZ, 0x181f ;  /* 0x0000181fff007424 */ /* 0x000fe200078e00ff */
[----:B------:R-:W-:-:S02]  /*220e0*/  MOV R2, 0x22100 ;  /* 0x0002210000027802 */ /* 0x000fc40000000f00 */
[----:B--234-:R-:W-:Y:S05]  /*220f0*/  CALL.REL.NOINC `($__internal_15_$__cuda_sm70_shflsync_idx_p) ;  /* 0x000008a000007944 */ /* 0x01cfea0003c00000 */
        /* <DEDUP_REMOVED lines=8> */
.L_x_867:
[----:B-1----:R-:W-:Y:S01]  /*22180*/  IMAD.MOV.U32 R5, RZ, RZ, R6 ;  /* 0x000000ffff057224 */ /* 0x002fe200078e0006 */
[----:B------:R-:W-:Y:S01]  /*22190*/  MOV R3, 0x2 ;  /* 0x0000000200037802 */ /* 0x000fe20000000f00 */
[----:B------:R-:W-:Y:S01]  /*221a0*/  IMAD.MOV.U32 R0, RZ, RZ, 0x181f ;  /* 0x0000181fff007424 */ /* 0x000fe200078e00ff */
[----:B------:R-:W-:Y:S02]  /*221b0*/  MOV R2, 0x221d0 ;  /* 0x000221d000027802 */ /* 0x000fe40000000f00 */
[----:B--234-:R-:W-:Y:S05]  /*221c0*/  CALL.REL.NOINC `($__internal_15_$__cuda_sm70_shflsync_idx_p) ;  /* 0x000007d000007944 */ /* 0x01cfea0003c00000 */
[----:B------:R-:W-:Y:S01]  /*221d0*/  MOV R10, R0 ;  /* 0x00000000000a7202 */ /* 0x000fe20000000f00 */
[----:B------:R-:W-:Y:S05]  /*221e0*/  BRA `(.L_x_912) ;  /* 0xffffe10000007947 */ /* 0x000fea000383ffff */
.L_x_868:
[----:B-1----:R-:W-:Y:S01]  /*221f0*/  IMAD.MOV.U32 R5, RZ, RZ, R9 ;  /* 0x000000ffff057224 */ /* 0x002fe200078e0009 */
[----:B------:R-:W-:Y:S01]  /*22200*/  MOV R3, 0x2 ;  /* 0x0000000200037802 */ /* 0x000fe20000000f00 */
[----:B------:R-:W-:Y:S01]  /*22210*/  IMAD.MOV.U32 R0, RZ, RZ, 0x181f ;  /* 0x0000181fff007424 */ /* 0x000fe200078e00ff */
[----:B------:R-:W-:Y:S02]  /*22220*/  MOV R2, 0x22240 ;  /* 0x0002224000027802 */ /* 0x000fe40000000f00 */
[----:B--234-:R-:W-:Y:S05]  /*22230*/  CALL.REL.NOINC `($__internal_15_$__cuda_sm70_shflsync_idx_p) ;  /* 0x0000076000007944 */ /* 0x01cfea0003c00000 */
[----:B------:R-:W-:Y:S01]  /*22240*/  MOV R2, R0 ;  /* 0x0000000000027202 */ /* 0x000fe20000000f00 */
[----:B------:R-:W-:Y:S05]  /*22250*/  BRA `(.L_x_913) ;  /* 0xffffe0b000007947 */ /* 0x000fea000383ffff */
.L_x_871:
        /* <DEDUP_REMOVED lines=13> */
.L_x_873:
[----:B------:R-:W-:Y:S01]  /*22330*/  IMAD.MOV.U32 R5, RZ, RZ, R62 ;  /* 0x000000ffff057224 */ /* 0x000fe200078e003e */
[----:B------:R-:W-:Y:S01]  /*22340*/  MOV R3, RZ ;  /* 0x000000ff00037202 */ /* 0x000fe20000000f00 */
[----:B------:R-:W-:Y:S01]  /*22350*/  IMAD.MOV.U32 R0, RZ, RZ, 0x1f ;  /* 0x0000001fff007424 */ /* 0x000fe200078e00ff */
[----:B------:R-:W-:Y:S02]  /*22360*/  MOV R2, 0x22380 ;  /* 0x0002238000027802 */ /* 0x000fe40000000f00 */
[----:B------:R-:W-:Y:S05]  /*22370*/  CALL.REL.NOINC `($__internal_15_$__cuda_sm70_shflsync_idx_p) ;  /* 0x0000062000007944 */ /* 0x000fea0003c00000 */
[----:B------:R-:W-:Y:S01]  /*22380*/  MOV R9, R0 ;  /* 0x0000000000097202 */ /* 0x000fe20000000f00 */
[----:B------:R-:W-:Y:S05]  /*22390*/  BRA `(.L_x_915) ;  /* 0xffffe21000007947 */ /* 0x000fea000383ffff */
.L_x_874:
[----:B------:R-:W-:Y:S01]  /*223a0*/  IMAD.MOV.U32 R5, RZ, RZ, R62 ;  /* 0x000000ffff057224 */ /* 0x000fe200078e003e */
[----:B------:R-:W-:Y:S01]  /*223b0*/  MOV R3, 0x1 ;  /* 0x0000000100037802 */ /* 0x000fe20000000f00 */
[----:B------:R-:W-:Y:S01]  /*223c0*/  IMAD.MOV.U32 R0, RZ, RZ, 0x1f ;  /* 0x0000001fff007424 */ /* 0x000fe200078e00ff */
[----:B------:R-:W-:Y:S02]  /*223d0*/  MOV R2, 0x223f0 ;  /* 0x000223f000027802 */ /* 0x000fe40000000f00 */
[----:B-12---:R-:W-:Y:S05]  /*223e0*/  CALL.REL.NOINC `($__internal_15_$__cuda_sm70_shflsync_idx_p) ;  /* 0x000005b000007944 */ /* 0x006fea0003c00000 */
[----:B------:R-:W-:Y:S01]  /*223f0*/  MOV R8, R0 ;  /* 0x0000000000087202 */ /* 0x000fe20000000f00 */
[----:B------:R-:W-:Y:S05]  /*22400*/  BRA `(.L_x_916) ;  /* 0xffffe1c000007947 */ /* 0x000fea000383ffff */
.L_x_875:
[----:B------:R-:W-:Y:S02]  /*22410*/  MOV R2, 0x1 ;  /* 0x0000000100027802 */ /* 0x000fe40000000f00 */
[----:B------:R-:W-:-:S02]  /*22420*/  MOV R3, 0x22440 ;  /* 0x0002244000037802 */ /* 0x000fc40000000f00 */
[----:B-1234-:R-:W-:Y:S05]  /*22430*/  CALL.REL.NOINC `($__internal_16_$__cuda_sm70_shflsync_up_p) ;  /* 0x000005b000007944 */ /* 0x01efea0003c00000 */
[----:B------:R-:W-:Y:S05]  /*22440*/  BRA `(.L_x_917) ;  /* 0xffffe2b000007947 */ /* 0x000fea000383ffff */
.L_x_876:
[----:B------:R-:W-:Y:S02]  /*22450*/  MOV R2, 0x2 ;  /* 0x0000000200027802 */ /* 0x000fe40000000f00 */
[----:B------:R-:W-:-:S02]  /*22460*/  MOV R3, 0x22480 ;  /* 0x0002248000037802 */ /* 0x000fc40000000f00 */
[----:B--2-4-:R-:W-:Y:S05]  /*22470*/  CALL.REL.NOINC `($__internal_16_$__cuda_sm70_shflsync_up_p) ;  /* 0x0000057000007944 */ /* 0x014fea0003c00000 */
[----:B------:R-:W-:Y:S01]  /*22480*/  SEL R3, R4, RZ, P1 ;  /* 0x000000ff04037207 */ /* 0x000fe20000800000 */
[----:B------:R-:W-:-:S04]  /*22490*/  IMAD.MOV.U32 R2, RZ, RZ, 0x4 ;  /* 0x00000004ff027424 */ /* 0x000fc800078e00ff */
[----:B------:R-:W-:Y:S01]  /*224a0*/  IMAD.IADD R0, R0, 0x1, R3 ;  /* 0x0000000100007824 */ /* 0x000fe200078e0203 */
        /* <DEDUP_REMOVED lines=20> */
.L_x_880:
[----:B------:R-:W-:Y:S02]  /*225f0*/  MOV R2, 0x1 ;  /* 0x0000000100027802 */ /* 0x000fe40000000f00 */
[----:B------:R-:W-:Y:S02]  /*22600*/  MOV R3, 0x22620 ;  /* 0x0002262000037802 */ /* 0x000fe40000000f00 */
[----:B------:R-:W-:Y:S05]  /*22610*/  CALL.REL.NOINC `($__internal_16_$__cuda_sm70_shflsync_up_p) ;  /* 0x000003d000007944 */ /* 0x000fea0003c00000 */
[----:B------:R-:W-:Y:S01]  /*22620*/  MOV R2, R4 ;  /* 0x0000000400027202 */ /* 0x000fe20000000f00 */
[----:B------:R-:W-:Y:S05]  /*22630*/  BRA `(.L_x_919) ;  /* 0xffffe32000007947 */ /* 0x000fea000383ffff */
.L_x_881:
        /* <DEDUP_REMOVED lines=26> */
.L_x_883:
[----:B------:R-:W-:Y:S02]  /*227e0*/  SEL R0, RZ, 0x1, P0 ;  /* 0x00000001ff007807 */ /* 0x000fe40000000000 */
[----:B------:R-:W-:Y:S02]  /*227f0*/  MOV R2, 0x22810 ;  /* 0x0002281000027802 */ /* 0x000fe40000000f00 */
[----:B-1----:R-:W-:Y:S05]  /*22800*/  CALL.REL.NOINC `($__internal_17_$__cuda_sm70_votesync_ballot) ;  /* 0x0000025000007944 */ /* 0x002fea0003c00000 */
[----:B------:R-:W-:Y:S01]  /*22810*/  MOV R10, R0 ;  /* 0x00000000000a7202 */ /* 0x000fe20000000f00 */
[----:B------:R-:W-:Y:S05]  /*22820*/  BRA `(.L_x_921) ;  /* 0xffffe2c000007947 */ /* 0x000fea000383ffff */
.L_x_884:
[----:B------:R-:W-:Y:S01]  /*22830*/  IMAD.MOV.U32 R5, RZ, RZ, R6 ;  /* 0x000000ffff057224 */ /* 0x000fe200078e0006 */
[----:B------:R-:W-:Y:S01]  /*22840*/  MOV R3, R8 ;  /* 0x0000000800037202 */ /* 0x000fe20000000f00 */
[----:B--2---:R-:W-:Y:S01]  /*22850*/  IMAD.MOV.U32 R0, RZ, RZ, 0x1f ;  /* 0x0000001fff007424 */ /* 0x004fe200078e00ff */
[----:B------:R-:W-:Y:S02]  /*22860*/  MOV R2, 0x22880 ;  /* 0x0002288000027802 */ /* 0x000fe40000000f00 */
[----:B-1----:R-:W-:Y:S05]  /*22870*/  CALL.REL.NOINC `($__internal_15_$__cuda_sm70_shflsync_idx_p) ;  /* 0x0000012000007944 */ /* 0x002fea0003c00000 */
[----:B------:R-:W-:Y:S01]  /*22880*/  IMAD.MOV.U32 R12, RZ, RZ, R0 ;  /* 0x000000ffff0c7224 */ /* 0x000fe200078e0000 */
[----:B------:R-:W-:Y:S01]  /*22890*/  MOV R3, R8 ;  /* 0x0000000800037202 */ /* 0x000fe20000000f00 */
[----:B------:R-:W-:Y:S01]  /*228a0*/  IMAD.MOV.U32 R5, RZ, RZ, R7 ;  /* 0x000000ffff057224 */ /* 0x000fe200078e0007 */
[----:B------:R-:W-:Y:S02]  /*228b0*/  MOV R0, 0x1f ;  /* 0x0000001f00007802 */ /* 0x000fe40000000f00 */
[----:B------:R-:W-:-:S02]  /*228c0*/  MOV R2, 0x228e0 ;  /* 0x000228e000027802 */ /* 0x000fc40000000f00 */
[----:B------:R-:W-:Y:S05]  /*228d0*/  CALL.REL.NOINC `($__internal_15_$__cuda_sm70_shflsync_idx_p) ;  /* 0x000000c000007944 */ /* 0x000fea0003c00000 */
[----:B------:R-:W-:Y:S01]  /*228e0*/  MOV R7, R0 ;  /* 0x0000000000077202 */ /* 0x000fe20000000f00 */
[----:B------:R-:W-:Y:S05]  /*228f0*/  BRA `(.L_x_922) ;  /* 0xffffe26000007947 */ /* 0x000fea000383ffff */
.L_x_887:
[----:B------:R-:W-:Y:S01]  /*22900*/  IMAD.MOV.U32 R5, RZ, RZ, R4 ;  /* 0x000000ffff057224 */ /* 0x000fe200078e0004 */
[----:B--2---:R-:W-:-:S02]  /*22910*/  MOV R0, 0x1f ;  /* 0x0000001f00007802 */ /* 0x004fc40000000f00 */
[----:B------:R-:W-:Y:S02]  /*22920*/  MOV R2, 0x22940 ;  /* 0x0002294000027802 */ /* 0x000fe40000000f00 */
[----:B-1-34-:R-:W-:Y:S05]  /*22930*/  CALL.REL.NOINC `($__internal_15_$__cuda_sm70_shflsync_idx_p) ;  /* 0x0000006000007944 */ /* 0x01afea0003c00000 */
[----:B------:R-:W-:Y:S01]  /*22940*/  MOV R13, R0 ;  /* 0x00000000000d7202 */ /* 0x000fe20000000f00 */
[----:B------:R-:W-:Y:S05]  /*22950*/  BRA `(.L_x_886) ;  /* 0xffffe26000007947 */ /* 0x000fea000383ffff */
        .weak           $__internal_14_$__cuda_sm70_shflsync_bfly_p
        .type           $__internal_14_$__cuda_sm70_shflsync_bfly_p,@function
        .size           $__internal_14_$__cuda_sm70_shflsync_bfly_p,($__internal_15_$__cuda_sm70_shflsync_idx_p - $__internal_14_$__cuda_sm70_shflsync_bfly_p)
$__internal_14_$__cuda_sm70_shflsync_bfly_p:
[----:B------:R-:W-:Y:S01]  /*22960*/  MOV R7, 0x0 ;  /* 0x0000000000077802 */ /* 0x000fe20000000f00 */
[----:B------:R-:W-:Y:S04]  /*22970*/  WARPSYNC R8 ;  /* 0x0000000800007348 */ /* 0x000fe80003800000 */
[----:B------:R1:W2:Y:S01]  /*22980*/  SHFL.BFLY PT, R2, R2, R5, R9 ;  /* 0x0c00000502027389 */ /* 0x0002a200000e0009 */
[----:B------:R-:W-:Y:S05]  /*22990*/  RET.REL.NODEC R6 `(_ZN7cutlass13device_kernelIN5flash19enable_sm80_to_sm89INS1_16FlashAttnFwdSm80INS1_25CollectiveMainloopFwdSm80ILi8ELi1ELb1EN4cute5tupleIJNS5_1CILi128EEENS7_ILi96EEES8_EEELi128ENS_6half_tEfNS_4arch4Sm80ELb0ELb1ELb1ELb1ELb0ELb1ELb1ELb1EEENS1_21CollectiveEpilogueFwdINS6_IJS8_S8_S9_EEENS6_IJNS7_ILi1EEESH_SH_EEESB_SD_Li256ELb1ELb1ELb1ELb0EEENS1_36VarlenDynamicPersistentTileSchedulerILi128ELi96ELi256ELi256ELb1ELb1ELb0ELb1ELb0ELb1EEEEEEEEEvNT_6ParamsE) ;  /* 0xfffdd66006007950 */ /* 0x000fea0003c3ffff */
        .weak           $__internal_15_$__cuda_sm70_shflsync_idx_p
        .type           $__internal_15_$__cuda_sm70_shflsync_idx_p,@function
        .size           $__internal_15_$__cuda_sm70_shflsync_idx_p,($__internal_16_$__cuda_sm70_shflsync_up_p - $__internal_15_$__cuda_sm70_shflsync_idx_p)
$__internal_15_$__cuda_sm70_shflsync_idx_p:
[----:B------:R-:W-:-:S04]  /*229a0*/  MOV R50, 0xffffffff ;  /* 0xffffffff00327802 */ /* 0x000fc80000000f00 */
[----:B------:R-:W-:Y:S04]  /*229b0*/  WARPSYNC R50 ;  /* 0x0000003200007348 */ /* 0x000fe80003800000 */
[----:B------:R1:W2:Y:S02]  /*229c0*/  SHFL.IDX PT, R0, R5, R3, R0 ;  /* 0x0000000305007389 */ /* 0x0002a400000e0000 */
[----:B-1----:R-:W-:-:S04]  /*229d0*/  MOV R3, 0x0 ;  /* 0x0000000000037802 */ /* 0x002fc80000000f00 */
[----:B--2---:R-:W-:Y:S05]  /*229e0*/  RET.REL.NODEC R2 `(_ZN7cutlass13device_kernelIN5flash19enable_sm80_to_sm89INS1_16FlashAttnFwdSm80INS1_25CollectiveMainloopFwdSm80ILi8ELi1ELb1EN4cute5tupleIJNS5_1CILi128EEENS7_ILi96EEES8_EEELi128ENS_6half_tEfNS_4arch4Sm80ELb0ELb1ELb1ELb1ELb0ELb1ELb1ELb1EEENS1_21CollectiveEpilogueFwdINS6_IJS8_S8_S9_EEENS6_IJNS7_ILi1EEESH_SH_EEESB_SD_Li256ELb1ELb1ELb1ELb0EEENS1_36VarlenDynamicPersistentTileSchedulerILi128ELi96ELi256ELi256ELb1ELb1ELb0ELb1ELb0ELb1EEEEEEEEEvNT_6ParamsE) ;  /* 0xfffdd61002007950 */ /* 0x004fea0003c3ffff */
        .weak           $__internal_16_$__cuda_sm70_shflsync_up_p
        .type           $__internal_16_$__cuda_sm70_shflsync_up_p,@function
        .size           $__internal_16_$__cuda_sm70_shflsync_up_p,($__internal_17_$__cuda_sm70_votesync_ballot - $__internal_16_$__cuda_sm70_shflsync_up_p)
$__internal_16_$__cuda_sm70_shflsync_up_p:
[----:B------:R-:W-:Y:S02]  /*229f0*/  IMAD.MOV.U32 R4, RZ, RZ, RZ ;  /* 0x000000ffff047224 */ /* 0x000fe400078e00ff */
[----:B------:R-:W-:-:S04]  /*22a00*/  IMAD.MOV.U32 R10, RZ, RZ, -0x1 ;  /* 0xffffffffff0a7424 */ /* 0x000fc800078e00ff */
[----:B------:R-:W-:Y:S04]  /*22a10*/  WARPSYNC R10 ;  /* 0x0000000a00007348 */ /* 0x000fe80003800000 */
[----:B------:R1:W2:Y:S02]  /*22a20*/  SHFL.UP PT, R4, R0, R2, R4 ;  /* 0x0400000200047389 */ /* 0x0002a400000e0004 */
[----:B-1----:R-:W-:Y:S02]  /*22a30*/  MOV R2, R3 ;  /* 0x0000000300027202 */ /* 0x002fe40000000f00 */
[----:B------:R-:W-:-:S04]  /*22a40*/  MOV R3, 0x0 ;  /* 0x0000000000037802 */ /* 0x000fc80000000f00 */
[----:B--2---:R-:W-:Y:S05]  /*22a50*/  RET.REL.NODEC R2 `(_ZN7cutlass13device_kernelIN5flash19enable_sm80_to_sm89INS1_16FlashAttnFwdSm80INS1_25CollectiveMainloopFwdSm80ILi8ELi1ELb1EN4cute5tupleIJNS5_1CILi128EEENS7_ILi96EEES8_EEELi128ENS_6half_tEfNS_4arch4Sm80ELb0ELb1ELb1ELb1ELb0ELb1ELb1ELb1EEENS1_21CollectiveEpilogueFwdINS6_IJS8_S8_S9_EEENS6_IJNS7_ILi1EEESH_SH_EEESB_SD_Li256ELb1ELb1ELb1ELb0EEENS1_36VarlenDynamicPersistentTileSchedulerILi128ELi96ELi256ELi256ELb1ELb1ELb0ELb1ELb0ELb1EEEEEEEEEvNT_6ParamsE) ;  /* 0xfffdd5a002007950 */ /* 0x004fea0003c3ffff */
        .weak           $__internal_17_$__cuda_sm70_votesync_ballot
        .type           $__internal_17_$__cuda_sm70_votesync_ballot,@function
        .size           $__internal_17_$__cuda_sm70_votesync_ballot,(.L_x_2694 - $__internal_17_$__cuda_sm70_votesync_ballot)
$__internal_17_$__cuda_sm70_votesync_ballot:
[----:B------:R-:W-:Y:S01]  /*22a60*/  ISETP.NE.U32.AND P0, PT, R0, 0x1, PT ;  /* 0x000000010000780c */ /* 0x000fe20003f05070 */
[----:B------:R-:W-:-:S04]  /*22a70*/  IMAD.MOV.U32 R3, RZ, RZ, -0x1 ;  /* 0xffffffffff037424 */ /* 0x000fc800078e00ff */
[----:B------:R-:W-:Y:S08]  /*22a80*/  WARPSYNC R3 ;  /* 0x0000000300007348 */ /* 0x000ff00003800000 */
[----:B------:R-:W-:-:S04]  /*22a90*/  VOTE.ANY R0, PT, !P0 ;  /* 0x0000000000007806 */ /* 0x000fc800040e0100 */
[----:B------:R-:W-:Y:S01]  /*22aa0*/  LOP3.LUT R0, R0, R3, RZ, 0xc0, !PT ;  /* 0x0000000300007212 */ /* 0x000fe200078ec0ff */
[----:B------:R-:W-:-:S04]  /*22ab0*/  IMAD.MOV.U32 R3, RZ, RZ, 0x0 ;  /* 0x00000000ff037424 */ /* 0x000fc800078e00ff */
[----:B------:R-:W-:Y:S05]  /*22ac0*/  RET.REL.NODEC R2 `(_ZN7cutlass13device_kernelIN5flash19enable_sm80_to_sm89INS1_16FlashAttnFwdSm80INS1_25CollectiveMainloopFwdSm80ILi8ELi1ELb1EN4cute5tupleIJNS5_1CILi128EEENS7_ILi96EEES8_EEELi128ENS_6half_tEfNS_4arch4Sm80ELb0ELb1ELb1ELb1ELb0ELb1ELb1ELb1EEENS1_21CollectiveEpilogueFwdINS6_IJS8_S8_S9_EEENS6_IJNS7_ILi1EEESH_SH_EEESB_SD_Li256ELb1ELb1ELb1ELb0EEENS1_36VarlenDynamicPersistentTileSchedulerILi128ELi96ELi256ELi256ELb1ELb1ELb0ELb1ELb0ELb1EEEEEEEEEvNT_6ParamsE) ;  /* 0xfffdd53002007950 */ /* 0x000fea0003c3ffff */
.L_x_923:
        /* <DEDUP_REMOVED lines=11> */
.L_x_2694:


//--------------------- .text._ZN7cutlass13device_kernelIN5flash19enable_sm80_to_sm89INS1_16FlashAttnFwdSm80INS1_25CollectiveMainloopFwdSm80ILi4ELi1ELb0EN4cute5tupleIJNS5_1CILi128EEENS7_ILi64EEES8_EEELi128ENS_6half_tEfNS_4arch4Sm80ELb1ELb0ELb1ELb0ELb0ELb0ELb1ELb1EEENS1_21CollectiveEpilogueFwdINS6_IJS8_S8_S9_EEENS6_IJNS7_ILi1EEESH_SH_EEESB_SD_Li128ELb0ELb1ELb1ELb0EEENS1_30DynamicPersistentTileSchedulerILi128ELi128ELb1ELb1ELb0EEEEEEEEEvNT_6ParamsE --------------------------
	.section	.text._ZN7cutlass13device_kernelIN5flash19enable_sm80_to_sm89INS1_16FlashAttnFwdSm80INS1_25CollectiveMainloopFwdSm80ILi4ELi1ELb0EN4cute5tupleIJNS5_1CILi128EEENS7_ILi64EEES8_EEELi128ENS_6half_tEfNS_4arch4Sm80ELb1ELb0ELb1ELb0ELb0ELb0ELb1ELb1EEENS1_21CollectiveEpilogueFwdINS6_IJS8_S8_S9_EEENS6_IJNS7_ILi1EEESH_SH_EEESB_SD_Li128ELb0ELb1ELb1ELb0EEENS1_30DynamicPersistentTileSchedulerILi128ELi128ELb1ELb1ELb0EEEEEEEEEvNT_6ParamsE,"ax",@progbits
	.sectioninfo	@"SHI_REGISTERS=255"
	.align	128
.text._ZN7cutlass13device_kernelIN5flash19enable_sm80_to_sm89INS1_16FlashAttnFwdSm80INS1_25CollectiveMainloopFwdSm80ILi4ELi1ELb0EN4cute5tupleIJNS5_1CILi128EEENS7_ILi64EEES8_EEELi128ENS_6half_tEfNS_4arch4Sm80ELb1ELb0ELb1ELb0ELb0ELb0ELb1ELb1EEENS1_21CollectiveEpilogueFwdINS6_IJS8_S8_S9_EEENS6_IJNS7_ILi1EEESH_SH_EEESB_SD_Li128ELb0ELb1ELb1ELb0EEENS1_30DynamicPersistentTileSchedulerILi128ELi128ELb1ELb1ELb0EEEEEEEEEvNT_6ParamsE:
        .type           _ZN7cutlass13device_kernelIN5flash19enable_sm80_to_sm89INS1_16FlashAttnFwdSm80INS1_25CollectiveMainloopFwdSm80ILi4ELi1ELb0EN4cute5tupleIJNS5_1CILi128EEENS7_ILi64EEES8_EEELi128ENS_6half_tEfNS_4arch4Sm80ELb1ELb0ELb1ELb0ELb0ELb0ELb1ELb1EEENS1_21CollectiveEpilogueFwdINS6_IJS8_S8_S9_EEENS6_IJNS7_ILi1EEESH_SH_EEESB_SD_Li128ELb0ELb1ELb1ELb0EEENS1_30DynamicPersistentTileSchedulerILi128ELi128ELb1ELb1ELb0EEEEEEEEEvNT_6ParamsE,@function
        .size           _ZN7cutlass13device_kernelIN5flash19enable_sm80_to_sm89INS1_16FlashAttnFwdSm80INS1_25CollectiveMainloopFwdSm80ILi4ELi1ELb0EN4cute5tupleIJNS5_1CILi128EEENS7_ILi64EEES8_EEELi128ENS_6half_tEfNS_4arch4Sm80ELb1ELb0ELb1ELb0ELb0ELb0ELb1ELb1EEENS1_21CollectiveEpilogueFwdINS6_IJS8_S8_S9_EEENS6_IJNS7_ILi1EEESH_SH_EEESB_SD_Li128ELb0ELb1ELb1ELb0EEENS1_30DynamicPersistentTileSchedulerILi128ELi128ELb1ELb1ELb0EEEEEEEEEvNT_6ParamsE,(.L_x_2699 - _ZN7cutlass13device_kernelIN5flash19enable_sm80_to_sm89INS1_16FlashAttnFwdSm80INS1_25CollectiveMainloopFwdSm80ILi4ELi1ELb0EN4cute5tupleIJNS5_1CILi128EEENS7_ILi64EEES8_EEELi128ENS_6half_tEfNS_4arch4Sm80ELb1ELb0ELb1ELb0ELb0ELb0ELb1ELb1EEENS1_21CollectiveEpilogueFwdINS6_IJS8_S8_S9_EEENS6_IJNS7_ILi1EEESH_SH_EEESB_SD_Li128ELb0ELb1ELb1ELb0EEENS1_30DynamicPersistentTileSchedulerILi128ELi128ELb1ELb1ELb0EEEEEEEEEvNT_6ParamsE)
        .other          _ZN7cutlass13device_kernelIN5flash19enable_sm80_to_sm89INS1_16FlashAttnFwdSm80INS1_25CollectiveMainloopFwdSm80ILi4ELi1ELb0EN4cute5tupleIJNS5_1CILi128EEENS7_ILi64EEES8_EEELi128ENS_6half_tEfNS_4arch4Sm80ELb1ELb0ELb1ELb0ELb0ELb0ELb1ELb1EEENS1_21CollectiveEpilogueFwdINS6_IJS8_S8_S9_EEENS6_IJNS7_ILi1EEESH_SH_EEESB_SD_Li128ELb0ELb1ELb1ELb0EEENS1_30DynamicPersistentTileSchedulerILi128ELi128ELb1ELb1ELb0EEEEEEEEEvNT_6ParamsE,@"STO_CUDA_ENTRY STV_DEFAULT"
_ZN7cutlass13device_kernelIN5flash19enable_sm80_to_sm89INS1_16FlashAttnFwdSm80INS1_25CollectiveMainloopFwdSm80ILi4ELi1ELb0EN4cute5tupleIJNS5_1CILi128EEENS7_ILi64EEES8_EEELi128ENS_6half_tEfNS_4arch4Sm80ELb1ELb0ELb1ELb0ELb0ELb0ELb1ELb1EEENS1_21CollectiveEpilogueFwdINS6_IJS8_S8_S9_EEENS6_IJNS7_ILi1EEESH_SH_EEESB_SD_Li128ELb0ELb1ELb1ELb0EEENS1_30DynamicPersistentTileSchedulerILi128ELi128ELb1ELb1ELb0EEEEEEEEEvNT_6ParamsE:
[----:B------:R-:W-:-:S03]  /*0000*/  MOV R1, c[0x0][0x28] ;  /* 0x00000a0000017a02 */ /* 0x000fc60000000f00 */
[----:B------:R-:W1:Y:S01]  /*0010*/  S2R R17, SR_TID.X ;  /* 0x0000000000117919 */ /* 0x000e620000002100 */
[----:B------:R-:W-:-:S03]  /*0020*/  IADD3 R1, R1, -0x98, RZ ;  /* 0xffffff6801017810 */ /* 0x000fc60007ffe0ff */
[----:B------:R-:W2:Y:S01]  /*0030*/  S2R R16, SR_CTAID.X ;  /* 0x0000000000107919 */ /* 0x000ea20000002500 */
[----:B-1----:R-:W-:-:S05]  /*0040*/  SHF.R.U32.HI R0, RZ, 0x5, R17 ;  /* 0x00000005ff007819 */ /* 0x002fca0000011611 */
[----:B------:R-:W1:Y:S04]  /*0050*/  SHFL.IDX PT, R2, R0, RZ, 0x1f ;  /* 0x00001fff00027589 */ /* 0x000e6800000e0000 */
[----:B------:R-:W3:Y:S01]  /*0060*/  SHFL.IDX PT, R0, R0, RZ, 0x1f ;  /* 0x00001fff00007589 */ /* 0x000ee200000e0000 */
[----:B-1----:R-:W-:Y:S01]  /*0070*/  ISETP.GE.AND P0, PT, R2, 0x1, PT ;  /* 0x000000010200780c */ /* 0x002fe20003f06270 */
[----:B---3--:R1:W3:-:S12]  /*0080*/  R2UR UR6, R0 ;  /* 0x00000000000673c2 */ /* 0x0082d800000e0000 */
[----:B------:R-:W-:Y:S06]  /*0090*/  @P0 BAR.ARV 0x4, 0x80 ;  /* 0x0102000000000b1d */ /* 0x000fec0000002000 */
[----:B--2---:R-:W-:-:S13]  /*00a0*/  ISETP.GE.AND P0, PT, R16, c[0x0][0x538], PT ;  /* 0x00014e0010007a0c */ /* 0x004fda0003f06270 */
[----:B------:R-:W-:Y:S05]  /*00b0*/  @P0 EXIT ;  /* 0x000000000000094d */ /* 0x000fea0003800000 */
[----:B-1-3--:R-:W-:Y:S01]  /*00c0*/  SHF.R.S32.HI R15, RZ, 0x1f, R17 ;  /* 0x0000001fff0f7819 */ /* 0x00afe20000011411 */
[----:B------:R-:W-:Y:S01]  /*00d0*/  IMAD.MOV.U32 R228, RZ, RZ, 0x40 ;  /* 0x00000040ffe47424 */ /* 0x000fe200078e00ff */
[----:B------:R-:W-:Y:S02]  /*00e0*/  ULDC.64 UR8, c[0x0][0x118] ;  /* 0x0000460000087ab9 */ /* 0x000fe40000000a00 */
[CC--:B------:R-:W-:Y:S02]  /*00f0*/  LEA.HI R12, R15.reuse, R17.reuse, RZ, 0x3 ;  /* 0x000000110f0c7211 */ /* 0x0c0fe400078f18ff */
[CC--:B------:R-:W-:Y:S02]  /*0100*/  LEA.HI R4, R15.reuse, R17.reuse, RZ, 0x4 ;  /* 0x000000110f047211 */ /* 0x0c0fe400078f20ff */
[----:B------:R-:W-:Y:S02]  /*0110*/  LEA.HI R0, R15, R17, RZ, 0x2 ;  /* 0x000000110f007211 */ /* 0x000fe400078f10ff */
[----:B------:R-:W-:-:S02]  /*0120*/  SHF.R.S32.HI R20, RZ, 0x3, R12 ;  /* 0x00000003ff147819 */ /* 0x000fc4000001140c */
[----:B------:R-:W-:Y:S02]  /*0130*/  LOP3.LUT R2, R4, 0xfffffff0, RZ, 0xc0, !PT ;  /* 0xfffffff004027812 */ /* 0x000fe400078ec0ff */
[----:B------:R-:W-:Y:S01]  /*0140*/  LOP3.LUT R3, R12, 0xfffffff8, RZ, 0xc0, !PT ;  /* 0xfffffff80c037812 */ /* 0x000fe200078ec0ff */
[----:B------:R-:W-:Y:S01]  /*0150*/  IMAD.SHL.U32 R6, R20, 0x40, RZ ;  /* 0x0000004014067824 */ /* 0x000fe200078e00ff */
[----:B------:R-:W-:Y:S01]  /*0160*/  LOP3.LUT R0, R0, 0xfffffffc, RZ, 0xc0, !PT ;  /* 0xfffffffc00007812 */ /* 0x000fe200078ec0ff */
[C---:B------:R-:W-:Y:S01]  /*0170*/  IMAD.IADD R2, R17.reuse, 0x1, -R2 ;  /* 0x0000000111027824 */ /* 0x040fe200078e0a02 */
[----:B------:R-:W-:Y:S01]  /*0180*/  SHF.R.S32.HI R5, RZ, 0x4, R4 ;  /* 0x00000004ff057819 */ /* 0x000fe20000011404 */
[C---:B------:R-:W-:Y:S02]  /*0190*/  IMAD.IADD R9, R17.reuse, 0x1, -R3 ;  /* 0x0000000111097824 */ /* 0x040fe400078e0a03 */
[----:B------:R-:W-:Y:S01]  /*01a0*/  IMAD.IADD R3, R17, 0x1, -R0 ;  /* 0x0000000111037824 */ /* 0x000fe200078e0a00 */
[----:B------:R-:W-:Y:S01]  /*01b0*/  LEA.HI R4, R4, R5, RZ, 0x1 ;  /* 0x0000000504047211 */ /* 0x000fe200078f08ff */
[----:B------:R-:W-:Y:S01]  /*01c0*/  IMAD.SHL.U32 R18, R9, 0x8, RZ ;  /* 0x0000000809127824 */ /* 0x000fe200078e00ff */
[----:B------:R-:W-:-:S02]  /*01d0*/  LOP3.LUT R0, R6, 0x1c0, RZ, 0xc0, !PT ;  /* 0x000001c006007812 */ /* 0x000fc400078ec0ff */
[----:B------:R-:W-:Y:S02]  /*01e0*/  LOP3.LUT R6, R4, 0xfffffffe, RZ, 0xc0, !PT ;  /* 0xfffffffe04067812 */ /* 0x000fe400078ec0ff */
[----:B------:R-:W-:Y:S01]  /*01f0*/  SHF.R.S32.HI R4, RZ, 0x1f, R2 ;  /* 0x0000001fff047819 */ /* 0x000fe20000011402 */
[----:B------:R-:W-:Y:S01]  /*0200*/  STL [R1+0x48], R18 ;  /* 0x0000481201007387 */ /* 0x000fe20000100800 */
[----:B------:R-:W-:Y:S01]  /*0210*/  LEA.HI R8, R3, R3, RZ, 0x1 ;  /* 0x0000000303087211 */ /* 0x000fe200078f08ff */
[----:B------:R-:W-:Y:S01]  /*0220*/  IMAD.IADD R13, R5, 0x1, -R6 ;  /* 0x00000001050d7824 */ /* 0x000fe200078e0a06 */
[----:B------:R-:W-:Y:S02]  /*0230*/  LOP3.LUT R7, R0, 0x38, R18, 0xf8, !PT ;  /* 0x0000003800077812 */ /* 0x000fe400078ef812 */
[----:B------:R-:W-:Y:S02]  /*0240*/  LEA.HI R11, R4, R2, RZ, 0x3 ;  /* 0x00000002040b7211 */ /* 0x000fe400078f18ff */
[----:B------:R-:W-:-:S02]  /*0250*/  SHF.R.U32.HI R0, RZ, 0x3, R0 ;  /* 0x00000003ff007819 */ /* 0x000fc40000011600 */
[----:B------:R-:W-:Y:S02]  /*0260*/  LOP3.LUT R4, R8, 0x1ffffffe, RZ, 0xc0, !PT ;  /* 0x1ffffffe08047812 */ /* 0x000fe400078ec0ff */
[----:B------:R-:W-:Y:S02]  /*0270*/  LOP3.LUT R10, R7, R0, RZ, 0x3c, !PT ;  /* 0x00000000070a7212 */ /* 0x000fe400078e3cff */
[----:B------:R-:W-:Y:S01]  /*0280*/  LOP3.LUT R0, R11, 0xfffffff8, RZ, 0xc0, !PT ;  /* 0xfffffff80b007812 */ /* 0x000fe200078ec0ff */
[----:B------:R-:W-:Y:S01]  /*0290*/  IMAD.IADD R14, R3, 0x1, -R4 ;  /* 0x00000001030e7824 */ /* 0x000fe200078e0a04 */
[-C--:B------:R-:W-:Y:S01]  /*02a0*/  LEA.HI R5, R15, R17.reuse, RZ, 0x5 ;  /* 0x000000110f057211 */ /* 0x080fe200078f28ff */
[----:B------:R-:W-:Y:S01]  /*02b0*/  IMAD.SHL.U32 R3, R9, 0x40, RZ ;  /* 0x0000004009037824 */ /* 0x000fe200078e00ff */
[----:B------:R-:W-:Y:S01]  /*02c0*/  LEA.HI R4, R15, R17, RZ, 0x6 ;  /* 0x000000110f047211 */ /* 0x000fe200078f30ff */
[----:B------:R-:W-:Y:S01]  /*02d0*/  IMAD.IADD R7, R2, 0x1, -R0 ;  /* 0x0000000102077824 */ /* 0x000fe200078e0a00 */
[----:B------:R-:W-:-:S02]  /*02e0*/  SHF.R.S32.HI R231, RZ, 0x5, R5 ;  /* 0x00000005ffe77819 */ /* 0x000fc40000011405 */
[----:B------:R-:W-:Y:S01]  /*02f0*/  LOP3.LUT R0, R3, 0x1c0, RZ, 0xc0, !PT ;  /* 0x000001c003007812 */ /* 0x000fe200078ec0ff */
[----:B------:R-:W-:Y:S01]  /*0300*/  IMAD.SHL.U32 R4, R4, 0x8, RZ ;  /* 0x0000000804047824 */ /* 0x000fe200078e00ff */
[----:B------:R-:W-:Y:S02]  /*0310*/  SHF.R.S32.HI R2, RZ, 0x1f, R5 ;  /* 0x0000001fff027819 */ /* 0x000fe40000011405 */
[----:B------:R-:W-:Y:S02]  /*0320*/  LOP3.LUT R6, R0, 0x8, R12, 0xf8, !PT ;  /* 0x0000000800067812 */ /* 0x000fe400078ef80c */
[----:B------:R-:W-:Y:S02]  /*0330*/  SHF.R.U32.HI R3, RZ, 0x3, R0 ;  /* 0x00000003ff037819 */ /* 0x000fe40000011600 */
[----:B------:R-:W-:Y:S01]  /*0340*/  LEA.HI R0, R2, R231, RZ, 0x2 ;  /* 0x000000e702007211 */ /* 0x000fe200078f10ff */
[----:B------:R-:W-:Y:S01]  /*0350*/  IMAD.SHL.U32 R2, R13, 0x8, RZ ;  /* 0x000000080d027824 */ /* 0x000fe200078e00ff */
[----:B------:R-:W-:-:S02]  /*0360*/  LOP3.LUT R5, R5, 0xffffffe0, RZ, 0xc0, !PT ;  /* 0xffffffe005057812 */ /* 0x000fc400078ec0ff */
[----:B------:R-:W-:Y:S01]  /*0370*/  LOP3.LUT R12, R6, R3, RZ, 0x3c, !PT ;  /* 0x00000003060c7212 */ /* 0x000fe200078e3cff */
[----:B------:R-:W-:Y:S01]  /*0380*/  IMAD.SHL.U32 R3, R7, 0x40, RZ ;  /* 0x0000004007037824 */ /* 0x000fe200078e00ff */
[----:B------:R-:W-:Y:S01]  /*0390*/  LOP3.LUT R0, R0, 0xffffffc, RZ, 0xc0, !PT ;  /* 0x0ffffffc00007812 */ /* 0x000fe200078ec0ff */
[----:B------:R-:W-:Y:S01]  /*03a0*/  IMAD.IADD R17, R17, 0x1, -R5 ;  /* 0x0000000111117824 */ /* 0x000fe200078e0a05 */
[----:B------:R-:W-:Y:S01]  /*03b0*/  LOP3.LUT R10, R10, 0x7ffffe00, R4, 0xf8, !PT ;  /* 0x7ffffe000a0a7812 */ /* 0x000fe200078ef804 */
[----:B------:R-:W-:Y:S01]  /*03c0*/  IMAD.SHL.U32 R4, R8, 0x20, RZ ;  /* 0x0000002008047824 */ /* 0x000fe200078e00ff */
[----:B------:R-:W-:Y:S01]  /*03d0*/  LOP3.LUT P3, RZ, R7, 0x2, RZ, 0xc0, !PT ;  /* 0x0000000207ff7812 */ /* 0x000fe2000786c0ff */
[----:B------:R-:W-:Y:S01]  /*03e0*/  IMAD.IADD R8, R231, 0x1, -R0 ;  /* 0x00000001e7087824 */ /* 0x000fe200078e0a00 */
[----:B------:R-:W-:Y:S01]  /*03f0*/  LOP3.LUT R0, R3, 0x1c0, RZ, 0xc0, !PT ;  /* 0x000001c003007812 */ /* 0x000fe200078ec0ff */
[----:B------:R-:W-:Y:S01]  /*0400*/  IMAD.SHL.U32 R3, R11, 0x40, RZ ;  /* 0x000000400b037824 */ /* 0x000fe200078e00ff */
[----:B------:R-:W-:Y:S01]  /*0410*/  SHF.R.S32.HI R6, RZ, 0x1f, R17 ;  /* 0x0000001fff067819 */ /* 0x000fe20000011411 */
[----:B------:R-:W-:Y:S01]  /*0420*/  IMAD.SHL.U32 R244, R10, 0x2, RZ ;  /* 0x000000020af47824 */ /* 0x000fe200078e00ff */
[----:B------:R-:W-:-:S02]  /*0430*/  LOP3.LUT R2, R0, 0x8, R2, 0xf8, !PT ;  /* 0x0000000800027812 */ /* 0x000fc400078ef802 */
[----:B------:R-:W-:Y:S02]  /*0440*/  SHF.R.U32.HI R0, RZ, 0x3, R0 ;  /* 0x00000003ff007819 */ /* 0x000fe40000011600 */
[----:B------:R-:W-:Y:S02]  /*0450*/  LOP3.LUT R3, R3, 0xfffffe00, RZ, 0xc0, !PT ;  /* 0xfffffe0003037812 */ /* 0x000fe400078ec0ff */
[----:B------:R-:W-:Y:S02]  /*0460*/  LEA.HI R6, R6, R17, RZ, 0x2 ;  /* 0x0000001106067211 */ /* 0x000fe400078f10ff */
[----:B------:R-:W-:Y:S01]  /*0470*/  LOP3.LUT R225, R2, R0, RZ, 0x3c, !PT ;  /* 0x0000000002e17212 */ /* 0x000fe200078e3cff */
[----:B------:R-:W-:Y:S01]  /*0480*/  IMAD R231, R231, 0x400, R3 ;  /* 0x00000400e7e77824 */ /* 0x000fe200078e0203 */
[----:B------:R-:W-:Y:S01]  /*0490*/  SHF.R.S32.HI R5, RZ, 0x2, R6 ;  /* 0x00000002ff057819 */ /* 0x000fe20000011406 */
[----:B------:R-:W-:Y:S01]  /*04a0*/  IMAD R0, R13, 0x200, R12 ;  /* 0x000002000d007824 */ /* 0x000fe200078e020c */
[----:B------:R-:W-:Y:S01]  /*04b0*/  IADD3 R2, R18, 0x40, RZ ;  /* 0x0000004012027810 */ /* 0x000fe20007ffe0ff */
[----:B------:R-:W-:Y:S01]  /*04c0*/  IMAD.IADD R231, R231, 0x1, R225 ;  /* 0x00000001e7e77824 */ /* 0x000fe200078e02e1 */
[----:B------:R-:W-:Y:S01]  /*04d0*/  LOP3.LUT R4, R4, 0xffffffc0, RZ, 0xc0, !PT ;  /* 0xffffffc004047812 */ /* 0x000fe200078ec0ff */
[----:B------:R-:W-:Y:S01]  /*04e0*/  IMAD R15, R8, 0x10, R5 ;  /* 0x00000010080f7824 */ /* 0x000fe200078e0205 */
[----:B------:R-:W-:Y:S01]  /*04f0*/  LOP3.LUT R225, R225, R3, RZ, 0xfc, !PT ;  /* 0x00000003e1e17212 */ /* 0x000fe200078efcff */
[----:B------:R-:W-:Y:S01]  /*0500*/  IMAD.MOV.U32 R5, RZ, RZ, 0x20 ;  /* 0x00000020ff057424 */ /* 0x000fe200078e00ff */
[----:B------:R-:W-:Y:S01]  /*0510*/  LOP3.LUT P0, RZ, R7, 0x4, RZ, 0xc0, !PT ;  /* 0x0000000407ff7812 */ /* 0x000fe2000780c0ff */
[----:B------:R-:W-:Y:S01]  /*0520*/  IMAD R7, R9, 0x10, R20 ;  /* 0x0000001009077824 */ /* 0x000fe200078e0214 */
[----:B------:R-:W-:Y:S01]  /*0530*/  LOP3.LUT R3, R6, 0x7ffffffc, RZ, 0xc0, !PT ;  /* 0x7ffffffc06037812 */ /* 0x000fe200078ec0ff */
[----:B------:R-:W-:Y:S01]  /*0540*/  IMAD R4, R14, 0x8, R4 ;  /* 0x000000080e047824 */ /* 0x000fe200078e0204 */
[----:B------:R-:W-:Y:S01]  /*0550*/  SHF.R.S32.HI R2, RZ, 0x1f, R2 ;  /* 0x0000001fff027819 */ /* 0x000fe20000011402 */
[----:B------:R-:W-:Y:S01]  /*0560*/  STL [R1+0x68], R15 ;  /* 0x0000680f01007387 */ /* 0x000fe20000100800 */
[----:B------:R-:W-:Y:S01]  /*0570*/  LEA R224, R0, 0x4100, 0x1 ;  /* 0x0000410000e07811 */ /* 0x000fe200078e08ff */
[----:B------:R-:W-:Y:S01]  /*0580*/  IMAD.IADD R0, R17, 0x1, -R3 ;  /* 0x0000000111007824 */ /* 0x000fe200078e0a03 */
[----:B------:R-:W-:Y:S01]  /*0590*/  R2P PR, R9, 0x6 ;  /* 0x0000000609007804 */ /* 0x000fe20000000000 */
[----:B------:R-:W-:Y:S01]  /*05a0*/  STL [R1+0x5c], R16 ;  /* 0x00005c1001007387 */ /* 0x000fe20000100800 */
[----:B------:R-:W-:Y:S01]  /*05b0*/  LEA R231, R231, 0x8100, 0x1 ;  /* 0x00008100e7e77811 */ /* 0x000fe200078e08ff */
[----:B------:R-:W-:Y:S01]  /*05c0*/  IMAD.SHL.U32 R0, R0, 0x2, RZ ;  /* 0x0000000200007824 */ /* 0x000fe200078e00ff */
[----:B------:R-:W-:Y:S01]  /*05d0*/  LEA R225, R225, 0x100, 0x1 ;  /* 0x00000100e1e17811 */ /* 0x000fe200078e08ff */
[----:B------:R-:W-:Y:S01]  /*05e0*/  STL [R1+0x6c], R7 ;  /* 0x00006c0701007387 */ /* 0x000fe20000100800 */
[----:B------:R-:W-:-:S02]  /*05f0*/  SEL R227, R228, 0xffffffc0, !P2 ;  /* 0xffffffc0e4e37807 */ /* 0x000fc40005000000 */
[----:B------:R-:W-:Y:S01]  /*0600*/  SEL R228, R228, 0xffffffc0, !P0 ;  /* 0xffffffc0e4e47807 */ /* 0x000fe20004000000 */
[----:B------:R1:W-:Y:S01]  /*0610*/  STL [R1+0x60], R2 ;  /* 0x0000600201007387 */ /* 0x0003e20000100800 */
[C---:B------:R-:W-:Y:S01]  /*0620*/  IADD3 R235, R224.reuse, 0x20, RZ ;  /* 0x00000020e0eb7810 */ /* 0x040fe20007ffe0ff */
[C---:B------:R-:W-:Y:S02]  /*0630*/  IMAD.IADD R230, R224.reuse, 0x1, R227 ;  /* 0x00000001e0e67824 */ /* 0x040fe400078e02e3 */
[----:B------:R-:W-:Y:S01]  /*0640*/  @P1 IADD3 R235, R224, -0x20, RZ ;  /* 0xffffffe0e0eb1810 */ /* 0x000fe20007ffe0ff */
[----:B------:R-:W-:Y:S02]  /*0650*/  IMAD.IADD R232, R231, 0x1, R228 ;  /* 0x00000001e7e87824 */ /* 0x000fe400078e02e4 */
[----:B------:R-:W-:Y:S01]  /*0660*/  IMAD.IADD R229, R228, 0x1, R225 ;  /* 0x00000001e4e57824 */ /* 0x000fe200078e02e1 */
[----:B------:R-:W-:Y:S01]  /*0670*/  IADD3 R243, R235, 0x800, RZ ;  /* 0x00000800ebf37810 */ /* 0x000fe20007ffe0ff */
[----:B------:R-:W-:Y:S01]  /*0680*/  IMAD.IADD R227, R227, 0x1, R235 ;  /* 0x00000001e3e37824 */ /* 0x000fe200078e02eb */
[----:B------:R-:W-:-:S02]  /*0690*/  IADD3 R242, R235, 0x1000, RZ ;  /* 0x00001000ebf27810 */ /* 0x000fc40007ffe0ff */
[C---:B------:R-:W-:Y:S02]  /*06a0*/  IADD3 R241, R235.reuse, 0x1800, RZ ;  /* 0x00001800ebf17810 */ /* 0x040fe40007ffe0ff */
[C---:B------:R-:W-:Y:S02]  /*06b0*/  IADD3 R240, R235.reuse, 0x2000, RZ ;  /* 0x00002000ebf07810 */ /* 0x040fe40007ffe0ff */
[C---:B------:R-:W-:Y:S02]  /*06c0*/  IADD3 R239, R235.reuse, 0x2800, RZ ;  /* 0x00002800ebef7810 */ /* 0x040fe40007ffe0ff */
[C---:B------:R-:W-:Y:S02]  /*06d0*/  IADD3 R238, R235.reuse, 0x3000, RZ ;  /* 0x00003000ebee7810 */ /* 0x040fe40007ffe0ff */
[----:B------:R-:W-:Y:S01]  /*06e0*/  IADD3 R237, R235, 0x3800, RZ ;  /* 0x00003800ebed7810 */ /* 0x000fe20007ffe0ff */
[----:B-1----:R-:W-:-:S05]  /*06f0*/  IMAD.IADD R2, R15, 0x1, R4 ;  /* 0x000000010f027824 */ /* 0x002fca00078e0204 */
[----:B------:R-:W-:Y:S04]  /*0700*/  STL [R1+0x64], R2 ;  /* 0x0000640201007387 */ /* 0x000fe80000100800 */
[----:B------:R1:W-:Y:S02]  /*0710*/  STL [R1+0x40], R0 ;  /* 0x0000400001007387 */ /* 0x0003e40000100800 */
[----:B-1----:R-:W-:-:S05]  /*0720*/  SEL R0, R5, 0xffffffe0, !P3 ;  /* 0xffffffe005007807 */ /* 0x002fca0005800000 */
[----:B------:R-:W-:Y:S02]  /*0730*/  IMAD.IADD R233, R231, 0x1, R0 ;  /* 0x00000001e7e97824 */ /* 0x000fe400078e0200 */
[C---:B------:R-:W-:Y:S02]  /*0740*/  IMAD.IADD R226, R0.reuse, 0x1, R225 ;  /* 0x0000000100e27824 */ /* 0x040fe400078e02e1 */
[----:B------:R-:W-:Y:S02]  /*0750*/  IMAD.IADD R234, R233, 0x1, R228 ;  /* 0x00000001e9ea7824 */ /* 0x000fe400078e02e4 */
[----:B------:R-:W-:Y:S02]  /*0760*/  IMAD.IADD R236, R0, 0x1, R232 ;  /* 0x0000000100ec7824 */ /* 0x000fe400078e02e8 */
[----:B------:R-:W-:Y:S02]  /*0770*/  IMAD.IADD R228, R228, 0x1, R226 ;  /* 0x00000001e4e47824 */ /* 0x000fe400078e02e2 */
.L_x_979:
        /* <DEDUP_REMOVED lines=19> */
.L_x_925:
[----:B------:R-:W-:-:S04]  /*08b0*/  MOV R0, c[0x0][0x554] ;  /* 0x0001550000007a02 */ /* 0x000fc80000000f00 */
[----:B------:R-:W-:Y:S02]  /*08c0*/  ISETP.NE.AND P0, PT, R0, 0x1, PT ;  /* 0x000000010000780c */ /* 0x000fe40003f05270 */
[----:B------:R-:W-:-:S11]  /*08d0*/  MOV R0, R2 ;  /* 0x0000000200007202 */ /* 0x000fd60000000f00 */
[----:B------:R-:W-:-:S05]  /*08e0*/  @P0 IMAD.HI.U32 R4, R2, c[0x0][0x558], RZ ;  /* 0x0001560002040a27 */ /* 0x000fca00078e00ff */
[----:B------:R-:W-:-:S05]  /*08f0*/  @P0 SHF.R.U32.HI R0, RZ, c[0x0][0x55c], R4 ;  /* 0x00015700ff000a19 */ /* 0x000fca0000011604 */
[----:B------:R-:W-:Y:S02]  /*0900*/  IMAD R4, R0, c[0x0][0x554], RZ ;  /* 0x0001550000047a24 */ /* 0x000fe400078e02ff */
.L_x_926:
[----:B------:R-:W-:Y:S05]  /*0910*/  BSYNC B0 ;  /* 0x0000000000007941 */ /* 0x000fea0003800000 */
.L_x_924:
[----:B------:R-:W-:Y:S01]  /*0920*/  IMAD.MOV.U32 R5, RZ, RZ, c[0x0][0x53c] ;  /* 0x00014f00ff057624 */ /* 0x000fe200078e00ff */
[----:B------:R-:W-:Y:S01]  /*0930*/  ULDC UR5, c[0x0][0x1d0] ;  /* 0x0000740000057ab9 */ /* 0x000fe20000000800 */
[----:B------:R-:W-:Y:S01]  /*0940*/  IMAD.MOV.U32 R11, RZ, RZ, R0 ;  /* 0x000000ffff0b7224 */ /* 0x000fe200078e0000 */
[----:B------:R-:W-:Y:S01]  /*0950*/  UIADD3 UR5, UR5, 0x3f, URZ ;  /* 0x0000003f05057890 */ /* 0x000fe2000fffe03f */
[----:B------:R-:W-:Y:S01]  /*0960*/  IMAD.MOV.U32 R7, RZ, RZ, c[0x0][0x548] ;  /* 0x00015200ff077624 */ /* 0x000fe200078e00ff */
[----:B------:R-:W-:Y:S01]  /*0970*/  ISETP.NE.AND P0, PT, R5, 0x1, PT ;  /* 0x000000010500780c */ /* 0x000fe20003f05270 */
[----:B------:R-:W-:Y:S01]  /*0980*/  IMAD.IADD R4, R2, 0x1, -R4 ;  /* 0x0000000102047824 */ /* 0x000fe200078e0a04 */
[----:B------:R-:W-:Y:S01]  /*0990*/  LOP3.LUT R5, RZ, R0, RZ, 0x33, !PT ;  /* 0x00000000ff057212 */ /* 0x000fe200078e33ff */
[----:B------:R-:W-:Y:S01]  /*09a0*/  USHF.R.S32.HI UR4, URZ, 0x1f, UR5 ;  /* 0x0000001f3f047899 */ /* 0x000fe20008011405 */
[----:B------:R-:W-:Y:S01]  /*09b0*/  BSSY B0, `(.L_x_927) ;  /* 0x0000041000007945 */ /* 0x000fe20003800000 */
[----:B------:R-:W-:-:S02]  /*09c0*/  IMAD R3, R3, c[0x0][0x554], R4 ;  /* 0x0001550003037a24 */ /* 0x000fc400078e0204 */
[----:B------:R-:W-:Y:S01]  /*09d0*/  ULEA.HI UR4, UR4, UR5, URZ, 0x6 ;  /* 0x0000000504047291 */ /* 0x000fe2000f8f303f */
[----:B------:R-:W-:Y:S02]  /*09e0*/  IMAD.MOV.U32 R2, RZ, RZ, RZ ;  /* 0x000000ffff027224 */ /* 0x000fe400078e00ff */
[----:B------:R-:W-:Y:S01]  /*09f0*/  IMAD.MOV.U32 R25, RZ, RZ, R3 ;  /* 0x000000ffff197224 */ /* 0x000fe200078e0003 */
[----:B------:R-:W-:Y:S02]  /*0a00*/  USHF.R.S32.HI UR4, URZ, 0x6, UR4 ;  /* 0x000000063f047899 */ /* 0x000fe40008011404 */
[----:B------:R-:W-:Y:S01]  /*0a10*/  @P0 IMAD.HI.U32 R6, R0, c[0x0][0x540], RZ ;  /* 0x0001500000060a27 */ /* 0x000fe200078e00ff */
[----:B------:R-:W-:-:S03]  /*0a20*/  IADD3 R0, R5, c[0x0][0x53c], RZ ;  /* 0x00014f0005007a10 */ /* 0x000fc60007ffe0ff */
[----:B------:R-:W-:Y:S01]  /*0a30*/  IMAD.MOV.U32 R5, RZ, RZ, c[0x0][0x2c4] ;  /* 0x0000b100ff057624 */ /* 0x000fe200078e00ff */
[----:B------:R-:W-:Y:S01]  /*0a40*/  @P0 SHF.R.U32.HI R11, RZ, c[0x0][0x544], R6 ;  /* 0x00015100ff0b0a19 */ /* 0x000fe20000011606 */
[----:B------:R-:W-:Y:S01]  /*0a50*/  IMAD.MOV.U32 R6, RZ, RZ, 0x40 ;  /* 0x00000040ff067424 */ /* 0x000fe200078e00ff */
[----:B------:R-:W-:Y:S02]  /*0a60*/  ISETP.NE.AND P0, PT, R7, 0x1, PT ;  /* 0x000000010700780c */ /* 0x000fe40003f05270 */
[----:B------:R-:W-:Y:S01]  /*0a70*/  ISETP.NE.AND P3, PT, R5, 0x1, PT ;  /* 0x000000010500780c */ /* 0x000fe20003f65270 */
        /* <DEDUP_REMOVED lines=52> */
.L_x_928:
[----:B------:R-:W-:Y:S05]  /*0dc0*/  BSYNC B0 ;  /* 0x0000000000007941 */ /* 0x000fea0003800000 */
.L_x_927:
[----:B------:R-:W-:Y:S01]  /*0dd0*/  LOP3.LUT R0, R11, 0xffff, RZ, 0xc0, !PT ;  /* 0x0000ffff0b007812 */ /* 0x000fe200078ec0ff */
[----:B------:R-:W-:Y:S01]  /*0de0*/  CS2R R18, SRZ ;  /* 0x0000000000127805 */ /* 0x000fe2000001ff00 */
[----:B------:R-:W-:Y:S01]  /*0df0*/  CS2R R20, SRZ ;  /* 0x0000000000147805 */ /* 0x000fe2000001ff00 */
[----:B------:R-:W-:Y:S01]  /*0e00*/  CS2R R126, SRZ ;  /* 0x00000000007e7805 */ /* 0x000fe2000001ff00 */
        /* <DEDUP_REMOVED lines=15> */
[----:B------:R2:W-:Y:S01]  /*0f00*/  STL [R1+0x8], R24 ;  /* 0x0000081801007387 */ /* 0x0005e20000100800 */
        /* <DEDUP_REMOVED lines=55> */
[----:B--2---:R-:W2:Y:S04]  /*1280*/  LDL R4, [R1+0x6c] ;  /* 0x00006c0001047983 */ /* 0x004ea80000100800 */
[----:B------:R-:W3:Y:S04]  /*1290*/  LDL.64 R8, [R1+0x48] ;  /* 0x0000480001087983 */ /* 0x000ee80000100a00 */
[----:B------:R4:W3:Y:S01]  /*12a0*/  LDL.64 R26, [R1+0x48] ;  /* 0x00004800011a7983 */ /* 0x0008e20000100a00 */
[----:B------:R-:W-:-:S04]  /*12b0*/  ISETP.NE.U32.AND P0, PT, RZ, c[0x0][0x340], PT ;  /* 0x0000d000ff007a0c */ /* 0x000fc80003f05070 */
[----:B------:R-:W-:-:S13]  /*12c0*/  ISETP.NE.AND.EX P0, PT, RZ, c[0x0][0x344], PT, P0 ;  /* 0x0000d100ff007a0c */ /* 0x000fda0003f05300 */
[----:B------:R-:W-:-:S05]  /*12d0*/  @P0 MOV R2, 0x4 ;  /* 0x0000000400020802 */ /* 0x000fca0000000f00 */
[----:B------:R-:W-:-:S05]  /*12e0*/  @P0 IMAD.WIDE R2, R25, R2, c[0x0][0x340] ;  /* 0x0000d00019020625 */ /* 0x000fca00078e0202 */
[----:B------:R5:W4:Y:S01]  /*12f0*/  @P0 LDG.E R18, [R2.64] ;  /* 0x0000000802120981 */ /* 0x000b22000c1e1900 */
[----:B------:R-:W-:Y:S02]  /*1300*/  SHF.R.S32.HI R13, RZ, 0x1f, R28 ;  /* 0x0000001fff0d7819 */ /* 0x000fe4000001141c */
[----:B------:R-:W-:Y:S01]  /*1310*/  SHF.R.S32.HI R17, RZ, 0x1f, R25 ;  /* 0x0000001fff117819 */ /* 0x000fe20000011419 */
[----:B------:R-:W1:Y:S01]  /*1320*/  S2R R7, SR_TID.X ;  /* 0x0000000000077919 */ /* 0x000e620000002100 */
[----:B------:R-:W-:-:S03]  /*1330*/  IADD3 R96, R24, -0x1, RZ ;  /* 0xffffffff18607810 */ /* 0x000fc60007ffe0ff */
[----:B------:R-:W-:-:S04]  /*1340*/  IMAD R10, R17, c[0x0][0x1c0], RZ ;  /* 0x00007000110a7a24 */ /* 0x000fc800078e02ff */
[----:B------:R-:W-:Y:S02]  /*1350*/  IMAD R10, R25, c[0x0][0x1c4], R10 ;  /* 0x00007100190a7a24 */ /* 0x000fe400078e020a */
[----:B-----5:R-:W-:Y:S01]  /*1360*/  IMAD R3, R13, c[0x0][0x1b8], RZ ;  /* 0x00006e000d037a24 */ /* 0x020fe200078e02ff */
[----:B-1----:R-:W-:-:S03]  /*1370*/  SHF.R.S32.HI R22, RZ, 0x1f, R7 ;  /* 0x0000001fff167819 */ /* 0x002fc60000011407 */
[----:B------:R-:W-:Y:S01]  /*1380*/  IMAD R3, R28, c[0x0][0x1bc], R3 ;  /* 0x00006f001c037a24 */ /* 0x000fe200078e0203 */
[----:B------:R-:W-:-:S04]  /*1390*/  LEA.HI R22, R22, R7, RZ, 0x3 ;  /* 0x0000000716167211 */ /* 0x000fc800078f18ff */
[----:B------:R-:W-:Y:S02]  /*13a0*/  SHF.R.S32.HI R22, RZ, 0x3, R22 ;  /* 0x00000003ff167819 */ /* 0x000fe40000011416 */
[----:B--2---:R-:W-:Y:S01]  /*13b0*/  IADD3 R0, R4, R23, RZ ;  /* 0x0000001704007210 */ /* 0x004fe20007ffe0ff */
[----:B------:R-:W-:-:S04]  /*13c0*/  IMAD.WIDE.U32 R4, R28, c[0x0][0x1b8], RZ ;  /* 0x00006e001c047a25 */ /* 0x000fc800078e00ff */
[----:B------:R-:W-:Y:S01]  /*13d0*/  @P3 IMAD.HI.U32 R6, R0, c[0x0][0x2c8], RZ ;  /* 0x0000b20000063a27 */ /* 0x000fe200078e00ff */
[----:B------:R-:W-:Y:S02]  /*13e0*/  IADD3 R5, R5, R3, RZ ;  /* 0x0000000305057210 */ /* 0x000fe40007ffe0ff */
[----:B------:R-:W-:Y:S01]  /*13f0*/  SHF.R.S32.HI R3, RZ, 0x1f, R22 ;  /* 0x0000001fff037819 */ /* 0x000fe20000011416 */
[----:B------:R-:W-:Y:S01]  /*1400*/  IMAD.MOV.U32 R2, RZ, RZ, R0 ;  /* 0x000000ffff027224 */ /* 0x000fe200078e0000 */
[----:B---3--:R-:W-:Y:S01]  /*1410*/  MOV R26, R8 ;  /* 0x00000008001a7202 */ /* 0x008fe20000000f00 */
[----:B------:R-:W-:Y:S01]  /*1420*/  IMAD.WIDE.U32 R4, R25, c[0x0][0x1c0], R4 ;  /* 0x0000700019047a25 */ /* 0x000fe200078e0004 */
[----:B------:R-:W-:Y:S02]  /*1430*/  @P3 SHF.R.U32.HI R2, RZ, c[0x0][0x2cc], R6 ;  /* 0x0000b300ff023a19 */ /* 0x000fe40000011606 */
[----:B------:R-:W-:Y:S01]  /*1440*/  SHF.R.S32.HI R27, RZ, 0x1f, R26 ;  /* 0x0000001fff1b7819 */ /* 0x000fe2000001141a */
[C---:B------:R-:W-:Y:S01]  /*1450*/  IMAD R6, R3.reuse, c[0x0][0x1e0], RZ ;  /* 0x0000780003067a24 */ /* 0x040fe200078e02ff */
[----:B------:R-:W-:Y:S01]  /*1460*/  IADD3 R12, -R2, RZ, RZ ;  /* 0x000000ff020c7210 */ /* 0x000fe20007ffe1ff */
[----:B------:R-:W-:Y:S01]  /*1470*/  IMAD R3, R3, c[0x0][0x208], RZ ;  /* 0x0000820003037a24 */ /* 0x000fe200078e02ff */
[----:B------:R-:W-:Y:S01]  /*1480*/  ISETP.GE.AND P6, PT, R26, c[0x0][0x1d4], PT ;  /* 0x000075001a007a0c */ /* 0x000fe20003fc6270 */
[C---:B------:R-:W-:Y:S01]  /*1490*/  IMAD R11, R22.reuse, c[0x0][0x1e4], R6 ;  /* 0x00007900160b7a24 */ /* 0x040fe200078e0206 */
[----:B------:R1:W-:Y:S01]  /*14a0*/  STL [R1+0x4c], R27 ;  /* 0x00004c1b01007387 */ /* 0x0003e20000100800 */
[C---:B------:R-:W-:Y:S01]  /*14b0*/  IMAD R3, R22.reuse, c[0x0][0x20c], R3 ;  /* 0x0000830016037a24 */ /* 0x040fe200078e0203 */
[----:B------:R-:W-:Y:S01]  /*14c0*/  SEL R16, RZ, 0x1, P6 ;  /* 0x00000001ff107807 */ /* 0x000fe20003000000 */
[----:B------:R-:W-:Y:S01]  /*14d0*/  IMAD.WIDE.U32 R6, R22, c[0x0][0x208], R26 ;  /* 0x0000820016067a25 */ /* 0x000fe200078e001a */
[----:B------:R-:W-:-:S03]  /*14e0*/  ISETP.GE.AND P4, PT, R26, c[0x0][0x198], PT ;  /* 0x000066001a007a0c */ /* 0x000fc60003f86270 */
[----:B------:R-:W-:Y:S01]  /*14f0*/  IMAD.WIDE.U32 R8, R22, c[0x0][0x1e0], R26 ;  /* 0x0000780016087a25 */ /* 0x000fe200078e001a */
[----:B------:R-:W-:Y:S02]  /*1500*/  IADD3 R7, R7, R3, RZ ;  /* 0x0000000307077210 */ /* 0x000fe40007ffe0ff */
[----:B------:R-:W-:Y:S01]  /*1510*/  SHF.R.S32.HI R3, RZ, 0x1f, R2 ;  /* 0x0000001fff037819 */ /* 0x000fe20000011402 */
[----:B------:R-:W-:Y:S02]  /*1520*/  IMAD.IADD R9, R9, 0x1, R11 ;  /* 0x0000000109097824 */ /* 0x000fe400078e020b */
[----:B------:R-:W-:Y:S02]  /*1530*/  IMAD.IADD R5, R5, 0x1, R10 ;  /* 0x0000000105057824 */ /* 0x000fe400078e020a */
[----:B------:R-:W-:Y:S01]  /*1540*/  IMAD R12, R12, c[0x0][0x2c4], R0 ;  /* 0x0000b1000c0c7a24 */ /* 0x000fe200078e0200 */
[----:B------:R-:W-:Y:S01]  /*1550*/  IADD3 R0, R26, 0x40, RZ ;  /* 0x000000401a007810 */ /* 0x000fe20007ffe0ff */
[----:B------:R-:W-:-:S02]  /*1560*/  IMAD R10, R13, c[0x0][0x1e8], RZ ;  /* 0x00007a000d0a7a24 */ /* 0x000fc400078e02ff */
[----:B------:R-:W-:Y:S01]  /*1570*/  IMAD R11, R13, c[0x0][0x210], RZ ;  /* 0x000084000d0b7a24 */ /* 0x000fe200078e02ff */
[C---:B------:R-:W-:Y:S01]  /*1580*/  ISETP.GE.AND P5, PT, R0.reuse, c[0x0][0x1d4], PT ;  /* 0x0000750000007a0c */ /* 0x040fe20003fa6270 */
[----:B------:R-:W-:Y:S01]  /*1590*/  IMAD R3, R3, c[0x0][0x1b0], RZ ;  /* 0x00006c0003037a24 */ /* 0x000fe200078e02ff */
[----:B------:R-:W-:Y:S01]  /*15a0*/  ISETP.GE.AND P2, PT, R0, c[0x0][0x198], PT ;  /* 0x0000660000007a0c */ /* 0x000fe20003f46270 */
[C---:B------:R-:W-:Y:S01]  /*15b0*/  IMAD R14, R28.reuse, c[0x0][0x1ec], R10 ;  /* 0x00007b001c0e7a24 */ /* 0x040fe200078e020a */
[----:B------:R-:W-:Y:S01]  /*15c0*/  SEL R13, RZ, 0xffffffff, P5 ;  /* 0xffffffffff0d7807 */ /* 0x000fe20002800000 */
[C---:B------:R-:W-:Y:S02]  /*15d0*/  IMAD R15, R28.reuse, c[0x0][0x214], R11 ;  /* 0x000085001c0f7a24 */ /* 0x040fe400078e020b */
[----:B------:R-:W-:Y:S01]  /*15e0*/  IMAD.WIDE.U32 R10, R28, c[0x0][0x1e8], R8 ;  /* 0x00007a001c0a7a25 */ /* 0x000fe200078e0008 */
[----:B------:R-:W-:-:S03]  /*15f0*/  SHF.L.U32 R13, R13, 0x1, RZ ;  /* 0x000000010d0d7819 */ /* 0x000fc600000006ff */
[C---:B------:R-:W-:Y:S02]  /*1600*/  IMAD R3, R2.reuse, c[0x0][0x1b4], R3 ;  /* 0x00006d0002037a24 */ /* 0x040fe400078e0203 */
[----:B------:R-:W-:Y:S01]  /*1610*/  IMAD.WIDE.U32 R4, R2, c[0x0][0x1b0], R4 ;  /* 0x00006c0002047a25 */ /* 0x000fe200078e0004 */
[----:B------:R-:W-:-:S03]  /*1620*/  SHF.R.S32.HI R2, RZ, 0x1f, R12 ;  /* 0x0000001fff027819 */ /* 0x000fc6000001140c */
[----:B------:R-:W-:Y:S01]  /*1630*/  IMAD.WIDE.U32 R8, R28, c[0x0][0x210], R6 ;  /* 0x000084001c087a25 */ /* 0x000fe200078e0006 */
[----:B------:R-:W-:Y:S02]  /*1640*/  MOV R6, R10 ;  /* 0x0000000a00067202 */ /* 0x000fe40000000f00 */
[----:B------:R-:W-:Y:S01]  /*1650*/  IADD3 R5, R5, R3, RZ ;  /* 0x0000000305057210 */ /* 0x000fe20007ffe0ff */
[----:B------:R-:W-:Y:S01]  /*1660*/  IMAD R10, R2, c[0x0][0x1a8], RZ ;  /* 0x00006a00020a7a24 */ /* 0x000fe200078e02ff */
[----:B------:R-:W-:Y:S01]  /*1670*/  IADD3 R7, R11, R14, RZ ;  /* 0x0000000e0b077210 */ /* 0x000fe20007ffe0ff */
[--C-:B----4-:R-:W-:Y:S01]  /*1680*/  @P0 IMAD.MOV.U32 R2, RZ, RZ, R18.reuse ;  /* 0x000000ffff020224 */ /* 0x110fe200078e0012 */
[----:B------:R-:W-:Y:S01]  /*1690*/  @P0 SHF.R.S32.HI R3, RZ, 0x1f, R18 ;  /* 0x0000001fff030819 */ /* 0x000fe20000011412 */
[C---:B------:R-:W-:Y:S01]  /*16a0*/  IMAD R10, R12.reuse, c[0x0][0x1ac], R10 ;  /* 0x00006b000c0a7a24 */ /* 0x040fe200078e020a */
[----:B------:R-:W-:Y:S01]  /*16b0*/  @!P0 MOV R2, R25 ;  /* 0x0000001900028202 */ /* 0x000fe20000000f00 */
[----:B------:R-:W-:Y:S01]  /*16c0*/  IMAD.WIDE.U32 R4, R12, c[0x0][0x1a8], R4 ;  /* 0x00006a000c047a25 */ /* 0x000fe200078e0004 */
[----:B------:R-:W-:-:S02]  /*16d0*/  @!P0 MOV R3, R17 ;  /* 0x0000001100038202 */ /* 0x000fc40000000f00 */
[----:B------:R-:W-:Y:S01]  /*16e0*/  LOP3.LUT R11, R13, 0x2, R16, 0xe2, !PT ;  /* 0x000000020d0b7812 */ /* 0x000fe200078ee210 */
[----:B------:R-:W-:Y:S01]  /*16f0*/  IMAD.WIDE.U32 R12, R2, c[0x0][0x1f0], R6 ;  /* 0x00007c00020c7a25 */ /* 0x000fe200078e0006 */
[----:B------:R-:W-:-:S03]  /*1700*/  LEA R6, P0, R4, c[0x0][0x160], 0x1 ;  /* 0x0000580004067a11 */ /* 0x000fc600078008ff */
[----:B------:R-:W-:Y:S01]  /*1710*/  IMAD.IADD R9, R9, 0x1, R15 ;  /* 0x0000000109097824 */ /* 0x000fe200078e020f */
[----:B------:R1:W-:Y:S01]  /*1720*/  STL.64 [R1+0x28], R12 ;  /* 0x0000280c01007387 */ /* 0x0003e20000100a00 */
[C---:B------:R-:W-:Y:S02]  /*1730*/  IMAD R7, R3.reuse, c[0x0][0x1f0], RZ ;  /* 0x00007c0003077a24 */ /* 0x040fe400078e02ff */
[----:B------:R-:W-:Y:S02]  /*1740*/  IMAD R3, R3, c[0x0][0x218], RZ ;  /* 0x0000860003037a24 */ /* 0x000fe400078e02ff */
[----:B------:R-:W-:-:S04]  /*1750*/  IMAD.WIDE.U32 R8, R2, c[0x0][0x218], R8 ;  /* 0x0000860002087a25 */ /* 0x000fc800078e0008 */
[C---:B------:R-:W-:Y:S01]  /*1760*/  IMAD R7, R2.reuse, c[0x0][0x1f4], R7 ;  /* 0x00007d0002077a24 */ /* 0x040fe200078e0207 */
[----:B------:R1:W-:Y:S01]  /*1770*/  STL.64 [R1+0x30], R8 ;  /* 0x0000300801007387 */ /* 0x0003e20000100a00 */
[----:B------:R-:W-:Y:S02]  /*1780*/  IMAD R2, R2, c[0x0][0x21c], R3 ;  /* 0x0000870002027a24 */ /* 0x000fe400078e0203 */
[----:B------:R-:W-:Y:S01]  /*1790*/  IMAD.IADD R5, R5, 0x1, R10 ;  /* 0x0000000105057824 */ /* 0x000fe200078e020a */
[----:B------:R-:W-:Y:S02]  /*17a0*/  IADD3 R3, R13, R7, RZ ;  /* 0x000000070d037210 */ /* 0x000fe40007ffe0ff */
[----:B------:R-:W-:Y:S02]  /*17b0*/  IADD3 R2, R9, R2, RZ ;  /* 0x0000000209027210 */ /* 0x000fe40007ffe0ff */
[----:B------:R-:W-:Y:S02]  /*17c0*/  LEA.HI.X R5, R4, c[0x0][0x164], R5, 0x1, P0 ;  /* 0x0000590004057a11 */ /* 0x000fe400000f0c05 */
[----:B------:R-:W-:Y:S01]  /*17d0*/  IADD3 R4, R22, R23, RZ ;  /* 0x0000001716047210 */ /* 0x000fe20007ffe0ff */
[----:B------:R1:W-:Y:S04]  /*17e0*/  STL [R1+0x38], R2 ;  /* 0x0000380201007387 */ /* 0x0003e80000100800 */
[----:B------:R1:W-:Y:S01]  /*17f0*/  STL [R1+0x20], R3 ;  /* 0x0000200301007387 */ /* 0x0003e20000100800 */
[----:B------:R-:W-:Y:S05]  /*1800*/  BRA.DIV ~URZ, `(.L_x_930) ;  /* 0x00011dc27f007947 */ /* 0x000fea000b800000 */
[----:B------:R2:W3:Y:S02]  /*1810*/  SHFL.IDX PT, R7, R5, RZ, 0x181f ;  /* 0x00181fff05077589 */ /* 0x0004e400000e0000 */
.L_x_980:
[----:B------:R-:W-:Y:S05]  /*1820*/  BRA.DIV ~URZ, `(.L_x_931) ;  /* 0x00011e127f007947 */ /* 0x000fea000b800000 */
[----:B-1----:R1:W4:Y:S02]  /*1830*/  SHFL.IDX PT, R3, R6, RZ, 0x181f ;  /* 0x00181fff06037589 */ /* 0x00232400000e0000 */
.L_x_981:
[----:B------:R-:W-:Y:S01]  /*1840*/  MOV R10, c[0x0][0x2c4] ;  /* 0x0000b100000a7a02 */ /* 0x000fe20000000f00 */
[----:B------:R-:W-:Y:S04]  /*1850*/  BSSY B0, `(.L_x_932) ;  /* 0x0000010000007945 */ /* 0x000fe80003800000 */
[----:B------:R-:W-:-:S05]  /*1860*/  IMAD R10, R10, c[0x0][0x168], RZ ;  /* 0x00005a000a0a7a24 */ /* 0x000fca00078e02ff */
[----:B------:R-:W-:-:S13]  /*1870*/  ISETP.GE.AND P0, PT, R4, R10, PT ;  /* 0x0000000a0400720c */ /* 0x000fda0003f06270 */
[----:B------:R-:W-:Y:S05]  /*1880*/  @P0 BRA `(.L_x_933) ;  /* 0x000000c000000947 */ /* 0x000fea0003800000 */
[----:B------:R-:W5:Y:S04]  /*1890*/  LDL.64 R14, [R1+0x48] ;  /* 0x00004800010e7983 */ /* 0x000f680000100a00 */
[----:B--2---:R-:W2:Y:S01]  /*18a0*/  LDL R12, [R1+0x60] ;  /* 0x00006000010c7983 */ /* 0x004ea20000100800 */
[----:B---3--:R-:W-:Y:S01]  /*18b0*/  MOV R9, R7 ;  /* 0x0000000700097202 */ /* 0x008fe20000000f00 */
[----:B----4-:R-:W-:Y:S01]  /*18c0*/  IMAD.MOV.U32 R8, RZ, RZ, R3 ;  /* 0x000000ffff087224 */ /* 0x010fe200078e0003 */
[----:B------:R-:W-:-:S03]  /*18d0*/  LEA R2, P0, R0, R3, 0x1 ;  /* 0x0000000300027211 */ /* 0x000fc600078008ff */
[----:B-----5:R-:W-:Y:S01]  /*18e0*/  IMAD.WIDE R8, R14, 0x2, R8 ;  /* 0x000000020e087825 */ /* 0x020fe200078e0208 */
[----:B--2---:R-:W-:-:S04]  /*18f0*/  LEA.HI.X R3, R0, R7, R12, 0x1, P0 ;  /* 0x0000000700037211 */ /* 0x004fc800000f0c0c */
[----:B------:R-:W-:Y:S01]  /*1900*/  @!PT LDS RZ, [RZ] ;  /* 0x00000000fffff984 */ /* 0x000fe20000000800 */
[----:B------:R-:W-:Y:S01]  /*1910*/  @!PT LDS RZ, [RZ] ;  /* 0x00000000fffff984 */ /* 0x000fe20000000800 */
[----:B------:R-:W-:Y:S01]  /*1920*/  @!PT LDS RZ, [RZ] ;  /* 0x00000000fffff984 */ /* 0x000fe20000000800 */
[----:B------:R2:W-:Y:S04]  /*1930*/  LDGSTS.E.BYPASS.LTC128B.128 [R244+0x8100], [R8.64], !P4 ;  /* 0x0810000008f47fae */ /* 0x0005e8000e101d48 */
[----:B------:R2:W-:Y:S02]  /*1940*/  LDGSTS.E.BYPASS.LTC128B.128 [R244+0xc100], [R2.64], !P2 ;  /* 0x0c10000002f47fae */ /* 0x0005e4000d101d48 */
.L_x_933:
[----:B------:R-:W-:Y:S05]  /*1950*/  BSYNC B0 ;  /* 0x0000000000007941 */ /* 0x000fea0003800000 */
.L_x_932:
[----:B------:R-:W-:Y:S05]  /*1960*/  BRA.DIV ~URZ, `(.L_x_934) ;  /* 0x00011d427f007947 */ /* 0x000fea000b800000 */
[----:B---3--:R3:W1:Y:S04]  /*1970*/  SHFL.IDX PT, R7, R5, 0x1, 0x181f ;  /* 0x00381f0005077f89 */ /* 0x00866800000e0000 */
[----:B--2-4-:R3:W2:Y:S02]  /*1980*/  SHFL.IDX PT, R3, R6, 0x1, 0x181f ;  /* 0x00381f0006037f89 */ /* 0x0146a400000e0000 */
.L_x_982:
[----:B------:R-:W-:Y:S01]  /*1990*/  IADD3 R2, R4, 0x10, RZ ;  /* 0x0000001004027810 */ /* 0x000fe20007ffe0ff */
[----:B------:R-:W-:Y:S03]  /*19a0*/  BSSY B0, `(.L_x_935) ;  /* 0x000000f000007945 */ /* 0x000fe60003800000 */
[----:B------:R-:W-:-:S13]  /*19b0*/  ISETP.GE.AND P0, PT, R2, R10, PT ;  /* 0x0000000a0200720c */ /* 0x000fda0003f06270 */
[----:B------:R-:W-:Y:S05]  /*19c0*/  @P0 BRA `(.L_x_936) ;  /* 0x000000c000000947 */ /* 0x000fea0003800000 */
[----:B------:R-:W4:Y:S04]  /*19d0*/  LDL.64 R14, [R1+0x48] ;  /* 0x00004800010e7983 */ /* 0x000f280000100a00 */
[----:B------:R-:W5:Y:S01]  /*19e0*/  LDL R12, [R1+0x60] ;  /* 0x00006000010c7983 */ /* 0x000f620000100800 */
[----:B-1----:R-:W-:Y:S01]  /*19f0*/  MOV R9, R7 ;  /* 0x0000000700097202 */ /* 0x002fe20000000f00 */
[----:B--2---:R-:W-:Y:S01]  /*1a00*/  IMAD.MOV.U32 R8, RZ, RZ, R3 ;  /* 0x000000ffff087224 */ /* 0x004fe200078e0003 */
[----:B------:R-:W-:-:S03]  /*1a10*/  LEA R2, P0, R0, R3, 0x1 ;  /* 0x0000000300027211 */ /* 0x000fc600078008ff */
[----:B----4-:R-:W-:Y:S01]  /*1a20*/  IMAD.WIDE R8, R14, 0x2, R8 ;  /* 0x000000020e087825 */ /* 0x010fe200078e0208 */
[----:B-----5:R-:W-:-:S04]  /*1a30*/  LEA.HI.X R3, R0, R7, R12, 0x1, P0 ;  /* 0x0000000700037211 */ /* 0x020fc800000f0c0c */
[----:B------:R-:W-:Y:S01]  /*1a40*/  @!PT LDS RZ, [RZ] ;  /* 0x00000000fffff984 */ /* 0x000fe20000000800 */
[----:B------:R-:W-:Y:S01]  /*1a50*/  @!PT LDS RZ, [RZ] ;  /* 0x00000000fffff984 */ /* 0x000fe20000000800 */
[----:B------:R-:W-:Y:S01]  /*1a60*/  @!PT LDS RZ, [RZ] ;  /* 0x00000000fffff984 */ /* 0x000fe20000000800 */
[----:B------:R1:W-:Y:S04]  /*1a70*/  LDGSTS.E.BYPASS.LTC128B.128 [R244+0x8900], [R8.64], !P4 ;  /* 0x0890000008f47fae */ /* 0x0003e8000e101d48 */
[----:B------:R1:W-:Y:S02]  /*1a80*/  LDGSTS.E.BYPASS.LTC128B.128 [R244+0xc900], [R2.64], !P2 ;  /* 0x0c90000002f47fae */ /* 0x0003e4000d101d48 */
.L_x_936:
[----:B------:R-:W-:Y:S05]  /*1a90*/  BSYNC B0 ;  /* 0x0000000000007941 */ /* 0x000fea0003800000 */
.L_x_935:
[----:B------:R-:W-:Y:S05]  /*1aa0*/  BRA.DIV ~URZ, `(.L_x_937) ;  /* 0x00011cd27f007947 */ /* 0x000fea000b800000 */
[----:B-1----:R1:W4:Y:S02]  /*1ab0*/  SHFL.IDX PT, R7, R5, 0x2, 0x181f ;  /* 0x00581f0005077f89 */ /* 0x00232400000e0000 */
.L_x_983:
[----:B------:R-:W-:Y:S05]  /*1ac0*/  BRA.DIV ~URZ, `(.L_x_938) ;  /* 0x00011d227f007947 */ /* 0x000fea000b800000 */
[----:B--2---:R2:W1:Y:S02]  /*1ad0*/  SHFL.IDX PT, R3, R6, 0x2, 0x181f ;  /* 0x00581f0006037f89 */ /* 0x00446400000e0000 */
.L_x_984:
[----:B------:R-:W-:Y:S01]  /*1ae0*/  IADD3 R2, R4, 0x20, RZ ;  /* 0x0000002004027810 */ /* 0x000fe20007ffe0ff */
[----:B------:R-:W-:Y:S03]  /*1af0*/  BSSY B0, `(.L_x_939) ;  /* 0x000000f000007945 */ /* 0x000fe60003800000 */
[----:B------:R-:W-:-:S13]  /*1b00*/  ISETP.GE.AND P0, PT, R2, R10, PT ;  /* 0x0000000a0200720c */ /* 0x000fda0003f06270 */
[----:B------:R-:W-:Y:S05]  /*1b10*/  @P0 BRA `(.L_x_940) ;  /* 0x000000c000000947 */ /* 0x000fea0003800000 */
[----:B------:R-:W5:Y:S04]  /*1b20*/  LDL.64 R14, [R1+0x48] ;  /* 0x00004800010e7983 */ /* 0x000f680000100a00 */
[----:B--2---:R-:W2:Y:S01]  /*1b30*/  LDL R12, [R1+0x60] ;  /* 0x00006000010c7983 */ /* 0x004ea20000100800 */
[----:B----4-:R-:W-:Y:S01]  /*1b40*/  MOV R9, R7 ;  /* 0x0000000700097202 */ /* 0x010fe20000000f00 */
[----:B-1----:R-:W-:Y:S01]  /*1b50*/  IMAD.MOV.U32 R8, RZ, RZ, R3 ;  /* 0x000000ffff087224 */ /* 0x002fe200078e0003 */
        /* <DEDUP_REMOVED lines=8> */
.L_x_940:
[----:B------:R-:W-:Y:S05]  /*1be0*/  BSYNC B0 ;  /* 0x0000000000007941 */ /* 0x000fea0003800000 */
.L_x_939:
[----:B------:R-:W-:Y:S05]  /*1bf0*/  BRA.DIV ~URZ, `(.L_x_941) ;  /* 0x00011c627f007947 */ /* 0x000fea000b800000 */
[----:B----4-:R4:W2:Y:S04]  /*1c00*/  SHFL.IDX PT, R7, R5, 0x3, 0x181f ;  /* 0x00781f0005077f89 */ /* 0x0108a800000e0000 */
[----:B-1----:R4:W1:Y:S02]  /*1c10*/  SHFL.IDX PT, R3, R6, 0x3, 0x181f ;  /* 0x00781f0006037f89 */ /* 0x00286400000e0000 */
.L_x_985:
[----:B------:R-:W-:Y:S01]  /*1c20*/  IADD3 R2, R4, 0x30, RZ ;  /* 0x0000003004027810 */ /* 0x000fe20007ffe0ff */
[----:B------:R-:W-:Y:S03]  /*1c30*/  BSSY B0, `(.L_x_942) ;  /* 0x000000f000007945 */ /* 0x000fe60003800000 */
[----:B------:R-:W-:-:S13]  /*1c40*/  ISETP.GE.AND P0, PT, R2, R10, PT ;  /* 0x0000000a0200720c */ /* 0x000fda0003f06270 */
[----:B------:R-:W-:Y:S05]  /*1c50*/  @P0 BRA `(.L_x_943) ;  /* 0x000000c000000947 */ /* 0x000fea0003800000 */
[----:B------:R-:W5:Y:S04]  /*1c60*/  LDL.64 R14, [R1+0x48] ;  /* 0x00004800010e7983 */ /* 0x000f680000100a00 */
[----:B---3--:R-:W3:Y:S01]  /*1c70*/  LDL R12, [R1+0x60] ;  /* 0x00006000010c7983 */ /* 0x008ee20000100800 */
[----:B--2---:R-:W-:Y:S01]  /*1c80*/  MOV R9, R7 ;  /* 0x0000000700097202 */ /* 0x004fe20000000f00 */
[----:B-1----:R-:W-:Y:S01]  /*1c90*/  IMAD.MOV.U32 R8, RZ, RZ, R3 ;  /* 0x000000ffff087224 */ /* 0x002fe200078e0003 */
[----:B------:R-:W-:-:S03]  /*1ca0*/  LEA R2, P0, R0, R3, 0x1 ;  /* 0x0000000300027211 */ /* 0x000fc600078008ff */
[----:B-----5:R-:W-:Y:S01]  /*1cb0*/  IMAD.WIDE R8, R14, 0x2, R8 ;  /* 0x000000020e087825 */ /* 0x020fe200078e0208 */
[----:B---3--:R-:W-:-:S04]  /*1cc0*/  LEA.HI.X R3, R0, R7, R12, 0x1, P0 ;  /* 0x0000000700037211 */ /* 0x008fc800000f0c0c */
[----:B------:R-:W-:Y:S01]  /*1cd0*/  @!PT LDS RZ, [RZ] ;  /* 0x00000000fffff984 */ /* 0x000fe20000000800 */
[----:B------:R-:W-:Y:S01]  /*1ce0*/  @!PT LDS RZ, [RZ] ;  /* 0x00000000fffff984 */ /* 0x000fe20000000800 */
[----:B------:R-:W-:Y:S01]  /*1cf0*/  @!PT LDS RZ, [RZ] ;  /* 0x00000000fffff984 */ /* 0x000fe20000000800 */
[----:B------:R1:W-:Y:S04]  /*1d00*/  LDGSTS.E.BYPASS.LTC128B.128 [R244+0x9900], [R8.64], !P4 ;  /* 0x0990000008f47fae */ /* 0x0003e8000e101d48 */
[----:B------:R1:W-:Y:S02]  /*1d10*/  LDGSTS.E.BYPASS.LTC128B.128 [R244+0xd900], [R2.64], !P2 ;  /* 0x0d90000002f47fae */ /* 0x0003e4000d101d48 */
.L_x_943:
[----:B------:R-:W-:Y:S05]  /*1d20*/  BSYNC B0 ;  /* 0x0000000000007941 */ /* 0x000fea0003800000 */
.L_x_942:
[----:B------:R-:W-:Y:S05]  /*1d30*/  BRA.DIV ~URZ, `(.L_x_944) ;  /* 0x00011bf27f007947 */ /* 0x000fea000b800000 */
[----:B--2---:R2:W3:Y:S02]  /*1d40*/  SHFL.IDX PT, R7, R5, 0x4, 0x181f ;  /* 0x00981f0005077f89 */ /* 0x0044e400000e0000 */
.L_x_986:
[----:B------:R-:W-:Y:S05]  /*1d50*/  BRA.DIV ~URZ, `(.L_x_945) ;  /* 0x00011c427f007947 */ /* 0x000fea000b800000 */
[----:B-1----:R1:W2:Y:S02]  /*1d60*/  SHFL.IDX PT, R3, R6, 0x4, 0x181f ;  /* 0x00981f0006037f89 */ /* 0x0022a400000e0000 */
.L_x_987:
[----:B------:R-:W-:Y:S01]  /*1d70*/  IADD3 R2, R4, 0x40, RZ ;  /* 0x0000004004027810 */ /* 0x000fe20007ffe0ff */
[----:B------:R-:W-:Y:S03]  /*1d80*/  BSSY B0, `(.L_x_946) ;  /* 0x000000f000007945 */ /* 0x000fe60003800000 */
[----:B------:R-:W-:-:S13]  /*1d90*/  ISETP.GE.AND P0, PT, R2, R10, PT ;  /* 0x0000000a0200720c */ /* 0x000fda0003f06270 */
[----:B------:R-:W-:Y:S05]  /*1da0*/  @P0 BRA `(.L_x_947) ;  /* 0x000000c000000947 */ /* 0x000fea0003800000 */
[----:B------:R-:W5:Y:S04]  /*1db0*/  LDL.64 R14, [R1+0x48] ;  /* 0x00004800010e7983 */ /* 0x000f680000100a00 */
[----:B----4-:R-:W4:Y:S01]  /*1dc0*/  LDL R12, [R1+0x60] ;  /* 0x00006000010c7983 */ /* 0x010f220000100800 */
[----:B---3--:R-:W-:Y:S01]  /*1dd0*/  MOV R9, R7 ;  /* 0x0000000700097202 */ /* 0x008fe20000000f00 */
[----:B--2---:R-:W-:Y:S01]  /*1de0*/  IMAD.MOV.U32 R8, RZ, RZ, R3 ;  /* 0x000000ffff087224 */ /* 0x004fe200078e0003 */
[----:B------:R-:W-:-:S03]  /*1df0*/  LEA R2, P0, R0, R3, 0x1 ;  /* 0x0000000300027211 */ /* 0x000fc600078008ff */
[----:B-----5:R-:W-:Y:S01]  /*1e00*/  IMAD.WIDE R8, R14, 0x2, R8 ;  /* 0x000000020e087825 */ /* 0x020fe200078e0208 */
[----:B----4-:R-:W-:-:S04]  /*1e10*/  LEA.HI.X R3, R0, R7, R12, 0x1, P0 ;  /* 0x0000000700037211 */ /* 0x010fc800000f0c0c */
[----:B------:R-:W-:Y:S01]  /*1e20*/  @!PT LDS RZ, [RZ] ;  /* 0x00000000fffff984 */ /* 0x000fe20000000800 */
[----:B------:R-:W-:Y:S01]  /*1e30*/  @!PT LDS RZ, [RZ] ;  /* 0x00000000fffff984 */ /* 0x000fe20000000800 */
[----:B------:R-:W-:Y:S01]  /*1e40*/  @!PT LDS RZ, [RZ] ;  /* 0x00000000fffff984 */ /* 0x000fe20000000800 */
[----:B------:R2:W-:Y:S04]  /*1e50*/  LDGSTS.E.BYPASS.LTC128B.128 [R244+0xa100], [R8.64], !P4 ;  /* 0x0a10000008f47fae */ /* 0x0005e8000e101d48 */
[----:B------:R2:W-:Y:S02]  /*1e60*/  LDGSTS.E.BYPASS.LTC128B.128 [R244+0xe100], [R2.64], !P2 ;  /* 0x0e10000002f47fae */ /* 0x0005e4000d101d48 */
.L_x_947:
[----:B------:R-:W-:Y:S05]  /*1e70*/  BSYNC B0 ;  /* 0x0000000000007941 */ /* 0x000fea0003800000 */
.L_x_946:
[----:B------:R-:W-:Y:S05]  /*1e80*/  BRA.DIV ~URZ, `(.L_x_948) ;  /* 0x00011b827f007947 */ /* 0x000fea000b800000 */
[----:B---3--:R3:W1:Y:S04]  /*1e90*/  SHFL.IDX PT, R7, R5, 0x5, 0x181f ;  /* 0x00b81f0005077f89 */ /* 0x00866800000e0000 */
[----:B--2---:R3:W2:Y:S02]  /*1ea0*/  SHFL.IDX PT, R3, R6, 0x5, 0x181f ;  /* 0x00b81f0006037f89 */ /* 0x0046a400000e0000 */
.L_x_988:
[----:B------:R-:W-:Y:S01]  /*1eb0*/  IADD3 R2, R4, 0x50, RZ ;  /* 0x0000005004027810 */ /* 0x000fe20007ffe0ff */
[----:B------:R-:W-:Y:S03]  /*1ec0*/  BSSY B0, `(.L_x_949) ;  /* 0x000000f000007945 */ /* 0x000fe60003800000 */
[----:B------:R-:W-:-:S13]  /*1ed0*/  ISETP.GE.AND P0, PT, R2, R10, PT ;  /* 0x0000000a0200720c */ /* 0x000fda0003f06270 */
[----:B------:R-:W-:Y:S05]  /*1ee0*/  @P0 BRA `(.L_x_950) ;  /* 0x000000c000000947 */ /* 0x000fea0003800000 */
[----:B------:R-:W5:Y:S04]  /*1ef0*/  LDL.64 R14, [R1+0x48] ;  /* 0x00004800010e7983 */ /* 0x000f680000100a00 */
[----:B---3--:R-:W3:Y:S01]  /*1f00*/  LDL R12, [R1+0x60] ;  /* 0x00006000010c7983 */ /* 0x008ee20000100800 */
[----:B-1----:R-:W-:Y:S01]  /*1f10*/  MOV R9, R7 ;  /* 0x0000000700097202 */ /* 0x002fe20000000f00 */
[----:B--2---:R-:W-:Y:S01]  /*1f20*/  IMAD.MOV.U32 R8, RZ, RZ, R3 ;  /* 0x000000ffff087224 */ /* 0x004fe200078e0003 */
        /* <DEDUP_REMOVED lines=8> */
.L_x_950:
[----:B------:R-:W-:Y:S05]  /*1fb0*/  BSYNC B0 ;  /* 0x0000000000007941 */ /* 0x000fea0003800000 */
.L_x_949:
[----:B------:R-:W-:Y:S05]  /*1fc0*/  BRA.DIV ~URZ, `(.L_x_951) ;  /* 0x00011b127f007947 */ /* 0x000fea000b800000 */
[----:B-1----:R1:W3:Y:S02]  /*1fd0*/  SHFL.IDX PT, R7, R5, 0x6, 0x181f ;  /* 0x00d81f0005077f89 */ /* 0x0022e400000e0000 */
.L_x_989:
[----:B------:R-:W-:Y:S05]  /*1fe0*/  BRA.DIV ~URZ, `(.L_x_952) ;  /* 0x00011b627f007947 */ /* 0x000fea000b800000 */
[----:B--2---:R2:W1:Y:S02]  /*1ff0*/  SHFL.IDX PT, R3, R6, 0x6, 0x181f ;  /* 0x00d81f0006037f89 */ /* 0x00446400000e0000 */
.L_x_990:
[----:B------:R-:W-:Y:S01]  /*2000*/  IADD3 R2, R4, 0x60, RZ ;  /* 0x0000006004027810 */ /* 0x000fe20007ffe0ff */
[----:B------:R-:W-:Y:S03]  /*2010*/  BSSY B0, `(.L_x_953) ;  /* 0x000000f000007945 */ /* 0x000fe60003800000 */
[----:B------:R-:W-:-:S13]  /*2020*/  ISETP.GE.AND P0, PT, R2, R10, PT ;  /* 0x0000000a0200720c */ /* 0x000fda0003f06270 */
[----:B------:R-:W-:Y:S05]  /*2030*/  @P0 BRA `(.L_x_954) ;  /* 0x000000c000000947 */ /* 0x000fea0003800000 */
[----:B------:R-:W5:Y:S04]  /*2040*/  LDL.64 R14, [R1+0x48] ;  /* 0x00004800010e7983 */ /* 0x000f680000100a00 */
[----:B--2---:R-:W2:Y:S01]  /*2050*/  LDL R12, [R1+0x60] ;  /* 0x00006000010c7983 */ /* 0x004ea20000100800 */
[----:B---3--:R-:W-:Y:S01]  /*2060*/  MOV R9, R7 ;  /* 0x0000000700097202 */ /* 0x008fe20000000f00 */
        /* <DEDUP_REMOVED lines=9> */
.L_x_954:
[----:B------:R-:W-:Y:S05]  /*2100*/  BSYNC B0 ;  /* 0x0000000000007941 */ /* 0x000fea0003800000 */
.L_x_953:
[----:B------:R-:W-:Y:S05]  /*2110*/  BRA.DIV ~URZ, `(.L_x_955) ;  /* 0x00011aa27f007947 */ /* 0x000fea000b800000 */
[----:B-1-34-:R-:W1:Y:S04]  /*2120*/  SHFL.IDX PT, R5, R5, 0x7, 0x181f ;  /* 0x00f81f0005057f89 */ /* 0x01ae6800000e0000 */
[----:B--2---:R-:W2:Y:S02]  /*2130*/  SHFL.IDX PT, R6, R6, 0x7, 0x181f ;  /* 0x00f81f0006067f89 */ /* 0x004ea400000e0000 */
.L_x_991:
[----:B------:R-:W3:Y:S04]  /*2140*/  LDL.64 R154, [R1+0x48] ;  /* 0x00004800019a7983 */ /* 0x000ee80000100a00 */
[----:B------:R-:W4:Y:S01]  /*2150*/  LDL R8, [R1+0x60] ;  /* 0x0000600001087983 */ /* 0x000f220000100800 */
[----:B------:R-:W-:-:S04]  /*2160*/  IADD3 R4, R4, 0x70, RZ ;  /* 0x0000007004047810 */ /* 0x000fc80007ffe0ff */
[----:B------:R-:W-:Y:S01]  /*2170*/  ISETP.GE.AND P1, PT, R4, R10, PT ;  /* 0x0000000a0400720c */ /* 0x000fe20003f26270 */
[----:B-1----:R-:W-:-:S12]  /*2180*/  IMAD.MOV.U32 R7, RZ, RZ, R5 ;  /* 0x000000ffff077224 */ /* 0x002fd800078e0005 */
[----:B--2---:R-:W-:Y:S01]  /*2190*/  @!P1 LEA R2, P0, R0, R6, 0x1 ;  /* 0x0000000600029211 */ /* 0x004fe200078008ff */
[----:B---3--:R-:W-:-:S03]  /*21a0*/  @!P1 IMAD.WIDE R6, R154, 0x2, R6 ;  /* 0x000000029a069825 */ /* 0x008fc600078e0206 */
[----:B----4-:R-:W-:Y:S02]  /*21b0*/  @!P1 LEA.HI.X R3, R0, R5, R8, 0x1, P0 ;  /* 0x0000000500039211 */ /* 0x010fe400000f0c08 */
[----:B------:R-:W-:Y:S01]  /*21c0*/  @!PT LDS RZ, [RZ] ;  /* 0x00000000fffff984 */ /* 0x000fe20000000800 */
[----:B------:R-:W-:Y:S01]  /*21d0*/  @!PT LDS RZ, [RZ] ;  /* 0x00000000fffff984 */ /* 0x000fe20000000800 */
[----:B------:R-:W-:Y:S01]  /*21e0*/  @!PT LDS RZ, [RZ] ;  /* 0x00000000fffff984 */ /* 0x000fe20000000800 */
[----:B------:R1:W-:Y:S04]  /*21f0*/  @!P1 LDGSTS.E.BYPASS.LTC128B.128 [R244+0xb900], [R6.64], !P4 ;  /* 0x0b90000006f49fae */ /* 0x0003e8000e101d48 */
[----:B------:R1:W-:Y:S04]  /*2200*/  @!P1 LDGSTS.E.BYPASS.LTC128B.128 [R244+0xf900], [R2.64], !P2 ;  /* 0x0f90000002f49fae */ /* 0x0003e8000d101d48 */
[----:B------:R-:W0:Y:S01]  /*2210*/  LDGDEPBAR ;  /* 0x00000000000079af */ /* 0x000e220000000000 */
[----:B------:R-:W-:Y:S02]  /*2220*/  WARPSYNC 0xffffffff ;  /* 0xffffffff00007948 */ /* 0x000fe40003800000 */
[----:B------:R-:W2:Y:S04]  /*2230*/  LDL.64 R156, [R1+0x28] ;  /* 0x00002800019c7983 */ /* 0x000ea80000100a00 */
[----:B------:R-:W3:Y:S04]  /*2240*/  LDL R153, [R1+0x20] ;  /* 0x0000200001997983 */ /* 0x000ee80000100800 */
[----:B------:R-:W4:Y:S04]  /*2250*/  LDL.64 R18, [R1+0x30] ;  /* 0x0000300001127983 */ /* 0x000f280000100a00 */
[----:B------:R-:W4:Y:S04]  /*2260*/  LDL R17, [R1+0x38] ;  /* 0x0000380001117983 */ /* 0x000f280000100800 */
[----:B------:R-:W1:Y:S01]  /*2270*/  S2R R8, SR_TID.X ;  /* 0x0000000000087919 */ /* 0x000e620000002100 */
[----:B------:R-:W-:Y:S01]  /*2280*/  SHF.R.S32.HI R10, RZ, 0x1f, R96 ;  /* 0x0000001fff0a7819 */ /* 0x000fe20000011460 */
[----:B------:R-:W-:Y:S01]  /*2290*/  IMAD.WIDE.U32 R4, R96, c[0x0][0x1e0], RZ ;  /* 0x0000780060047a25 */ /* 0x000fe200078e00ff */
[----:B------:R-:W-:Y:S01]  /*22a0*/  MOV R148, c[0x0][0x1e0] ;  /* 0x0000780000947a02 */ /* 0x000fe20000000f00 */
[----:B------:R-:W4:Y:S01]  /*22b0*/  LDL R209, [R1+0x18] ;  /* 0x0000180001d17983 */ /* 0x000f220000100800 */
[----:B------:R-:W-:-:S02]  /*22c0*/  MOV R151, c[0x0][0x1e4] ;  /* 0x0000790000977a02 */ /* 0x000fc40000000f00 */
[----:B------:R-:W-:Y:S01]  /*22d0*/  MOV R23, c[0x0][0x208] ;  /* 0x0000820000177a02 */ /* 0x000fe20000000f00 */
[----:B------:R2:W5:Y:S01]  /*22e0*/  LDL R208, [R1+0x8] ;  /* 0x0000080001d07983 */ /* 0x0005620000100800 */
[----:B-1----:R-:W-:-:S04]  /*22f0*/  SHF.R.S32.HI R16, RZ, 0x1f, R8 ;  /* 0x0000001fff107819 */ /* 0x002fc80000011408 */
[----:B------:R-:W-:-:S04]  /*2300*/  LEA.HI R16, R16, R8, RZ, 0x3 ;  /* 0x0000000810107211 */ /* 0x000fc800078f18ff */
[----:B------:R-:W-:-:S04]  /*2310*/  SHF.R.S32.HI R16, RZ, 0x3, R16 ;  /* 0x00000003ff107819 */ /* 0x000fc80000011410 */
[----:B------:R-:W-:-:S05]  /*2320*/  IADD3 R0, -R16, c[0x0][0x1d0], RZ ;  /* 0x0000740010007a10 */ /* 0x000fca0007ffe1ff */
[----:B------:R-:W-:Y:S02]  /*2330*/  IMAD R0, R96, -0x40, R0 ;  /* 0xffffffc060007824 */ /* 0x000fe400078e0200 */
[----:B------:R-:W-:-:S03]  /*2340*/  IMAD R2, R10, c[0x0][0x1e0], RZ ;  /* 0x000078000a027a24 */ /* 0x000fc600078e02ff */
[----:B------:R-:W-:Y:S01]  /*2350*/  ISETP.GE.AND P1, PT, R0, 0x1, PT ;  /* 0x000000010000780c */ /* 0x000fe20003f26270 */
[----:B------:R-:W-:Y:S01]  /*2360*/  IMAD R3, R96, c[0x0][0x1e4], R2 ;  /* 0x0000790060037a24 */ /* 0x000fe200078e0202 */
[----:B------:R-:W-:-:S04]  /*2370*/  ISETP.GE.AND P4, PT, R0, 0x11, PT ;  /* 0x000000110000780c */ /* 0x000fc80003f86270 */
[----:B------:R-:W-:Y:S01]  /*2380*/  IADD3 R3, R5, R3, RZ ;  /* 0x0000000305037210 */ /* 0x000fe20007ffe0ff */
[----:B------:R-:W-:Y:S06]  /*2390*/  BAR.SYNC.DEFER_BLOCKING 0x0 ;  /* 0x0000000000007b1d */ /* 0x000fec0000010000 */
[----:B------:R-:W-:Y:S02]  /*23a0*/  @P1 ISETP.GE.AND P6, PT, R154, c[0x0][0x1d4], PT ;  /* 0x000075009a001a0c */ /* 0x000fe40003fc6270 */
[----:B------:R-:W-:Y:S01]  /*23b0*/  ISETP.GE.AND P2, PT, R0, 0x21, PT ;  /* 0x000000210000780c */ /* 0x000fe20003f46270 */
[----:B------:R-:W-:Y:S01]  /*23c0*/  IMAD.WIDE.U32 R12, R148, 0x20, RZ ;  /* 0x00000020940c7825 */ /* 0x000fe200078e00ff */
[----:B------:R-:W-:-:S02]  /*23d0*/  MOV R22, 0x5 ;  /* 0x0000000500167802 */ /* 0x000fc40000000f00 */
[----:B------:R-:W-:Y:S02]  /*23e0*/  MOV R152, 0xffffffc0 ;  /* 0xffffffc000987802 */ /* 0x000fe40000000f00 */
[C---:B------:R-:W-:Y:S02]  /*23f0*/  SHF.L.U64.HI R22, R23.reuse, R22, c[0x0][0x20c] ;  /* 0x0000830017167619 */ /* 0x040fe40000010216 */
[----:B------:R-:W-:Y:S01]  /*2400*/  SHF.L.U32 R23, R23, 0x5, RZ ;  /* 0x0000000517177819 */ /* 0x000fe200000006ff */
[----:B------:R-:W-:Y:S01]  /*2410*/  IMAD R145, R96, R152, c[0x0][0x1d0] ;  /* 0x0000740060917624 */ /* 0x000fe200078e0298 */
[----:B--2---:R-:W-:-:S04]  /*2420*/  LEA R2, P0, R4, R156, 0x6 ;  /* 0x0000009c04027211 */ /* 0x004fc800078030ff */
[----:B---3--:R-:W-:Y:S02]  /*2430*/  LEA.HI.X R3, R4, R153, R3, 0x6, P0 ;  /* 0x0000009904037211 */ /* 0x008fe400000f3403 */
[----:B------:R-:W-:-:S04]  /*2440*/  @P1 LEA R4, P0, R2, c[0x0][0x1c8], 0x1 ;  /* 0x0000720002041a11 */ /* 0x000fc800078008ff */
[----:B------:R-:W-:Y:S02]  /*2450*/  @P1 LEA.HI.X R5, R2, c[0x0][0x1cc], R3, 0x1, P0 ;  /* 0x0000730002051a11 */ /* 0x000fe400000f0c03 */
[----:B------:R-:W-:-:S03]  /*2460*/  @P4 LEA R6, P0, R148, R2, 0x4 ;  /* 0x0000000294064211 */ /* 0x000fc600078020ff */
[----:B------:R-:W-:Y:S01]  /*2470*/  @!PT LDS RZ, [RZ] ;  /* 0x00000000fffff984 */ /* 0x000fe20000000800 */
[----:B------:R-:W-:Y:S01]  /*2480*/  @!PT LDS RZ, [RZ] ;  /* 0x00000000fffff984 */ /* 0x000fe20000000800 */
[----:B------:R-:W-:Y:S01]  /*2490*/  @!PT LDS RZ, [RZ] ;  /* 0x00000000fffff984 */ /* 0x000fe20000000800 */
[----:B------:R1:W-:Y:S01]  /*24a0*/  @P1 LDGSTS.E.BYPASS.LTC128B.128 [R244+0x4100], [R4.64], !P6 ;  /* 0x0410000004f41fae */ /* 0x0003e2000f101d48 */
[----:B------:R-:W-:Y:S02]  /*24b0*/  @P4 ISETP.GE.AND P6, PT, R154, c[0x0][0x1d4], PT ;  /* 0x000075009a004a0c */ /* 0x000fe40003fc6270 */
[----:B------:R-:W-:Y:S01]  /*24c0*/  @P4 LEA.HI.X R7, R148, R3, R151, 0x4, P0 ;  /* 0x0000000394074211 */ /* 0x000fe200000f2497 */
[----:B------:R1:W-:Y:S01]  /*24d0*/  @P1 LDGSTS.E.BYPASS.LTC128B.128 [R244+0x6100], [R4.64+0x80], !P5 ;  /* 0x0610008004f41fae */ /* 0x0003e2000e901d48 */
[----:B------:R-:W-:-:S04]  /*24e0*/  @P4 LEA R8, P0, R6, c[0x0][0x1c8], 0x1 ;  /* 0x0000720006084a11 */ /* 0x000fc800078008ff */
[----:B------:R-:W-:Y:S02]  /*24f0*/  @P4 LEA.HI.X R9, R6, c[0x0][0x1cc], R7, 0x1, P0 ;  /* 0x0000730006094a11 */ /* 0x000fe400000f0c07 */
[----:B------:R-:W-:Y:S02]  /*2500*/  ISETP.GE.AND P1, PT, R0, 0x31, PT ;  /* 0x000000310000780c */ /* 0x000fe40003f26270 */
[----:B------:R-:W-:Y:S01]  /*2510*/  @P2 IADD3 R0, P0, R2, R12, RZ ;  /* 0x0000000c02002210 */ /* 0x000fe20007f1e0ff */
[----:B------:R2:W-:Y:S01]  /*2520*/  @P4 LDGSTS.E.BYPASS.LTC128B.128 [R244+0x4900], [R8.64], !P6 ;  /* 0x0490000008f44fae */ /* 0x0005e2000f101d48 */
[----:B------:R-:W-:-:S03]  /*2530*/  @P2 ISETP.GE.AND P6, PT, R154, c[0x0][0x1d4], PT ;  /* 0x000075009a002a0c */ /* 0x000fc60003fc6270 */
[----:B------:R2:W-:Y:S01]  /*2540*/  @P4 LDGSTS.E.BYPASS.LTC128B.128 [R244+0x6900], [R8.64+0x80], !P5 ;  /* 0x0690008008f44fae */ /* 0x0005e2000e901d48 */
[----:B-1----:R-:W-:-:S04]  /*2550*/  SHF.L.U32 R4, R151, 0x5, RZ ;  /* 0x0000000597047819 */ /* 0x002fc800000006ff */
[----:B------:R-:W-:Y:S02]  /*2560*/  @P2 IADD3.X R4, R3, R13, R4, P0, !PT ;  /* 0x0000000d03042210 */ /* 0x000fe400007fe404 */
[----:B------:R-:W-:-:S04]  /*2570*/  @P2 LEA R6, P0, R0, c[0x0][0x1c8], 0x1 ;  /* 0x0000720000062a11 */ /* 0x000fc800078008ff */
[----:B------:R-:W-:Y:S01]  /*2580*/  @P2 LEA.HI.X R7, R0, c[0x0][0x1cc], R4, 0x1, P0 ;  /* 0x0000730000072a11 */ /* 0x000fe200000f0c04 */
[----:B------:R-:W-:Y:S02]  /*2590*/  @P1 IMAD R0, R151, 0x30, RZ ;  /* 0x0000003097001824 */ /* 0x000fe400078e02ff */
[----:B------:R-:W-:Y:S02]  /*25a0*/  @P1 IMAD.WIDE.U32 R2, R148, 0x30, R2 ;  /* 0x0000003094021825 */ /* 0x000fe400078e0002 */
[----:B------:R1:W-:Y:S01]  /*25b0*/  @P2 LDGSTS.E.BYPASS.LTC128B.128 [R244+0x5100], [R6.64], !P6 ;  /* 0x0510000006f42fae */ /* 0x0003e2000f101d48 */
[----:B------:R-:W-:Y:S02]  /*25c0*/  @P1 ISETP.GE.AND P6, PT, R154, c[0x0][0x1d4], PT ;  /* 0x000075009a001a0c */ /* 0x000fe40003fc6270 */
[----:B------:R-:W-:Y:S01]  /*25d0*/  @P1 IADD3 R0, R3, R0, RZ ;  /* 0x0000000003001210 */ /* 0x000fe20007ffe0ff */
[----:B------:R1:W-:Y:S01]  /*25e0*/  @P2 LDGSTS.E.BYPASS.LTC128B.128 [R244+0x7100], [R6.64+0x80], !P5 ;  /* 0x0710008006f42fae */ /* 0x0003e2000e901d48 */
[----:B------:R-:W-:-:S04]  /*25f0*/  @P1 LEA R4, P0, R2, c[0x0][0x1c8], 0x1 ;  /* 0x0000720002041a11 */ /* 0x000fc800078008ff */
[----:B------:R-:W-:-:S05]  /*2600*/  @P1 LEA.HI.X R5, R2, c[0x0][0x1cc], R0, 0x1, P0 ;  /* 0x0000730002051a11 */ /* 0x000fca00000f0c00 */
[----:B------:R1:W-:Y:S04]  /*2610*/  @P1 LDGSTS.E.BYPASS.LTC128B.128 [R244+0x5900], [R4.64], !P6 ;  /* 0x0590000004f41fae */ /* 0x0003e8000f101d48 */
[----:B------:R1:W-:Y:S04]  /*2620*/  @P1 LDGSTS.E.BYPASS.LTC128B.128 [R244+0x7900], [R4.64+0x80], !P5 ;  /* 0x0790008004f41fae */ /* 0x0003e8000e901d48 */
[----:B------:R-:W0:Y:S01]  /*2630*/  LDGDEPBAR ;  /* 0x00000000000079af */ /* 0x000e220000000000 */
[----:B------:R-:W-:-:S04]  /*2640*/  DEPBAR.LE SB0, 0x1 ;  /* 0x000080400000791a */ /* 0x000fc80000000000 */
[----:B------:R-:W-:-:S04]  /*2650*/  DEPBAR.LE SB0, 0x0 ;  /* 0x000080000000791a */ /* 0x000fc80000000000 */
[----:B------:R-:W-:Y:S01]  /*2660*/  BAR.SYNC.DEFER_BLOCKING 0x0 ;  /* 0x0000000000007b1d */ /* 0x000fe20000010000 */
[----:B------:R-:W-:Y:S02]  /*2670*/  IMAD R0, R10, c[0x0][0x208], RZ ;  /* 0x000082000a007a24 */ /* 0x000fe400078e02ff */
[----:B------:R-:W-:-:S04]  /*2680*/  IMAD.WIDE.U32 R2, R96, c[0x0][0x208], RZ ;  /* 0x0000820060027a25 */ /* 0x000fc800078e00ff */
[----:B--2---:R-:W-:Y:S01]  /*2690*/  IMAD R8, R96, c[0x0][0x20c], R0 ;  /* 0x0000830060087a24 */ /* 0x004fe200078e0200 */
[----:B----4-:R-:W-:Y:S01]  /*26a0*/  LEA R0, P0, R2, R18, 0x6 ;  /* 0x0000001202007211 */ /* 0x010fe200078030ff */
[----:B-1----:R-:W-:Y:S04]  /*26b0*/  LDSM.16.M88.4 R4, [R231+0x2000] ;  /* 0x00200000e704783b */ /* 0x002fe80000000200 */
[----:B------:R-:W1:Y:S04]  /*26c0*/  LDSM.16.M88.4 R24, [R224] ;  /* 0x00000000e018783b */ /* 0x000e680000000200 */
[----:B------:R-:W2:Y:S04]  /*26d0*/  LDSM.16.M88.4 R28, [R224+0x800] ;  /* 0x00080000e01c783b */ /* 0x000ea80000000200 */
[----:B------:R-:W3:Y:S04]  /*26e0*/  LDSM.16.M88.4 R32, [R224+0x1000] ;  /* 0x00100000e020783b */ /* 0x000ee80000000200 */
[----:B------:R-:W4:Y:S01]  /*26f0*/  LDSM.16.M88.4 R36, [R224+0x1800] ;  /* 0x00180000e024783b */ /* 0x000f220000000200 */
[----:B------:R-:W-:-:S03]  /*2700*/  IADD3 R3, R3, R8, RZ ;  /* 0x0000000803037210 */ /* 0x000fc60007ffe0ff */
[----:B------:R-:W3:Y:S01]  /*2710*/  LDSM.16.M88.4 R12, [R231] ;  /* 0x00000000e70c783b */ /* 0x000ee20000000200 */
[----:B------:R-:W-:Y:S02]  /*2720*/  LEA.HI.X R3, R2, R17, R3, 0x6, P0 ;  /* 0x0000001102037211 */ /* 0x000fe400000f3403 */
[C---:B------:R-:W-:Y:S01]  /*2730*/  LEA R2, P0, R0.reuse, c[0x0][0x1f8], 0x1 ;  /* 0x00007e0000027a11 */ /* 0x040fe200078008ff */
[----:B------:R-:W-:Y:S01]  /*2740*/  LDSM.16.M88.4 R56, [R235] ;  /* 0x00000000eb38783b */ /* 0x000fe20000000200 */
[----:B------:R-:W-:Y:S02]  /*2750*/  LOP3.LUT R8, R11, 0x1, RZ, 0xc0, !PT ;  /* 0x000000010b087812 */ /* 0x000fe400078ec0ff */
[----:B------:R-:W-:Y:S01]  /*2760*/  LEA.HI.X R3, R0, c[0x0][0x1fc], R3, 0x1, P0 ;  /* 0x00007f0000037a11 */ /* 0x000fe200000f0c03 */
[----:B------:R-:W-:Y:S01]  /*2770*/  LDSM.16.M88.4 R52, [R243] ;  /* 0x00000000f334783b */ /* 0x000fe20000000200 */
[C---:B------:R-:W-:Y:S02]  /*2780*/  IADD3 R18, P4, R23.reuse, R2, RZ ;  /* 0x0000000217127210 */ /* 0x040fe40007f9e0ff */
[----:B------:R-:W-:Y:S01]  /*2790*/  IADD3 R20, P1, P0, R23, 0x80, R2 ;  /* 0x0000008017147810 */ /* 0x000fe2000783e002 */
[----:B------:R-:W-:Y:S01]  /*27a0*/  LDSM.16.M88.4 R48, [R242] ;  /* 0x00000000f230783b */ /* 0x000fe20000000200 */
[----:B------:R-:W-:-:S02]  /*27b0*/  ISETP.NE.U32.AND P2, PT, R8, 0x1, PT ;  /* 0x000000010800780c */ /* 0x000fc40003f45070 */
[----:B------:R-:W-:Y:S01]  /*27c0*/  IADD3 R0, -R16, R145, RZ ;  /* 0x0000009110007210 */ /* 0x000fe20007ffe1ff */
[----:B------:R-:W-:Y:S01]  /*27d0*/  LDSM.16.M88.4 R44, [R241] ;  /* 0x00000000f12c783b */ /* 0x000fe20000000200 */
[----:B------:R-:W-:Y:S02]  /*27e0*/  IADD3.X R19, R22, R3, RZ, P4, !PT ;  /* 0x0000000316137210 */ /* 0x000fe400027fe4ff */
[----:B------:R-:W-:Y:S02]  /*27f0*/  IADD3 R16, P4, R18, R23, RZ ;  /* 0x0000001712107210 */ /* 0x000fe40007f9e0ff */
[----:B------:R-:W-:Y:S02]  /*2800*/  IADD3.X R21, R22, RZ, R3, P1, P0 ;  /* 0x000000ff16157210 */ /* 0x000fe40000fe0403 */
[----:B------:R-:W-:Y:S02]  /*2810*/  LOP3.LUT P1, RZ, R11, 0x2, RZ, 0xc0, !PT ;  /* 0x000000020bff7812 */ /* 0x000fe4000782c0ff */
[C---:B------:R-:W-:Y:S01]  /*2820*/  ISETP.LT.OR P0, PT, R0.reuse, 0x1, P2 ;  /* 0x000000010000780c */ /* 0x040fe20001701670 */
[----:B-1----:R-:W-:Y:S01]  /*2830*/  HMMA.16816.F32 R60, R4, R24, RZ ;  /* 0x00000018043c723c */ /* 0x002fe200000018ff */
[----:B------:R-:W-:Y:S01]  /*2840*/  IADD3.X R17, R19, R22, RZ, P4, !PT ;  /* 0x0000001613117210 */ /* 0x000fe200027fe4ff */
[----:B------:R-:W-:Y:S01]  /*2850*/  LDSM.16.M88.4 R8, [R233] ;  /* 0x00000000e908783b */ /* 0x000fe20000000200 */
[----:B------:R-:W-:-:S05]  /*2860*/  ISETP.LT.OR P4, PT, R0, 0x1, !P1 ;  /* 0x000000010000780c */ /* 0x000fca0004f81670 */
[C---:B--2---:R-:W-:Y:S08]  /*2870*/  HMMA.16816.F32 R76, R4.reuse, R28, RZ ;  /* 0x0000001c044c723c */ /* 0x044ff000000018ff */
[C---:B---3--:R-:W-:Y:S08]  /*2880*/  HMMA.16816.F32 R72, R4.reuse, R32, RZ ;  /* 0x000000200448723c */ /* 0x048ff000000018ff */
[C---:B----4-:R-:W-:Y:S08]  /*2890*/  HMMA.16816.F32 R80, R4.reuse, R36, RZ ;  /* 0x000000240450723c */ /* 0x050ff000000018ff */
[C---:B------:R-:W-:Y:S08]  /*28a0*/  HMMA.16816.F32 R116, R4.reuse, R26, RZ ;  /* 0x0000001a0474723c */ /* 0x040ff000000018ff */
[C---:B------:R-:W-:Y:S08]  /*28b0*/  HMMA.16816.F32 R120, R4.reuse, R30, RZ ;  /* 0x0000001e0478723c */ /* 0x040ff000000018ff */
[C---:B------:R-:W-:Y:S08]  /*28c0*/  HMMA.16816.F32 R112, R4.reuse, R34, RZ ;  /* 0x000000220470723c */ /* 0x040ff000000018ff */
[----:B------:R-:W-:Y:S01]  /*28d0*/  HMMA.16816.F32 R108, R4, R38, RZ ;  /* 0x00000026046c723c */ /* 0x000fe200000018ff */
[----:B------:R-:W1:Y:S04]  /*28e0*/  LDSM.16.M88.4 R4, [R233+0x2000] ;  /* 0x00200000e904783b */ /* 0x000e680000000200 */
[----:B------:R-:W-:Y:S01]  /*28f0*/  @!PT LDS RZ, [RZ] ;  /* 0x00000000fffff984 */ /* 0x000fe20000000800 */
[----:B------:R-:W-:Y:S01]  /*2900*/  @!PT LDS RZ, [RZ] ;  /* 0x00000000fffff984 */ /* 0x000fe20000000800 */
[----:B------:R-:W-:Y:S01]  /*2910*/  @!PT LDS RZ, [RZ] ;  /* 0x00000000fffff984 */ /* 0x000fe20000000800 */
[----:B------:R2:W-:Y:S01]  /*2920*/  LDGSTS.E.BYPASS.LTC128B.128 [R244+0x100], [R2.64], !P0 ;  /* 0x0010000002f47fae */ /* 0x0005e2000c101d48 */
[----:B------:R-:W-:-:S03]  /*2930*/  ISETP.LT.OR P0, PT, R0, 0x11, P2 ;  /* 0x000000110000780c */ /* 0x000fc60001701670 */
[----:B------:R2:W-:Y:S01]  /*2940*/  LDGSTS.E.BYPASS.LTC128B.128 [R244+0x2100], [R2.64+0x80], !P4 ;  /* 0x0210008002f47fae */ /* 0x0005e2000e101d48 */
[----:B------:R-:W-:-:S09]  /*2950*/  ISETP.LT.OR P4, PT, R0, 0x11, !P1 ;  /* 0x000000110000780c */ /* 0x000fd20004f81670 */
[----:B------:R3:W-:Y:S04]  /*2960*/  LDGSTS.E.BYPASS.LTC128B.128 [R244+0x900], [R18.64], !P0 ;  /* 0x0090000012f47fae */ /* 0x0007e8000c101d48 */
[----:B------:R4:W-:Y:S01]  /*2970*/  LDGSTS.E.BYPASS.LTC128B.128 [R244+0x2900], [R20.64], !P4 ;  /* 0x0290000014f47fae */ /* 0x0009e2000e101d48 */
[C---:B------:R-:W-:Y:S02]  /*2980*/  ISETP.LT.OR P4, PT, R0.reuse, 0x21, P2 ;  /* 0x000000210000780c */ /* 0x040fe40001781670 */
[----:B------:R-:W-:Y:S02]  /*2990*/  ISETP.LT.OR P2, PT, R0, 0x31, P2 ;  /* 0x000000310000780c */ /* 0x000fe40001741670 */
[----:B--2---:R-:W-:Y:S01]  /*29a0*/  IADD3 R2, P0, R16, R23, RZ ;  /* 0x0000001710027210 */ /* 0x004fe20007f1e0ff */
[----:B------:R-:W-:Y:S08]  /*29b0*/  HMMA.16816.F32 R68, R12, R24, RZ ;  /* 0x000000180c44723c */ /* 0x000ff000000018ff */
[----:B------:R3:W-:Y:S01]  /*29c0*/  LDGSTS.E.BYPASS.LTC128B.128 [R244+0x1100], [R16.64], !P4 ;  /* 0x0110000010f47fae */ /* 0x0007e2000e101d48 */
[----:B------:R-:W-:-:S02]  /*29d0*/  IADD3.X R3, R17, R22, RZ, P0, !PT ;  /* 0x0000001611037210 */ /* 0x000fc400007fe4ff */
[C---:B------:R-:W-:Y:S02]  /*29e0*/  ISETP.LT.OR P0, PT, R0.reuse, 0x21, !P1 ;  /* 0x000000210000780c */ /* 0x040fe40004f01670 */
[----:B------:R-:W-:Y:S01]  /*29f0*/  ISETP.LT.OR P1, PT, R0, 0x31, !P1 ;  /* 0x000000310000780c */ /* 0x000fe20004f21670 */
[C---:B------:R-:W-:Y:S08]  /*2a00*/  HMMA.16816.F32 R100, R12.reuse, R28, RZ ;  /* 0x0000001c0c64723c */ /* 0x040ff000000018ff */
[C---:B------:R-:W-:Y:S02]  /*2a10*/  HMMA.16816.F32 R92, R12.reuse, R30, RZ ;  /* 0x0000001e0c5c723c */ /* 0x040fe400000018ff */
[----:B------:R3:W-:Y:S04]  /*2a20*/  LDGSTS.E.BYPASS.LTC128B.128 [R244+0x3100], [R16.64+0x80], !P0 ;  /* 0x0310008010f47fae */ /* 0x0007e8000c101d48 */
[----:B------:R2:W-:Y:S02]  /*2a30*/  LDGSTS.E.BYPASS.LTC128B.128 [R244+0x1900], [R2.64], !P2 ;  /* 0x0190000002f47fae */ /* 0x0005e4000d101d48 */
[C---:B------:R-:W-:Y:S02]  /*2a40*/  HMMA.16816.F32 R64, R12.reuse, R36, RZ ;  /* 0x000000240c40723c */ /* 0x040fe400000018ff */
[----:B------:R2:W-:Y:S04]  /*2a50*/  LDGSTS.E.BYPASS.LTC128B.128 [R244+0x3900], [R2.64+0x80], !P1 ;  /* 0x0390008002f47fae */ /* 0x0005e8000c901d48 */
[----:B------:R-:W-:Y:S02]  /*2a60*/  LDSM.16.M88.4 R40, [R230] ;  /* 0x00000000e628783b */ /* 0x000fe40000000200 */
[C---:B------:R-:W-:Y:S02]  /*2a70*/  HMMA.16816.F32 R104, R12.reuse, R26, RZ ;  /* 0x0000001a0c68723c */ /* 0x040fe400000018ff */
[----:B------:R-:W-:Y:S04]  /*2a80*/  LDSM.16.M88.4 R28, [R230+0x800] ;  /* 0x00080000e61c783b */ /* 0x000fe80000000200 */
[----:B------:R-:W-:Y:S02]  /*2a90*/  LDSM.16.M88.4 R24, [R230+0x1000] ;  /* 0x00100000e618783b */ /* 0x000fe40000000200 */
[C---:B------:R-:W-:Y:S02]  /*2aa0*/  HMMA.16816.F32 R88, R12.reuse, R32, RZ ;  /* 0x000000200c58723c */ /* 0x040fe400000018ff */
[----:B----4-:R-:W-:Y:S04]  /*2ab0*/  LDSM.16.M88.4 R20, [R230+0x1800] ;  /* 0x00180000e614783b */ /* 0x010fe80000000200 */
[----:B---3--:R-:W-:Y:S02]  /*2ac0*/  LDSM.16.M88.4 R16, [R232+0x2000] ;  /* 0x00200000e810783b */ /* 0x008fe40000000200 */
[C---:B------:R-:W-:Y:S02]  /*2ad0*/  HMMA.16816.F32 R84, R12.reuse, R34, RZ ;  /* 0x000000220c54723c */ /* 0x040fe400000018ff */
[----:B------:R-:W0:Y:S06]  /*2ae0*/  LDGDEPBAR ;  /* 0x00000000000079af */ /* 0x000e2c0000000000 */
[----:B------:R-:W-:Y:S01]  /*2af0*/  HMMA.16816.F32 R36, R12, R38, RZ ;  /* 0x000000260c24723c */ /* 0x000fe200000018ff */
[----:B------:R-:W3:Y:S07]  /*2b00*/  LDSM.16.M88.4 R12, [R232] ;  /* 0x00000000e80c783b */ /* 0x000eee0000000200 */
[-C--:B-1----:R-:W-:Y:S08]  /*2b10*/  HMMA.16816.F32 R32, R4, R56.reuse, R60 ;  /* 0x000000380420723c */ /* 0x082ff0000000183c */
[----:B------:R-:W-:Y:S08]  /*2b20*/  HMMA.16816.F32 R60, R8, R56, R68 ;  /* 0x00000038083c723c */ /* 0x000ff00000001844 */
[C---:B------:R-:W-:Y:S08]  /*2b30*/  HMMA.16816.F32 R68, R4.reuse, R44, R80 ;  /* 0x0000002c0444723c */ /* 0x040ff00000001850 */
[C---:B------:R-:W-:Y:S08]  /*2b40*/  HMMA.16816.F32 R80, R4.reuse, R58, R116 ;  /* 0x0000003a0450723c */ /* 0x040ff00000001874 */
[C---:B------:R-:W-:Y:S08]  /*2b50*/  HMMA.16816.F32 R76, R4.reuse, R52, R76 ;  /* 0x00000034044c723c */ /* 0x040ff0000000184c */
[C---:B------:R-:W-:Y:S08]  /*2b60*/  HMMA.16816.F32 R128, R4.reuse, R54, R120 ;  /* 0x000000360480723c */ /* 0x040ff00000001878 */
[C---:B------:R-:W-:Y:S08]  /*2b70*/  HMMA.16816.F32 R136, R4.reuse, R50, R112 ;  /* 0x000000320488723c */ /* 0x040ff00000001870 */
[----:B------:R-:W-:Y:S08]  /*2b80*/  HMMA.16816.F32 R124, R4, R46, R108 ;  /* 0x0000002e047c723c */ /* 0x000ff0000000186c */
[C---:B------:R-:W-:Y:S08]  /*2b90*/  HMMA.16816.F32 R132, R8.reuse, R52, R100 ;  /* 0x000000340884723c */ /* 0x040ff00000001864 */
[C---:B------:R-:W-:Y:S01]  /*2ba0*/  HMMA.16816.F32 R116, R8.reuse, R54, R92 ;  /* 0x000000360874723c */ /* 0x040fe2000000185c */
[----:B------:R-:W-:Y:S07]  /*2bb0*/  LDSM.16.M88.4 R92, [R227+0x1800] ;  /* 0x00180000e35c783b */ /* 0x000fee0000000200 */
[C---:B------:R-:W-:Y:S08]  /*2bc0*/  HMMA.16816.F32 R140, R8.reuse, R48, R88 ;  /* 0x00000030088c723c */ /* 0x040ff00000001858 */
[C---:B------:R-:W-:Y:S08]  /*2bd0*/  HMMA.16816.F32 R120, R8.reuse, R44, R64 ;  /* 0x0000002c0878723c */ /* 0x040ff00000001840 */
[C---:B------:R-:W-:Y:S08]  /*2be0*/  HMMA.16816.F32 R112, R8.reuse, R58, R104 ;  /* 0x0000003a0870723c */ /* 0x040ff00000001868 */
[C---:B------:R-:W-:Y:S08]  /*2bf0*/  HMMA.16816.F32 R108, R8.reuse, R50, R84 ;  /* 0x00000032086c723c */ /* 0x040ff00000001854 */
[----:B------:R-:W-:Y:S01]  /*2c00*/  HMMA.16816.F32 R52, R8, R46, R36 ;  /* 0x0000002e0834723c */ /* 0x000fe20000001824 */
[----:B------:R-:W-:Y:S04]  /*2c10*/  LDSM.16.M88.4 R8, [R227] ;  /* 0x00000000e308783b */ /* 0x000fe80000000200 */
[----:B------:R-:W1:Y:S03]  /*2c20*/  LDSM.16.M88.4 R36, [R234] ;  /* 0x00000000ea24783b */ /* 0x000e660000000200 */
[----:B------:R-:W-:Y:S01]  /*2c30*/  HMMA.16816.F32 R72, R4, R48, R72 ;  /* 0x000000300448723c */ /* 0x000fe20000001848 */
[----:B------:R-:W4:Y:S04]  /*2c40*/  LDSM.16.M88.4 R4, [R234+0x2000] ;  /* 0x00200000ea04783b */ /* 0x000f280000000200 */
[----:B------:R-:W-:Y:S03]  /*2c50*/  LDSM.16.M88.4 R48, [R227+0x800] ;  /* 0x00080000e330783b */ /* 0x000fe60000000200 */
[-C--:B---3--:R-:W-:Y:S01]  /*2c60*/  HMMA.16816.F32 R44, R12, R40.reuse, R60 ;  /* 0x000000280c2c723c */ /* 0x088fe2000000183c */
[----:B------:R-:W-:Y:S07]  /*2c70*/  LDSM.16.M88.4 R60, [R224+0x2000] ;  /* 0x00200000e03c783b */ /* 0x000fee0000000200 */
[C---:B------:R-:W-:Y:S01]  /*2c80*/  HMMA.16816.F32 R100, R16.reuse, R40, R32 ;  /* 0x000000281064723c */ /* 0x040fe20000001820 */
[----:B------:R-:W-:Y:S07]  /*2c90*/  LDSM.16.M88.4 R32, [R231+0x4000] ;  /* 0x00400000e720783b */ /* 0x000fee0000000200 */
[C---:B------:R-:W-:Y:S01]  /*2ca0*/  HMMA.16816.F32 R104, R16.reuse, R28, R76 ;  /* 0x0000001c1068723c */ /* 0x040fe2000000184c */
[----:B------:R-:W3:Y:S07]  /*2cb0*/  LDSM.16.M88.4 R76, [R227+0x1000] ;  /* 0x00100000e34c783b */ /* 0x000eee0000000200 */
[C---:B------:R-:W-:Y:S08]  /*2cc0*/  HMMA.16816.F32 R88, R16.reuse, R24, R72 ;  /* 0x000000181058723c */ /* 0x040ff00000001848 */
[C---:B------:R-:W-:Y:S08]  /*2cd0*/  HMMA.16816.F32 R84, R16.reuse, R20, R68 ;  /* 0x000000141054723c */ /* 0x040ff00000001844 */
[C---:B------:R-:W-:Y:S08]  /*2ce0*/  HMMA.16816.F32 R72, R16.reuse, R42, R80 ;  /* 0x0000002a1048723c */ /* 0x040ff00000001850 */
[C---:B------:R-:W-:Y:S08]  /*2cf0*/  HMMA.16816.F32 R68, R16.reuse, R30, R128 ;  /* 0x0000001e1044723c */ /* 0x040ff00000001880 */
[C---:B------:R-:W-:Y:S08]  /*2d00*/  HMMA.16816.F32 R64, R16.reuse, R26, R136 ;  /* 0x0000001a1040723c */ /* 0x040ff00000001888 */
[----:B------:R-:W-:Y:S08]  /*2d10*/  HMMA.16816.F32 R56, R16, R22, R124 ;  /* 0x000000161038723c */ /* 0x000ff0000000187c */
[C---:B------:R-:W-:Y:S01]  /*2d20*/  HMMA.16816.F32 R16, R12.reuse, R42, R112 ;  /* 0x0000002a0c10723c */ /* 0x040fe20000001870 */
[----:B------:R-:W-:Y:S07]  /*2d30*/  LDSM.16.M88.4 R40, [R240] ;  /* 0x00000000f028783b */ /* 0x000fee0000000200 */
[C---:B------:R-:W-:Y:S08]  /*2d40*/  HMMA.16816.F32 R80, R12.reuse, R28, R132 ;  /* 0x0000001c0c50723c */ /* 0x040ff00000001884 */
        /* <DEDUP_REMOVED lines=8> */
[-C--:B-1----:R-:W-:Y:S01]  /*2dd0*/  HMMA.16816.F32 R12, R36, R8.reuse, R44 ;  /* 0x00000008240c723c */ /* 0x082fe2000000182c */
[----:B------:R-:W-:Y:S07]  /*2de0*/  LDSM.16.M88.4 R44, [R230+0x2000] ;  /* 0x00200000e62c783b */ /* 0x000fee0000000200 */
[C---:B----4-:R-:W-:Y:S08]  /*2df0*/  HMMA.16816.F32 R52, R4.reuse, R8, R100 ;  /* 0x000000080434723c */ /* 0x050ff00000001864 */
[----:B---3--:R-:W-:Y:S08]  /*2e00*/  HMMA.16816.F32 R124, R4, R78, R64 ;  /* 0x0000004e047c723c */ /* 0x008ff00000001840 */
[----:B------:R-:W-:Y:S08]  /*2e10*/  HMMA.16816.F32 R12, R32, R60, R12 ;  /* 0x0000003c200c723c */ /* 0x000ff0000000180c */
[----:B------:R-:W-:Y:S01]  /*2e20*/  HMMA.16816.F32 R64, R36, R10, R16 ;  /* 0x0000000a2440723c */ /* 0x000fe20000001810 */
[----:B------:R-:W1:Y:S07]  /*2e30*/  LDSM.16.M88.4 R16, [R232+0x4000] ;  /* 0x00400000e810783b */ /* 0x000e6e0000000200 */
[----:B--2---:R-:W-:Y:S08]  /*2e40*/  HMMA.16816.F32 R52, R28, R60, R52 ;  /* 0x0000003c1c34723c */ /* 0x004ff00000001834 */
[C---:B------:R-:W-:Y:S01]  /*2e50*/  HMMA.16816.F32 R72, R4.reuse, R10, R72 ;  /* 0x0000000a0448723c */ /* 0x040fe20000001848 */
[----:B------:R-:W-:Y:S07]  /*2e60*/  LDSM.16.M88.4 R8, [R234+0x4000] ;  /* 0x00400000ea08783b */ /* 0x000fee0000000200 */
[----:B------:R-:W-:Y:S08]  /*2e70*/  HMMA.16816.F32 R136, R4, R94, R56 ;  /* 0x0000005e0488723c */ /* 0x000ff00000001838 */
[----:B------:R-:W-:Y:S01]  /*2e80*/  HMMA.16816.F32 R56, R24, R40, R12 ;  /* 0x000000281838723c */ /* 0x000fe2000000180c */
[----:B------:R-:W2:Y:S07]  /*2e90*/  LDSM.16.M88.4 R12, [R232+0x6000] ;  /* 0x00600000e80c783b */ /* 0x000eae0000000200 */
[C---:B------:R-:W-:Y:S08]  /*2ea0*/  HMMA.16816.F32 R128, R4.reuse, R92, R84 ;  /* 0x0000005c0480723c */ /* 0x040ff00000001854 */
[C---:B------:R-:W-:Y:S08]  /*2eb0*/  HMMA.16816.F32 R104, R4.reuse, R48, R104 ;  /* 0x000000300468723c */ /* 0x040ff00000001868 */
[----:B------:R-:W-:Y:S08]  /*2ec0*/  HMMA.16816.F32 R100, R4, R50, R68 ;  /* 0x000000320464723c */ /* 0x000ff00000001844 */
[C---:B------:R-:W-:Y:S08]  /*2ed0*/  HMMA.16816.F32 R84, R36.reuse, R48, R80 ;  /* 0x000000302454723c */ /* 0x040ff00000001850 */
[----:B------:R-:W-:Y:S01]  /*2ee0*/  HMMA.16816.F32 R116, R36, R50, R116 ;  /* 0x000000322474723c */ /* 0x000fe20000001874 */
[----:B------:R-:W3:Y:S07]  /*2ef0*/  LDSM.16.M88.4 R48, [R227+0x2000] ;  /* 0x00200000e330783b */ /* 0x000eee0000000200 */
[----:B------:R-:W-:Y:S08]  /*2f00*/  HMMA.16816.F32 R52, R20, R40, R52 ;  /* 0x000000281434723c */ /* 0x000ff00000001834 */
[-C--:B------:R-:W-:Y:S08]  /*2f10*/  HMMA.16816.F32 R64, R32, R62.reuse, R64 ;  /* 0x0000003e2040723c */ /* 0x080ff00000001840 */
[----:B------:R-:W-:Y:S01]  /*2f20*/  HMMA.16816.F32 R72, R28, R62, R72 ;  /* 0x0000003e1c48723c */ /* 0x000fe20000001848 */
[----:B------:R-:W-:Y:S07]  /*2f30*/  LDSM.16.M88.4 R60, [R239] ;  /* 0x00000000ef3c783b */ /* 0x000fee0000000200 */
[----:B-1----:R-:W-:Y:S01]  /*2f40*/  HMMA.16816.F32 R68, R16, R44, R56 ;  /* 0x0000002c1044723c */ /* 0x002fe20000001838 */
[----:B------:R-:W1:Y:S07]  /*2f50*/  LDSM.16.M88.4 R56, [R224+0x2800] ;  /* 0x00280000e038783b */ /* 0x000e6e0000000200 */
[----:B------:R-:W-:Y:S01]  /*2f60*/  HMMA.16816.F32 R88, R4, R76, R88 ;  /* 0x0000004c0458723c */ /* 0x000fe20000001858 */
[----:B------:R-:W4:Y:S07]  /*2f70*/  LDSM.16.M88.4 R4, [R236+0x6000] ;  /* 0x00600000ec04783b */ /* 0x000f2e0000000200 */
[----:B--2---:R-:W-:Y:S08]  /*2f80*/  HMMA.16816.F32 R52, R12, R44, R52 ;  /* 0x0000002c0c34723c */ /* 0x004ff00000001834 */
[-C--:B------:R-:W-:Y:S08]  /*2f90*/  HMMA.16816.F32 R64, R24, R42.reuse, R64 ;  /* 0x0000002a1840723c */ /* 0x080ff00000001840 */
[----:B------:R-:W-:Y:S01]  /*2fa0*/  HMMA.16816.F32 R72, R20, R42, R72 ;  /* 0x0000002a1448723c */ /* 0x000fe20000001848 */
[----:B------:R-:W2:Y:S07]  /*2fb0*/  LDSM.16.M88.4 R40, [R230+0x2800] ;  /* 0x00280000e628783b */ /* 0x000eae0000000200 */
[C---:B------:R-:W-:Y:S08]  /*2fc0*/  HMMA.16816.F32 R140, R36.reuse, R76, R140 ;  /* 0x0000004c248c723c */ /* 0x040ff0000000188c */
[----:B------:R-:W-:Y:S08]  /*2fd0*/  HMMA.16816.F32 R108, R36, R78, R108 ;  /* 0x0000004e246c723c */ /* 0x000ff0000000186c */
[----:B---3--:R-:W-:Y:S08]  /*2fe0*/  HMMA.16816.F32 R76, R8, R48, R68 ;  /* 0x00000030084c723c */ /* 0x008ff00000001844 */
[----:B-1----:R-:W-:Y:S08]  /*2ff0*/  HMMA.16816.F32 R68, R32, R56, R84 ;  /* 0x000000382044723c */ /* 0x002ff00000001854 */
[----:B----4-:R-:W-:Y:S08]  /*3000*/  HMMA.16816.F32 R80, R4, R48, R52 ;  /* 0x000000300450723c */ /* 0x010ff00000001834 */
[----:B------:R-:W-:Y:S08]  /*3010*/  HMMA.16816.F32 R52, R16, R46, R64 ;  /* 0x0000002e1034723c */ /* 0x000ff00000001840 */
[C---:B------:R-:W-:Y:S08]  /*3020*/  HMMA.16816.F32 R120, R36.reuse, R92, R120 ;  /* 0x0000005c2478723c */ /* 0x040ff00000001878 */
[----:B------:R-:W-:Y:S08]  /*3030*/  HMMA.16816.F32 R112, R36, R94, R112 ;  /* 0x0000005e2470723c */ /* 0x000ff00000001870 */
[----:B------:R-:W-:Y:S08]  /*3040*/  HMMA.16816.F32 R64, R12, R46, R72 ;  /* 0x0000002e0c40723c */ /* 0x000ff00000001848 */
[----:B------:R-:W-:Y:S01]  /*3050*/  HMMA.16816.F32 R36, R28, R56, R104 ;  /* 0x000000381c24723c */ /* 0x000fe20000001868 */
[----:B------:R-:W-:-:S04]  /*3060*/  FMUL.FTZ R0, R76, c[0x0][0x320] ;  /* 0x0000c8004c007a20 */ /* 0x000fc80000410000 */
[----:B------:R1:W3:Y:S03]  /*3070*/  MUFU.TANH R144, R0 ;  /* 0x0000000000907308 */ /* 0x0002e60000002400 */
[----:B------:R-:W-:Y:S01]  /*3080*/  HMMA.16816.F32 R68, R24, R60, R68 ;  /* 0x0000003c1844723c */ /* 0x000fe20000001844 */
[----:B-1----:R-:W-:-:S04]  /*3090*/  FMUL.FTZ R0, R77, c[0x0][0x320] ;  /* 0x0000c8004d007a20 */ /* 0x002fc80000410000 */
[----:B------:R1:W4:Y:S03]  /*30a0*/  MUFU.TANH R132, R0 ;  /* 0x0000000000847308 */ /* 0x0003260000002400 */
[----:B------:R-:W-:Y:S08]  /*30b0*/  HMMA.16816.F32 R84, R4, R50, R64 ;  /* 0x000000320454723c */ /* 0x000ff00000001840 */
[----:B------:R-:W-:Y:S01]  /*30c0*/  HMMA.16816.F32 R44, R20, R60, R36 ;  /* 0x0000003c142c723c */ /* 0x000fe20000001824 */
[----:B------:R-:W2:Y:S01]  /*30d0*/  LDSM.16.M88.4 R36, [R227+0x2800] ;  /* 0x00280000e324783b */ /* 0x000ea20000000200 */
[----:B-1----:R-:W-:-:S06]  /*30e0*/  FMUL.FTZ R0, R78, c[0x0][0x320] ;  /* 0x0000c8004e007a20 */ /* 0x002fcc0000410000 */
[-C--:B------:R-:W-:Y:S01]  /*30f0*/  HMMA.16816.F32 R64, R32, R58.reuse, R116 ;  /* 0x0000003a2040723c */ /* 0x080fe20000001874 */
[----:B------:R1:W1:Y:S07]  /*3100*/  MUFU.TANH R134, R0 ;  /* 0x0000000000867308 */ /* 0x00026e0000002400 */
[----:B------:R-:W-:Y:S01]  /*3110*/  HMMA.16816.F32 R72, R28, R58, R100 ;  /* 0x0000003a1c48723c */ /* 0x000fe20000001864 */
[----:B-1----:R-:W-:-:S07]  /*3120*/  FMUL.FTZ R0, R79, c[0x0][0x320] ;  /* 0x0000c8004f007a20 */ /* 0x002fce0000410000 */
[----:B------:R-:W-:Y:S01]  /*3130*/  HMMA.16816.F32 R76, R8, R50, R52 ;  /* 0x00000032084c723c */ /* 0x000fe20000001834 */
[----:B------:R-:W1:Y:S01]  /*3140*/  LDSM.16.M88.4 R52, [R224+0x3000] ;  /* 0x00300000e034783b */ /* 0x000e620000000200 */
[----:B------:R2:W1:Y:S02]  /*3150*/  MUFU.TANH R133, R0 ;  /* 0x0000000000857308 */ /* 0x0004640000002400 */
[----:B--2---:R-:W-:-:S06]  /*3160*/  FMUL.FTZ R0, R80, c[0x0][0x320] ;  /* 0x0000c80050007a20 */ /* 0x004fcc0000410000 */
[----:B------:R2:W1:Y:S01]  /*3170*/  MUFU.TANH R147, R0 ;  /* 0x0000000000937308 */ /* 0x0004620000002400 */
[----:B------:R-:W-:Y:S01]  /*3180*/  HMMA.16816.F32 R68, R16, R40, R68 ;  /* 0x000000281044723c */ /* 0x000fe20000001844 */
[----:B--2---:R-:W-:-:S06]  /*3190*/  FMUL.FTZ R0, R81, c[0x0][0x320] ;  /* 0x0000c80051007a20 */ /* 0x004fcc0000410000 */
[----:B------:R2:W1:Y:S01]  /*31a0*/  MUFU.TANH R146, R0 ;  /* 0x0000000000927308 */ /* 0x0004620000002400 */
[----:B------:R-:W-:Y:S01]  /*31b0*/  HMMA.16816.F32 R56, R24, R62, R64 ;  /* 0x0000003e1838723c */ /* 0x000fe20000001840 */
[----:B--2---:R-:W-:-:S06]  /*31c0*/  FMUL.FTZ R0, R82, c[0x0][0x320] ;  /* 0x0000c80052007a20 */ /* 0x004fcc0000410000 */
[----:B------:R2:W1:Y:S01]  /*31d0*/  MUFU.TANH R150, R0 ;  /* 0x0000000000967308 */ /* 0x0004620000002400 */
[----:B------:R-:W-:Y:S01]  /*31e0*/  HMMA.16816.F32 R48, R12, R40, R44 ;  /* 0x000000280c30723c */ /* 0x000fe2000000182c */
[----:B------:R-:W1:Y:S01]  /*31f0*/  LDSM.16.M88.4 R44, [R238] ;  /* 0x00000000ee2c783b */ /* 0x000e620000000200 */
[----:B--2---:R-:W-:-:S05]  /*3200*/  FMUL.FTZ R0, R83, c[0x0][0x320] ;  /* 0x0000c80053007a20 */ /* 0x004fca0000410000 */
[----:B------:R2:W1:Y:S01]  /*3210*/  MUFU.TANH R149, R0 ;  /* 0x0000000000957308 */ /* 0x0004620000002400 */
[----:B------:R-:W-:Y:S01]  /*3220*/  HMMA.16816.F32 R64, R20, R62, R72 ;  /* 0x0000003e1440723c */ /* 0x000fe20000001848 */
[----:B--2---:R-:W-:-:S06]  /*3230*/  FMUL.FTZ R0, R76, c[0x0][0x320] ;  /* 0x0000c8004c007a20 */ /* 0x004fcc0000410000 */
[----:B------:R2:W1:Y:S02]  /*3240*/  MUFU.TANH R106, R0 ;  /* 0x00000000006a7308 */ /* 0x0004640000002400 */
[----:B--2---:R-:W-:-:S06]  /*3250*/  FMUL.FTZ R0, R77, c[0x0][0x320] ;  /* 0x0000c8004d007a20 */ /* 0x004fcc0000410000 */
[----:B------:R2:W1:Y:S01]  /*3260*/  MUFU.TANH R103, R0 ;  /* 0x0000000000677308 */ /* 0x0004620000002400 */
[----:B------:R-:W-:Y:S01]  /*3270*/  HMMA.16816.F32 R60, R16, R42, R56 ;  /* 0x0000002a103c723c */ /* 0x000fe20000001838 */
[----:B------:R-:W1:Y:S01]  /*3280*/  LDSM.16.M88.4 R56, [R230+0x3000] ;  /* 0x00300000e638783b */ /* 0x000e620000000200 */
[----:B--2---:R-:W-:-:S05]  /*3290*/  FMUL.FTZ R0, R78, c[0x0][0x320] ;  /* 0x0000c8004e007a20 */ /* 0x004fca0000410000 */
[----:B------:R2:W1:Y:S01]  /*32a0*/  MUFU.TANH R105, R0 ;  /* 0x0000000000697308 */ /* 0x0004620000002400 */
[----:B------:R-:W-:Y:S01]  /*32b0*/  HMMA.16816.F32 R80, R4, R36, R48 ;  /* 0x000000240450723c */ /* 0x000fe20000001830 */
[----:B--2---:R-:W-:-:S07]  /*32c0*/  FMUL.FTZ R0, R79, c[0x0][0x320] ;  /* 0x0000c8004f007a20 */ /* 0x004fce0000410000 */
[----:B------:R-:W-:Y:S01]  /*32d0*/  HMMA.16816.F32 R76, R8, R36, R68 ;  /* 0x00000024084c723c */ /* 0x000fe20000001844 */
[----:B------:R2:W2:Y:S07]  /*32e0*/  MUFU.TANH R104, R0 ;  /* 0x0000000000687308 */ /* 0x0004ae0000002400 */
[----:B-1----:R-:W-:Y:S01]  /*32f0*/  HMMA.16816.F32 R68, R32, R52, R140 ;  /* 0x000000342044723c */ /* 0x002fe2000000188c */
[----:B--2---:R-:W-:-:S04]  /*3300*/  FMUL.FTZ R0, R84, c[0x0][0x320] ;  /* 0x0000c80054007a20 */ /* 0x004fc80000410000 */
[----:B------:R1:W2:Y:S03]  /*3310*/  MUFU.TANH R118, R0 ;  /* 0x0000000000767308 */ /* 0x0002a60000002400 */
[----:B------:R-:W-:Y:S08]  /*3320*/  HMMA.16816.F32 R48, R28, R52, R88 ;  /* 0x000000341c30723c */ /* 0x000ff00000001858 */
[----:B------:R-:W-:Y:S01]  /*3330*/  HMMA.16816.F32 R64, R12, R42, R64 ;  /* 0x0000002a0c40723c */ /* 0x000fe20000001840 */
[----:B-1----:R-:W-:-:S04]  /*3340*/  FMUL.FTZ R0, R85, c[0x0][0x320] ;  /* 0x0000c80055007a20 */ /* 0x002fc80000410000 */
[----:B------:R1:W1:Y:S03]  /*3350*/  MUFU.TANH R117, R0 ;  /* 0x0000000000757308 */ /* 0x0002660000002400 */
        /* <DEDUP_REMOVED lines=10> */
[----:B------:R-:W2:Y:S01]  /*3400*/  LDSM.16.M88.4 R48, [R227+0x3000] ;  /* 0x00300000e330783b */ /* 0x000ea20000000200 */
[----:B-1----:R-:W-:-:S04]  /*3410*/  FMUL.FTZ R0, R77, c[0x0][0x320] ;  /* 0x0000c8004d007a20 */ /* 0x002fc80000410000 */
[----:B------:R1:W1:Y:S02]  /*3420*/  MUFU.TANH R93, R0 ;  /* 0x00000000005d7308 */ /* 0x0002640000002400 */
[----:B------:R-:W-:Y:S01]  /*3430*/  HMMA.16816.F32 R84, R4, R38, R64 ;  /* 0x000000260454723c */ /* 0x000fe20000001840 */
[----:B------:R-:W2:Y:S01]  /*3440*/  LDSM.16.M88.4 R36, [R224+0x3800] ;  /* 0x00380000e024783b */ /* 0x000ea20000000200 */
[----:B-1----:R-:W-:-:S04]  /*3450*/  FMUL.FTZ R0, R78, c[0x0][0x320] ;  /* 0x0000c8004e007a20 */ /* 0x002fc80000410000 */
[----:B------:R1:W1:Y:S02]  /*3460*/  MUFU.TANH R98, R0 ;  /* 0x0000000000627308 */ /* 0x0002640000002400 */
[----:B------:R-:W-:Y:S01]  /*3470*/  HMMA.16816.F32 R64, R16, R56, R68 ;  /* 0x000000381040723c */ /* 0x000fe20000001844 */
[----:B-1----:R-:W-:-:S05]  /*3480*/  FMUL.FTZ R0, R79, c[0x0][0x320] ;  /* 0x0000c8004f007a20 */ /* 0x002fca0000410000 */
[----:B------:R1:W1:Y:S02]  /*3490*/  MUFU.TANH R95, R0 ;  /* 0x00000000005f7308 */ /* 0x0002640000002400 */
[----:B------:R-:W-:Y:S01]  /*34a0*/  HMMA.16816.F32 R68, R28, R54, R124 ;  /* 0x000000361c44723c */ /* 0x000fe2000000187c */
[----:B------:R-:W2:Y:S01]  /*34b0*/  LDSM.16.M88.4 R52, [R237] ;  /* 0x00000000ed34783b */ /* 0x000ea20000000200 */
[----:B-1----:R-:W-:-:S04]  /*34c0*/  FMUL.FTZ R0, R80, c[0x0][0x320] ;  /* 0x0000c80050007a20 */ /* 0x002fc80000410000 */
[----:B------:R1:W1:Y:S02]  /*34d0*/  MUFU.TANH R102, R0 ;  /* 0x0000000000667308 */ /* 0x0002640000002400 */
[----:B------:R-:W-:Y:S01]  /*34e0*/  HMMA.16816.F32 R60, R24, R46, R60 ;  /* 0x0000002e183c723c */ /* 0x000fe2000000183c */
[----:B-1----:R-:W-:-:S05]  /*34f0*/  FMUL.FTZ R0, R81, c[0x0][0x320] ;  /* 0x0000c80051007a20 */ /* 0x002fca0000410000 */
[----:B------:R1:W1:Y:S02]  /*3500*/  MUFU.TANH R101, R0 ;  /* 0x0000000000657308 */ /* 0x0002640000002400 */
[----:B------:R-:W-:Y:S01]  /*3510*/  HMMA.16816.F32 R40, R12, R56, R40 ;  /* 0x000000380c28723c */ /* 0x000fe20000001828 */
[----:B-1----:R-:W-:-:S05]  /*3520*/  FMUL.FTZ R0, R82, c[0x0][0x320] ;  /* 0x0000c80052007a20 */ /* 0x002fca0000410000 */
        /* <DEDUP_REMOVED lines=8> */
[----:B------:R1:W1:Y:S01]  /*35b0*/  MUFU.TANH R88, R0 ;  /* 0x0000000000587308 */ /* 0x0002620000002400 */
[----:B------:R-:W-:Y:S08]  /*35c0*/  HMMA.16816.F32 R64, R32, R36, R120 ;  /* 0x000000242040723c */ /* 0x000ff00000001878 */
[----:B------:R-:W-:Y:S01]  /*35d0*/  HMMA.16816.F32 R44, R16, R58, R60 ;  /* 0x0000003a102c723c */ /* 0x000fe2000000183c */
[----:B-1----:R-:W-:-:S07]  /*35e0*/  FMUL.FTZ R0, R74, c[0x0][0x320] ;  /* 0x0000c8004a007a20 */ /* 0x002fce0000410000 */
[----:B------:R-:W-:Y:S01]  /*35f0*/  HMMA.16816.F32 R60, R32, R38, R112 ;  /* 0x00000026203c723c */ /* 0x000fe20000001870 */
[----:B------:R-:W-:Y:S01]  /*3600*/  LDSM.16.M88.4 R32, [R227+0x3800] ;  /* 0x00380000e320783b */ /* 0x000fe20000000200 */
[----:B------:R1:W1:Y:S06]  /*3610*/  MUFU.TANH R91, R0 ;  /* 0x00000000005b7308 */ /* 0x00026c0000002400 */
[----:B------:R-:W-:Y:S01]  /*3620*/  HMMA.16816.F32 R80, R4, R48, R40 ;  /* 0x000000300450723c */ /* 0x000fe20000001828 */
[----:B------:R-:W2:Y:S01]  /*3630*/  LDSM.16.M88.4 R40, [R230+0x3800] ;  /* 0x00380000e628783b */ /* 0x000ea20000000200 */
[----:B------:R-:W-:Y:S01]  /*3640*/  ISETP.GT.AND P0, PT, R96, R209, PT ;  /* 0x000000d16000720c */ /* 0x000fe20003f04270 */
[----:B------:R-:W-:-:S04]  /*3650*/  DEPBAR.LE SB0, 0x0 ;  /* 0x000080000000791a */ /* 0x000fc80000000000 */
[----:B-1----:R-:W-:Y:S02]  /*3660*/  FMUL.FTZ R0, R75, c[0x0][0x320] ;  /* 0x0000c8004b007a20 */ /* 0x002fe40000410000 */
[C---:B------:R-:W-:Y:S08]  /*3670*/  HMMA.16816.F32 R72, R28.reuse, R36, R128 ;  /* 0x000000241c48723c */ /* 0x040ff00000001880 */
[----:B------:R-:W-:Y:S01]  /*3680*/  HMMA.16816.F32 R28, R28, R38, R136 ;  /* 0x000000261c1c723c */ /* 0x000fe20000001888 */
[----:B------:R1:W1:Y:S02]  /*3690*/  MUFU.TANH R90, R0 ;  /* 0x00000000005a7308 */ /* 0x0002640000002400 */
[----:B-1----:R-:W-:-:S06]  /*36a0*/  FMUL.FTZ R0, R84, c[0x0][0x320] ;  /* 0x0000c80054007a20 */ /* 0x002fcc0000410000 */
[----:B------:R1:W1:Y:S01]  /*36b0*/  MUFU.TANH R94, R0 ;  /* 0x00000000005e7308 */ /* 0x0002620000002400 */
[----:B------:R-:W-:Y:S08]  /*36c0*/  HMMA.16816.F32 R68, R12, R58, R68 ;  /* 0x0000003a0c44723c */ /* 0x000ff00000001844 */
[----:B------:R-:W-:Y:S01]  /*36d0*/  HMMA.16816.F32 R56, R24, R52, R64 ;  /* 0x000000341838723c */ /* 0x000fe20000001840 */
[----:B-1----:R-:W-:-:S04]  /*36e0*/  FMUL.FTZ R0, R85, c[0x0][0x320] ;  /* 0x0000c80055007a20 */ /* 0x002fc80000410000 */
[----:B------:R1:W1:Y:S03]  /*36f0*/  MUFU.TANH R92, R0 ;  /* 0x00000000005c7308 */ /* 0x0002660000002400 */
[----:B------:R-:W-:Y:S08]  /*3700*/  HMMA.16816.F32 R64, R20, R52, R72 ;  /* 0x000000341440723c */ /* 0x000ff00000001848 */
[----:B------:R-:W-:Y:S01]  /*3710*/  HMMA.16816.F32 R24, R24, R54, R60 ;  /* 0x000000361818723c */ /* 0x000fe2000000183c */
[----:B-1----:R-:W-:-:S07]  /*3720*/  FMUL.FTZ R0, R86, c[0x0][0x320] ;  /* 0x0000c80056007a20 */ /* 0x002fce0000410000 */
[----:B------:R-:W-:Y:S01]  /*3730*/  HMMA.16816.F32 R52, R20, R54, R28 ;  /* 0x000000361434723c */ /* 0x000fe2000000181c */
[----:B------:R1:W1:Y:S02]  /*3740*/  MUFU.TANH R100, R0 ;  /* 0x0000000000647308 */ /* 0x0002640000002400 */
[----:B-1----:R-:W-:-:S06]  /*3750*/  FMUL.FTZ R0, R87, c[0x0][0x320] ;  /* 0x0000c80057007a20 */ /* 0x002fcc0000410000 */
        /* <DEDUP_REMOVED lines=9> */
[----:B-1----:R-:W-:Y:S02]  /*37f0*/  FMUL.FTZ R0, R79, c[0x0][0x320] ;  /* 0x0000c8004f007a20 */ /* 0x002fe40000410000 */
[----:B------:R-:W-:Y:S08]  /*3800*/  HMMA.16816.F32 R76, R8, R50, R44 ;  /* 0x00000032084c723c */ /* 0x000ff0000000182c */
[C---:B------:R-:W-:Y:S08]  /*3810*/  HMMA.16816.F32 R44, R16.reuse, R40, R56 ;  /* 0x00000028102c723c */ /* 0x040ff00000001838 */
[----:B------:R-:W-:Y:S01]  /*3820*/  HMMA.16816.F32 R16, R16, R42, R24 ;  /* 0x0000002a1010723c */ /* 0x000fe20000001818 */
[----:B------:R1:W1:Y:S07]  /*3830*/  MUFU.TANH R85, R0 ;  /* 0x0000000000557308 */ /* 0x00026e0000002400 */
[----:B------:R-:W-:Y:S01]  /*3840*/  HMMA.16816.F32 R68, R4, R50, R68 ;  /* 0x000000320444723c */ /* 0x000fe20000001844 */
[----:B-1----:R-:W-:-:S07]  /*3850*/  FMUL.FTZ R0, R80, c[0x0][0x320] ;  /* 0x0000c80050007a20 */ /* 0x002fce0000410000 */
[-C--:B------:R-:W-:Y:S01]  /*3860*/  HMMA.16816.F32 R44, R8, R32.reuse, R44 ;  /* 0x00000020082c723c */ /* 0x080fe2000000182c */
[----:B------:R1:W1:Y:S07]  /*3870*/  MUFU.TANH R87, R0 ;  /* 0x0000000000577308 */ /* 0x00026e0000002400 */
[----:B------:R-:W-:Y:S08]  /*3880*/  HMMA.16816.F32 R20, R4, R32, R36 ;  /* 0x000000200414723c */ /* 0x000ff00000001824 */
[----:B------:R-:W-:Y:S01]  /*3890*/  HMMA.16816.F32 R8, R8, R34, R16 ;  /* 0x000000220808723c */ /* 0x000fe20000001810 */
[----:B-1----:R-:W-:-:S07]  /*38a0*/  FMUL.FTZ R0, R81, c[0x0][0x320] ;  /* 0x0000c80051007a20 */ /* 0x002fce0000410000 */
[----:B------:R-:W-:Y:S01]  /*38b0*/  HMMA.16816.F32 R4, R4, R34, R12 ;  /* 0x000000220404723c */ /* 0x000fe2000000180c */
[----:B------:R1:W1:Y:S02]  /*38c0*/  MUFU.TANH R80, R0 ;  /* 0x0000000000507308 */ /* 0x0002640000002400 */
[----:B-1----:R-:W-:-:S06]  /*38d0*/  FMUL.FTZ R0, R82, c[0x0][0x320] ;  /* 0x0000c80052007a20 */ /* 0x002fcc0000410000 */
[----:B------:R1:W1:Y:S01]  /*38e0*/  MUFU.TANH R72, R0 ;  /* 0x0000000000487308 */ /* 0x0002620000002400 */
[----:B------:R-:W-:Y:S02]  /*38f0*/  FMUL.FTZ R77, R77, c[0x0][0x320] ;  /* 0x0000c8004d4d7a20 */ /* 0x000fe40000410000 */
[----:B------:R-:W-:Y:S02]  /*3900*/  FMUL.FTZ R78, R78, c[0x0][0x320] ;  /* 0x0000c8004e4e7a20 */ /* 0x000fe40000410000 */
[----:B-1----:R-:W-:-:S04]  /*3910*/  FMUL.FTZ R0, R83, c[0x0][0x320] ;  /* 0x0000c80053007a20 */ /* 0x002fc80000410000 */
[----:B------:R1:W1:Y:S01]  /*3920*/  MUFU.TANH R50, R0 ;  /* 0x0000000000327308 */ /* 0x0002620000002400 */
[----:B------:R-:W-:Y:S02]  /*3930*/  FMUL.FTZ R79, R79, c[0x0][0x320] ;  /* 0x0000c8004f4f7a20 */ /* 0x000fe40000410000 */
[----:B------:R-:W-:Y:S02]  /*3940*/  FMUL.FTZ R68, R68, c[0x0][0x320] ;  /* 0x0000c80044447a20 */ /* 0x000fe40000410000 */
        /* <DEDUP_REMOVED lines=8> */
[----:B------:R-:W-:Y:S02]  /*39d0*/  FMUL.FTZ R21, R21, c[0x0][0x320] ;  /* 0x0000c80015157a20 */ /* 0x000fe40000410000 */
[----:B------:R-:W-:-:S02]  /*39e0*/  FMUL.FTZ R22, R22, c[0x0][0x320] ;  /* 0x0000c80016167a20 */ /* 0x000fc40000410000 */
[----:B-1----:R-:W-:Y:S02]  /*39f0*/  FMUL.FTZ R0, R71, c[0x0][0x320] ;  /* 0x0000c80047007a20 */ /* 0x002fe40000410000 */
[----:B------:R-:W-:Y:S02]  /*3a00*/  FMUL.FTZ R23, R23, c[0x0][0x320] ;  /* 0x0000c80017177a20 */ /* 0x000fe40000410000 */
[----:B------:R1:W1:Y:S01]  /*3a10*/  MUFU.TANH R41, R0 ;  /* 0x0000000000297308 */ /* 0x0002620000002400 */
        /* <DEDUP_REMOVED lines=8> */
[----:B-1----:R-:W-:Y:S01]  /*3aa0*/  FMUL.FTZ R0, R47, c[0x0][0x320] ;  /* 0x0000c8002f007a20 */ /* 0x002fe20000410000 */
[----:B------:R1:W1:Y:S08]  /*3ab0*/  MUFU.TANH R37, R20 ;  /* 0x0000001400257308 */ /* 0x0002700000002400 */
        /* <DEDUP_REMOVED lines=24> */
[----:B-12345:R-:W-:Y:S01]  /*3c40*/  IADD3 R0, R208, -0x2, RZ ;  /* 0xfffffffed0007810 */ /* 0x03efe20007ffe0ff */
[----:B------:R-:W-:Y:S01]  /*3c50*/  IMAD.SHL.U32 R8, R148, 0x20, RZ ;  /* 0x0000002094087824 */ /* 0x000fe200078e00ff */
[----:B------:R-:W-:-:S02]  /*3c60*/  ISETP.GE.AND P6, PT, R154, c[0x0][0x1d4], PT ;  /* 0x000075009a007a0c */ /* 0x000fc40003fc6270 */
[----:B------:R-:W-:Y:S01]  /*3c70*/  SHF.R.S32.HI R2, RZ, 0x1f, R0 ;  /* 0x0000001fff027819 */ /* 0x000fe20000011400 */
[----:B------:R-:W-:Y:S01]  /*3c80*/  IMAD.WIDE.U32 R4, R0, c[0x0][0x1e0], RZ ;  /* 0x0000780000047a25 */ /* 0x000fe200078e00ff */
[----:B------:R-:W-:-:S03]  /*3c90*/  SHF.L.U64.HI R9, R148, 0x5, R151 ;  /* 0x0000000594097819 */ /* 0x000fc60000010297 */
        /* <DEDUP_REMOVED lines=8> */
[-C--:B------:R-:W-:Y:S02]  /*3d20*/  IADD3 R4, P1, R6, R8.reuse, RZ ;  /* 0x0000000806047210 */ /* 0x080fe40007f3e0ff */
[----:B------:R-:W-:Y:S01]  /*3d30*/  IADD3 R10, P4, P2, R8, 0x80, R2 ;  /* 0x00000080080a7810 */ /* 0x000fe20007a9e002 */
[C-C-:B------:R-:W-:Y:S01]  /*3d40*/  IMAD.X R7, R9.reuse, 0x1, R3.reuse, P0 ;  /* 0x0000000109077824 */ /* 0x140fe200000e0603 */
[----:B------:R-:W-:Y:S01]  /*3d50*/  IADD3 R8, P0, R4, R8, RZ ;  /* 0x0000000804087210 */ /* 0x000fe20007f1e0ff */
[----:B------:R-:W-:Y:S01]  /*3d60*/  @!PT LDS RZ, [RZ] ;  /* 0x00000000fffff984 */ /* 0x000fe20000000800 */
[----:B------:R-:W-:Y:S01]  /*3d70*/  @!PT LDS RZ, [RZ] ;  /* 0x00000000fffff984 */ /* 0x000fe20000000800 */
[----:B------:R-:W-:Y:S01]  /*3d80*/  @!PT LDS RZ, [RZ] ;  /* 0x00000000fffff984 */ /* 0x000fe20000000800 */
[----:B------:R1:W-:Y:S01]  /*3d90*/  LDGSTS.E.BYPASS.LTC128B.128 [R244+0x4100], [R2.64], !P6 ;  /* 0x0410000002f47fae */ /* 0x0003e2000f101d48 */
[----:B------:R-:W-:Y:S01]  /*3da0*/  IADD3.X R11, R9, RZ, R3, P4, P2 ;  /* 0x000000ff090b7210 */ /* 0x000fe200027e4403 */
        /* <DEDUP_REMOVED lines=9> */
.L_x_957:
[----:B--234-:R-:W-:Y:S05]  /*3e40*/  BSYNC B0 ;  /* 0x0000000000007941 */ /* 0x01cfea0003800000 */
.L_x_956:
[----:B-1----:R-:W2:Y:S04]  /*3e50*/  LDL R0, [R1+0x64] ;  /* 0x0000640001007983 */ /* 0x002ea80000100800 */
[----:B------:R-:W2:Y:S04]  /*3e60*/  LDL R180, [R1+0x58] ;  /* 0x0000580001b47983 */ /* 0x000ea80000100800 */
[----:B------:R-:W3:Y:S04]  /*3e70*/  LDL R5, [R1+0x40] ;  /* 0x0000400001057983 */ /* 0x000ee80000100800 */
[----:B------:R-:W-:Y:S04]  /*3e80*/  STL [R1+0x88], R234 ;  /* 0x000088ea01007387 */ /* 0x000fe80000100800 */
[----:B------:R-:W-:Y:S04]  /*3e90*/  STL [R1+0x84], R233 ;  /* 0x000084e901007387 */ /* 0x000fe80000100800 */
[----:B------:R-:W-:Y:S04]  /*3ea0*/  STL [R1+0x80], R232 ;  /* 0x000080e801007387 */ /* 0x000fe80000100800 */
[----:B------:R-:W-:Y:S04]  /*3eb0*/  STL [R1+0x7c], R231 ;  /* 0x00007ce701007387 */ /* 0x000fe80000100800 */
[----:B------:R-:W-:Y:S04]  /*3ec0*/  STL [R1+0x78], R230 ;  /* 0x000078e601007387 */ /* 0x000fe80000100800 */
[----:B------:R-:W-:Y:S04]  /*3ed0*/  STL [R1+0x74], R227 ;  /* 0x000074e301007387 */ /* 0x000fe80000100800 */
[----:B------:R-:W-:Y:S01]  /*3ee0*/  STL [R1+0x70], R224 ;  /* 0x000070e001007387 */ /* 0x000fe20000100800 */
[----:B------:R-:W-:-:S03]  /*3ef0*/  IMAD R4, R96, R152, 0x1 ;  /* 0x0000000160047424 */ /* 0x000fc600078e0298 */
[----:B------:R-:W-:Y:S04]  /*3f00*/  LDSM.16.MT88.4 R60, [R225+0x2000] ;  /* 0x00200000e13c783b */ /* 0x000fe80000004200 */
[----:B------:R-:W-:Y:S04]  /*3f10*/  LDSM.16.MT88.4 R56, [R228] ;  /* 0x00000000e438783b */ /* 0x000fe80000004200 */
[----:B------:R-:W0:Y:S01]  /*3f20*/  LDGDEPBAR ;  /* 0x00000000000079af */ /* 0x000e220000000000 */
[----:B--2---:R-:W-:-:S04]  /*3f30*/  IMAD.IADD R2, R0, 0x1, R180 ;  /* 0x0000000100027824 */ /* 0x004fc800078e02b4 */
[----:B------:R-:W-:-:S04]  /*3f40*/  @P3 IMAD.HI.U32 R0, R2, c[0x0][0x2c8], RZ ;  /* 0x0000b20002003a27 */ /* 0x000fc800078e00ff */
[----:B------:R-:W-:Y:S01]  /*3f50*/  IMAD.MOV.U32 R3, RZ, RZ, R2 ;  /* 0x000000ffff037224 */ /* 0x000fe200078e0002 */
[----:B------:R-:W-:Y:S01]  /*3f60*/  @P3 SHF.R.U32.HI R3, RZ, c[0x0][0x2cc], R0 ;  /* 0x0000b300ff033a19 */ /* 0x000fe20000011600 */
[----:B------:R-:W-:Y:S04]  /*3f70*/  STL [R1+0x1c], R2 ;  /* 0x00001c0201007387 */ /* 0x000fe80000100800 */
[----:B------:R-:W1:Y:S01]  /*3f80*/  SHFL.IDX PT, R2, R3, RZ, 0x1c1f ;  /* 0x001c1fff03027589 */ /* 0x000e6200000e0000 */
[----:B---3--:R-:W-:-:S03]  /*3f90*/  IADD3 R4, -R5, c[0x0][0x1d0], R4 ;  /* 0x0000740005047a10 */ /* 0x008fc60007ffe104 */
[----:B------:R-:W2:Y:S01]  /*3fa0*/  SHFL.IDX PT, R0, R3, 0x1, 0x1c1f ;  /* 0x003c1f0003007f89 */ /* 0x000ea200000e0000 */
[----:B------:R-:W-:Y:S01]  /*3fb0*/  IADD3 R4, R4, -c[0x0][0x168], RZ ;  /* 0x80005a0004047a10 */ /* 0x000fe20007ffe0ff */
[----:B------:R-:W-:-:S04]  /*3fc0*/  IMAD.IADD R5, R145, 0x1, -R5 ;  /* 0x0000000191057824 */ /* 0x000fc800078e0a05 */
[----:B-1----:R-:W-:-:S05]  /*3fd0*/  IMAD.IADD R2, R4, 0x1, R2 ;  /* 0x0000000104027824 */ /* 0x002fca00078e0202 */
[----:B------:R-:W-:-:S04]  /*3fe0*/  IMNMX R2, R5, R2, PT ;  /* 0x0000000205027217 */ /* 0x000fc80003800200 */
[C---:B------:R-:W-:Y:S02]  /*3ff0*/  ISETP.GT.AND P2, PT, R2.reuse, RZ, PT ;  /* 0x000000ff0200720c */ /* 0x040fe40003f44270 */
[C---:B------:R-:W-:Y:S02]  /*4000*/  ISETP.GT.AND P1, PT, R2.reuse, 0x1, PT ;  /* 0x000000010200780c */ /* 0x040fe40003f24270 */
[----:B------:R-:W-:Y:S02]  /*4010*/  ISETP.GT.AND P0, PT, R2, 0x8, PT ;  /* 0x000000080200780c */ /* 0x000fe40003f04270 */
[----:B------:R-:W-:Y:S02]  /*4020*/  FSEL R7, R144, -INF , P2 ;  /* 0xff80000090077808 */ /* 0x000fe40001000000 */
[----:B------:R-:W-:Y:S02]  /*4030*/  FSEL R8, R132, -INF , P1 ;  /* 0xff80000084087808 */ /* 0x000fe40000800000 */
[----:B------:R-:W-:-:S02]  /*4040*/  ISETP.GT.AND P2, PT, R2, 0x10, PT ;  /* 0x000000100200780c */ /* 0x000fc40003f44270 */
[----:B------:R-:W-:Y:S02]  /*4050*/  ISETP.GT.AND P1, PT, R2, 0x11, PT ;  /* 0x000000110200780c */ /* 0x000fe40003f24270 */
[----:B------:R-:W-:Y:S02]  /*4060*/  FSEL R9, R106, -INF , P0 ;  /* 0xff8000006a097808 */ /* 0x000fe40000000000 */
[----:B------:R-:W-:Y:S02]  /*4070*/  ISETP.GT.AND P0, PT, R2, 0x18, PT ;  /* 0x000000180200780c */ /* 0x000fe40003f04270 */
[----:B------:R-:W-:Y:S02]  /*4080*/  FSEL R19, R97, -INF , P2 ;  /* 0xff80000061137808 */ /* 0x000fe40001000000 */
[----:B------:R-:W-:Y:S01]  /*4090*/  FSEL R21, R93, -INF , P1 ;  /* 0xff8000005d157808 */ /* 0x000fe20000800000 */
[----:B--2---:R-:W-:Y:S01]  /*40a0*/  IMAD.IADD R0, R4, 0x1, R0 ;  /* 0x0000000104007824 */ /* 0x004fe200078e0200 */
[----:B------:R-:W-:-:S02]  /*40b0*/  ISETP.GT.AND P2, PT, R2, 0x20, PT ;  /* 0x000000200200780c */ /* 0x000fc40003f44270 */
[C---:B------:R-:W-:Y:S02]  /*40c0*/  ISETP.GT.AND P1, PT, R2.reuse, 0x21, PT ;  /* 0x000000210200780c */ /* 0x040fe40003f24270 */
[----:B------:R-:W-:Y:S02]  /*40d0*/  FSEL R22, R89, -INF , P0 ;  /* 0xff80000059167808 */ /* 0x000fe40000000000 */
[----:B------:R-:W-:Y:S02]  /*40e0*/  ISETP.GT.AND P0, PT, R2, 0x28, PT ;  /* 0x000000280200780c */ /* 0x000fe40003f04270 */
[----:B------:R-:W-:Y:S02]  /*40f0*/  FSEL R164, R84, -INF , P2 ;  /* 0xff80000054a47808 */ /* 0x000fe40001000000 */
[----:B------:R-:W-:Y:S02]  /*4100*/  FSEL R165, R49, -INF , P1 ;  /* 0xff80000031a57808 */ /* 0x000fe40000800000 */
[----:B------:R-:W-:-:S02]  /*4110*/  ISETP.GT.AND P2, PT, R2, 0x30, PT ;  /* 0x000000300200780c */ /* 0x000fc40003f44270 */
[----:B------:R-:W-:Y:S02]  /*4120*/  ISETP.GT.AND P1, PT, R2, 0x31, PT ;  /* 0x000000310200780c */ /* 0x000fe40003f24270 */
[----:B------:R-:W-:Y:S02]  /*4130*/  IMNMX R0, R5, R0, PT ;  /* 0x0000000005007217 */ /* 0x000fe40003800200 */
[----:B------:R-:W-:Y:S02]  /*4140*/  FSEL R166, R48, -INF , P0 ;  /* 0xff80000030a67808 */ /* 0x000fe40000000000 */
[----:B------:R-:W-:Y:S02]  /*4150*/  ISETP.GT.AND P0, PT, R2, 0x38, PT ;  /* 0x000000380200780c */ /* 0x000fe40003f04270 */
[----:B------:R-:W-:Y:S02]  /*4160*/  FSEL R168, R44, -INF , P2 ;  /* 0xff8000002ca87808 */ /* 0x000fe40001000000 */
[----:B------:R-:W-:-:S02]  /*4170*/  FSEL R170, R45, -INF , P1 ;  /* 0xff8000002daa7808 */ /* 0x000fc40000800000 */
[C---:B------:R-:W-:Y:S02]  /*4180*/  ISETP.GT.AND P2, PT, R0.reuse, RZ, PT ;  /* 0x000000ff0000720c */ /* 0x040fe40003f44270 */
[----:B------:R-:W-:Y:S02]  /*4190*/  ISETP.GT.AND P1, PT, R0, 0x1, PT ;  /* 0x000000010000780c */ /* 0x000fe40003f24270 */
[----:B------:R-:W-:Y:S02]  /*41a0*/  ISETP.GT.AND P4, PT, R2, 0x9, PT ;  /* 0x000000090200780c */ /* 0x000fe40003f84270 */
[----:B------:R-:W-:Y:S02]  /*41b0*/  FMNMX.FTZ R137, R7, R8, !PT ;  /* 0x0000000807897209 */ /* 0x000fe40007810000 */
[----:B------:R-:W-:Y:S02]  /*41c0*/  FSEL R169, R12, -INF , P0 ;  /* 0xff8000000ca97808 */ /* 0x000fe40000000000 */
[----:B------:R-:W-:-:S02]  /*41d0*/  ISETP.GT.AND P0, PT, R0, 0x8, PT ;  /* 0x000000080000780c */ /* 0x000fc40003f04270 */
[----:B------:R-:W-:Y:S02]  /*41e0*/  FSEL R25, R134, -INF , P2 ;  /* 0xff80000086197808 */ /* 0x000fe40001000000 */
[----:B------:R-:W-:Y:S02]  /*41f0*/  FSEL R26, R133, -INF , P1 ;  /* 0xff800000851a7808 */ /* 0x000fe40000800000 */
[----:B------:R-:W-:Y:S02]  /*4200*/  FSEL R13, R103, -INF , P4 ;  /* 0xff800000670d7808 */ /* 0x000fe40002000000 */
        /* <DEDUP_REMOVED lines=12> */
[----:B------:R-:W-:Y:S02]  /*42d0*/  ISETP.GT.AND P4, PT, R2, 0x19, PT ;  /* 0x000000190200780c */ /* 0x000fe40003f84270 */
        /* <DEDUP_REMOVED lines=30> */
[----:B------:R-:W-:Y:S01]  /*44c0*/  FMNMX.FTZ R136, R157, R136, !PT ;  /* 0x000000889d887209 */ /* 0x000fe20007810000 */
[----:B------:R-:W-:Y:S01]  /*44d0*/  LDSM.16.MT88.4 R76, [R229+0x2000] ;  /* 0x00200000e54c783b */ /* 0x000fe20000004200 */
[----:B------:R-:W-:-:S02]  /*44e0*/  FMNMX.FTZ R137, R168, R137, !PT ;  /* 0x00000089a8897209 */ /* 0x000fc40007810000 */
[----:B------:R-:W-:Y:S02]  /*44f0*/  ISETP.GT.AND P1, PT, R0, 0x31, PT ;  /* 0x000000310000780c */ /* 0x000fe40003f24270 */
[----:B------:R-:W-:Y:S02]  /*4500*/  FSEL R163, R46, -INF , P0 ;  /* 0xff8000002ea37808 */ /* 0x000fe40000000000 */
[----:B------:R-:W-:Y:S01]  /*4510*/  FMNMX.FTZ R136, R156, R136, !PT ;  /* 0x000000889c887209 */ /* 0x000fe20007810000 */
[----:B------:R-:W-:Y:S01]  /*4520*/  LDSM.16.MT88.4 R44, [R225+0x800] ;  /* 0x00080000e12c783b */ /* 0x000fe20000004200 */
        /* <DEDUP_REMOVED lines=8> */
[----:B------:R-:W-:Y:S01]  /*45b0*/  FSEL R161, R15, -INF , P0 ;  /* 0xff8000000fa17808 */ /* 0x000fe20000000000 */
[----:B------:R-:W1:Y:S01]  /*45c0*/  SHFL.IDX PT, R0, R3, 0x2, 0x1c1f ;  /* 0x005c1f0003007f89 */ /* 0x000e6200000e0000 */
[----:B------:R-:W-:-:S02]  /*45d0*/  FMNMX.FTZ R136, R162, R136, !PT ;  /* 0x00000088a2887209 */ /* 0x000fc40007810000 */
[----:B------:R-:W-:Y:S02]  /*45e0*/  FMNMX.FTZ R137, R155, R137, !PT ;  /* 0x000000899b897209 */ /* 0x000fe40007810000 */
[----:B------:R-:W-:Y:S02]  /*45f0*/  FSEL R160, R14, -INF , P1 ;  /* 0xff8000000ea07808 */ /* 0x000fe40000800000 */
[----:B------:R-:W-:Y:S01]  /*4600*/  FMNMX.FTZ R136, R161, R136, !PT ;  /* 0x00000088a1887209 */ /* 0x000fe20007810000 */
[----:B------:R-:W2:Y:S03]  /*4610*/  SHFL.IDX PT, R2, R3, 0x3, 0x1c1f ;  /* 0x007c1f0003027f89 */ /* 0x000ea600000e0000 */
[----:B------:R-:W-:Y:S01]  /*4620*/  FMNMX.FTZ R136, R160, R136, !PT ;  /* 0x00000088a0887209 */ /* 0x000fe20007810000 */
[----:B------:R-:W3:Y:S04]  /*4630*/  SHFL.BFLY PT, R3, R137, 0x2, 0x1f ;  /* 0x0c401f0089037f89 */ /* 0x000ee800000e0000 */
[----:B------:R-:W4:Y:S01]  /*4640*/  SHFL.BFLY PT, R6, R136, 0x2, 0x1f ;  /* 0x0c401f0088067f89 */ /* 0x000f2200000e0000 */
[----:B-1----:R-:W-:-:S05]  /*4650*/  IMAD.IADD R0, R4, 0x1, R0 ;  /* 0x0000000104007824 */ /* 0x002fca00078e0200 */
[----:B------:R-:W-:Y:S01]  /*4660*/  IMNMX R0, R5, R0, PT ;  /* 0x0000000005007217 */ /* 0x000fe20003800200 */
[----:B--2---:R-:W-:-:S03]  /*4670*/  IMAD.IADD R2, R4, 0x1, R2 ;  /* 0x0000000104027824 */ /* 0x004fc600078e0202 */
[C---:B------:R-:W-:Y:S02]  /*4680*/  ISETP.GT.AND P2, PT, R0.reuse, RZ, PT ;  /* 0x000000ff0000720c */ /* 0x040fe40003f44270 */
[----:B---3--:R-:W-:Y:S02]  /*4690*/  FMNMX.FTZ R137, R137, R3, !PT ;  /* 0x0000000389897209 */ /* 0x008fe40007810000 */
[C---:B------:R-:W-:Y:S02]  /*46a0*/  ISETP.GT.AND P1, PT, R0.reuse, 0x1, PT ;  /* 0x000000010000780c */ /* 0x040fe40003f24270 */
[C---:B------:R-:W-:Y:S02]  /*46b0*/  ISETP.GT.AND P4, PT, R0.reuse, 0x8, PT ;  /* 0x000000080000780c */ /* 0x040fe40003f84270 */
[----:B------:R-:W-:Y:S01]  /*46c0*/  ISETP.GT.AND P0, PT, R0, 0x9, PT ;  /* 0x000000090000780c */ /* 0x000fe20003f04270 */
[----:B------:R-:W1:Y:S01]  /*46d0*/  SHFL.BFLY PT, R3, R137, 0x1, 0x1f ;  /* 0x0c201f0089037f89 */ /* 0x000e6200000e0000 */
[----:B------:R-:W-:-:S02]  /*46e0*/  IMNMX R2, R5, R2, PT ;  /* 0x0000000205027217 */ /* 0x000fc40003800200 */
[----:B----4-:R-:W-:Y:S02]  /*46f0*/  FMNMX.FTZ R136, R136, R6, !PT ;  /* 0x0000000688887209 */ /* 0x010fe40007810000 */
[----:B------:R-:W-:Y:S02]  /*4700*/  FSEL R5, R147, -INF , P2 ;  /* 0xff80000093057808 */ /* 0x000fe40001000000 */
[----:B------:R-:W-:Y:S02]  /*4710*/  FSEL R6, R146, -INF , P1 ;  /* 0xff80000092067808 */ /* 0x000fe40000800000 */
[----:B------:R-:W-:Y:S02]  /*4720*/  FSEL R10, R118, -INF , P4 ;  /* 0xff800000760a7808 */ /* 0x000fe40002000000 */
[----:B------:R-:W-:Y:S02]  /*4730*/  FSEL R11, R117, -INF , P0 ;  /* 0xff800000750b7808 */ /* 0x000fe40000000000 */
[----:B------:R-:W-:-:S02]  /*4740*/  ISETP.GT.AND P2, PT, R0, 0x10, PT ;  /* 0x000000100000780c */ /* 0x000fc40003f44270 */
[C---:B------:R-:W-:Y:S02]  /*4750*/  ISETP.GT.AND P1, PT, R0.reuse, 0x11, PT ;  /* 0x000000110000780c */ /* 0x040fe40003f24270 */
[C---:B------:R-:W-:Y:S02]  /*4760*/  ISETP.GT.AND P4, PT, R0.reuse, 0x18, PT ;  /* 0x000000180000780c */ /* 0x040fe40003f84270 */
[----:B------:R-:W-:Y:S02]  /*4770*/  ISETP.GT.AND P0, PT, R0, 0x19, PT ;  /* 0x000000190000780c */ /* 0x000fe40003f04270 */
[----:B------:R-:W-:Y:S02]  /*4780*/  FSEL R16, R102, -INF , P2 ;  /* 0xff80000066107808 */ /* 0x000fe40001000000 */
[----:B------:R-:W-:Y:S02]  /*4790*/  FSEL R17, R101, -INF , P1 ;  /* 0xff80000065117808 */ /* 0x000fe40000800000 */
[----:B------:R-:W-:-:S02]  /*47a0*/  FSEL R23, R94, -INF , P4 ;  /* 0xff8000005e177808 */ /* 0x000fc40002000000 */
[----:B------:R-:W-:Y:S02]  /*47b0*/  FSEL R29, R92, -INF , P0 ;  /* 0xff8000005c1d7808 */ /* 0x000fe40000000000 */
[C---:B------:R-:W-:Y:S02]  /*47c0*/  ISETP.GT.AND P2, PT, R0.reuse, 0x20, PT ;  /* 0x000000200000780c */ /* 0x040fe40003f44270 */
[C---:B------:R-:W-:Y:S02]  /*47d0*/  ISETP.GT.AND P1, PT, R0.reuse, 0x21, PT ;  /* 0x000000210000780c */ /* 0x040fe40003f24270 */
[C---:B------:R-:W-:Y:S02]  /*47e0*/  ISETP.GT.AND P4, PT, R0.reuse, 0x28, PT ;  /* 0x000000280000780c */ /* 0x040fe40003f84270 */
[----:B------:R-:W-:Y:S02]  /*47f0*/  ISETP.GT.AND P0, PT, R0, 0x29, PT ;  /* 0x000000290000780c */ /* 0x000fe40003f04270 */
[----:B------:R-:W-:-:S02]  /*4800*/  FSEL R145, R87, -INF , P2 ;  /* 0xff80000057917808 */ /* 0x000fc40001000000 */
[----:B------:R-:W-:Y:S02]  /*4810*/  FSEL R148, R80, -INF , P1 ;  /* 0xff80000050947808 */ /* 0x000fe40000800000 */
[----:B------:R-:W-:Y:S02]  /*4820*/  FSEL R147, R68, -INF , P4 ;  /* 0xff80000044937808 */ /* 0x000fe40002000000 */
[----:B-1----:R-:W-:Y:S01]  /*4830*/  FMNMX.FTZ R137, R137, R3, !PT ;  /* 0x0000000389897209 */ /* 0x002fe20007810000 */
[----:B------:R-:W1:Y:S01]  /*4840*/  SHFL.BFLY PT, R4, R136, 0x1, 0x1f ;  /* 0x0c201f0088047f89 */ /* 0x000e6200000e0000 */
[----:B------:R-:W-:Y:S02]  /*4850*/  FSEL R146, R69, -INF , P0 ;  /* 0xff80000045927808 */ /* 0x000fe40000000000 */
[C---:B------:R-:W-:Y:S01]  /*4860*/  ISETP.GT.AND P2, PT, R0.reuse, 0x30, PT ;  /* 0x000000300000780c */ /* 0x040fe20003f44270 */
[----:B------:R-:W-:Y:S01]  /*4870*/  LDSM.16.MT88.4 R80, [R226+0x2000] ;  /* 0x00200000e250783b */ /* 0x000fe20000004200 */
[----:B------:R-:W-:-:S02]  /*4880*/  ISETP.GT.AND P1, PT, R0, 0x31, PT ;  /* 0x000000310000780c */ /* 0x000fc40003f24270 */
[C---:B------:R-:W-:Y:S02]  /*4890*/  ISETP.GT.AND P4, PT, R0.reuse, 0x38, PT ;  /* 0x000000380000780c */ /* 0x040fe40003f84270 */
[----:B------:R-:W-:Y:S02]  /*48a0*/  ISETP.GT.AND P0, PT, R0, 0x39, PT ;  /* 0x000000390000780c */ /* 0x000fe40003f04270 */
[----:B------:R-:W-:-:S04]  /*48b0*/  FMNMX.FTZ R0, R5, R6, !PT ;  /* 0x0000000605007209 */ /* 0x000fc80007810000 */
[----:B------:R-:W-:Y:S02]  /*48c0*/  FMNMX.FTZ R0, R10, R0, !PT ;  /* 0x000000000a007209 */ /* 0x000fe40007810000 */
[----:B------:R-:W-:Y:S02]  /*48d0*/  FSEL R153, R36, -INF , P1 ;  /* 0xff80000024997808 */ /* 0x000fe40000800000 */
[----:B------:R-:W-:Y:S02]  /*48e0*/  FMNMX.FTZ R0, R11, R0, !PT ;  /* 0x000000000b007209 */ /* 0x000fe40007810000 */
[----:B------:R-:W-:Y:S02]  /*48f0*/  ISETP.GT.AND P1, PT, R2, 0x1, PT ;  /* 0x000000010200780c */ /* 0x000fe40003f24270 */
[----:B------:R-:W-:Y:S02]  /*4900*/  FMNMX.FTZ R0, R16, R0, !PT ;  /* 0x0000000010007209 */ /* 0x000fe40007810000 */
[----:B------:R-:W-:Y:S01]  /*4910*/  FSEL R152, R20, -INF , P4 ;  /* 0xff80000014987808 */ /* 0x000fe20002000000 */
[----:B------:R-:W-:Y:S01]  /*4920*/  FMUL.FTZ R20, R137, c[0x0][0x2d0] ;  /* 0x0000b40089147a20 */ /* 0x000fe20000410000 */
[----:B------:R-:W-:-:S02]  /*4930*/  FSEL R15, R149, -INF , P1 ;  /* 0xff800000950f7808 */ /* 0x000fc40000800000 */
[----:B------:R-:W-:Y:S02]  /*4940*/  FMNMX.FTZ R0, R17, R0, !PT ;  /* 0x0000000011007209 */ /* 0x000fe40007810000 */
[----:B------:R-:W-:Y:S02]  /*4950*/  FSETP.NEU.FTZ.AND P1, PT, R137, -INF , PT ;  /* 0xff8000008900780b */ /* 0x000fe40003f3d000 */
[----:B------:R-:W-:Y:S02]  /*4960*/  ISETP.GT.AND P4, PT, R2, 0x8, PT ;  /* 0x000000080200780c */ /* 0x000fe40003f84270 */
[----:B------:R-:W-:Y:S02]  /*4970*/  FMNMX.FTZ R0, R23, R0, !PT ;  /* 0x0000000017007209 */ /* 0x000fe40007810000 */
[----:B------:R-:W-:Y:S02]  /*4980*/  FSEL R20, R20, RZ, P1 ;  /* 0x000000ff14147208 */ /* 0x000fe40000800000 */
[----:B------:R-:W-:-:S02]  /*4990*/  FSEL R154, R37, -INF , P2 ;  /* 0xff800000259a7808 */ /* 0x000fc40001000000 */
[----:B------:R-:W-:Y:S02]  /*49a0*/  ISETP.GT.AND P2, PT, R2, RZ, PT ;  /* 0x000000ff0200720c */ /* 0x000fe40003f44270 */
[----:B------:R-:W-:Y:S02]  /*49b0*/  FSEL R14, R135, -INF , P4 ;  /* 0xff800000870e7808 */ /* 0x000fe40002000000 */
[----:B------:R-:W-:Y:S01]  /*49c0*/  FMNMX.FTZ R135, R29, R0, !PT ;  /* 0x000000001d877209 */ /* 0x000fe20007810000 */
[----:B------:R-:W-:Y:S01]  /*49d0*/  FFMA.FTZ R0, R7, c[0x0][0x2d0], -R20 ;  /* 0x0000b40007007a23 */ /* 0x000fe20000010814 */
[----:B------:R-:W-:Y:S02]  /*49e0*/  FSEL R12, R150, -INF , P2 ;  /* 0xff800000960c7808 */ /* 0x000fe40001000000 */
[----:B------:R-:W-:Y:S01]  /*49f0*/  FMNMX.FTZ R135, R145, R135, !PT ;  /* 0x0000008791877209 */ /* 0x000fe20007810000 */
[----:B------:R2:W-:Y:S01]  /*4a00*/  MUFU.EX2 R150, R0 ;  /* 0x0000000000967308 */ /* 0x0005e20000000800 */
[----:B------:R-:W-:-:S02]  /*4a10*/  FSEL R151, R18, -INF , P0 ;  /* 0xff80000012977808 */ /* 0x000fc40000000000 */
[----:B------:R-:W-:Y:S02]  /*4a20*/  ISETP.GT.AND P0, PT, R2, 0x9, PT ;  /* 0x000000090200780c */ /* 0x000fe40003f04270 */
[----:B------:R-:W-:Y:S02]  /*4a30*/  FMNMX.FTZ R135, R148, R135, !PT ;  /* 0x0000008794877209 */ /* 0x000fe40007810000 */
[----:B------:R-:W-:Y:S02]  /*4a40*/  ISETP.GT.AND P2, PT, R2, 0x10, PT ;  /* 0x000000100200780c */ /* 0x000fe40003f44270 */
[----:B------:R-:W-:Y:S02]  /*4a50*/  FSEL R18, R119, -INF , P0 ;  /* 0xff80000077127808 */ /* 0x000fe40000000000 */
[----:B--2---:R-:W-:Y:S02]  /*4a60*/  FMNMX.FTZ R0, R12, R15, !PT ;  /* 0x0000000f0c007209 */ /* 0x004fe40007810000 */
[----:B------:R-:W-:-:S02]  /*4a70*/  FMNMX.FTZ R135, R147, R135, !PT ;  /* 0x0000008793877209 */ /* 0x000fc40007810000 */
[----:B------:R-:W-:Y:S01]  /*4a80*/  FMNMX.FTZ R0, R14, R0, !PT ;  /* 0x000000000e007209 */ /* 0x000fe20007810000 */
[----:B------:R-:W-:Y:S01]  /*4a90*/  FFMA.FTZ R3, R8, c[0x0][0x2d0], -R20 ;  /* 0x0000b40008037a23 */ /* 0x000fe20000010814 */
[----:B------:R-:W-:Y:S02]  /*4aa0*/  ISETP.GT.AND P1, PT, R2, 0x11, PT ;  /* 0x000000110200780c */ /* 0x000fe40003f24270 */
[----:B------:R-:W-:Y:S02]  /*4ab0*/  FSEL R28, R116, -INF , P2 ;  /* 0xff800000741c7808 */ /* 0x000fe40001000000 */
[----:B------:R-:W-:Y:S02]  /*4ac0*/  FMNMX.FTZ R0, R18, R0, !PT ;  /* 0x0000000012007209 */ /* 0x000fe40007810000 */
[----:B------:R-:W-:Y:S01]  /*4ad0*/  FMNMX.FTZ R135, R146, R135, !PT ;  /* 0x0000008792877209 */ /* 0x000fe20007810000 */
[----:B------:R2:W-:Y:S01]  /*4ae0*/  MUFU.EX2 R149, R3 ;  /* 0x0000000300957308 */ /* 0x0005e20000000800 */
[----:B------:R-:W-:-:S02]  /*4af0*/  ISETP.GT.AND P0, PT, R2, 0x18, PT ;  /* 0x000000180200780c */ /* 0x000fc40003f04270 */
[----:B------:R-:W-:Y:S02]  /*4b00*/  FSEL R36, R107, -INF , P1 ;  /* 0xff8000006b247808 */ /* 0x000fe40000800000 */
[----:B------:R-:W-:Y:S01]  /*4b10*/  FMNMX.FTZ R0, R28, R0, !PT ;  /* 0x000000001c007209 */ /* 0x000fe20007810000 */
[----:B------:R-:W-:Y:S01]  /*4b20*/  LDSM.16.MT88.4 R104, [R228+0x2000] ;  /* 0x00200000e468783b */ /* 0x000fe20000004200 */
[----:B------:R-:W-:Y:S02]  /*4b30*/  FMNMX.FTZ R135, R154, R135, !PT ;  /* 0x000000879a877209 */ /* 0x000fe40007810000 */
[----:B------:R-:W-:Y:S02]  /*4b40*/  ISETP.GT.AND P4, PT, R2, 0x19, PT ;  /* 0x000000190200780c */ /* 0x000fe40003f84270 */
[----:B------:R-:W-:Y:S02]  /*4b50*/  FSEL R8, R100, -INF , P0 ;  /* 0xff80000064087808 */ /* 0x000fe40000000000 */
[----:B------:R-:W-:Y:S01]  /*4b60*/  FMNMX.FTZ R0, R36, R0, !PT ;  /* 0x0000000024007209 */ /* 0x000fe20007810000 */
[----:B--2---:R-:W-:Y:S01]  /*4b70*/  FFMA.FTZ R3, R9, c[0x0][0x2d0], -R20 ;  /* 0x0000b40009037a23 */ /* 0x004fe20000010814 */
[----:B------:R-:W-:-:S03]  /*4b80*/  FMNMX.FTZ R135, R153, R135, !PT ;  /* 0x0000008799877209 */ /* 0x000fc60007810000 */
[----:B------:R2:W-:Y:S01]  /*4b90*/  MUFU.EX2 R245, R3 ;  /* 0x0000000300f57308 */ /* 0x0005e20000000800 */
[----:B------:R-:W-:Y:S02]  /*4ba0*/  ISETP.GT.AND P2, PT, R2, 0x20, PT ;  /* 0x000000200200780c */ /* 0x000fe40003f44270 */
[----:B------:R-:W-:Y:S02]  /*4bb0*/  FSEL R7, R99, -INF , P4 ;  /* 0xff80000063077808 */ /* 0x000fe40002000000 */
[----:B------:R-:W-:Y:S02]  /*4bc0*/  FMNMX.FTZ R0, R8, R0, !PT ;  /* 0x0000000008007209 */ /* 0x000fe40007810000 */
[----:B------:R-:W-:Y:S02]  /*4bd0*/  FMNMX.FTZ R135, R152, R135, !PT ;  /* 0x0000008798877209 */ /* 0x000fe40007810000 */
[----:B------:R-:W-:Y:S02]  /*4be0*/  ISETP.GT.AND P1, PT, R2, 0x21, PT ;  /* 0x000000210200780c */ /* 0x000fe40003f24270 */
[----:B------:R-:W-:Y:S01]  /*4bf0*/  FSEL R138, R72, -INF , P2 ;  /* 0xff800000488a7808 */ /* 0x000fe20001000000 */
[----:B--2---:R-:W-:Y:S01]  /*4c00*/  FFMA.FTZ R3, R13, c[0x0][0x2d0], -R20 ;  /* 0x0000b4000d037a23 */ /* 0x004fe20000010814 */
[----:B------:R-:W-:-:S03]  /*4c10*/  FMNMX.FTZ R135, R151, R135, !PT ;  /* 0x0000008797877209 */ /* 0x000fc60007810000 */
[----:B------:R2:W-:Y:S01]  /*4c20*/  MUFU.EX2 R210, R3 ;  /* 0x0000000300d27308 */ /* 0x0005e20000000800 */
[----:B------:R-:W-:Y:S02]  /*4c30*/  ISETP.GT.AND P0, PT, R2, 0x28, PT ;  /* 0x000000280200780c */ /* 0x000fe40003f04270 */
[----:B------:R-:W-:Y:S02]  /*4c40*/  FSEL R141, R50, -INF , P1 ;  /* 0xff800000328d7808 */ /* 0x000fe40000800000 */
[----:B-1----:R-:W-:Y:S01]  /*4c50*/  FMNMX.FTZ R136, R136, R4, !PT ;  /* 0x0000000488887209 */ /* 0x002fe20007810000 */
[----:B------:R-:W-:Y:S01]  /*4c60*/  LDSM.16.MT88.4 R48, [R225] ;  /* 0x00000000e130783b */ /* 0x000fe20000004200 */
[----:B------:R-:W-:Y:S02]  /*4c70*/  ISETP.GT.AND P2, PT, R2, 0x29, PT ;  /* 0x000000290200780c */ /* 0x000fe40003f44270 */
[----:B--2---:R-:W-:Y:S01]  /*4c80*/  FMNMX.FTZ R3, R7, R0, !PT ;  /* 0x0000000007037209 */ /* 0x004fe20007810000 */
[----:B------:R-:W-:-:S03]  /*4c90*/  FFMA.FTZ R0, R19, c[0x0][0x2d0], -R20 ;  /* 0x0000b40013007a23 */ /* 0x000fc60000010814 */
[----:B------:R-:W-:Y:S01]  /*4ca0*/  FMNMX.FTZ R3, R138, R3, !PT ;  /* 0x000000038a037209 */ /* 0x000fe20007810000 */
[----:B------:R1:W-:Y:S01]  /*4cb0*/  MUFU.EX2 R211, R0 ;  /* 0x0000000000d37308 */ /* 0x0003e20000000800 */
[----:B------:R-:W2:Y:S01]  /*4cc0*/  SHFL.BFLY PT, R4, R135, 0x2, 0x1f ;  /* 0x0c401f0087047f89 */ /* 0x000ea200000e0000 */
[----:B------:R-:W-:Y:S02]  /*4cd0*/  FSEL R143, R70, -INF , P0 ;  /* 0xff800000468f7808 */ /* 0x000fe40000000000 */
[----:B------:R-:W-:Y:S01]  /*4ce0*/  FMNMX.FTZ R3, R141, R3, !PT ;  /* 0x000000038d037209 */ /* 0x000fe20007810000 */
[----:B------:R-:W-:Y:S01]  /*4cf0*/  LDSM.16.MT88.4 R68, [R229+0x800] ;  /* 0x00080000e544783b */ /* 0x000fe20000004200 */
[----:B------:R-:W-:Y:S02]  /*4d00*/  ISETP.GT.AND P1, PT, R2, 0x30, PT ;  /* 0x000000300200780c */ /* 0x000fe40003f24270 */
[----:B------:R-:W-:Y:S01]  /*4d10*/  FSEL R144, R41, -INF , P2 ;  /* 0xff80000029907808 */ /* 0x000fe20001000000 */
[----:B-1----:R-:W-:-:S04]  /*4d20*/  FFMA.FTZ R0, R21, c[0x0][0x2d0], -R20 ;  /* 0x0000b40015007a23 */ /* 0x002fc80000010814 */
[----:B------:R1:W-:Y:S01]  /*4d30*/  MUFU.EX2 R246, R0 ;  /* 0x0000000000f67308 */ /* 0x0003e20000000800 */
[----:B------:R-:W-:Y:S02]  /*4d40*/  ISETP.GT.AND P0, PT, R2, 0x31, PT ;  /* 0x000000310200780c */ /* 0x000fe40003f04270 */
[----:B------:R-:W-:Y:S02]  /*4d50*/  FSEL R142, R40, -INF , P1 ;  /* 0xff800000288e7808 */ /* 0x000fe40000800000 */
[----:B------:R-:W-:Y:S01]  /*4d60*/  ISETP.GT.AND P2, PT, R2, 0x38, PT ;  /* 0x000000380200780c */ /* 0x000fe20003f44270 */
[----:B------:R-:W-:Y:S01]  /*4d70*/  LDSM.16.MT88.4 R40, [R226+0x800] ;  /* 0x00080000e228783b */ /* 0x000fe20000004200 */
[----:B------:R-:W-:Y:S02]  /*4d80*/  FSEL R140, R39, -INF , P0 ;  /* 0xff800000278c7808 */ /* 0x000fe40000000000 */
[----:B-1----:R-:W-:-:S04]  /*4d90*/  FMNMX.FTZ R0, R143, R3, !PT ;  /* 0x000000038f007209 */ /* 0x002fc80007810000 */
[----:B------:R-:W-:Y:S01]  /*4da0*/  FMNMX.FTZ R0, R144, R0, !PT ;  /* 0x0000000090007209 */ /* 0x000fe20007810000 */
[----:B------:R-:W-:-:S03]  /*4db0*/  FFMA.FTZ R3, R22, c[0x0][0x2d0], -R20 ;  /* 0x0000b40016037a23 */ /* 0x000fc60000010814 */
[----:B------:R-:W-:Y:S01]  /*4dc0*/  FMNMX.FTZ R0, R142, R0, !PT ;  /* 0x000000008e007209 */ /* 0x000fe20007810000 */
[----:B------:R1:W-:Y:S01]  /*4dd0*/  MUFU.EX2 R204, R3 ;  /* 0x0000000300cc7308 */ /* 0x0003e20000000800 */
[----:B------:R-:W-:Y:S02]  /*4de0*/  ISETP.GT.AND P1, PT, R2, 0x39, PT ;  /* 0x000000390200780c */ /* 0x000fe40003f24270 */
[----:B------:R-:W-:Y:S02]  /*4df0*/  FSEL R139, R35, -INF , P2 ;  /* 0xff800000238b7808 */ /* 0x000fe40001000000 */
[----:B------:R-:W-:Y:S02]  /*4e00*/  FMNMX.FTZ R0, R140, R0, !PT ;  /* 0x000000008c007209 */ /* 0x000fe40007810000 */
[----:B------:R-:W-:Y:S02]  /*4e10*/  FSETP.NEU.FTZ.AND P0, PT, R136, -INF , PT ;  /* 0xff8000008800780b */ /* 0x000fe40003f1d000 */
[----:B------:R-:W-:-:S02]  /*4e20*/  FSEL R133, R38, -INF , P1 ;  /* 0xff80000026857808 */ /* 0x000fc40000800000 */
[----:B------:R-:W-:Y:S01]  /*4e30*/  FMNMX.FTZ R134, R139, R0, !PT ;  /* 0x000000008b867209 */ /* 0x000fe20007810000 */
[----:B-1----:R-:W-:Y:S01]  /*4e40*/  FMUL.FTZ R3, R136, c[0x0][0x2d0] ;  /* 0x0000b40088037a20 */ /* 0x002fe20000410000 */
[----:B--2---:R-:W-:Y:S01]  /*4e50*/  FMNMX.FTZ R135, R135, R4, !PT ;  /* 0x0000000487877209 */ /* 0x004fe20007810000 */
[----:B------:R-:W-:Y:S01]  /*4e60*/  FFMA.FTZ R2, R24, c[0x0][0x2d0], -R20 ;  /* 0x0000b40018027a23 */ /* 0x000fe20000010814 */
[----:B------:R-:W-:Y:S02]  /*4e70*/  FMNMX.FTZ R134, R133, R134, !PT ;  /* 0x0000008685867209 */ /* 0x000fe40007810000 */
[----:B------:R-:W-:Y:S01]  /*4e80*/  FSEL R3, R3, RZ, P0 ;  /* 0x000000ff03037208 */ /* 0x000fe20000000000 */
[----:B------:R1:W-:Y:S02]  /*4e90*/  MUFU.EX2 R207, R2 ;  /* 0x0000000200cf7308 */ /* 0x0003e40000000800 */
[----:B------:R-:W-:Y:S02]  /*4ea0*/  SHFL.BFLY PT, R4, R134, 0x2, 0x1f ;  /* 0x0c401f0086047f89 */ /* 0x000fe400000e0000 */
[----:B------:R-:W-:-:S04]  /*4eb0*/  FFMA.FTZ R0, R25, c[0x0][0x2d0], -R3 ;  /* 0x0000b40019007a23 */ /* 0x000fc80000010803 */
[----:B------:R2:W-:Y:S01]  /*4ec0*/  MUFU.EX2 R132, R0 ;  /* 0x0000000000847308 */ /* 0x0005e20000000800 */
[----:B-1----:R-:W1:Y:S01]  /*4ed0*/  SHFL.BFLY PT, R2, R135, 0x1, 0x1f ;  /* 0x0c201f0087027f89 */ /* 0x002e6200000e0000 */
[----:B--2---:R-:W-:-:S06]  /*4ee0*/  FFMA.FTZ R0, R26, c[0x0][0x2d0], -R3 ;  /* 0x0000b4001a007a23 */ /* 0x004fcc0000010803 */
[----:B------:R2:W-:Y:S02]  /*4ef0*/  MUFU.EX2 R131, R0 ;  /* 0x0000000000837308 */ /* 0x0005e40000000800 */
[----:B--2---:R-:W-:-:S06]  /*4f00*/  FFMA.FTZ R0, R31, c[0x0][0x2d0], -R3 ;  /* 0x0000b4001f007a23 */ /* 0x004fcc0000010803 */
[----:B------:R2:W-:Y:S01]  /*4f10*/  MUFU.EX2 R194, R0 ;  /* 0x0000000000c27308 */ /* 0x0005e20000000800 */
[----:B-1----:R-:W-:Y:S02]  /*4f20*/  FMNMX.FTZ R135, R135, R2, !PT ;  /* 0x0000000287877209 */ /* 0x002fe40007810000 */
[----:B------:R-:W-:Y:S01]  /*4f30*/  FMNMX.FTZ R134, R134, R4, !PT ;  /* 0x0000000486867209 */ /* 0x000fe20007810000 */
[----:B--2---:R-:W-:-:S04]  /*4f40*/  FFMA.FTZ R0, R33, c[0x0][0x2d0], -R3 ;  /* 0x0000b40021007a23 */ /* 0x004fc80000010803 */
[----:B------:R1:W-:Y:S01]  /*4f50*/  MUFU.EX2 R195, R0 ;  /* 0x0000000000c37308 */ /* 0x0003e20000000800 */
[C---:B------:R-:W-:Y:S01]  /*4f60*/  FMUL.FTZ R2, R135.reuse, c[0x0][0x2d0] ;  /* 0x0000b40087027a20 */ /* 0x040fe20000410000 */
[----:B------:R-:W-:Y:S01]  /*4f70*/  FSETP.NEU.FTZ.AND P0, PT, R135, -INF , PT ;  /* 0xff8000008700780b */ /* 0x000fe20003f1d000 */
[----:B------:R-:W2:Y:S01]  /*4f80*/  SHFL.BFLY PT, R4, R134, 0x1, 0x1f ;  /* 0x0c201f0086047f89 */ /* 0x000ea200000e0000 */
[----:B-1----:R-:W-:-:S04]  /*4f90*/  FFMA.FTZ R0, R30, c[0x0][0x2d0], -R3 ;  /* 0x0000b4001e007a23 */ /* 0x002fc80000010803 */
[----:B------:R1:W-:Y:S01]  /*4fa0*/  MUFU.EX2 R198, R0 ;  /* 0x0000000000c67308 */ /* 0x0003e20000000800 */
[----:B------:R-:W-:Y:S01]  /*4fb0*/  FSEL R2, R2, RZ, P0 ;  /* 0x000000ff02027208 */ /* 0x000fe20000000000 */
[--C-:B-1----:R-:W-:Y:S01]  /*4fc0*/  FFMA.FTZ R0, R27, c[0x0][0x2d0], -R3.reuse ;  /* 0x0000b4001b007a23 */ /* 0x102fe20000010803 */
[----:B--2---:R-:W-:Y:S01]  /*4fd0*/  FMNMX.FTZ R134, R134, R4, !PT ;  /* 0x0000000486867209 */ /* 0x004fe20007810000 */
[----:B------:R-:W1:Y:S04]  /*4fe0*/  LDSM.16.MT88.4 R24, [R229] ;  /* 0x00000000e518783b */ /* 0x000e680000004200 */
[----:B------:R2:W-:Y:S02]  /*4ff0*/  MUFU.EX2 R199, R0 ;  /* 0x0000000000c77308 */ /* 0x0005e40000000800 */
[----:B--2---:R-:W-:-:S06]  /*5000*/  FFMA.FTZ R0, R32, c[0x0][0x2d0], -R3 ;  /* 0x0000b40020007a23 */ /* 0x004fcc0000010803 */
[----:B------:R2:W-:Y:S02]  /*5010*/  MUFU.EX2 R205, R0 ;  /* 0x0000000000cd7308 */ /* 0x0005e40000000800 */
[----:B--2---:R-:W-:Y:S01]  /*5020*/  FFMA.FTZ R0, R34, c[0x0][0x2d0], -R3 ;  /* 0x0000b40022007a23 */ /* 0x004fe20000010803 */
[----:B------:R-:W-:Y:S01]  /*5030*/  FSETP.NEU.FTZ.AND P0, PT, R134, -INF , PT ;  /* 0xff8000008600780b */ /* 0x000fe20003f1d000 */
[--C-:B------:R-:W-:Y:S01]  /*5040*/  FFMA.FTZ R4, R16, c[0x0][0x2d0], -R2.reuse ;  /* 0x0000b40010047a23 */ /* 0x100fe20000010802 */
[----:B------:R-:W2:Y:S03]  /*5050*/  LDSM.16.MT88.4 R32, [R226] ;  /* 0x00000000e220783b */ /* 0x000ea60000004200 */
[----:B------:R3:W-:Y:S02]  /*5060*/  MUFU.EX2 R224, R0 ;  /* 0x0000000000e07308 */ /* 0x0007e40000000800 */
[----:B---3--:R-:W-:-:S06]  /*5070*/  FFMA.FTZ R0, R5, c[0x0][0x2d0], -R2 ;  /* 0x0000b40005007a23 */ /* 0x008fcc0000010802 */
[----:B------:R3:W-:Y:S02]  /*5080*/  MUFU.EX2 R130, R0 ;  /* 0x0000000000827308 */ /* 0x0007e40000000800 */
[----:B---3--:R-:W-:-:S06]  /*5090*/  FFMA.FTZ R0, R6, c[0x0][0x2d0], -R2 ;  /* 0x0000b40006007a23 */ /* 0x008fcc0000010802 */
[----:B------:R3:W4:Y:S02]  /*50a0*/  MUFU.EX2 R129, R0 ;  /* 0x0000000000817308 */ /* 0x0007240000000800 */
[----:B---3--:R-:W-:-:S06]  /*50b0*/  FFMA.FTZ R0, R10, c[0x0][0x2d0], -R2 ;  /* 0x0000b4000a007a23 */ /* 0x008fcc0000010802 */
[----:B------:R3:W-:Y:S02]  /*50c0*/  MUFU.EX2 R186, R0 ;  /* 0x0000000000ba7308 */ /* 0x0007e40000000800 */
[----:B---3--:R-:W-:-:S06]  /*50d0*/  FFMA.FTZ R0, R11, c[0x0][0x2d0], -R2 ;  /* 0x0000b4000b007a23 */ /* 0x008fcc0000010802 */
[----:B------:R3:W1:Y:S08]  /*50e0*/  MUFU.EX2 R187, R0 ;  /* 0x0000000000bb7308 */ /* 0x0006700000000800 */
[----:B------:R1:W-:Y:S01]  /*50f0*/  MUFU.EX2 R193, R4 ;  /* 0x0000000400c17308 */ /* 0x0003e20000000800 */
[----:B---3--:R-:W-:-:S05]  /*5100*/  FMUL.FTZ R0, R134, c[0x0][0x2d0] ;  /* 0x0000b40086007a20 */ /* 0x008fca0000410000 */
[----:B------:R-:W-:Y:S01]  /*5110*/  FSEL R0, R0, RZ, P0 ;  /* 0x000000ff00007208 */ /* 0x000fe20000000000 */
[----:B-1----:R-:W-:-:S04]  /*5120*/  FFMA.FTZ R4, R17, c[0x0][0x2d0], -R2 ;  /* 0x0000b40011047a23 */ /* 0x002fc80000010802 */
[----:B------:R1:W-:Y:S02]  /*5130*/  MUFU.EX2 R197, R4 ;  /* 0x0000000400c57308 */ /* 0x0003e40000000800 */
[----:B-1----:R-:W-:-:S06]  /*5140*/  FFMA.FTZ R4, R12, c[0x0][0x2d0], -R0 ;  /* 0x0000b4000c047a23 */ /* 0x002fcc0000010800 */
[----:B------:R1:W-:Y:S02]  /*5150*/  MUFU.EX2 R128, R4 ;  /* 0x0000000400807308 */ /* 0x0003e40000000800 */
[----:B-1----:R-:W-:-:S06]  /*5160*/  FFMA.FTZ R4, R15, c[0x0][0x2d0], -R0 ;  /* 0x0000b4000f047a23 */ /* 0x002fcc0000010800 */
[----:B------:R1:W3:Y:S02]  /*5170*/  MUFU.EX2 R21, R4 ;  /* 0x0000000400157308 */ /* 0x0002e40000000800 */
[----:B-1----:R-:W-:-:S06]  /*5180*/  FFMA.FTZ R4, R14, c[0x0][0x2d0], -R0 ;  /* 0x0000b4000e047a23 */ /* 0x002fcc0000010800 */
[----:B------:R1:W-:Y:S02]  /*5190*/  MUFU.EX2 R184, R4 ;  /* 0x0000000400b87308 */ /* 0x0003e40000000800 */
[----:B-1----:R-:W-:-:S06]  /*51a0*/  FFMA.FTZ R4, R18, c[0x0][0x2d0], -R0 ;  /* 0x0000b40012047a23 */ /* 0x002fcc0000010800 */
[----:B------:R1:W1:Y:S02]  /*51b0*/  MUFU.EX2 R185, R4 ;  /* 0x0000000400b97308 */ /* 0x0002640000000800 */
[----:B-1----:R-:W-:-:S06]  /*51c0*/  FFMA.FTZ R4, R23, c[0x0][0x2d0], -R2 ;  /* 0x0000b40017047a23 */ /* 0x002fcc0000010802 */
[----:B------:R1:W-:Y:S02]  /*51d0*/  MUFU.EX2 R181, R4 ;  /* 0x0000000400b57308 */ /* 0x0003e40000000800 */
[----:B-1----:R-:W-:-:S06]  /*51e0*/  FFMA.FTZ R4, R29, c[0x0][0x2d0], -R2 ;  /* 0x0000b4001d047a23 */ /* 0x002fcc0000010802 */
[----:B------:R1:W-:Y:S01]  /*51f0*/  MUFU.EX2 R227, R4 ;  /* 0x0000000400e37308 */ /* 0x0003e20000000800 */
[----:B----4-:R-:W-:Y:S02]  /*5200*/  F2FP.PACK_AB R12, R129, R130 ;  /* 0x00000082810c723e */ /* 0x010fe400000000ff */
[----:B------:R-:W-:Y:S02]  /*5210*/  F2FP.PACK_AB R14, R187, R186 ;  /* 0x000000babb0e723e */ /* 0x000fe400000000ff */
[----:B---3--:R-:W-:Y:S01]  /*5220*/  F2FP.PACK_AB R13, R21, R128 ;  /* 0x00000080150d723e */ /* 0x008fe200000000ff */
[----:B-1----:R-:W-:-:S04]  /*5230*/  FFMA.FTZ R4, R28, c[0x0][0x2d0], -R0 ;  /* 0x0000b4001c047a23 */ /* 0x002fc80000010800 */
[----:B------:R1:W-:Y:S01]  /*5240*/  MUFU.EX2 R192, R4 ;  /* 0x0000000400c07308 */ /* 0x0003e20000000800 */
[----:B------:R-:W-:Y:S01]  /*5250*/  F2FP.PACK_AB R15, R185, R184 ;  /* 0x000000b8b90f723e */ /* 0x000fe200000000ff */
[----:B-1----:R-:W-:-:S06]  /*5260*/  FFMA.FTZ R4, R36, c[0x0][0x2d0], -R0 ;  /* 0x0000b40024047a23 */ /* 0x002fcc0000010800 */
[----:B------:R1:W3:Y:S01]  /*5270*/  MUFU.EX2 R196, R4 ;  /* 0x0000000400c47308 */ /* 0x0002e20000000800 */
[----:B------:R-:W-:Y:S01]  /*5280*/  HMMA.16816.F32 R64, R12, R48, RZ ;  /* 0x000000300c40723c */ /* 0x000fe200000018ff */
[----:B-1----:R-:W-:-:S06]  /*5290*/  FFMA.FTZ R4, R8, c[0x0][0x2d0], -R0 ;  /* 0x0000b40008047a23 */ /* 0x002fcc0000010800 */
[----:B------:R1:W-:Y:S02]  /*52a0*/  MUFU.EX2 R247, R4 ;  /* 0x0000000400f77308 */ /* 0x0003e40000000800 */
[----:B-1----:R-:W-:-:S06]  /*52b0*/  FFMA.FTZ R4, R7, c[0x0][0x2d0], -R0 ;  /* 0x0000b40007047a23 */ /* 0x002fcc0000010800 */
[----:B------:R1:W4:Y:S01]  /*52c0*/  MUFU.EX2 R252, R4 ;  /* 0x0000000400fc7308 */ /* 0x0003220000000800 */
[----:B------:R-:W-:Y:S01]  /*52d0*/  F2FP.PACK_AB R16, R149, R150 ;  /* 0x000000969510723e */ /* 0x000fe200000000ff */
[----:B------:R-:W-:Y:S01]  /*52e0*/  HMMA.16816.F32 R84, R12, R24, RZ ;  /* 0x000000180c54723c */ /* 0x000fe200000018ff */
[----:B------:R-:W-:Y:S02]  /*52f0*/  F2FP.PACK_AB R18, R210, R245 ;  /* 0x000000f5d212723e */ /* 0x000fe400000000ff */
[----:B------:R-:W-:Y:S02]  /*5300*/  F2FP.PACK_AB R17, R131, R132 ;  /* 0x000000848311723e */ /* 0x000fe400000000ff */
[----:B------:R-:W-:Y:S02]  /*5310*/  F2FP.PACK_AB R19, R195, R194 ;  /* 0x000000c2c313723e */ /* 0x000fe400000000ff */
[----:B---3--:R-:W-:Y:S02]  /*5320*/  F2FP.PACK_AB R5, R196, R192 ;  /* 0x000000c0c405723e */ /* 0x008fe400000000ff */
[----:B------:R-:W-:-:S02]  /*5330*/  F2FP.PACK_AB R6, R227, R181 ;  /* 0x000000b5e306723e */ /* 0x000fc400000000ff */
[----:B-1----:R-:W-:Y:S02]  /*5340*/  F2FP.PACK_AB R4, R197, R193 ;  /* 0x000000c1c504723e */ /* 0x002fe400000000ff */
[----:B----4-:R-:W-:Y:S01]  /*5350*/  F2FP.PACK_AB R7, R252, R247 ;  /* 0x000000f7fc07723e */ /* 0x010fe200000000ff */
[C---:B------:R-:W-:Y:S08]  /*5360*/  HMMA.16816.F32 R28, R16.reuse, R24, RZ ;  /* 0x00000018101c723c */ /* 0x040ff000000018ff */
[----:B--2---:R-:W-:Y:S08]  /*5370*/  HMMA.16816.F32 R52, R16, R32, RZ ;  /* 0x000000201034723c */ /* 0x004ff000000018ff */
[----:B------:R-:W-:Y:S01]  /*5380*/  HMMA.16816.F32 R176, R4, R44, R64 ;  /* 0x0000002c04b0723c */ /* 0x000fe20000001840 */
[----:B------:R-:W1:Y:S01]  /*5390*/  LDSM.16.MT88.4 R64, [R228+0x2800] ;  /* 0x00280000e440783b */ /* 0x000e620000004200 */
[----:B------:R-:W-:-:S02]  /*53a0*/  F2FP.PACK_AB R8, R246, R211 ;  /* 0x000000d3f608723e */ /* 0x000fc400000000ff */
[----:B------:R-:W-:Y:S02]  /*53b0*/  F2FP.PACK_AB R9, R199, R198 ;  /* 0x000000c6c709723e */ /* 0x000fe400000000ff */
[----:B------:R-:W-:Y:S02]  /*53c0*/  F2FP.PACK_AB R10, R207, R204 ;  /* 0x000000cccf0a723e */ /* 0x000fe400000000ff */
[----:B------:R-:W-:Y:S01]  /*53d0*/  F2FP.PACK_AB R11, R224, R205 ;  /* 0x000000cde00b723e */ /* 0x000fe200000000ff */
[----:B------:R-:W-:Y:S08]  /*53e0*/  HMMA.16816.F32 R216, R4, R68, R84 ;  /* 0x0000004404d8723c */ /* 0x000ff00000001854 */
[----:B------:R-:W-:Y:S08]  /*53f0*/  HMMA.16816.F32 R84, R12, R104, RZ ;  /* 0x000000680c54723c */ /* 0x000ff000000018ff */
[C---:B------:R-:W-:Y:S01]  /*5400*/  HMMA.16816.F32 R248, R8.reuse, R68, R28 ;  /* 0x0000004408f8723c */ /* 0x040fe2000000181c */
[----:B------:R-:W2:Y:S07]  /*5410*/  LDSM.16.MT88.4 R28, [R225+0x2800] ;  /* 0x00280000e11c783b */ /* 0x000eae0000004200 */
[----:B------:R-:W-:Y:S01]  /*5420*/  HMMA.16816.F32 R200, R8, R40, R52 ;  /* 0x0000002808c8723c */ /* 0x000fe20000001834 */
[----:B------:R-:W3:Y:S07]  /*5430*/  LDSM.16.MT88.4 R52, [R226+0x2800] ;  /* 0x00280000e234783b */ /* 0x000eee0000004200 */
[C---:B------:R-:W-:Y:S08]  /*5440*/  HMMA.16816.F32 R72, R16.reuse, R48, RZ ;  /* 0x000000301048723c */ /* 0x040ff000000018ff */
[C---:B------:R-:W-:Y:S08]  /*5450*/  HMMA.16816.F32 R116, R16.reuse, R60, RZ ;  /* 0x0000003c1074723c */ /* 0x040ff000000018ff */
[C---:B------:R-:W-:Y:S08]  /*5460*/  HMMA.16816.F32 R88, R16.reuse, R104, RZ ;  /* 0x000000681058723c */ /* 0x040ff000000018ff */
[----:B------:R-:W-:Y:S08]  /*5470*/  HMMA.16816.F32 R108, R16, R80, RZ ;  /* 0x00000050106c723c */ /* 0x000ff000000018ff */
[----:B-1----:R-:W-:Y:S08]  /*5480*/  HMMA.16816.F32 R84, R4, R64, R84 ;  /* 0x000000400454723c */ /* 0x002ff00000001854 */
[----:B------:R-:W-:Y:S08]  /*5490*/  HMMA.16816.F32 R36, R12, R32, RZ ;  /* 0x000000200c24723c */ /* 0x000ff000000018ff */
[C---:B------:R-:W-:Y:S01]  /*54a0*/  HMMA.16816.F32 R172, R8.reuse, R44, R72 ;  /* 0x0000002c08ac723c */ /* 0x040fe20000001848 */
[----:B------:R-:W1:Y:S07]  /*54b0*/  LDSM.16.MT88.4 R72, [R229+0x2800] ;  /* 0x00280000e548783b */ /* 0x000e6e0000004200 */
[----:B--2---:R-:W-:Y:S01]  /*54c0*/  HMMA.16816.F32 R116, R8, R28, R116 ;  /* 0x0000001c0874723c */ /* 0x004fe20000001874 */
[----:B------:R-:W-:-:S07]  /*54d0*/  IMAD.MOV.U32 R206, RZ, RZ, R84 ;  /* 0x000000ffffce7224 */ /* 0x000fce00078e0054 */
[----:B------:R-:W-:Y:S08]  /*54e0*/  HMMA.16816.F32 R112, R12, R60, RZ ;  /* 0x0000003c0c70723c */ /* 0x000ff000000018ff */
[-C--:B------:R-:W-:Y:S08]  /*54f0*/  HMMA.16816.F32 R96, R16, R76.reuse, RZ ;  /* 0x0000004c1060723c */ /* 0x080ff000000018ff */
[----:B------:R-:W-:Y:S07]  /*5500*/  HMMA.16816.F32 R92, R12, R76, RZ ;  /* 0x0000004c0c5c723c */ /* 0x000fee00000018ff */
[----:B------:R-:W-:Y:S01]  /*5510*/  IMAD.MOV.U32 R77, RZ, RZ, R85 ;  /* 0x000000ffff4d7224 */ /* 0x000fe200078e0055 */
[----:B------:R-:W-:Y:S01]  /*5520*/  HMMA.16816.F32 R88, R8, R64, R88 ;  /* 0x000000400858723c */ /* 0x000fe20000001858 */
[----:B------:R-:W-:-:S06]  /*5530*/  IMAD.MOV.U32 R76, RZ, RZ, R86 ;  /* 0x000000ffff4c7224 */ /* 0x000fcc00078e0056 */
[----:B------:R-:W-:Y:S01]  /*5540*/  IMAD.MOV.U32 R64, RZ, RZ, R87 ;  /* 0x000000ffff407224 */ /* 0x000fe200078e0057 */
[----:B---3--:R-:W-:Y:S08]  /*5550*/  HMMA.16816.F32 R108, R8, R52, R108 ;  /* 0x00000034086c723c */ /* 0x008ff0000000186c */
[C---:B------:R-:W-:Y:S08]  /*5560*/  HMMA.16816.F32 R84, R12.reuse, R62, RZ ;  /* 0x0000003e0c54723c */ /* 0x040ff000000018ff */
[----:B------:R-:W-:Y:S08]  /*5570*/  HMMA.16816.F32 R100, R12, R80, RZ ;  /* 0x000000500c64723c */ /* 0x000ff000000018ff */
[----:B------:R-:W-:Y:S01]  /*5580*/  HMMA.16816.F32 R188, R4, R40, R36 ;  /* 0x0000002804bc723c */ /* 0x000fe20000001824 */
[----:B------:R-:W2:Y:S01]  /*5590*/  LDSM.16.MT88.4 R36, [R228+0x800] ;  /* 0x00080000e424783b */ /* 0x000ea20000004200 */
[----:B------:R-:W-:-:S02]  /*55a0*/  IMAD.MOV.U32 R61, RZ, RZ, R119 ;  /* 0x000000ffff3d7224 */ /* 0x000fc400078e0077 */
[----:B------:R-:W-:Y:S02]  /*55b0*/  IMAD.MOV.U32 R60, RZ, RZ, R118 ;  /* 0x000000ffff3c7224 */ /* 0x000fe400078e0076 */
[----:B------:R-:W-:Y:S02]  /*55c0*/  IMAD.MOV.U32 R80, RZ, RZ, R116 ;  /* 0x000000ffff507224 */ /* 0x000fe400078e0074 */
[----:B------:R-:W-:Y:S02]  /*55d0*/  IMAD.MOV.U32 R81, RZ, RZ, R117 ;  /* 0x000000ffff517224 */ /* 0x000fe400078e0075 */
[----:B------:R-:W-:Y:S01]  /*55e0*/  HMMA.16816.F32 R116, R4, R28, R112 ;  /* 0x0000001c0474723c */ /* 0x000fe20000001870 */
[----:B------:R-:W-:Y:S02]  /*55f0*/  IMAD.MOV.U32 R23, RZ, RZ, R108 ;  /* 0x000000ffff177224 */ /* 0x000fe400078e006c */
[----:B------:R-:W-:-:S04]  /*5600*/  IMAD.MOV.U32 R22, RZ, RZ, R111 ;  /* 0x000000ffff167224 */ /* 0x000fc800078e006f */
[----:B------:R-:W-:Y:S01]  /*5610*/  IMAD.MOV.U32 R29, RZ, RZ, R110 ;  /* 0x000000ffff1d7224 */ /* 0x000fe200078e006e */
[----:B------:R-:W-:Y:S01]  /*5620*/  HMMA.16816.F32 R124, R16, R56, RZ ;  /* 0x00000038107c723c */ /* 0x000fe200000018ff */
[----:B------:R-:W-:-:S07]  /*5630*/  IMAD.MOV.U32 R28, RZ, RZ, R109 ;  /* 0x000000ffff1c7224 */ /* 0x000fce00078e006d */
[----:B------:R-:W-:Y:S08]  /*5640*/  HMMA.16816.F32 R120, R12, R56, RZ ;  /* 0x000000380c78723c */ /* 0x000ff000000018ff */
[C---:B------:R-:W-:Y:S08]  /*5650*/  HMMA.16816.F32 R108, R4.reuse, R30, R84 ;  /* 0x0000001e046c723c */ /* 0x040ff00000001854 */
[----:B------:R-:W-:Y:S08]  /*5660*/  HMMA.16816.F32 R100, R4, R52, R100 ;  /* 0x000000340464723c */ /* 0x000ff00000001864 */
[-C--:B-1----:R-:W-:Y:S08]  /*5670*/  HMMA.16816.F32 R96, R8, R72.reuse, R96 ;  /* 0x000000480860723c */ /* 0x082ff00000001860 */
[----:B------:R-:W-:Y:S08]  /*5680*/  HMMA.16816.F32 R92, R4, R72, R92 ;  /* 0x00000048045c723c */ /* 0x000ff0000000185c */
[----:B------:R-:W-:Y:S01]  /*5690*/  HMMA.16816.F32 R84, R12, R82, RZ ;  /* 0x000000520c54723c */ /* 0x000fe200000018ff */
[----:B------:R-:W-:-:S02]  /*56a0*/  IMAD.MOV.U32 R57, RZ, RZ, R102 ;  /* 0x000000ffff397224 */ /* 0x000fc400078e0066 */
[----:B------:R-:W-:Y:S02]  /*56b0*/  IMAD.MOV.U32 R56, RZ, RZ, R103 ;  /* 0x000000ffff387224 */ /* 0x000fe400078e0067 */
[----:B------:R-:W-:Y:S02]  /*56c0*/  IMAD.MOV.U32 R233, RZ, RZ, R88 ;  /* 0x000000ffffe97224 */ /* 0x000fe400078e0058 */
[----:B------:R-:W-:Y:S01]  /*56d0*/  IMAD.MOV.U32 R232, RZ, RZ, R89 ;  /* 0x000000ffffe87224 */ /* 0x000fe200078e0059 */
[----:B--2---:R-:W-:Y:S01]  /*56e0*/  HMMA.16816.F32 R220, R8, R36, R124 ;  /* 0x0000002408dc723c */ /* 0x004fe2000000187c */
[----:B------:R-:W-:Y:S02]  /*56f0*/  IMAD.MOV.U32 R25, RZ, RZ, R98 ;  /* 0x000000ffff197224 */ /* 0x000fe400078e0062 */
[----:B------:R-:W-:Y:S02]  /*5700*/  IMAD.MOV.U32 R171, RZ, RZ, R99 ;  /* 0x000000ffffab7224 */ /* 0x000fe400078e0063 */
[----:B------:R-:W-:-:S02]  /*5710*/  IMAD.MOV.U32 R41, RZ, RZ, R97 ;  /* 0x000000ffff297224 */ /* 0x000fc400078e0061 */
[----:B------:R-:W-:Y:S01]  /*5720*/  IMAD.MOV.U32 R40, RZ, RZ, R96 ;  /* 0x000000ffff287224 */ /* 0x000fe200078e0060 */
[C---:B------:R-:W-:Y:S01]  /*5730*/  HMMA.16816.F32 R212, R4.reuse, R36, R120 ;  /* 0x0000002404d4723c */ /* 0x040fe20000001878 */
[----:B------:R-:W-:Y:S02]  /*5740*/  IMAD.MOV.U32 R24, RZ, RZ, R94 ;  /* 0x000000ffff187224 */ /* 0x000fe400078e005e */
[----:B------:R-:W-:Y:S02]  /*5750*/  IMAD.MOV.U32 R104, RZ, RZ, R92 ;  /* 0x000000ffff687224 */ /* 0x000fe400078e005c */
[----:B------:R-:W-:Y:S02]  /*5760*/  IMAD.MOV.U32 R105, RZ, RZ, R93 ;  /* 0x000000ffff697224 */ /* 0x000fe400078e005d */
[----:B------:R-:W-:Y:S01]  /*5770*/  IMAD.MOV.U32 R37, RZ, RZ, R100 ;  /* 0x000000ffff257224 */ /* 0x000fe200078e0064 */
[----:B------:R-:W-:Y:S01]  /*5780*/  HMMA.16816.F32 R112, R4, R54, R84 ;  /* 0x000000360470723c */ /* 0x000fe20000001854 */
[----:B------:R-:W-:-:S02]  /*5790*/  IMAD.MOV.U32 R36, RZ, RZ, R101 ;  /* 0x000000ffff247224 */ /* 0x000fc400078e0065 */
[----:B------:R-:W-:Y:S02]  /*57a0*/  IMAD.MOV.U32 R234, RZ, RZ, R95 ;  /* 0x000000ffffea7224 */ /* 0x000fe400078e005f */
[----:B------:R-:W-:Y:S02]  /*57b0*/  IMAD.MOV.U32 R231, RZ, RZ, R90 ;  /* 0x000000ffffe77224 */ /* 0x000fe400078e005a */
[----:B------:R-:W-:Y:S01]  /*57c0*/  IMAD.MOV.U32 R230, RZ, RZ, R91 ;  /* 0x000000ffffe67224 */ /* 0x000fe200078e005b */
[C---:B------:R-:W-:Y:S08]  /*57d0*/  HMMA.16816.F32 R100, R12.reuse, R50, RZ ;  /* 0x000000320c64723c */ /* 0x040ff000000018ff */
[C---:B------:R-:W-:Y:S08]  /*57e0*/  HMMA.16816.F32 R96, R12.reuse, R34, RZ ;  /* 0x000000220c60723c */ /* 0x040ff000000018ff */
[C---:B------:R-:W-:Y:S08]  /*57f0*/  HMMA.16816.F32 R92, R12.reuse, R26, RZ ;  /* 0x0000001a0c5c723c */ /* 0x040ff000000018ff */
[C---:B------:R-:W-:Y:S08]  /*5800*/  HMMA.16816.F32 R88, R12.reuse, R58, RZ ;  /* 0x0000003a0c58723c */ /* 0x040ff000000018ff */
[C---:B------:R-:W-:Y:S08]  /*5810*/  HMMA.16816.F32 R84, R12.reuse, R78, RZ ;  /* 0x0000004e0c54723c */ /* 0x040ff000000018ff */
[----:B------:R-:W-:Y:S01]  /*5820*/  HMMA.16816.F32 R12, R12, R106, RZ ;  /* 0x0000006a0c0c723c */ /* 0x000fe200000018ff */
[----:B------:R-:W-:-:S02]  /*5830*/  IMAD.MOV.U32 R73, RZ, RZ, R181 ;  /* 0x000000ffff497224 */ /* 0x000fc400078e00b5 */
[----:B------:R-:W-:-:S05]  /*5840*/  IMAD.MOV.U32 R65, RZ, RZ, R180 ;  /* 0x000000ffff417224 */ /* 0x000fca00078e00b4 */
[C---:B------:R-:W-:Y:S08]  /*5850*/  HMMA.16816.F32 R100, R4.reuse, R46, R100 ;  /* 0x0000002e0464723c */ /* 0x040ff00000001864 */
[C---:B------:R-:W-:Y:S08]  /*5860*/  HMMA.16816.F32 R96, R4.reuse, R42, R96 ;  /* 0x0000002a0460723c */ /* 0x040ff00000001860 */
[C---:B------:R-:W-:Y:S08]  /*5870*/  HMMA.16816.F32 R92, R4.reuse, R70, R92 ;  /* 0x00000046045c723c */ /* 0x040ff0000000185c */
[C---:B------:R-:W-:Y:S08]  /*5880*/  HMMA.16816.F32 R180, R4.reuse, R38, R88 ;  /* 0x0000002604b4723c */ /* 0x040ff00000001858 */
[C---:B------:R-:W-:Y:S08]  /*5890*/  HMMA.16816.F32 R120, R4.reuse, R74, R84 ;  /* 0x0000004a0478723c */ /* 0x040ff00000001854 */
[----:B------:R-:W-:Y:S08]  /*58a0*/  HMMA.16816.F32 R124, R4, R66, R12 ;  /* 0x00000042047c723c */ /* 0x000ff0000000180c */
[C---:B------:R-:W-:Y:S08]  /*58b0*/  HMMA.16816.F32 R48, R16.reuse, R50, RZ ;  /* 0x000000321030723c */ /* 0x040ff000000018ff */
[----:B------:R-:W-:Y:S11]  /*58c0*/  HMMA.16816.F32 R4, R16, R58, RZ ;  /* 0x0000003a1004723c */ /* 0x000ff600000018ff */
[----:B------:R-:W-:Y:S05]  /*58d0*/  @!UPT UIADD3 URZ, URZ, URZ, URZ ;  /* 0x0000003f3f3ff290 */ /* 0x000fea000fffe03f */
[C---:B------:R-:W-:Y:S08]  /*58e0*/  HMMA.16816.F32 R88, R8.reuse, R46, R48 ;  /* 0x0000002e0858723c */ /* 0x040ff00000001830 */
[----:B------:R-:W-:Y:S08]  /*58f0*/  HMMA.16816.F32 R48, R8, R38, R4 ;  /* 0x000000260830723c */ /* 0x000ff00000001804 */
[----:B------:R-:W-:Y:S11]  /*5900*/  HMMA.16816.F32 R4, R16, R62, RZ ;  /* 0x0000003e1004723c */ /* 0x000ff600000018ff */
[----:B------:R-:W-:Y:S11]  /*5910*/  @!UPT UIADD3 URZ, URZ, URZ, URZ ;  /* 0x0000003f3f3ff290 */ /* 0x000ff6000fffe03f */
[----:B------:R-:W-:Y:S02]  /*5920*/  @!UPT UIADD3 URZ, URZ, URZ, URZ ;  /* 0x0000003f3f3ff290 */ /* 0x000fe4000fffe03f */
[----:B------:R-:W-:Y:S08]  /*5930*/  HMMA.16816.F32 R44, R8, R30, R4 ;  /* 0x0000001e082c723c */ /* 0x000ff00000001804 */
[----:B------:R-:W-:Y:S01]  /*5940*/  HMMA.16816.F32 R4, R16, R82, RZ ;  /* 0x000000521004723c */ /* 0x000fe200000018ff */
[----:B------:R-:W-:Y:S02]  /*5950*/  IMAD.MOV.U32 R72, RZ, RZ, R25 ;  /* 0x000000ffff487224 */ /* 0x000fe400078e0019 */
[----:B------:R-:W-:-:S05]  /*5960*/  IMAD.MOV.U32 R15, RZ, RZ, R24 ;  /* 0x000000ffff0f7224 */ /* 0x000fca00078e0018 */
[C---:B------:R-:W-:Y:S08]  /*5970*/  HMMA.16816.F32 R32, R16.reuse, R34, RZ ;  /* 0x000000221020723c */ /* 0x040ff000000018ff */
[----:B------:R-:W-:Y:S08]  /*5980*/  HMMA.16816.F32 R24, R16, R26, RZ ;  /* 0x0000001a1018723c */ /* 0x000ff000000018ff */
[----:B------:R-:W-:Y:S08]  /*5990*/  HMMA.16816.F32 R52, R8, R54, R4 ;  /* 0x000000360834723c */ /* 0x000ff00000001804 */
[C---:B------:R-:W-:Y:S08]  /*59a0*/  HMMA.16816.F32 R4, R16.reuse, R78, RZ ;  /* 0x0000004e1004723c */ /* 0x040ff000000018ff */
[----:B------:R-:W-:Y:S01]  /*59b0*/  HMMA.16816.F32 R16, R16, R106, RZ ;  /* 0x0000006a1010723c */ /* 0x000fe200000018ff */
[----:B------:R-:W-:-:S07]  /*59c0*/  IMAD.MOV.U32 R79, RZ, RZ, R64 ;  /* 0x000000ffff4f7224 */ /* 0x000fce00078e0040 */
[----:B------:R-:W-:Y:S01]  /*59d0*/  HMMA.16816.F32 R84, R8, R42, R32 ;  /* 0x0000002a0854723c */ /* 0x000fe20000001820 */
[----:B------:R-:W-:-:S06]  /*59e0*/  IMAD.MOV.U32 R106, RZ, RZ, R65 ;  /* 0x000000ffff6a7224 */ /* 0x000fcc00078e0041 */
[----:B------:R-:W-:Y:S02]  /*59f0*/  IMAD.MOV.U32 R43, RZ, RZ, R72 ;  /* 0x000000ffff2b7224 */ /* 0x000fe400078e0048 */
[----:B------:R-:W-:Y:S02]  /*5a00*/  IMAD.MOV.U32 R42, RZ, RZ, R73 ;  /* 0x000000ffff2a7224 */ /* 0x000fe400078e0049 */
[C---:B------:R-:W-:Y:S07]  /*5a10*/  HMMA.16816.F32 R72, R8.reuse, R74, R4 ;  /* 0x0000004a0848723c */ /* 0x040fee0000001804 */
[----:B------:R-:W-:Y:S01]  /*5a20*/  FFMA.FTZ R4, R164, c[0x0][0x2d0], -R20 ;  /* 0x0000b400a4047a23 */ /* 0x000fe20000010814 */
[----:B------:R-:W-:Y:S01]  /*5a30*/  HMMA.16816.F32 R68, R8, R70, R24 ;  /* 0x000000460844723c */ /* 0x000fe20000001818 */
[----:B------:R-:W-:-:S07]  /*5a40*/  IMAD.MOV.U32 R5, RZ, RZ, R207 ;  /* 0x000000ffff057224 */ /* 0x000fce00078e00cf */
[----:B------:R-:W-:Y:S07]  /*5a50*/  HMMA.16816.F32 R64, R8, R66, R16 ;  /* 0x000000420840723c */ /* 0x000fee0000001810 */
[----:B------:R-:W-:Y:S02]  /*5a60*/  IMAD.MOV.U32 R11, RZ, RZ, R77 ;  /* 0x000000ffff0b7224 */ /* 0x000fe400078e004d */
[----:B------:R-:W-:Y:S02]  /*5a70*/  IMAD.MOV.U32 R77, RZ, RZ, R205 ;  /* 0x000000ffff4d7224 */ /* 0x000fe400078e00cd */
[----:B------:R1:W-:Y:S01]  /*5a80*/  MUFU.EX2 R205, R4 ;  /* 0x0000000400cd7308 */ /* 0x0003e20000000800 */
[----:B-----5:R-:W-:-:S02]  /*5a90*/  IMAD.MOV.U32 R6, RZ, RZ, R208 ;  /* 0x000000ffff067224 */ /* 0x020fc400078e00d0 */
[----:B------:R-:W-:Y:S02]  /*5aa0*/  IMAD.MOV.U32 R7, RZ, RZ, R209 ;  /* 0x000000ffff077224 */ /* 0x000fe400078e00d1 */
[----:B-1----:R-:W-:-:S04]  /*5ab0*/  FFMA.FTZ R4, R165, c[0x0][0x2d0], -R20 ;  /* 0x0000b400a5047a23 */ /* 0x002fc80000010814 */
[----:B------:R1:W-:Y:S02]  /*5ac0*/  MUFU.EX2 R207, R4 ;  /* 0x0000000400cf7308 */ /* 0x0003e40000000800 */
[----:B-1----:R-:W-:-:S06]  /*5ad0*/  FFMA.FTZ R4, R166, c[0x0][0x2d0], -R20 ;  /* 0x0000b400a6047a23 */ /* 0x002fcc0000010814 */
[----:B------:R1:W-:Y:S02]  /*5ae0*/  MUFU.EX2 R208, R4 ;  /* 0x0000000400d07308 */ /* 0x0003e40000000800 */
[----:B-1----:R-:W-:-:S06]  /*5af0*/  FFMA.FTZ R4, R167, c[0x0][0x2d0], -R20 ;  /* 0x0000b400a7047a23 */ /* 0x002fcc0000010814 */
[----:B------:R1:W-:Y:S01]  /*5b00*/  MUFU.EX2 R209, R4 ;  /* 0x0000000400d17308 */ /* 0x0003e20000000800 */
[----:B------:R-:W-:Y:S02]  /*5b10*/  IMAD.MOV.U32 R78, RZ, RZ, R76 ;  /* 0x000000ffff4e7224 */ /* 0x000fe400078e004c */
[----:B------:R-:W-:Y:S02]  /*5b20*/  IMAD.MOV.U32 R76, RZ, RZ, R204 ;  /* 0x000000ffff4c7224 */ /* 0x000fe400078e00cc */
[----:B-1----:R-:W-:-:S04]  /*5b30*/  FFMA.FTZ R4, R159, c[0x0][0x2d0], -R3 ;  /* 0x0000b4009f047a23 */ /* 0x002fc80000010803 */
[----:B------:R1:W-:Y:S01]  /*5b40*/  MUFU.EX2 R62, R4 ;  /* 0x00000004003e7308 */ /* 0x0003e20000000800 */
[----:B------:R-:W-:Y:S02]  /*5b50*/  IMAD.MOV.U32 R10, RZ, RZ, R206 ;  /* 0x000000ffff0a7224 */ /* 0x000fe400078e00ce */
[----:B-1----:R-:W-:-:S05]  /*5b60*/  FFMA.FTZ R4, R158, c[0x0][0x2d0], -R3 ;  /* 0x0000b4009e047a23 */ /* 0x002fca0000010803 */
[----:B------:R1:W-:Y:S02]  /*5b70*/  MUFU.EX2 R63, R4 ;  /* 0x00000004003f7308 */ /* 0x0003e40000000800 */
[----:B-1----:R-:W-:-:S06]  /*5b80*/  FFMA.FTZ R4, R157, c[0x0][0x2d0], -R3 ;  /* 0x0000b4009d047a23 */ /* 0x002fcc0000010803 */
[----:B------:R1:W-:Y:S02]  /*5b90*/  MUFU.EX2 R204, R4 ;  /* 0x0000000400cc7308 */ /* 0x0003e40000000800 */
[----:B-1----:R-:W-:-:S06]  /*5ba0*/  FFMA.FTZ R4, R156, c[0x0][0x2d0], -R3 ;  /* 0x0000b4009c047a23 */ /* 0x002fcc0000010803 */
[----:B------:R1:W-:Y:S01]  /*5bb0*/  MUFU.EX2 R206, R4 ;  /* 0x0000000400ce7308 */ /* 0x0003e20000000800 */
[----:B------:R-:W-:Y:S02]  /*5bc0*/  IMAD.MOV.U32 R107, RZ, RZ, R15 ;  /* 0x000000ffff6b7224 */ /* 0x000fe400078e000f */
[----:B------:R-:W2:Y:S01]  /*5bd0*/  LDSM.16.MT88.4 R12, [R225+0x1000] ;  /* 0x00100000e10c783b */ /* 0x000ea20000004200 */
[----:B-1----:R-:W-:-:S04]  /*5be0*/  FFMA.FTZ R4, R145, c[0x0][0x2d0], -R2 ;  /* 0x0000b40091047a23 */ /* 0x002fc80000010802 */
[----:B------:R1:W-:Y:S01]  /*5bf0*/  MUFU.EX2 R58, R4 ;  /* 0x00000004003a7308 */ /* 0x0003e20000000800 */
[----:B------:R-:W-:Y:S02]  /*5c00*/  IMAD.MOV.U32 R82, RZ, RZ, R60 ;  /* 0x000000ffff527224 */ /* 0x000fe400078e003c */
[----:B------:R-:W-:Y:S02]  /*5c10*/  IMAD.MOV.U32 R83, RZ, RZ, R61 ;  /* 0x000000ffff537224 */ /* 0x000fe400078e003d */
[----:B-1----:R-:W-:-:S04]  /*5c20*/  FFMA.FTZ R4, R148, c[0x0][0x2d0], -R2 ;  /* 0x0000b40094047a23 */ /* 0x002fc80000010802 */
[----:B------:R1:W3:Y:S01]  /*5c30*/  MUFU.EX2 R59, R4 ;  /* 0x00000004003b7308 */ /* 0x0002e20000000800 */
[----:B------:R-:W-:Y:S01]  /*5c40*/  IMAD.MOV.U32 R8, RZ, RZ, R29 ;  /* 0x000000ffff087224 */ /* 0x000fe200078e001d */
[----:B------:R-:W-:Y:S01]  /*5c50*/  MOV R9, R23 ;  /* 0x0000001700097202 */ /* 0x000fe20000000f00 */
[----:B------:R-:W-:Y:S02]  /*5c60*/  FFMA.FTZ R29, R163, c[0x0][0x2d0], -R3 ;  /* 0x0000b400a31d7a23 */ /* 0x000fe40000010803 */
[----:B-1----:R-:W-:-:S04]  /*5c70*/  FFMA.FTZ R4, R147, c[0x0][0x2d0], -R2 ;  /* 0x0000b40093047a23 */ /* 0x002fc80000010802 */
[----:B------:R1:W-:Y:S01]  /*5c80*/  MUFU.EX2 R60, R4 ;  /* 0x00000004003c7308 */ /* 0x0003e20000000800 */
[----:B------:R-:W-:Y:S02]  /*5c90*/  IMAD.MOV.U32 R38, RZ, RZ, R28 ;  /* 0x000000ffff267224 */ /* 0x000fe400078e001c */
[----:B------:R-:W-:Y:S02]  /*5ca0*/  IMAD.MOV.U32 R163, RZ, RZ, R22 ;  /* 0x000000ffffa37224 */ /* 0x000fe400078e0016 */
[--C-:B------:R-:W-:Y:S02]  /*5cb0*/  FFMA.FTZ R28, R162, c[0x0][0x2d0], -R3.reuse ;  /* 0x0000b400a21c7a23 */ /* 0x100fe40000010803 */
[----:B------:R-:W-:Y:S02]  /*5cc0*/  FFMA.FTZ R27, R161, c[0x0][0x2d0], -R3 ;  /* 0x0000b400a11b7a23 */ /* 0x000fe40000010803 */
[----:B-1----:R-:W-:-:S04]  /*5cd0*/  FFMA.FTZ R4, R146, c[0x0][0x2d0], -R2 ;  /* 0x0000b40092047a23 */ /* 0x002fc80000010802 */
[----:B------:R1:W-:Y:S01]  /*5ce0*/  MUFU.EX2 R61, R4 ;  /* 0x00000004003d7308 */ /* 0x0003e20000000800 */
[----:B------:R-:W-:Y:S02]  /*5cf0*/  FFMA.FTZ R26, R160, c[0x0][0x2d0], -R3 ;  /* 0x0000b400a01a7a23 */ /* 0x000fe40000010803 */
[--C-:B------:R-:W-:Y:S02]  /*5d00*/  FFMA.FTZ R25, R154, c[0x0][0x2d0], -R2.reuse ;  /* 0x0000b4009a197a23 */ /* 0x100fe40000010802 */
[--C-:B------:R-:W-:Y:S02]  /*5d10*/  FFMA.FTZ R24, R153, c[0x0][0x2d0], -R2.reuse ;  /* 0x0000b40099187a23 */ /* 0x100fe40000010802 */
[--C-:B------:R-:W-:Y:S02]  /*5d20*/  FFMA.FTZ R23, R152, c[0x0][0x2d0], -R2.reuse ;  /* 0x0000b40098177a23 */ /* 0x100fe40000010802 */
[----:B------:R-:W-:Y:S02]  /*5d30*/  FFMA.FTZ R22, R151, c[0x0][0x2d0], -R2 ;  /* 0x0000b40097167a23 */ /* 0x000fe40000010802 */
[----:B------:R-:W-:-:S02]  /*5d40*/  FFMA.FTZ R3, R143, c[0x0][0x2d0], -R0 ;  /* 0x0000b4008f037a23 */ /* 0x000fc40000010800 */
[--C-:B-1----:R-:W-:Y:S02]  /*5d50*/  FFMA.FTZ R4, R138, c[0x0][0x2d0], -R0.reuse ;  /* 0x0000b4008a047a23 */ /* 0x102fe40000010800 */
[----:B------:R-:W-:Y:S02]  /*5d60*/  FFMA.FTZ R2, R144, c[0x0][0x2d0], -R0 ;  /* 0x0000b40090027a23 */ /* 0x000fe40000010800 */
[----:B------:R1:W-:Y:S01]  /*5d70*/  MUFU.EX2 R39, R4 ;  /* 0x0000000400277308 */ /* 0x0003e20000000800 */
[--C-:B------:R-:W-:Y:S02]  /*5d80*/  FFMA.FTZ R34, R168, c[0x0][0x2d0], -R20.reuse ;  /* 0x0000b400a8227a23 */ /* 0x100fe40000010814 */
[--C-:B------:R-:W-:Y:S02]  /*5d90*/  FFMA.FTZ R33, R170, c[0x0][0x2d0], -R20.reuse ;  /* 0x0000b400aa217a23 */ /* 0x100fe40000010814 */
[--C-:B------:R-:W-:Y:S02]  /*5da0*/  FFMA.FTZ R32, R169, c[0x0][0x2d0], -R20.reuse ;  /* 0x0000b400a9207a23 */ /* 0x100fe40000010814 */
[----:B------:R-:W-:-:S02]  /*5db0*/  FFMA.FTZ R31, R155, c[0x0][0x2d0], -R20 ;  /* 0x0000b4009b1f7a23 */ /* 0x000fc40000010814 */
[----:B------:R-:W-:Y:S02]  /*5dc0*/  FADD.FTZ R20, R132, R131 ;  /* 0x0000008384147221 */ /* 0x000fe40000010000 */
[----:B------:R-:W-:Y:S02]  /*5dd0*/  IMAD.MOV.U32 R18, RZ, RZ, R57 ;  /* 0x000000ffff127224 */ /* 0x000fe400078e0039 */
[----:B------:R-:W-:Y:S02]  /*5de0*/  IMAD.MOV.U32 R19, RZ, RZ, R56 ;  /* 0x000000ffff137224 */ /* 0x000fe400078e0038 */
[----:B-1----:R-:W-:Y:S01]  /*5df0*/  FFMA.FTZ R4, R141, c[0x0][0x2d0], -R0 ;  /* 0x0000b4008d047a23 */ /* 0x002fe20000010800 */
[----:B------:R-:W-:Y:S01]  /*5e00*/  MUFU.EX2 R57, R3 ;  /* 0x0000000300397308 */ /* 0x000fe20000000800 */
[----:B------:R-:W-:-:S07]  /*5e10*/  IMAD.MOV.U32 R132, RZ, RZ, R38 ;  /* 0x000000ffff847224 */ /* 0x000fce00078e0026 */
[----:B------:R3:W1:Y:S08]  /*5e20*/  MUFU.EX2 R56, R4 ;  /* 0x0000000400387308 */ /* 0x0006700000000800 */
[----:B------:R-:W4:Y:S01]  /*5e30*/  MUFU.EX2 R38, R2 ;  /* 0x0000000200267308 */ /* 0x000f220000000800 */
[----:B------:R-:W-:Y:S02]  /*5e40*/  IMAD.MOV.U32 R17, RZ, RZ, R36 ;  /* 0x000000ffff117224 */ /* 0x000fe400078e0024 */
[----:B------:R-:W-:-:S02]  /*5e50*/  FFMA.FTZ R36, R139, c[0x0][0x2d0], -R0 ;  /* 0x0000b4008b247a23 */ /* 0x000fc40000010800 */
[----:B------:R-:W-:Y:S02]  /*5e60*/  IMAD.MOV.U32 R16, RZ, RZ, R37 ;  /* 0x000000ffff107224 */ /* 0x000fe400078e0025 */
[----:B------:R-:W-:Y:S01]  /*5e70*/  IMAD.MOV.U32 R131, RZ, RZ, R5 ;  /* 0x000000ffff837224 */ /* 0x000fe200078e0005 */
[----:B---3--:R-:W-:Y:S01]  /*5e80*/  F2FP.PACK_AB R4, R59, R58 ;  /* 0x0000003a3b04723e */ /* 0x008fe200000000ff */
[----:B------:R-:W-:Y:S01]  /*5e90*/  IMAD.MOV.U32 R139, RZ, RZ, R6 ;  /* 0x000000ffff8b7224 */ /* 0x000fe200078e0006 */
[----:B-1----:R-:W-:Y:S01]  /*5ea0*/  F2FP.PACK_AB R5, R56, R39 ;  /* 0x000000273805723e */ /* 0x002fe200000000ff */
[----:B------:R-:W-:Y:S01]  /*5eb0*/  IMAD.MOV.U32 R138, RZ, RZ, R7 ;  /* 0x000000ffff8a7224 */ /* 0x000fe200078e0007 */
[----:B------:R-:W-:Y:S01]  /*5ec0*/  F2FP.PACK_AB R6, R61, R60 ;  /* 0x0000003c3d06723e */ /* 0x000fe200000000ff */
[----:B------:R-:W-:Y:S02]  /*5ed0*/  FFMA.FTZ R37, R133, c[0x0][0x2d0], -R0 ;  /* 0x0000b40085257a23 */ /* 0x000fe40000010800 */
[----:B------:R-:W-:Y:S01]  /*5ee0*/  IMAD.MOV.U32 R133, RZ, RZ, R8 ;  /* 0x000000ffff857224 */ /* 0x000fe200078e0008 */
[----:B----4-:R-:W-:Y:S01]  /*5ef0*/  F2FP.PACK_AB R7, R38, R57 ;  /* 0x000000392607723e */ /* 0x010fe200000000ff */
[----:B------:R-:W-:Y:S01]  /*5f00*/  IMAD.MOV.U32 R2, RZ, RZ, R9 ;  /* 0x000000ffff027224 */ /* 0x000fe200078e0009 */
[----:B------:R-:W-:Y:S01]  /*5f10*/  F2FP.PACK_AB R8, R207, R205 ;  /* 0x000000cdcf08723e */ /* 0x000fe200000000ff */
[----:B------:R-:W-:Y:S01]  /*5f20*/  IMAD.MOV.U32 R161, RZ, RZ, R10 ;  /* 0x000000ffffa17224 */ /* 0x000fe200078e000a */
[----:B------:R-:W-:Y:S01]  /*5f30*/  F2FP.PACK_AB R9, R63, R62 ;  /* 0x0000003e3f09723e */ /* 0x000fe200000000ff */
[----:B------:R-:W-:Y:S01]  /*5f40*/  IMAD.MOV.U32 R162, RZ, RZ, R11 ;  /* 0x000000ffffa27224 */ /* 0x000fe200078e000b */
[----:B------:R-:W-:-:S02]  /*5f50*/  F2FP.PACK_AB R10, R209, R208 ;  /* 0x000000d0d10a723e */ /* 0x000fc400000000ff */
[----:B------:R-:W-:Y:S01]  /*5f60*/  F2FP.PACK_AB R11, R206, R204 ;  /* 0x000000ccce0b723e */ /* 0x000fe200000000ff */
[--C-:B------:R-:W-:Y:S01]  /*5f70*/  FFMA.FTZ R30, R142, c[0x0][0x2d0], -R0.reuse ;  /* 0x0000b4008e1e7a23 */ /* 0x100fe20000010800 */
[-C--:B--2---:R-:W-:Y:S01]  /*5f80*/  HMMA.16816.F32 R144, R4, R12.reuse, R176 ;  /* 0x0000000c0490723c */ /* 0x084fe200000018b0 */
[----:B------:R-:W-:Y:S02]  /*5f90*/  FFMA.FTZ R35, R140, c[0x0][0x2d0], -R0 ;  /* 0x0000b4008c237a23 */ /* 0x000fe40000010800 */
[----:B------:R-:W-:Y:S02]  /*5fa0*/  FADD.FTZ R0, R130, R129 ;  /* 0x0000008182007221 */ /* 0x000fe40000010000 */
[----:B------:R-:W-:Y:S02]  /*5fb0*/  FADD.FTZ R21, R128, R21 ;  /* 0x0000001580157221 */ /* 0x000fe40000010000 */
[----:B------:R-:W-:Y:S01]  /*5fc0*/  FADD.FTZ R3, R150, R149 ;  /* 0x0000009596037221 */ /* 0x000fe20000010000 */
[----:B------:R-:W-:Y:S01]  /*5fd0*/  HMMA.16816.F32 R140, R8, R12, R172 ;  /* 0x0000000c088c723c */ /* 0x000fe200000018ac */
[----:B------:R-:W-:-:S02]  /*5fe0*/  IMAD.MOV.U32 R160, RZ, RZ, R42 ;  /* 0x000000ffffa07224 */ /* 0x000fc400078e002a */
[----:B------:R-:W-:Y:S02]  /*5ff0*/  IMAD.MOV.U32 R130, RZ, RZ, R43 ;  /* 0x000000ffff827224 */ /* 0x000fe400078e002b */
[----:B------:R-:W-:Y:S02]  /*6000*/  IMAD.MOV.U32 R128, RZ, RZ, R41 ;  /* 0x000000ffff807224 */ /* 0x000fe400078e0029 */
[----:B------:R-:W-:Y:S01]  /*6010*/  IMAD.MOV.U32 R179, RZ, RZ, R40 ;  /* 0x000000ffffb37224 */ /* 0x000fe200078e0028 */
[-C--:B------:R-:W-:Y:S08]  /*6020*/  HMMA.16816.F32 R148, R4, R14.reuse, R100 ;  /* 0x0000000e0494723c */ /* 0x080ff00000001864 */
[C---:B------:R-:W-:Y:S01]  /*6030*/  HMMA.16816.F32 R40, R8.reuse, R14, R88 ;  /* 0x0000000e0828723c */ /* 0x040fe20000001858 */
[----:B------:R-:W1:Y:S07]  /*6040*/  LDSM.16.MT88.4 R12, [R226+0x1000] ;  /* 0x00100000e20c783b */ /* 0x000e6e0000004200 */
[-C--:B-1----:R-:W-:Y:S08]  /*6050*/  HMMA.16816.F32 R172, R8, R12.reuse, R200 ;  /* 0x0000000c08ac723c */ /* 0x082ff000000018c8 */
[C---:B------:R-:W-:Y:S08]  /*6060*/  HMMA.16816.F32 R152, R4.reuse, R12, R188 ;  /* 0x0000000c0498723c */ /* 0x040ff000000018bc */
[-C--:B------:R-:W-:Y:S08]  /*6070*/  HMMA.16816.F32 R156, R4, R14.reuse, R96 ;  /* 0x0000000e049c723c */ /* 0x080ff00000001860 */
[----:B------:R-:W-:Y:S01]  /*6080*/  HMMA.16816.F32 R84, R8, R14, R84 ;  /* 0x0000000e0854723c */ /* 0x000fe20000001854 */
[----:B------:R-:W1:Y:S01]  /*6090*/  LDSM.16.MT88.4 R12, [R229+0x1000] ;  /* 0x00100000e50c783b */ /* 0x000e620000004200 */
[----:B------:R-:W-:-:S06]  /*60a0*/  IMAD.MOV.U32 R129, RZ, RZ, R171 ;  /* 0x000000ffff817224 */ /* 0x000fcc00078e00ab */
        /* <DEDUP_REMOVED lines=11> */
[----:B------:R-:W-:-:S02]  /*6160*/  IMAD.MOV.U32 R212, RZ, RZ, R161 ;  /* 0x000000ffffd47224 */ /* 0x000fc400078e00a1 */
[----:B------:R-:W-:Y:S02]  /*6170*/  IMAD.MOV.U32 R213, RZ, RZ, R162 ;  /* 0x000000ffffd57224 */ /* 0x000fe400078e00a2 */
[----:B------:R-:W-:Y:S02]  /*6180*/  IMAD.MOV.U32 R214, RZ, RZ, R78 ;  /* 0x000000ffffd67224 */ /* 0x000fe400078e004e */
[----:B------:R-:W-:Y:S02]  /*6190*/  IMAD.MOV.U32 R215, RZ, RZ, R79 ;  /* 0x000000ffffd77224 */ /* 0x000fe400078e004f */
[----:B------:R-:W-:Y:S02]  /*61a0*/  IMAD.MOV.U32 R162, RZ, RZ, R76 ;  /* 0x000000ffffa27224 */ /* 0x000fe400078e004c */
[----:B------:R-:W-:Y:S01]  /*61b0*/  IMAD.MOV.U32 R161, RZ, RZ, R77 ;  /* 0x000000ffffa17224 */ /* 0x000fe200078e004d */
        /* <DEDUP_REMOVED lines=10> */
[----:B------:R-:W-:Y:S02]  /*6260*/  IMAD.MOV.U32 R98, RZ, RZ, R221 ;  /* 0x000000ffff627224 */ /* 0x000fe400078e00dd */
[----:B------:R-:W-:-:S02]  /*6270*/  IMAD.MOV.U32 R97, RZ, RZ, R222 ;  /* 0x000000ffff617224 */ /* 0x000fc400078e00de */
[----:B------:R-:W-:Y:S02]  /*6280*/  IMAD.MOV.U32 R96, RZ, RZ, R223 ;  /* 0x000000ffff607224 */ /* 0x000fe400078e00df */
[----:B------:R-:W-:Y:S02]  /*6290*/  IMAD.MOV.U32 R83, RZ, RZ, R92 ;  /* 0x000000ffff537224 */ /* 0x000fe400078e005c */
[----:B------:R-:W-:Y:S02]  /*62a0*/  IMAD.MOV.U32 R82, RZ, RZ, R93 ;  /* 0x000000ffff527224 */ /* 0x000fe400078e005d */
[----:B------:R-:W-:Y:S02]  /*62b0*/  IMAD.MOV.U32 R81, RZ, RZ, R94 ;  /* 0x000000ffff517224 */ /* 0x000fe400078e005e */
[----:B------:R-:W-:Y:S01]  /*62c0*/  IMAD.MOV.U32 R80, RZ, RZ, R95 ;  /* 0x000000ffff507224 */ /* 0x000fe200078e005f */
[-C--:B-1----:R-:W-:Y:S08]  /*62d0*/  HMMA.16816.F32 R220, R8, R12.reuse, R88 ;  /* 0x0000000c08dc723c */ /* 0x082ff00000001858 */
[C---:B------:R-:W-:Y:S01]  /*62e0*/  HMMA.16816.F32 R88, R4.reuse, R12, R16 ;  /* 0x0000000c0458723c */ /* 0x040fe20000001810 */
[----:B------:R-:W1:Y:S07]  /*62f0*/  LDSM.16.MT88.4 R16, [R229+0x3000] ;  /* 0x00300000e510783b */ /* 0x000e6e0000004200 */
[-C--:B------:R-:W-:Y:S08]  /*6300*/  HMMA.16816.F32 R92, R4, R14.reuse, R112 ;  /* 0x0000000e045c723c */ /* 0x080ff00000001870 */
[----:B------:R-:W-:Y:S01]  /*6310*/  HMMA.16816.F32 R116, R8, R14, R52 ;  /* 0x0000000e0874723c */ /* 0x000fe20000001834 */
[----:B------:R-:W2:Y:S01]  /*6320*/  LDSM.16.MT88.4 R12, [R228+0x3000] ;  /* 0x00300000e40c783b */ /* 0x000ea20000004200 */
[----:B------:R-:W-:-:S02]  /*6330*/  IMAD.MOV.U32 R163, RZ, RZ, R106 ;  /* 0x000000ffffa37224 */ /* 0x000fc400078e006a */
[----:B------:R-:W-:Y:S02]  /*6340*/  IMAD.MOV.U32 R106, RZ, RZ, R107 ;  /* 0x000000ffff6a7224 */ /* 0x000fe400078e006b */
[----:B------:R-:W-:Y:S02]  /*6350*/  FADD.FTZ R3, R245, R3 ;  /* 0x00000003f5037221 */ /* 0x000fe40000010000 */
[----:B------:R-:W-:Y:S01]  /*6360*/  FADD.FTZ R0, R186, R0 ;  /* 0x00000000ba007221 */ /* 0x000fe20000010000 */
[----:B------:R-:W-:Y:S01]  /*6370*/  MOV R201, R232 ;  /* 0x000000e800c97202 */ /* 0x000fe20000000f00 */
[----:B------:R-:W-:Y:S01]  /*6380*/  IMAD.MOV.U32 R107, RZ, RZ, R234 ;  /* 0x000000ffff6b7224 */ /* 0x000fe200078e00ea */
[----:B------:R-:W-:Y:S01]  /*6390*/  MUFU.EX2 R32, R32 ;  /* 0x0000002000207308 */ /* 0x000fe20000000800 */
[----:B------:R-:W-:Y:S01]  /*63a0*/  FADD.FTZ R2, R194, R20 ;  /* 0x00000014c2027221 */ /* 0x000fe20000010000 */
[----:B------:R-:W-:Y:S01]  /*63b0*/  LDSM.16.MT88.4 R112, [R229+0x3800] ;  /* 0x00380000e570783b */ /* 0x000fe20000004200 */
[----:B------:R-:W-:-:S02]  /*63c0*/  IMAD.MOV.U32 R101, RZ, RZ, R128 ;  /* 0x000000ffff657224 */ /* 0x000fc400078e0080 */
[----:B------:R-:W-:Y:S01]  /*63d0*/  IMAD.MOV.U32 R102, RZ, RZ, R130 ;  /* 0x000000ffff667224 */ /* 0x000fe200078e0082 */
[----:B------:R3:W5:Y:S01]  /*63e0*/  LDL.LU R234, [R1+0x88] ;  /* 0x0000880001ea7983 */ /* 0x0007620000300800 */
[C---:B-1----:R-:W-:Y:S08]  /*63f0*/  HMMA.16816.F32 R108, R4.reuse, R18, R120 ;  /* 0x00000012046c723c */ /* 0x042ff00000001878 */
[C---:B------:R-:W-:Y:S08]  /*6400*/  HMMA.16816.F32 R104, R4.reuse, R16, R104 ;  /* 0x000000100468723c */ /* 0x040ff00000001868 */
[C---:B--2---:R-:W-:Y:S08]  /*6410*/  HMMA.16816.F32 R120, R4.reuse, R12, R212 ;  /* 0x0000000c0478723c */ /* 0x044ff000000018d4 */
[----:B------:R-:W-:Y:S07]  /*6420*/  HMMA.16816.F32 R44, R4, R14, R124 ;  /* 0x0000000e042c723c */ /* 0x000fee000000187c */
[----:B------:R-:W-:-:S02]  /*6430*/  FADD.FTZ R7, R184, R21 ;  /* 0x00000015b8077221 */ /* 0x000fc40000010000 */
[----:B------:R-:W-:Y:S02]  /*6440*/  FADD.FTZ R6, R210, R3 ;  /* 0x00000003d2067221 */ /* 0x000fe40000010000 */
[----:B------:R-:W-:Y:S02]  /*6450*/  FADD.FTZ R5, R195, R2 ;  /* 0x00000002c3057221 */ /* 0x000fe40000010000 */
[----:B------:R-:W-:Y:S02]  /*6460*/  FADD.FTZ R4, R187, R0 ;  /* 0x00000000bb047221 */ /* 0x000fe40000010000 */
[----:B------:R-:W-:Y:S02]  /*6470*/  FADD.FTZ R3, R185, R7 ;  /* 0x00000007b9037221 */ /* 0x000fe40000010000 */
[----:B------:R-:W-:Y:S01]  /*6480*/  FADD.FTZ R0, R198, R5 ;  /* 0x00000005c6007221 */ /* 0x000fe20000010000 */
[----:B------:R-:W-:Y:S01]  /*6490*/  HMMA.16816.F32 R52, R8, R18, R72 ;  /* 0x000000120834723c */ /* 0x000fe20000001848 */
[----:B------:R-:W-:Y:S01]  /*64a0*/  FADD.FTZ R4, R193, R4 ;  /* 0x00000004c1047221 */ /* 0x000fe20000010000 */
[----:B------:R-:W1:Y:S01]  /*64b0*/  LDSM.16.MT88.4 R184, [R226+0x1800] ;  /* 0x00180000e2b8783b */ /* 0x000e620000004200 */
[----:B------:R-:W-:Y:S01]  /*64c0*/  FADD.FTZ R3, R192, R3 ;  /* 0x00000003c0037221 */ /* 0x000fe20000010000 */
[----:B------:R2:W-:Y:S01]  /*64d0*/  MUFU.EX2 R19, R22 ;  /* 0x0000001600137308 */ /* 0x0005e20000000800 */
[----:B------:R-:W-:Y:S01]  /*64e0*/  FADD.FTZ R21, R197, R4 ;  /* 0x00000004c5157221 */ /* 0x000fe20000010000 */
[----:B------:R-:W-:Y:S01]  /*64f0*/  LDSM.16.MT88.4 R192, [R229+0x1800] ;  /* 0x00180000e5c0783b */ /* 0x000fe20000004200 */
[----:B------:R-:W-:-:S02]  /*6500*/  FADD.FTZ R20, R196, R3 ;  /* 0x00000003c4147221 */ /* 0x000fc40000010000 */
[----:B------:R-:W-:Y:S02]  /*6510*/  IMAD.MOV.U32 R196, RZ, RZ, R99 ;  /* 0x000000ffffc47224 */ /* 0x000fe400078e0063 */
[----:B------:R-:W-:Y:S02]  /*6520*/  IMAD.MOV.U32 R197, RZ, RZ, R98 ;  /* 0x000000ffffc57224 */ /* 0x000fe400078e0062 */
[----:B------:R-:W-:Y:S02]  /*6530*/  IMAD.MOV.U32 R198, RZ, RZ, R97 ;  /* 0x000000ffffc67224 */ /* 0x000fe400078e0061 */
[----:B------:R-:W-:Y:S02]  /*6540*/  FADD.FTZ R2, R211, R6 ;  /* 0x00000006d3027221 */ /* 0x000fe40000010000 */
[----:B------:R-:W-:Y:S01]  /*6550*/  LDSM.16.MT88.4 R4, [R228+0x3800] ;  /* 0x00380000e404783b */ /* 0x000fe20000004200 */
[----:B--2---:R-:W-:Y:S02]  /*6560*/  FADD.FTZ R22, R199, R0 ;  /* 0x00000000c7167221 */ /* 0x004fe40000010000 */
[----:B------:R-:W-:-:S02]  /*6570*/  IMAD.MOV.U32 R199, RZ, RZ, R96 ;  /* 0x000000ffffc77224 */ /* 0x000fc400078e0060 */
[----:B------:R-:W2:Y:S01]  /*6580*/  LDSM.16.MT88.4 R96, [R226+0x3800] ;  /* 0x00380000e260783b */ /* 0x000ea20000004200 */
[----:B------:R-:W-:Y:S02]  /*6590*/  IMAD.MOV.U32 R103, RZ, RZ, R129 ;  /* 0x000000ffff677224 */ /* 0x000fe400078e0081 */
[----:B------:R-:W-:Y:S02]  /*65a0*/  IMAD.MOV.U32 R200, RZ, RZ, R233 ;  /* 0x000000ffffc87224 */ /* 0x000fe400078e00e9 */
[----:B------:R-:W-:Y:S02]  /*65b0*/  IMAD.MOV.U32 R202, RZ, RZ, R231 ;  /* 0x000000ffffca7224 */ /* 0x000fe400078e00e7 */
[----:B------:R-:W-:Y:S01]  /*65c0*/  IMAD.MOV.U32 R203, RZ, RZ, R230 ;  /* 0x000000ffffcb7224 */ /* 0x000fe200078e00e6 */
[C---:B------:R-:W-:Y:S01]  /*65d0*/  HMMA.16816.F32 R100, R8.reuse, R16, R100 ;  /* 0x000000100864723c */ /* 0x040fe20000001864 */
[----:B------:R4:W-:Y:S08]  /*65e0*/  MUFU.EX2 R16, R34 ;  /* 0x0000002200107308 */ /* 0x0009f00000000800 */
[----:B------:R-:W1:Y:S01]  /*65f0*/  MUFU.EX2 R31, R31 ;  /* 0x0000001f001f7308 */ /* 0x000e620000000800 */
[C---:B------:R-:W-:Y:S07]  /*6600*/  HMMA.16816.F32 R212, R8.reuse, R12, R200 ;  /* 0x0000000c08d4723c */ /* 0x040fee00000018c8 */
[----:B------:R-:W-:Y:S01]  /*6610*/  MUFU.EX2 R27, R27 ;  /* 0x0000001b001b7308 */ /* 0x000fe20000000800 */
[----:B------:R-:W-:Y:S07]  /*6620*/  HMMA.16816.F32 R64, R8, R14, R64 ;  /* 0x0000000e0840723c */ /* 0x000fee0000001840 */
[----:B------:R-:W-:Y:S01]  /*6630*/  MUFU.EX2 R26, R26 ;  /* 0x0000001a001a7308 */ /* 0x000fe20000000800 */
[----:B------:R-:W-:Y:S01]  /*6640*/  IMAD.MOV.U32 R132, RZ, RZ, R224 ;  /* 0x000000ffff847224 */ /* 0x000fe200078e00e0 */
[----:B------:R3:W5:Y:S06]  /*6650*/  LDL.LU R233, [R1+0x84] ;  /* 0x0000840001e97983 */ /* 0x00076c0000300800 */
[----:B------:R2:W2:Y:S08]  /*6660*/  MUFU.EX2 R18, R33 ;  /* 0x0000002100127308 */ /* 0x0004b00000000800 */
[----:B------:R3:W-:Y:S01]  /*6670*/  MUFU.EX2 R17, R23 ;  /* 0x0000001700117308 */ /* 0x0007e20000000800 */
[----:B----4-:R-:W-:Y:S01]  /*6680*/  IMAD.MOV.U32 R34, RZ, RZ, R131 ;  /* 0x000000ffff227224 */ /* 0x010fe200078e0083 */
[----:B-1----:R-:W-:Y:S01]  /*6690*/  F2FP.PACK_AB R130, R31, R32 ;  /* 0x000000201f82723e */ /* 0x002fe200000000ff */
[----:B------:R-:W-:Y:S01]  /*66a0*/  IMAD.MOV.U32 R133, RZ, RZ, R227 ;  /* 0x000000ffff857224 */ /* 0x000fe200078e00e3 */
[----:B------:R-:W-:Y:S04]  /*66b0*/  LDSM.16.MT88.4 R200, [R228+0x1800] ;  /* 0x00180000e4c8783b */ /* 0x000fe80000004200 */
[----:B------:R1:W-:Y:S01]  /*66c0*/  MUFU.EX2 R14, R29 ;  /* 0x0000001d000e7308 */ /* 0x0003e20000000800 */
[----:B--2---:R-:W-:Y:S01]  /*66d0*/  IMAD.MOV.U32 R33, RZ, RZ, R160 ;  /* 0x000000ffff217224 */ /* 0x004fe200078e00a0 */
[----:B------:R2:W5:Y:S06]  /*66e0*/  LDL.LU R232, [R1+0x80] ;  /* 0x0000800001e87983 */ /* 0x00056c0000300800 */
[----:B------:R4:W2:Y:S01]  /*66f0*/  MUFU.EX2 R15, R28 ;  /* 0x0000001c000f7308 */ /* 0x0008a20000000800 */
[----:B---3--:R-:W-:-:S07]  /*6700*/  FADD.FTZ R23, R246, R2 ;  /* 0x00000002f6177221 */ /* 0x008fce0000010000 */
[----:B------:R3:W-:Y:S01]  /*6710*/  MUFU.EX2 R12, R25 ;  /* 0x00000019000c7308 */ /* 0x0007e20000000800 */
[----:B-1----:R-:W-:-:S07]  /*6720*/  IMAD.MOV.U32 R29, RZ, RZ, R161 ;  /* 0x000000ffff1d7224 */ /* 0x002fce00078e00a1 */
[----:B------:R-:W1:Y:S01]  /*6730*/  MUFU.EX2 R13, R24 ;  /* 0x00000018000d7308 */ /* 0x000e620000000800 */
[----:B----4-:R-:W-:-:S07]  /*6740*/  IMAD.MOV.U32 R28, RZ, RZ, R162 ;  /* 0x000000ffff1c7224 */ /* 0x010fce00078e00a2 */
[----:B------:R-:W-:Y:S01]  /*6750*/  MUFU.EX2 R9, R30 ;  /* 0x0000001e00097308 */ /* 0x000fe20000000800 */
[----:B---3--:R-:W-:-:S07]  /*6760*/  IMAD.MOV.U32 R25, RZ, RZ, R163 ;  /* 0x000000ffff197224 */ /* 0x008fce00078e00a3 */
[----:B------:R-:W3:Y:S01]  /*6770*/  MUFU.EX2 R11, R35 ;  /* 0x00000023000b7308 */ /* 0x000ee20000000800 */
[----:B------:R-:W4:Y:S01]  /*6780*/  LDSM.16.MT88.4 R160, [R225+0x1800] ;  /* 0x00180000e1a0783b */ /* 0x000f220000004200 */
[----:B------:R-:W-:-:S06]  /*6790*/  @P3 IMAD.HI.U32 R2, R25, c[0x0][0x2c8], RZ ;  /* 0x0000b20019023a27 */ /* 0x000fcc00078e00ff */
[----:B------:R-:W-:Y:S08]  /*67a0*/  MUFU.EX2 R8, R36 ;  /* 0x0000002400087308 */ /* 0x000ff00000000800 */
[----:B------:R-:W3:Y:S01]  /*67b0*/  MUFU.EX2 R10, R37 ;  /* 0x00000025000a7308 */ /* 0x000ee20000000800 */
[----:B------:R-:W-:Y:S01]  /*67c0*/  IMAD.MOV.U32 R0, RZ, RZ, R25 ;  /* 0x000000ffff007224 */ /* 0x000fe200078e0019 */
[----:B------:R-:W-:Y:S01]  /*67d0*/  @P3 SHF.R.U32.HI R0, RZ, c[0x0][0x2cc], R2 ;  /* 0x0000b300ff003a19 */ /* 0x000fe20000011602 */
[----:B------:R-:W-:Y:S01]  /*67e0*/  IMAD.MOV.U32 R2, RZ, RZ, c[0x0][0x168] ;  /* 0x00005a00ff027624 */ /* 0x000fe200078e00ff */
[----:B------:R-:W-:Y:S01]  /*67f0*/  F2FP.PACK_AB R128, R18, R16 ;  /* 0x000000101280723e */ /* 0x000fe200000000ff */
[----:B------:R4:W5:Y:S01]  /*6800*/  LDL.LU R231, [R1+0x7c] ;  /* 0x00007c0001e77983 */ /* 0x0009620000300800 */
[----:B--2---:R-:W-:-:S02]  /*6810*/  F2FP.PACK_AB R129, R15, R14 ;  /* 0x0000000e0f81723e */ /* 0x004fc400000000ff */
[----:B------:R-:W-:Y:S02]  /*6820*/  F2FP.PACK_AB R131, R26, R27 ;  /* 0x0000001b1a83723e */ /* 0x000fe400000000ff */
[----:B------:R-:W-:Y:S01]  /*6830*/  F2FP.PACK_AB R126, R19, R17 ;  /* 0x00000011137e723e */ /* 0x000fe200000000ff */
[----:B------:R-:W-:Y:S01]  /*6840*/  FADD.FTZ R3, R29, R22 ;  /* 0x000000161d037221 */ /* 0x000fe20000010000 */
[----:B-1----:R-:W-:Y:S01]  /*6850*/  F2FP.PACK_AB R124, R13, R12 ;  /* 0x0000000c0d7c723e */ /* 0x002fe200000000ff */
[----:B------:R1:W5:Y:S01]  /*6860*/  LDL.LU R230, [R1+0x78] ;  /* 0x0000780001e67983 */ /* 0x0003620000300800 */
[----:B---3--:R-:W-:Y:S02]  /*6870*/  F2FP.PACK_AB R125, R11, R9 ;  /* 0x000000090b7d723e */ /* 0x008fe400000000ff */
[----:B------:R-:W-:Y:S02]  /*6880*/  F2FP.PACK_AB R127, R10, R8 ;  /* 0x000000080a7f723e */ /* 0x000fe400000000ff */
[----:B------:R-:W-:Y:S01]  /*6890*/  IADD3 R0, R0, c[0x0][0x1d0], -R2 ;  /* 0x0000740000007a10 */ /* 0x000fe20007ffe802 */
[----:B------:R-:W-:Y:S01]  /*68a0*/  HMMA.16816.F32 R172, R128, R184, R172 ;  /* 0x000000b880ac723c */ /* 0x000fe200000018ac */
[----:B------:R-:W-:Y:S01]  /*68b0*/  FADD.FTZ R3, R132, R3 ;  /* 0x0000000384037221 */ /* 0x000fe20000010000 */
[----:B------:R1:W5:Y:S01]  /*68c0*/  LDL.LU R227, [R1+0x74] ;  /* 0x0000740001e37983 */ /* 0x0003620000300800 */
[----:B------:R-:W-:-:S05]  /*68d0*/  SHF.R.S32.HI R2, RZ, 0x1f, R0 ;  /* 0x0000001fff027819 */ /* 0x000fca0000011400 */
[C---:B------:R-:W-:Y:S01]  /*68e0*/  HMMA.16816.F32 R152, R124.reuse, R184, R152 ;  /* 0x000000b87c98723c */ /* 0x040fe20000001898 */
[----:B------:R-:W-:Y:S01]  /*68f0*/  LEA.HI R24, R2, R0, RZ, 0x6 ;  /* 0x0000000002187211 */ /* 0x000fe200078f30ff */
[----:B------:R-:W-:Y:S01]  /*6900*/  FADD.FTZ R0, R28, R23 ;  /* 0x000000171c007221 */ /* 0x000fe20000010000 */
[----:B------:R1:W5:Y:S05]  /*6910*/  LDL.LU R224, [R1+0x70] ;  /* 0x0000700001e07983 */ /* 0x00036a0000300800 */
[----:B------:R-:W-:Y:S01]  /*6920*/  HMMA.16816.F32 R156, R124, R186, R156 ;  /* 0x000000ba7c9c723c */ /* 0x000fe2000000189c */
[----:B------:R-:W-:-:S07]  /*6930*/  FADD.FTZ R0, R34, R0 ;  /* 0x0000000022007221 */ /* 0x000fce0000010000 */
[----:B------:R-:W-:Y:S08]  /*6940*/  HMMA.16816.F32 R184, R128, R186, R84 ;  /* 0x000000ba80b8723c */ /* 0x000ff00000001854 */
[C---:B------:R-:W-:Y:S08]  /*6950*/  HMMA.16816.F32 R88, R124.reuse, R96, R88 ;  /* 0x000000607c58723c */ /* 0x040ff00000001858 */
[----:B------:R-:W-:Y:S08]  /*6960*/  HMMA.16816.F32 R92, R124, R98, R92 ;  /* 0x000000627c5c723c */ /* 0x000ff0000000185c */
[C---:B------:R-:W-:Y:S08]  /*6970*/  HMMA.16816.F32 R84, R128.reuse, R96, R220 ;  /* 0x000000608054723c */ /* 0x040ff000000018dc */
[----:B------:R-:W-:Y:S01]  /*6980*/  HMMA.16816.F32 R96, R128, R98, R116 ;  /* 0x000000628060723c */ /* 0x000fe20000001874 */
[----:B------:R-:W-:-:S07]  /*6990*/  FADD.FTZ R0, R205, R0 ;  /* 0x00000000cd007221 */ /* 0x000fce0000010000 */
[-C--:B------:R-:W-:Y:S08]  /*69a0*/  HMMA.16816.F32 R120, R124, R4.reuse, R120 ;  /* 0x000000047c78723c */ /* 0x080ff00000001878 */
        /* <DEDUP_REMOVED lines=13> */
[----:B------:R-:W-:Y:S01]  /*6a80*/  FADD.FTZ R3, R204, R3 ;  /* 0x00000003cc037221 */ /* 0x000fe20000010000 */
[----:B----4-:R-:W-:Y:S01]  /*6a90*/  HMMA.16816.F32 R140, R128, R160, R140 ;  /* 0x000000a0808c723c */ /* 0x010fe2000000188c */
[----:B------:R-:W-:-:S02]  /*6aa0*/  FADD.FTZ R4, R60, R4 ;  /* 0x000000043c047221 */ /* 0x000fc40000010000 */
[----:B------:R-:W-:Y:S02]  /*6ab0*/  FADD.FTZ R5, R57, R5 ;  /* 0x0000000539057221 */ /* 0x000fe40000010000 */
[----:B------:R-:W-:-:S03]  /*6ac0*/  FADD.FTZ R2, R209, R0 ;  /* 0x00000000d1027221 */ /* 0x000fc60000010000 */
[----:B------:R-:W-:Y:S01]  /*6ad0*/  HMMA.16816.F32 R144, R124, R160, R144 ;  /* 0x000000a07c90723c */ /* 0x000fe20000001890 */
[----:B------:R-:W-:Y:S02]  /*6ae0*/  FADD.FTZ R0, R206, R3 ;  /* 0x00000003ce007221 */ /* 0x000fe40000010000 */
[----:B------:R-:W-:-:S05]  /*6af0*/  FADD.FTZ R4, R61, R4 ;  /* 0x000000043d047221 */ /* 0x000fca0000010000 */
[----:B------:R-:W-:Y:S01]  /*6b00*/  HMMA.16816.F32 R148, R124, R162, R148 ;  /* 0x000000a27c94723c */ /* 0x000fe20000001894 */
[----:B------:R-:W-:Y:S02]  /*6b10*/  FADD.FTZ R5, R38, R5 ;  /* 0x0000000526057221 */ /* 0x000fe40000010000 */
[----:B------:R-:W-:-:S05]  /*6b20*/  FADD.FTZ R3, R16, R2 ;  /* 0x0000000210037221 */ /* 0x000fca0000010000 */
[----:B------:R-:W-:Y:S01]  /*6b30*/  HMMA.16816.F32 R160, R128, R162, R40 ;  /* 0x000000a280a0723c */ /* 0x000fe20000001828 */
[----:B------:R-:W-:-:S06]  /*6b40*/  FADD.FTZ R2, R14, R0 ;  /* 0x000000000e027221 */ /* 0x000fcc0000010000 */
[----:B------:R-:W-:Y:S02]  /*6b50*/  IMAD.MOV.U32 R40, RZ, RZ, R83 ;  /* 0x000000ffff287224 */ /* 0x000fe400078e0053 */
[----:B------:R-:W-:Y:S02]  /*6b60*/  IMAD.MOV.U32 R41, RZ, RZ, R82 ;  /* 0x000000ffff297224 */ /* 0x000fe400078e0052 */
[----:B------:R-:W-:Y:S02]  /*6b70*/  IMAD.MOV.U32 R42, RZ, RZ, R81 ;  /* 0x000000ffff2a7224 */ /* 0x000fe400078e0051 */
[----:B------:R-:W-:Y:S02]  /*6b80*/  IMAD.MOV.U32 R43, RZ, RZ, R80 ;  /* 0x000000ffff2b7224 */ /* 0x000fe400078e0050 */
[----:B------:R-:W2:Y:S01]  /*6b90*/  LDSM.16.MT88.4 R80, [R225+0x3800] ;  /* 0x00380000e150783b */ /* 0x000ea20000004200 */
[----:B------:R-:W-:Y:S02]  /*6ba0*/  FADD.FTZ R0, R12, R4 ;  /* 0x000000040c007221 */ /* 0x000fe40000010000 */
[----:B------:R-:W-:Y:S01]  /*6bb0*/  FADD.FTZ R4, R9, R5 ;  /* 0x0000000509047221 */ /* 0x000fe20000010000 */
[----:B------:R-:W-:Y:S01]  /*6bc0*/  SHF.R.S32.HI R5, RZ, 0x6, R24 ;  /* 0x00000006ff057819 */ /* 0x000fe20000011418 */
[----:B------:R-:W-:-:S02]  /*6bd0*/  FADD.FTZ R3, R18, R3 ;  /* 0x0000000312037221 */ /* 0x000fc40000010000 */
[----:B------:R-:W-:Y:S01]  /*6be0*/  FADD.FTZ R2, R15, R2 ;  /* 0x000000020f027221 */ /* 0x000fe20000010000 */
[----:B------:R-:W-:Y:S01]  /*6bf0*/  IMNMX R5, R138, R5, !PT ;  /* 0x000000058a057217 */ /* 0x000fe20007800200 */
[----:B------:R-:W-:Y:S01]  /*6c00*/  FADD.FTZ R0, R13, R0 ;  /* 0x000000000d007221 */ /* 0x000fe20000010000 */
[----:B------:R-:W-:Y:S01]  /*6c10*/  IADD3 R222, R139, -0x2, RZ ;  /* 0xfffffffe8bde7810 */ /* 0x000fe20007ffe0ff */
[----:B------:R-:W-:Y:S02]  /*6c20*/  FADD.FTZ R4, R11, R4 ;  /* 0x000000040b047221 */ /* 0x000fe40000010000 */
[----:B------:R-:W-:Y:S02]  /*6c30*/  FADD.FTZ R3, R32, R3 ;  /* 0x0000000320037221 */ /* 0x000fe40000010000 */
[----:B------:R-:W-:Y:S01]  /*6c40*/  FADD.FTZ R2, R27, R2 ;  /* 0x000000021b027221 */ /* 0x000fe20000010000 */
[----:B------:R3:W-:Y:S01]  /*6c50*/  STL [R1+0x3c], R5 ;  /* 0x00003c0501007387 */ /* 0x0007e20000100800 */
[----:B------:R-:W-:Y:S01]  /*6c60*/  FADD.FTZ R0, R17, R0 ;  /* 0x0000000011007221 */ /* 0x000fe20000010000 */
[----:B------:R-:W-:Y:S01]  /*6c70*/  ISETP.GE.AND P0, PT, R222, R5, PT ;  /* 0x00000005de00720c */ /* 0x000fe20003f06270 */
[----:B------:R-:W-:-:S02]  /*6c80*/  FADD.FTZ R4, R8, R4 ;  /* 0x0000000408047221 */ /* 0x000fc40000010000 */
[----:B---3--:R-:W-:Y:S02]  /*6c90*/  FADD.FTZ R5, R31, R3 ;  /* 0x000000031f057221 */ /* 0x008fe40000010000 */
[----:B------:R-:W-:Y:S02]  /*6ca0*/  FADD.FTZ R3, R26, R2 ;  /* 0x000000021a037221 */ /* 0x000fe40000010000 */
[----:B------:R-:W-:Y:S02]  /*6cb0*/  FADD.FTZ R2, R19, R0 ;  /* 0x0000000013027221 */ /* 0x000fe40000010000 */
[----:B------:R-:W-:Y:S01]  /*6cc0*/  FADD.FTZ R0, R10, R4 ;  /* 0x000000040a007221 */ /* 0x000fe20000010000 */
[----:B------:R1:W-:Y:S04]  /*6cd0*/  STL [R1+0xc], R5 ;  /* 0x00000c0501007387 */ /* 0x0003e80000100800 */
[----:B------:R1:W-:Y:S04]  /*6ce0*/  STL [R1+0x4], R3 ;  /* 0x0000040301007387 */ /* 0x0003e80000100800 */
[----:B------:R1:W-:Y:S04]  /*6cf0*/  STL [R1+0x14], R0 ;  /* 0x0000140001007387 */ /* 0x0003e80000100800 */
[----:B------:R1:W-:Y:S01]  /*6d00*/  STL [R1+0x10], R2 ;  /* 0x0000100201007387 */ /* 0x0003e20000100800 */
[-C--:B------:R-:W-:Y:S08]  /*6d10*/  HMMA.16816.F32 R188, R128, R192.reuse, R188 ;  /* 0x000000c080bc723c */ /* 0x080ff000000018bc */
[C---:B------:R-:W-:Y:S08]  /*6d20*/  HMMA.16816.F32 R164, R124.reuse, R192, R164 ;  /* 0x000000c07ca4723c */ /* 0x040ff000000018a4 */
[-C--:B------:R-:W-:Y:S08]  /*6d30*/  HMMA.16816.F32 R168, R124, R194.reuse, R168 ;  /* 0x000000c27ca8723c */ /* 0x080ff000000018a8 */
[----:B------:R-:W-:Y:S08]  /*6d40*/  HMMA.16816.F32 R192, R128, R194, R68 ;  /* 0x000000c280c0723c */ /* 0x000ff00000001844 */
        /* <DEDUP_REMOVED lines=8> */
[C---:B------:R-:W-:Y:S08]  /*6dd0*/  HMMA.16816.F32 R100, R128.reuse, R112, R100 ;  /* 0x000000708064723c */ /* 0x040ff00000001864 */
[C---:B------:R-:W-:Y:S08]  /*6de0*/  HMMA.16816.F32 R200, R128.reuse, R202, R248 ;  /* 0x000000ca80c8723c */ /* 0x040ff000000018f8 */
[C---:B------:R-:W-:Y:S08]  /*6df0*/  HMMA.16816.F32 R80, R128.reuse, R82, R216 ;  /* 0x000000528050723c */ /* 0x040ff000000018d8 */
[----:B------:R-:W-:Y:S08]  /*6e00*/  HMMA.16816.F32 R112, R128, R114, R52 ;  /* 0x000000728070723c */ /* 0x000ff00000001834 */
[-C--:B------:R-:W-:Y:S08]  /*6e10*/  HMMA.16816.F32 R124, R124, R6.reuse, R44 ;  /* 0x000000067c7c723c */ /* 0x080ff0000000182c */
[----:B------:R-:W-:Y:S01]  /*6e20*/  HMMA.16816.F32 R128, R128, R6, R64 ;  /* 0x000000068080723c */ /* 0x000fe20000001840 */
[----:B------:R-:W-:Y:S01]  /*6e30*/  @!UPT UIADD3 URZ, URZ, URZ, URZ ;  /* 0x0000003f3f3ff290 */ /* 0x000fe2000fffe03f */
[----:B------:R-:W-:Y:S11]  /*6e40*/  @!P0 BRA `(.L_x_958) ;  /* 0x0000527000008947 */ /* 0x000ff60003800000 */
[----:B-1----:R1:W-:Y:S01]  /*6e50*/  STL [R1], R222 ;  /* 0x000000de01007387 */ /* 0x0023e20000100800 */
[----:B------:R-:W-:Y:S01]  /*6e60*/  IMAD.MOV.U32 R133, RZ, RZ, R136 ;  /* 0x000000ffff857224 */ /* 0x000fe200078e0088 */
[----:B------:R-:W-:Y:S01]  /*6e70*/  MOV R139, R134 ;  /* 0x00000086008b7202 */ /* 0x000fe20000000f00 */
[----:B------:R-:W-:Y:S01]  /*6e80*/  IMAD.MOV.U32 R132, RZ, RZ, R137 ;  /* 0x000000ffff847224 */ /* 0x000fe200078e0089 */
[----:B------:R-:W-:-:S07]  /*6e90*/  MOV R138, R135 ;  /* 0x00000087008a7202 */ /* 0x000fce0000000f00 */
.L_x_959:
[----:B------:R-:W-:Y:S04]  /*6ea0*/  DEPBAR.LE SB0, 0x0 ;  /* 0x000080000000791a */ /* 0x000fe80000000000 */
[----:B------:R-:W-:Y:S01]  /*6eb0*/  WARPSYNC 0xffffffff ;  /* 0xffffffff00007948 */ /* 0x000fe20003800000 */
[----:B------:R-:W-:Y:S08]  /*6ec0*/  BAR.SYNC.DEFER_BLOCKING 0x0 ;  /* 0x0000000000007b1d */ /* 0x000ff00000010000 */
[----:B-----5:R-:W-:Y:S08]  /*6ed0*/  LDSM.16.M88.4 R64, [R231] ;  /* 0x00000000e740783b */ /* 0x020ff00000000200 */
[----:B------:R-:W2:Y:S08]  /*6ee0*/  LDSM.16.M88.4 R16, [R224] ;  /* 0x00000000e010783b */ /* 0x000eb00000000200 */
[----:B------:R-:W3:Y:S08]  /*6ef0*/  LDSM.16.M88.4 R60, [R231+0x2000] ;  /* 0x00200000e73c783b */ /* 0x000ef00000000200 */
[----:B------:R-:W4:Y:S06]  /*6f00*/  LDL.64 R136, [R1+0x30] ;  /* 0x0000300001887983 */ /* 0x000f2c0000100a00 */
[----:B------:R-:W4:Y:S04]  /*6f10*/  LDL R216, [R1+0x38] ;  /* 0x0000380001d87983 */ /* 0x000f280000100800 */
[----:B------:R-:W-:Y:S04]  /*6f20*/  STL [R1+0x90], R128 ;  /* 0x0000908001007387 */ /* 0x000fe80000100800 */
[----:B------:R1:W-:Y:S04]  /*6f30*/  STL [R1+0x8c], R129 ;  /* 0x00008c8101007387 */ /* 0x0003e80000100800 */
[----:B------:R-:W1:Y:S01]  /*6f40*/  LDSM.16.M88.4 R32, [R224+0x800] ;  /* 0x00080000e020783b */ /* 0x000e620000000200 */
[-C--:B--2---:R-:W-:Y:S07]  /*6f50*/  HMMA.16816.F32 R4, R64, R16.reuse, RZ ;  /* 0x000000104004723c */ /* 0x084fee00000018ff */
[----:B------:R-:W2:Y:S01]  /*6f60*/  LDSM.16.M88.4 R48, [R224+0x1000] ;  /* 0x00100000e030783b */ /* 0x000ea20000000200 */
[C---:B---3--:R-:W-:Y:S07]  /*6f70*/  HMMA.16816.F32 R8, R60.reuse, R16, RZ ;  /* 0x000000103c08723c */ /* 0x048fee00000018ff */
[----:B------:R-:W3:Y:S01]  /*6f80*/  LDSM.16.M88.4 R204, [R224+0x1800] ;  /* 0x00180000e0cc783b */ /* 0x000ee20000000200 */
[-C--:B------:R-:W-:Y:S07]  /*6f90*/  HMMA.16816.F32 R12, R60, R18.reuse, RZ ;  /* 0x000000123c0c723c */ /* 0x080fee00000018ff */
[----:B-1----:R-:W4:Y:S04]  /*6fa0*/  LDL R129, [R1+0x18] ;  /* 0x0000180001817983 */ /* 0x002f280000100800 */
[----:B------:R-:W-:Y:S01]  /*6fb0*/  STL [R1+0x88], R130 ;  /* 0x0000888201007387 */ /* 0x000fe20000100800 */
[C---:B------:R-:W-:Y:S03]  /*6fc0*/  HMMA.16816.F32 R16, R64.reuse, R18, RZ ;  /* 0x000000124010723c */ /* 0x040fe600000018ff */
[----:B------:R1:W-:Y:S04]  /*6fd0*/  STL [R1+0x84], R131 ;  /* 0x0000848301007387 */ /* 0x0003e80000100800 */
[----:B------:R-:W-:Y:S01]  /*6fe0*/  LDSM.16.M88.4 R208, [R233] ;  /* 0x00000000e9d0783b */ /* 0x000fe20000000200 */
[-C--:B------:R-:W-:Y:S07]  /*6ff0*/  HMMA.16816.F32 R20, R64, R32.reuse, RZ ;  /* 0x000000204014723c */ /* 0x080fee00000018ff */
[----:B------:R-:W-:Y:S01]  /*7000*/  LDSM.16.M88.4 R212, [R233+0x2000] ;  /* 0x00200000e9d4783b */ /* 0x000fe20000000200 */
[C---:B------:R-:W-:Y:S08]  /*7010*/  HMMA.16816.F32 R24, R60.reuse, R32, RZ ;  /* 0x000000203c18723c */ /* 0x040ff000000018ff */
[-C--:B------:R-:W-:Y:S01]  /*7020*/  HMMA.16816.F32 R28, R60, R34.reuse, RZ ;  /* 0x000000223c1c723c */ /* 0x080fe200000018ff */
[----:B-1----:R-:W4:Y:S04]  /*7030*/  LDL.LU R131, [R1] ;  /* 0x0000000001837983 */ /* 0x002f280000300800 */
[----:B------:R-:W-:Y:S03]  /*7040*/  STL [R1+0x70], R235 ;  /* 0x000070eb01007387 */ /* 0x000fe60000100800 */
[C---:B------:R-:W-:Y:S01]  /*7050*/  HMMA.16816.F32 R32, R64.reuse, R34, RZ ;  /* 0x000000224020723c */ /* 0x040fe200000018ff */
[----:B------:R-:W-:Y:S04]  /*7060*/  STL [R1+0x74], R243 ;  /* 0x000074f301007387 */ /* 0x000fe80000100800 */
[----:B------:R-:W-:Y:S03]  /*7070*/  STL [R1+0x78], R242 ;  /* 0x000078f201007387 */ /* 0x000fe60000100800 */
[-C--:B--2---:R-:W-:Y:S01]  /*7080*/  HMMA.16816.F32 R36, R64, R48.reuse, RZ ;  /* 0x000000304024723c */ /* 0x084fe200000018ff */
[----:B------:R-:W-:Y:S07]  /*7090*/  STL [R1+0x7c], R241 ;  /* 0x00007cf101007387 */ /* 0x000fee0000100800 */
[C---:B------:R-:W-:Y:S08]  /*70a0*/  HMMA.16816.F32 R40, R60.reuse, R48, RZ ;  /* 0x000000303c28723c */ /* 0x040ff000000018ff */
[-C--:B------:R-:W-:Y:S08]  /*70b0*/  HMMA.16816.F32 R44, R60, R50.reuse, RZ ;  /* 0x000000323c2c723c */ /* 0x080ff000000018ff */
[C---:B------:R-:W-:Y:S08]  /*70c0*/  HMMA.16816.F32 R48, R64.reuse, R50, RZ ;  /* 0x000000324030723c */ /* 0x040ff000000018ff */
[-C--:B---3--:R-:W-:Y:S08]  /*70d0*/  HMMA.16816.F32 R52, R64, R204.reuse, RZ ;  /* 0x000000cc4034723c */ /* 0x088ff000000018ff */
[C---:B------:R-:W-:Y:S08]  /*70e0*/  HMMA.16816.F32 R56, R60.reuse, R204, RZ ;  /* 0x000000cc3c38723c */ /* 0x040ff000000018ff */
[-C--:B------:R-:W-:Y:S08]  /*70f0*/  HMMA.16816.F32 R60, R60, R206.reuse, RZ ;  /* 0x000000ce3c3c723c */ /* 0x080ff000000018ff */
[----:B------:R-:W-:Y:S01]  /*7100*/  HMMA.16816.F32 R64, R64, R206, RZ ;  /* 0x000000ce4040723c */ /* 0x000fe200000018ff */
[----:B------:R-:W1:Y:S07]  /*7110*/  LDSM.16.M88.4 R204, [R235] ;  /* 0x00000000ebcc783b */ /* 0x000e6e0000000200 */
[-C--:B-1----:R-:W-:Y:S08]  /*7120*/  HMMA.16816.F32 R4, R208, R204.reuse, R4 ;  /* 0x000000ccd004723c */ /* 0x082ff00000001804 */
[C---:B------:R-:W-:Y:S08]  /*7130*/  HMMA.16816.F32 R8, R212.reuse, R204, R8 ;  /* 0x000000ccd408723c */ /* 0x040ff00000001808 */
[-C--:B------:R-:W-:Y:S08]  /*7140*/  HMMA.16816.F32 R12, R212, R206.reuse, R12 ;  /* 0x000000ced40c723c */ /* 0x080ff0000000180c */
[C---:B------:R-:W-:Y:S01]  /*7150*/  HMMA.16816.F32 R16, R208.reuse, R206, R16 ;  /* 0x000000ced010723c */ /* 0x040fe20000001810 */
[----:B------:R-:W1:Y:S07]  /*7160*/  LDSM.16.M88.4 R204, [R243] ;  /* 0x00000000f3cc783b */ /* 0x000e6e0000000200 */
[-C--:B-1----:R-:W-:Y:S08]  /*7170*/  HMMA.16816.F32 R20, R208, R204.reuse, R20 ;  /* 0x000000ccd014723c */ /* 0x082ff00000001814 */
[C---:B------:R-:W-:Y:S08]  /*7180*/  HMMA.16816.F32 R24, R212.reuse, R204, R24 ;  /* 0x000000ccd418723c */ /* 0x040ff00000001818 */
[-C--:B------:R-:W-:Y:S08]  /*7190*/  HMMA.16816.F32 R28, R212, R206.reuse, R28 ;  /* 0x000000ced41c723c */ /* 0x080ff0000000181c */
[C---:B------:R-:W-:Y:S01]  /*71a0*/  HMMA.16816.F32 R32, R208.reuse, R206, R32 ;  /* 0x000000ced020723c */ /* 0x040fe20000001820 */
[----:B------:R1:W2:Y:S08]  /*71b0*/  LDSM.16.M88.4 R204, [R242] ;  /* 0x00000000f2cc783b */ /* 0x0002b00000000200 */
[----:B-1----:R-:W3:Y:S01]  /*71c0*/  LDL R242, [R1+0x1c] ;  /* 0x00001c0001f27983 */ /* 0x002ee20000100800 */
[-C--:B--2---:R-:W-:Y:S08]  /*71d0*/  HMMA.16816.F32 R36, R208, R204.reuse, R36 ;  /* 0x000000ccd024723c */ /* 0x084ff00000001824 */
[C---:B------:R-:W-:Y:S08]  /*71e0*/  HMMA.16816.F32 R40, R212.reuse, R204, R40 ;  /* 0x000000ccd428723c */ /* 0x040ff00000001828 */
[-C--:B------:R-:W-:Y:S08]  /*71f0*/  HMMA.16816.F32 R44, R212, R206.reuse, R44 ;  /* 0x000000ced42c723c */ /* 0x080ff0000000182c */
[C---:B------:R-:W-:Y:S01]  /*7200*/  HMMA.16816.F32 R48, R208.reuse, R206, R48 ;  /* 0x000000ced030723c */ /* 0x040fe20000001830 */
[----:B------:R1:W2:Y:S08]  /*7210*/  LDSM.16.M88.4 R204, [R241] ;  /* 0x00000000f1cc783b */ /* 0x0002b00000000200 */
[----:B-1----:R-:W3:Y:S04]  /*7220*/  LDL R241, [R1+0x40] ;  /* 0x0000400001f17983 */ /* 0x002ee80000100800 */
[----:B------:R-:W-:Y:S01]  /*7230*/  STL [R1+0x80], R231 ;  /* 0x000080e701007387 */ /* 0x000fe20000100800 */
[----:B----4-:R-:W-:Y:S01]  /*7240*/  ISETP.GT.AND P4, PT, R129, R131, PT ;  /* 0x000000838100720c */ /* 0x010fe20003f84270 */
[-C--:B--2---:R-:W-:Y:S11]  /*7250*/  HMMA.16816.F32 R52, R208, R204.reuse, R52 ;  /* 0x000000ccd034723c */ /* 0x084ff60000001834 */
[----:B------:R-:W-:Y:S01]  /*7260*/  @!UPT UIADD3 URZ, URZ, URZ, URZ ;  /* 0x0000003f3f3ff290 */ /* 0x000fe2000fffe03f */
[----:B------:R-:W-:Y:S01]  /*7270*/  @!P4 SHF.R.S32.HI R0, RZ, 0x1f, R131 ;  /* 0x0000001fff00c819 */ /* 0x000fe20000011483 */
[C---:B------:R-:W-:Y:S01]  /*7280*/  @!P4 IMAD.WIDE.U32 R2, R131.reuse, c[0x0][0x208], RZ ;  /* 0x000082008302ca25 */ /* 0x040fe200078e00ff */
[C---:B------:R-:W-:Y:S01]  /*7290*/  HMMA.16816.F32 R56, R212.reuse, R204, R56 ;  /* 0x000000ccd438723c */ /* 0x040fe20000001838 */
[----:B------:R-:W-:Y:S03]  /*72a0*/  @!P4 MOV R135, 0x5 ;  /* 0x000000050087c802 */ /* 0x000fe60000000f00 */
[----:B------:R-:W-:Y:S04]  /*72b0*/  @!P4 IMAD R0, R0, c[0x0][0x208], RZ ;  /* 0x000082000000ca24 */ /* 0x000fe800078e02ff */
[-C--:B------:R-:W-:Y:S04]  /*72c0*/  HMMA.16816.F32 R60, R212, R206.reuse, R60 ;  /* 0x000000ced43c723c */ /* 0x080fe8000000183c */
[----:B------:R-:W-:Y:S04]  /*72d0*/  @!P4 IMAD R0, R131, c[0x0][0x20c], R0 ;  /* 0x000083008300ca24 */ /* 0x000fe800078e0200 */
[----:B------:R-:W-:Y:S04]  /*72e0*/  HMMA.16816.F32 R64, R208, R206, R64 ;  /* 0x000000ced040723c */ /* 0x000fe80000001840 */
[----:B------:R-:W-:Y:S02]  /*72f0*/  @!P4 IADD3 R0, R3, R0, RZ ;  /* 0x000000000300c210 */ /* 0x000fe40007ffe0ff */
[C---:B------:R-:W-:Y:S02]  /*7300*/  @!P4 SHF.L.U32 R3, R2.reuse, 0x6, RZ ;  /* 0x000000060203c819 */ /* 0x040fe400000006ff */
[----:B------:R-:W-:Y:S01]  /*7310*/  @!P4 SHF.L.U64.HI R134, R2, 0x6, R0 ;  /* 0x000000060286c819 */ /* 0x000fe20000010200 */
[----:B------:R-:W-:Y:S03]  /*7320*/  @!P4 IMAD.MOV.U32 R0, RZ, RZ, c[0x0][0x208] ;  /* 0x00008200ff00c624 */ /* 0x000fe600078e00ff */
[C---:B------:R-:W-:Y:S02]  /*7330*/  @!P4 IADD3 R2, P2, R3.reuse, R136, RZ ;  /* 0x000000880302c210 */ /* 0x040fe40007f5e0ff */
[----:B------:R-:W-:Y:S02]  /*7340*/  @!P4 IADD3 R3, P1, P0, R3, 0x40, R136 ;  /* 0x000000400303c810 */ /* 0x000fe4000783e088 */
[----:B------:R-:W-:Y:S01]  /*7350*/  @!P4 SHF.L.U32 R206, R0, 0x5, RZ ;  /* 0x0000000500cec819 */ /* 0x000fe200000006ff */
[--C-:B------:R-:W-:Y:S01]  /*7360*/  @!P4 IMAD.X R137, R134, 0x1, R216.reuse, P2 ;  /* 0x000000018689c824 */ /* 0x100fe200010e06d8 */
[----:B------:R-:W-:Y:S02]  /*7370*/  @!P4 LEA R136, P2, R2, c[0x0][0x1f8], 0x1 ;  /* 0x00007e000288ca11 */ /* 0x000fe400078408ff */
[----:B------:R-:W-:Y:S02]  /*7380*/  @!P4 SHF.L.U64.HI R0, R0, R135, c[0x0][0x20c] ;  /* 0x000083000000c619 */ /* 0x000fe40000010287 */
[----:B------:R-:W-:Y:S02]  /*7390*/  @!P4 LEA.HI.X R137, R2, c[0x0][0x1fc], R137, 0x1, P2 ;  /* 0x00007f000289ca11 */ /* 0x000fe400010f0c89 */
[----:B------:R-:W-:Y:S02]  /*73a0*/  @!P4 IADD3.X R135, R134, RZ, R216, P1, P0 ;  /* 0x000000ff8687c210 */ /* 0x000fe40000fe04d8 */
[C---:B------:R-:W-:Y:S01]  /*73b0*/  @!P4 LEA R204, P1, R3.reuse, c[0x0][0x1f8], 0x1 ;  /* 0x00007e0003ccca11 */ /* 0x040fe200078208ff */
[----:B------:R-:W-:Y:S01]  /*73c0*/  @!PT LDS RZ, [RZ] ;  /* 0x00000000fffff984 */ /* 0x000fe20000000800 */
[----:B------:R-:W-:Y:S01]  /*73d0*/  @!PT LDS RZ, [RZ] ;  /* 0x00000000fffff984 */ /* 0x000fe20000000800 */
[----:B------:R-:W-:Y:S01]  /*73e0*/  @!PT LDS RZ, [RZ] ;  /* 0x00000000fffff984 */ /* 0x000fe20000000800 */
[----:B------:R1:W-:Y:S01]  /*73f0*/  @!P4 LDGSTS.E.BYPASS.LTC128B.128 [R244+0x100], [R136.64], !P6 ;  /* 0x0010000088f4cfae */ /* 0x0003e2000f101d48 */
[----:B------:R-:W-:Y:S02]  /*7400*/  @!P4 IADD3 R134, P0, R136, R206, RZ ;  /* 0x000000ce8886c210 */ /* 0x000fe40007f1e0ff */
[----:B------:R-:W-:Y:S02]  /*7410*/  @!P4 LEA.HI.X R205, R3, c[0x0][0x1fc], R135, 0x1, P1 ;  /* 0x00007f0003cdca11 */ /* 0x000fe400008f0c87 */
[----:B------:R-:W-:Y:S02]  /*7420*/  @!P4 IADD3.X R135, R137, R0, RZ, P0, !PT ;  /* 0x000000008987c210 */ /* 0x000fe400007fe4ff */
[----:B------:R-:W-:Y:S01]  /*7430*/  @!P4 IADD3 R2, P1, R134, R206, RZ ;  /* 0x000000ce8602c210 */ /* 0x000fe20007f3e0ff */
[----:B------:R2:W-:Y:S03]  /*7440*/  @!P4 LDGSTS.E.BYPASS.LTC128B.128 [R244+0x2100], [R204.64], !P5 ;  /* 0x02100000ccf4cfae */ /* 0x0005e6000e901d48 */
[----:B------:R-:W-:Y:S05]  /*7450*/  @!P4 IADD3.X R3, R135, R0, RZ, P1, !PT ;  /* 0x000000008703c210 */ /* 0x000fea0000ffe4ff */
[----:B------:R4:W-:Y:S08]  /*7460*/  @!P4 LDGSTS.E.BYPASS.LTC128B.128 [R244+0x900], [R134.64], !P6 ;  /* 0x0090000086f4cfae */ /* 0x0009f0000f101d48 */
[----:B------:R4:W-:Y:S01]  /*7470*/  @!P4 LDGSTS.E.BYPASS.LTC128B.128 [R244+0x2900], [R134.64+0x80], !P5 ;  /* 0x0290008086f4cfae */ /* 0x0009e2000e901d48 */
[----:B-1----:R-:W-:Y:S07]  /*7480*/  @!P4 IADD3 R136, P0, R2, R206, RZ ;  /* 0x000000ce0288c210 */ /* 0x002fee0007f1e0ff */
[----:B------:R3:W-:Y:S01]  /*7490*/  @!P4 LDGSTS.E.BYPASS.LTC128B.128 [R244+0x1100], [R2.64], !P6 ;  /* 0x0110000002f4cfae */ /* 0x0007e2000f101d48 */
[----:B------:R-:W-:Y:S07]  /*74a0*/  @!P4 IMAD.X R137, R3, 0x1, R0, P0 ;  /* 0x000000010389c824 */ /* 0x000fee00000e0600 */
[----:B------:R3:W-:Y:S08]  /*74b0*/  @!P4 LDGSTS.E.BYPASS.LTC128B.128 [R244+0x3100], [R2.64+0x80], !P5 ;  /* 0x0310008002f4cfae */ /* 0x0007f0000e901d48 */
[----:B------:R1:W-:Y:S08]  /*74c0*/  @!P4 LDGSTS.E.BYPASS.LTC128B.128 [R244+0x1900], [R136.64], !P6 ;  /* 0x0190000088f4cfae */ /* 0x0003f0000f101d48 */
[----:B------:R1:W-:Y:S08]  /*74d0*/  @!P4 LDGSTS.E.BYPASS.LTC128B.128 [R244+0x3900], [R136.64+0x80], !P5 ;  /* 0x0390008088f4cfae */ /* 0x0003f0000e901d48 */
[----:B--2---:R-:W-:Y:S08]  /*74e0*/  LDSM.16.M88.4 R204, [R232] ;  /* 0x00000000e8cc783b */ /* 0x004ff00000000200 */
[----:B------:R-:W2:Y:S08]  /*74f0*/  LDSM.16.M88.4 R208, [R230] ;  /* 0x00000000e6d0783b */ /* 0x000eb00000000200 */
[----:B------:R-:W1:Y:S08]  /*7500*/  LDSM.16.M88.4 R212, [R232+0x2000] ;  /* 0x00200000e8d4783b */ /* 0x000e700000000200 */
[----:B------:R-:W0:Y:S01]  /*7510*/  LDGDEPBAR ;  /* 0x00000000000079af */ /* 0x000e220000000000 */
[-C--:B--2---:R-:W-:Y:S08]  /*7520*/  HMMA.16816.F32 R4, R204, R208.reuse, R4 ;  /* 0x000000d0cc04723c */ /* 0x084ff00000001804 */
[C---:B-1----:R-:W-:Y:S08]  /*7530*/  HMMA.16816.F32 R8, R212.reuse, R208, R8 ;  /* 0x000000d0d408723c */ /* 0x042ff00000001808 */
[-C--:B------:R-:W-:Y:S08]  /*7540*/  HMMA.16816.F32 R12, R212, R210.reuse, R12 ;  /* 0x000000d2d40c723c */ /* 0x080ff0000000180c */
[C---:B------:R-:W-:Y:S01]  /*7550*/  HMMA.16816.F32 R16, R204.reuse, R210, R16 ;  /* 0x000000d2cc10723c */ /* 0x040fe20000001810 */
[----:B------:R-:W1:Y:S03]  /*7560*/  LDSM.16.M88.4 R208, [R230+0x800] ;  /* 0x00080000e6d0783b */ /* 0x000e660000000200 */
[----:B---3--:R-:W-:Y:S01]  /*7570*/  @P3 IMAD.HI.U32 R2, R242, c[0x0][0x2c8], RZ ;  /* 0x0000b200f2023a27 */ /* 0x008fe200078e00ff */
[----:B------:R-:W-:Y:S04]  /*7580*/  MOV R0, R242 ;  /* 0x000000f200007202 */ /* 0x000fe80000000f00 */
[----:B------:R-:W2:Y:S03]  /*7590*/  LDL.64 R242, [R1+0x28] ;  /* 0x0000280001f27983 */ /* 0x000ea60000100a00 */
[----:B------:R-:W-:Y:S01]  /*75a0*/  @P3 SHF.R.U32.HI R0, RZ, c[0x0][0x2cc], R2 ;  /* 0x0000b300ff003a19 */ /* 0x000fe20000011602 */
[-C--:B-1----:R-:W-:Y:S04]  /*75b0*/  HMMA.16816.F32 R20, R204, R208.reuse, R20 ;  /* 0x000000d0cc14723c */ /* 0x082fe80000001814 */
[----:B------:R-:W-:Y:S04]  /*75c0*/  SHFL.IDX PT, R3, R0, 0x1, 0x1c1f ;  /* 0x003c1f0000037f89 */ /* 0x000fe800000e0000 */
[C---:B------:R-:W-:Y:S04]  /*75d0*/  HMMA.16816.F32 R24, R212.reuse, R208, R24 ;  /* 0x000000d0d418723c */ /* 0x040fe80000001818 */
[----:B------:R-:W-:Y:S04]  /*75e0*/  SHFL.IDX PT, R2, R0, 0x2, 0x1c1f ;  /* 0x005c1f0000027f89 */ /* 0x000fe800000e0000 */
[-C--:B------:R-:W-:Y:S08]  /*75f0*/  HMMA.16816.F32 R28, R212, R210.reuse, R28 ;  /* 0x000000d2d41c723c */ /* 0x080ff0000000181c */
[C---:B------:R-:W-:Y:S01]  /*7600*/  HMMA.16816.F32 R32, R204.reuse, R210, R32 ;  /* 0x000000d2cc20723c */ /* 0x040fe20000001820 */
[----:B------:R-:W1:Y:S07]  /*7610*/  LDSM.16.M88.4 R208, [R230+0x1000] ;  /* 0x00100000e6d0783b */ /* 0x000e6e0000000200 */
[-C--:B-1----:R-:W-:Y:S08]  /*7620*/  HMMA.16816.F32 R36, R204, R208.reuse, R36 ;  /* 0x000000d0cc24723c */ /* 0x082ff00000001824 */
[C---:B------:R-:W-:Y:S08]  /*7630*/  HMMA.16816.F32 R40, R212.reuse, R208, R40 ;  /* 0x000000d0d428723c */ /* 0x040ff00000001828 */
[-C--:B------:R-:W-:Y:S08]  /*7640*/  HMMA.16816.F32 R44, R212, R210.reuse, R44 ;  /* 0x000000d2d42c723c */ /* 0x080ff0000000182c */
[C---:B------:R-:W-:Y:S01]  /*7650*/  HMMA.16816.F32 R48, R204.reuse, R210, R48 ;  /* 0x000000d2cc30723c */ /* 0x040fe20000001830 */
[----:B------:R-:W1:Y:S07]  /*7660*/  LDSM.16.M88.4 R208, [R230+0x1800] ;  /* 0x00180000e6d0783b */ /* 0x000e6e0000000200 */
[-C--:B-1----:R-:W-:Y:S08]  /*7670*/  HMMA.16816.F32 R52, R204, R208.reuse, R52 ;  /* 0x000000d0cc34723c */ /* 0x082ff00000001834 */
[C---:B------:R-:W-:Y:S08]  /*7680*/  HMMA.16816.F32 R56, R212.reuse, R208, R56 ;  /* 0x000000d0d438723c */ /* 0x040ff00000001838 */
[-C--:B------:R-:W-:Y:S01]  /*7690*/  HMMA.16816.F32 R60, R212, R210.reuse, R60 ;  /* 0x000000d2d43c723c */ /* 0x080fe2000000183c */
[----:B------:R-:W-:Y:S07]  /*76a0*/  LDSM.16.M88.4 R212, [R234+0x2000] ;  /* 0x00200000ead4783b */ /* 0x000fee0000000200 */
[----:B------:R-:W-:Y:S01]  /*76b0*/  HMMA.16816.F32 R64, R204, R210, R64 ;  /* 0x000000d2cc40723c */ /* 0x000fe20000001840 */
[----:B------:R-:W-:Y:S08]  /*76c0*/  LDSM.16.M88.4 R204, [R234] ;  /* 0x00000000eacc783b */ /* 0x000ff00000000200 */
[----:B------:R-:W1:Y:S02]  /*76d0*/  LDSM.16.M88.4 R208, [R227] ;  /* 0x00000000e3d0783b */ /* 0x000e640000000200 */
[-C--:B-1----:R-:W-:Y:S08]  /*76e0*/  HMMA.16816.F32 R4, R204, R208.reuse, R4 ;  /* 0x000000d0cc04723c */ /* 0x082ff00000001804 */
[C---:B------:R-:W-:Y:S08]  /*76f0*/  HMMA.16816.F32 R8, R212.reuse, R208, R8 ;  /* 0x000000d0d408723c */ /* 0x040ff00000001808 */
        /* <DEDUP_REMOVED lines=18> */
[----:B------:R-:W-:Y:S08]  /*7820*/  LDSM.16.M88.4 R204, [R231+0x4000] ;  /* 0x00400000e7cc783b */ /* 0x000ff00000000200 */
[----:B------:R-:W1:Y:S02]  /*7830*/  LDSM.16.M88.4 R208, [R224+0x2000] ;  /* 0x00200000e0d0783b */ /* 0x000e640000000200 */
        /* <DEDUP_REMOVED lines=21> */
[----:B------:R-:W1:Y:S02]  /*7990*/  LDSM.16.M88.4 R208, [R240] ;  /* 0x00000000f0d0783b */ /* 0x000e640000000200 */
        /* <DEDUP_REMOVED lines=67> */
[----:B------:R-:W-:Y:S09]  /*7dd0*/  FMUL.FTZ R15, R15, c[0x0][0x320] ;  /* 0x0000c8000f0f7a20 */ /* 0x000ff20000410000 */
[----:B------:R-:W-:Y:S10]  /*7de0*/  MUFU.TANH R210, R10 ;  /* 0x0000000a00d27308 */ /* 0x000ff40000002400 */
[----:B------:R3:W-:Y:S10]  /*7df0*/  MUFU.TANH R252, R7 ;  /* 0x0000000700fc7308 */ /* 0x0007f40000002400 */
[----:B------:R-:W-:Y:S10]  /*7e00*/  MUFU.TANH R223, R17 ;  /* 0x0000001100df7308 */ /* 0x000ff40000002400 */
[----:B------:R-:W1:Y:S01]  /*7e10*/  MUFU.TANH R251, R8 ;  /* 0x0000000800fb7308 */ /* 0x000e620000002400 */
[----:B---3--:R-:W3:Y:S09]  /*7e20*/  LDSM.16.M88.4 R4, [R227+0x2800] ;  /* 0x00280000e304783b */ /* 0x008ef20000000200 */
[----:B------:R-:W1:Y:S10]  /*7e30*/  MUFU.TANH R250, R9 ;  /* 0x0000000900fa7308 */ /* 0x000e740000002400 */
[----:B------:R-:W-:Y:S10]  /*7e40*/  MUFU.TANH R245, R16 ;  /* 0x0000001000f57308 */ /* 0x000ff40000002400 */
[----:B------:R-:W-:Y:S10]  /*7e50*/  MUFU.TANH R222, R18 ;  /* 0x0000001200de7308 */ /* 0x000ff40000002400 */
[----:B------:R-:W1:Y:S01]  /*7e60*/  MUFU.TANH R249, R12 ;  /* 0x0000000c00f97308 */ /* 0x000e620000002400 */
[-C--:B---3--:R-:W-:Y:S09]  /*7e70*/  HMMA.16816.F32 R20, R204, R4.reuse, R20 ;  /* 0x00000004cc14723c */ /* 0x088ff20000001814 */
[----:B------:R-:W3:Y:S01]  /*7e80*/  MUFU.TANH R247, R13 ;  /* 0x0000000d00f77308 */ /* 0x000ee20000002400 */
[C---:B------:R-:W-:Y:S09]  /*7e90*/  HMMA.16816.F32 R24, R212.reuse, R4, R24 ;  /* 0x00000004d418723c */ /* 0x040ff20000001818 */
[----:B------:R-:W1:Y:S01]  /*7ea0*/  MUFU.TANH R248, R14 ;  /* 0x0000000e00f87308 */ /* 0x000e620000002400 */
[-C--:B------:R-:W-:Y:S04]  /*7eb0*/  HMMA.16816.F32 R28, R212, R6.reuse, R28 ;  /* 0x00000006d41c723c */ /* 0x080fe8000000181c */
[----:B------:R-:W-:Y:S04]  /*7ec0*/  FMUL.FTZ R22, R22, c[0x0][0x320] ;  /* 0x0000c80016167a20 */ /* 0x000fe80000410000 */
[C---:B------:R-:W-:Y:S01]  /*7ed0*/  HMMA.16816.F32 R32, R204.reuse, R6, R32 ;  /* 0x00000006cc20723c */ /* 0x040fe20000001820 */
[----:B------:R-:W-:Y:S01]  /*7ee0*/  MUFU.TANH R221, R19 ;  /* 0x0000001300dd7308 */ /* 0x000fe20000002400 */
[----:B------:R-:W1:Y:S02]  /*7ef0*/  LDSM.16.M88.4 R4, [R227+0x3000] ;  /* 0x00300000e304783b */ /* 0x000e640000000200 */
[----:B------:R-:W-:Y:S02]  /*7f00*/  FMUL.FTZ R23, R23, c[0x0][0x320] ;  /* 0x0000c80017177a20 */ /* 0x000fe40000410000 */
[----:B------:R-:W-:Y:S02]  /*7f10*/  FMUL.FTZ R20, R20, c[0x0][0x320] ;  /* 0x0000c80014147a20 */ /* 0x000fe40000410000 */
[----:B------:R-:W-:Y:S03]  /*7f20*/  FMUL.FTZ R24, R24, c[0x0][0x320] ;  /* 0x0000c80018187a20 */ /* 0x000fe60000410000 */
[----:B------:R1:W-:Y:S01]  /*7f30*/  MUFU.TANH R136, R22 ;  /* 0x0000001600887308 */ /* 0x0003e20000002400 */
[----:B------:R-:W-:Y:S02]  /*7f40*/  FMUL.FTZ R27, R27, c[0x0][0x320] ;  /* 0x0000c8001b1b7a20 */ /* 0x000fe40000410000 */
[----:B------:R-:W-:Y:S02]  /*7f50*/  FMUL.FTZ R21, R21, c[0x0][0x320] ;  /* 0x0000c80015157a20 */ /* 0x000fe40000410000 */
[----:B------:R-:W-:Y:S02]  /*7f60*/  FMUL.FTZ R31, R31, c[0x0][0x320] ;  /* 0x0000c8001f1f7a20 */ /* 0x000fe40000410000 */
[----:B------:R-:W-:Y:S02]  /*7f70*/  FMUL.FTZ R25, R25, c[0x0][0x320] ;  /* 0x0000c80019197a20 */ /* 0x000fe40000410000 */
[----:B------:R-:W-:Y:S01]  /*7f80*/  FMUL.FTZ R29, R29, c[0x0][0x320] ;  /* 0x0000c8001d1d7a20 */ /* 0x000fe20000410000 */
[----:B----4-:R-:W-:Y:S01]  /*7f90*/  MUFU.TANH R135, R23 ;  /* 0x0000001700877308 */ /* 0x010fe20000002400 */
[----:B------:R-:W-:Y:S02]  /*7fa0*/  FMUL.FTZ R26, R26, c[0x0][0x320] ;  /* 0x0000c8001a1a7a20 */ /* 0x000fe40000410000 */
[----:B------:R-:W-:Y:S02]  /*7fb0*/  FMUL.FTZ R35, R35, c[0x0][0x320] ;  /* 0x0000c80023237a20 */ /* 0x000fe40000410000 */
[----:B------:R-:W-:Y:S02]  /*7fc0*/  FMUL.FTZ R28, R28, c[0x0][0x320] ;  /* 0x0000c8001c1c7a20 */ /* 0x000fe40000410000 */
[----:B------:R-:W-:Y:S02]  /*7fd0*/  FMUL.FTZ R32, R32, c[0x0][0x320] ;  /* 0x0000c80020207a20 */ /* 0x000fe40000410000 */
[----:B------:R-:W-:Y:S01]  /*7fe0*/  FMUL.FTZ R33, R33, c[0x0][0x320] ;  /* 0x0000c80021217a20 */ /* 0x000fe20000410000 */
[----:B------:R-:W-:Y:S01]  /*7ff0*/  MUFU.TANH R134, R28 ;  /* 0x0000001c00867308 */ /* 0x000fe20000002400 */
[----:B------:R-:W-:Y:S02]  /*8000*/  FMUL.FTZ R30, R30, c[0x0][0x320] ;  /* 0x0000c8001e1e7a20 */ /* 0x000fe40000410000 */
[----:B------:R-:W-:Y:S07]  /*8010*/  FMUL.FTZ R34, R34, c[0x0][0x320] ;  /* 0x0000c80022227a20 */ /* 0x000fee0000410000 */
[----:B------:R-:W-:Y:S01]  /*8020*/  MUFU.TANH R209, R24 ;  /* 0x0000001800d17308 */ /* 0x000fe20000002400 */
[-C--:B-1----:R-:W-:Y:S08]  /*8030*/  HMMA.16816.F32 R36, R204, R4.reuse, R36 ;  /* 0x00000004cc24723c */ /* 0x082ff00000001824 */
[C---:B------:R-:W-:Y:S01]  /*8040*/  HMMA.16816.F32 R40, R212.reuse, R4, R40 ;  /* 0x00000004d428723c */ /* 0x040fe20000001828 */
[----:B------:R-:W1:Y:S07]  /*8050*/  MUFU.TANH R246, R15 ;  /* 0x0000000f00f67308 */ /* 0x000e6e0000002400 */
[-C--:B------:R-:W-:Y:S03]  /*8060*/  HMMA.16816.F32 R44, R212, R6.reuse, R44 ;  /* 0x00000006d42c723c */ /* 0x080fe6000000182c */
[----:B------:R-:W4:Y:S05]  /*8070*/  MUFU.TANH R220, R20 ;  /* 0x0000001400dc7308 */ /* 0x000f2a0000002400 */
[C---:B------:R-:W-:Y:S01]  /*8080*/  HMMA.16816.F32 R48, R204.reuse, R6, R48 ;  /* 0x00000006cc30723c */ /* 0x040fe20000001830 */
[----:B------:R-:W1:Y:S01]  /*8090*/  LDSM.16.M88.4 R4, [R227+0x3800] ;  /* 0x00380000e304783b */ /* 0x000e620000000200 */
[----:B------:R-:W-:Y:S04]  /*80a0*/  DEPBAR.LE SB0, 0x0 ;  /* 0x000080000000791a */ /* 0x000fe80000000000 */
[----:B------:R-:W-:Y:S01]  /*80b0*/  MUFU.TANH R218, R31 ;  /* 0x0000001f00da7308 */ /* 0x000fe20000002400 */
[----:B------:R-:W-:Y:S02]  /*80c0*/  FMUL.FTZ R37, R37, c[0x0][0x320] ;  /* 0x0000c80025257a20 */ /* 0x000fe40000410000 */
[----:B------:R-:W-:Y:S03]  /*80d0*/  FMUL.FTZ R41, R41, c[0x0][0x320] ;  /* 0x0000c80029297a20 */ /* 0x000fe60000410000 */
        /* <DEDUP_REMOVED lines=17> */
[-C--:B-1----:R-:W-:Y:S06]  /*81f0*/  HMMA.16816.F32 R52, R204, R4.reuse, R52 ;  /* 0x00000004cc34723c */ /* 0x082fec0000001834 */
[----:B------:R4:W-:Y:S01]  /*8200*/  MUFU.TANH R31, R48 ;  /* 0x00000030001f7308 */ /* 0x0009e20000002400 */
[----:B------:R-:W-:Y:S01]  /*8210*/  FMUL.FTZ R44, R44, c[0x0][0x320] ;  /* 0x0000c8002c2c7a20 */ /* 0x000fe20000410000 */
[C---:B------:R-:W-:Y:S01]  /*8220*/  HMMA.16816.F32 R56, R212.reuse, R4, R56 ;  /* 0x00000004d438723c */ /* 0x040fe20000001838 */
[----:B------:R-:W1:Y:S07]  /*8230*/  SHFL.IDX PT, R4, R0, RZ, 0x1c1f ;  /* 0x001c1fff00047589 */ /* 0x000e6e00000e0000 */
[----:B------:R-:W-:Y:S01]  /*8240*/  MUFU.TANH R8, R45 ;  /* 0x0000002d00087308 */ /* 0x000fe20000002400 */
[-C--:B------:R-:W-:Y:S01]  /*8250*/  HMMA.16816.F32 R60, R212, R6.reuse, R60 ;  /* 0x00000006d43c723c */ /* 0x080fe2000000183c */
[----:B------:R1:W2:Y:S07]  /*8260*/  SHFL.IDX PT, R5, R0, 0x3, 0x1c1f ;  /* 0x007c1f0000057f89 */ /* 0x0002ae00000e0000 */
[----:B------:R-:W-:Y:S01]  /*8270*/  HMMA.16816.F32 R64, R204, R6, R64 ;  /* 0x00000006cc40723c */ /* 0x000fe20000001840 */
[----:B------:R2:W-:Y:S03]  /*8280*/  MUFU.TANH R216, R27 ;  /* 0x0000001b00d87308 */ /* 0x0005e60000002400 */
[----:B------:R-:W-:Y:S02]  /*8290*/  FMUL.FTZ R54, R54, c[0x0][0x320] ;  /* 0x0000c80036367a20 */ /* 0x000fe40000410000 */
[----:B------:R-:W-:Y:S02]  /*82a0*/  FMUL.FTZ R53, R53, c[0x0][0x320] ;  /* 0x0000c80035357a20 */ /* 0x000fe40000410000 */
[----:B------:R-:W-:Y:S03]  /*82b0*/  FMUL.FTZ R59, R59, c[0x0][0x320] ;  /* 0x0000c8003b3b7a20 */ /* 0x000fe60000410000 */
[----:B------:R-:W2:Y:S01]  /*82c0*/  MUFU.TANH R137, R21 ;  /* 0x0000001500897308 */ /* 0x000ea20000002400 */
[----:B------:R-:W-:Y:S02]  /*82d0*/  FMUL.FTZ R6, R55, c[0x0][0x320] ;  /* 0x0000c80037067a20 */ /* 0x000fe40000410000 */
[----:B------:R-:W-:Y:S01]  /*82e0*/  FMUL.FTZ R57, R57, c[0x0][0x320] ;  /* 0x0000c80039397a20 */ /* 0x000fe20000410000 */
[----:B-1----:R-:W-:Y:S01]  /*82f0*/  MOV R0, 0xffffffc0 ;  /* 0xffffffc000007802 */ /* 0x002fe20000000f00 */
[----:B------:R-:W-:Y:S02]  /*8300*/  FMUL.FTZ R60, R60, c[0x0][0x320] ;  /* 0x0000c8003c3c7a20 */ /* 0x000fe40000410000 */
[----:B------:R-:W-:Y:S03]  /*8310*/  FMUL.FTZ R62, R62, c[0x0][0x320] ;  /* 0x0000c8003e3e7a20 */ /* 0x000fe60000410000 */
[----:B------:R-:W1:Y:S01]  /*8320*/  MUFU.TANH R208, R25 ;  /* 0x0000001900d07308 */ /* 0x000e620000002400 */
[----:B------:R-:W-:Y:S02]  /*8330*/  IMAD R0, R131, R0, 0x1 ;  /* 0x0000000183007424 */ /* 0x000fe400078e0200 */
[----:B------:R-:W-:Y:S02]  /*8340*/  FMUL.FTZ R56, R56, c[0x0][0x320] ;  /* 0x0000c80038387a20 */ /* 0x000fe40000410000 */
[----:B------:R-:W-:Y:S01]  /*8350*/  FMUL.FTZ R58, R58, c[0x0][0x320] ;  /* 0x0000c8003a3a7a20 */ /* 0x000fe20000410000 */
[----:B------:R-:W-:Y:S01]  /*8360*/  IADD3 R0, R0, c[0x0][0x1d0], -R241 ;  /* 0x0000740000007a10 */ /* 0x000fe20007ffe8f1 */
[----:B------:R-:W-:Y:S03]  /*8370*/  FMUL.FTZ R64, R64, c[0x0][0x320] ;  /* 0x0000c80040407a20 */ /* 0x000fe60000410000 */
[----:B------:R-:W-:Y:S01]  /*8380*/  IADD3 R0, R0, -c[0x0][0x168], RZ ;  /* 0x80005a0000007a10 */ /* 0x000fe20007ffe0ff */
[----:B------:R1:W-:Y:S03]  /*8390*/  MUFU.TANH R7, R47 ;  /* 0x0000002f00077308 */ /* 0x0003e60000002400 */
[C---:B------:R-:W-:Y:S01]  /*83a0*/  IADD3 R3, R0.reuse, R3, RZ ;  /* 0x0000000300037210 */ /* 0x040fe20007ffe0ff */
[C---:B------:R-:W-:Y:S01]  /*83b0*/  IMAD.IADD R4, R0.reuse, 0x1, R4 ;  /* 0x0000000100047824 */ /* 0x040fe200078e0204 */
[C---:B------:R-:W-:Y:S01]  /*83c0*/  IADD3 R2, R0.reuse, R2, RZ ;  /* 0x0000000200027210 */ /* 0x040fe20007ffe0ff */
[----:B--2---:R-:W-:Y:S01]  /*83d0*/  IMAD.IADD R0, R0, 0x1, R5 ;  /* 0x0000000100007824 */ /* 0x004fe200078e0205 */
[----:B------:R-:W-:Y:S01]  /*83e0*/  ISETP.GT.AND P1, PT, R3, RZ, PT ;  /* 0x000000ff0300720c */ /* 0x000fe20003f24270 */
[----:B------:R-:W-:Y:S01]  /*83f0*/  FMUL.FTZ R5, R52, c[0x0][0x320] ;  /* 0x0000c80034057a20 */ /* 0x000fe20000410000 */
[----:B------:R-:W-:Y:S01]  /*8400*/  ISETP.GT.AND P2, PT, R4, RZ, PT ;  /* 0x000000ff0400720c */ /* 0x000fe20003f44270 */
[----:B------:R-:W3:Y:S01]  /*8410*/  MUFU.TANH R217, R26 ;  /* 0x0000001a00d97308 */ /* 0x000ee20000002400 */
[----:B------:R-:W-:Y:S02]  /*8420*/  FSEL R22, R128, -INF , P1 ;  /* 0xff80000080167808 */ /* 0x000fe40000800000 */
[----:B------:R-:W2:Y:S01]  /*8430*/  LDL R128, [R1+0x20] ;  /* 0x0000200001807983 */ /* 0x000ea20000100800 */
[----:B------:R-:W-:Y:S02]  /*8440*/  ISETP.GT.AND P0, PT, R4, 0x1, PT ;  /* 0x000000010400780c */ /* 0x000fe40003f04270 */
[----:B------:R-:W-:Y:S02]  /*8450*/  FSEL R17, R235, -INF , P2 ;  /* 0xff800000eb117808 */ /* 0x000fe40001000000 */
[C---:B------:R-:W-:Y:S02]  /*8460*/  ISETP.GT.AND P2, PT, R2.reuse, RZ, PT ;  /* 0x000000ff0200720c */ /* 0x040fe40003f44270 */
[----:B------:R-:W1:Y:S01]  /*8470*/  MUFU.TANH R29, R29 ;  /* 0x0000001d001d7308 */ /* 0x000e620000002400 */
[----:B------:R-:W-:Y:S02]  /*8480*/  ISETP.GT.AND P1, PT, R2, 0x1, PT ;  /* 0x000000010200780c */ /* 0x000fe40003f24270 */
[----:B------:R-:W-:Y:S02]  /*8490*/  ISETP.GT.AND P4, PT, R3, 0x1, PT ;  /* 0x000000010300780c */ /* 0x000fe40003f84270 */
[----:B------:R-:W-:Y:S02]  /*84a0*/  FSEL R37, R251, -INF , P2 ;  /* 0xff800000fb257808 */ /* 0x000fe40001000000 */
[----:B------:R-:W-:Y:S02]  /*84b0*/  FSEL R18, R130, -INF , P0 ;  /* 0xff80000082127808 */ /* 0x000fe40000000000 */
[----:B------:R-:W-:Y:S01]  /*84c0*/  ISETP.GT.AND P0, PT, R0, RZ, PT ;  /* 0x000000ff0000720c */ /* 0x000fe20003f04270 */
[----:B------:R-:W1:Y:S01]  /*84d0*/  MUFU.TANH R219, R30 ;  /* 0x0000001e00db7308 */ /* 0x000e620000002400 */
[----:B------:R-:W-:Y:S02]  /*84e0*/  ISETP.GT.AND P2, PT, R2, 0x8, PT ;  /* 0x000000080200780c */ /* 0x000fe40003f44270 */
[----:B------:R-:W-:Y:S02]  /*84f0*/  FSEL R41, R250, -INF , P1 ;  /* 0xff800000fa297808 */ /* 0x000fe40000800000 */
[----:B------:R-:W-:Y:S02]  /*8500*/  ISETP.GT.AND P1, PT, R2, 0x9, PT ;  /* 0x000000090200780c */ /* 0x000fe40003f24270 */
[----:B------:R-:W-:Y:S02]  /*8510*/  FSEL R23, R252, -INF , P4 ;  /* 0xff800000fc177808 */ /* 0x000fe40002000000 */
[----:B------:R-:W-:Y:S01]  /*8520*/  ISETP.GT.AND P4, PT, R0, 0x1, PT ;  /* 0x000000010000780c */ /* 0x000fe20003f84270 */
[----:B------:R-:W1:Y:S01]  /*8530*/  MUFU.TANH R32, R32 ;  /* 0x0000002000207308 */ /* 0x000e620000002400 */
[----:B------:R-:W-:Y:S02]  /*8540*/  FSEL R52, R249, -INF , P2 ;  /* 0xff800000f9347808 */ /* 0x000fe40001000000 */
[----:B------:R-:W-:Y:S02]  /*8550*/  ISETP.GT.AND P2, PT, R4, 0x8, PT ;  /* 0x000000080400780c */ /* 0x000fe40003f44270 */
[----:B---3--:R-:W-:Y:S02]  /*8560*/  FSEL R55, R247, -INF , P1 ;  /* 0xff800000f7377808 */ /* 0x008fe40000800000 */
[----:B------:R-:W-:Y:S02]  /*8570*/  ISETP.GT.AND P1, PT, R3, 0x8, PT ;  /* 0x000000080300780c */ /* 0x000fe40003f24270 */
[----:B------:R-:W-:Y:S01]  /*8580*/  FSEL R210, R210, -INF , P0 ;  /* 0xff800000d2d27808 */ /* 0x000fe20000000000 */
[----:B------:R-:W-:Y:S01]  /*8590*/  MUFU.TANH R26, R33 ;  /* 0x00000021001a7308 */ /* 0x000fe20000002400 */
[C---:B------:R-:W-:Y:S02]  /*85a0*/  ISETP.GT.AND P0, PT, R0.reuse, 0x8, PT ;  /* 0x000000080000780c */ /* 0x040fe40003f04270 */
[----:B------:R-:W-:Y:S02]  /*85b0*/  FSEL R211, R211, -INF , P4 ;  /* 0xff800000d3d37808 */ /* 0x000fe40002000000 */
[----:B------:R-:W-:Y:S02]  /*85c0*/  ISETP.GT.AND P4, PT, R0, 0x9, PT ;  /* 0x000000090000780c */ /* 0x000fe40003f84270 */
[----:B------:R-:W-:Y:S02]  /*85d0*/  FSEL R212, R248, -INF , P0 ;  /* 0xff800000f8d47808 */ /* 0x000fe40000000000 */
[----:B------:R-:W-:Y:S01]  /*85e0*/  ISETP.GT.AND P0, PT, R4, 0x9, PT ;  /* 0x000000090400780c */ /* 0x000fe20003f04270 */
[----:B------:R-:W3:Y:S01]  /*85f0*/  MUFU.TANH R25, R34 ;  /* 0x0000002200197308 */ /* 0x000ee20000002400 */
[----:B------:R-:W-:Y:S02]  /*8600*/  FSEL R24, R222, -INF , P1 ;  /* 0xff800000de187808 */ /* 0x000fe40000800000 */
[----:B------:R-:W-:Y:S02]  /*8610*/  ISETP.GT.AND P1, PT, R3, 0x10, PT ;  /* 0x000000100300780c */ /* 0x000fe40003f24270 */
[----:B------:R-:W-:Y:S02]  /*8620*/  FSEL R19, R245, -INF , P2 ;  /* 0xff800000f5137808 */ /* 0x000fe40001000000 */
[----:B------:R-:W-:Y:S02]  /*8630*/  ISETP.GT.AND P2, PT, R4, 0x10, PT ;  /* 0x000000100400780c */ /* 0x000fe40003f44270 */
[----:B------:R-:W-:Y:S01]  /*8640*/  FSEL R215, R246, -INF , P4 ;  /* 0xff800000f6d77808 */ /* 0x000fe20002000000 */
[----:B------:R3:W-:Y:S01]  /*8650*/  MUFU.TANH R33, R54 ;  /* 0x0000003600217308 */ /* 0x0007e20000002400 */
[----:B------:R-:W-:Y:S02]  /*8660*/  ISETP.GT.AND P4, PT, R3, 0x9, PT ;  /* 0x000000090300780c */ /* 0x000fe40003f84270 */
[----:B------:R-:W-:Y:S02]  /*8670*/  FSEL R20, R223, -INF , P0 ;  /* 0xff800000df147808 */ /* 0x000fe40000000000 */
[----:B------:R-:W-:Y:S02]  /*8680*/  ISETP.GT.AND P0, PT, R4, 0x11, PT ;  /* 0x000000110400780c */ /* 0x000fe40003f04270 */
[----:B----4-:R-:W-:Y:S02]  /*8690*/  FSEL R48, R220, -INF , P2 ;  /* 0xff800000dc307808 */ /* 0x010fe40001000000 */
[----:B------:R-:W-:Y:S01]  /*86a0*/  FSEL R205, R136, -INF , P1 ;  /* 0xff80000088cd7808 */ /* 0x000fe20000800000 */
[----:B------:R-:W4:Y:S01]  /*86b0*/  MUFU.TANH R36, R36 ;  /* 0x0000002400247308 */ /* 0x000f220000002400 */
[C---:B------:R-:W-:Y:S02]  /*86c0*/  ISETP.GT.AND P2, PT, R2.reuse, 0x10, PT ;  /* 0x000000100200780c */ /* 0x040fe40003f44270 */
[----:B------:R-:W-:Y:S02]  /*86d0*/  ISETP.GT.AND P1, PT, R2, 0x11, PT ;  /* 0x000000110200780c */ /* 0x000fe40003f24270 */
[----:B------:R-:W-:Y:S02]  /*86e0*/  FSEL R27, R221, -INF , P4 ;  /* 0xff800000dd1b7808 */ /* 0x000fe40002000000 */
[----:B------:R-:W-:Y:S02]  /*86f0*/  ISETP.GT.AND P4, PT, R3, 0x11, PT ;  /* 0x000000110300780c */ /* 0x000fe40003f84270 */
[----:B-1----:R-:W-:Y:S01]  /*8700*/  FSEL R47, R137, -INF , P0 ;  /* 0xff800000892f7808 */ /* 0x002fe20000000000 */
[----:B------:R-:W-:Y:S01]  /*8710*/  MUFU.TANH R14, R39 ;  /* 0x00000027000e7308 */ /* 0x000fe20000002400 */
[----:B------:R-:W-:Y:S02]  /*8720*/  ISETP.GT.AND P0, PT, R0, 0x10, PT ;  /* 0x000000100000780c */ /* 0x000fe40003f04270 */
[----:B------:R-:W-:Y:S02]  /*8730*/  FSEL R209, R209, -INF , P2 ;  /* 0xff800000d1d17808 */ /* 0x000fe40001000000 */
[----:B------:R-:W-:Y:S02]  /*8740*/  ISETP.GT.AND P2, PT, R2, 0x18, PT ;  /* 0x000000180200780c */ /* 0x000fe40003f44270 */
[----:B------:R-:W-:Y:S02]  /*8750*/  FSEL R208, R208, -INF , P1 ;  /* 0xff800000d0d07808 */ /* 0x000fe40000800000 */
[----:B------:R-:W-:Y:S01]  /*8760*/  ISETP.GT.AND P1, PT, R2, 0x19, PT ;  /* 0x000000190200780c */ /* 0x000fe20003f24270 */
[----:B------:R1:W-:Y:S01]  /*8770*/  MUFU.TANH R12, R42 ;  /* 0x0000002a000c7308 */ /* 0x0003e20000002400 */
[----:B------:R-:W-:Y:S02]  /*8780*/  FSEL R204, R135, -INF , P4 ;  /* 0xff80000087cc7808 */ /* 0x000fe40002000000 */
[C---:B------:R-:W-:Y:S02]  /*8790*/  ISETP.GT.AND P4, PT, R0.reuse, 0x11, PT ;  /* 0x000000110000780c */ /* 0x040fe40003f84270 */
[----:B------:R-:W-:Y:S02]  /*87a0*/  FSEL R217, R217, -INF , P0 ;  /* 0xff800000d9d97808 */ /* 0x000fe40000000000 */
[----:B------:R-:W-:Y:S02]  /*87b0*/  FSEL R206, R29, -INF , P1 ;  /* 0xff8000001dce7808 */ /* 0x000fe40000800000 */
[----:B------:R-:W-:Y:S01]  /*87c0*/  ISETP.GT.AND P1, PT, R3, 0x18, PT ;  /* 0x000000180300780c */ /* 0x000fe20003f24270 */
[----:B------:R-:W1:Y:S01]  /*87d0*/  MUFU.TANH R21, R35 ;  /* 0x0000002300157308 */ /* 0x000e620000002400 */
[----:B------:R-:W-:Y:S02]  /*87e0*/  ISETP.GT.AND P0, PT, R0, 0x18, PT ;  /* 0x000000180000780c */ /* 0x000fe40003f04270 */
[----:B------:R-:W-:Y:S02]  /*87f0*/  FSEL R207, R134, -INF , P2 ;  /* 0xff80000086cf7808 */ /* 0x000fe40001000000 */
[----:B------:R-:W-:Y:S02]  /*8800*/  ISETP.GT.AND P2, PT, R4, 0x18, PT ;  /* 0x000000180400780c */ /* 0x000fe40003f44270 */
[----:B------:R-:W-:Y:S02]  /*8810*/  FSEL R216, R216, -INF , P4 ;  /* 0xff800000d8d87808 */ /* 0x000fe40002000000 */
[----:B------:R-:W-:Y:S01]  /*8820*/  ISETP.GT.AND P4, PT, R0, 0x19, PT ;  /* 0x000000190000780c */ /* 0x000fe20003f84270 */
[----:B------:R4:W-:Y:S01]  /*8830*/  MUFU.TANH R28, R53 ;  /* 0x00000035001c7308 */ /* 0x0009e20000002400 */
[----:B------:R-:W-:Y:S02]  /*8840*/  FSEL R219, R219, -INF , P0 ;  /* 0xff800000dbdb7808 */ /* 0x000fe40000000000 */
[----:B------:R-:W-:Y:S02]  /*8850*/  ISETP.GT.AND P0, PT, R4, 0x19, PT ;  /* 0x000000190400780c */ /* 0x000fe40003f04270 */
[----:B------:R-:W-:Y:S02]  /*8860*/  FSEL R43, R32, -INF , P2 ;  /* 0xff800000202b7808 */ /* 0x000fe40001000000 */
[----:B------:R-:W-:Y:S02]  /*8870*/  ISETP.GT.AND P2, PT, R4, 0x20, PT ;  /* 0x000000200400780c */ /* 0x000fe40003f44270 */
[----:B---3--:R-:W-:Y:S01]  /*8880*/  FSEL R54, R25, -INF , P1 ;  /* 0xff80000019367808 */ /* 0x008fe20000800000 */
[----:B------:R-:W3:Y:S01]  /*8890*/  MUFU.TANH R13, R40 ;  /* 0x00000028000d7308 */ /* 0x000ee20000002400 */
[----:B------:R-:W-:Y:S01]  /*88a0*/  FMUL.FTZ R25, R65, c[0x0][0x320] ;  /* 0x0000c80041197a20 */ /* 0x000fe20000410000 */
[----:B------:R-:W-:Y:S02]  /*88b0*/  FSEL R218, R218, -INF , P4 ;  /* 0xff800000dada7808 */ /* 0x000fe40002000000 */
[C---:B------:R-:W-:Y:S02]  /*88c0*/  ISETP.GT.AND P4, PT, R3.reuse, 0x19, PT ;  /* 0x000000190300780c */ /* 0x040fe40003f84270 */
[----:B-1----:R-:W-:Y:S02]  /*88d0*/  FSEL R42, R26, -INF , P0 ;  /* 0xff8000001a2a7808 */ /* 0x002fe40000000000 */
[----:B----4-:R-:W-:Y:S02]  /*88e0*/  FSEL R39, R36, -INF , P2 ;  /* 0xff80000024277808 */ /* 0x010fe40001000000 */
[----:B------:R3:W-:Y:S01]  /*88f0*/  MUFU.TANH R34, R51 ;  /* 0x0000003300227308 */ /* 0x0007e20000002400 */
[----:B------:R-:W-:Y:S02]  /*8900*/  ISETP.GT.AND P2, PT, R2, 0x20, PT ;  /* 0x000000200200780c */ /* 0x000fe40003f44270 */
[----:B------:R-:W-:Y:S02]  /*8910*/  ISETP.GT.AND P1, PT, R3, 0x20, PT ;  /* 0x000000200300780c */ /* 0x000fe40003f24270 */
[----:B------:R-:W-:Y:S01]  /*8920*/  FSEL R53, R21, -INF , P4 ;  /* 0xff80000015357808 */ /* 0x000fe20002000000 */
[----:B------:R-:W-:Y:S01]  /*8930*/  FMUL.FTZ R21, R66, c[0x0][0x320] ;  /* 0x0000c80042157a20 */ /* 0x000fe20000410000 */
[----:B------:R-:W-:Y:S02]  /*8940*/  ISETP.GT.AND P4, PT, R3, 0x21, PT ;  /* 0x000000210300780c */ /* 0x000fe40003f84270 */
[----:B------:R-:W-:Y:S01]  /*8950*/  ISETP.GT.AND P0, PT, R4, 0x21, PT ;  /* 0x000000210400780c */ /* 0x000fe20003f04270 */
[----:B------:R1:W4:Y:S01]  /*8960*/  MUFU.TANH R15, R38 ;  /* 0x00000026000f7308 */ /* 0x0003220000002400 */
[----:B------:R-:W-:Y:S02]  /*8970*/  FSEL R45, R14, -INF , P4 ;  /* 0xff8000000e2d7808 */ /* 0x000fe40002000000 */
[----:B------:R-:W-:Y:S04]  /*8980*/  ISETP.GT.AND P4, PT, R0, 0x21, PT ;  /* 0x000000210000780c */ /* 0x000fe80003f84270 */
[----:B------:R-:W-:Y:S02]  /*8990*/  FSEL R213, R10, -INF , P4 ;  /* 0xff8000000ad57808 */ /* 0x000fe40002000000 */
[----:B------:R-:W-:Y:S01]  /*89a0*/  ISETP.GT.AND P4, PT, R0, 0x29, PT ;  /* 0x000000290000780c */ /* 0x000fe20003f84270 */
[----:B------:R4:W-:Y:S01]  /*89b0*/  MUFU.TANH R9, R46 ;  /* 0x0000002e00097308 */ /* 0x0009e20000002400 */
[----:B---3--:R-:W-:Y:S01]  /*89c0*/  FSEL R51, R13, -INF , P2 ;  /* 0xff8000000d337808 */ /* 0x008fe20001000000 */
[----:B------:R-:W-:Y:S01]  /*89d0*/  FMUL.FTZ R13, R61, c[0x0][0x320] ;  /* 0x0000c8003d0d7a20 */ /* 0x000fe20000410000 */
[----:B------:R-:W-:Y:S07]  /*89e0*/  ISETP.GT.AND P2, PT, R2, 0x28, PT ;  /* 0x000000280200780c */ /* 0x000fee0003f44270 */
[----:B------:R-:W3:Y:S01]  /*89f0*/  MUFU.TANH R44, R44 ;  /* 0x0000002c002c7308 */ /* 0x000ee20000002400 */
[----:B-1----:R-:W-:Y:S02]  /*8a00*/  FSEL R38, R16, -INF , P0 ;  /* 0xff80000010267808 */ /* 0x002fe40000000000 */
[----:B------:R-:W-:Y:S07]  /*8a10*/  ISETP.GT.AND P0, PT, R0, 0x20, PT ;  /* 0x000000200000780c */ /* 0x000fee0003f04270 */
[----:B------:R1:W-:Y:S01]  /*8a20*/  MUFU.TANH R35, R50 ;  /* 0x0000003200237308 */ /* 0x0003e20000002400 */
[----:B------:R-:W-:Y:S01]  /*8a30*/  FSEL R214, R12, -INF , P0 ;  /* 0xff8000000cd67808 */ /* 0x000fe20000000000 */
[----:B------:R-:W-:Y:S01]  /*8a40*/  FMUL.FTZ R12, R67, c[0x0][0x320] ;  /* 0x0000c800430c7a20 */ /* 0x000fe20000410000 */
[----:B------:R-:W-:Y:S02]  /*8a50*/  ISETP.GT.AND P0, PT, R0, 0x28, PT ;  /* 0x000000280000780c */ /* 0x000fe40003f04270 */
[----:B----4-:R-:W-:Y:S02]  /*8a60*/  FSEL R46, R15, -INF , P1 ;  /* 0xff8000000f2e7808 */ /* 0x010fe40000800000 */
[----:B------:R-:W-:Y:S03]  /*8a70*/  ISETP.GT.AND P1, PT, R2, 0x21, PT ;  /* 0x000000210200780c */ /* 0x000fe60003f24270 */
[----:B------:R-:W-:Y:S01]  /*8a80*/  MUFU.TANH R40, R56 ;  /* 0x0000003800287308 */ /* 0x000fe20000002400 */
[----:B---3--:R-:W-:Y:S02]  /*8a90*/  FSEL R44, R44, -INF , P2 ;  /* 0xff8000002c2c7808 */ /* 0x008fe40001000000 */
[C---:B------:R-:W-:Y:S07]  /*8aa0*/  ISETP.GT.AND P2, PT, R4.reuse, 0x28, PT ;  /* 0x000000280400780c */ /* 0x040fee0003f44270 */
[----:B------:R3:W-:Y:S01]  /*8ab0*/  MUFU.TANH R56, R58 ;  /* 0x0000003a00387308 */ /* 0x0007e20000002400 */
[----:B------:R-:W-:Y:S02]  /*8ac0*/  FSEL R31, R31, -INF , P2 ;  /* 0xff8000001f1f7808 */ /* 0x000fe40001000000 */
[----:B------:R-:W-:Y:S02]  /*8ad0*/  ISETP.GT.AND P2, PT, R4, 0x30, PT ;  /* 0x000000300400780c */ /* 0x000fe40003f44270 */
[----:B-1----:R-:W-:Y:S02]  /*8ae0*/  FSEL R50, R11, -INF , P1 ;  /* 0xff8000000b327808 */ /* 0x002fe40000800000 */
[----:B------:R-:W-:Y:S03]  /*8af0*/  ISETP.GT.AND P1, PT, R2, 0x29, PT ;  /* 0x000000290200780c */ /* 0x000fe60003f24270 */
[----:B------:R-:W1:Y:S10]  /*8b00*/  MUFU.TANH R5, R5 ;  /* 0x0000000500057308 */ /* 0x000e740000002400 */
[----:B------:R4:W-:Y:S01]  /*8b10*/  MUFU.TANH R30, R49 ;  /* 0x00000031001e7308 */ /* 0x0009e20000002400 */
[----:B---3--:R-:W-:Y:S02]  /*8b20*/  FSEL R58, R7, -INF , P4 ;  /* 0xff800000073a7808 */ /* 0x008fe40002000000 */
[C---:B------:R-:W-:Y:S07]  /*8b30*/  ISETP.GT.AND P4, PT, R3.reuse, 0x29, PT ;  /* 0x000000290300780c */ /* 0x040fee0003f84270 */
[----:B------:R-:W3:Y:S01]  /*8b40*/  MUFU.TANH R6, R6 ;  /* 0x0000000600067308 */ /* 0x000ee20000002400 */
[----:B------:R-:W-:Y:S02]  /*8b50*/  FSEL R34, R34, -INF , P4 ;  /* 0xff80000022227808 */ /* 0x000fe40002000000 */
[----:B------:R-:W-:Y:S02]  /*8b60*/  ISETP.GT.AND P4, PT, R3, 0x31, PT ;  /* 0x000000310300780c */ /* 0x000fe40003f84270 */
[----:B-1----:R-:W-:Y:S02]  /*8b70*/  FSEL R29, R5, -INF , P2 ;  /* 0xff800000051d7808 */ /* 0x002fe40001000000 */
[----:B------:R-:W-:Y:S02]  /*8b80*/  ISETP.GT.AND P2, PT, R2, 0x30, PT ;  /* 0x000000300200780c */ /* 0x000fe40003f44270 */
[----:B------:R-:W-:Y:S01]  /*8b90*/  FMNMX.FTZ R5, R37, R138, !PT ;  /* 0x0000008a25057209 */ /* 0x000fe20007810000 */
[----:B------:R1:W1:Y:S01]  /*8ba0*/  MUFU.TANH R36, R57 ;  /* 0x0000003900247308 */ /* 0x0002620000002400 */
[----:B------:R-:W-:Y:S02]  /*8bb0*/  FSEL R40, R40, -INF , P2 ;  /* 0xff80000028287808 */ /* 0x000fe40001000000 */
[----:B------:R-:W-:Y:S02]  /*8bc0*/  ISETP.GT.AND P2, PT, R4, 0x39, PT ;  /* 0x000000390400780c */ /* 0x000fe40003f44270 */
[----:B----4-:R-:W-:Y:S02]  /*8bd0*/  FSEL R49, R8, -INF , P1 ;  /* 0xff80000008317808 */ /* 0x010fe40000800000 */
[----:B------:R-:W-:Y:S03]  /*8be0*/  ISETP.GT.AND P1, PT, R3, 0x28, PT ;  /* 0x000000280300780c */ /* 0x000fe60003f24270 */
[----:B------:R-:W4:Y:S01]  /*8bf0*/  MUFU.TANH R26, R64 ;  /* 0x00000040001a7308 */ /* 0x000f220000002400 */
[----:B------:R-:W-:Y:S02]  /*8c00*/  FSEL R35, R35, -INF , P1 ;  /* 0xff80000023237808 */ /* 0x000fe40000800000 */
[----:B------:R-:W-:Y:S02]  /*8c10*/  ISETP.GT.AND P1, PT, R3, 0x30, PT ;  /* 0x000000300300780c */ /* 0x000fe40003f24270 */
[----:B---3--:R-:W-:Y:S02]  /*8c20*/  FSEL R32, R6, -INF , P4 ;  /* 0xff80000006207808 */ /* 0x008fe40002000000 */
[----:B------:R-:W-:Y:S02]  /*8c30*/  ISETP.GT.AND P4, PT, R4, 0x38, PT ;  /* 0x000000380400780c */ /* 0x000fe40003f84270 */
[----:B------:R-:W-:Y:S01]  /*8c40*/  FSEL R33, R33, -INF , P1 ;  /* 0xff80000021217808 */ /* 0x000fe20000800000 */
[----:B------:R-:W3:Y:S01]  /*8c50*/  MUFU.TANH R25, R25 ;  /* 0x0000001900197308 */ /* 0x000ee20000002400 */
[----:B------:R-:W-:Y:S02]  /*8c60*/  ISETP.GT.AND P1, PT, R2, 0x31, PT ;  /* 0x000000310200780c */ /* 0x000fe40003f24270 */
[----:B------:R-:W-:Y:S02]  /*8c70*/  FMNMX.FTZ R6, R210, R139, !PT ;  /* 0x0000008bd2067209 */ /* 0x000fe40007810000 */
[----:B-1----:R-:W-:Y:S01]  /*8c80*/  FSEL R57, R9, -INF , P0 ;  /* 0xff80000009397808 */ /* 0x002fe20000000000 */
[----:B------:R-:W-:Y:S01]  /*8c90*/  FMUL.FTZ R9, R63, c[0x0][0x320] ;  /* 0x0000c8003f097a20 */ /* 0x000fe20000410000 */
[----:B------:R-:W-:Y:S02]  /*8ca0*/  ISETP.GT.AND P0, PT, R4, 0x29, PT ;  /* 0x000000290400780c */ /* 0x000fe40003f04270 */
[----:B------:R-:W-:Y:S01]  /*8cb0*/  FSEL R36, R36, -INF , P1 ;  /* 0xff80000024247808 */ /* 0x000fe20000800000 */
[----:B------:R-:W1:Y:S01]  /*8cc0*/  MUFU.TANH R21, R21 ;  /* 0x0000001500157308 */ /* 0x000e620000002400 */
[----:B------:R-:W-:Y:S02]  /*8cd0*/  FSEL R30, R30, -INF , P0 ;  /* 0xff8000001e1e7808 */ /* 0x000fe40000000000 */
[----:B------:R-:W-:Y:S02]  /*8ce0*/  ISETP.GT.AND P0, PT, R4, 0x31, PT ;  /* 0x000000310400780c */ /* 0x000fe40003f04270 */
[----:B----4-:R-:W-:Y:S02]  /*8cf0*/  FSEL R26, R26, -INF , P4 ;  /* 0xff8000001a1a7808 */ /* 0x010fe40002000000 */
[----:B------:R-:W-:Y:S02]  /*8d00*/  ISETP.GT.AND P4, PT, R2, 0x38, PT ;  /* 0x000000380200780c */ /* 0x000fe40003f84270 */
[----:B------:R-:W-:Y:S01]  /*8d10*/  FSEL R28, R28, -INF , P0 ;  /* 0xff8000001c1c7808 */ /* 0x000fe20000000000 */
[----:B------:R-:W4:Y:S01]  /*8d20*/  MUFU.TANH R16, R59 ;  /* 0x0000003b00107308 */ /* 0x000f220000002400 */
[----:B------:R-:W-:Y:S02]  /*8d30*/  ISETP.GT.AND P0, PT, R0, 0x30, PT ;  /* 0x000000300000780c */ /* 0x000fe40003f04270 */
[----:B------:R-:W-:Y:S02]  /*8d40*/  ISETP.GT.AND P1, PT, R3, 0x39, PT ;  /* 0x000000390300780c */ /* 0x000fe40003f24270 */
[----:B---3--:R-:W-:Y:S02]  /*8d50*/  FSEL R25, R25, -INF , P2 ;  /* 0xff80000019197808 */ /* 0x008fe40001000000 */
[----:B------:R-:W-:Y:S02]  /*8d60*/  ISETP.GT.AND P2, PT, R2, 0x39, PT ;  /* 0x000000390200780c */ /* 0x000fe40003f44270 */
[----:B------:R-:W-:Y:S01]  /*8d70*/  FMNMX.FTZ R2, R17, R132, !PT ;  /* 0x0000008411027209 */ /* 0x000fe20007810000 */
[----:B------:R-:W3:Y:S01]  /*8d80*/  MUFU.TANH R12, R12 ;  /* 0x0000000c000c7308 */ /* 0x000ee20000002400 */
[----:B------:R-:W-:Y:S02]  /*8d90*/  FSEL R56, R56, -INF , P0 ;  /* 0xff80000038387808 */ /* 0x000fe40000000000 */
[----:B------:R-:W-:Y:S02]  /*8da0*/  FMNMX.FTZ R2, R18, R2, !PT ;  /* 0x0000000212027209 */ /* 0x000fe40007810000 */
[----:B------:R-:W-:Y:S02]  /*8db0*/  ISETP.GT.AND P0, PT, R3, 0x38, PT ;  /* 0x000000380300780c */ /* 0x000fe40003f04270 */
[----:B------:R-:W-:Y:S02]  /*8dc0*/  FMNMX.FTZ R2, R19, R2, !PT ;  /* 0x0000000213027209 */ /* 0x000fe40007810000 */
[----:B------:R-:W-:Y:S01]  /*8dd0*/  FMNMX.FTZ R3, R22, R133, !PT ;  /* 0x0000008516037209 */ /* 0x000fe20007810000 */
[----:B------:R-:W1:Y:S01]  /*8de0*/  MUFU.TANH R15, R62 ;  /* 0x0000003e000f7308 */ /* 0x000e620000002400 */
[----:B------:R-:W-:Y:S02]  /*8df0*/  FMNMX.FTZ R2, R20, R2, !PT ;  /* 0x0000000214027209 */ /* 0x000fe40007810000 */
[----:B------:R-:W-:Y:S02]  /*8e00*/  FMNMX.FTZ R4, R23, R3, !PT ;  /* 0x0000000317047209 */ /* 0x000fe40007810000 */
[----:B------:R-:W-:Y:S02]  /*8e10*/  FMNMX.FTZ R2, R48, R2, !PT ;  /* 0x0000000230027209 */ /* 0x000fe40007810000 */
        /* <DEDUP_REMOVED lines=43> */
[----:B-1----:R-:W-:Y:S02]  /*90d0*/  FSEL R21, R21, -INF , P0 ;  /* 0xff80000015157808 */ /* 0x002fe40000000000 */
[----:B------:R-:W-:Y:S02]  /*90e0*/  ISETP.GT.AND P0, PT, R0, 0x31, PT ;  /* 0x000000310000780c */ /* 0x000fe40003f04270 */
[----:B------:R-:W-:Y:S02]  /*90f0*/  FMNMX.FTZ R3, R33, R3, !PT ;  /* 0x0000000321037209 */ /* 0x000fe40007810000 */
[----:B------:R-:W-:Y:S02]  /*9100*/  FMNMX.FTZ R5, R25, R2, !PT ;  /* 0x0000000219057209 */ /* 0x000fe40007810000 */
[----:B------:R-:W-:Y:S02]  /*9110*/  FMNMX.FTZ R2, R49, R6, !PT ;  /* 0x0000000631027209 */ /* 0x000fe40007810000 */
[----:B------:R-:W-:Y:S01]  /*9120*/  FMNMX.FTZ R6, R58, R4, !PT ;  /* 0x000000043a067209 */ /* 0x000fe20007810000 */
[----:B------:R-:W1:Y:S01]  /*9130*/  SHFL.BFLY PT, R8, R5, 0x2, 0x1f ;  /* 0x0c401f0005087f89 */ /* 0x000e6200000e0000 */
[----:B----4-:R-:W-:Y:S02]  /*9140*/  FSEL R16, R16, -INF , P0 ;  /* 0xff80000010107808 */ /* 0x010fe40000000000 */
[----:B------:R-:W-:Y:S02]  /*9150*/  FMNMX.FTZ R3, R32, R3, !PT ;  /* 0x0000000320037209 */ /* 0x000fe40007810000 */
[----:B------:R-:W-:Y:S02]  /*9160*/  ISETP.GT.AND P0, PT, R0, 0x39, PT ;  /* 0x000000390000780c */ /* 0x000fe40003f04270 */
[----:B---3--:R-:W-:Y:S02]  /*9170*/  FSEL R12, R12, -INF , P1 ;  /* 0xff8000000c0c7808 */ /* 0x008fe40000800000 */
[----:B------:R-:W-:Y:S02]  /*9180*/  ISETP.GT.AND P1, PT, R0, 0x38, PT ;  /* 0x000000380000780c */ /* 0x000fe40003f24270 */
[----:B------:R-:W-:Y:S02]  /*9190*/  FMNMX.FTZ R0, R56, R6, !PT ;  /* 0x0000000638007209 */ /* 0x000fe40007810000 */
[----:B------:R-:W-:Y:S02]  /*91a0*/  FMNMX.FTZ R2, R40, R2, !PT ;  /* 0x0000000228027209 */ /* 0x000fe40007810000 */
[----:B------:R-:W-:Y:S02]  /*91b0*/  FMNMX.FTZ R4, R21, R3, !PT ;  /* 0x0000000315047209 */ /* 0x000fe40007810000 */
[----:B------:R-:W-:Y:S02]  /*91c0*/  FSEL R15, R15, -INF , P1 ;  /* 0xff8000000f0f7808 */ /* 0x000fe40000800000 */
[----:B------:R-:W-:Y:S02]  /*91d0*/  FMNMX.FTZ R0, R16, R0, !PT ;  /* 0x0000000010007209 */ /* 0x000fe40007810000 */
[----:B------:R-:W-:Y:S02]  /*91e0*/  FMNMX.FTZ R2, R36, R2, !PT ;  /* 0x0000000224027209 */ /* 0x000fe40007810000 */
[----:B------:R-:W-:Y:S02]  /*91f0*/  FSEL R14, R14, -INF , P4 ;  /* 0xff8000000e0e7808 */ /* 0x000fe40002000000 */
[----:B------:R-:W-:Y:S02]  /*9200*/  FMNMX.FTZ R4, R12, R4, !PT ;  /* 0x000000040c047209 */ /* 0x000fe40007810000 */
[----:B------:R-:W-:Y:S02]  /*9210*/  FSEL R6, R9, -INF , P0 ;  /* 0xff80000009067808 */ /* 0x000fe40000000000 */
[----:B------:R-:W-:Y:S01]  /*9220*/  FMNMX.FTZ R0, R15, R0, !PT ;  /* 0x000000000f007209 */ /* 0x000fe20007810000 */
[----:B------:R-:W3:Y:S01]  /*9230*/  SHFL.BFLY PT, R7, R4, 0x2, 0x1f ;  /* 0x0c401f0004077f89 */ /* 0x000ee200000e0000 */
[----:B------:R-:W-:Y:S02]  /*9240*/  FSEL R13, R13, -INF , P2 ;  /* 0xff8000000d0d7808 */ /* 0x000fe40001000000 */
[----:B------:R-:W-:Y:S02]  /*9250*/  FMNMX.FTZ R2, R14, R2, !PT ;  /* 0x000000020e027209 */ /* 0x000fe40007810000 */
[----:B------:R-:W-:Y:S02]  /*9260*/  FMNMX.FTZ R0, R6, R0, !PT ;  /* 0x0000000006007209 */ /* 0x000fe40007810000 */
[----:B------:R-:W-:Y:S02]  /*9270*/  FMNMX.FTZ R3, R13, R2, !PT ;  /* 0x000000020d037209 */ /* 0x000fe40007810000 */
[----:B-1----:R-:W-:Y:S01]  /*9280*/  FMNMX.FTZ R5, R5, R8, !PT ;  /* 0x0000000805057209 */ /* 0x002fe20007810000 */
[----:B------:R-:W1:Y:S01]  /*9290*/  SHFL.BFLY PT, R2, R0, 0x2, 0x1f ;  /* 0x0c401f0000027f89 */ /* 0x000e6200000e0000 */
[C---:B------:R-:W-:Y:S02]  /*92a0*/  ISETP.GT.AND P4, PT, R131.reuse, R129, PT ;  /* 0x000000818300720c */ /* 0x040fe40003f84270 */
[----:B------:R-:W-:Y:S05]  /*92b0*/  IADD3 R59, R131, -0x1, RZ ;  /* 0xffffffff833b7810 */ /* 0x000fea0007ffe0ff */
[----:B------:R-:W4:Y:S01]  /*92c0*/  SHFL.BFLY PT, R135, R3, 0x2, 0x1f ;  /* 0x0c401f0003877f89 */ /* 0x000f2200000e0000 */
[----:B---3--:R-:W-:Y:S05]  /*92d0*/  FMNMX.FTZ R4, R4, R7, !PT ;  /* 0x0000000704047209 */ /* 0x008fea0007810000 */
[----:B------:R-:W-:Y:S02]  /*92e0*/  @P4 IMAD.WIDE.U32 R8, R59, c[0x0][0x1e0], RZ ;  /* 0x000078003b084a25 */ /* 0x000fe400078e00ff */
[----:B------:R-:W3:Y:S01]  /*92f0*/  SHFL.BFLY PT, R137, R5, 0x1, 0x1f ;  /* 0x0c201f0005897f89 */ /* 0x000ee200000e0000 */
[----:B-1----:R-:W-:Y:S07]  /*9300*/  FMNMX.FTZ R0, R0, R2, !PT ;  /* 0x0000000200007209 */ /* 0x002fee0007810000 */
[----:B------:R-:W1:Y:S01]  /*9310*/  SHFL.BFLY PT, R136, R4, 0x1, 0x1f ;  /* 0x0c201f0004887f89 */ /* 0x000e6200000e0000 */
[----:B------:R-:W-:Y:S05]  /*9320*/  @P4 SHF.R.S32.HI R2, RZ, 0x1f, R59 ;  /* 0x0000001fff024819 */ /* 0x000fea000001143b */
[----:B------:R-:W-:Y:S01]  /*9330*/  @P4 IMAD R2, R2, c[0x0][0x1e0], RZ ;  /* 0x0000780002024a24 */ /* 0x000fe200078e02ff */
[----:B----4-:R-:W-:Y:S02]  /*9340*/  FMNMX.FTZ R135, R3, R135, !PT ;  /* 0x0000008703877209 */ /* 0x010fe40007810000 */
[----:B------:R-:W4:Y:S01]  /*9350*/  SHFL.BFLY PT, R3, R0, 0x1, 0x1f ;  /* 0x0c201f0000037f89 */ /* 0x000f2200000e0000 */
[----:B------:R-:W-:Y:S05]  /*9360*/  @P4 IMAD R2, R59, c[0x0][0x1e4], R2 ;  /* 0x000079003b024a24 */ /* 0x000fea00078e0202 */
[----:B------:R-:W-:Y:S02]  /*9370*/  @P4 IADD3 R2, R9, R2, RZ ;  /* 0x0000000209024210 */ /* 0x000fe40007ffe0ff */
[----:B---3--:R-:W-:Y:S01]  /*9380*/  FMNMX.FTZ R137, R5, R137, !PT ;  /* 0x0000008905897209 */ /* 0x008fe20007810000 */
[----:B------:R-:W3:Y:S03]  /*9390*/  SHFL.BFLY PT, R7, R135, 0x1, 0x1f ;  /* 0x0c201f0087077f89 */ /* 0x000ee600000e0000 */
[C---:B------:R-:W-:Y:S02]  /*93a0*/  FSETP.NEU.FTZ.AND P2, PT, R137.reuse, -INF , PT ;  /* 0xff8000008900780b */ /* 0x040fe40003f5d000 */
[----:B-1----:R-:W-:Y:S02]  /*93b0*/  FMNMX.FTZ R136, R4, R136, !PT ;  /* 0x0000008804887209 */ /* 0x002fe40007810000 */
[C---:B------:R-:W-:Y:S02]  /*93c0*/  @P4 SHF.L.U64.HI R4, R8.reuse, 0x6, R2 ;  /* 0x0000000608044819 */ /* 0x040fe40000010202 */
[----:B------:R-:W-:Y:S02]  /*93d0*/  @P4 SHF.L.U32 R8, R8, 0x6, RZ ;  /* 0x0000000608084819 */ /* 0x000fe400000006ff */
[----:B------:R-:W-:Y:S02]  /*93e0*/  FSEL R2, R137, RZ, P2 ;  /* 0x000000ff89027208 */ /* 0x000fe40001000000 */
[----:B----4-:R-:W-:Y:S02]  /*93f0*/  FMNMX.FTZ R134, R0, R3, !PT ;  /* 0x0000000300867209 */ /* 0x010fe40007810000 */
[----:B------:R-:W-:Y:S01]  /*9400*/  @P4 IADD3 R0, P1, R8, R242, RZ ;  /* 0x000000f208004210 */ /* 0x000fe20007f3e0ff */
[----:B------:R-:W-:Y:S03]  /*9410*/  FADD.FTZ R5, -R2, R132 ;  /* 0x0000008402057221 */ /* 0x000fe60000010100 */
[----:B------:R-:W-:Y:S01]  /*9420*/  @P4 LEA R10, P0, R0, c[0x0][0x1c8], 0x1 ;  /* 0x00007200000a4a11 */ /* 0x000fe200078008ff */
[----:B--2---:R-:W-:Y:S01]  /*9430*/  @P4 IMAD.X R2, R4, 0x1, R128, P1 ;  /* 0x0000000104024824 */ /* 0x004fe200008e0680 */
[----:B---3--:R-:W-:Y:S04]  /*9440*/  FMNMX.FTZ R135, R135, R7, !PT ;  /* 0x0000000787877209 */ /* 0x008fe80007810000 */
[----:B------:R-:W-:Y:S02]  /*9450*/  @P4 LEA.HI.X R11, R0, c[0x0][0x1cc], R2, 0x1, P0 ;  /* 0x00007300000b4a11 */ /* 0x000fe400000f0c02 */
[----:B------:R-:W-:Y:S03]  /*9460*/  @P4 IADD3 R0, P1, P0, R8, 0x40, R242 ;  /* 0x0000004008004810 */ /* 0x000fe6000783e0f2 */
[----:B------:R1:W-:Y:S01]  /*9470*/  @P4 LDGSTS.E.BYPASS.LTC128B.128 [R244+0x4100], [R10.64], !P6 ;  /* 0x041000000af44fae */ /* 0x0003e2000f101d48 */
[----:B------:R-:W-:Y:S02]  /*9480*/  @P4 IADD3.X R4, R4, RZ, R128, P1, P0 ;  /* 0x000000ff04044210 */ /* 0x000fe40000fe0480 */
[----:B------:R-:W-:Y:S02]  /*9490*/  @P4 LEA R8, P0, R0, c[0x0][0x1c8], 0x1 ;  /* 0x0000720000084a11 */ /* 0x000fe400078008ff */
[----:B------:R-:W-:Y:S02]  /*94a0*/  FSETP.NEU.FTZ.AND P1, PT, R136, -INF , PT ;  /* 0xff8000008800780b */ /* 0x000fe40003f3d000 */
[----:B------:R-:W-:Y:S02]  /*94b0*/  @P4 LEA.HI.X R9, R0, c[0x0][0x1cc], R4, 0x1, P0 ;  /* 0x0000730000094a11 */ /* 0x000fe400000f0c04 */
[C---:B------:R-:W-:Y:S02]  /*94c0*/  FSETP.NEU.FTZ.AND P0, PT, R135.reuse, -INF , PT ;  /* 0xff8000008700780b */ /* 0x040fe40003f1d000 */
[----:B------:R-:W-:Y:S01]  /*94d0*/  FSEL R2, R136, RZ, P1 ;  /* 0x000000ff88027208 */ /* 0x000fe20000800000 */
[----:B------:R2:W-:Y:S01]  /*94e0*/  @P4 LDGSTS.E.BYPASS.LTC128B.128 [R244+0x6100], [R8.64], !P5 ;  /* 0x0610000008f44fae */ /* 0x0005e2000e901d48 */
[----:B------:R-:W-:Y:S03]  /*94f0*/  FSEL R0, R135, RZ, P0 ;  /* 0x000000ff87007208 */ /* 0x000fe60000000000 */
[----:B------:R-:W-:Y:S01]  /*9500*/  FADD.FTZ R4, -R2, R133 ;  /* 0x0000008502047221 */ /* 0x000fe20000010100 */
[----:B------:R-:W-:Y:S01]  /*9510*/  @P4 MOV R2, c[0x0][0x1e0] ;  /* 0x0000780000024a02 */ /* 0x000fe20000000f00 */
[----:B------:R-:W-:Y:S01]  /*9520*/  FADD.FTZ R3, -R0, R138 ;  /* 0x0000008a00037221 */ /* 0x000fe20000010100 */
[----:B------:R-:W-:Y:S04]  /*9530*/  @P4 MOV R0, 0x5 ;  /* 0x0000000500004802 */ /* 0x000fe80000000f00 */
[C---:B------:R-:W-:Y:S01]  /*9540*/  @P4 SHF.L.U64.HI R0, R2.reuse, R0, c[0x0][0x1e4] ;  /* 0x0000790002004619 */ /* 0x040fe20000010200 */
[----:B------:R-:W-:Y:S02]  /*9550*/  @P4 IMAD.SHL.U32 R2, R2, 0x20, RZ ;  /* 0x0000002002024824 */ /* 0x000fe400078e00ff */
[----:B--2---:R-:W-:Y:S05]  /*9560*/  FMUL.FTZ R8, R137, c[0x0][0x2d0] ;  /* 0x0000b40089087a20 */ /* 0x004fea0000410000 */
[----:B------:R-:W-:Y:S02]  /*9570*/  FSEL R8, R8, RZ, P2 ;  /* 0x000000ff08087208 */ /* 0x000fe40001000000 */
[-C--:B-1----:R-:W-:Y:S03]  /*9580*/  @P4 IADD3 R10, P2, R10, R2.reuse, RZ ;  /* 0x000000020a0a4210 */ /* 0x082fe60007f5e0ff */
[--C-:B------:R-:W-:Y:S01]  /*9590*/  FFMA.FTZ R7, R17, c[0x0][0x2d0], -R8.reuse ;  /* 0x0000b40011077a23 */ /* 0x100fe20000010808 */
[----:B------:R-:W-:Y:S01]  /*95a0*/  @P4 IADD3.X R11, R0, R11, RZ, P2, !PT ;  /* 0x0000000b000b4210 */ /* 0x000fe200017fe4ff */
[--C-:B------:R-:W-:Y:S02]  /*95b0*/  FFMA.FTZ R9, R20, c[0x0][0x2d0], -R8.reuse ;  /* 0x0000b40014097a23 */ /* 0x100fe40000010808 */
[----:B------:R1:W-:Y:S01]  /*95c0*/  MUFU.EX2 R221, R7 ;  /* 0x0000000700dd7308 */ /* 0x0003e20000000800 */
[--C-:B------:R-:W-:Y:S01]  /*95d0*/  FFMA.FTZ R128, R47, c[0x0][0x2d0], -R8.reuse ;  /* 0x0000b4002f807a23 */ /* 0x100fe20000010808 */
[----:B------:R2:W-:Y:S01]  /*95e0*/  @P4 LDGSTS.E.BYPASS.LTC128B.128 [R244+0x4900], [R10.64], !P6 ;  /* 0x049000000af44fae */ /* 0x0005e2000f101d48 */
[--C-:B------:R-:W-:Y:S02]  /*95f0*/  FFMA.FTZ R129, R43, c[0x0][0x2d0], -R8.reuse ;  /* 0x0000b4002b817a23 */ /* 0x100fe40000010808 */
[--C-:B------:R-:W-:Y:S02]  /*9600*/  FFMA.FTZ R130, R42, c[0x0][0x2d0], -R8.reuse ;  /* 0x0000b4002a827a23 */ /* 0x100fe40000010808 */
[--C-:B------:R-:W-:Y:S02]  /*9610*/  FFMA.FTZ R39, R39, c[0x0][0x2d0], -R8.reuse ;  /* 0x0000b40027277a23 */ /* 0x100fe40000010808 */
[--C-:B------:R-:W-:Y:S01]  /*9620*/  FFMA.FTZ R38, R38, c[0x0][0x2d0], -R8.reuse ;  /* 0x0000b40026267a23 */ /* 0x100fe20000010808 */
[----:B------:R-:W-:Y:S01]  /*9630*/  MUFU.EX2 R64, R9 ;  /* 0x0000000900407308 */ /* 0x000fe20000000800 */
[----:B------:R2:W-:Y:S01]  /*9640*/  @P4 LDGSTS.E.BYPASS.LTC128B.128 [R244+0x6900], [R10.64+0x80], !P5 ;  /* 0x069000800af44fae */ /* 0x0005e2000e901d48 */
[--C-:B------:R-:W-:Y:S02]  /*9650*/  FFMA.FTZ R61, R31, c[0x0][0x2d0], -R8.reuse ;  /* 0x0000b4001f3d7a23 */ /* 0x100fe40000010808 */
[--C-:B------:R-:W-:Y:S02]  /*9660*/  FFMA.FTZ R60, R30, c[0x0][0x2d0], -R8.reuse ;  /* 0x0000b4001e3c7a23 */ /* 0x100fe40000010808 */
[--C-:B------:R-:W-:Y:S02]  /*9670*/  FFMA.FTZ R29, R29, c[0x0][0x2d0], -R8.reuse ;  /* 0x0000b4001d1d7a23 */ /* 0x100fe40000010808 */
[--C-:B------:R-:W-:Y:S02]  /*9680*/  FFMA.FTZ R28, R28, c[0x0][0x2d0], -R8.reuse ;  /* 0x0000b4001c1c7a23 */ /* 0x100fe40000010808 */
[--C-:B------:R-:W-:Y:S02]  /*9690*/  FFMA.FTZ R62, R26, c[0x0][0x2d0], -R8.reuse ;  /* 0x0000b4001a3e7a23 */ /* 0x100fe40000010808 */
[--C-:B------:R-:W-:Y:S02]  /*96a0*/  FFMA.FTZ R63, R25, c[0x0][0x2d0], -R8.reuse ;  /* 0x0000b400193f7a23 */ /* 0x100fe40000010808 */
[--C-:B-1----:R-:W-:Y:S02]  /*96b0*/  FFMA.FTZ R7, R18, c[0x0][0x2d0], -R8.reuse ;  /* 0x0000b40012077a23 */ /* 0x102fe40000010808 */
[--C-:B------:R-:W-:Y:S02]  /*96c0*/  FFMA.FTZ R48, R48, c[0x0][0x2d0], -R8.reuse ;  /* 0x0000b40030307a23 */ /* 0x100fe40000010808 */
[----:B------:R1:W3:Y:S01]  /*96d0*/  MUFU.EX2 R247, R7 ;  /* 0x0000000700f77308 */ /* 0x0002e20000000800 */
[----:B--2---:R-:W-:Y:S04]  /*96e0*/  @P4 IADD3 R10, P2, R10, R2, RZ ;  /* 0x000000020a0a4210 */ /* 0x004fe80007f5e0ff */
[----:B------:R-:W-:Y:S05]  /*96f0*/  @P4 IADD3.X R11, R11, R0, RZ, P2, !PT ;  /* 0x000000000b0b4210 */ /* 0x000fea00017fe4ff */
[----:B------:R2:W-:Y:S01]  /*9700*/  @P4 LDGSTS.E.BYPASS.LTC128B.128 [R244+0x5100], [R10.64], !P6 ;  /* 0x051000000af44fae */ /* 0x0005e2000f101d48 */
[----:B-1----:R-:W-:Y:S02]  /*9710*/  FFMA.FTZ R7, R19, c[0x0][0x2d0], -R8 ;  /* 0x0000b40013077a23 */ /* 0x002fe40000010808 */
[----:B------:R-:W-:Y:S05]  /*9720*/  FMUL.FTZ R8, R134, c[0x0][0x2d0] ;  /* 0x0000b40086087a20 */ /* 0x000fea0000410000 */
[----:B------:R2:W-:Y:S01]  /*9730*/  @P4 LDGSTS.E.BYPASS.LTC128B.128 [R244+0x7100], [R10.64+0x80], !P5 ;  /* 0x071000800af44fae */ /* 0x0005e2000e901d48 */
[----:B------:R1:W-:Y:S02]  /*9740*/  MUFU.EX2 R249, R7 ;  /* 0x0000000700f97308 */ /* 0x0003e40000000800 */
[----:B-1----:R-:W-:Y:S05]  /*9750*/  FMUL.FTZ R7, R136, c[0x0][0x2d0] ;  /* 0x0000b40088077a20 */ /* 0x002fea0000410000 */
[----:B------:R-:W-:Y:S02]  /*9760*/  FSEL R7, R7, RZ, P1 ;  /* 0x000000ff07077208 */ /* 0x000fe40000800000 */
[----:B--2---:R-:W-:Y:S03]  /*9770*/  @P4 IADD3 R10, P1, R10, R2, RZ ;  /* 0x000000020a0a4210 */ /* 0x004fe60007f3e0ff */
[--C-:B------:R-:W-:Y:S02]  /*9780*/  FFMA.FTZ R9, R22, c[0x0][0x2d0], -R7.reuse ;  /* 0x0000b40016097a23 */ /* 0x100fe40000010807 */
[--C-:B------:R-:W-:Y:S02]  /*9790*/  FFMA.FTZ R2, R27, c[0x0][0x2d0], -R7.reuse ;  /* 0x0000b4001b027a23 */ /* 0x100fe40000010807 */
[----:B------:R1:W-:Y:S01]  /*97a0*/  MUFU.EX2 R220, R9 ;  /* 0x0000000900dc7308 */ /* 0x0003e20000000800 */
[----:B------:R-:W-:Y:S01]  /*97b0*/  @P4 IMAD.X R11, R11, 0x1, R0, P1 ;  /* 0x000000010b0b4824 */ /* 0x000fe200008e0600 */
[----:B------:R-:W-:Y:S01]  /*97c0*/  FSETP.NEU.FTZ.AND P1, PT, R134, -INF , PT ;  /* 0xff8000008600780b */ /* 0x000fe20003f3d000 */
[--C-:B------:R-:W-:Y:S02]  /*97d0*/  FFMA.FTZ R66, R21, c[0x0][0x2d0], -R7.reuse ;  /* 0x0000b40015427a23 */ /* 0x100fe40000010807 */
[--C-:B------:R-:W-:Y:S01]  /*97e0*/  FFMA.FTZ R54, R54, c[0x0][0x2d0], -R7.reuse ;  /* 0x0000b40036367a23 */ /* 0x100fe20000010807 */
[----:B------:R-:W-:Y:S01]  /*97f0*/  FSEL R0, R134, RZ, P1 ;  /* 0x000000ff86007208 */ /* 0x000fe20000800000 */
[----:B------:R2:W-:Y:S01]  /*9800*/  @P4 LDGSTS.E.BYPASS.LTC128B.128 [R244+0x5900], [R10.64], !P6 ;  /* 0x059000000af44fae */ /* 0x0005e2000f101d48 */
[--C-:B------:R-:W-:Y:S01]  /*9810*/  FFMA.FTZ R17, R53, c[0x0][0x2d0], -R7.reuse ;  /* 0x0000b40035117a23 */ /* 0x100fe20000010807 */
[----:B------:R-:W-:Y:S01]  /*9820*/  MOV R53, R29 ;  /* 0x0000001d00357202 */ /* 0x000fe20000000f00 */
[----:B------:R4:W-:Y:S01]  /*9830*/  MUFU.EX2 R248, R2 ;  /* 0x0000000200f87308 */ /* 0x0009e20000000800 */
[--C-:B------:R-:W-:Y:S02]  /*9840*/  FFMA.FTZ R46, R46, c[0x0][0x2d0], -R7.reuse ;  /* 0x0000b4002e2e7a23 */ /* 0x100fe40000010807 */
[--C-:B------:R-:W-:Y:S02]  /*9850*/  FFMA.FTZ R26, R34, c[0x0][0x2d0], -R7.reuse ;  /* 0x0000b400221a7a23 */ /* 0x100fe40000010807 */
[----:B------:R2:W-:Y:S01]  /*9860*/  @P4 LDGSTS.E.BYPASS.LTC128B.128 [R244+0x7900], [R10.64+0x80], !P5 ;  /* 0x079000800af44fae */ /* 0x0005e2000e901d48 */
[--C-:B------:R-:W-:Y:S02]  /*9870*/  FFMA.FTZ R65, R32, c[0x0][0x2d0], -R7.reuse ;  /* 0x0000b40020417a23 */ /* 0x100fe40000010807 */
[----:B------:R-:W-:Y:S02]  /*9880*/  FFMA.FTZ R67, R12, c[0x0][0x2d0], -R7 ;  /* 0x0000b4000c437a23 */ /* 0x000fe40000010807 */
[----:B------:R-:W-:Y:S02]  /*9890*/  IMAD.MOV.U32 R27, RZ, RZ, R59 ;  /* 0x000000ffff1b7224 */ /* 0x000fe400078e003b */
[--C-:B------:R-:W-:Y:S01]  /*98a0*/  FFMA.FTZ R59, R204, c[0x0][0x2d0], -R7.reuse ;  /* 0x0000b400cc3b7a23 */ /* 0x100fe20000010807 */
[----:B---3--:R-:W-:Y:S01]  /*98b0*/  F2FP.PACK_AB R204, R247, R221 ;  /* 0x000000ddf7cc723e */ /* 0x008fe200000000ff */
[--C-:B-1----:R-:W-:Y:S01]  /*98c0*/  FFMA.FTZ R9, R23, c[0x0][0x2d0], -R7.reuse ;  /* 0x0000b40017097a23 */ /* 0x102fe20000010807 */
[----:B------:R-:W0:Y:S01]  /*98d0*/  LDGDEPBAR ;  /* 0x00000000000079af */ /* 0x000e220000000000 */
[--C-:B------:R-:W-:Y:S01]  /*98e0*/  FFMA.FTZ R18, R45, c[0x0][0x2d0], -R7.reuse ;  /* 0x0000b4002d127a23 */ /* 0x100fe20000010807 */
[----:B------:R-:W-:Y:S01]  /*98f0*/  MOV R45, R28 ;  /* 0x0000001c002d7202 */ /* 0x000fe20000000f00 */
[----:B------:R1:W3:Y:S01]  /*9900*/  MUFU.EX2 R245, R9 ;  /* 0x0000000900f57308 */ /* 0x0002e20000000800 */
[----:B------:R-:W-:Y:S04]  /*9910*/  FFMA.FTZ R19, R35, c[0x0][0x2d0], -R7 ;  /* 0x0000b40023137a23 */ /* 0x000fe80000010807 */
[----:B------:R-:W2:Y:S01]  /*9920*/  LDSM.16.MT88.4 R20, [R225] ;  /* 0x00000000e114783b */ /* 0x000ea20000004200 */
[----:B----4-:R-:W-:Y:S02]  /*9930*/  FADD.FTZ R2, -R0, R139 ;  /* 0x0000008b00027221 */ /* 0x010fe40000010100 */
[--C-:B-1----:R-:W-:Y:S01]  /*9940*/  FFMA.FTZ R9, R24, c[0x0][0x2d0], -R7.reuse ;  /* 0x0000b40018097a23 */ /* 0x102fe20000010807 */
[----:B------:R-:W-:Y:S01]  /*9950*/  MOV R24, R131 ;  /* 0x0000008300187202 */ /* 0x000fe20000000f00 */
[----:B------:R-:W-:Y:S01]  /*9960*/  FFMA.FTZ R131, R205, c[0x0][0x2d0], -R7 ;  /* 0x0000b400cd837a23 */ /* 0x000fe20000010807 */
[----:B---3--:R-:W-:Y:S01]  /*9970*/  F2FP.PACK_AB R205, R245, R220 ;  /* 0x000000dcf5cd723e */ /* 0x008fe200000000ff */
[----:B------:R1:W3:Y:S02]  /*9980*/  MUFU.EX2 R246, R9 ;  /* 0x0000000900f67308 */ /* 0x0002e40000000800 */
[----:B------:R-:W-:Y:S02]  /*9990*/  IMAD.MOV.U32 R42, RZ, RZ, R24 ;  /* 0x000000ffff2a7224 */ /* 0x000fe400078e0018 */
[----:B-1----:R-:W-:Y:S05]  /*99a0*/  FMUL.FTZ R9, R135, c[0x0][0x2d0] ;  /* 0x0000b40087097a20 */ /* 0x002fea0000410000 */
[----:B------:R-:W-:Y:S05]  /*99b0*/  FSEL R9, R9, RZ, P0 ;  /* 0x000000ff09097208 */ /* 0x000fea0000000000 */
[--C-:B------:R-:W-:Y:S01]  /*99c0*/  FFMA.FTZ R0, R41, c[0x0][0x2d0], -R9.reuse ;  /* 0x0000b40029007a23 */ /* 0x100fe20000010809 */
[----:B------:R-:W-:Y:S01]  /*99d0*/  MOV R41, R27 ;  /* 0x0000001b00297202 */ /* 0x000fe20000000f00 */
[--C-:B--2---:R-:W-:Y:S02]  /*99e0*/  FFMA.FTZ R10, R37, c[0x0][0x2d0], -R9.reuse ;  /* 0x0000b400250a7a23 */ /* 0x104fe40000010809 */
[----:B------:R1:W-:Y:S01]  /*99f0*/  MUFU.EX2 R223, R0 ;  /* 0x0000000000df7308 */ /* 0x0003e20000000800 */
[--C-:B------:R-:W-:Y:S02]  /*9a00*/  FFMA.FTZ R47, R36, c[0x0][0x2d0], -R9.reuse ;  /* 0x0000b400242f7a23 */ /* 0x100fe40000010809 */
[--C-:B------:R-:W-:Y:S02]  /*9a10*/  FFMA.FTZ R231, R13, c[0x0][0x2d0], -R9.reuse ;  /* 0x0000b4000de77a23 */ /* 0x100fe40000010809 */
[--C-:B------:R-:W-:Y:S02]  /*9a20*/  FFMA.FTZ R25, R209, c[0x0][0x2d0], -R9.reuse ;  /* 0x0000b400d1197a23 */ /* 0x100fe40000010809 */
[--C-:B------:R-:W-:Y:S02]  /*9a30*/  FFMA.FTZ R252, R208, c[0x0][0x2d0], -R9.reuse ;  /* 0x0000b400d0fc7a23 */ /* 0x100fe40000010809 */
[--C-:B------:R-:W-:Y:S01]  /*9a40*/  FFMA.FTZ R250, R206, c[0x0][0x2d0], -R9.reuse ;  /* 0x0000b400cefa7a23 */ /* 0x100fe20000010809 */
[----:B------:R-:W-:Y:S01]  /*9a50*/  MUFU.EX2 R138, R10 ;  /* 0x0000000a008a7308 */ /* 0x000fe20000000800 */
[--C-:B------:R-:W-:Y:S02]  /*9a60*/  FFMA.FTZ R44, R44, c[0x0][0x2d0], -R9.reuse ;  /* 0x0000b4002c2c7a23 */ /* 0x100fe40000010809 */
[--C-:B------:R-:W-:Y:S02]  /*9a70*/  FFMA.FTZ R40, R40, c[0x0][0x2d0], -R9.reuse ;  /* 0x0000b40028287a23 */ /* 0x100fe40000010809 */
[--C-:B------:R-:W-:Y:S01]  /*9a80*/  FFMA.FTZ R251, R207, c[0x0][0x2d0], -R9.reuse ;  /* 0x0000b400cffb7a23 */ /* 0x100fe20000010809 */
[----:B---3--:R-:W-:Y:S01]  /*9a90*/  F2FP.PACK_AB R207, R248, R246 ;  /* 0x000000f6f8cf723e */ /* 0x008fe200000000ff */
[--C-:B------:R-:W-:Y:S02]  /*9aa0*/  FFMA.FTZ R51, R51, c[0x0][0x2d0], -R9.reuse ;  /* 0x0000b40033337a23 */ /* 0x100fe40000010809 */
[--C-:B------:R-:W-:Y:S02]  /*9ab0*/  FFMA.FTZ R50, R50, c[0x0][0x2d0], -R9.reuse ;  /* 0x0000b40032327a23 */ /* 0x100fe40000010809 */
[--C-:B------:R-:W-:Y:S02]  /*9ac0*/  FFMA.FTZ R49, R49, c[0x0][0x2d0], -R9.reuse ;  /* 0x0000b40031317a23 */ /* 0x100fe40000010809 */
[--C-:B------:R-:W-:Y:S02]  /*9ad0*/  FFMA.FTZ R43, R14, c[0x0][0x2d0], -R9.reuse ;  /* 0x0000b4000e2b7a23 */ /* 0x100fe40000010809 */
[----:B-1----:R-:W-:Y:S01]  /*9ae0*/  FFMA.FTZ R0, R52, c[0x0][0x2d0], -R9 ;  /* 0x0000b40034007a23 */ /* 0x002fe20000010809 */
[----:B------:R-:W-:Y:S01]  /*9af0*/  MOV R52, R64 ;  /* 0x0000004000347202 */ /* 0x000fe20000000f00 */
[----:B------:R-:W-:Y:S01]  /*9b00*/  FFMA.FTZ R64, R33, c[0x0][0x2d0], -R7 ;  /* 0x0000b40021407a23 */ /* 0x000fe20000010807 */
[----:B------:R-:W-:Y:S01]  /*9b10*/  FSEL R7, R8, RZ, P1 ;  /* 0x000000ff08077208 */ /* 0x000fe20000800000 */
[----:B------:R1:W-:Y:S01]  /*9b20*/  MUFU.EX2 R222, R0 ;  /* 0x0000000000de7308 */ /* 0x0003e20000000800 */
[----:B------:R-:W-:Y:S03]  /*9b30*/  F2FP.PACK_AB R206, R52, R249 ;  /* 0x000000f934ce723e */ /* 0x000fe600000000ff */
[--C-:B------:R-:W-:Y:S02]  /*9b40*/  FFMA.FTZ R8, R211, c[0x0][0x2d0], -R7.reuse ;  /* 0x0000b400d3087a23 */ /* 0x100fe40000010807 */
[--C-:B------:R-:W-:Y:S02]  /*9b50*/  FFMA.FTZ R217, R217, c[0x0][0x2d0], -R7.reuse ;  /* 0x0000b400d9d97a23 */ /* 0x100fe40000010807 */
[--C-:B------:R-:W-:Y:S02]  /*9b60*/  FFMA.FTZ R216, R216, c[0x0][0x2d0], -R7.reuse ;  /* 0x0000b400d8d87a23 */ /* 0x100fe40000010807 */
[----:B------:R-:W-:Y:S01]  /*9b70*/  MUFU.EX2 R208, R8 ;  /* 0x0000000800d07308 */ /* 0x000fe20000000800 */
[--C-:B------:R-:W-:Y:S02]  /*9b80*/  FFMA.FTZ R219, R219, c[0x0][0x2d0], -R7.reuse ;  /* 0x0000b400dbdb7a23 */ /* 0x100fe40000010807 */
[--C-:B------:R-:W-:Y:S02]  /*9b90*/  FFMA.FTZ R218, R218, c[0x0][0x2d0], -R7.reuse ;  /* 0x0000b400dada7a23 */ /* 0x100fe40000010807 */
[--C-:B------:R-:W-:Y:S02]  /*9ba0*/  FFMA.FTZ R214, R214, c[0x0][0x2d0], -R7.reuse ;  /* 0x0000b400d6d67a23 */ /* 0x100fe40000010807 */
[--C-:B------:R-:W-:Y:S02]  /*9bb0*/  FFMA.FTZ R213, R213, c[0x0][0x2d0], -R7.reuse ;  /* 0x0000b400d5d57a23 */ /* 0x100fe40000010807 */
[--C-:B------:R-:W-:Y:S02]  /*9bc0*/  FFMA.FTZ R241, R16, c[0x0][0x2d0], -R7.reuse ;  /* 0x0000b40010f17a23 */ /* 0x100fe40000010807 */
[--C-:B------:R-:W-:Y:S02]  /*9bd0*/  FFMA.FTZ R243, R15, c[0x0][0x2d0], -R7.reuse ;  /* 0x0000b4000ff37a23 */ /* 0x100fe40000010807 */
[----:B------:R-:W-:Y:S02]  /*9be0*/  FFMA.FTZ R235, R6, c[0x0][0x2d0], -R7 ;  /* 0x0000b40006eb7a23 */ /* 0x000fe40000010807 */
[----:B-1----:R-:W-:Y:S01]  /*9bf0*/  FFMA.FTZ R0, R55, c[0x0][0x2d0], -R9 ;  /* 0x0000b40037007a23 */ /* 0x002fe20000010809 */
[----:B------:R-:W-:Y:S01]  /*9c00*/  MOV R55, R26 ;  /* 0x0000001a00377202 */ /* 0x000fe20000000f00 */
[--C-:B------:R-:W-:Y:S02]  /*9c10*/  FFMA.FTZ R9, R210, c[0x0][0x2d0], -R7.reuse ;  /* 0x0000b400d2097a23 */ /* 0x100fe40000010807 */
[----:B------:R1:W-:Y:S01]  /*9c20*/  MUFU.EX2 R242, R0 ;  /* 0x0000000000f27308 */ /* 0x0003e20000000800 */
[--C-:B------:R-:W-:Y:S01]  /*9c30*/  FFMA.FTZ R211, R58, c[0x0][0x2d0], -R7.reuse ;  /* 0x0000b4003ad37a23 */ /* 0x100fe20000010807 */
[----:B------:R-:W-:Y:S08]  /*9c40*/  MOV R58, R18 ;  /* 0x00000012003a7202 */ /* 0x000ff00000000f00 */
[----:B------:R-:W-:Y:S01]  /*9c50*/  MUFU.EX2 R139, R9 ;  /* 0x00000009008b7308 */ /* 0x000fe20000000800 */
[----:B-1----:R-:W-:Y:S02]  /*9c60*/  FMUL.FTZ R0, R5, c[0x0][0x2d0] ;  /* 0x0000b40005007a20 */ /* 0x002fe40000410000 */
[--C-:B------:R-:W-:Y:S07]  /*9c70*/  FFMA.FTZ R5, R212, c[0x0][0x2d0], -R7.reuse ;  /* 0x0000b400d4057a23 */ /* 0x100fee0000010807 */
[----:B------:R1:W2:Y:S01]  /*9c80*/  MUFU.EX2 R133, R0 ;  /* 0x0000000000857308 */ /* 0x0002a20000000800 */
[----:B------:R-:W-:Y:S02]  /*9c90*/  FFMA.FTZ R212, R57, c[0x0][0x2d0], -R7 ;  /* 0x0000b40039d47a23 */ /* 0x000fe40000010807 */
[----:B------:R-:W-:Y:S07]  /*9ca0*/  IMAD.MOV.U32 R57, RZ, RZ, R19 ;  /* 0x000000ffff397224 */ /* 0x000fee00078e0013 */
[----:B------:R3:W-:Y:S01]  /*9cb0*/  MUFU.EX2 R209, R5 ;  /* 0x0000000500d17308 */ /* 0x0007e20000000800 */
[----:B-1----:R-:W-:Y:S02]  /*9cc0*/  FMUL.FTZ R0, R4, c[0x0][0x2d0] ;  /* 0x0000b40004007a20 */ /* 0x002fe40000410000 */
[--C-:B------:R-:W-:Y:S07]  /*9cd0*/  FFMA.FTZ R4, R215, c[0x0][0x2d0], -R7.reuse ;  /* 0x0000b400d7047a23 */ /* 0x100fee0000010807 */
[----:B------:R1:W4:Y:S01]  /*9ce0*/  MUFU.EX2 R132, R0 ;  /* 0x0000000000847308 */ /* 0x0003220000000800 */
[----:B------:R-:W-:Y:S01]  /*9cf0*/  FFMA.FTZ R215, R56, c[0x0][0x2d0], -R7 ;  /* 0x0000b40038d77a23 */ /* 0x000fe20000010807 */
[----:B------:R-:W-:Y:S01]  /*9d00*/  MOV R56, R38 ;  /* 0x0000002600387202 */ /* 0x000fe20000000f00 */
[C---:B--2---:R-:W-:Y:S02]  /*9d10*/  FMUL.FTZ R16, R133.reuse, R160 ;  /* 0x000000a085107220 */ /* 0x044fe40000410000 */
[C---:B------:R-:W-:Y:S01]  /*9d20*/  FMUL.FTZ R33, R133.reuse, R185 ;  /* 0x000000b985217220 */ /* 0x040fe20000410000 */
[----:B------:R-:W-:Y:S01]  /*9d30*/  MOV R185, R52 ;  /* 0x0000003400b97202 */ /* 0x000fe20000000f00 */
[C---:B---3--:R-:W-:Y:S01]  /*9d40*/  FMUL.FTZ R5, R133.reuse, R141 ;  /* 0x0000008d85057220 */ /* 0x048fe20000410000 */
[----:B------:R-:W-:Y:S01]  /*9d50*/  F2FP.PACK_AB R141, R208, R139 ;  /* 0x0000008bd08d723e */ /* 0x000fe200000000ff */
[C---:B------:R-:W-:Y:S01]  /*9d60*/  FMUL.FTZ R32, R133.reuse, R184 ;  /* 0x000000b885207220 */ /* 0x040fe20000410000 */
[----:B------:R2:W3:Y:S01]  /*9d70*/  MUFU.EX2 R210, R4 ;  /* 0x0000000400d27308 */ /* 0x0004e20000000800 */
[----:B------:R-:W-:Y:S02]  /*9d80*/  IMAD.MOV.U32 R184, RZ, RZ, R42 ;  /* 0x000000ffffb87224 */ /* 0x000fe400078e002a */
[----:B------:R-:W-:Y:S02]  /*9d90*/  IMAD.MOV.U32 R160, RZ, RZ, R45 ;  /* 0x000000ffffa07224 */ /* 0x000fe400078e002d */
[C---:B------:R-:W-:Y:S02]  /*9da0*/  FMUL.FTZ R68, R133.reuse, R68 ;  /* 0x0000004485447220 */ /* 0x040fe40000410000 */
[C---:B------:R-:W-:Y:S02]  /*9db0*/  FMUL.FTZ R69, R133.reuse, R69 ;  /* 0x0000004585457220 */ /* 0x040fe40000410000 */
[C---:B------:R-:W-:Y:S02]  /*9dc0*/  FMUL.FTZ R80, R133.reuse, R80 ;  /* 0x0000005085507220 */ /* 0x040fe40000410000 */
[C---:B------:R-:W-:Y:S02]  /*9dd0*/  FMUL.FTZ R81, R133.reuse, R81 ;  /* 0x0000005185517220 */ /* 0x040fe40000410000 */
[----:B------:R-:W-:Y:S02]  /*9de0*/  FMUL.FTZ R84, R133, R84 ;  /* 0x0000005485547220 */ /* 0x000fe40000410000 */
[----:B-1----:R-:W-:Y:S02]  /*9df0*/  FMUL.FTZ R0, R3, c[0x0][0x2d0] ;  /* 0x0000b40003007a20 */ /* 0x002fe40000410000 */
[----:B----4-:R-:W-:Y:S01]  /*9e00*/  FMUL.FTZ R6, R132, R142 ;  /* 0x0000008e84067220 */ /* 0x010fe20000410000 */
[----:B------:R-:W-:Y:S01]  /*9e10*/  F2FP.PACK_AB R142, R242, R222 ;  /* 0x000000def28e723e */ /* 0x000fe200000000ff */
[----:B------:R1:W4:Y:S01]  /*9e20*/  MUFU.EX2 R3, R0 ;  /* 0x0000000000037308 */ /* 0x0003220000000800 */
[C---:B------:R-:W-:Y:S02]  /*9e30*/  FMUL.FTZ R7, R132.reuse, R143 ;  /* 0x0000008f84077220 */ /* 0x040fe40000410000 */
[C---:B------:R-:W-:Y:S01]  /*9e40*/  FMUL.FTZ R18, R132.reuse, R162 ;  /* 0x000000a284127220 */ /* 0x040fe20000410000 */
[----:B------:R-:W-:Y:S01]  /*9e50*/  MOV R162, R62 ;  /* 0x0000003e00a27202 */ /* 0x000fe20000000f00 */
[----:B--2---:R-:W-:Y:S01]  /*9e60*/  FMUL.FTZ R4, R133, R140 ;  /* 0x0000008c85047220 */ /* 0x004fe20000410000 */
[----:B------:R-:W-:Y:S01]  /*9e70*/  F2FP.PACK_AB R140, R223, R138 ;  /* 0x0000008adf8c723e */ /* 0x000fe200000000ff */
[----:B------:R-:W-:Y:S01]  /*9e80*/  FMUL.FTZ R19, R132, R163 ;  /* 0x000000a384137220 */ /* 0x000fe20000410000 */
[----:B---3--:R-:W-:Y:S01]  /*9e90*/  F2FP.PACK_AB R143, R210, R209 ;  /* 0x000000d1d28f723e */ /* 0x008fe200000000ff */
[----:B------:R-:W-:Y:S02]  /*9ea0*/  IMAD.MOV.U32 R163, RZ, RZ, R63 ;  /* 0x000000ffffa37224 */ /* 0x000fe400078e003f */
[C---:B------:R-:W-:Y:S01]  /*9eb0*/  FMUL.FTZ R70, R132.reuse, R70 ;  /* 0x0000004684467220 */ /* 0x040fe20000410000 */
[-C--:B------:R-:W-:Y:S03]  /*9ec0*/  HMMA.16816.F32 R4, R204, R20.reuse, R4 ;  /* 0x00000014cc04723c */ /* 0x080fe60000001804 */
[C---:B------:R-:W-:Y:S01]  /*9ed0*/  FMUL.FTZ R34, R132.reuse, R186 ;  /* 0x000000ba84227220 */ /* 0x040fe20000410000 */
[----:B------:R-:W-:Y:S01]  /*9ee0*/  MOV R186, R49 ;  /* 0x0000003100ba7202 */ /* 0x000fe20000000f00 */
[C---:B------:R-:W-:Y:S02]  /*9ef0*/  FMUL.FTZ R35, R132.reuse, R187 ;  /* 0x000000bb84237220 */ /* 0x040fe40000410000 */
[----:B------:R-:W-:Y:S02]  /*9f00*/  FMUL.FTZ R49, R133, R193 ;  /* 0x000000c185317220 */ /* 0x000fe40000410000 */
[----:B------:R-:W-:Y:S01]  /*9f10*/  FMUL.FTZ R71, R132, R71 ;  /* 0x0000004784477220 */ /* 0x000fe20000410000 */
[----:B------:R-:W-:Y:S02]  /*9f20*/  MUFU.EX2 R186, R186 ;  /* 0x000000ba00ba7308 */ /* 0x000fe40000000800 */
[----:B-1----:R-:W-:Y:S02]  /*9f30*/  FMUL.FTZ R0, R2, c[0x0][0x2d0] ;  /* 0x0000b40002007a20 */ /* 0x002fe40000410000 */
[C---:B----4-:R-:W-:Y:S01]  /*9f40*/  FMUL.FTZ R12, R3.reuse, R148 ;  /* 0x00000094030c7220 */ /* 0x050fe20000410000 */
[----:B------:R-:W-:Y:S01]  /*9f50*/  MOV R148, R39 ;  /* 0x0000002700947202 */ /* 0x000fe20000000f00 */
[C---:B------:R-:W-:Y:S01]  /*9f60*/  FMUL.FTZ R8, R3.reuse, R144 ;  /* 0x0000009003087220 */ /* 0x040fe20000410000 */
[----:B------:R-:W1:Y:S01]  /*9f70*/  LDSM.16.MT88.4 R36, [R226] ;  /* 0x00000000e224783b */ /* 0x000e620000004200 */
[C---:B------:R-:W-:Y:S02]  /*9f80*/  FMUL.FTZ R9, R3.reuse, R145 ;  /* 0x0000009103097220 */ /* 0x040fe40000410000 */
[----:B------:R-:W2:Y:S01]  /*9f90*/  MUFU.EX2 R0, R0 ;  /* 0x0000000000007308 */ /* 0x000ea20000000800 */
[----:B------:R-:W-:Y:S01]  /*9fa0*/  FMUL.FTZ R13, R3, R149 ;  /* 0x00000095030d7220 */ /* 0x000fe20000410000 */
[----:B------:R-:W-:Y:S01]  /*9fb0*/  MOV R149, R56 ;  /* 0x0000003800957202 */ /* 0x000fe20000000f00 */
[----:B------:R-:W-:Y:S02]  /*9fc0*/  IMAD.MOV.U32 R2, RZ, RZ, R17 ;  /* 0x000000ffff027224 */ /* 0x000fe400078e0011 */
[----:B------:R-:W-:Y:S01]  /*9fd0*/  FMUL.FTZ R17, R133, R161 ;  /* 0x000000a185117220 */ /* 0x000fe20000410000 */
[----:B------:R-:W-:Y:S01]  /*9fe0*/  MOV R161, R53 ;  /* 0x0000003500a17202 */ /* 0x000fe20000000f00 */
[C---:B------:R-:W-:Y:S01]  /*9ff0*/  FMUL.FTZ R24, R3.reuse, R152 ;  /* 0x0000009803187220 */ /* 0x040fe20000410000 */
[----:B------:R-:W-:Y:S01]  /*a000*/  MOV R152, R64 ;  /* 0x0000004000987202 */ /* 0x000fe20000000f00 */
[C---:B------:R-:W-:Y:S01]  /*a010*/  FMUL.FTZ R28, R3.reuse, R156 ;  /* 0x0000009c031c7220 */ /* 0x040fe20000410000 */
[----:B------:R-:W-:Y:S01]  /*a020*/  MOV R156, R40 ;  /* 0x00000028009c7202 */ /* 0x000fe20000000f00 */
[C---:B------:R-:W-:Y:S01]  /*a030*/  FMUL.FTZ R40, R3.reuse, R164 ;  /* 0x000000a403287220 */ /* 0x040fe20000410000 */
[----:B------:R-:W-:Y:S01]  /*a040*/  MOV R164, R54 ;  /* 0x0000003600a47202 */ /* 0x000fe20000000f00 */
[C---:B------:R-:W-:Y:S02]  /*a050*/  FMUL.FTZ R29, R3.reuse, R157 ;  /* 0x0000009d031d7220 */ /* 0x040fe40000410000 */
[----:B------:R-:W-:Y:S02]  /*a060*/  IMAD.MOV.U32 R157, RZ, RZ, R41 ;  /* 0x000000ffff9d7224 */ /* 0x000fe400078e0029 */
[C---:B------:R-:W-:Y:S01]  /*a070*/  FMUL.FTZ R41, R3.reuse, R165 ;  /* 0x000000a503297220 */ /* 0x040fe20000410000 */
[----:B------:R-:W-:Y:S01]  /*a080*/  MOV R165, R48 ;  /* 0x0000003000a57202 */ /* 0x000fe20000000f00 */
[----:B------:R-:W-:Y:S02]  /*a090*/  FMUL.FTZ R45, R3, R169 ;  /* 0x000000a9032d7220 */ /* 0x000fe40000410000 */
[----:B------:R-:W-:Y:S01]  /*a0a0*/  IMAD.MOV.U32 R187, RZ, RZ, R2 ;  /* 0x000000ffffbb7224 */ /* 0x000fe200078e0002 */
[----:B------:R-:W-:Y:S01]  /*a0b0*/  MOV R2, R46 ;  /* 0x0000002e00027202 */ /* 0x000fe20000000f00 */
[----:B------:R-:W-:Y:S01]  /*a0c0*/  FMUL.FTZ R48, R133, R192 ;  /* 0x000000c085307220 */ /* 0x000fe20000410000 */
[----:B------:R-:W-:Y:S01]  /*a0d0*/  MUFU.EX2 R169, R131 ;  /* 0x0000008300a97308 */ /* 0x000fe20000000800 */
[C---:B--2---:R-:W-:Y:S02]  /*a0e0*/  FMUL.FTZ R10, R0.reuse, R146 ;  /* 0x00000092000a7220 */ /* 0x044fe40000410000 */
[C---:B------:R-:W-:Y:S02]  /*a0f0*/  FMUL.FTZ R11, R0.reuse, R147 ;  /* 0x00000093000b7220 */ /* 0x040fe40000410000 */
[----:B------:R-:W-:Y:S01]  /*a100*/  LDSM.16.MT88.4 R144, [R228] ;  /* 0x00000000e490783b */ /* 0x000fe20000004200 */
[C---:B------:R-:W-:Y:S02]  /*a110*/  FMUL.FTZ R56, R3.reuse, R176 ;  /* 0x000000b003387220 */ /* 0x040fe40000410000 */
[C---:B------:R-:W-:Y:S02]  /*a120*/  FMUL.FTZ R72, R3.reuse, R72 ;  /* 0x0000004803487220 */ /* 0x040fe40000410000 */
[C---:B------:R-:W-:Y:S01]  /*a130*/  HMMA.16816.F32 R8, R140.reuse, R20, R8 ;  /* 0x000000148c08723c */ /* 0x040fe20000001808 */
[----:B------:R-:W-:Y:S03]  /*a140*/  MUFU.EX2 R176, R130 ;  /* 0x0000008200b07308 */ /* 0x000fe60000000800 */
[C---:B------:R-:W-:Y:S02]  /*a150*/  FMUL.FTZ R14, R0.reuse, R150 ;  /* 0x00000096000e7220 */ /* 0x040fe40000410000 */
[----:B------:R-:W-:Y:S01]  /*a160*/  FMUL.FTZ R15, R0, R151 ;  /* 0x00000097000f7220 */ /* 0x000fe20000410000 */
[----:B------:R-:W-:Y:S01]  /*a170*/  MOV R151, R60 ;  /* 0x0000003c00977202 */ /* 0x000fe20000000f00 */
[C---:B------:R-:W-:Y:S04]  /*a180*/  FMUL.FTZ R60, R3.reuse, R180 ;  /* 0x000000b4033c7220 */ /* 0x040fe80000410000 */
[C---:B------:R-:W-:Y:S01]  /*a190*/  FMUL.FTZ R73, R3.reuse, R73 ;  /* 0x0000004903497220 */ /* 0x040fe20000410000 */
[-C--:B------:R-:W-:Y:S03]  /*a1a0*/  HMMA.16816.F32 R12, R140, R22.reuse, R12 ;  /* 0x000000168c0c723c */ /* 0x080fe6000000180c */
[C---:B------:R-:W-:Y:S02]  /*a1b0*/  FMUL.FTZ R76, R3.reuse, R76 ;  /* 0x0000004c034c7220 */ /* 0x040fe40000410000 */
[C---:B------:R-:W-:Y:S02]  /*a1c0*/  FMUL.FTZ R77, R3.reuse, R77 ;  /* 0x0000004d034d7220 */ /* 0x040fe40000410000 */
[----:B------:R-:W-:Y:S01]  /*a1d0*/  FMUL.FTZ R88, R3, R88 ;  /* 0x0000005803587220 */ /* 0x000fe20000410000 */
[C---:B------:R-:W-:Y:S04]  /*a1e0*/  HMMA.16816.F32 R16, R204.reuse, R22, R16 ;  /* 0x00000016cc10723c */ /* 0x040fe80000001810 */
[C---:B------:R-:W-:Y:S01]  /*a1f0*/  FMUL.FTZ R20, R133.reuse, R172 ;  /* 0x000000ac85147220 */ /* 0x040fe20000410000 */
[----:B------:R-:W-:Y:S01]  /*a200*/  MOV R172, R58 ;  /* 0x0000003a00ac7202 */ /* 0x000fe20000000f00 */
[----:B------:R-:W-:Y:S02]  /*a210*/  FMUL.FTZ R21, R133, R173 ;  /* 0x000000ad85157220 */ /* 0x000fe40000410000 */
[C---:B------:R-:W-:Y:S04]  /*a220*/  FMUL.FTZ R22, R132.reuse, R174 ;  /* 0x000000ae84167220 */ /* 0x040fe80000410000 */
[----:B------:R-:W-:Y:S01]  /*a230*/  FMUL.FTZ R23, R132, R175 ;  /* 0x000000af84177220 */ /* 0x000fe20000410000 */
[----:B------:R-:W-:Y:S01]  /*a240*/  MOV R175, R25 ;  /* 0x0000001900af7202 */ /* 0x000fe20000000f00 */
[C---:B------:R-:W-:Y:S01]  /*a250*/  FMUL.FTZ R25, R3.reuse, R153 ;  /* 0x0000009903197220 */ /* 0x040fe20000410000 */
[----:B------:R-:W-:Y:S01]  /*a260*/  MOV R153, R65 ;  /* 0x0000004100997202 */ /* 0x000fe20000000f00 */
[C---:B------:R-:W-:Y:S02]  /*a270*/  FMUL.FTZ R58, R0.reuse, R178 ;  /* 0x000000b2003a7220 */ /* 0x040fe40000410000 */
[C---:B------:R-:W-:Y:S01]  /*a280*/  FMUL.FTZ R89, R3.reuse, R89 ;  /* 0x0000005903597220 */ /* 0x040fe20000410000 */
[-C--:B-1----:R-:W-:Y:S03]  /*a290*/  HMMA.16816.F32 R20, R204, R36.reuse, R20 ;  /* 0x00000024cc14723c */ /* 0x082fe60000001814 */
[C---:B------:R-:W-:Y:S02]  /*a2a0*/  FMUL.FTZ R26, R0.reuse, R154 ;  /* 0x0000009a001a7220 */ /* 0x040fe40000410000 */
[C---:B------:R-:W-:Y:S01]  /*a2b0*/  FMUL.FTZ R27, R0.reuse, R155 ;  /* 0x0000009b001b7220 */ /* 0x040fe20000410000 */
[----:B------:R-:W-:Y:S01]  /*a2c0*/  MOV R155, R67 ;  /* 0x00000043009b7202 */ /* 0x000fe20000000f00 */
[----:B------:R-:W-:Y:S02]  /*a2d0*/  IMAD.MOV.U32 R154, RZ, RZ, R66 ;  /* 0x000000ffff9a7224 */ /* 0x000fe400078e0042 */
[----:B------:R-:W-:Y:S03]  /*a2e0*/  FMUL.FTZ R92, R3, R92 ;  /* 0x0000005c035c7220 */ /* 0x000fe60000410000 */
[C---:B------:R-:W-:Y:S04]  /*a2f0*/  HMMA.16816.F32 R24, R140.reuse, R36, R24 ;  /* 0x000000248c18723c */ /* 0x040fe80000001818 */
[C---:B------:R-:W-:Y:S01]  /*a300*/  FMUL.FTZ R30, R0.reuse, R158 ;  /* 0x0000009e001e7220 */ /* 0x040fe20000410000 */
[----:B------:R-:W-:Y:S01]  /*a310*/  MOV R158, R47 ;  /* 0x0000002f009e7202 */ /* 0x000fe20000000f00 */
[C---:B------:R-:W-:Y:S01]  /*a320*/  FMUL.FTZ R31, R0.reuse, R159 ;  /* 0x0000009f001f7220 */ /* 0x040fe20000410000 */
[----:B------:R-:W-:Y:S01]  /*a330*/  MOV R159, R43 ;  /* 0x0000002b009f7202 */ /* 0x000fe20000000f00 */
[----:B------:R-:W-:Y:S01]  /*a340*/  FMUL.FTZ R37, R133, R189 ;  /* 0x000000bd85257220 */ /* 0x000fe20000410000 */
[----:B------:R-:W-:Y:S02]  /*a350*/  MOV R189, R55 ;  /* 0x0000003700bd7202 */ /* 0x000fe40000000f00 */
[----:B------:R-:W1:Y:S01]  /*a360*/  LDSM.16.MT88.4 R52, [R229] ;  /* 0x00000000e534783b */ /* 0x000e620000004200 */
[C---:B------:R-:W-:Y:S01]  /*a370*/  FMUL.FTZ R93, R3.reuse, R93 ;  /* 0x0000005d035d7220 */ /* 0x040fe20000410000 */
[-C--:B------:R-:W-:Y:S03]  /*a380*/  HMMA.16816.F32 R28, R140, R38.reuse, R28 ;  /* 0x000000268c1c723c */ /* 0x080fe6000000181c */
[C---:B------:R-:W-:Y:S01]  /*a390*/  FMUL.FTZ R104, R3.reuse, R104 ;  /* 0x0000006803687220 */ /* 0x040fe20000410000 */
[----:B------:R-:W-:Y:S01]  /*a3a0*/  MOV R192, R189 ;  /* 0x000000bd00c07202 */ /* 0x000fe20000000f00 */
[C---:B------:R-:W-:Y:S01]  /*a3b0*/  FMUL.FTZ R105, R3.reuse, R105 ;  /* 0x0000006903697220 */ /* 0x040fe20000410000 */
[----:B------:R-:W-:Y:S01]  /*a3c0*/  MUFU.EX2 R189, R250 ;  /* 0x000000fa00bd7308 */ /* 0x000fe20000000800 */
[----:B------:R-:W-:Y:S01]  /*a3d0*/  FMUL.FTZ R108, R3, R108 ;  /* 0x0000006c036c7220 */ /* 0x000fe20000410000 */
[C---:B------:R-:W-:Y:S04]  /*a3e0*/  HMMA.16816.F32 R32, R204.reuse, R38, R32 ;  /* 0x00000026cc20723c */ /* 0x040fe80000001820 */
[----:B------:R-:W-:Y:S01]  /*a3f0*/  FMUL.FTZ R36, R133, R188 ;  /* 0x000000bc85247220 */ /* 0x000fe20000410000 */
[----:B------:R-:W-:Y:S01]  /*a400*/  MOV R188, R44 ;  /* 0x0000002c00bc7202 */ /* 0x000fe20000000f00 */
[----:B------:R-:W-:Y:S02]  /*a410*/  FMUL.FTZ R42, R0, R166 ;  /* 0x000000a6002a7220 */ /* 0x000fe40000410000 */
[C---:B------:R-:W-:Y:S01]  /*a420*/  FMUL.FTZ R38, R132.reuse, R190 ;  /* 0x000000be84267220 */ /* 0x040fe20000410000 */
[----:B------:R-:W-:Y:S01]  /*a430*/  MOV R190, R51 ;  /* 0x0000003300be7202 */ /* 0x000fe20000000f00 */
[----:B------:R2:W-:Y:S02]  /*a440*/  MUFU.EX2 R166, R252 ;  /* 0x000000fc00a67308 */ /* 0x0005e40000000800 */
[----:B------:R-:W-:Y:S02]  /*a450*/  FMUL.FTZ R39, R132, R191 ;  /* 0x000000bf84277220 */ /* 0x000fe40000410000 */
[C---:B------:R-:W-:Y:S02]  /*a460*/  FMUL.FTZ R44, R3.reuse, R168 ;  /* 0x000000a8032c7220 */ /* 0x040fe40000410000 */
[C---:B------:R-:W-:Y:S02]  /*a470*/  FMUL.FTZ R109, R3.reuse, R109 ;  /* 0x0000006d036d7220 */ /* 0x040fe40000410000 */
[C---:B------:R-:W-:Y:S02]  /*a480*/  FMUL.FTZ R120, R3.reuse, R120 ;  /* 0x0000007803787220 */ /* 0x040fe40000410000 */
[C---:B------:R-:W-:Y:S01]  /*a490*/  FMUL.FTZ R121, R3.reuse, R121 ;  /* 0x0000007903797220 */ /* 0x040fe20000410000 */
[----:B------:R-:W-:Y:S01]  /*a4a0*/  MUFU.EX2 R192, R192 ;  /* 0x000000c000c07308 */ /* 0x000fe20000000800 */
[C---:B------:R-:W-:Y:S02]  /*a4b0*/  FMUL.FTZ R124, R3.reuse, R124 ;  /* 0x0000007c037c7220 */ /* 0x040fe40000410000 */
[C---:B------:R-:W-:Y:S02]  /*a4c0*/  FMUL.FTZ R125, R3.reuse, R125 ;  /* 0x0000007d037d7220 */ /* 0x040fe40000410000 */
[C---:B------:R-:W-:Y:S02]  /*a4d0*/  FMUL.FTZ R43, R0.reuse, R167 ;  /* 0x000000a7002b7220 */ /* 0x040fe40000410000 */
[C---:B------:R-:W-:Y:S01]  /*a4e0*/  FMUL.FTZ R46, R0.reuse, R170 ;  /* 0x000000aa002e7220 */ /* 0x040fe20000410000 */
[-C--:B-1----:R-:W-:Y:S02]  /*a4f0*/  HMMA.16816.F32 R36, R204, R52.reuse, R36 ;  /* 0x00000034cc24723c */ /* 0x082fe40000001824 */
[----:B------:R-:W-:Y:S01]  /*a500*/  MUFU.EX2 R167, R216 ;  /* 0x000000d800a77308 */ /* 0x000fe20000000800 */
[----:B------:R-:W-:Y:S01]  /*a510*/  FMUL.FTZ R47, R0, R171 ;  /* 0x000000ab002f7220 */ /* 0x000fe20000410000 */
[----:B--2---:R-:W-:Y:S01]  /*a520*/  MOV R252, R161 ;  /* 0x000000a100fc7202 */ /* 0x004fe20000000f00 */
[----:B------:R-:W-:Y:S02]  /*a530*/  IMAD.MOV.U32 R174, RZ, RZ, R57 ;  /* 0x000000ffffae7224 */ /* 0x000fe400078e0039 */
[C---:B------:R-:W-:Y:S01]  /*a540*/  FMUL.FTZ R57, R3.reuse, R177 ;  /* 0x000000b103397220 */ /* 0x040fe20000410000 */
[C---:B------:R-:W-:Y:S04]  /*a550*/  HMMA.16816.F32 R40, R140.reuse, R52, R40 ;  /* 0x000000348c28723c */ /* 0x040fe80000001828 */
[----:B------:R1:W-:Y:S01]  /*a560*/  MUFU.EX2 R171, R128 ;  /* 0x0000008000ab7308 */ /* 0x0003e20000000800 */
[----:B------:R-:W-:Y:S02]  /*a570*/  IMAD.MOV.U32 R150, RZ, RZ, R61 ;  /* 0x000000ffff967224 */ /* 0x000fe400078e003d */
[----:B------:R-:W-:Y:S01]  /*a580*/  FMUL.FTZ R61, R3, R181 ;  /* 0x000000b5033d7220 */ /* 0x000fe20000410000 */
[-C--:B------:R-:W-:Y:S04]  /*a590*/  HMMA.16816.F32 R44, R140, R54.reuse, R44 ;  /* 0x000000368c2c723c */ /* 0x080fe8000000182c */
[----:B------:R-:W-:Y:S02]  /*a5a0*/  IMAD.MOV.U32 R191, RZ, RZ, R50 ;  /* 0x000000ffffbf7224 */ /* 0x000fe400078e0032 */
[----:B------:R2:W-:Y:S01]  /*a5b0*/  MUFU.EX2 R168, R165 ;  /* 0x000000a500a87308 */ /* 0x0005e20000000800 */
[C---:B------:R-:W-:Y:S02]  /*a5c0*/  FMUL.FTZ R50, R132.reuse, R194 ;  /* 0x000000c284327220 */ /* 0x040fe40000410000 */
[----:B------:R-:W-:Y:S03]  /*a5d0*/  FMUL.FTZ R51, R132, R195 ;  /* 0x000000c384337220 */ /* 0x000fe60000410000 */
[----:B------:R-:W-:Y:S01]  /*a5e0*/  MOV R195, R190 ;  /* 0x000000be00c37202 */ /* 0x000fe20000000f00 */
[C---:B------:R-:W-:Y:S03]  /*a5f0*/  FMUL.FTZ R52, R133.reuse, R196 ;  /* 0x000000c485347220 */ /* 0x040fe60000410000 */
[----:B------:R-:W-:Y:S01]  /*a600*/  MOV R196, R195 ;  /* 0x000000c300c47202 */ /* 0x000fe20000000f00 */
[C---:B------:R-:W-:Y:S01]  /*a610*/  FMUL.FTZ R53, R133.reuse, R197 ;  /* 0x000000c585357220 */ /* 0x040fe20000410000 */
[C---:B------:R-:W-:Y:S01]  /*a620*/  HMMA.16816.F32 R48, R204.reuse, R54, R48 ;  /* 0x00000036cc30723c */ /* 0x040fe20000001830 */
[----:B------:R-:W-:Y:S03]  /*a630*/  MUFU.EX2 R190, R218 ;  /* 0x000000da00be7308 */ /* 0x000fe60000000800 */
[----:B------:R-:W-:Y:S01]  /*a640*/  IMAD.MOV.U32 R173, RZ, RZ, R59 ;  /* 0x000000ffffad7224 */ /* 0x000fe200078e003b */
[----:B-1----:R-:W3:Y:S01]  /*a650*/  LDL.LU R128, [R1+0x90] ;  /* 0x0000900001807983 */ /* 0x002ee20000300800 */
[----:B------:R-:W-:Y:S01]  /*a660*/  FMUL.FTZ R59, R0, R179 ;  /* 0x000000b3003b7220 */ /* 0x000fe20000410000 */
[----:B------:R-:W-:Y:S01]  /*a670*/  MOV R179, R159 ;  /* 0x0000009f00b37202 */ /* 0x000fe20000000f00 */
[C---:B------:R-:W-:Y:S01]  /*a680*/  FMUL.FTZ R54, R132.reuse, R198 ;  /* 0x000000c684367220 */ /* 0x040fe20000410000 */
[----:B------:R-:W-:Y:S02]  /*a690*/  MOV R159, R155 ;  /* 0x0000009b009f7202 */ /* 0x000fe40000000f00 */
[----:B------:R-:W-:Y:S01]  /*a6a0*/  MUFU.EX2 R173, R173 ;  /* 0x000000ad00ad7308 */ /* 0x000fe20000000800 */
[----:B------:R-:W-:Y:S01]  /*a6b0*/  FMUL.FTZ R55, R132, R199 ;  /* 0x000000c784377220 */ /* 0x000fe20000410000 */
[----:B------:R-:W-:Y:S01]  /*a6c0*/  MOV R199, R149 ;  /* 0x0000009500c77202 */ /* 0x000fe20000000f00 */
[C---:B------:R-:W-:Y:S01]  /*a6d0*/  FMUL.FTZ R62, R0.reuse, R182 ;  /* 0x000000b6003e7220 */ /* 0x040fe20000410000 */
[----:B--2---:R-:W-:Y:S01]  /*a6e0*/  MOV R165, R164 ;  /* 0x000000a400a57202 */ /* 0x004fe20000000f00 */
[----:B------:R-:W-:Y:S01]  /*a6f0*/  FMUL.FTZ R63, R0, R183 ;  /* 0x000000b7003f7220 */ /* 0x000fe20000410000 */
[----:B------:R-:W-:Y:S01]  /*a700*/  MOV R182, R185 ;  /* 0x000000b900b67202 */ /* 0x000fe20000000f00 */
[----:B------:R-:W-:Y:S01]  /*a710*/  IMAD.MOV.U32 R185, RZ, RZ, R184 ;  /* 0x000000ffffb97224 */ /* 0x000fe200078e00b8 */
[-C--:B------:R-:W-:Y:S02]  /*a720*/  HMMA.16816.F32 R52, R204, R144.reuse, R52 ;  /* 0x00000090cc34723c */ /* 0x080fe40000001834 */
[----:B------:R-:W-:Y:S01]  /*a730*/  MUFU.EX2 R184, R211 ;  /* 0x000000d300b87308 */ /* 0x000fe20000000800 */
[----:B------:R-:W-:Y:S02]  /*a740*/  IMAD.MOV.U32 R183, RZ, RZ, R160 ;  /* 0x000000ffffb77224 */ /* 0x000fe400078e00a0 */
[C---:B------:R-:W-:Y:S02]  /*a750*/  FMUL.FTZ R64, R133.reuse, R200 ;  /* 0x000000c885407220 */ /* 0x040fe40000410000 */
[C---:B------:R-:W-:Y:S01]  /*a760*/  FMUL.FTZ R65, R133.reuse, R201 ;  /* 0x000000c985417220 */ /* 0x040fe20000410000 */
[C---:B------:R-:W-:Y:S04]  /*a770*/  HMMA.16816.F32 R56, R140.reuse, R144, R56 ;  /* 0x000000908c38723c */ /* 0x040fe80000001838 */
[----:B------:R-:W-:Y:S01]  /*a780*/  MUFU.EX2 R200, R213 ;  /* 0x000000d500c87308 */ /* 0x000fe20000000800 */
[C---:B------:R-:W-:Y:S02]  /*a790*/  FMUL.FTZ R66, R132.reuse, R202 ;  /* 0x000000ca84427220 */ /* 0x040fe40000410000 */
[----:B------:R-:W-:Y:S01]  /*a7a0*/  FMUL.FTZ R67, R132, R203 ;  /* 0x000000cb84437220 */ /* 0x000fe20000410000 */
[-C--:B------:R-:W-:Y:S04]  /*a7b0*/  HMMA.16816.F32 R60, R140, R146.reuse, R60 ;  /* 0x000000928c3c723c */ /* 0x080fe8000000183c */
[C---:B------:R-:W-:Y:S02]  /*a7c0*/  FMUL.FTZ R74, R0.reuse, R74 ;  /* 0x0000004a004a7220 */ /* 0x040fe40000410000 */
[C---:B------:R-:W-:Y:S01]  /*a7d0*/  FMUL.FTZ R75, R0.reuse, R75 ;  /* 0x0000004b004b7220 */ /* 0x040fe20000410000 */
[----:B------:R-:W-:Y:S01]  /*a7e0*/  MUFU.EX2 R170, R165 ;  /* 0x000000a500aa7308 */ /* 0x000fe20000000800 */
[C---:B------:R-:W-:Y:S01]  /*a7f0*/  HMMA.16816.F32 R64, R204.reuse, R146, R64 ;  /* 0x00000092cc40723c */ /* 0x040fe20000001840 */
[----:B------:R-:W1:Y:S03]  /*a800*/  LDSM.16.MT88.4 R144, [R225+0x2000] ;  /* 0x00200000e190783b */ /* 0x000e660000004200 */
[C---:B------:R-:W-:Y:S02]  /*a810*/  FMUL.FTZ R78, R0.reuse, R78 ;  /* 0x0000004e004e7220 */ /* 0x040fe40000410000 */
[----:B------:R-:W-:Y:S02]  /*a820*/  FMUL.FTZ R79, R0, R79 ;  /* 0x0000004f004f7220 */ /* 0x000fe40000410000 */
[C---:B------:R-:W-:Y:S01]  /*a830*/  FMUL.FTZ R82, R132.reuse, R82 ;  /* 0x0000005284527220 */ /* 0x040fe20000410000 */
[----:B------:R-:W2:Y:S03]  /*a840*/  MUFU.EX2 R165, R217 ;  /* 0x000000d900a57308 */ /* 0x000ea60000000800 */
[C---:B------:R-:W-:Y:S02]  /*a850*/  FMUL.FTZ R83, R132.reuse, R83 ;  /* 0x0000005384537220 */ /* 0x040fe40000410000 */
[C---:B------:R-:W-:Y:S02]  /*a860*/  FMUL.FTZ R85, R133.reuse, R85 ;  /* 0x0000005585557220 */ /* 0x040fe40000410000 */
[C---:B------:R-:W-:Y:S02]  /*a870*/  FMUL.FTZ R86, R132.reuse, R86 ;  /* 0x0000005684567220 */ /* 0x040fe40000410000 */
[----:B------:R-:W-:Y:S01]  /*a880*/  FMUL.FTZ R87, R132, R87 ;  /* 0x0000005784577220 */ /* 0x000fe20000410000 */
[----:B------:R-:W-:Y:S01]  /*a890*/  MUFU.EX2 R181, R196 ;  /* 0x000000c400b57308 */ /* 0x000fe20000000800 */
[C---:B------:R-:W-:Y:S02]  /*a8a0*/  FMUL.FTZ R90, R0.reuse, R90 ;  /* 0x0000005a005a7220 */ /* 0x040fe40000410000 */
[C---:B------:R-:W-:Y:S02]  /*a8b0*/  FMUL.FTZ R91, R0.reuse, R91 ;  /* 0x0000005b005b7220 */ /* 0x040fe40000410000 */
[C---:B------:R-:W-:Y:S02]  /*a8c0*/  FMUL.FTZ R94, R0.reuse, R94 ;  /* 0x0000005e005e7220 */ /* 0x040fe40000410000 */
[----:B------:R-:W-:Y:S02]  /*a8d0*/  FMUL.FTZ R95, R0, R95 ;  /* 0x0000005f005f7220 */ /* 0x000fe40000410000 */
[C---:B------:R-:W-:Y:S01]  /*a8e0*/  FMUL.FTZ R96, R133.reuse, R96 ;  /* 0x0000006085607220 */ /* 0x040fe20000410000 */
[----:B------:R-:W-:Y:S01]  /*a8f0*/  MUFU.EX2 R196, R214 ;  /* 0x000000d600c47308 */ /* 0x000fe20000000800 */
[----:B------:R-:W-:Y:S02]  /*a900*/  FMUL.FTZ R97, R133, R97 ;  /* 0x0000006185617220 */ /* 0x000fe40000410000 */
[C---:B------:R-:W-:Y:S01]  /*a910*/  FMUL.FTZ R98, R132.reuse, R98 ;  /* 0x0000006284627220 */ /* 0x040fe20000410000 */
[----:B--2---:R-:W-:Y:S01]  /*a920*/  F2FP.PACK_AB R149, R167, R165 ;  /* 0x000000a5a795723e */ /* 0x004fe200000000ff */
[C---:B------:R-:W-:Y:S02]  /*a930*/  FMUL.FTZ R99, R132.reuse, R99 ;  /* 0x0000006384637220 */ /* 0x040fe40000410000 */
[C---:B------:R-:W-:Y:S02]  /*a940*/  FMUL.FTZ R100, R133.reuse, R100 ;  /* 0x0000006485647220 */ /* 0x040fe40000410000 */
[C---:B------:R-:W-:Y:S01]  /*a950*/  FMUL.FTZ R101, R133.reuse, R101 ;  /* 0x0000006585657220 */ /* 0x040fe20000410000 */
[----:B------:R-:W-:Y:S01]  /*a960*/  MUFU.EX2 R199, R199 ;  /* 0x000000c700c77308 */ /* 0x000fe20000000800 */
[C---:B------:R-:W-:Y:S01]  /*a970*/  FMUL.FTZ R102, R132.reuse, R102 ;  /* 0x0000006684667220 */ /* 0x040fe20000410000 */
[-C--:B-1----:R-:W-:Y:S03]  /*a980*/  HMMA.16816.F32 R68, R204, R144.reuse, R68 ;  /* 0x00000090cc44723c */ /* 0x082fe60000001844 */
[----:B------:R-:W-:Y:S02]  /*a990*/  FMUL.FTZ R103, R132, R103 ;  /* 0x0000006784677220 */ /* 0x000fe40000410000 */
[C---:B------:R-:W-:Y:S02]  /*a9a0*/  FMUL.FTZ R106, R0.reuse, R106 ;  /* 0x0000006a006a7220 */ /* 0x040fe40000410000 */
[C---:B------:R-:W-:Y:S01]  /*a9b0*/  FMUL.FTZ R107, R0.reuse, R107 ;  /* 0x0000006b006b7220 */ /* 0x040fe20000410000 */
[C---:B------:R-:W-:Y:S01]  /*a9c0*/  HMMA.16816.F32 R72, R140.reuse, R144, R72 ;  /* 0x000000908c48723c */ /* 0x040fe20000001848 */
[----:B------:R-:W-:Y:S03]  /*a9d0*/  MUFU.EX2 R250, R252 ;  /* 0x000000fc00fa7308 */ /* 0x000fe60000000800 */
[C---:B------:R-:W-:Y:S02]  /*a9e0*/  FMUL.FTZ R110, R0.reuse, R110 ;  /* 0x0000006e006e7220 */ /* 0x040fe40000410000 */
[----:B------:R-:W-:Y:S02]  /*a9f0*/  FMUL.FTZ R111, R0, R111 ;  /* 0x0000006f006f7220 */ /* 0x000fe40000410000 */
[-C--:B------:R-:W-:Y:S03]  /*aa00*/  HMMA.16816.F32 R76, R140, R146.reuse, R76 ;  /* 0x000000928c4c723c */ /* 0x080fe6000000184c */
[----:B------:R-:W-:Y:S01]  /*aa10*/  MUFU.EX2 R183, R183 ;  /* 0x000000b700b77308 */ /* 0x000fe20000000800 */
[C---:B------:R-:W-:Y:S02]  /*aa20*/  FMUL.FTZ R112, R133.reuse, R112 ;  /* 0x0000007085707220 */ /* 0x040fe40000410000 */
[C---:B------:R-:W-:Y:S02]  /*aa30*/  FMUL.FTZ R113, R133.reuse, R113 ;  /* 0x0000007185717220 */ /* 0x040fe40000410000 */
[C---:B------:R-:W-:Y:S01]  /*aa40*/  HMMA.16816.F32 R80, R204.reuse, R146, R80 ;  /* 0x00000092cc50723c */ /* 0x040fe20000001850 */
[----:B------:R-:W1:Y:S03]  /*aa50*/  LDSM.16.MT88.4 R144, [R226+0x2000] ;  /* 0x00200000e290783b */ /* 0x000e660000004200 */
[C---:B------:R-:W-:Y:S02]  /*aa60*/  FMUL.FTZ R114, R132.reuse, R114 ;  /* 0x0000007284727220 */ /* 0x040fe40000410000 */
[C---:B------:R-:W-:Y:S02]  /*aa70*/  FMUL.FTZ R115, R132.reuse, R115 ;  /* 0x0000007384737220 */ /* 0x040fe40000410000 */
[C---:B------:R-:W-:Y:S04]  /*aa80*/  FMUL.FTZ R116, R133.reuse, R116 ;  /* 0x0000007485747220 */ /* 0x040fe80000410000 */
[----:B------:R-:W-:Y:S02]  /*aa90*/  FMUL.FTZ R117, R133, R117 ;  /* 0x0000007585757220 */ /* 0x000fe40000410000 */
[C---:B------:R-:W-:Y:S02]  /*aaa0*/  FMUL.FTZ R118, R132.reuse, R118 ;  /* 0x0000007684767220 */ /* 0x040fe40000410000 */
[----:B------:R-:W-:Y:S02]  /*aab0*/  FMUL.FTZ R119, R132, R119 ;  /* 0x0000007784777220 */ /* 0x000fe40000410000 */
[C---:B------:R-:W-:Y:S02]  /*aac0*/  FMUL.FTZ R122, R0.reuse, R122 ;  /* 0x0000007a007a7220 */ /* 0x040fe40000410000 */
[C---:B------:R-:W-:Y:S02]  /*aad0*/  FMUL.FTZ R123, R0.reuse, R123 ;  /* 0x0000007b007b7220 */ /* 0x040fe40000410000 */
[C---:B------:R-:W-:Y:S02]  /*aae0*/  FMUL.FTZ R126, R0.reuse, R126 ;  /* 0x0000007e007e7220 */ /* 0x040fe40000410000 */
[----:B------:R-:W-:Y:S02]  /*aaf0*/  FMUL.FTZ R127, R0, R127 ;  /* 0x0000007f007f7220 */ /* 0x000fe40000410000 */
[----:B------:R-:W-:Y:S01]  /*ab00*/  IMAD.MOV.U32 R193, RZ, RZ, R191 ;  /* 0x000000ffffc17224 */ /* 0x000fe200078e00bf */
[----:B------:R-:W-:Y:S01]  /*ab10*/  MOV R191, R172 ;  /* 0x000000ac00bf7202 */ /* 0x000fe20000000f00 */
[----:B------:R-:W-:Y:S01]  /*ab20*/  IMAD.MOV.U32 R194, RZ, RZ, R174 ;  /* 0x000000ffffc27224 */ /* 0x000fe200078e00ae */
[----:B------:R-:W2:Y:S01]  /*ab30*/  MUFU.EX2 R172, R251 ;  /* 0x000000fb00ac7308 */ /* 0x000ea20000000800 */
[----:B------:R-:W-:Y:S02]  /*ab40*/  IMAD.MOV.U32 R195, RZ, RZ, R150 ;  /* 0x000000ffffc37224 */ /* 0x000fe400078e0096 */
[----:B------:R-:W-:Y:S01]  /*ab50*/  IMAD.MOV.U32 R197, RZ, RZ, R191 ;  /* 0x000000ffffc57224 */ /* 0x000fe200078e00bf */
[----:B------:R-:W-:Y:S01]  /*ab60*/  MOV R191, R148 ;  /* 0x0000009400bf7202 */ /* 0x000fe20000000f00 */
[----:B------:R-:W-:Y:S01]  /*ab70*/  IMAD.MOV.U32 R164, RZ, RZ, R187 ;  /* 0x000000ffffa47224 */ /* 0x000fe200078e00bb */
[----:B------:R-:W-:Y:S04]  /*ab80*/  MOV R187, R175 ;  /* 0x000000af00bb7202 */ /* 0x000fe80000000f00 */
[----:B------:R4:W-:Y:S01]  /*ab90*/  MUFU.EX2 R175, R129 ;  /* 0x0000008100af7308 */ /* 0x0009e20000000800 */
[-C--:B-1----:R-:W-:Y:S08]  /*aba0*/  HMMA.16816.F32 R84, R204, R144.reuse, R84 ;  /* 0x00000090cc54723c */ /* 0x082ff00000001854 */
[C---:B------:R-:W-:Y:S01]  /*abb0*/  HMMA.16816.F32 R88, R140.reuse, R144, R88 ;  /* 0x000000908c58723c */ /* 0x040fe20000001858 */
[----:B------:R1:W-:Y:S03]  /*abc0*/  MUFU.EX2 R174, R219 ;  /* 0x000000db00ae7308 */ /* 0x0003e60000000800 */
[----:B--2---:R-:W-:Y:S04]  /*abd0*/  F2FP.PACK_AB R150, R189, R172 ;  /* 0x000000acbd96723e */ /* 0x004fe800000000ff */
[-C--:B------:R-:W-:Y:S03]  /*abe0*/  HMMA.16816.F32 R92, R140, R146.reuse, R92 ;  /* 0x000000928c5c723c */ /* 0x080fe6000000185c */
[----:B------:R2:W-:Y:S01]  /*abf0*/  MUFU.EX2 R203, R197 ;  /* 0x000000c500cb7308 */ /* 0x0005e20000000800 */
[----:B----4-:R-:W4:Y:S04]  /*ac00*/  LDL.LU R129, [R1+0x8c] ;  /* 0x00008c0001817983 */ /* 0x010f280000300800 */
[C---:B------:R-:W-:Y:S01]  /*ac10*/  HMMA.16816.F32 R96, R204.reuse, R146, R96 ;  /* 0x00000092cc60723c */ /* 0x040fe20000001860 */
[----:B------:R-:W2:Y:S04]  /*ac20*/  LDSM.16.MT88.4 R144, [R229+0x2000] ;  /* 0x00200000e590783b */ /* 0x000ea80000004200 */
[----:B------:R-:W-:Y:S04]  /*ac30*/  MUFU.EX2 R195, R195 ;  /* 0x000000c300c37308 */ /* 0x000fe80000000800 */
[----:B------:R-:W4:Y:S04]  /*ac40*/  LDL.LU R130, [R1+0x88] ;  /* 0x0000880001827983 */ /* 0x000f280000300800 */
[----:B------:R-:W4:Y:S02]  /*ac50*/  LDL.LU R131, [R1+0x84] ;  /* 0x0000840001837983 */ /* 0x000f240000300800 */
[----:B------:R-:W-:Y:S02]  /*ac60*/  MUFU.EX2 R194, R194 ;  /* 0x000000c200c27308 */ /* 0x000fe40000000800 */
[----:B-1----:R-:W-:Y:S01]  /*ac70*/  LDSM.16.MT88.4 R216, [R226+0x3800] ;  /* 0x00380000e2d8783b */ /* 0x002fe20000004200 */
[----:B--2---:R-:W-:Y:S02]  /*ac80*/  IMAD.MOV.U32 R197, RZ, RZ, R156 ;  /* 0x000000ffffc57224 */ /* 0x004fe400078e009c */
[----:B------:R-:W-:Y:S05]  /*ac90*/  IMAD.MOV.U32 R156, RZ, RZ, R152 ;  /* 0x000000ffff9c7224 */ /* 0x000fea00078e0098 */
[----:B------:R-:W-:Y:S10]  /*aca0*/  MUFU.EX2 R201, R193 ;  /* 0x000000c100c97308 */ /* 0x000ff40000000800 */
[----:B------:R-:W-:Y:S01]  /*acb0*/  MUFU.EX2 R193, R188 ;  /* 0x000000bc00c17308 */ /* 0x000fe20000000800 */
[-C--:B------:R-:W-:Y:S09]  /*acc0*/  HMMA.16816.F32 R100, R204, R144.reuse, R100 ;  /* 0x00000090cc64723c */ /* 0x080ff20000001864 */
[----:B------:R-:W-:Y:S01]  /*acd0*/  MUFU.EX2 R188, R212 ;  /* 0x000000d400bc7308 */ /* 0x000fe20000000800 */
[C---:B------:R-:W-:Y:S09]  /*ace0*/  HMMA.16816.F32 R104, R140.reuse, R144, R104 ;  /* 0x000000908c68723c */ /* 0x040ff20000001868 */
[----:B------:R-:W-:Y:S01]  /*acf0*/  MUFU.EX2 R177, R164 ;  /* 0x000000a400b17308 */ /* 0x000fe20000000800 */
[-C--:B------:R-:W-:Y:S09]  /*ad00*/  HMMA.16816.F32 R108, R140, R146.reuse, R108 ;  /* 0x000000928c6c723c */ /* 0x080ff2000000186c */
[----:B------:R1:W2:Y:S01]  /*ad10*/  MUFU.EX2 R164, R187 ;  /* 0x000000bb00a47308 */ /* 0x0002a20000000800 */
[C---:B------:R-:W-:Y:S01]  /*ad20*/  HMMA.16816.F32 R112, R204.reuse, R146, R112 ;  /* 0x00000092cc70723c */ /* 0x040fe20000001870 */
[----:B------:R-:W2:Y:S08]  /*ad30*/  LDSM.16.MT88.4 R144, [R228+0x2000] ;  /* 0x00200000e490783b */ /* 0x000eb00000004200 */
[----:B------:R-:W-:Y:S03]  /*ad40*/  MUFU.EX2 R191, R191 ;  /* 0x000000bf00bf7308 */ /* 0x000fe60000000800 */
[----:B-1----:R-:W-:Y:S02]  /*ad50*/  MOV R187, R2 ;  /* 0x0000000200bb7202 */ /* 0x002fe40000000f00 */
[----:B--2---:R-:W-:Y:S02]  /*ad60*/  F2FP.PACK_AB R148, R166, R164 ;  /* 0x000000a4a694723e */ /* 0x004fe400000000ff */
[----:B------:R-:W-:Y:S02]  /*ad70*/  MOV R198, R187 ;  /* 0x000000bb00c67202 */ /* 0x000fe40000000f00 */
[----:B------:R-:W-:Y:S02]  /*ad80*/  MOV R187, R151 ;  /* 0x0000009700bb7202 */ /* 0x000fe40000000f00 */
[----:B------:R-:W-:Y:S01]  /*ad90*/  F2FP.PACK_AB R151, R190, R174 ;  /* 0x000000aebe97723e */ /* 0x000fe200000000ff */
[----:B------:R1:W-:Y:S01]  /*ada0*/  MUFU.EX2 R180, R198 ;  /* 0x000000c600b47308 */ /* 0x0003e20000000800 */
[-C--:B------:R-:W-:Y:S09]  /*adb0*/  HMMA.16816.F32 R116, R204, R144.reuse, R116 ;  /* 0x00000090cc74723c */ /* 0x080ff20000001874 */
[----:B------:R-:W-:Y:S01]  /*adc0*/  MUFU.EX2 R187, R187 ;  /* 0x000000bb00bb7308 */ /* 0x000fe20000000800 */
[C---:B------:R-:W-:Y:S04]  /*add0*/  HMMA.16816.F32 R120, R140.reuse, R144, R120 ;  /* 0x000000908c78723c */ /* 0x040fe80000001878 */
[----:B-1----:R-:W-:Y:S04]  /*ade0*/  MOV R198, R157 ;  /* 0x0000009d00c67202 */ /* 0x002fe80000000f00 */
[-C--:B------:R-:W-:Y:S01]  /*adf0*/  HMMA.16816.F32 R124, R140, R146.reuse, R124 ;  /* 0x000000928c7c723c */ /* 0x080fe2000000187c */
[----:B------:R-:W2:Y:S03]  /*ae00*/  LDL.LU R140, [R1+0xc] ;  /* 0x00000c00018c7983 */ /* 0x000ea60000300800 */
[----:B------:R-:W-:Y:S01]  /*ae10*/  MOV R157, R153 ;  /* 0x00000099009d7202 */ /* 0x000fe20000000f00 */
[----:B------:R-:W2:Y:S01]  /*ae20*/  LDL.LU R2, [R1+0x4] ;  /* 0x0000040001027983 */ /* 0x000ea20000300800 */
[----:B------:R-:W-:Y:S02]  /*ae30*/  MOV R202, R198 ;  /* 0x000000c600ca7202 */ /* 0x000fe40000000f00 */
[----:B------:R-:W-:Y:S01]  /*ae40*/  F2FP.PACK_AB R142, R176, R175 ;  /* 0x000000afb08e723e */ /* 0x000fe200000000ff */
[----:B------:R-:W2:Y:S03]  /*ae50*/  LDL.LU R178, [R1+0x10] ;  /* 0x0000100001b27983 */ /* 0x000ea60000300800 */
[----:B---3--:R-:W-:Y:S01]  /*ae60*/  FMUL.FTZ R128, R133, R128 ;  /* 0x0000008085807220 */ /* 0x008fe20000410000 */
[----:B------:R-:W-:Y:S02]  /*ae70*/  F2FP.PACK_AB R141, R173, R169 ;  /* 0x000000a9ad8d723e */ /* 0x000fe400000000ff */
[----:B------:R-:W-:Y:S02]  /*ae80*/  F2FP.PACK_AB R143, R177, R170 ;  /* 0x000000aab18f723e */ /* 0x000fe400000000ff */
[----:B------:R-:W-:Y:S06]  /*ae90*/  MOV R198, R159 ;  /* 0x0000009f00c67202 */ /* 0x000fec0000000f00 */
[----:B------:R-:W-:Y:S01]  /*aea0*/  MUFU.EX2 R198, R198 ;  /* 0x000000c600c67308 */ /* 0x000fe20000000800 */
[----:B----4-:R-:W-:Y:S02]  /*aeb0*/  FMUL.FTZ R129, R133, R129 ;  /* 0x0000008185817220 */ /* 0x010fe40000410000 */
[C---:B------:R-:W-:Y:S02]  /*aec0*/  FMUL.FTZ R130, R132.reuse, R130 ;  /* 0x0000008284827220 */ /* 0x040fe40000410000 */
[C---:B------:R-:W-:Y:S07]  /*aed0*/  FMUL.FTZ R131, R132.reuse, R131 ;  /* 0x0000008384837220 */ /* 0x040fee0000410000 */
[----:B------:R-:W-:Y:S01]  /*aee0*/  HMMA.16816.F32 R128, R204, R146, R128 ;  /* 0x00000092cc80723c */ /* 0x000fe20000001880 */
[----:B------:R-:W1:Y:S06]  /*aef0*/  LDSM.16.MT88.4 R144, [R225+0x800] ;  /* 0x00080000e190783b */ /* 0x000e6c0000004200 */
[----:B------:R-:W-:Y:S01]  /*af00*/  IMAD.MOV.U32 R204, RZ, RZ, R156 ;  /* 0x000000ffffcc7224 */ /* 0x000fe200078e009c */
[----:B------:R-:W-:Y:S01]  /*af10*/  MOV R207, R179 ;  /* 0x000000b300cf7202 */ /* 0x000fe20000000f00 */
[----:B------:R-:W-:Y:S02]  /*af20*/  IMAD.MOV.U32 R205, RZ, RZ, R197 ;  /* 0x000000ffffcd7224 */ /* 0x000fe400078e00c5 */
[----:B------:R3:W-:Y:S01]  /*af30*/  MUFU.EX2 R251, R204 ;  /* 0x000000cc00fb7308 */ /* 0x0007e20000000800 */
[----:B------:R-:W-:Y:S02]  /*af40*/  MOV R197, R163 ;  /* 0x000000a300c57202 */ /* 0x000fe40000000f00 */
[----:B------:R-:W-:Y:S02]  /*af50*/  MOV R179, R162 ;  /* 0x000000a200b37202 */ /* 0x000fe40000000f00 */
[----:B------:R-:W-:Y:S05]  /*af60*/  LDSM.16.MT88.4 R160, [R228+0x1000] ;  /* 0x00100000e4a0783b */ /* 0x000fea0000004200 */
[----:B------:R-:W-:Y:S10]  /*af70*/  MUFU.EX2 R179, R179 ;  /* 0x000000b300b37308 */ /* 0x000ff40000000800 */
[----:B------:R-:W-:Y:S01]  /*af80*/  MUFU.EX2 R197, R197 ;  /* 0x000000c500c57308 */ /* 0x000fe20000000800 */
[----:B---3--:R-:W-:Y:S09]  /*af90*/  F2FP.PACK_AB R204, R183, R250 ;  /* 0x000000fab7cc723e */ /* 0x008ff200000000ff */
[----:B------:R-:W-:Y:S01]  /*afa0*/  MUFU.EX2 R252, R205 ;  /* 0x000000cd00fc7308 */ /* 0x000fe20000000800 */
[----:B--2---:R-:W-:Y:S01]  /*afb0*/  FFMA.FTZ R133, R133, R140, R221 ;  /* 0x0000008c85857223 */ /* 0x004fe200000100dd */
[----:B------:R-:W-:Y:S01]  /*afc0*/  F2FP.PACK_AB R140, R171, R168 ;  /* 0x000000a8ab8c723e */ /* 0x000fe200000000ff */
[----:B------:R-:W-:Y:S06]  /*afd0*/  FFMA.FTZ R2, R132, R2, R220 ;  /* 0x0000000284027223 */ /* 0x000fec00000100dc */
[-C--:B-1----:R-:W-:Y:S05]  /*afe0*/  HMMA.16816.F32 R4, R140, R144.reuse, R4 ;  /* 0x000000908c04723c */ /* 0x082fea0000001804 */
[----:B------:R-:W-:Y:S01]  /*aff0*/  FFMA.FTZ R138, R3, R178, R138 ;  /* 0x000000b2038a7223 */ /* 0x000fe2000001008a */
[----:B------:R-:W-:Y:S01]  /*b000*/  MOV R178, R158 ;  /* 0x0000009e00b27202 */ /* 0x000fe20000000f00 */
[----:B------:R-:W2:Y:S01]  /*b010*/  LDL.LU R3, [R1+0x14] ;  /* 0x0000140001037983 */ /* 0x000ea20000300800 */
[C---:B------:R-:W-:Y:S04]  /*b020*/  HMMA.16816.F32 R8, R148.reuse, R144, R8 ;  /* 0x000000909408723c */ /* 0x040fe80000001808 */
[----:B------:R-:W-:Y:S01]  /*b030*/  MOV R158, R154 ;  /* 0x0000009a009e7202 */ /* 0x000fe20000000f00 */
[----:B------:R-:W-:Y:S01]  /*b040*/  FADD.FTZ R2, R245, R2 ;  /* 0x00000002f5027221 */ /* 0x000fe20000010000 */
[----:B------:R-:W-:Y:S01]  /*b050*/  LDSM.16.MT88.4 R152, [R226+0x1000] ;  /* 0x00100000e298783b */ /* 0x000fe20000004200 */
[----:B------:R-:W-:Y:S01]  /*b060*/  MUFU.EX2 R245, R241 ;  /* 0x000000f100f57308 */ /* 0x000fe20000000800 */
[-C--:B------:R-:W-:Y:S04]  /*b070*/  HMMA.16816.F32 R12, R148, R146.reuse, R12 ;  /* 0x00000092940c723c */ /* 0x080fe8000000180c */
[----:B------:R-:W-:Y:S01]  /*b080*/  MOV R206, R178 ;  /* 0x000000b200ce7202 */ /* 0x000fe20000000f00 */
[----:B------:R-:W-:Y:S01]  /*b090*/  FADD.FTZ R2, R246, R2 ;  /* 0x00000002f6027221 */ /* 0x000fe20000010000 */
[----:B------:R-:W-:Y:S02]  /*b0a0*/  MOV R178, R158 ;  /* 0x0000009e00b27202 */ /* 0x000fe40000000f00 */
[C---:B------:R-:W-:Y:S01]  /*b0b0*/  HMMA.16816.F32 R16, R140.reuse, R146, R16 ;  /* 0x000000928c10723c */ /* 0x040fe20000001810 */
[----:B------:R-:W1:Y:S01]  /*b0c0*/  LDSM.16.MT88.4 R144, [R226+0x800] ;  /* 0x00080000e290783b */ /* 0x000e620000004200 */
[----:B------:R3:W4:Y:S10]  /*b0d0*/  MUFU.EX2 R246, R215 ;  /* 0x000000d700f67308 */ /* 0x0007340000000800 */
[----:B------:R-:W-:Y:S01]  /*b0e0*/  MUFU.EX2 R178, R178 ;  /* 0x000000b200b27308 */ /* 0x000fe20000000800 */
[----:B---3--:R-:W-:Y:S01]  /*b0f0*/  LDSM.16.MT88.4 R212, [R225+0x3800] ;  /* 0x00380000e1d4783b */ /* 0x008fe20000004200 */
[-C--:B-1----:R-:W-:Y:S08]  /*b100*/  HMMA.16816.F32 R20, R140, R144.reuse, R20 ;  /* 0x000000908c14723c */ /* 0x082ff00000001814 */
[C---:B------:R-:W-:Y:S08]  /*b110*/  HMMA.16816.F32 R24, R148.reuse, R144, R24 ;  /* 0x000000909418723c */ /* 0x040ff00000001818 */
[-C--:B------:R-:W-:Y:S08]  /*b120*/  HMMA.16816.F32 R28, R148, R146.reuse, R28 ;  /* 0x00000092941c723c */ /* 0x080ff0000000181c */
[C---:B------:R-:W-:Y:S01]  /*b130*/  HMMA.16816.F32 R32, R140.reuse, R146, R32 ;  /* 0x000000928c20723c */ /* 0x040fe20000001820 */
[----:B------:R-:W1:Y:S07]  /*b140*/  LDSM.16.MT88.4 R144, [R229+0x800] ;  /* 0x00080000e590783b */ /* 0x000e6e0000004200 */
        /* <DEDUP_REMOVED lines=14> */
[----:B------:R-:W1:Y:S03]  /*b230*/  LDSM.16.MT88.4 R144, [R226+0x2800] ;  /* 0x00280000e290783b */ /* 0x000e660000004200 */
[----:B--2---:R-:W-:Y:S02]  /*b240*/  FFMA.FTZ R132, R0, R3, R139 ;  /* 0x0000000300847223 */ /* 0x004fe4000001008b */
[----:B------:R-:W-:Y:S01]  /*b250*/  MUFU.EX2 R139, R243 ;  /* 0x000000f3008b7308 */ /* 0x000fe20000000800 */
[----:B------:R-:W-:Y:S02]  /*b260*/  FADD.FTZ R0, R223, R138 ;  /* 0x0000008adf007221 */ /* 0x000fe40000010000 */
[----:B------:R-:W-:Y:S03]  /*b270*/  FADD.FTZ R3, R247, R133 ;  /* 0x00000085f7037221 */ /* 0x000fe60000010000 */
[----:B------:R-:W-:Y:S02]  /*b280*/  FADD.FTZ R133, R222, R0 ;  /* 0x00000000de857221 */ /* 0x000fe40000010000 */
[----:B------:R-:W-:Y:S01]  /*b290*/  LDSM.16.MT88.4 R220, [R229+0x3800] ;  /* 0x00380000e5dc783b */ /* 0x000fe20000004200 */
[----:B------:R-:W-:Y:S01]  /*b2a0*/  FADD.FTZ R3, R249, R3 ;  /* 0x00000003f9037221 */ /* 0x000fe20000010000 */
[----:B------:R2:W-:Y:S01]  /*b2b0*/  MUFU.EX2 R247, R231 ;  /* 0x000000e700f77308 */ /* 0x0005e20000000800 */
[----:B------:R-:W-:Y:S02]  /*b2c0*/  FADD.FTZ R132, R208, R132 ;  /* 0x00000084d0847221 */ /* 0x000fe40000010000 */
[----:B------:R-:W-:Y:S01]  /*b2d0*/  FADD.FTZ R3, R182, R3 ;  /* 0x00000003b6037221 */ /* 0x000fe20000010000 */
[----:B------:R-:W-:Y:S01]  /*b2e0*/  MOV R182, R157 ;  /* 0x0000009d00b67202 */ /* 0x000fe20000000f00 */
[----:B------:R-:W-:Y:S01]  /*b2f0*/  FADD.FTZ R0, R209, R132 ;  /* 0x00000084d1007221 */ /* 0x000fe20000010000 */
[-C--:B-1----:R-:W-:Y:S01]  /*b300*/  HMMA.16816.F32 R84, R140, R144.reuse, R84 ;  /* 0x000000908c54723c */ /* 0x082fe20000001854 */
[----:B------:R-:W-:Y:S02]  /*b310*/  LDSM.16.MT88.4 R156, [R229+0x1000] ;  /* 0x00100000e59c783b */ /* 0x000fe40000004200 */
[----:B------:R-:W-:Y:S01]  /*b320*/  FADD.FTZ R132, R248, R2 ;  /* 0x00000002f8847221 */ /* 0x000fe20000010000 */
[----:B------:R-:W1:Y:S01]  /*b330*/  MUFU.EX2 R138, R235 ;  /* 0x000000eb008a7308 */ /* 0x000e620000000800 */
[----:B------:R-:W-:Y:S01]  /*b340*/  FADD.FTZ R2, R242, R133 ;  /* 0x00000085f2027221 */ /* 0x000fe20000010000 */
[----:B----4-:R-:W-:Y:S01]  /*b350*/  F2FP.PACK_AB R209, R245, R246 ;  /* 0x000000f6f5d1723e */ /* 0x010fe200000000ff */
[----:B------:R-:W-:Y:S01]  /*b360*/  FADD.FTZ R3, R168, R3 ;  /* 0x00000003a8037221 */ /* 0x000fe20000010000 */
[C---:B------:R-:W-:Y:S04]  /*b370*/  HMMA.16816.F32 R88, R148.reuse, R144, R88 ;  /* 0x000000909458723c */ /* 0x040fe80000001858 */
[----:B------:R-:W-:Y:S01]  /*b380*/  MOV R168, R195 ;  /* 0x000000c300a87202 */ /* 0x000fe20000000f00 */
[----:B------:R-:W-:Y:S01]  /*b390*/  FADD.FTZ R132, R169, R132 ;  /* 0x00000084a9847221 */ /* 0x000fe20000010000 */
[----:B------:R-:W-:Y:S01]  /*b3a0*/  MOV R169, R194 ;  /* 0x000000c200a97202 */ /* 0x000fe20000000f00 */
[----:B------:R-:W-:Y:S01]  /*b3b0*/  FADD.FTZ R3, R171, R3 ;  /* 0x00000003ab037221 */ /* 0x000fe20000010000 */
[-C--:B------:R-:W-:Y:S01]  /*b3c0*/  HMMA.16816.F32 R92, R148, R146.reuse, R92 ;  /* 0x00000092945c723c */ /* 0x080fe2000000185c */
[----:B------:R-:W3:Y:S01]  /*b3d0*/  MUFU.EX2 R182, R182 ;  /* 0x000000b600b67308 */ /* 0x000ee20000000800 */
[----:B--2---:R2:W5:Y:S02]  /*b3e0*/  LDL.LU R231, [R1+0x80] ;  /* 0x0000800001e77983 */ /* 0x0045640000300800 */
[----:B------:R-:W-:Y:S01]  /*b3f0*/  MOV R171, R193 ;  /* 0x000000c100ab7202 */ /* 0x000fe20000000f00 */
[----:B------:R-:W-:Y:S01]  /*b400*/  FADD.FTZ R133, R173, R132 ;  /* 0x00000084ad857221 */ /* 0x000fe20000010000 */
[----:B------:R2:W5:Y:S01]  /*b410*/  LDL.LU R241, [R1+0x7c] ;  /* 0x00007c0001f17983 */ /* 0x0005620000300800 */
[----:B------:R-:W-:Y:S01]  /*b420*/  MOV R173, R186 ;  /* 0x000000ba00ad7202 */ /* 0x000fe20000000f00 */
[C---:B------:R-:W-:Y:S02]  /*b430*/  HMMA.16816.F32 R96, R140.reuse, R146, R96 ;  /* 0x000000928c60723c */ /* 0x040fe40000001860 */
[----:B------:R-:W4:Y:S01]  /*b440*/  LDSM.16.MT88.4 R144, [R229+0x2800] ;  /* 0x00280000e590783b */ /* 0x000f220000004200 */
[----:B------:R2:W2:Y:S01]  /*b450*/  MUFU.EX2 R249, R206 ;  /* 0x000000ce00f97308 */ /* 0x0004a20000000800 */
[----:B------:R-:W-:Y:S01]  /*b460*/  FADD.FTZ R133, R170, R133 ;  /* 0x00000085aa857221 */ /* 0x000fe20000010000 */
[----:B------:R-:W-:Y:S01]  /*b470*/  MOV R170, R192 ;  /* 0x000000c000aa7202 */ /* 0x000fe20000000f00 */
[----:B------:R-:W-:Y:S01]  /*b480*/  FADD.FTZ R2, R164, R2 ;  /* 0x00000002a4027221 */ /* 0x000fe20000010000 */
[----:B-1----:R-:W-:Y:S01]  /*b490*/  F2FP.PACK_AB R211, R138, R139 ;  /* 0x0000008b8ad3723e */ /* 0x002fe200000000ff */
[----:B------:R-:W-:Y:S02]  /*b4a0*/  FADD.FTZ R0, R210, R0 ;  /* 0x00000000d2007221 */ /* 0x000fe40000010000 */
[----:B------:R1:W5:Y:S02]  /*b4b0*/  LDL.LU R242, [R1+0x78] ;  /* 0x0000780001f27983 */ /* 0x0003640000300800 */
[----:B------:R-:W-:Y:S01]  /*b4c0*/  FADD.FTZ R0, R165, R0 ;  /* 0x00000000a5007221 */ /* 0x000fe20000010000 */
[----:B------:R1:W1:Y:S01]  /*b4d0*/  MUFU.EX2 R248, R207 ;  /* 0x000000cf00f87308 */ /* 0x0002620000000800 */
[----:B------:R1:W5:Y:S01]  /*b4e0*/  LDL.LU R243, [R1+0x74] ;  /* 0x0000740001f37983 */ /* 0x0003620000300800 */
[----:B------:R-:W-:Y:S01]  /*b4f0*/  FADD.FTZ R132, R166, R2 ;  /* 0x00000002a6847221 */ /* 0x000fe20000010000 */
[----:B---3--:R-:W-:Y:S02]  /*b500*/  F2FP.PACK_AB R205, R182, R251 ;  /* 0x000000fbb6cd723e */ /* 0x008fe400000000ff */
[----:B------:R3:W5:Y:S01]  /*b510*/  LDL.LU R235, [R1+0x70] ;  /* 0x0000700001eb7983 */ /* 0x0007620000300800 */
[----:B------:R-:W-:Y:S02]  /*b520*/  IMAD.MOV.U32 R166, RZ, RZ, R188 ;  /* 0x000000ffffa67224 */ /* 0x000fe400078e00bc */
[----:B------:R-:W-:Y:S01]  /*b530*/  FADD.FTZ R2, R167, R0 ;  /* 0x00000000a7027221 */ /* 0x000fe20000010000 */
[----:B------:R-:W-:Y:S01]  /*b540*/  MOV R167, R187 ;  /* 0x000000bb00a77202 */ /* 0x000fe20000000f00 */
[----:B------:R-:W-:Y:S02]  /*b550*/  FADD.FTZ R0, R175, R3 ;  /* 0x00000003af007221 */ /* 0x000fe40000010000 */
[----:B------:R-:W-:Y:S01]  /*b560*/  IMAD.MOV.U32 R175, RZ, RZ, R184 ;  /* 0x000000ffffaf7224 */ /* 0x000fe200078e00b8 */
[----:B--2---:R-:W-:Y:S01]  /*b570*/  F2FP.PACK_AB R206, R197, R179 ;  /* 0x000000b3c5ce723e */ /* 0x004fe200000000ff */
[----:B------:R-:W-:Y:S01]  /*b580*/  FADD.FTZ R165, R172, R132 ;  /* 0x00000084aca57221 */ /* 0x000fe20000010000 */
[----:B------:R-:W-:Y:S01]  /*b590*/  F2FP.PACK_AB R208, R249, R252 ;  /* 0x000000fcf9d0723e */ /* 0x000fe200000000ff */
[----:B------:R-:W-:Y:S02]  /*b5a0*/  FADD.FTZ R164, R174, R2 ;  /* 0x00000002aea47221 */ /* 0x000fe40000010000 */
[----:B------:R-:W-:Y:S02]  /*b5b0*/  FADD.FTZ R3, R177, R133 ;  /* 0x00000085b1037221 */ /* 0x000fe40000010000 */
[----:B------:R-:W-:Y:S01]  /*b5c0*/  FADD.FTZ R132, R176, R0 ;  /* 0x00000000b0847221 */ /* 0x000fe20000010000 */
[----:B------:R-:W-:Y:S01]  /*b5d0*/  MOV R0, R190 ;  /* 0x000000be00007202 */ /* 0x000fe20000000f00 */
[----:B------:R-:W-:Y:S01]  /*b5e0*/  IMAD.MOV.U32 R2, RZ, RZ, R189 ;  /* 0x000000ffff027224 */ /* 0x000fe200078e00bd */
[----:B-1----:R-:W-:Y:S02]  /*b5f0*/  F2FP.PACK_AB R207, R198, R178 ;  /* 0x000000b2c6cf723e */ /* 0x002fe400000000ff */
[----:B------:R-:W-:Y:S01]  /*b600*/  F2FP.PACK_AB R210, R247, R248 ;  /* 0x000000f8f7d2723e */ /* 0x000fe200000000ff */
[-C--:B----4-:R-:W-:Y:S08]  /*b610*/  HMMA.16816.F32 R100, R140, R144.reuse, R100 ;  /* 0x000000908c64723c */ /* 0x090ff00000001864 */
[C---:B------:R-:W-:Y:S08]  /*b620*/  HMMA.16816.F32 R104, R148.reuse, R144, R104 ;  /* 0x000000909468723c */ /* 0x040ff00000001868 */
[-C--:B------:R-:W-:Y:S08]  /*b630*/  HMMA.16816.F32 R108, R148, R146.reuse, R108 ;  /* 0x00000092946c723c */ /* 0x080ff0000000186c */
[C---:B------:R-:W-:Y:S01]  /*b640*/  HMMA.16816.F32 R112, R140.reuse, R146, R112 ;  /* 0x000000928c70723c */ /* 0x040fe20000001870 */
[----:B------:R-:W1:Y:S07]  /*b650*/  LDSM.16.MT88.4 R144, [R228+0x2800] ;  /* 0x00280000e490783b */ /* 0x000e6e0000004200 */
[-C--:B-1----:R-:W-:Y:S08]  /*b660*/  HMMA.16816.F32 R116, R140, R144.reuse, R116 ;  /* 0x000000908c74723c */ /* 0x082ff00000001874 */
[C---:B------:R-:W-:Y:S07]  /*b670*/  HMMA.16816.F32 R120, R148.reuse, R144, R120 ;  /* 0x000000909478723c */ /* 0x040fee0000001878 */
[----:B------:R-:W-:Y:S01]  /*b680*/  F2FP.PACK_AB R144, R201, R181 ;  /* 0x000000b5c990723e */ /* 0x000fe200000000ff */
[-C--:B------:R-:W-:Y:S01]  /*b690*/  HMMA.16816.F32 R124, R148, R146.reuse, R124 ;  /* 0x00000092947c723c */ /* 0x080fe2000000187c */
[----:B------:R-:W1:Y:S03]  /*b6a0*/  LDSM.16.MT88.4 R148, [R225+0x1000] ;  /* 0x00100000e194783b */ /* 0x000e660000004200 */
[----:B------:R-:W-:Y:S04]  /*b6b0*/  F2FP.PACK_AB R145, R200, R196 ;  /* 0x000000c4c891723e */ /* 0x000fe800000000ff */
[----:B------:R-:W-:Y:S07]  /*b6c0*/  HMMA.16816.F32 R128, R140, R146, R128 ;  /* 0x000000928c80723c */ /* 0x000fee0000001880 */
[----:B------:R-:W-:Y:S02]  /*b6d0*/  F2FP.PACK_AB R142, R187, R195 ;  /* 0x000000c3bb8e723e */ /* 0x000fe400000000ff */
[----:B------:R-:W-:Y:S03]  /*b6e0*/  F2FP.PACK_AB R141, R203, R180 ;  /* 0x000000b4cb8d723e */ /* 0x000fe600000000ff */
[----:B------:R-:W-:Y:S02]  /*b6f0*/  F2FP.PACK_AB R143, R192, R194 ;  /* 0x000000c2c08f723e */ /* 0x000fe400000000ff */
[----:B------:R-:W-:Y:S02]  /*b700*/  F2FP.PACK_AB R140, R199, R191 ;  /* 0x000000bfc78c723e */ /* 0x000fe400000000ff */
[----:B------:R-:W-:Y:S02]  /*b710*/  F2FP.PACK_AB R146, R186, R193 ;  /* 0x000000c1ba92723e */ /* 0x000fe400000000ff */
[----:B------:R-:W-:Y:S01]  /*b720*/  LDSM.16.MT88.4 R192, [R229+0x1800] ;  /* 0x00180000e5c0783b */ /* 0x000fe20000004200 */
[----:B------:R-:W-:Y:S02]  /*b730*/  F2FP.PACK_AB R147, R184, R188 ;  /* 0x000000bcb893723e */ /* 0x000fe400000000ff */
[----:B------:R-:W-:Y:S05]  /*b740*/  MOV R188, R185 ;  /* 0x000000b900bc7202 */ /* 0x000fea0000000f00 */
[----:B------:R-:W-:Y:S01]  /*b750*/  LDSM.16.MT88.4 R184, [R226+0x1800] ;  /* 0x00180000e2b8783b */ /* 0x000fe20000004200 */
[-C--:B-1----:R-:W-:Y:S08]  /*b760*/  HMMA.16816.F32 R4, R140, R148.reuse, R4 ;  /* 0x000000948c04723c */ /* 0x082ff00000001804 */
[C---:B------:R-:W-:Y:S08]  /*b770*/  HMMA.16816.F32 R8, R144.reuse, R148, R8 ;  /* 0x000000949008723c */ /* 0x040ff00000001808 */
[-C--:B------:R-:W-:Y:S08]  /*b780*/  HMMA.16816.F32 R12, R144, R150.reuse, R12 ;  /* 0x00000096900c723c */ /* 0x080ff0000000180c */
[C---:B------:R-:W-:Y:S01]  /*b790*/  HMMA.16816.F32 R16, R140.reuse, R150, R16 ;  /* 0x000000968c10723c */ /* 0x040fe20000001810 */
[----:B------:R-:W1:Y:S07]  /*b7a0*/  LDSM.16.MT88.4 R148, [R225+0x3000] ;  /* 0x00300000e194783b */ /* 0x000e6e0000004200 */
[-C--:B------:R-:W-:Y:S08]  /*b7b0*/  HMMA.16816.F32 R20, R140, R152.reuse, R20 ;  /* 0x000000988c14723c */ /* 0x080ff00000001814 */
[C---:B------:R-:W-:Y:S08]  /*b7c0*/  HMMA.16816.F32 R24, R144.reuse, R152, R24 ;  /* 0x000000989018723c */ /* 0x040ff00000001818 */
[-C--:B------:R-:W-:Y:S08]  /*b7d0*/  HMMA.16816.F32 R28, R144, R154.reuse, R28 ;  /* 0x0000009a901c723c */ /* 0x080ff0000000181c */
[C---:B------:R-:W-:Y:S01]  /*b7e0*/  HMMA.16816.F32 R32, R140.reuse, R154, R32 ;  /* 0x0000009a8c20723c */ /* 0x040fe20000001820 */
[----:B------:R-:W2:Y:S07]  /*b7f0*/  LDSM.16.MT88.4 R152, [R226+0x3000] ;  /* 0x00300000e298783b */ /* 0x000eae0000004200 */
        /* <DEDUP_REMOVED lines=9> */
[----:B------:R-:W3:Y:S07]  /*b890*/  LDSM.16.MT88.4 R160, [R228+0x3000] ;  /* 0x00300000e4a0783b */ /* 0x000eee0000004200 */
[-C--:B-1----:R-:W-:Y:S08]  /*b8a0*/  HMMA.16816.F32 R68, R140, R148.reuse, R68 ;  /* 0x000000948c44723c */ /* 0x082ff00000001844 */
[C---:B------:R-:W-:Y:S08]  /*b8b0*/  HMMA.16816.F32 R72, R144.reuse, R148, R72 ;  /* 0x000000949048723c */ /* 0x040ff00000001848 */
[-C--:B------:R-:W-:Y:S08]  /*b8c0*/  HMMA.16816.F32 R76, R144, R150.reuse, R76 ;  /* 0x00000096904c723c */ /* 0x080ff0000000184c */
[C---:B------:R-:W-:Y:S08]  /*b8d0*/  HMMA.16816.F32 R80, R140.reuse, R150, R80 ;  /* 0x000000968c50723c */ /* 0x040ff00000001850 */
[-C--:B--2---:R-:W-:Y:S08]  /*b8e0*/  HMMA.16816.F32 R84, R140, R152.reuse, R84 ;  /* 0x000000988c54723c */ /* 0x084ff00000001854 */
        /* <DEDUP_REMOVED lines=8> */
[----:B------:R-:W-:Y:S01]  /*b970*/  MOV R157, R203 ;  /* 0x000000cb009d7202 */ /* 0x000fe20000000f00 */
[----:B------:R-:W-:Y:S03]  /*b980*/  IMAD.MOV.U32 R133, RZ, RZ, R156 ;  /* 0x000000ffff857224 */ /* 0x000fe600078e009c */
[C---:B------:R-:W-:Y:S07]  /*b990*/  HMMA.16816.F32 R112, R140.reuse, R158, R112 ;  /* 0x0000009e8c70723c */ /* 0x040fee0000001870 */
[----:B------:R-:W-:Y:S01]  /*b9a0*/  IMAD.MOV.U32 R158, RZ, RZ, R200 ;  /* 0x000000ffff9e7224 */ /* 0x000fe200078e00c8 */
[-C--:B---3--:R-:W-:Y:S04]  /*b9b0*/  HMMA.16816.F32 R116, R140, R160.reuse, R116 ;  /* 0x000000a08c74723c */ /* 0x088fe80000001874 */
[----:B------:R-:W-:Y:S02]  /*b9c0*/  MOV R159, R201 ;  /* 0x000000c9009f7202 */ /* 0x000fe40000000f00 */
[----:B------:R-:W2:Y:S02]  /*b9d0*/  LDSM.16.MT88.4 R200, [R228+0x1800] ;  /* 0x00180000e4c8783b */ /* 0x000ea40000004200 */
[C---:B------:R-:W-:Y:S08]  /*b9e0*/  HMMA.16816.F32 R120, R144.reuse, R160, R120 ;  /* 0x000000a09078723c */ /* 0x040ff00000001878 */
[-C--:B------:R-:W-:Y:S08]  /*b9f0*/  HMMA.16816.F32 R124, R144, R162.reuse, R124 ;  /* 0x000000a2907c723c */ /* 0x080ff0000000187c */
[----:B------:R-:W-:Y:S08]  /*ba00*/  HMMA.16816.F32 R128, R140, R162, R128 ;  /* 0x000000a28c80723c */ /* 0x000ff00000001880 */
[-C--:B-1----:R-:W-:Y:S01]  /*ba10*/  HMMA.16816.F32 R140, R204, R152.reuse, R4 ;  /* 0x00000098cc8c723c */ /* 0x082fe20000001804 */
[----:B------:R-:W1:Y:S07]  /*ba20*/  LDSM.16.MT88.4 R4, [R228+0x3800] ;  /* 0x00380000e404783b */ /* 0x000e6e0000004200 */
[C---:B------:R-:W-:Y:S07]  /*ba30*/  HMMA.16816.F32 R144, R208.reuse, R152, R8 ;  /* 0x00000098d090723c */ /* 0x040fee0000001808 */
[----:B------:R-:W-:Y:S01]  /*ba40*/  MOV R9, R159 ;  /* 0x0000009f00097202 */ /* 0x000fe20000000f00 */
[-C--:B------:R-:W-:Y:S04]  /*ba50*/  HMMA.16816.F32 R148, R208, R154.reuse, R12 ;  /* 0x0000009ad094723c */ /* 0x080fe8000000180c */
[----:B------:R-:W-:Y:S02]  /*ba60*/  MOV R10, R157 ;  /* 0x0000009d000a7202 */ /* 0x000fe40000000f00 */
[----:B------:R-:W-:Y:S01]  /*ba70*/  MOV R11, R199 ;  /* 0x000000c7000b7202 */ /* 0x000fe20000000f00 */
[----:B------:R-:W-:Y:S01]  /*ba80*/  IMAD.MOV.U32 R14, RZ, RZ, R197 ;  /* 0x000000ffff0e7224 */ /* 0x000fe200078e00c5 */
[C---:B------:R-:W-:Y:S04]  /*ba90*/  HMMA.16816.F32 R160, R204.reuse, R154, R16 ;  /* 0x0000009acca0723c */ /* 0x040fe80000001810 */
[----:B------:R-:W-:Y:S01]  /*baa0*/  MOV R8, R191 ;  /* 0x000000bf00087202 */ /* 0x000fe20000000f00 */
[----:B------:R-:W-:Y:S01]  /*bab0*/  IMAD.MOV.U32 R13, RZ, RZ, R178 ;  /* 0x000000ffff0d7224 */ /* 0x000fe200078e00b2 */
[----:B------:R-:W-:Y:S02]  /*bac0*/  MOV R15, R198 ;  /* 0x000000c6000f7202 */ /* 0x000fe40000000f00 */
[----:B------:R-:W-:Y:S01]  /*bad0*/  MOV R17, R175 ;  /* 0x000000af00117202 */ /* 0x000fe20000000f00 */
[----:B------:R-:W-:Y:S03]  /*bae0*/  FADD.FTZ R8, R8, R132 ;  /* 0x0000008408087221 */ /* 0x000fe60000010000 */
[----:B------:R-:W-:Y:S01]  /*baf0*/  MOV R16, R173 ;  /* 0x000000ad00107202 */ /* 0x000fe20000000f00 */
[----:B------:R-:W-:Y:S01]  /*bb00*/  FADD.FTZ R11, R11, R8 ;  /* 0x000000080b0b7221 */ /* 0x000fe20000010000 */
[-C--:B------:R-:W-:Y:S03]  /*bb10*/  HMMA.16816.F32 R172, R204, R184.reuse, R20 ;  /* 0x000000b8ccac723c */ /* 0x080fe60000001814 */
[----:B------:R-:W-:Y:S02]  /*bb20*/  MOV R12, R179 ;  /* 0x000000b3000c7202 */ /* 0x000fe40000000f00 */
[----:B------:R-:W-:Y:S02]  /*bb30*/  MOV R18, R183 ;  /* 0x000000b700127202 */ /* 0x000fe40000000f00 */
[----:B------:R-:W-:Y:S01]  /*bb40*/  MOV R19, R182 ;  /* 0x000000b600137202 */ /* 0x000fe20000000f00 */
[C---:B------:R-:W-:Y:S04]  /*bb50*/  HMMA.16816.F32 R152, R208.reuse, R184, R24 ;  /* 0x000000b8d098723c */ /* 0x040fe80000001818 */
[----:B------:R-:W-:Y:S01]  /*bb60*/  MOV R22, R167 ;  /* 0x000000a700167202 */ /* 0x000fe20000000f00 */
[----:B------:R-:W-:Y:S01]  /*bb70*/  IMAD.MOV.U32 R23, RZ, RZ, R170 ;  /* 0x000000ffff177224 */ /* 0x000fe200078e00aa */
[----:B------:R-:W-:Y:S01]  /*bb80*/  MOV R21, R166 ;  /* 0x000000a600157202 */ /* 0x000fe20000000f00 */
[----:B------:R-:W-:Y:S01]  /*bb90*/  IMAD.MOV.U32 R27, RZ, RZ, R169 ;  /* 0x000000ffff1b7224 */ /* 0x000fe200078e00a9 */
[----:B------:R-:W-:Y:S02]  /*bba0*/  MOV R25, R158 ;  /* 0x0000009e00197202 */ /* 0x000fe40000000f00 */
[-C--:B------:R-:W-:Y:S03]  /*bbb0*/  HMMA.16816.F32 R156, R208, R186.reuse, R28 ;  /* 0x000000bad09c723c */ /* 0x080fe6000000181c */
[----:B------:R-:W-:Y:S02]  /*bbc0*/  MOV R20, R171 ;  /* 0x000000ab00147202 */ /* 0x000fe40000000f00 */
[----:B------:R-:W-:Y:S02]  /*bbd0*/  MOV R26, R168 ;  /* 0x000000a8001a7202 */ /* 0x000fe40000000f00 */
[----:B------:R-:W-:Y:S01]  /*bbe0*/  MOV R24, R196 ;  /* 0x000000c400187202 */ /* 0x000fe20000000f00 */
[C---:B------:R-:W-:Y:S01]  /*bbf0*/  HMMA.16816.F32 R184, R204.reuse, R186, R32 ;  /* 0x000000baccb8723c */ /* 0x040fe20000001820 */
[----:B------:R-:W3:Y:S03]  /*bc00*/  LDL R34, [R1+0x3c] ;  /* 0x00003c0001227983 */ /* 0x000ee60000100800 */
[----:B------:R-:W-:Y:S01]  /*bc10*/  MOV R28, R165 ;  /* 0x000000a5001c7202 */ /* 0x000fe20000000f00 */
[----:B------:R-:W-:Y:S01]  /*bc20*/  IMAD.MOV.U32 R29, RZ, RZ, R164 ;  /* 0x000000ffff1d7224 */ /* 0x000fe200078e00a4 */
[----:B------:R-:W-:Y:S02]  /*bc30*/  MOV R31, R181 ;  /* 0x000000b5001f7202 */ /* 0x000fe40000000f00 */
[----:B------:R-:W-:Y:S01]  /*bc40*/  MOV R35, R188 ;  /* 0x000000bc00237202 */ /* 0x000fe20000000f00 */
[----:B------:R-:W-:Y:S01]  /*bc50*/  FADD.FTZ R2, R2, R28 ;  /* 0x0000001c02027221 */ /* 0x000fe20000010000 */
[-C--:B------:R-:W-:Y:S03]  /*bc60*/  HMMA.16816.F32 R188, R204, R192.reuse, R36 ;  /* 0x000000c0ccbc723c */ /* 0x080fe60000001824 */
[----:B------:R-:W-:Y:S01]  /*bc70*/  FADD.FTZ R2, R31, R2 ;  /* 0x000000021f027221 */ /* 0x000fe20000010000 */
[----:B------:R-:W-:Y:S01]  /*bc80*/  MOV R30, R180 ;  /* 0x000000b4001e7202 */ /* 0x000fe20000000f00 */
[----:B------:R-:W-:Y:S01]  /*bc90*/  FADD.FTZ R0, R0, R29 ;  /* 0x0000001d00007221 */ /* 0x000fe20000010000 */
[----:B------:R-:W-:Y:S01]  /*bca0*/  MOV R132, R137 ;  /* 0x0000008900847202 */ /* 0x000fe20000000f00 */
        /* <DEDUP_REMOVED lines=10> */
[-C--:B--2---:R-:W-:Y:S04]  /*bd50*/  HMMA.16816.F32 R196, R204, R200.reuse, R52 ;  /* 0x000000c8ccc4723c */ /* 0x084fe80000001834 */
[----:B------:R-:W-:Y:S02]  /*bd60*/  FADD.FTZ R0, R20, R9 ;  /* 0x0000000914007221 */ /* 0x000fe40000010000 */
[----:B------:R-:W-:Y:S02]  /*bd70*/  FADD.FTZ R9, R21, R8 ;  /* 0x0000000815097221 */ /* 0x000fe40000010000 */
[C---:B------:R-:W-:Y:S04]  /*bd80*/  HMMA.16816.F32 R176, R208.reuse, R200, R56 ;  /* 0x000000c8d0b0723c */ /* 0x040fe80000001838 */
[----:B------:R-:W-:Y:S02]  /*bd90*/  FADD.FTZ R8, R22, R3 ;  /* 0x0000000316087221 */ /* 0x000fe40000010000 */
[----:B------:R-:W-:Y:S02]  /*bda0*/  FADD.FTZ R3, R17, R9 ;  /* 0x0000000911037221 */ /* 0x000fe40000010000 */
[-C--:B------:R-:W-:Y:S04]  /*bdb0*/  HMMA.16816.F32 R180, R208, R202.reuse, R60 ;  /* 0x000000cad0b4723c */ /* 0x080fe8000000183c */
[----:B------:R-:W-:Y:S04]  /*bdc0*/  FADD.FTZ R3, R246, R3 ;  /* 0x00000003f6037221 */ /* 0x000fe80000010000 */
[C---:B------:R-:W-:Y:S04]  /*bdd0*/  HMMA.16816.F32 R200, R204.reuse, R202, R64 ;  /* 0x000000caccc8723c */ /* 0x040fe80000001840 */
[----:B------:R-:W-:Y:S04]  /*bde0*/  FADD.FTZ R3, R245, R3 ;  /* 0x00000003f5037221 */ /* 0x000fe80000010000 */
        /* <DEDUP_REMOVED lines=11> */
[C---:B------:R-:W-:Y:S07]  /*bea0*/  HMMA.16816.F32 R112, R204.reuse, R222, R112 ;  /* 0x000000decc70723c */ /* 0x040fee0000001870 */
[-C--:B------:R-:W-:Y:S01]  /*beb0*/  MOV R222, R133.reuse ;  /* 0x0000008500de7202 */ /* 0x080fe20000000f00 */
[-C--:B-1----:R-:W-:Y:S08]  /*bec0*/  HMMA.16816.F32 R116, R204, R4.reuse, R116 ;  /* 0x00000004cc74723c */ /* 0x082ff00000001874 */
        /* <DEDUP_REMOVED lines=22> */
[----:B------:R-:W-:Y:S01]  /*c030*/  IMAD.MOV.U32 R139, RZ, RZ, R134 ;  /* 0x000000ffff8b7224 */ /* 0x000fe200078e0086 */
[----:B------:R1:W-:Y:S01]  /*c040*/  STL [R1+0x10], R3 ;  /* 0x0000100301007387 */ /* 0x0003e20000100800 */
[----:B------:R-:W-:Y:S02]  /*c050*/  MOV R133, R136 ;  /* 0x0000008800857202 */ /* 0x000fe40000000f00 */
[----:B------:R-:W-:Y:S01]  /*c060*/  MOV R138, R135 ;  /* 0x00000087008a7202 */ /* 0x000fe20000000f00 */
[----:B------:R1:W-:Y:S04]  /*c070*/  STL [R1+0x14], R2 ;  /* 0x0000140201007387 */ /* 0x0003e80000100800 */
[----:B------:R1:W-:Y:S01]  /*c080*/  STL [R1], R0 ;  /* 0x0000000001007387 */ /* 0x0003e20000100800 */
[----:B---3--:R-:W-:Y:S11]  /*c090*/  ISETP.GT.AND P0, PT, R35, R34, PT ;  /* 0x000000222300720c */ /* 0x008ff60003f04270 */
[----:B------:R-:W-:Y:S02]  /*c0a0*/  @!UPT UIADD3 URZ, URZ, URZ, URZ ;  /* 0x0000003f3f3ff290 */ /* 0x000fe4000fffe03f */
[----:B-1----:R-:W-:-:S05]  /*c0b0*/  @P0 BRA `(.L_x_959) ;  /* 0xffffade000000947 */ /* 0x002fca000383ffff */
.L_x_958:
[----:B-1----:R-:W2:Y:S02]  /*c0c0*/  LDL R0, [R1+0x18] ;  /* 0x0000180001007983 */ /* 0x002ea40000100800 */
[----:B--2---:R-:W-:-:S13]  /*c0d0*/  ISETP.GE.AND P0, PT, R222, R0, PT ;  /* 0x00000000de00720c */ /* 0x004fda0003f06270 */
[----:B------:R-:W-:Y:S05]  /*c0e0*/  @!P0 BRA `(.L_x_960) ;  /* 0x0000490000008947 */ /* 0x000fea0003800000 */
[----:B------:R-:W-:Y:S01]  /*c0f0*/  IMAD.MOV.U32 R132, RZ, RZ, R136 ;  /* 0x000000ffff847224 */ /* 0x000fe200078e0088 */
[----:B------:R-:W-:Y:S01]  /*c100*/  MOV R139, R134 ;  /* 0x00000086008b7202 */ /* 0x000fe20000000f00 */
[----:B------:R-:W-:Y:S01]  /*c110*/  IMAD.MOV.U32 R3, RZ, RZ, R137 ;  /* 0x000000ffff037224 */ /* 0x000fe200078e0089 */
[----:B------:R-:W-:Y:S02]  /*c120*/  MOV R138, R135 ;  /* 0x00000087008a7202 */ /* 0x000fe40000000f00 */
.L_x_961:
[----:B------:R-:W-:Y:S04]  /*c130*/  DEPBAR.LE SB0, 0x0 ;  /* 0x000080000000791a */ /* 0x000fe80000000000 */
[----:B------:R-:W-:Y:S01]  /*c140*/  WARPSYNC 0xffffffff ;  /* 0xffffffff00007948 */ /* 0x000fe20003800000 */
[----:B------:R-:W-:Y:S01]  /*c150*/  BAR.SYNC.DEFER_BLOCKING 0x0 ;  /* 0x0000000000007b1d */ /* 0x000fe20000010000 */
[----:B--2---:R-:W-:Y:S01]  /*c160*/  SHF.R.S32.HI R0, RZ, 0x1f, R222 ;  /* 0x0000001fff007819 */ /* 0x004fe200000114de */
[----:B------:R-:W-:Y:S01]  /*c170*/  IMAD.WIDE.U32 R134, R222, c[0x0][0x208], RZ ;  /* 0x00008200de867a25 */ /* 0x000fe200078e00ff */
[----:B------:R-:W-:Y:S02]  /*c180*/  MOV R137, c[0x0][0x208] ;  /* 0x0000820000897a02 */ /* 0x000fe40000000f00 */
[----:B------:R-:W-:Y:S01]  /*c190*/  MOV R219, 0x5 ;  /* 0x0000000500db7802 */ /* 0x000fe20000000f00 */
[----:B------:R-:W-:Y:S04]  /*c1a0*/  IMAD R0, R0, c[0x0][0x208], RZ ;  /* 0x0000820000007a24 */ /* 0x000fe800078e02ff */
[----:B------:R-:W-:Y:S05]  /*c1b0*/  IMAD R0, R222, c[0x0][0x20c], R0 ;  /* 0x00008300de007a24 */ /* 0x000fea00078e0200 */
[----:B------:R-:W-:Y:S02]  /*c1c0*/  IADD3 R133, R135, R0, RZ ;  /* 0x0000000087857210 */ /* 0x000fe40007ffe0ff */
[C---:B------:R-:W-:Y:S02]  /*c1d0*/  SHF.L.U32 R0, R134.reuse, 0x6, RZ ;  /* 0x0000000686007819 */ /* 0x040fe400000006ff */
[----:B------:R-:W-:Y:S02]  /*c1e0*/  SHF.L.U64.HI R133, R134, 0x6, R133 ;  /* 0x0000000686857819 */ /* 0x000fe40000010285 */
[----:B------:R-:W-:Y:S01]  /*c1f0*/  SHF.L.U32 R135, R137, 0x5, RZ ;  /* 0x0000000589877819 */ /* 0x000fe200000006ff */
[----:B-----5:R-:W-:Y:S08]  /*c200*/  LDSM.16.M88.4 R64, [R231] ;  /* 0x00000000e740783b */ /* 0x020ff00000000200 */
[----:B------:R-:W1:Y:S08]  /*c210*/  LDSM.16.M88.4 R16, [R224] ;  /* 0x00000000e010783b */ /* 0x000e700000000200 */
[----:B------:R-:W2:Y:S08]  /*c220*/  LDSM.16.M88.4 R60, [R231+0x2000] ;  /* 0x00200000e73c783b */ /* 0x000eb00000000200 */
[----:B------:R-:W3:Y:S08]  /*c230*/  LDSM.16.M88.4 R32, [R224+0x800] ;  /* 0x00080000e020783b */ /* 0x000ef00000000200 */
[----:B------:R-:W4:Y:S06]  /*c240*/  LDL.64 R216, [R1+0x30] ;  /* 0x0000300001d87983 */ /* 0x000f2c0000100a00 */
[----:B------:R-:W3:Y:S08]  /*c250*/  LDSM.16.M88.4 R48, [R224+0x1000] ;  /* 0x00100000e030783b */ /* 0x000ef00000000200 */
[----:B------:R-:W4:Y:S01]  /*c260*/  LDL R136, [R1+0x38] ;  /* 0x0000380001887983 */ /* 0x000f220000100800 */
[-C--:B-1----:R-:W-:Y:S03]  /*c270*/  HMMA.16816.F32 R4, R64, R16.reuse, RZ ;  /* 0x000000104004723c */ /* 0x082fe600000018ff */
[----:B------:R-:W1:Y:S05]  /*c280*/  LDSM.16.M88.4 R204, [R224+0x1800] ;  /* 0x00180000e0cc783b */ /* 0x000e6a0000000200 */
[C---:B--2---:R-:W-:Y:S03]  /*c290*/  HMMA.16816.F32 R8, R60.reuse, R16, RZ ;  /* 0x000000103c08723c */ /* 0x044fe600000018ff */
[----:B------:R-:W-:Y:S05]  /*c2a0*/  LDSM.16.M88.4 R208, [R233] ;  /* 0x00000000e9d0783b */ /* 0x000fea0000000200 */
[-C--:B------:R-:W-:Y:S03]  /*c2b0*/  HMMA.16816.F32 R12, R60, R18.reuse, RZ ;  /* 0x000000123c0c723c */ /* 0x080fe600000018ff */
[----:B------:R-:W2:Y:S05]  /*c2c0*/  LDSM.16.M88.4 R212, [R235] ;  /* 0x00000000ebd4783b */ /* 0x000eaa0000000200 */
[C---:B------:R-:W-:Y:S03]  /*c2d0*/  HMMA.16816.F32 R16, R64.reuse, R18, RZ ;  /* 0x000000124010723c */ /* 0x040fe600000018ff */
[----:B------:R-:W-:Y:S04]  /*c2e0*/  STL [R1+0x74], R130 ;  /* 0x0000748201007387 */ /* 0x000fe80000100800 */
[----:B------:R1:W-:Y:S01]  /*c2f0*/  STL [R1+0x70], R131 ;  /* 0x0000708301007387 */ /* 0x0003e20000100800 */
[-C--:B---3--:R-:W-:Y:S08]  /*c300*/  HMMA.16816.F32 R20, R64, R32.reuse, RZ ;  /* 0x000000204014723c */ /* 0x088ff000000018ff */
[C---:B------:R-:W-:Y:S08]  /*c310*/  HMMA.16816.F32 R24, R60.reuse, R32, RZ ;  /* 0x000000203c18723c */ /* 0x040ff000000018ff */
[-C--:B------:R-:W-:Y:S01]  /*c320*/  HMMA.16816.F32 R28, R60, R34.reuse, RZ ;  /* 0x000000223c1c723c */ /* 0x080fe200000018ff */
[----:B-1----:R-:W3:Y:S07]  /*c330*/  LDL.64 R130, [R1+0x28] ;  /* 0x0000280001827983 */ /* 0x002eee0000100a00 */
        /* <DEDUP_REMOVED lines=9> */
[----:B------:R-:W1:Y:S07]  /*c3d0*/  LDSM.16.M88.4 R204, [R233+0x2000] ;  /* 0x00200000e9cc783b */ /* 0x000e6e0000000200 */
[-C--:B--2---:R-:W-:Y:S08]  /*c3e0*/  HMMA.16816.F32 R4, R208, R212.reuse, R4 ;  /* 0x000000d4d004723c */ /* 0x084ff00000001804 */
[C---:B-1----:R-:W-:Y:S08]  /*c3f0*/  HMMA.16816.F32 R8, R204.reuse, R212, R8 ;  /* 0x000000d4cc08723c */ /* 0x042ff00000001808 */
        /* <DEDUP_REMOVED lines=8> */
[-C--:B-1----:R-:W-:Y:S04]  /*c480*/  HMMA.16816.F32 R36, R208, R212.reuse, R36 ;  /* 0x000000d4d024723c */ /* 0x082fe80000001824 */
[C---:B----4-:R-:W-:Y:S04]  /*c490*/  IADD3 R2, P1, R0.reuse, R216, RZ ;  /* 0x000000d800027210 */ /* 0x050fe80007f3e0ff */
[C---:B------:R-:W-:Y:S04]  /*c4a0*/  HMMA.16816.F32 R40, R204.reuse, R212, R40 ;  /* 0x000000d4cc28723c */ /* 0x040fe80000001828 */
[C---:B------:R-:W-:Y:S04]  /*c4b0*/  IADD3.X R134, R133.reuse, R136, RZ, P1, !PT ;  /* 0x0000008885867210 */ /* 0x040fe80000ffe4ff */
[-C--:B------:R-:W-:Y:S04]  /*c4c0*/  HMMA.16816.F32 R44, R204, R214.reuse, R44 ;  /* 0x000000d6cc2c723c */ /* 0x080fe8000000182c */
[----:B------:R-:W-:Y:S02]  /*c4d0*/  IADD3 R0, P2, P1, R0, 0x40, R216 ;  /* 0x0000004000007810 */ /* 0x000fe4000795e0d8 */
[----:B------:R-:W2:Y:S02]  /*c4e0*/  LDL R216, [R1+0x18] ;  /* 0x0000180001d87983 */ /* 0x000ea40000100800 */
[C---:B------:R-:W-:Y:S02]  /*c4f0*/  HMMA.16816.F32 R48, R208.reuse, R214, R48 ;  /* 0x000000d6d030723c */ /* 0x040fe40000001830 */
[----:B------:R-:W1:Y:S02]  /*c500*/  LDSM.16.M88.4 R212, [R241] ;  /* 0x00000000f1d4783b */ /* 0x000e640000000200 */
[----:B------:R-:W-:Y:S04]  /*c510*/  IADD3.X R133, R133, RZ, R136, P2, P1 ;  /* 0x000000ff85857210 */ /* 0x000fe800017e2488 */
[-C--:B-1----:R-:W-:Y:S08]  /*c520*/  HMMA.16816.F32 R52, R208, R212.reuse, R52 ;  /* 0x000000d4d034723c */ /* 0x082ff00000001834 */
[C---:B------:R-:W-:Y:S08]  /*c530*/  HMMA.16816.F32 R56, R204.reuse, R212, R56 ;  /* 0x000000d4cc38723c */ /* 0x040ff00000001838 */
[-C--:B------:R-:W-:Y:S07]  /*c540*/  HMMA.16816.F32 R60, R204, R214.reuse, R60 ;  /* 0x000000d6cc3c723c */ /* 0x080fee000000183c */
[C---:B------:R-:W-:Y:S01]  /*c550*/  LEA R204, P0, R2.reuse, c[0x0][0x1f8], 0x1 ;  /* 0x00007e0002cc7a11 */ /* 0x040fe200078008ff */
[----:B------:R-:W-:Y:S04]  /*c560*/  HMMA.16816.F32 R64, R208, R214, R64 ;  /* 0x000000d6d040723c */ /* 0x000fe80000001840 */
[----:B------:R-:W-:Y:S02]  /*c570*/  LEA.HI.X R205, R2, c[0x0][0x1fc], R134, 0x1, P0 ;  /* 0x00007f0002cd7a11 */ /* 0x000fe400000f0c86 */
[----:B------:R-:W-:Y:S02]  /*c580*/  LEA R206, P0, R0, c[0x0][0x1f8], 0x1 ;  /* 0x00007e0000ce7a11 */ /* 0x000fe400078008ff */
[----:B------:R-:W-:Y:S01]  /*c590*/  IADD3 R136, P1, R204, R135, RZ ;  /* 0x00000087cc887210 */ /* 0x000fe20007f3e0ff */
[----:B------:R-:W-:Y:S01]  /*c5a0*/  @!PT LDS RZ, [RZ] ;  /* 0x00000000fffff984 */ /* 0x000fe20000000800 */
[----:B------:R-:W-:Y:S01]  /*c5b0*/  @!PT LDS RZ, [RZ] ;  /* 0x00000000fffff984 */ /* 0x000fe20000000800 */
[----:B------:R-:W-:Y:S01]  /*c5c0*/  @!PT LDS RZ, [RZ] ;  /* 0x00000000fffff984 */ /* 0x000fe20000000800 */
[----:B------:R1:W-:Y:S03]  /*c5d0*/  LDGSTS.E.BYPASS.LTC128B.128 [R244+0x100], [R204.64], !P6 ;  /* 0x00100000ccf47fae */ /* 0x0003e6000f101d48 */
[----:B------:R-:W-:Y:S02]  /*c5e0*/  LEA.HI.X R207, R0, c[0x0][0x1fc], R133, 0x1, P0 ;  /* 0x00007f0000cf7a11 */ /* 0x000fe400000f0c85 */
[----:B------:R-:W-:Y:S02]  /*c5f0*/  SHF.L.U64.HI R2, R137, R219, c[0x0][0x20c] ;  /* 0x0000830089027619 */ /* 0x000fe400000102db */
[-C--:B------:R-:W-:Y:S01]  /*c600*/  IADD3 R134, P0, R136, R135.reuse, RZ ;  /* 0x0000008788867210 */ /* 0x080fe20007f1e0ff */
[----:B------:R4:W-:Y:S01]  /*c610*/  LDGSTS.E.BYPASS.LTC128B.128 [R244+0x2100], [R206.64], !P5 ;  /* 0x02100000cef47fae */ /* 0x0009e2000e901d48 */
[-C--:B------:R-:W-:Y:S07]  /*c620*/  IADD3.X R137, R205, R2.reuse, RZ, P1, !PT ;  /* 0x00000002cd897210 */ /* 0x080fee0000ffe4ff */
[----:B------:R2:W-:Y:S08]  /*c630*/  LDGSTS.E.BYPASS.LTC128B.128 [R244+0x900], [R136.64], !P6 ;  /* 0x0090000088f47fae */ /* 0x0005f0000f101d48 */
[----:B------:R2:W-:Y:S01]  /*c640*/  LDGSTS.E.BYPASS.LTC128B.128 [R244+0x2900], [R136.64+0x80], !P5 ;  /* 0x0290008088f47fae */ /* 0x0005e2000e901d48 */
[----:B-1----:R-:W-:Y:S02]  /*c650*/  IADD3 R204, P1, R134, R135, RZ ;  /* 0x0000008786cc7210 */ /* 0x002fe40007f3e0ff */
[-C--:B------:R-:W-:Y:S04]  /*c660*/  IADD3.X R135, R137, R2.reuse, RZ, P0, !PT ;  /* 0x0000000289877210 */ /* 0x080fe800007fe4ff */
[----:B------:R-:W-:Y:S01]  /*c670*/  IADD3.X R205, R135, R2, RZ, P1, !PT ;  /* 0x0000000287cd7210 */ /* 0x000fe20000ffe4ff */
[----:B------:R1:W-:Y:S08]  /*c680*/  LDGSTS.E.BYPASS.LTC128B.128 [R244+0x1100], [R134.64], !P6 ;  /* 0x0110000086f47fae */ /* 0x0003f0000f101d48 */
[----:B------:R1:W-:Y:S08]  /*c690*/  LDGSTS.E.BYPASS.LTC128B.128 [R244+0x3100], [R134.64+0x80], !P5 ;  /* 0x0310008086f47fae */ /* 0x0003f0000e901d48 */
[----:B------:R4:W-:Y:S08]  /*c6a0*/  LDGSTS.E.BYPASS.LTC128B.128 [R244+0x1900], [R204.64], !P6 ;  /* 0x01900000ccf47fae */ /* 0x0009f0000f101d48 */
[----:B------:R4:W-:Y:S08]  /*c6b0*/  LDGSTS.E.BYPASS.LTC128B.128 [R244+0x3900], [R204.64+0x80], !P5 ;  /* 0x03900080ccf47fae */ /* 0x0009f0000e901d48 */
[----:B------:R-:W-:Y:S08]  /*c6c0*/  LDSM.16.M88.4 R208, [R230] ;  /* 0x00000000e6d0783b */ /* 0x000ff00000000200 */
[----:B------:R-:W-:Y:S08]  /*c6d0*/  LDSM.16.M88.4 R212, [R232+0x2000] ;  /* 0x00200000e8d4783b */ /* 0x000ff00000000200 */
[----:B------:R-:W0:Y:S08]  /*c6e0*/  LDGDEPBAR ;  /* 0x00000000000079af */ /* 0x000e300000000000 */
[----:B----4-:R-:W4:Y:S02]  /*c6f0*/  LDSM.16.M88.4 R204, [R232] ;  /* 0x00000000e8cc783b */ /* 0x010f240000000200 */
[-C--:B----4-:R-:W-:Y:S08]  /*c700*/  HMMA.16816.F32 R4, R204, R208.reuse, R4 ;  /* 0x000000d0cc04723c */ /* 0x090ff00000001804 */
[C---:B------:R-:W-:Y:S08]  /*c710*/  HMMA.16816.F32 R8, R212.reuse, R208, R8 ;  /* 0x000000d0d408723c */ /* 0x040ff00000001808 */
[-C--:B------:R-:W-:Y:S08]  /*c720*/  HMMA.16816.F32 R12, R212, R210.reuse, R12 ;  /* 0x000000d2d40c723c */ /* 0x080ff0000000180c */
[C---:B------:R-:W-:Y:S01]  /*c730*/  HMMA.16816.F32 R16, R204.reuse, R210, R16 ;  /* 0x000000d2cc10723c */ /* 0x040fe20000001810 */
[----:B------:R-:W4:Y:S07]  /*c740*/  LDSM.16.M88.4 R208, [R230+0x800] ;  /* 0x00080000e6d0783b */ /* 0x000f2e0000000200 */
[-C--:B----4-:R-:W-:Y:S08]  /*c750*/  HMMA.16816.F32 R20, R204, R208.reuse, R20 ;  /* 0x000000d0cc14723c */ /* 0x090ff00000001814 */
[C---:B------:R-:W-:Y:S08]  /*c760*/  HMMA.16816.F32 R24, R212.reuse, R208, R24 ;  /* 0x000000d0d418723c */ /* 0x040ff00000001818 */
[-C--:B------:R-:W-:Y:S08]  /*c770*/  HMMA.16816.F32 R28, R212, R210.reuse, R28 ;  /* 0x000000d2d41c723c */ /* 0x080ff0000000181c */
[C---:B------:R-:W-:Y:S01]  /*c780*/  HMMA.16816.F32 R32, R204.reuse, R210, R32 ;  /* 0x000000d2cc20723c */ /* 0x040fe20000001820 */
[----:B------:R-:W4:Y:S03]  /*c790*/  LDSM.16.M88.4 R208, [R230+0x1000] ;  /* 0x00100000e6d0783b */ /* 0x000f260000000200 */
[C---:B--2---:R-:W-:Y:S02]  /*c7a0*/  ISETP.GT.AND P0, PT, R222.reuse, R216, PT ;  /* 0x000000d8de00720c */ /* 0x044fe40003f04270 */
[----:B------:R-:W-:Y:S02]  /*c7b0*/  IADD3 R222, R222, -0x1, RZ ;  /* 0xffffffffdede7810 */ /* 0x000fe40007ffe0ff */
[-C--:B----4-:R-:W-:Y:S08]  /*c7c0*/  HMMA.16816.F32 R36, R204, R208.reuse, R36 ;  /* 0x000000d0cc24723c */ /* 0x090ff00000001824 */
[C---:B------:R-:W-:Y:S08]  /*c7d0*/  HMMA.16816.F32 R40, R212.reuse, R208, R40 ;  /* 0x000000d0d428723c */ /* 0x040ff00000001828 */
[-C--:B------:R-:W-:Y:S08]  /*c7e0*/  HMMA.16816.F32 R44, R212, R210.reuse, R44 ;  /* 0x000000d2d42c723c */ /* 0x080ff0000000182c */
[C---:B------:R-:W-:Y:S01]  /*c7f0*/  HMMA.16816.F32 R48, R204.reuse, R210, R48 ;  /* 0x000000d2cc30723c */ /* 0x040fe20000001830 */
[----:B------:R-:W2:Y:S07]  /*c800*/  LDSM.16.M88.4 R208, [R230+0x1800] ;  /* 0x00180000e6d0783b */ /* 0x000eae0000000200 */
[-C--:B--2---:R-:W-:Y:S08]  /*c810*/  HMMA.16816.F32 R52, R204, R208.reuse, R52 ;  /* 0x000000d0cc34723c */ /* 0x084ff00000001834 */
[C---:B------:R-:W-:Y:S08]  /*c820*/  HMMA.16816.F32 R56, R212.reuse, R208, R56 ;  /* 0x000000d0d438723c */ /* 0x040ff00000001838 */
[-C--:B------:R-:W-:Y:S01]  /*c830*/  HMMA.16816.F32 R60, R212, R210.reuse, R60 ;  /* 0x000000d2d43c723c */ /* 0x080fe2000000183c */
[----:B------:R-:W-:Y:S07]  /*c840*/  LDSM.16.M88.4 R212, [R234+0x2000] ;  /* 0x00200000ead4783b */ /* 0x000fee0000000200 */
[----:B------:R-:W-:Y:S01]  /*c850*/  HMMA.16816.F32 R64, R204, R210, R64 ;  /* 0x000000d2cc40723c */ /* 0x000fe20000001840 */
[----:B------:R-:W-:Y:S08]  /*c860*/  LDSM.16.M88.4 R204, [R234] ;  /* 0x00000000eacc783b */ /* 0x000ff00000000200 */
[----:B------:R-:W2:Y:S02]  /*c870*/  LDSM.16.M88.4 R208, [R227] ;  /* 0x00000000e3d0783b */ /* 0x000ea40000000200 */
[-C--:B--2---:R-:W-:Y:S08]  /*c880*/  HMMA.16816.F32 R4, R204, R208.reuse, R4 ;  /* 0x000000d0cc04723c */ /* 0x084ff00000001804 */
[C---:B------:R-:W-:Y:S08]  /*c890*/  HMMA.16816.F32 R8, R212.reuse, R208, R8 ;  /* 0x000000d0d408723c */ /* 0x040ff00000001808 */
[-C--:B------:R-:W-:Y:S08]  /*c8a0*/  HMMA.16816.F32 R12, R212, R210.reuse, R12 ;  /* 0x000000d2d40c723c */ /* 0x080ff0000000180c */
[C---:B------:R-:W-:Y:S01]  /*c8b0*/  HMMA.16816.F32 R16, R204.reuse, R210, R16 ;  /* 0x000000d2cc10723c */ /* 0x040fe20000001810 */
[----:B------:R-:W2:Y:S07]  /*c8c0*/  LDSM.16.M88.4 R208, [R227+0x800] ;  /* 0x00080000e3d0783b */ /* 0x000eae0000000200 */
        /* <DEDUP_REMOVED lines=15> */
[----:B------:R-:W-:Y:S08]  /*c9c0*/  LDSM.16.M88.4 R204, [R231+0x4000] ;  /* 0x00400000e7cc783b */ /* 0x000ff00000000200 */
[----:B------:R-:W2:Y:S02]  /*c9d0*/  LDSM.16.M88.4 R208, [R224+0x2000] ;  /* 0x00200000e0d0783b */ /* 0x000ea40000000200 */
        /* <DEDUP_REMOVED lines=21> */
[----:B------:R-:W2:Y:S02]  /*cb30*/  LDSM.16.M88.4 R208, [R240] ;  /* 0x00000000f0d0783b */ /* 0x000ea40000000200 */
[-C--:B--2---:R-:W-:Y:S08]  /*cb40*/  HMMA.16816.F32 R4, R204, R208.reuse, R4 ;  /* 0x000000d0cc04723c */ /* 0x084ff00000001804 */
[C---:B------:R-:W-:Y:S08]  /*cb50*/  HMMA.16816.F32 R8, R212.reuse, R208, R8 ;  /* 0x000000d0d408723c */ /* 0x040ff00000001808 */
[-C--:B------:R-:W-:Y:S08]  /*cb60*/  HMMA.16816.F32 R12, R212, R210.reuse, R12 ;  /* 0x000000d2d40c723c */ /* 0x080ff0000000180c */
[C---:B------:R-:W-:Y:S01]  /*cb70*/  HMMA.16816.F32 R16, R204.reuse, R210, R16 ;  /* 0x000000d2cc10723c */ /* 0x040fe20000001810 */
[----:B------:R-:W2:Y:S07]  /*cb80*/  LDSM.16.M88.4 R208, [R239] ;  /* 0x00000000efd0783b */ /* 0x000eae0000000200 */
        /* <DEDUP_REMOVED lines=42> */
[----:B------:R-:W-:Y:S01]  /*ce30*/  FMUL.FTZ R4, R4, c[0x0][0x320] ;  /* 0x0000c80004047a20 */ /* 0x000fe20000410000 */
[C---:B------:R-:W-:Y:S03]  /*ce40*/  HMMA.16816.F32 R16, R204.reuse, R210, R16 ;  /* 0x000000d2cc10723c */ /* 0x040fe60000001810 */
[----:B-1----:R-:W1:Y:S01]  /*ce50*/  MUFU.TANH R134, R4 ;  /* 0x0000000400867308 */ /* 0x002e620000002400 */
        /* <DEDUP_REMOVED lines=18> */
[----:B------:R-:W-:Y:S01]  /*cf80*/  FMUL.FTZ R13, R13, c[0x0][0x320] ;  /* 0x0000c8000d0d7a20 */ /* 0x000fe20000410000 */
[----:B--2---:R-:W-:Y:S08]  /*cf90*/  FMNMX.FTZ R0, R208, R0, !PT ;  /* 0x00000000d0007209 */ /* 0x004ff00007810000 */
[----:B------:R-:W-:Y:S01]  /*cfa0*/  MUFU.TANH R218, R9 ;  /* 0x0000000900da7308 */ /* 0x000fe20000002400 */
[----:B----4-:R-:W2:Y:S09]  /*cfb0*/  LDL R15, [R1+0x20] ;  /* 0x00002000010f7983 */ /* 0x010eb20000100800 */
[----:B------:R4:W3:Y:S01]  /*cfc0*/  MUFU.TANH R210, R7 ;  /* 0x0000000700d27308 */ /* 0x0008e20000002400 */
[----:B-1----:R-:W-:Y:S09]  /*cfd0*/  FMNMX.FTZ R2, R209, R132, !PT ;  /* 0x00000084d1027209 */ /* 0x002ff20007810000 */
[----:B------:R-:W-:Y:S10]  /*cfe0*/  MUFU.TANH R223, R10 ;  /* 0x0000000a00df7308 */ /* 0x000ff40000002400 */
[----:B------:R-:W1:Y:S01]  /*cff0*/  MUFU.TANH R16, R16 ;  /* 0x0000001000107308 */ /* 0x000e620000002400 */
[----:B----4-:R-:W4:Y:S01]  /*d000*/  LDSM.16.M88.4 R4, [R227+0x2800] ;  /* 0x00280000e304783b */ /* 0x010f220000000200 */
[----:B---3--:R-:W-:Y:S08]  /*d010*/  FMNMX.FTZ R2, R210, R2, !PT ;  /* 0x00000002d2027209 */ /* 0x008ff00007810000 */
[----:B------:R-:W3:Y:S10]  /*d020*/  MUFU.TANH R17, R17 ;  /* 0x0000001100117308 */ /* 0x000ef40000002400 */
[----:B------:R-:W4:Y:S01]  /*d030*/  MUFU.TANH R18, R18 ;  /* 0x0000001200127308 */ /* 0x000f220000002400 */
[----:B-1----:R-:W-:Y:S09]  /*d040*/  FMNMX.FTZ R0, R16, R0, !PT ;  /* 0x0000000010007209 */ /* 0x002ff20007810000 */
[----:B------:R-:W1:Y:S01]  /*d050*/  MUFU.TANH R19, R19 ;  /* 0x0000001300137308 */ /* 0x000e620000002400 */
[----:B---3--:R-:W-:Y:S09]  /*d060*/  FMNMX.FTZ R0, R17, R0, !PT ;  /* 0x0000000011007209 */ /* 0x008ff20007810000 */
[----:B------:R-:W-:Y:S01]  /*d070*/  MUFU.TANH R211, R8 ;  /* 0x0000000800d37308 */ /* 0x000fe20000002400 */
[-C--:B----4-:R-:W-:Y:S03]  /*d080*/  HMMA.16816.F32 R20, R204, R4.reuse, R20 ;  /* 0x00000004cc14723c */ /* 0x090fe60000001814 */
[----:B------:R-:W-:Y:S06]  /*d090*/  FMNMX.FTZ R2, R18, R2, !PT ;  /* 0x0000000212027209 */ /* 0x000fec0007810000 */
[----:B------:R-:W-:Y:S01]  /*d0a0*/  MUFU.TANH R217, R12 ;  /* 0x0000000c00d97308 */ /* 0x000fe20000002400 */
[C---:B------:R-:W-:Y:S04]  /*d0b0*/  HMMA.16816.F32 R24, R212.reuse, R4, R24 ;  /* 0x00000004d418723c */ /* 0x040fe80000001818 */
[----:B-1----:R-:W-:Y:S05]  /*d0c0*/  FMNMX.FTZ R2, R19, R2, !PT ;  /* 0x0000000213027209 */ /* 0x002fea0007810000 */
[----:B------:R-:W-:Y:S01]  /*d0d0*/  MUFU.TANH R221, R13 ;  /* 0x0000000d00dd7308 */ /* 0x000fe20000002400 */
        /* <DEDUP_REMOVED lines=23> */
[----:B---3--:R-:W-:Y:S06]  /*d250*/  FMNMX.FTZ R0, R20, R0, !PT ;  /* 0x0000000014007209 */ /* 0x008fec0007810000 */
[----:B------:R-:W3:Y:S01]  /*d260*/  MUFU.TANH R32, R32 ;  /* 0x0000002000207308 */ /* 0x000ee20000002400 */
[-C--:B-1----:R-:W-:Y:S03]  /*d270*/  HMMA.16816.F32 R36, R204, R4.reuse, R36 ;  /* 0x00000004cc24723c */ /* 0x082fe60000001824 */
[----:B----4-:R-:W-:Y:S05]  /*d280*/  FMNMX.FTZ R0, R21, R0, !PT ;  /* 0x0000000015007209 */ /* 0x010fea0007810000 */
[C---:B------:R-:W-:Y:S01]  /*d290*/  HMMA.16816.F32 R40, R212.reuse, R4, R40 ;  /* 0x00000004d428723c */ /* 0x040fe20000001828 */
[----:B------:R-:W1:Y:S03]  /*d2a0*/  MUFU.TANH R23, R23 ;  /* 0x0000001700177308 */ /* 0x000e660000002400 */
[----:B------:R-:W-:Y:S04]  /*d2b0*/  FMNMX.FTZ R2, R22, R2, !PT ;  /* 0x0000000216027209 */ /* 0x000fe80007810000 */
[-C--:B------:R-:W-:Y:S03]  /*d2c0*/  HMMA.16816.F32 R44, R212, R6.reuse, R44 ;  /* 0x00000006d42c723c */ /* 0x080fe6000000182c */
[----:B------:R-:W4:Y:S01]  /*d2d0*/  MUFU.TANH R33, R33 ;  /* 0x0000002100217308 */ /* 0x000f220000002400 */
[----:B---3--:R-:W-:Y:S04]  /*d2e0*/  FMNMX.FTZ R0, R32, R0, !PT ;  /* 0x0000000020007209 */ /* 0x008fe80007810000 */
[C---:B------:R-:W-:Y:S01]  /*d2f0*/  HMMA.16816.F32 R48, R204.reuse, R6, R48 ;  /* 0x00000006cc30723c */ /* 0x040fe20000001830 */
[----:B------:R-:W3:Y:S01]  /*d300*/  LDSM.16.M88.4 R4, [R227+0x3800] ;  /* 0x00380000e304783b */ /* 0x000ee20000000200 */
[----:B------:R-:W-:Y:S04]  /*d310*/  DEPBAR.LE SB0, 0x0 ;  /* 0x000080000000791a */ /* 0x000fe80000000000 */
[----:B------:R-:W3:Y:S01]  /*d320*/  MUFU.TANH R34, R34 ;  /* 0x0000002200227308 */ /* 0x000ee20000002400 */
[----:B------:R-:W-:Y:S02]  /*d330*/  FMUL.FTZ R36, R36, c[0x0][0x320] ;  /* 0x0000c80024247a20 */ /* 0x000fe40000410000 */
[----:B------:R-:W-:Y:S03]  /*d340*/  FMUL.FTZ R37, R37, c[0x0][0x320] ;  /* 0x0000c80025257a20 */ /* 0x000fe60000410000 */
[----:B-1----:R-:W-:Y:S01]  /*d350*/  FMNMX.FTZ R2, R23, R2, !PT ;  /* 0x0000000217027209 */ /* 0x002fe20007810000 */
[----:B------:R-:W-:Y:S02]  /*d360*/  FMUL.FTZ R38, R38, c[0x0][0x320] ;  /* 0x0000c80026267a20 */ /* 0x000fe40000410000 */
[----:B------:R-:W-:Y:S01]  /*d370*/  FMUL.FTZ R39, R39, c[0x0][0x320] ;  /* 0x0000c80027277a20 */ /* 0x000fe20000410000 */
[----:B------:R-:W1:Y:S01]  /*d380*/  MUFU.TANH R36, R36 ;  /* 0x0000002400247308 */ /* 0x000e620000002400 */
[----:B------:R-:W-:Y:S01]  /*d390*/  BAR.SYNC.DEFER_BLOCKING 0x0 ;  /* 0x0000000000007b1d */ /* 0x000fe20000010000 */
[----:B------:R-:W-:Y:S01]  /*d3a0*/  FMUL.FTZ R40, R40, c[0x0][0x320] ;  /* 0x0000c80028287a20 */ /* 0x000fe20000410000 */
[----:B----4-:R-:W-:Y:S01]  /*d3b0*/  FMNMX.FTZ R0, R33, R0, !PT ;  /* 0x0000000021007209 */ /* 0x010fe20007810000 */
[----:B------:R-:W-:Y:S02]  /*d3c0*/  FMUL.FTZ R41, R41, c[0x0][0x320] ;  /* 0x0000c80029297a20 */ /* 0x000fe40000410000 */
[----:B------:R-:W-:Y:S02]  /*d3d0*/  FMUL.FTZ R44, R44, c[0x0][0x320] ;  /* 0x0000c8002c2c7a20 */ /* 0x000fe40000410000 */
[----:B------:R-:W-:Y:S02]  /*d3e0*/  FMUL.FTZ R48, R48, c[0x0][0x320] ;  /* 0x0000c80030307a20 */ /* 0x000fe40000410000 */
[----:B------:R-:W4:Y:S01]  /*d3f0*/  MUFU.TANH R35, R35 ;  /* 0x0000002300237308 */ /* 0x000f220000002400 */
[----:B------:R-:W-:Y:S02]  /*d400*/  FMUL.FTZ R49, R49, c[0x0][0x320] ;  /* 0x0000c80031317a20 */ /* 0x000fe40000410000 */
[----:B------:R-:W-:Y:S01]  /*d410*/  FMUL.FTZ R45, R45, c[0x0][0x320] ;  /* 0x0000c8002d2d7a20 */ /* 0x000fe20000410000 */
[----:B---3--:R-:W-:Y:S01]  /*d420*/  FMNMX.FTZ R2, R34, R2, !PT ;  /* 0x0000000222027209 */ /* 0x008fe20007810000 */
[----:B------:R-:W-:Y:S02]  /*d430*/  FMUL.FTZ R43, R43, c[0x0][0x320] ;  /* 0x0000c8002b2b7a20 */ /* 0x000fe40000410000 */
[----:B------:R-:W-:Y:S02]  /*d440*/  FMUL.FTZ R46, R46, c[0x0][0x320] ;  /* 0x0000c8002e2e7a20 */ /* 0x000fe40000410000 */
[----:B------:R-:W-:Y:S01]  /*d450*/  FMUL.FTZ R47, R47, c[0x0][0x320] ;  /* 0x0000c8002f2f7a20 */ /* 0x000fe20000410000 */
[----:B------:R-:W3:Y:S01]  /*d460*/  MUFU.TANH R37, R37 ;  /* 0x0000002500257308 */ /* 0x000ee20000002400 */
[----:B------:R-:W-:Y:S02]  /*d470*/  FMUL.FTZ R50, R50, c[0x0][0x320] ;  /* 0x0000c80032327a20 */ /* 0x000fe40000410000 */
[----:B------:R-:W-:Y:S01]  /*d480*/  FMUL.FTZ R51, R51, c[0x0][0x320] ;  /* 0x0000c80033337a20 */ /* 0x000fe20000410000 */
[----:B-1----:R-:W-:Y:S01]  /*d490*/  FMNMX.FTZ R0, R36, R0, !PT ;  /* 0x0000000024007209 */ /* 0x002fe20007810000 */
[-C--:B------:R-:W-:Y:S05]  /*d4a0*/  HMMA.16816.F32 R52, R204, R4.reuse, R52 ;  /* 0x00000004cc34723c */ /* 0x080fea0000001834 */
[----:B------:R-:W1:Y:S01]  /*d4b0*/  MUFU.TANH R38, R38 ;  /* 0x0000002600267308 */ /* 0x000e620000002400 */
[----:B------:R-:W-:Y:S02]  /*d4c0*/  FMUL.FTZ R42, R42, c[0x0][0x320] ;  /* 0x0000c8002a2a7a20 */ /* 0x000fe40000410000 */
[C---:B------:R-:W-:Y:S04]  /*d4d0*/  HMMA.16816.F32 R56, R212.reuse, R4, R56 ;  /* 0x00000004d438723c */ /* 0x040fe80000001838 */
[----:B----4-:R-:W-:Y:S03]  /*d4e0*/  FMNMX.FTZ R2, R35, R2, !PT ;  /* 0x0000000223027209 */ /* 0x010fe60007810000 */
[----:B------:R-:W4:Y:S01]  /*d4f0*/  MUFU.TANH R48, R48 ;  /* 0x0000003000307308 */ /* 0x000f220000002400 */
[-C--:B------:R-:W-:Y:S04]  /*d500*/  HMMA.16816.F32 R60, R212, R6.reuse, R60 ;  /* 0x00000006d43c723c */ /* 0x080fe8000000183c */
[----:B---3--:R-:W-:Y:S02]  /*d510*/  FMNMX.FTZ R0, R37, R0, !PT ;  /* 0x0000000025007209 */ /* 0x008fe40007810000 */
[----:B------:R-:W-:Y:S02]  /*d520*/  FMNMX.FTZ R4, R211, R138, !PT ;  /* 0x0000008ad3047209 */ /* 0x000fe40007810000 */
[----:B------:R-:W-:Y:S01]  /*d530*/  HMMA.16816.F32 R64, R204, R6, R64 ;  /* 0x00000006cc40723c */ /* 0x000fe20000001840 */
[----:B------:R-:W3:Y:S01]  /*d540*/  MUFU.TANH R39, R39 ;  /* 0x0000002700277308 */ /* 0x000ee20000002400 */
[----:B------:R-:W2:Y:S02]  /*d550*/  LDL.LU R206, [R1+0xc] ;  /* 0x00000c0001ce7983 */ /* 0x000ea40000300800 */
[----:B------:R-:W-:Y:S01]  /*d560*/  FMUL.FTZ R52, R52, c[0x0][0x320] ;  /* 0x0000c80034347a20 */ /* 0x000fe20000410000 */
[----:B-1----:R-:W-:Y:S01]  /*d570*/  FMNMX.FTZ R2, R38, R2, !PT ;  /* 0x0000000226027209 */ /* 0x002fe20007810000 */
[----:B------:R-:W-:Y:S01]  /*d580*/  FMUL.FTZ R53, R53, c[0x0][0x320] ;  /* 0x0000c80035357a20 */ /* 0x000fe20000410000 */
[----:B------:R-:W-:Y:S01]  /*d590*/  FMNMX.FTZ R4, R218, R4, !PT ;  /* 0x00000004da047209 */ /* 0x000fe20007810000 */
[----:B------:R-:W-:Y:S01]  /*d5a0*/  FMUL.FTZ R54, R54, c[0x0][0x320] ;  /* 0x0000c80036367a20 */ /* 0x000fe20000410000 */
[----:B------:R-:W-:Y:S02]  /*d5b0*/  FMNMX.FTZ R5, R223, R139, !PT ;  /* 0x0000008bdf057209 */ /* 0x000fe40007810000 */
[----:B------:R-:W1:Y:S01]  /*d5c0*/  MUFU.TANH R49, R49 ;  /* 0x0000003100317308 */ /* 0x000e620000002400 */
[----:B------:R-:W-:Y:S01]  /*d5d0*/  FMNMX.FTZ R4, R217, R4, !PT ;  /* 0x00000004d9047209 */ /* 0x000fe20007810000 */
[----:B------:R-:W-:Y:S01]  /*d5e0*/  FMUL.FTZ R55, R55, c[0x0][0x320] ;  /* 0x0000c80037377a20 */ /* 0x000fe20000410000 */
[----:B------:R-:W-:Y:S01]  /*d5f0*/  FMNMX.FTZ R5, R246, R5, !PT ;  /* 0x00000005f6057209 */ /* 0x000fe20007810000 */
[----:B------:R-:W-:Y:S01]  /*d600*/  FMUL.FTZ R56, R56, c[0x0][0x320] ;  /* 0x0000c80038387a20 */ /* 0x000fe20000410000 */
[----:B----4-:R-:W-:Y:S01]  /*d610*/  FMNMX.FTZ R0, R48, R0, !PT ;  /* 0x0000000030007209 */ /* 0x010fe20007810000 */
[----:B------:R-:W-:Y:S01]  /*d620*/  FMUL.FTZ R62, R62, c[0x0][0x320] ;  /* 0x0000c8003e3e7a20 */ /* 0x000fe20000410000 */
[----:B------:R-:W-:Y:S01]  /*d630*/  FMNMX.FTZ R4, R221, R4, !PT ;  /* 0x00000004dd047209 */ /* 0x000fe20007810000 */
        /* <DEDUP_REMOVED lines=12> */
[----:B------:R-:W-:Y:S05]  /*d700*/  FMUL.FTZ R61, R61, c[0x0][0x320] ;  /* 0x0000c8003d3d7a20 */ /* 0x000fea0000410000 */
[----:B------:R-:W1:Y:S01]  /*d710*/  MUFU.TANH R53, R53 ;  /* 0x0000003500357308 */ /* 0x000e620000002400 */
[----:B----4-:R-:W-:Y:S09]  /*d720*/  FMNMX.FTZ R2, R50, R2, !PT ;  /* 0x0000000232027209 */ /* 0x010ff20007810000 */
[----:B------:R-:W4:Y:S01]  /*d730*/  MUFU.TANH R51, R51 ;  /* 0x0000003300337308 */ /* 0x000f220000002400 */
[----:B---3--:R-:W-:Y:S09]  /*d740*/  FMNMX.FTZ R0, R52, R0, !PT ;  /* 0x0000000034007209 */ /* 0x008ff20007810000 */
[----:B------:R-:W3:Y:S01]  /*d750*/  MUFU.TANH R24, R24 ;  /* 0x0000001800187308 */ /* 0x000ee20000002400 */
[----:B-1----:R-:W-:Y:S09]  /*d760*/  FMNMX.FTZ R0, R53, R0, !PT ;  /* 0x0000000035007209 */ /* 0x002ff20007810000 */
        /* <DEDUP_REMOVED lines=13> */
[----:B----4-:R-:W-:Y:S05]  /*d840*/  FMNMX.FTZ R0, R65, R0, !PT ;  /* 0x0000000041007209 */ /* 0x010fea0007810000 */
[----:B------:R-:W4:Y:S04]  /*d850*/  SHFL.BFLY PT, R137, R0, 0x2, 0x1f ;  /* 0x0c401f0000897f89 */ /* 0x000f2800000e0000 */
[----:B------:R-:W4:Y:S01]  /*d860*/  MUFU.TANH R29, R29 ;  /* 0x0000001d001d7308 */ /* 0x000f220000002400 */
[----:B---3--:R-:W-:Y:S09]  /*d870*/  FMNMX.FTZ R4, R28, R4, !PT ;  /* 0x000000041c047209 */ /* 0x008ff20007810000 */
[----:B------:R-:W3:Y:S01]  /*d880*/  MUFU.TANH R67, R67 ;  /* 0x0000004300437308 */ /* 0x000ee20000002400 */
[----:B-1----:R-:W-:Y:S09]  /*d890*/  FMNMX.FTZ R2, R66, R2, !PT ;  /* 0x0000000242027209 */ /* 0x002ff20007810000 */
[----:B------:R-:W1:Y:S01]  /*d8a0*/  MUFU.TANH R40, R40 ;  /* 0x0000002800287308 */ /* 0x000e620000002400 */
[----:B----4-:R-:W-:Y:S02]  /*d8b0*/  FMNMX.FTZ R137, R0, R137, !PT ;  /* 0x0000008900897209 */ /* 0x010fe40007810000 */
[----:B------:R-:W-:Y:S03]  /*d8c0*/  FMNMX.FTZ R4, R29, R4, !PT ;  /* 0x000000041d047209 */ /* 0x000fe60007810000 */
[----:B------:R-:W4:Y:S04]  /*d8d0*/  SHFL.BFLY PT, R8, R137, 0x1, 0x1f ;  /* 0x0c201f0089087f89 */ /* 0x000f2800000e0000 */
[----:B------:R-:W4:Y:S01]  /*d8e0*/  MUFU.TANH R247, R14 ;  /* 0x0000000e00f77308 */ /* 0x000f220000002400 */
[----:B---3--:R-:W-:Y:S05]  /*d8f0*/  FMNMX.FTZ R2, R67, R2, !PT ;  /* 0x0000000243027209 */ /* 0x008fea0007810000 */
[----:B------:R-:W3:Y:S04]  /*d900*/  SHFL.BFLY PT, R136, R2, 0x2, 0x1f ;  /* 0x0c401f0002887f89 */ /* 0x000ee800000e0000 */
[----:B------:R-:W3:Y:S01]  /*d910*/  MUFU.TANH R41, R41 ;  /* 0x0000002900297308 */ /* 0x000ee20000002400 */
[----:B-1----:R-:W-:Y:S09]  /*d920*/  FMNMX.FTZ R4, R40, R4, !PT ;  /* 0x0000000428047209 */ /* 0x002ff20007810000 */
[----:B------:R-:W1:Y:S01]  /*d930*/  MUFU.TANH R26, R26 ;  /* 0x0000001a001a7308 */ /* 0x000e620000002400 */
[----:B----4-:R-:W-:Y:S02]  /*d940*/  FMNMX.FTZ R137, R137, R8, !PT ;  /* 0x0000000889897209 */ /* 0x010fe40007810000 */
[----:B------:R-:W-:Y:S03]  /*d950*/  FMNMX.FTZ R5, R247, R5, !PT ;  /* 0x00000005f7057209 */ /* 0x000fe60007810000 */
[----:B------:R-:W-:Y:S01]  /*d960*/  FMUL.FTZ R12, R137, c[0x0][0x2d0] ;  /* 0x0000b400890c7a20 */ /* 0x000fe20000410000 */
[----:B------:R-:W-:Y:S03]  /*d970*/  FMNMX.FTZ R5, R245, R5, !PT ;  /* 0x00000005f5057209 */ /* 0x000fe60007810000 */
[----:B------:R-:W4:Y:S01]  /*d980*/  MUFU.TANH R44, R44 ;  /* 0x0000002c002c7308 */ /* 0x000f220000002400 */
[--C-:B------:R-:W-:Y:S01]  /*d990*/  FFMA.FTZ R14, R134, c[0x0][0x2d0], -R12.reuse ;  /* 0x0000b400860e7a23 */ /* 0x100fe2000001080c */
[----:B---3--:R-:W-:Y:S01]  /*d9a0*/  FMNMX.FTZ R136, R2, R136, !PT ;  /* 0x0000008802887209 */ /* 0x008fe20007810000 */
[--C-:B------:R-:W-:Y:S01]  /*d9b0*/  FFMA.FTZ R52, R52, c[0x0][0x2d0], -R12.reuse ;  /* 0x0000b40034347a23 */ /* 0x100fe2000001080c */
[----:B------:R-:W-:Y:S01]  /*d9c0*/  FMNMX.FTZ R4, R41, R4, !PT ;  /* 0x0000000429047209 */ /* 0x000fe20007810000 */
[--C-:B------:R-:W-:Y:S02]  /*d9d0*/  FFMA.FTZ R248, R20, c[0x0][0x2d0], -R12.reuse ;  /* 0x0000b40014f87a23 */ /* 0x100fe4000001080c */
[----:B------:R-:W3:Y:S01]  /*d9e0*/  SHFL.BFLY PT, R7, R136, 0x1, 0x1f ;  /* 0x0c201f0088077f89 */ /* 0x000ee200000e0000 */
[--C-:B------:R-:W-:Y:S02]  /*d9f0*/  FFMA.FTZ R220, R21, c[0x0][0x2d0], -R12.reuse ;  /* 0x0000b40015dc7a23 */ /* 0x100fe4000001080c */
[----:B------:R-:W3:Y:S01]  /*da00*/  MUFU.TANH R27, R27 ;  /* 0x0000001b001b7308 */ /* 0x000ee20000002400 */
[--C-:B------:R-:W-:Y:S01]  /*da10*/  FFMA.FTZ R131, R65, c[0x0][0x2d0], -R12.reuse ;  /* 0x0000b40041837a23 */ /* 0x100fe2000001080c */
[----:B-1----:R-:W-:Y:S08]  /*da20*/  FMNMX.FTZ R5, R26, R5, !PT ;  /* 0x000000051a057209 */ /* 0x002ff00007810000 */
[----:B------:R-:W1:Y:S01]  /*da30*/  MUFU.TANH R45, R45 ;  /* 0x0000002d002d7308 */ /* 0x000e620000002400 */
[----:B----4-:R-:W-:Y:S09]  /*da40*/  FMNMX.FTZ R4, R44, R4, !PT ;  /* 0x000000042c047209 */ /* 0x010ff20007810000 */
[----:B------:R-:W4:Y:S01]  /*da50*/  MUFU.TANH R30, R30 ;  /* 0x0000001e001e7308 */ /* 0x000f220000002400 */
[----:B---3--:R-:W-:Y:S02]  /*da60*/  FMNMX.FTZ R136, R136, R7, !PT ;  /* 0x0000000788887209 */ /* 0x008fe40007810000 */
[----:B------:R-:W-:Y:S03]  /*da70*/  FMNMX.FTZ R5, R27, R5, !PT ;  /* 0x000000051b057209 */ /* 0x000fe60007810000 */
[----:B------:R-:W-:Y:S04]  /*da80*/  FMUL.FTZ R11, R136, c[0x0][0x2d0] ;  /* 0x0000b400880b7a20 */ /* 0x000fe80000410000 */
[----:B------:R-:W3:Y:S01]  /*da90*/  MUFU.TANH R56, R56 ;  /* 0x0000003800387308 */ /* 0x000ee20000002400 */
[--C-:B------:R-:W-:Y:S02]  /*daa0*/  FFMA.FTZ R13, R209, c[0x0][0x2d0], -R11.reuse ;  /* 0x0000b400d10d7a23 */ /* 0x100fe4000001080b */
[--C-:B------:R-:W-:Y:S01]  /*dab0*/  FFMA.FTZ R54, R54, c[0x0][0x2d0], -R11.reuse ;  /* 0x0000b40036367a23 */ /* 0x100fe2000001080b */
[----:B-1----:R-:W-:Y:S01]  /*dac0*/  FMNMX.FTZ R4, R45, R4, !PT ;  /* 0x000000042d047209 */ /* 0x002fe20007810000 */
[--C-:B------:R-:W-:Y:S02]  /*dad0*/  FFMA.FTZ R55, R55, c[0x0][0x2d0], -R11.reuse ;  /* 0x0000b40037377a23 */ /* 0x100fe4000001080b */
[----:B------:R-:W-:Y:S03]  /*dae0*/  FFMA.FTZ R35, R35, c[0x0][0x2d0], -R11 ;  /* 0x0000b40023237a23 */ /* 0x000fe6000001080b */
[----:B------:R-:W-:Y:S01]  /*daf0*/  MUFU.TANH R31, R31 ;  /* 0x0000001f001f7308 */ /* 0x000fe20000002400 */
[----:B----4-:R-:W-:Y:S09]  /*db00*/  FMNMX.FTZ R5, R30, R5, !PT ;  /* 0x000000051e057209 */ /* 0x010ff20007810000 */
[----:B------:R-:W1:Y:S01]  /*db10*/  MUFU.TANH R57, R57 ;  /* 0x0000003900397308 */ /* 0x000e620000002400 */
[----:B---3--:R-:W-:Y:S09]  /*db20*/  FMNMX.FTZ R4, R56, R4, !PT ;  /* 0x0000000438047209 */ /* 0x008ff20007810000 */
[----:B------:R-:W3:Y:S10]  /*db30*/  MUFU.TANH R42, R42 ;  /* 0x0000002a002a7308 */ /* 0x000ef40000002400 */
[----:B------:R-:W4:Y:S01]  /*db40*/  MUFU.TANH R60, R60 ;  /* 0x0000003c003c7308 */ /* 0x000f220000002400 */
[----:B-1----:R-:W-:Y:S02]  /*db50*/  FMNMX.FTZ R0, R57, R4, !PT ;  /* 0x0000000439007209 */ /* 0x002fe40007810000 */
[----:B------:R-:W-:Y:S07]  /*db60*/  FMNMX.FTZ R4, R31, R5, !PT ;  /* 0x000000051f047209 */ /* 0x000fee0007810000 */
[----:B------:R-:W1:Y:S01]  /*db70*/  MUFU.TANH R43, R43 ;  /* 0x0000002b002b7308 */ /* 0x000e620000002400 */
[----:B---3--:R-:W-:Y:S09]  /*db80*/  FMNMX.FTZ R4, R42, R4, !PT ;  /* 0x000000042a047209 */ /* 0x008ff20007810000 */
[----:B------:R-:W3:Y:S01]  /*db90*/  MUFU.TANH R46, R46 ;  /* 0x0000002e002e7308 */ /* 0x000ee20000002400 */
[----:B----4-:R-:W-:Y:S01]  /*dba0*/  FMNMX.FTZ R6, R60, R0, !PT ;  /* 0x000000003c067209 */ /* 0x010fe20007810000 */
[----:B------:R-:W-:Y:S08]  /*dbb0*/  FMUL.FTZ R0, R63, c[0x0][0x320] ;  /* 0x0000c8003f007a20 */ /* 0x000ff00000410000 */
[----:B------:R-:W4:Y:S01]  /*dbc0*/  MUFU.TANH R47, R47 ;  /* 0x0000002f002f7308 */ /* 0x000f220000002400 */
[----:B-1----:R-:W-:Y:S09]  /*dbd0*/  FMNMX.FTZ R2, R43, R4, !PT ;  /* 0x000000042b027209 */ /* 0x002ff20007810000 */
[----:B------:R3:W-:Y:S10]  /*dbe0*/  MUFU.TANH R4, R0 ;  /* 0x0000000000047308 */ /* 0x0007f40000002400 */
[----:B------:R-:W1:Y:S10]  /*dbf0*/  MUFU.TANH R58, R58 ;  /* 0x0000003a003a7308 */ /* 0x000e740000002400 */
[----:B------:R-:W2:Y:S01]  /*dc00*/  MUFU.TANH R59, R59 ;  /* 0x0000003b003b7308 */ /* 0x000ea20000002400 */
[----:B---3--:R-:W-:Y:S04]  /*dc10*/  FMNMX.FTZ R0, R46, R2, !PT ;  /* 0x000000022e007209 */ /* 0x008fe80007810000 */
[----:B----4-:R-:W-:Y:S05]  /*dc20*/  FMNMX.FTZ R0, R47, R0, !PT ;  /* 0x000000002f007209 */ /* 0x010fea0007810000 */
[----:B------:R-:W3:Y:S01]  /*dc30*/  MUFU.TANH R5, R62 ;  /* 0x0000003e00057308 */ /* 0x000ee20000002400 */
[----:B-1----:R-:W-:Y:S09]  /*dc40*/  FMNMX.FTZ R0, R58, R0, !PT ;  /* 0x000000003a007209 */ /* 0x002ff20007810000 */
[----:B------:R-:W1:Y:S01]  /*dc50*/  MUFU.TANH R61, R61 ;  /* 0x0000003d003d7308 */ /* 0x000e620000002400 */
[----:B--2---:R-:W-:Y:S09]  /*dc60*/  FMNMX.FTZ R0, R59, R0, !PT ;  /* 0x000000003b007209 */ /* 0x004ff20007810000 */
[----:B------:R-:W-:Y:S01]  /*dc70*/  MUFU.EX2 R14, R14 ;  /* 0x0000000e000e7308 */ /* 0x000fe20000000800 */
[----:B---3--:R-:W-:Y:S01]  /*dc80*/  FMNMX.FTZ R0, R5, R0, !PT ;  /* 0x0000000005007209 */ /* 0x008fe20007810000 */
[--C-:B------:R-:W-:Y:S02]  /*dc90*/  FFMA.FTZ R62, R37, c[0x0][0x2d0], -R12.reuse ;  /* 0x0000b400253e7a23 */ /* 0x100fe4000001080c */
[--C-:B------:R-:W-:Y:S01]  /*dca0*/  FFMA.FTZ R37, R48, c[0x0][0x2d0], -R12.reuse ;  /* 0x0000b40030257a23 */ /* 0x100fe2000001080c */
[----:B------:R-:W-:Y:S01]  /*dcb0*/  FMNMX.FTZ R2, R4, R0, !PT ;  /* 0x0000000004027209 */ /* 0x000fe20007810000 */
[----:B------:R-:W-:Y:S04]  /*dcc0*/  FADD.FTZ R0, -R137, R3 ;  /* 0x0000000389007221 */ /* 0x000fe80000010100 */
[----:B------:R-:W-:Y:S01]  /*dcd0*/  MUFU.EX2 R13, R13 ;  /* 0x0000000d000d7308 */ /* 0x000fe20000000800 */
[----:B------:R-:W-:Y:S02]  /*dce0*/  FFMA.FTZ R48, R53, c[0x0][0x2d0], -R12 ;  /* 0x0000b40035307a23 */ /* 0x000fe4000001080c */
[----:B------:R-:W-:Y:S01]  /*dcf0*/  FMUL.FTZ R0, R0, c[0x0][0x2d0] ;  /* 0x0000b40000007a20 */ /* 0x000fe20000410000 */
[----:B-1----:R-:W-:Y:S01]  /*dd00*/  FMNMX.FTZ R6, R61, R6, !PT ;  /* 0x000000063d067209 */ /* 0x002fe20007810000 */
[----:B------:R-:W-:Y:S05]  /*dd10*/  SHFL.BFLY PT, R3, R2, 0x2, 0x1f ;  /* 0x0c401f0002037f89 */ /* 0x000fea00000e0000 */
[----:B------:R1:W2:Y:S03]  /*dd20*/  MUFU.EX2 R133, R0 ;  /* 0x0000000000857308 */ /* 0x0002a60000000800 */
[----:B------:R-:W3:Y:S01]  /*dd30*/  SHFL.BFLY PT, R135, R6, 0x2, 0x1f ;  /* 0x0c401f0006877f89 */ /* 0x000ee200000e0000 */
[----:B-1----:R-:W-:Y:S02]  /*dd40*/  FADD.FTZ R0, -R136, R132 ;  /* 0x0000008488007221 */ /* 0x002fe40000010100 */
[C---:B--2---:R-:W-:Y:S01]  /*dd50*/  FFMA.FTZ R207, R133.reuse, R206, R14 ;  /* 0x000000ce85cf7223 */ /* 0x044fe2000001000e */
[----:B---3--:R-:W-:Y:S01]  /*dd60*/  FMNMX.FTZ R135, R6, R135, !PT ;  /* 0x0000008706877209 */ /* 0x008fe20007810000 */
[----:B------:R-:W-:Y:S01]  /*dd70*/  FMUL.FTZ R0, R0, c[0x0][0x2d0] ;  /* 0x0000b40000007a20 */ /* 0x000fe20000410000 */
[----:B------:R-:W-:Y:S01]  /*dd80*/  @P0 SHF.R.S32.HI R6, RZ, 0x1f, R222 ;  /* 0x0000001fff060819 */ /* 0x000fe200000114de */
[C---:B------:R-:W-:Y:S02]  /*dd90*/  FMUL.FTZ R68, R133.reuse, R68 ;  /* 0x0000004485447220 */ /* 0x040fe40000410000 */
[----:B------:R1:W2:Y:S01]  /*dda0*/  MUFU.EX2 R132, R0 ;  /* 0x0000000000847308 */ /* 0x0002a20000000800 */
[----:B------:R-:W3:Y:S01]  /*ddb0*/  SHFL.BFLY PT, R9, R135, 0x1, 0x1f ;  /* 0x0c201f0087097f89 */ /* 0x000ee200000e0000 */
[----:B------:R-:W-:Y:S02]  /*ddc0*/  @P0 IMAD R10, R6, c[0x0][0x1e0], RZ ;  /* 0x00007800060a0a24 */ /* 0x000fe400078e02ff */
[C---:B------:R-:W-:Y:S04]  /*ddd0*/  @P0 IMAD.WIDE.U32 R6, R222.reuse, c[0x0][0x1e0], RZ ;  /* 0x00007800de060a25 */ /* 0x040fe800078e00ff */
[----:B------:R-:W-:Y:S01]  /*dde0*/  @P0 IMAD R10, R222, c[0x0][0x1e4], R10 ;  /* 0x00007900de0a0a24 */ /* 0x000fe200078e020a */
[----:B------:R-:W-:Y:S01]  /*ddf0*/  @P0 SHF.L.U32 R8, R6, 0x6, RZ ;  /* 0x0000000606080819 */ /* 0x000fe200000006ff */
[C---:B------:R-:W-:Y:S02]  /*de00*/  FMUL.FTZ R69, R133.reuse, R69 ;  /* 0x0000004585457220 */ /* 0x040fe40000410000 */
[----:B------:R-:W-:Y:S01]  /*de10*/  FMUL.FTZ R80, R133, R80 ;  /* 0x0000005085507220 */ /* 0x000fe20000410000 */
[----:B------:R-:W-:Y:S01]  /*de20*/  @P0 IADD3 R10, R7, R10, RZ ;  /* 0x0000000a070a0210 */ /* 0x000fe20007ffe0ff */
[----:B------:R-:W-:Y:S02]  /*de30*/  FFMA.FTZ R7, R208, c[0x0][0x2d0], -R12 ;  /* 0x0000b400d0077a23 */ /* 0x000fe4000001080c */
[C---:B------:R-:W-:Y:S01]  /*de40*/  FMUL.FTZ R81, R133.reuse, R81 ;  /* 0x0000005185517220 */ /* 0x040fe20000410000 */
[----:B------:R-:W-:Y:S01]  /*de50*/  @P0 SHF.L.U64.HI R10, R6, 0x6, R10 ;  /* 0x00000006060a0819 */ /* 0x000fe2000001020a */
[----:B------:R4:W-:Y:S01]  /*de60*/  MUFU.EX2 R216, R7 ;  /* 0x0000000700d87308 */ /* 0x0009e20000000800 */
[C---:B------:R-:W-:Y:S02]  /*de70*/  FMUL.FTZ R84, R133.reuse, R84 ;  /* 0x0000005485547220 */ /* 0x040fe40000410000 */
[C---:B------:R-:W-:Y:S02]  /*de80*/  FMUL.FTZ R85, R133.reuse, R85 ;  /* 0x0000005585557220 */ /* 0x040fe40000410000 */
[----:B------:R-:W-:Y:S01]  /*de90*/  FMUL.FTZ R96, R133, R96 ;  /* 0x0000006085607220 */ /* 0x000fe20000410000 */
[----:B-1----:R-:W-:Y:S01]  /*dea0*/  FMNMX.FTZ R0, R2, R3, !PT ;  /* 0x0000000302007209 */ /* 0x002fe20007810000 */
[----:B--2---:R-:W-:Y:S01]  /*deb0*/  FMUL.FTZ R70, R132, R70 ;  /* 0x0000004684467220 */ /* 0x004fe20000410000 */
[----:B------:R-:W-:Y:S01]  /*dec0*/  @P0 IADD3 R2, P2, R8, R130, RZ ;  /* 0x0000008208020210 */ /* 0x000fe20007f5e0ff */
[C---:B------:R-:W-:Y:S01]  /*ded0*/  FMUL.FTZ R71, R132.reuse, R71 ;  /* 0x0000004784477220 */ /* 0x040fe20000410000 */
[----:B---3--:R-:W-:Y:S01]  /*dee0*/  FMNMX.FTZ R135, R135, R9, !PT ;  /* 0x0000000987877209 */ /* 0x008fe20007810000 */
[----:B------:R-:W-:Y:S01]  /*def0*/  FMUL.FTZ R82, R132, R82 ;  /* 0x0000005284527220 */ /* 0x000fe20000410000 */
[----:B------:R-:W-:Y:S01]  /*df00*/  @P0 LEA R6, P1, R2, c[0x0][0x1c8], 0x1 ;  /* 0x0000720002060a11 */ /* 0x000fe200078208ff */
[----:B------:R-:W-:Y:S01]  /*df10*/  FMUL.FTZ R83, R132, R83 ;  /* 0x0000005384537220 */ /* 0x000fe20000410000 */
[----:B------:R-:W-:Y:S01]  /*df20*/  @P0 IADD3.X R3, R10, R15, RZ, P2, !PT ;  /* 0x0000000f0a030210 */ /* 0x000fe200017fe4ff */
[----:B------:R-:W-:Y:S01]  /*df30*/  FMUL.FTZ R86, R132, R86 ;  /* 0x0000005684567220 */ /* 0x000fe20000410000 */
[----:B------:R-:W-:Y:S01]  /*df40*/  @P0 IADD3 R9, P3, P2, R8, 0x40, R130 ;  /* 0x0000004008090810 */ /* 0x000fe20007a7e082 */
[----:B------:R-:W-:Y:S02]  /*df50*/  FMUL.FTZ R87, R132, R87 ;  /* 0x0000005784577220 */ /* 0x000fe40000410000 */
[----:B------:R-:W-:Y:S01]  /*df60*/  FMUL.FTZ R97, R133, R97 ;  /* 0x0000006185617220 */ /* 0x000fe20000410000 */
[----:B------:R-:W-:Y:S01]  /*df70*/  @P0 IADD3.X R10, R10, RZ, R15, P3, P2 ;  /* 0x000000ff0a0a0210 */ /* 0x000fe20001fe440f */
[C---:B------:R-:W-:Y:S02]  /*df80*/  FMUL.FTZ R98, R132.reuse, R98 ;  /* 0x0000006284627220 */ /* 0x040fe40000410000 */
[----:B------:R-:W-:Y:S01]  /*df90*/  FMUL.FTZ R99, R132, R99 ;  /* 0x0000006384637220 */ /* 0x000fe20000410000 */
[----:B----4-:R-:W-:Y:S01]  /*dfa0*/  @P0 LEA.HI.X R7, R2, c[0x0][0x1cc], R3, 0x1, P1 ;  /* 0x0000730002070a11 */ /* 0x010fe200008f0c03 */
[--C-:B------:R-:W-:Y:S01]  /*dfb0*/  FFMA.FTZ R2, R210, c[0x0][0x2d0], -R11.reuse ;  /* 0x0000b400d2027a23 */ /* 0x100fe2000001080b */
[----:B------:R-:W1:Y:S01]  /*dfc0*/  SHFL.BFLY PT, R3, R0, 0x1, 0x1f ;  /* 0x0c201f0000037f89 */ /* 0x000e6200000e0000 */
[----:B------:R-:W-:Y:S01]  /*dfd0*/  @P0 LEA R8, P1, R9, c[0x0][0x1c8], 0x1 ;  /* 0x0000720009080a11 */ /* 0x000fe200078208ff */
[C---:B------:R-:W-:Y:S01]  /*dfe0*/  FMUL.FTZ R100, R133.reuse, R100 ;  /* 0x0000006485647220 */ /* 0x040fe20000410000 */
[----:B------:R2:W-:Y:S01]  /*dff0*/  MUFU.EX2 R214, R2 ;  /* 0x0000000200d67308 */ /* 0x0005e20000000800 */
[----:B------:R-:W-:Y:S01]  /*e000*/  FMUL.FTZ R101, R133, R101 ;  /* 0x0000006585657220 */ /* 0x000fe20000410000 */
[----:B------:R-:W-:Y:S01]  /*e010*/  @P0 LEA.HI.X R9, R9, c[0x0][0x1cc], R10, 0x1, P1 ;  /* 0x0000730009090a11 */ /* 0x000fe200008f0c0a */
[----:B------:R-:W-:Y:S02]  /*e020*/  FFMA.FTZ R10, R16, c[0x0][0x2d0], -R12 ;  /* 0x0000b400100a7a23 */ /* 0x000fe4000001080c */
[----:B------:R3:W-:Y:S01]  /*e030*/  @P0 LDGSTS.E.BYPASS.LTC128B.128 [R244+0x4100], [R6.64], !P6 ;  /* 0x0410000006f40fae */ /* 0x0007e2000f101d48 */
[C---:B------:R-:W-:Y:S02]  /*e040*/  FMUL.FTZ R102, R132.reuse, R102 ;  /* 0x0000006684667220 */ /* 0x040fe40000410000 */
[C---:B------:R-:W-:Y:S02]  /*e050*/  FMUL.FTZ R103, R132.reuse, R103 ;  /* 0x0000006784677220 */ /* 0x040fe40000410000 */
[----:B------:R4:W-:Y:S01]  /*e060*/  MUFU.EX2 R215, R10 ;  /* 0x0000000a00d77308 */ /* 0x0009e20000000800 */
[C---:B------:R-:W-:Y:S02]  /*e070*/  FMUL.FTZ R112, R133.reuse, R112 ;  /* 0x0000007085707220 */ /* 0x040fe40000410000 */
[----:B------:R4:W-:Y:S01]  /*e080*/  @P0 LDGSTS.E.BYPASS.LTC128B.128 [R244+0x6100], [R8.64], !P5 ;  /* 0x0610000008f40fae */ /* 0x0009e2000e901d48 */
[C---:B------:R-:W-:Y:S02]  /*e090*/  FMUL.FTZ R113, R133.reuse, R113 ;  /* 0x0000007185717220 */ /* 0x040fe40000410000 */
[C---:B------:R-:W-:Y:S02]  /*e0a0*/  FMUL.FTZ R114, R132.reuse, R114 ;  /* 0x0000007284727220 */ /* 0x040fe40000410000 */
[----:B------:R-:W-:Y:S02]  /*e0b0*/  FMUL.FTZ R115, R132, R115 ;  /* 0x0000007384737220 */ /* 0x000fe40000410000 */
[C---:B------:R-:W-:Y:S01]  /*e0c0*/  FMUL.FTZ R116, R133.reuse, R116 ;  /* 0x0000007485747220 */ /* 0x040fe20000410000 */
[----:B-1----:R-:W-:Y:S01]  /*e0d0*/  FMNMX.FTZ R134, R0, R3, !PT ;  /* 0x0000000300867209 */ /* 0x002fe20007810000 */
[----:B------:R-:W-:Y:S01]  /*e0e0*/  FMUL.FTZ R117, R133, R117 ;  /* 0x0000007585757220 */ /* 0x000fe20000410000 */
[----:B------:R-:W-:Y:S01]  /*e0f0*/  @P0 MOV R0, c[0x0][0x1e0] ;  /* 0x0000780000000a02 */ /* 0x000fe20000000f00 */
[----:B--2---:R-:W-:Y:S02]  /*e100*/  FADD.FTZ R2, -R135, R138 ;  /* 0x0000008a87027221 */ /* 0x004fe40000010100 */
[----:B------:R-:W-:Y:S01]  /*e110*/  FMUL.FTZ R118, R132, R118 ;  /* 0x0000007684767220 */ /* 0x000fe20000410000 */
[----:B------:R-:W-:Y:S01]  /*e120*/  @P0 SHF.L.U64.HI R3, R0, R219, c[0x0][0x1e4] ;  /* 0x0000790000030619 */ /* 0x000fe200000102db */
[--C-:B------:R-:W-:Y:S01]  /*e130*/  FFMA.FTZ R219, R32, c[0x0][0x2d0], -R12.reuse ;  /* 0x0000b40020db7a23 */ /* 0x100fe2000001080c */
[----:B------:R-:W-:Y:S01]  /*e140*/  @P0 SHF.L.U32 R0, R0, 0x5, RZ ;  /* 0x0000000500000819 */ /* 0x000fe200000006ff */
[--C-:B------:R-:W-:Y:S02]  /*e150*/  FFMA.FTZ R32, R64, c[0x0][0x2d0], -R12.reuse ;  /* 0x0000b40040207a23 */ /* 0x100fe4000001080c */
[----:B------:R-:W-:Y:S01]  /*e160*/  FMUL.FTZ R2, R2, c[0x0][0x2d0] ;  /* 0x0000b40002027a20 */ /* 0x000fe20000410000 */
[----:B---3--:R-:W-:Y:S01]  /*e170*/  @P0 IADD3 R6, P1, R6, R0, RZ ;  /* 0x0000000006060210 */ /* 0x008fe20007f3e0ff */
[--C-:B----4-:R-:W-:Y:S01]  /*e180*/  FFMA.FTZ R10, R39, c[0x0][0x2d0], -R11.reuse ;  /* 0x0000b400270a7a23 */ /* 0x110fe2000001080b */
[----:B------:R-:W-:Y:S01]  /*e190*/  MOV R39, R52 ;  /* 0x0000003400277202 */ /* 0x000fe20000000f00 */
[--C-:B------:R-:W-:Y:S01]  /*e1a0*/  FFMA.FTZ R64, R34, c[0x0][0x2d0], -R11.reuse ;  /* 0x0000b40022407a23 */ /* 0x100fe2000001080b */
[----:B------:R-:W-:Y:S01]  /*e1b0*/  @P0 IADD3.X R7, R7, R3, RZ, P1, !PT ;  /* 0x0000000307070210 */ /* 0x000fe20000ffe4ff */
[----:B------:R-:W1:Y:S01]  /*e1c0*/  MUFU.EX2 R2, R2 ;  /* 0x0000000200027308 */ /* 0x000e620000000800 */
[----:B------:R-:W-:Y:S02]  /*e1d0*/  FMUL.FTZ R119, R132, R119 ;  /* 0x0000007784777220 */ /* 0x000fe40000410000 */
[----:B------:R-:W-:Y:S01]  /*e1e0*/  FFMA.FTZ R8, R17, c[0x0][0x2d0], -R12 ;  /* 0x0000b40011087a23 */ /* 0x000fe2000001080c */
[----:B------:R4:W-:Y:S01]  /*e1f0*/  @P0 LDGSTS.E.BYPASS.LTC128B.128 [R244+0x4900], [R6.64], !P6 ;  /* 0x0490000006f40fae */ /* 0x0009e2000f101d48 */
[--C-:B------:R-:W-:Y:S02]  /*e200*/  FFMA.FTZ R17, R38, c[0x0][0x2d0], -R11.reuse ;  /* 0x0000b40026117a23 */ /* 0x100fe4000001080b */
[--C-:B------:R-:W-:Y:S01]  /*e210*/  FFMA.FTZ R38, R66, c[0x0][0x2d0], -R11.reuse ;  /* 0x0000b40042267a23 */ /* 0x100fe2000001080b */
[----:B------:R-:W-:Y:S01]  /*e220*/  MOV R66, R10 ;  /* 0x0000000a00427202 */ /* 0x000fe20000000f00 */
[--C-:B------:R-:W-:Y:S01]  /*e230*/  FFMA.FTZ R10, R67, c[0x0][0x2d0], -R11.reuse ;  /* 0x0000b400430a7a23 */ /* 0x100fe2000001080b */
[----:B------:R3:W4:Y:S01]  /*e240*/  MUFU.EX2 R130, R8 ;  /* 0x0000000800827308 */ /* 0x0007220000000800 */
[C---:B------:R-:W-:Y:S01]  /*e250*/  FMUL.FTZ R128, R133.reuse, R128 ;  /* 0x0000008085807220 */ /* 0x040fe20000410000 */
[----:B------:R4:W-:Y:S01]  /*e260*/  @P0 LDGSTS.E.BYPASS.LTC128B.128 [R244+0x6900], [R6.64+0x80], !P5 ;  /* 0x0690008006f40fae */ /* 0x0009e2000e901d48 */
[----:B------:R-:W-:Y:S07]  /*e270*/  FMUL.FTZ R129, R133, R129 ;  /* 0x0000008185817220 */ /* 0x000fee0000410000 */
[----:B------:R-:W4:Y:S01]  /*e280*/  LDL.LU R67, [R1+0x4] ;  /* 0x0000040001437983 */ /* 0x000f220000300800 */
[C---:B-1----:R-:W-:Y:S02]  /*e290*/  FMUL.FTZ R72, R2.reuse, R72 ;  /* 0x0000004802487220 */ /* 0x042fe40000410000 */
[C---:B------:R-:W-:Y:S02]  /*e2a0*/  FMUL.FTZ R73, R2.reuse, R73 ;  /* 0x0000004902497220 */ /* 0x040fe40000410000 */
[C---:B------:R-:W-:Y:S02]  /*e2b0*/  FMUL.FTZ R76, R2.reuse, R76 ;  /* 0x0000004c024c7220 */ /* 0x040fe40000410000 */
[C---:B------:R-:W-:Y:S02]  /*e2c0*/  FMUL.FTZ R77, R2.reuse, R77 ;  /* 0x0000004d024d7220 */ /* 0x040fe40000410000 */
[----:B------:R-:W-:Y:S02]  /*e2d0*/  FMUL.FTZ R88, R2, R88 ;  /* 0x0000005802587220 */ /* 0x000fe40000410000 */
[--C-:B---3--:R-:W-:Y:S01]  /*e2e0*/  FFMA.FTZ R8, R18, c[0x0][0x2d0], -R11.reuse ;  /* 0x0000b40012087a23 */ /* 0x108fe2000001080b */
[----:B----4-:R-:W-:Y:S01]  /*e2f0*/  MOV R53, R130 ;  /* 0x0000008200357202 */ /* 0x010fe20000000f00 */
[--C-:B------:R-:W-:Y:S01]  /*e300*/  FFMA.FTZ R18, R50, c[0x0][0x2d0], -R11.reuse ;  /* 0x0000b40032127a23 */ /* 0x100fe2000001080b */
[----:B------:R-:W-:Y:S01]  /*e310*/  MOV R50, R17 ;  /* 0x0000001100327202 */ /* 0x000fe20000000f00 */
[----:B------:R1:W-:Y:S01]  /*e320*/  MUFU.EX2 R213, R8 ;  /* 0x0000000800d57308 */ /* 0x0003e20000000800 */
[----:B------:R-:W-:Y:S01]  /*e330*/  @P0 IADD3 R6, P1, R6, R0, RZ ;  /* 0x0000000006060210 */ /* 0x000fe20007f3e0ff */
[C---:B------:R-:W-:Y:S02]  /*e340*/  FMUL.FTZ R89, R2.reuse, R89 ;  /* 0x0000005902597220 */ /* 0x040fe40000410000 */
[C---:B------:R-:W-:Y:S01]  /*e350*/  FMUL.FTZ R92, R2.reuse, R92 ;  /* 0x0000005c025c7220 */ /* 0x040fe20000410000 */
[----:B------:R-:W-:Y:S01]  /*e360*/  @P0 IADD3.X R7, R7, R3, RZ, P1, !PT ;  /* 0x0000000307070210 */ /* 0x000fe20000ffe4ff */
[C---:B------:R-:W-:Y:S02]  /*e370*/  FMUL.FTZ R93, R2.reuse, R93 ;  /* 0x0000005d025d7220 */ /* 0x040fe40000410000 */
[C---:B------:R-:W-:Y:S02]  /*e380*/  FMUL.FTZ R104, R2.reuse, R104 ;  /* 0x0000006802687220 */ /* 0x040fe40000410000 */
[----:B------:R3:W-:Y:S01]  /*e390*/  @P0 LDGSTS.E.BYPASS.LTC128B.128 [R244+0x5100], [R6.64], !P6 ;  /* 0x0510000006f40fae */ /* 0x0007e2000f101d48 */
[C---:B------:R-:W-:Y:S02]  /*e3a0*/  FMUL.FTZ R105, R2.reuse, R105 ;  /* 0x0000006902697220 */ /* 0x040fe40000410000 */
[C---:B------:R-:W-:Y:S02]  /*e3b0*/  FMUL.FTZ R108, R2.reuse, R108 ;  /* 0x0000006c026c7220 */ /* 0x040fe40000410000 */
[C---:B------:R-:W-:Y:S02]  /*e3c0*/  FMUL.FTZ R109, R2.reuse, R109 ;  /* 0x0000006d026d7220 */ /* 0x040fe40000410000 */
[C---:B------:R-:W-:Y:S01]  /*e3d0*/  FMUL.FTZ R120, R2.reuse, R120 ;  /* 0x0000007802787220 */ /* 0x040fe20000410000 */
[----:B------:R3:W-:Y:S01]  /*e3e0*/  @P0 LDGSTS.E.BYPASS.LTC128B.128 [R244+0x7100], [R6.64+0x80], !P5 ;  /* 0x0710008006f40fae */ /* 0x0007e2000e901d48 */
[C---:B------:R-:W-:Y:S02]  /*e3f0*/  FMUL.FTZ R121, R2.reuse, R121 ;  /* 0x0000007902797220 */ /* 0x040fe40000410000 */
[C---:B------:R-:W-:Y:S02]  /*e400*/  FMUL.FTZ R124, R2.reuse, R124 ;  /* 0x0000007c027c7220 */ /* 0x040fe40000410000 */
[----:B------:R-:W-:Y:S02]  /*e410*/  FMUL.FTZ R125, R2, R125 ;  /* 0x0000007d027d7220 */ /* 0x000fe40000410000 */
[--C-:B-1----:R-:W-:Y:S02]  /*e420*/  FFMA.FTZ R8, R19, c[0x0][0x2d0], -R11.reuse ;  /* 0x0000b40013087a23 */ /* 0x102fe4000001080b */
[----:B------:R-:W-:Y:S02]  /*e430*/  FFMA.FTZ R19, R51, c[0x0][0x2d0], -R11 ;  /* 0x0000b40033137a23 */ /* 0x000fe4000001080b */
[----:B------:R-:W1:Y:S01]  /*e440*/  MUFU.EX2 R63, R8 ;  /* 0x00000008003f7308 */ /* 0x000e620000000800 */
[----:B---3--:R-:W-:Y:S01]  /*e450*/  @P0 IADD3 R6, P1, R6, R0, RZ ;  /* 0x0000000006060210 */ /* 0x008fe20007f3e0ff */
[C---:B------:R-:W-:Y:S03]  /*e460*/  FADD.FTZ R0, -R134.reuse, R139 ;  /* 0x0000008b86007221 */ /* 0x040fe60000010100 */
[----:B------:R-:W-:Y:S01]  /*e470*/  @P0 IADD3.X R7, R7, R3, RZ, P1, !PT ;  /* 0x0000000307070210 */ /* 0x000fe20000ffe4ff */
[----:B------:R-:W-:Y:S02]  /*e480*/  FMUL.FTZ R3, R134, c[0x0][0x2d0] ;  /* 0x0000b40086037a20 */ /* 0x000fe40000410000 */
[----:B------:R-:W-:Y:S01]  /*e490*/  FMUL.FTZ R0, R0, c[0x0][0x2d0] ;  /* 0x0000b40000007a20 */ /* 0x000fe20000410000 */
[----:B-1----:R-:W-:Y:S01]  /*e4a0*/  MOV R52, R63 ;  /* 0x0000003f00347202 */ /* 0x002fe20000000f00 */
[----:B------:R1:W-:Y:S01]  /*e4b0*/  @P0 LDGSTS.E.BYPASS.LTC128B.128 [R244+0x5900], [R6.64], !P6 ;  /* 0x0590000006f40fae */ /* 0x0003e2000f101d48 */
[----:B------:R-:W-:Y:S02]  /*e4c0*/  FMUL.FTZ R8, R135, c[0x0][0x2d0] ;  /* 0x0000b40087087a20 */ /* 0x000fe40000410000 */
[--C-:B------:R-:W-:Y:S01]  /*e4d0*/  FFMA.FTZ R63, R5, c[0x0][0x2d0], -R3.reuse ;  /* 0x0000b400053f7a23 */ /* 0x100fe20000010803 */
[----:B------:R-:W-:Y:S01]  /*e4e0*/  MUFU.EX2 R0, R0 ;  /* 0x0000000000007308 */ /* 0x000fe20000000800 */
[--C-:B------:R-:W-:Y:S02]  /*e4f0*/  FFMA.FTZ R208, R26, c[0x0][0x2d0], -R3.reuse ;  /* 0x0000b4001ad07a23 */ /* 0x100fe40000010803 */
[--C-:B------:R-:W-:Y:S01]  /*e500*/  FFMA.FTZ R209, R27, c[0x0][0x2d0], -R3.reuse ;  /* 0x0000b4001bd17a23 */ /* 0x100fe20000010803 */
[----:B------:R1:W-:Y:S01]  /*e510*/  @P0 LDGSTS.E.BYPASS.LTC128B.128 [R244+0x7900], [R6.64+0x80], !P5 ;  /* 0x0790008006f40fae */ /* 0x0003e2000e901d48 */
[--C-:B------:R-:W-:Y:S02]  /*e520*/  FFMA.FTZ R210, R31, c[0x0][0x2d0], -R3.reuse ;  /* 0x0000b4001fd27a23 */ /* 0x100fe40000010803 */
[--C-:B------:R-:W-:Y:S02]  /*e530*/  FFMA.FTZ R58, R58, c[0x0][0x2d0], -R3.reuse ;  /* 0x0000b4003a3a7a23 */ /* 0x100fe40000010803 */
[--C-:B------:R-:W-:Y:S02]  /*e540*/  FFMA.FTZ R59, R59, c[0x0][0x2d0], -R3.reuse ;  /* 0x0000b4003b3b7a23 */ /* 0x100fe40000010803 */
[--C-:B------:R-:W-:Y:S01]  /*e550*/  FFMA.FTZ R9, R218, c[0x0][0x2d0], -R8.reuse ;  /* 0x0000b400da097a23 */ /* 0x100fe20000010808 */
[----:B------:R-:W0:Y:S01]  /*e560*/  LDGDEPBAR ;  /* 0x00000000000079af */ /* 0x000e220000000000 */
[----:B------:R-:W-:Y:S02]  /*e570*/  FFMA.FTZ R15, R211, c[0x0][0x2d0], -R8 ;  /* 0x0000b400d30f7a23 */ /* 0x000fe40000010808 */
[----:B------:R3:W-:Y:S01]  /*e580*/  MUFU.EX2 R211, R9 ;  /* 0x0000000900d37308 */ /* 0x0007e20000000800 */
[----:B------:R-:W-:Y:S02]  /*e590*/  FFMA.FTZ R218, R33, c[0x0][0x2d0], -R12 ;  /* 0x0000b40021da7a23 */ /* 0x000fe4000001080c */
[----:B------:R-:W-:Y:S01]  /*e5a0*/  FMUL.FTZ R5, R133, R141 ;  /* 0x0000008d85057220 */ /* 0x000fe20000410000 */
[----:B------:R-:W-:Y:S01]  /*e5b0*/  F2FP.PACK_AB R141, R214, R13 ;  /* 0x0000000dd68d723e */ /* 0x000fe200000000ff */
[--C-:B------:R-:W-:Y:S02]  /*e5c0*/  FFMA.FTZ R130, R40, c[0x0][0x2d0], -R8.reuse ;  /* 0x0000b40028827a23 */ /* 0x100fe40000010808 */
[--C-:B------:R-:W-:Y:S02]  /*e5d0*/  FFMA.FTZ R250, R24, c[0x0][0x2d0], -R8.reuse ;  /* 0x0000b40018fa7a23 */ /* 0x100fe40000010808 */
[--C-:B------:R-:W-:Y:S01]  /*e5e0*/  FFMA.FTZ R249, R25, c[0x0][0x2d0], -R8.reuse ;  /* 0x0000b40019f97a23 */ /* 0x100fe20000010808 */
[----:B------:R-:W-:Y:S01]  /*e5f0*/  MUFU.EX2 R15, R15 ;  /* 0x0000000f000f7308 */ /* 0x000fe20000000800 */
[--C-:B------:R-:W-:Y:S02]  /*e600*/  FFMA.FTZ R251, R29, c[0x0][0x2d0], -R8.reuse ;  /* 0x0000b4001dfb7a23 */ /* 0x100fe40000010808 */
[--C-:B------:R-:W-:Y:S02]  /*e610*/  FFMA.FTZ R17, R45, c[0x0][0x2d0], -R8.reuse ;  /* 0x0000b4002d117a23 */ /* 0x100fe40000010808 */
[--C-:B------:R-:W-:Y:S02]  /*e620*/  FFMA.FTZ R34, R60, c[0x0][0x2d0], -R8.reuse ;  /* 0x0000b4003c227a23 */ /* 0x100fe40000010808 */
[----:B-1----:R-:W-:Y:S02]  /*e630*/  FFMA.FTZ R6, R217, c[0x0][0x2d0], -R8 ;  /* 0x0000b400d9067a23 */ /* 0x002fe40000010808 */
[--C-:B------:R-:W-:Y:S02]  /*e640*/  FFMA.FTZ R7, R223, c[0x0][0x2d0], -R3.reuse ;  /* 0x0000b400df077a23 */ /* 0x100fe40000010803 */
[----:B------:R1:W-:Y:S01]  /*e650*/  MUFU.EX2 R212, R6 ;  /* 0x0000000600d47308 */ /* 0x0003e20000000800 */
[----:B------:R-:W-:Y:S01]  /*e660*/  FFMA.FTZ R223, R47, c[0x0][0x2d0], -R3 ;  /* 0x0000b4002fdf7a23 */ /* 0x000fe20000010803 */
[----:B------:R-:W-:Y:S01]  /*e670*/  MOV R47, R66 ;  /* 0x00000042002f7202 */ /* 0x000fe20000000f00 */
[--C-:B------:R-:W-:Y:S01]  /*e680*/  FFMA.FTZ R217, R22, c[0x0][0x2d0], -R11.reuse ;  /* 0x0000b40016d97a23 */ /* 0x100fe2000001080b */
[----:B------:R-:W-:Y:S01]  /*e690*/  MOV R66, R39 ;  /* 0x0000002700427202 */ /* 0x000fe20000000f00 */
[--C-:B---3--:R-:W-:Y:S02]  /*e6a0*/  FFMA.FTZ R9, R36, c[0x0][0x2d0], -R12.reuse ;  /* 0x0000b40024097a23 */ /* 0x108fe4000001080c */
[----:B------:R-:W-:Y:S01]  /*e6b0*/  FFMA.FTZ R36, R49, c[0x0][0x2d0], -R12 ;  /* 0x0000b40031247a23 */ /* 0x000fe2000001080c */
[----:B------:R-:W-:Y:S01]  /*e6c0*/  MOV R12, R62 ;  /* 0x0000003e000c7202 */ /* 0x000fe20000000f00 */
[----:B------:R-:W-:Y:S01]  /*e6d0*/  FFMA.FTZ R62, R23, c[0x0][0x2d0], -R11 ;  /* 0x0000b400173e7a23 */ /* 0x000fe2000001080b */
[----:B------:R3:W-:Y:S01]  /*e6e0*/  MUFU.EX2 R138, R7 ;  /* 0x00000007008a7308 */ /* 0x0007e20000000800 */
[----:B------:R-:W4:Y:S01]  /*e6f0*/  LDSM.16.MT88.4 R20, [R225] ;  /* 0x00000000e114783b */ /* 0x000f220000004200 */
[--C-:B------:R-:W-:Y:S02]  /*e700*/  FFMA.FTZ R252, R28, c[0x0][0x2d0], -R8.reuse ;  /* 0x0000b4001cfc7a23 */ /* 0x100fe40000010808 */
[--C-:B------:R-:W-:Y:S02]  /*e710*/  FFMA.FTZ R49, R41, c[0x0][0x2d0], -R8.reuse ;  /* 0x0000b40029317a23 */ /* 0x100fe40000010808 */
[--C-:B------:R-:W-:Y:S02]  /*e720*/  FFMA.FTZ R51, R56, c[0x0][0x2d0], -R8.reuse ;  /* 0x0000b40038337a23 */ /* 0x100fe40000010808 */
[--C-:B------:R-:W-:Y:S02]  /*e730*/  FFMA.FTZ R65, R57, c[0x0][0x2d0], -R8.reuse ;  /* 0x0000b40039417a23 */ /* 0x100fe40000010808 */
[--C-:B------:R-:W-:Y:S01]  /*e740*/  FFMA.FTZ R33, R61, c[0x0][0x2d0], -R8.reuse ;  /* 0x0000b4003d217a23 */ /* 0x100fe20000010808 */
[----:B------:R-:W-:Y:S01]  /*e750*/  MUFU.EX2 R223, R223 ;  /* 0x000000df00df7308 */ /* 0x000fe20000000800 */
[----:B------:R-:W-:Y:S02]  /*e760*/  FMUL.FTZ R24, R2, R152 ;  /* 0x0000009802187220 */ /* 0x000fe40000410000 */
[--C-:B-1----:R-:W-:Y:S02]  /*e770*/  FFMA.FTZ R6, R221, c[0x0][0x2d0], -R8.reuse ;  /* 0x0000b400dd067a23 */ /* 0x102fe40000010808 */
[--C-:B------:R-:W-:Y:S02]  /*e780*/  FFMA.FTZ R221, R30, c[0x0][0x2d0], -R3.reuse ;  /* 0x0000b4001edd7a23 */ /* 0x100fe40000010803 */
[C---:B------:R-:W-:Y:S01]  /*e790*/  FMUL.FTZ R25, R2.reuse, R153 ;  /* 0x0000009902197220 */ /* 0x040fe20000410000 */
[----:B------:R-:W-:Y:S01]  /*e7a0*/  MOV R153, R18 ;  /* 0x0000001200997202 */ /* 0x000fe20000000f00 */
[C---:B------:R-:W-:Y:S01]  /*e7b0*/  FMUL.FTZ R28, R2.reuse, R156 ;  /* 0x0000009c021c7220 */ /* 0x040fe20000410000 */
[----:B------:R-:W1:Y:S01]  /*e7c0*/  MUFU.EX2 R16, R6 ;  /* 0x0000000600107308 */ /* 0x000e620000000800 */
[----:B------:R-:W-:Y:S01]  /*e7d0*/  FMUL.FTZ R29, R2, R157 ;  /* 0x0000009d021d7220 */ /* 0x000fe20000410000 */
[----:B------:R-:W-:Y:S01]  /*e7e0*/  MOV R156, R19 ;  /* 0x00000013009c7202 */ /* 0x000fe20000000f00 */
[--C-:B---3--:R-:W-:Y:S01]  /*e7f0*/  FFMA.FTZ R7, R245, c[0x0][0x2d0], -R3.reuse ;  /* 0x0000b400f5077a23 */ /* 0x108fe20000010803 */
[----:B------:R-:W-:Y:S01]  /*e800*/  MOV R157, R47 ;  /* 0x0000002f009d7202 */ /* 0x000fe20000000f00 */
[--C-:B------:R-:W-:Y:S02]  /*e810*/  FFMA.FTZ R245, R46, c[0x0][0x2d0], -R3.reuse ;  /* 0x0000b4002ef57a23 */ /* 0x100fe40000010803 */
[C---:B------:R-:W-:Y:S02]  /*e820*/  FMUL.FTZ R40, R2.reuse, R164 ;  /* 0x000000a402287220 */ /* 0x040fe40000410000 */
[C---:B------:R-:W-:Y:S01]  /*e830*/  FMUL.FTZ R41, R2.reuse, R165 ;  /* 0x000000a502297220 */ /* 0x040fe20000410000 */
[----:B------:R3:W-:Y:S01]  /*e840*/  MUFU.EX2 R204, R7 ;  /* 0x0000000700cc7308 */ /* 0x0007e20000000800 */
[C---:B------:R-:W-:Y:S01]  /*e850*/  FMUL.FTZ R45, R2.reuse, R169 ;  /* 0x000000a9022d7220 */ /* 0x040fe20000410000 */
[----:B------:R-:W-:Y:S01]  /*e860*/  MOV R165, R34 ;  /* 0x0000002200a57202 */ /* 0x000fe20000000f00 */
[C---:B------:R-:W-:Y:S01]  /*e870*/  FMUL.FTZ R56, R2.reuse, R176 ;  /* 0x000000b002387220 */ /* 0x040fe20000410000 */
[----:B------:R-:W-:Y:S01]  /*e880*/  MOV R176, R64 ;  /* 0x0000004000b07202 */ /* 0x000fe20000000f00 */
[C---:B------:R-:W-:Y:S02]  /*e890*/  FMUL.FTZ R57, R2.reuse, R177 ;  /* 0x000000b102397220 */ /* 0x040fe40000410000 */
[C---:B------:R-:W-:Y:S01]  /*e8a0*/  FMUL.FTZ R60, R2.reuse, R180 ;  /* 0x000000b4023c7220 */ /* 0x040fe20000410000 */
[----:B------:R-:W-:Y:S01]  /*e8b0*/  MOV R180, R59 ;  /* 0x0000003b00b47202 */ /* 0x000fe20000000f00 */
[----:B------:R-:W-:Y:S01]  /*e8c0*/  FMUL.FTZ R61, R2, R181 ;  /* 0x000000b5023d7220 */ /* 0x000fe20000410000 */
[----:B------:R-:W-:Y:S01]  /*e8d0*/  MUFU.EX2 R164, R248 ;  /* 0x000000f800a47308 */ /* 0x000fe20000000800 */
[C---:B------:R-:W-:Y:S01]  /*e8e0*/  FMUL.FTZ R18, R132.reuse, R162 ;  /* 0x000000a284127220 */ /* 0x040fe20000410000 */
[----:B------:R-:W-:Y:S01]  /*e8f0*/  MOV R162, R48 ;  /* 0x0000003000a27202 */ /* 0x000fe20000000f00 */
[----:B------:R-:W-:Y:S01]  /*e900*/  FMUL.FTZ R19, R132, R163 ;  /* 0x000000a384137220 */ /* 0x000fe20000410000 */
[----:B-1----:R-:W-:Y:S01]  /*e910*/  MOV R11, R16 ;  /* 0x00000010000b7202 */ /* 0x002fe20000000f00 */
[--C-:B------:R-:W-:Y:S01]  /*e920*/  FFMA.FTZ R6, R246, c[0x0][0x2d0], -R3.reuse ;  /* 0x0000b400f6067a23 */ /* 0x100fe20000010803 */
[----:B------:R-:W-:Y:S01]  /*e930*/  MOV R163, R63 ;  /* 0x0000003f00a37202 */ /* 0x000fe20000000f00 */
[--C-:B------:R-:W-:Y:S01]  /*e940*/  FFMA.FTZ R246, R43, c[0x0][0x2d0], -R3.reuse ;  /* 0x0000b4002bf67a23 */ /* 0x100fe20000010803 */
[----:B------:R-:W-:Y:S01]  /*e950*/  MOV R43, R11 ;  /* 0x0000000b002b7202 */ /* 0x000fe20000000f00 */
[----:B------:R-:W-:Y:S01]  /*e960*/  FFMA.FTZ R16, R44, c[0x0][0x2d0], -R8 ;  /* 0x0000b4002c107a23 */ /* 0x000fe20000010808 */
[----:B------:R1:W1:Y:S01]  /*e970*/  MUFU.EX2 R139, R6 ;  /* 0x00000006008b7308 */ /* 0x0002620000000800 */
[----:B------:R-:W-:Y:S01]  /*e980*/  MOV R11, R50 ;  /* 0x00000032000b7202 */ /* 0x000fe20000000f00 */
[----:B------:R-:W-:Y:S01]  /*e990*/  FMUL.FTZ R8, R2, R144 ;  /* 0x0000009002087220 */ /* 0x000fe20000410000 */
[----:B------:R-:W-:Y:S01]  /*e9a0*/  F2FP.PACK_AB R144, R211, R15 ;  /* 0x0000000fd390723e */ /* 0x000fe200000000ff */
[----:B---3--:R-:W-:Y:S01]  /*e9b0*/  FMUL.FTZ R7, R132, R143 ;  /* 0x0000008f84077220 */ /* 0x008fe20000410000 */
[----:B------:R-:W-:Y:S01]  /*e9c0*/  F2FP.PACK_AB R143, R52, R213 ;  /* 0x000000d5348f723e */ /* 0x000fe200000000ff */
        /* <DEDUP_REMOVED lines=19> */
[----:B------:R-:W-:Y:S01]  /*eb00*/  F2FP.PACK_AB R145, R139, R138 ;  /* 0x0000008a8b91723e */ /* 0x000fe200000000ff */
[--C-:B------:R-:W-:Y:S01]  /*eb10*/  FFMA.FTZ R247, R42, c[0x0][0x2d0], -R3.reuse ;  /* 0x0000b4002af77a23 */ /* 0x100fe20000010803 */
[----:B------:R-:W-:Y:S01]  /*eb20*/  MOV R42, R10 ;  /* 0x0000000a002a7202 */ /* 0x000fe20000000f00 */
[----:B------:R-:W-:Y:S01]  /*eb30*/  FFMA.FTZ R3, R4, c[0x0][0x2d0], -R3 ;  /* 0x0000b40004037a23 */ /* 0x000fe20000010803 */
[----:B------:R1:W3:Y:S01]  /*eb40*/  MUFU.EX2 R205, R6 ;  /* 0x0000000600cd7308 */ /* 0x0002e20000000800 */
[----:B------:R-:W-:Y:S01]  /*eb50*/  FMUL.FTZ R4, R133, R140 ;  /* 0x0000008c85047220 */ /* 0x000fe20000410000 */
[----:B------:R-:W-:Y:S01]  /*eb60*/  F2FP.PACK_AB R140, R216, R14 ;  /* 0x0000000ed88c723e */ /* 0x000fe200000000ff */
[C---:B------:R-:W-:Y:S01]  /*eb70*/  FMUL.FTZ R10, R0.reuse, R146 ;  /* 0x00000092000a7220 */ /* 0x040fe20000410000 */
[----:B------:R-:W2:Y:S01]  /*eb80*/  LDL.LU R14, [R1+0x10] ;  /* 0x00001000010e7983 */ /* 0x000ea20000300800 */
[----:B------:R-:W-:Y:S01]  /*eb90*/  F2FP.PACK_AB R146, R43, R212 ;  /* 0x000000d42b92723e */ /* 0x000fe200000000ff */
        /* <DEDUP_REMOVED lines=9> */
[----:B------:R-:W-:Y:S01]  /*ec30*/  MUFU.EX2 R169, R217 ;  /* 0x000000d900a97308 */ /* 0x000fe20000000800 */
[C---:B------:R-:W-:Y:S02]  /*ec40*/  FMUL.FTZ R63, R0.reuse, R183 ;  /* 0x000000b7003f7220 */ /* 0x040fe40000410000 */
[----:B------:R-:W-:Y:S01]  /*ec50*/  FMUL.FTZ R64, R133, R200 ;  /* 0x000000c885407220 */ /* 0x000fe20000410000 */
[----:B------:R-:W-:Y:S01]  /*ec60*/  MOV R200, R157 ;  /* 0x0000009d00c87202 */ /* 0x000fe20000000f00 */
[C---:B------:R-:W-:Y:S02]  /*ec70*/  FMUL.FTZ R74, R0.reuse, R74 ;  /* 0x0000004a004a7220 */ /* 0x040fe40000410000 */
[----:B------:R-:W-:Y:S02]  /*ec80*/  FMUL.FTZ R75, R0, R75 ;  /* 0x0000004b004b7220 */ /* 0x000fe40000410000 */
[----:B-1----:R-:W-:Y:S01]  /*ec90*/  FMUL.FTZ R6, R132, R142 ;  /* 0x0000008e84067220 */ /* 0x002fe20000410000 */
[----:B------:R-:W-:Y:S01]  /*eca0*/  F2FP.PACK_AB R142, R53, R215 ;  /* 0x000000d7358e723e */ /* 0x000fe200000000ff */
[----:B------:R-:W-:Y:S01]  /*ecb0*/  MUFU.EX2 R200, R200 ;  /* 0x000000c800c87308 */ /* 0x000fe20000000800 */
[----:B---3--:R-:W-:Y:S01]  /*ecc0*/  F2FP.PACK_AB R147, R204, R205 ;  /* 0x000000cdcc93723e */ /* 0x008fe200000000ff */
[C---:B------:R-:W-:Y:S02]  /*ecd0*/  FMUL.FTZ R78, R0.reuse, R78 ;  /* 0x0000004e004e7220 */ /* 0x040fe40000410000 */
[C---:B------:R-:W-:Y:S02]  /*ece0*/  FMUL.FTZ R79, R0.reuse, R79 ;  /* 0x0000004f004f7220 */ /* 0x040fe40000410000 */
[-C--:B----4-:R-:W-:Y:S04]  /*ecf0*/  HMMA.16816.F32 R4, R140, R20.reuse, R4 ;  /* 0x000000148c04723c */ /* 0x090fe80000001804 */
[----:B------:R-:W-:Y:S01]  /*ed00*/  MUFU.EX2 R177, R220 ;  /* 0x000000dc00b17308 */ /* 0x000fe20000000800 */
[C---:B------:R-:W-:Y:S02]  /*ed10*/  FMUL.FTZ R90, R0.reuse, R90 ;  /* 0x0000005a005a7220 */ /* 0x040fe40000410000 */
[C---:B------:R-:W-:Y:S01]  /*ed20*/  FMUL.FTZ R91, R0.reuse, R91 ;  /* 0x0000005b005b7220 */ /* 0x040fe20000410000 */
[C---:B------:R-:W-:Y:S04]  /*ed30*/  HMMA.16816.F32 R8, R144.reuse, R20, R8 ;  /* 0x000000149008723c */ /* 0x040fe80000001808 */
[C---:B------:R-:W-:Y:S02]  /*ed40*/  FMUL.FTZ R94, R0.reuse, R94 ;  /* 0x0000005e005e7220 */ /* 0x040fe40000410000 */
[C---:B------:R-:W-:Y:S01]  /*ed50*/  FMUL.FTZ R95, R0.reuse, R95 ;  /* 0x0000005f005f7220 */ /* 0x040fe20000410000 */
[----:B------:R-:W-:Y:S01]  /*ed60*/  MUFU.EX2 R221, R221 ;  /* 0x000000dd00dd7308 */ /* 0x000fe20000000800 */
[C---:B------:R-:W-:Y:S01]  /*ed70*/  FMUL.FTZ R20, R133.reuse, R172 ;  /* 0x000000ac85147220 */ /* 0x040fe20000410000 */
[----:B------:R-:W-:Y:S02]  /*ed80*/  MOV R172, R54 ;  /* 0x0000003600ac7202 */ /* 0x000fe40000000f00 */
[----:B------:R-:W-:Y:S01]  /*ed90*/  LDSM.16.MT88.4 R52, [R229] ;  /* 0x00000000e534783b */ /* 0x000fe20000004200 */
[C---:B------:R-:W-:Y:S01]  /*eda0*/  FMUL.FTZ R21, R133.reuse, R173 ;  /* 0x000000ad85157220 */ /* 0x040fe20000410000 */
[----:B------:R-:W-:Y:S01]  /*edb0*/  MOV R173, R33 ;  /* 0x0000002100ad7202 */ /* 0x000fe20000000f00 */
[C---:B------:R-:W-:Y:S01]  /*edc0*/  FMUL.FTZ R33, R133.reuse, R185 ;  /* 0x000000b985217220 */ /* 0x040fe20000410000 */
[----:B------:R-:W-:Y:S01]  /*edd0*/  MOV R185, R49 ;  /* 0x0000003100b97202 */ /* 0x000fe20000000f00 */
[----:B------:R-:W-:Y:S01]  /*ede0*/  FMUL.FTZ R49, R133, R193 ;  /* 0x000000c185317220 */ /* 0x000fe20000410000 */
[----:B------:R1:W-:Y:S01]  /*edf0*/  MUFU.EX2 R179, R218 ;  /* 0x000000da00b37308 */ /* 0x0003e20000000800 */
        /* <DEDUP_REMOVED lines=8> */
[----:B------:R-:W-:Y:S05]  /*ee80*/  FMUL.FTZ R127, R0, R127 ;  /* 0x0000007f007f7220 */ /* 0x000fea0000410000 */
[----:B------:R-:W-:Y:S10]  /*ee90*/  MUFU.EX2 R247, R247 ;  /* 0x000000f700f77308 */ /* 0x000ff40000000800 */
[----:B------:R-:W-:Y:S10]  /*eea0*/  MUFU.EX2 R246, R246 ;  /* 0x000000f600f67308 */ /* 0x000ff40000000800 */
[----:B------:R-:W-:Y:S01]  /*eeb0*/  MUFU.EX2 R245, R245 ;  /* 0x000000f500f57308 */ /* 0x000fe20000000800 */
[----:B------:R-:W-:Y:S01]  /*eec0*/  FFMA.FTZ R206, R132, R67, R13 ;  /* 0x0000004384ce7223 */ /* 0x000fe2000001000d */
[----:B------:R-:W-:Y:S01]  /*eed0*/  MOV R67, R12 ;  /* 0x0000000c00437202 */ /* 0x000fe20000000f00 */
[C---:B------:R-:W-:Y:S01]  /*eee0*/  FMUL.FTZ R12, R2.reuse, R148 ;  /* 0x00000094020c7220 */ /* 0x040fe20000410000 */
[----:B------:R-:W-:Y:S01]  /*eef0*/  MOV R148, R37 ;  /* 0x0000002500947202 */ /* 0x000fe20000000f00 */
[----:B------:R-:W-:Y:S01]  /*ef00*/  FMUL.FTZ R13, R2, R149 ;  /* 0x00000095020d7220 */ /* 0x000fe20000410000 */
[----:B------:R-:W-:Y:S02]  /*ef10*/  MOV R149, R36 ;  /* 0x0000002400957202 */ /* 0x000fe40000000f00 */
[----:B------:R-:W-:Y:S02]  /*ef20*/  MOV R31, R67 ;  /* 0x00000043001f7202 */ /* 0x000fe40000000f00 */
[----:B------:R-:W-:Y:S02]  /*ef30*/  MOV R67, R38 ;  /* 0x0000002600437202 */ /* 0x000fe40000000f00 */
[----:B------:R-:W3:Y:S01]  /*ef40*/  LDSM.16.MT88.4 R36, [R226] ;  /* 0x00000000e224783b */ /* 0x000ee20000004200 */
[----:B------:R-:W-:Y:S01]  /*ef50*/  MOV R153, R31 ;  /* 0x0000001f00997202 */ /* 0x000fe20000000f00 */
[C---:B------:R-:W-:Y:S01]  /*ef60*/  FMUL.FTZ R31, R0.reuse, R159 ;  /* 0x0000009f001f7220 */ /* 0x040fe20000410000 */
[----:B------:R-:W-:Y:S02]  /*ef70*/  MOV R154, R149 ;  /* 0x00000095009a7202 */ /* 0x000fe40000000f00 */
[----:B------:R-:W-:Y:S02]  /*ef80*/  MOV R181, R148 ;  /* 0x0000009400b57202 */ /* 0x000fe40000000f00 */
[----:B------:R-:W-:Y:S01]  /*ef90*/  MOV R159, R58 ;  /* 0x0000003a009f7202 */ /* 0x000fe20000000f00 */
[----:B------:R-:W-:Y:S02]  /*efa0*/  FMUL.FTZ R58, R0, R178 ;  /* 0x000000b2003a7220 */ /* 0x000fe40000410000 */
[----:B------:R4:W-:Y:S01]  /*efb0*/  MUFU.EX2 R178, R219 ;  /* 0x000000db00b27308 */ /* 0x0009e20000000800 */
[----:B--2---:R-:W-:Y:S02]  /*efc0*/  FFMA.FTZ R2, R2, R14, R15 ;  /* 0x0000000e02027223 */ /* 0x004fe4000001000f */
[C---:B------:R-:W-:Y:S02]  /*efd0*/  FMUL.FTZ R14, R0.reuse, R150 ;  /* 0x00000096000e7220 */ /* 0x040fe40000410000 */
[----:B------:R-:W-:Y:S02]  /*efe0*/  FMUL.FTZ R15, R0, R151 ;  /* 0x00000097000f7220 */ /* 0x000fe40000410000 */
[----:B------:R-:W2:Y:S01]  /*eff0*/  LDSM.16.MT88.4 R148, [R228] ;  /* 0x00000000e494783b */ /* 0x000ea20000004200 */
[----:B------:R-:W-:Y:S04]  /*f000*/  FADD.FTZ R2, R211, R2 ;  /* 0x00000002d3027221 */ /* 0x000fe80000010000 */
[-C--:B------:R-:W-:Y:S08]  /*f010*/  HMMA.16816.F32 R12, R144, R22.reuse, R12 ;  /* 0x00000016900c723c */ /* 0x080ff0000000180c */
[C---:B------:R-:W-:Y:S07]  /*f020*/  HMMA.16816.F32 R16, R140.reuse, R22, R16 ;  /* 0x000000168c10723c */ /* 0x040fee0000001810 */
[C---:B------:R-:W-:Y:S01]  /*f030*/  FMUL.FTZ R22, R132.reuse, R174 ;  /* 0x000000ae84167220 */ /* 0x040fe20000410000 */
[----:B------:R-:W-:Y:S01]  /*f040*/  MOV R174, R62 ;  /* 0x0000003e00ae7202 */ /* 0x000fe20000000f00 */
[----:B------:R-:W-:Y:S03]  /*f050*/  FMUL.FTZ R23, R132, R175 ;  /* 0x000000af84177220 */ /* 0x000fe60000410000 */
[----:B------:R-:W-:Y:S01]  /*f060*/  FMUL.FTZ R62, R0, R182 ;  /* 0x000000b6003e7220 */ /* 0x000fe20000410000 */
[----:B------:R-:W-:Y:S01]  /*f070*/  MOV R175, R32 ;  /* 0x0000002000af7202 */ /* 0x000fe20000000f00 */
[C---:B------:R-:W-:Y:S01]  /*f080*/  FMUL.FTZ R32, R133.reuse, R184 ;  /* 0x000000b885207220 */ /* 0x040fe20000410000 */
[----:B------:R-:W-:Y:S01]  /*f090*/  MOV R184, R66 ;  /* 0x0000004200b87202 */ /* 0x000fe20000000f00 */
[-C--:B---3--:R-:W-:Y:S01]  /*f0a0*/  HMMA.16816.F32 R20, R140, R36.reuse, R20 ;  /* 0x000000248c14723c */ /* 0x088fe20000001814 */
[----:B------:R-:W-:Y:S02]  /*f0b0*/  MUFU.EX2 R174, R174 ;  /* 0x000000ae00ae7308 */ /* 0x000fe40000000800 */
[----:B------:R-:W-:Y:S05]  /*f0c0*/  FMUL.FTZ R66, R132, R202 ;  /* 0x000000ca84427220 */ /* 0x000fea0000410000 */
[C---:B------:R-:W-:Y:S03]  /*f0d0*/  HMMA.16816.F32 R24, R144.reuse, R36, R24 ;  /* 0x000000249018723c */ /* 0x040fe60000001818 */
[----:B------:R-:W-:Y:S04]  /*f0e0*/  MUFU.EX2 R184, R184 ;  /* 0x000000b800b87308 */ /* 0x000fe80000000800 */
[C---:B------:R-:W-:Y:S01]  /*f0f0*/  FMUL.FTZ R36, R133.reuse, R188 ;  /* 0x000000bc85247220 */ /* 0x040fe20000410000 */
[-C--:B------:R-:W-:Y:S04]  /*f100*/  HMMA.16816.F32 R28, R144, R38.reuse, R28 ;  /* 0x00000026901c723c */ /* 0x080fe8000000181c */
[C---:B------:R-:W-:Y:S01]  /*f110*/  FMUL.FTZ R37, R133.reuse, R189 ;  /* 0x000000bd85257220 */ /* 0x040fe20000410000 */
[----:B------:R-:W-:Y:S01]  /*f120*/  MOV R188, R43 ;  /* 0x0000002b00bc7202 */ /* 0x000fe20000000f00 */
[C---:B------:R-:W-:Y:S01]  /*f130*/  FMUL.FTZ R43, R0.reuse, R167 ;  /* 0x000000a7002b7220 */ /* 0x040fe20000410000 */
        /* <DEDUP_REMOVED lines=10> */
[C---:B------:R-:W-:Y:S01]  /*f1e0*/  FMUL.FTZ R51, R132.reuse, R195 ;  /* 0x000000c384337220 */ /* 0x040fe20000410000 */
[----:B------:R-:W-:Y:S01]  /*f1f0*/  MOV R170, R167 ;  /* 0x000000a700aa7202 */ /* 0x000fe20000000f00 */
[C---:B------:R-:W-:Y:S01]  /*f200*/  FMUL.FTZ R65, R133.reuse, R201 ;  /* 0x000000c985417220 */ /* 0x040fe20000410000 */
[----:B------:R-:W-:Y:S01]  /*f210*/  MOV R248, R191 ;  /* 0x000000bf00f87202 */ /* 0x000fe20000000f00 */
[----:B------:R-:W-:Y:S01]  /*f220*/  FMUL.FTZ R67, R132, R203 ;  /* 0x000000cb84437220 */ /* 0x000fe20000410000 */
[-C--:B------:R-:W-:Y:S03]  /*f230*/  HMMA.16816.F32 R36, R140, R52.reuse, R36 ;  /* 0x000000348c24723c */ /* 0x080fe60000001824 */
[----:B------:R-:W-:Y:S02]  /*f240*/  MOV R191, R162 ;  /* 0x000000a200bf7202 */ /* 0x000fe40000000f00 */
[----:B------:R-:W-:Y:S02]  /*f250*/  MOV R171, R170 ;  /* 0x000000aa00ab7202 */ /* 0x000fe40000000f00 */
[----:B------:R-:W-:Y:S01]  /*f260*/  MOV R167, R166 ;  /* 0x000000a600a77202 */ /* 0x000fe20000000f00 */
[C---:B------:R-:W-:Y:S01]  /*f270*/  HMMA.16816.F32 R40, R144.reuse, R52, R40 ;  /* 0x000000349028723c */ /* 0x040fe20000001828 */
[----:B------:R-:W-:Y:S03]  /*f280*/  MUFU.EX2 R191, R191 ;  /* 0x000000bf00bf7308 */ /* 0x000fe60000000800 */
[----:B------:R-:W-:Y:S02]  /*f290*/  MOV R170, R167 ;  /* 0x000000a700aa7202 */ /* 0x000fe40000000f00 */
[----:B------:R-:W-:Y:S01]  /*f2a0*/  MOV R166, R189 ;  /* 0x000000bd00a67202 */ /* 0x000fe20000000f00 */
[C---:B------:R-:W-:Y:S01]  /*f2b0*/  FMUL.FTZ R52, R133.reuse, R196 ;  /* 0x000000c485347220 */ /* 0x040fe20000410000 */
[-C--:B------:R-:W-:Y:S04]  /*f2c0*/  HMMA.16816.F32 R44, R144, R54.reuse, R44 ;  /* 0x00000036902c723c */ /* 0x080fe8000000182c */
[----:B------:R-:W-:Y:S01]  /*f2d0*/  FMUL.FTZ R53, R133, R197 ;  /* 0x000000c585357220 */ /* 0x000fe20000410000 */
[----:B------:R-:W-:Y:S01]  /*f2e0*/  MOV R192, R170 ;  /* 0x000000aa00c07202 */ /* 0x000fe20000000f00 */
[----:B------:R-:W-:Y:S01]  /*f2f0*/  FADD.FTZ R133, R216, R207 ;  /* 0x000000cfd8857221 */ /* 0x000fe20000010000 */
[----:B------:R-:W-:Y:S01]  /*f300*/  MOV R167, R166 ;  /* 0x000000a600a77202 */ /* 0x000fe20000000f00 */
[C---:B------:R-:W-:Y:S01]  /*f310*/  HMMA.16816.F32 R48, R140.reuse, R54, R48 ;  /* 0x000000368c30723c */ /* 0x040fe20000001830 */
[----:B------:R-:W-:Y:S03]  /*f320*/  MUFU.EX2 R197, R171 ;  /* 0x000000ab00c57308 */ /* 0x000fe60000000800 */
[----:B------:R-:W-:Y:S02]  /*f330*/  MOV R189, R188 ;  /* 0x000000bc00bd7202 */ /* 0x000fe40000000f00 */
[----:B------:R-:W-:Y:S01]  /*f340*/  MOV R188, R187 ;  /* 0x000000bb00bc7202 */ /* 0x000fe20000000f00 */
[C---:B------:R-:W-:Y:S01]  /*f350*/  FMUL.FTZ R54, R132.reuse, R198 ;  /* 0x000000c684367220 */ /* 0x040fe20000410000 */
[----:B------:R-:W-:Y:S01]  /*f360*/  MOV R187, R186 ;  /* 0x000000ba00bb7202 */ /* 0x000fe20000000f00 */
[----:B------:R-:W-:Y:S02]  /*f370*/  FMUL.FTZ R55, R132, R199 ;  /* 0x000000c784377220 */ /* 0x000fe40000410000 */
[----:B------:R-:W-:Y:S01]  /*f380*/  MUFU.EX2 R171, R208 ;  /* 0x000000d000ab7308 */ /* 0x000fe20000000800 */
[----:B------:R-:W-:Y:S02]  /*f390*/  MOV R199, R153 ;  /* 0x0000009900c77202 */ /* 0x000fe40000000f00 */
[----:B------:R-:W-:Y:S02]  /*f3a0*/  MOV R186, R159 ;  /* 0x0000009f00ba7202 */ /* 0x000fe40000000f00 */
[-C--:B--2---:R-:W-:Y:S03]  /*f3b0*/  HMMA.16816.F32 R52, R140, R148.reuse, R52 ;  /* 0x000000948c34723c */ /* 0x084fe60000001834 */
[----:B------:R-:W-:Y:S02]  /*f3c0*/  MOV R159, R130 ;  /* 0x00000082009f7202 */ /* 0x000fe40000000f00 */
[----:B------:R-:W2:Y:S01]  /*f3d0*/  LDL.LU R130, [R1+0x74] ;  /* 0x0000740001827983 */ /* 0x000ea20000300800 */
[----:B------:R-:W-:Y:S01]  /*f3e0*/  MOV R166, R189 ;  /* 0x000000bd00a67202 */ /* 0x000fe20000000f00 */
[----:B------:R-:W-:Y:S01]  /*f3f0*/  MUFU.EX2 R199, R199 ;  /* 0x000000c700c77308 */ /* 0x000fe20000000800 */
[C---:B------:R-:W-:Y:S04]  /*f400*/  HMMA.16816.F32 R56, R144.reuse, R148, R56 ;  /* 0x000000949038723c */ /* 0x040fe80000001838 */
[----:B------:R-:W-:Y:S02]  /*f410*/  MOV R189, R188 ;  /* 0x000000bc00bd7202 */ /* 0x000fe40000000f00 */
[----:B------:R-:W-:Y:S02]  /*f420*/  MOV R188, R187 ;  /* 0x000000bb00bc7202 */ /* 0x000fe40000000f00 */
[-C--:B------:R-:W-:Y:S04]  /*f430*/  HMMA.16816.F32 R60, R144, R150.reuse, R60 ;  /* 0x00000096903c723c */ /* 0x080fe8000000183c */
[----:B------:R-:W-:Y:S02]  /*f440*/  MOV R193, R188 ;  /* 0x000000bc00c17202 */ /* 0x000fe40000000f00 */
[----:B------:R-:W-:Y:S02]  /*f450*/  MOV R188, R180 ;  /* 0x000000b400bc7202 */ /* 0x000fe40000000f00 */
[C---:B------:R-:W-:Y:S01]  /*f460*/  HMMA.16816.F32 R64, R140.reuse, R150, R64 ;  /* 0x000000968c40723c */ /* 0x040fe20000001840 */
[----:B------:R-:W3:Y:S01]  /*f470*/  LDSM.16.MT88.4 R148, [R225+0x2000] ;  /* 0x00200000e194783b */ /* 0x000ee20000004200 */
[----:B------:R-:W-:Y:S02]  /*f480*/  MUFU.EX2 R180, R251 ;  /* 0x000000fb00b47308 */ /* 0x000fe40000000800 */
[----:B------:R-:W-:Y:S02]  /*f490*/  MOV R203, R193 ;  /* 0x000000c100cb7202 */ /* 0x000fe40000000f00 */
[----:B------:R-:W-:Y:S02]  /*f4a0*/  MOV R193, R155 ;  /* 0x0000009b00c17202 */ /* 0x000fe40000000f00 */
[----:B-1----:R-:W-:Y:S04]  /*f4b0*/  MOV R218, R203 ;  /* 0x000000cb00da7202 */ /* 0x002fe80000000f00 */
[----:B------:R-:W-:Y:S01]  /*f4c0*/  MUFU.EX2 R193, R193 ;  /* 0x000000c100c17308 */ /* 0x000fe20000000800 */
[----:B------:R-:W-:Y:S02]  /*f4d0*/  MOV R187, R186 ;  /* 0x000000ba00bb7202 */ /* 0x000fe40000000f00 */
[----:B------:R-:W-:Y:S02]  /*f4e0*/  MOV R186, R185 ;  /* 0x000000b900ba7202 */ /* 0x000fe40000000f00 */
[----:B------:R-:W-:Y:S02]  /*f4f0*/  MOV R185, R131 ;  /* 0x0000008300b97202 */ /* 0x000fe40000000f00 */
[----:B------:R-:W2:Y:S01]  /*f500*/  LDL.LU R131, [R1+0x70] ;  /* 0x0000700001837983 */ /* 0x000ea20000300800 */
[----:B------:R-:W-:Y:S02]  /*f510*/  MOV R196, R167 ;  /* 0x000000a700c47202 */ /* 0x000fe40000000f00 */
[----:B------:R-:W-:Y:S02]  /*f520*/  MOV R167, R175 ;  /* 0x000000af00a77202 */ /* 0x000fe40000000f00 */
[----:B------:R-:W-:Y:S01]  /*f530*/  MUFU.EX2 R175, R252 ;  /* 0x000000fc00af7308 */ /* 0x000fe20000000800 */
[----:B------:R-:W-:Y:S02]  /*f540*/  MOV R195, R166 ;  /* 0x000000a600c37202 */ /* 0x000fe40000000f00 */
[----:B------:R-:W-:Y:S02]  /*f550*/  MOV R166, R173 ;  /* 0x000000ad00a67202 */ /* 0x000fe40000000f00 */
[----:B------:R-:W-:Y:S02]  /*f560*/  MOV R183, R167 ;  /* 0x000000a700b77202 */ /* 0x000fe40000000f00 */
[----:B------:R-:W-:Y:S02]  /*f570*/  MOV R194, R189 ;  /* 0x000000bd00c27202 */ /* 0x000fe40000000f00 */
[----:B------:R-:W-:Y:S01]  /*f580*/  MOV R189, R172 ;  /* 0x000000ac00bd7202 */ /* 0x000fe20000000f00 */
[----:B------:R-:W-:Y:S01]  /*f590*/  MUFU.EX2 R173, R249 ;  /* 0x000000f900ad7308 */ /* 0x000fe20000000800 */
[----:B------:R-:W-:Y:S02]  /*f5a0*/  MOV R201, R194 ;  /* 0x000000c200c97202 */ /* 0x000fe40000000f00 */
[----:B------:R-:W-:Y:S02]  /*f5b0*/  MOV R167, R189 ;  /* 0x000000bd00a77202 */ /* 0x000fe40000000f00 */
[----:B------:R-:W-:Y:S01]  /*f5c0*/  MOV R189, R159 ;  /* 0x0000009f00bd7202 */ /* 0x000fe20000000f00 */
[-C--:B---3--:R-:W-:Y:S04]  /*f5d0*/  HMMA.16816.F32 R68, R140, R148.reuse, R68 ;  /* 0x000000948c44723c */ /* 0x088fe80000001844 */
[----:B------:R-:W-:Y:S01]  /*f5e0*/  MUFU.EX2 R172, R209 ;  /* 0x000000d100ac7308 */ /* 0x000fe20000000800 */
[----:B------:R-:W-:Y:S02]  /*f5f0*/  MOV R194, R181 ;  /* 0x000000b500c27202 */ /* 0x000fe40000000f00 */
[----:B------:R-:W-:Y:S01]  /*f600*/  MOV R181, R156 ;  /* 0x0000009c00b57202 */ /* 0x000fe20000000f00 */
[C---:B------:R-:W-:Y:S04]  /*f610*/  HMMA.16816.F32 R72, R144.reuse, R148, R72 ;  /* 0x000000949048723c */ /* 0x040fe80000001848 */
[----:B----4-:R-:W-:Y:S02]  /*f620*/  MOV R219, R201 ;  /* 0x000000c900db7202 */ /* 0x010fe40000000f00 */
[----:B------:R-:W-:Y:S01]  /*f630*/  MUFU.EX2 R194, R194 ;  /* 0x000000c200c27308 */ /* 0x000fe20000000800 */
[----:B------:R-:W-:Y:S01]  /*f640*/  MOV R201, R163 ;  /* 0x000000a300c97202 */ /* 0x000fe20000000f00 */
[-C--:B------:R-:W-:Y:S04]  /*f650*/  HMMA.16816.F32 R76, R144, R150.reuse, R76 ;  /* 0x00000096904c723c */ /* 0x080fe8000000184c */
[----:B------:R-:W-:Y:S02]  /*f660*/  MOV R170, R187 ;  /* 0x000000bb00aa7202 */ /* 0x000fe40000000f00 */
[----:B------:R-:W-:Y:S02]  /*f670*/  MOV R187, R168 ;  /* 0x000000a800bb7202 */ /* 0x000fe40000000f00 */
[----:B------:R-:W-:Y:S01]  /*f680*/  MUFU.EX2 R252, R210 ;  /* 0x000000d200fc7308 */ /* 0x000fe20000000800 */
[C---:B------:R-:W-:Y:S01]  /*f690*/  HMMA.16816.F32 R80, R140.reuse, R150, R80 ;  /* 0x000000968c50723c */ /* 0x040fe20000001850 */
[----:B------:R-:W1:Y:S03]  /*f6a0*/  LDSM.16.MT88.4 R148, [R226+0x2000] ;  /* 0x00200000e294783b */ /* 0x000e660000004200 */
[----:B------:R-:W-:Y:S02]  /*f6b0*/  MOV R202, R170 ;  /* 0x000000aa00ca7202 */ /* 0x000fe40000000f00 */
[----:B------:R-:W-:Y:S02]  /*f6c0*/  MOV R170, R187 ;  /* 0x000000bb00aa7202 */ /* 0x000fe40000000f00 */
[----:B------:R-:W-:Y:S01]  /*f6d0*/  MOV R187, R154 ;  /* 0x0000009a00bb7202 */ /* 0x000fe20000000f00 */
[----:B------:R-:W-:Y:S03]  /*f6e0*/  MUFU.EX2 R168, R250 ;  /* 0x000000fa00a87308 */ /* 0x000fe60000000800 */
[----:B------:R-:W-:Y:S02]  /*f6f0*/  MOV R198, R196 ;  /* 0x000000c400c67202 */ /* 0x000fe40000000f00 */
[----:B------:R-:W-:Y:S02]  /*f700*/  MOV R196, R166 ;  /* 0x000000a600c47202 */ /* 0x000fe40000000f00 */
[----:B------:R-:W-:Y:S02]  /*f710*/  MOV R166, R188 ;  /* 0x000000bc00a67202 */ /* 0x000fe40000000f00 */
[----:B------:R-:W-:Y:S01]  /*f720*/  MOV R188, R152 ;  /* 0x0000009800bc7202 */ /* 0x000fe20000000f00 */
[----:B------:R-:W-:Y:S01]  /*f730*/  MUFU.EX2 R187, R187 ;  /* 0x000000bb00bb7308 */ /* 0x000fe20000000800 */
[----:B------:R-:W-:Y:S01]  /*f740*/  LDSM.16.MT88.4 R152, [R226+0x800] ;  /* 0x00080000e298783b */ /* 0x000fe20000004200 */
[----:B------:R-:W-:Y:S02]  /*f750*/  MOV R182, R195 ;  /* 0x000000c300b67202 */ /* 0x000fe40000000f00 */
[----:B------:R-:W-:Y:S02]  /*f760*/  MOV R195, R186 ;  /* 0x000000ba00c37202 */ /* 0x000fe40000000f00 */
[----:B------:R-:W-:Y:S02]  /*f770*/  MOV R186, R158 ;  /* 0x0000009e00ba7202 */ /* 0x000fe40000000f00 */
[----:B------:R-:W-:Y:S01]  /*f780*/  MOV R220, R182 ;  /* 0x000000b600dc7202 */ /* 0x000fe20000000f00 */
[----:B------:R-:W-:Y:S01]  /*f790*/  LDSM.16.MT88.4 R156, [R229+0x800] ;  /* 0x00080000e59c783b */ /* 0x000fe20000004200 */
[----:B------:R-:W-:Y:S01]  /*f7a0*/  MUFU.EX2 R195, R195 ;  /* 0x000000c300c37308 */ /* 0x000fe20000000800 */
[----:B------:R-:W-:Y:S02]  /*f7b0*/  MOV R182, R192 ;  /* 0x000000c000b67202 */ /* 0x000fe40000000f00 */
[----:B------:R-:W-:Y:S02]  /*f7c0*/  MOV R203, R190 ;  /* 0x000000be00cb7202 */ /* 0x000fe40000000f00 */
[----:B------:R-:W-:Y:S05]  /*f7d0*/  MOV R190, R185 ;  /* 0x000000b900be7202 */ /* 0x000fea0000000f00 */
[----:B------:R-:W-:Y:S01]  /*f7e0*/  MUFU.EX2 R192, R161 ;  /* 0x000000a100c07308 */ /* 0x000fe20000000800 */
[-C--:B-1----:R-:W-:Y:S08]  /*f7f0*/  HMMA.16816.F32 R84, R140, R148.reuse, R84 ;  /* 0x000000948c54723c */ /* 0x082ff00000001854 */
[C---:B------:R-:W-:Y:S01]  /*f800*/  HMMA.16816.F32 R88, R144.reuse, R148, R88 ;  /* 0x000000949058723c */ /* 0x040fe20000001858 */
[----:B------:R1:W-:Y:S07]  /*f810*/  MUFU.EX2 R185, R160 ;  /* 0x000000a000b97308 */ /* 0x0003ee0000000800 */
[-C--:B------:R-:W-:Y:S03]  /*f820*/  HMMA.16816.F32 R92, R144, R150.reuse, R92 ;  /* 0x00000096905c723c */ /* 0x080fe6000000185c */
[----:B------:R-:W-:Y:S05]  /*f830*/  MUFU.EX2 R186, R186 ;  /* 0x000000ba00ba7308 */ /* 0x000fea0000000800 */
[C---:B------:R-:W-:Y:S01]  /*f840*/  HMMA.16816.F32 R96, R140.reuse, R150, R96 ;  /* 0x000000968c60723c */ /* 0x040fe20000001860 */
[----:B------:R-:W3:Y:S04]  /*f850*/  LDSM.16.MT88.4 R148, [R229+0x2000] ;  /* 0x00200000e594783b */ /* 0x000ee80000004200 */
[----:B------:R-:W-:Y:S04]  /*f860*/  MUFU.EX2 R181, R181 ;  /* 0x000000b500b57308 */ /* 0x000fe80000000800 */
[----:B-1----:R-:W-:Y:S06]  /*f870*/  LDSM.16.MT88.4 R160, [R226+0x1000] ;  /* 0x00100000e2a0783b */ /* 0x002fec0000004200 */
[----:B------:R-:W-:Y:S10]  /*f880*/  MUFU.EX2 R189, R189 ;  /* 0x000000bd00bd7308 */ /* 0x000ff40000000800 */
[----:B------:R-:W-:Y:S10]  /*f890*/  MUFU.EX2 R188, R188 ;  /* 0x000000bc00bc7308 */ /* 0x000ff40000000800 */
[----:B------:R-:W-:Y:S01]  /*f8a0*/  MUFU.EX2 R183, R183 ;  /* 0x000000b700b77308 */ /* 0x000fe20000000800 */
[-C--:B---3--:R-:W-:Y:S09]  /*f8b0*/  HMMA.16816.F32 R100, R140, R148.reuse, R100 ;  /* 0x000000948c64723c */ /* 0x088ff20000001864 */
[----:B------:R-:W-:Y:S01]  /*f8c0*/  MUFU.EX2 R190, R190 ;  /* 0x000000be00be7308 */ /* 0x000fe20000000800 */
[C---:B------:R-:W-:Y:S09]  /*f8d0*/  HMMA.16816.F32 R104, R144.reuse, R148, R104 ;  /* 0x000000949068723c */ /* 0x040ff20000001868 */
[----:B------:R-:W-:Y:S01]  /*f8e0*/  MUFU.EX2 R182, R182 ;  /* 0x000000b600b67308 */ /* 0x000fe20000000800 */
[-C--:B------:R-:W-:Y:S08]  /*f8f0*/  HMMA.16816.F32 R108, R144, R150.reuse, R108 ;  /* 0x00000096906c723c */ /* 0x080ff0000000186c */
[C---:B------:R-:W-:Y:S01]  /*f900*/  HMMA.16816.F32 R112, R140.reuse, R150, R112 ;  /* 0x000000968c70723c */ /* 0x040fe20000001870 */
[----:B------:R-:W1:Y:S01]  /*f910*/  LDSM.16.MT88.4 R148, [R228+0x2000] ;  /* 0x00200000e494783b */ /* 0x000e620000004200 */
[----:B------:R-:W3:Y:S02]  /*f920*/  MUFU.EX2 R198, R198 ;  /* 0x000000c600c67308 */ /* 0x000ee40000000800 */
[----:B---3--:R-:W-:Y:S04]  /*f930*/  F2FP.PACK_AB R207, R198, R182 ;  /* 0x000000b6c6cf723e */ /* 0x008fe800000000ff */
[-C--:B-1----:R-:W-:Y:S08]  /*f940*/  HMMA.16816.F32 R116, R140, R148.reuse, R116 ;  /* 0x000000948c74723c */ /* 0x082ff00000001874 */
[C---:B------:R-:W-:Y:S01]  /*f950*/  HMMA.16816.F32 R120, R144.reuse, R148, R120 ;  /* 0x000000949078723c */ /* 0x040fe20000001878 */
[----:B------:R-:W3:Y:S06]  /*f960*/  LDL.LU R148, [R1+0x14] ;  /* 0x0000140001947983 */ /* 0x000eec0000300800 */
[----:B------:R-:W-:Y:S01]  /*f970*/  F2FP.PACK_AB R149, R172, R171 ;  /* 0x000000abac95723e */ /* 0x000fe200000000ff */
[-C--:B------:R-:W-:Y:S01]  /*f980*/  HMMA.16816.F32 R124, R144, R150.reuse, R124 ;  /* 0x00000096907c723c */ /* 0x080fe2000000187c */
[----:B------:R-:W1:Y:S03]  /*f990*/  LDSM.16.MT88.4 R144, [R225+0x800] ;  /* 0x00080000e190783b */ /* 0x000e660000004200 */
[C---:B--2---:R-:W-:Y:S02]  /*f9a0*/  FMUL.FTZ R130, R132.reuse, R130 ;  /* 0x0000008284827220 */ /* 0x044fe40000410000 */
[----:B------:R-:W-:Y:S02]  /*f9b0*/  FMUL.FTZ R131, R132, R131 ;  /* 0x0000008384837220 */ /* 0x000fe40000410000 */
[----:B------:R-:W-:Y:S01]  /*f9c0*/  FADD.FTZ R132, R214, R206 ;  /* 0x000000ced6847221 */ /* 0x000fe20000010000 */
[----:B------:R-:W-:Y:S04]  /*f9d0*/  F2FP.PACK_AB R206, R190, R183 ;  /* 0x000000b7bece723e */ /* 0x000fe800000000ff */
[----:B------:R-:W-:Y:S07]  /*f9e0*/  HMMA.16816.F32 R128, R140, R150, R128 ;  /* 0x000000968c80723c */ /* 0x000fee0000001880 */
[----:B------:R-:W-:Y:S02]  /*f9f0*/  F2FP.PACK_AB R140, R177, R164 ;  /* 0x000000a4b18c723e */ /* 0x000fe400000000ff */
[----:B------:R-:W-:Y:S03]  /*fa00*/  F2FP.PACK_AB R142, R179, R178 ;  /* 0x000000b2b38e723e */ /* 0x000fe600000000ff */
[----:B------:R-:W-:Y:S02]  /*fa10*/  F2FP.PACK_AB R141, R174, R169 ;  /* 0x000000a9ae8d723e */ /* 0x000fe400000000ff */
[----:B------:R-:W-:Y:S02]  /*fa20*/  F2FP.PACK_AB R143, R197, R176 ;  /* 0x000000b0c58f723e */ /* 0x000fe400000000ff */
[----:B------:R-:W-:Y:S02]  /*fa30*/  F2FP.PACK_AB R150, R180, R175 ;  /* 0x000000afb496723e */ /* 0x000fe400000000ff */
[----:B------:R-:W-:Y:S03]  /*fa40*/  F2FP.PACK_AB R151, R252, R221 ;  /* 0x000000ddfc97723e */ /* 0x000fe600000000ff */
[-C--:B-1----:R-:W-:Y:S03]  /*fa50*/  HMMA.16816.F32 R4, R140, R144.reuse, R4 ;  /* 0x000000908c04723c */ /* 0x082fe60000001804 */
[----:B---3--:R-:W-:Y:S01]  /*fa60*/  FFMA.FTZ R0, R0, R148, R138 ;  /* 0x0000009400007223 */ /* 0x008fe2000001008a */
[----:B------:R-:W-:Y:S01]  /*fa70*/  F2FP.PACK_AB R148, R173, R168 ;  /* 0x000000a8ad94723e */ /* 0x000fe200000000ff */
[----:B------:R-:W-:Y:S02]  /*fa80*/  MUFU.EX2 R138, R201 ;  /* 0x000000c9008a7308 */ /* 0x000fe40000000800 */
[----:B------:R-:W-:Y:S02]  /*fa90*/  FADD.FTZ R139, R139, R0 ;  /* 0x000000008b8b7221 */ /* 0x000fe40000010000 */
[----:B------:R-:W-:Y:S02]  /*faa0*/  FADD.FTZ R0, R215, R133 ;  /* 0x00000085d7007221 */ /* 0x000fe40000010000 */
[C---:B------:R-:W-:Y:S04]  /*fab0*/  HMMA.16816.F32 R8, R148.reuse, R144, R8 ;  /* 0x000000909408723c */ /* 0x040fe80000001808 */
[----:B------:R-:W-:Y:S02]  /*fac0*/  FADD.FTZ R133, R213, R132 ;  /* 0x00000084d5857221 */ /* 0x000fe40000010000 */
[----:B------:R-:W-:Y:S02]  /*fad0*/  FADD.FTZ R132, R212, R2 ;  /* 0x00000002d4847221 */ /* 0x000fe40000010000 */
[-C--:B------:R-:W-:Y:S01]  /*fae0*/  HMMA.16816.F32 R12, R148, R146.reuse, R12 ;  /* 0x00000092940c723c */ /* 0x080fe2000000180c */
[----:B------:R-:W-:Y:S03]  /*faf0*/  LDSM.16.MT88.4 R212, [R225+0x3800] ;  /* 0x00380000e1d4783b */ /* 0x000fe60000004200 */
[----:B------:R-:W-:Y:S01]  /*fb00*/  FADD.FTZ R132, R220, R132 ;  /* 0x00000084dc847221 */ /* 0x000fe20000010000 */
[----:B------:R-:W-:Y:S01]  /*fb10*/  MOV R220, R248 ;  /* 0x000000f800dc7202 */ /* 0x000fe20000000f00 */
[----:B------:R-:W-:Y:S01]  /*fb20*/  FADD.FTZ R2, R205, R139 ;  /* 0x0000008bcd027221 */ /* 0x000fe20000010000 */
[----:B------:R-:W-:Y:S01]  /*fb30*/  MOV R248, R203 ;  /* 0x000000cb00f87202 */ /* 0x000fe20000000f00 */
[C---:B------:R-:W-:Y:S01]  /*fb40*/  HMMA.16816.F32 R16, R140.reuse, R146, R16 ;  /* 0x000000928c10723c */ /* 0x040fe20000001810 */
[----:B------:R-:W1:Y:S03]  /*fb50*/  LDSM.16.MT88.4 R144, [R228+0x800] ;  /* 0x00080000e490783b */ /* 0x000e660000004200 */
[----:B------:R-:W-:Y:S01]  /*fb60*/  FADD.FTZ R168, R168, R132 ;  /* 0x00000084a8a87221 */ /* 0x000fe20000010000 */
[----:B------:R-:W-:Y:S01]  /*fb70*/  MOV R203, R202 ;  /* 0x000000ca00cb7202 */ /* 0x000fe20000000f00 */
[----:B------:R2:W3:Y:S01]  /*fb80*/  MUFU.EX2 R132, R167 ;  /* 0x000000a700847308 */ /* 0x0004e20000000800 */
[----:B------:R-:W-:Y:S01]  /*fb90*/  MOV R202, R196 ;  /* 0x000000c400ca7202 */ /* 0x000fe20000000f00 */
[-C--:B------:R-:W-:Y:S04]  /*fba0*/  HMMA.16816.F32 R20, R140, R152.reuse, R20 ;  /* 0x000000988c14723c */ /* 0x080fe80000001814 */
[----:B------:R-:W-:Y:S01]  /*fbb0*/  FADD.FTZ R0, R218, R0 ;  /* 0x00000000da007221 */ /* 0x000fe20000010000 */
[----:B------:R-:W-:Y:S01]  /*fbc0*/  MOV R218, R220 ;  /* 0x000000dc00da7202 */ /* 0x000fe20000000f00 */
[----:B------:R-:W-:Y:S01]  /*fbd0*/  FADD.FTZ R133, R219, R133 ;  /* 0x00000085db857221 */ /* 0x000fe20000010000 */
[----:B------:R-:W-:Y:S01]  /*fbe0*/  MOV R219, R248 ;  /* 0x000000f800db7202 */ /* 0x000fe20000000f00 */
[C---:B------:R-:W-:Y:S01]  /*fbf0*/  HMMA.16816.F32 R24, R148.reuse, R152, R24 ;  /* 0x000000989418723c */ /* 0x040fe20000001818 */
[----:B------:R-:W-:Y:S03]  /*fc00*/  MUFU.EX2 R251, R218 ;  /* 0x000000da00fb7308 */ /* 0x000fe60000000800 */
[----:B------:R-:W-:Y:S01]  /*fc10*/  MOV R248, R166 ;  /* 0x000000a600f87202 */ /* 0x000fe20000000f00 */
[----:B------:R-:W-:Y:S01]  /*fc20*/  FADD.FTZ R169, R169, R133 ;  /* 0x00000085a9a97221 */ /* 0x000fe20000010000 */
[----:B------:R-:W-:Y:S02]  /*fc30*/  MOV R220, R203 ;  /* 0x000000cb00dc7202 */ /* 0x000fe40000000f00 */
[-C--:B------:R-:W-:Y:S03]  /*fc40*/  HMMA.16816.F32 R28, R148, R154.reuse, R28 ;  /* 0x0000009a941c723c */ /* 0x080fe6000000181c */
[----:B------:R4:W1:Y:S01]  /*fc50*/  MUFU.EX2 R250, R219 ;  /* 0x000000db00fa7308 */ /* 0x0008620000000800 */
[----:B------:R-:W-:Y:S02]  /*fc60*/  MOV R203, R165 ;  /* 0x000000a500cb7202 */ /* 0x000fe40000000f00 */
[----:B------:R-:W-:Y:S01]  /*fc70*/  MOV R196, R170 ;  /* 0x000000aa00c47202 */ /* 0x000fe20000000f00 */
[----:B------:R-:W-:Y:S01]  /*fc80*/  FADD.FTZ R170, R204, R2 ;  /* 0x00000002ccaa7221 */ /* 0x000fe20000010000 */
[C---:B------:R-:W-:Y:S01]  /*fc90*/  HMMA.16816.F32 R32, R140.reuse, R154, R32 ;  /* 0x0000009a8c20723c */ /* 0x040fe20000001820 */
[----:B------:R-:W1:Y:S03]  /*fca0*/  LDSM.16.MT88.4 R152, [R225+0x2800] ;  /* 0x00280000e198783b */ /* 0x000e660000004200 */
[----:B------:R-:W-:Y:S01]  /*fcb0*/  FADD.FTZ R2, R164, R0 ;  /* 0x00000000a4027221 */ /* 0x000fe20000010000 */
[----:B------:R-:W-:Y:S01]  /*fcc0*/  MUFU.EX2 R249, R203 ;  /* 0x000000cb00f97308 */ /* 0x000fe20000000800 */
[----:B------:R-:W-:Y:S01]  /*fcd0*/  FADD.FTZ R0, R171, R170 ;  /* 0x000000aaab007221 */ /* 0x000fe20000010000 */
[----:B------:R-:W-:Y:S01]  /*fce0*/  MOV R170, R184 ;  /* 0x000000b800aa7202 */ /* 0x000fe20000000f00 */
[-C--:B------:R-:W-:Y:S01]  /*fcf0*/  HMMA.16816.F32 R36, R140, R156.reuse, R36 ;  /* 0x0000009c8c24723c */ /* 0x080fe20000001824 */
[----:B--2---:R-:W-:Y:S03]  /*fd00*/  LDSM.16.MT88.4 R164, [R226+0x3000] ;  /* 0x00300000e2a4783b */ /* 0x004fe60000004200 */
[----:B------:R-:W-:Y:S01]  /*fd10*/  F2FP.PACK_AB R204, R191, R170 ;  /* 0x000000aabfcc723e */ /* 0x000fe200000000ff */
[----:B------:R-:W-:Y:S01]  /*fd20*/  FADD.FTZ R0, R172, R0 ;  /* 0x00000000ac007221 */ /* 0x000fe20000010000 */
[----:B---3--:R-:W-:Y:S01]  /*fd30*/  MOV R171, R132 ;  /* 0x0000008400ab7202 */ /* 0x008fe20000000f00 */
[----:B------:R-:W-:Y:S01]  /*fd40*/  MUFU.EX2 R139, R248 ;  /* 0x000000f8008b7308 */ /* 0x000fe20000000800 */
[C---:B------:R-:W-:Y:S01]  /*fd50*/  HMMA.16816.F32 R40, R148.reuse, R156, R40 ;  /* 0x0000009c9428723c */ /* 0x040fe20000001828 */
[----:B----4-:R-:W-:Y:S03]  /*fd60*/  LDSM.16.MT88.4 R216, [R226+0x3800] ;  /* 0x00380000e2d8783b */ /* 0x010fe60000004200 */
[----:B-1----:R-:W-:Y:S01]  /*fd70*/  F2FP.PACK_AB R208, R250, R251 ;  /* 0x000000fbfad0723e */ /* 0x002fe200000000ff */
[----:B------:R-:W-:Y:S02]  /*fd80*/  FADD.FTZ R132, R174, R169 ;  /* 0x000000a9ae847221 */ /* 0x000fe40000010000 */
[----:B------:R-:W-:Y:S01]  /*fd90*/  FADD.FTZ R221, R221, R0 ;  /* 0x00000000dddd7221 */ /* 0x000fe20000010000 */
[-C--:B------:R-:W-:Y:S01]  /*fda0*/  HMMA.16816.F32 R44, R148, R158.reuse, R44 ;  /* 0x0000009e942c723c */ /* 0x080fe2000000182c */
[----:B------:R-:W1:Y:S03]  /*fdb0*/  MUFU.EX2 R248, R202 ;  /* 0x000000ca00f87308 */ /* 0x000e660000000800 */
[----:B------:R-:W-:Y:S01]  /*fdc0*/  MOV R0, R197 ;  /* 0x000000c500007202 */ /* 0x000fe20000000f00 */
[----:B------:R-:W-:Y:S02]  /*fdd0*/  FADD.FTZ R132, R176, R132 ;  /* 0x00000084b0847221 */ /* 0x000fe40000010000 */
[----:B------:R-:W-:Y:S01]  /*fde0*/  FADD.FTZ R2, R177, R2 ;  /* 0x00000002b1027221 */ /* 0x000fe20000010000 */
[C---:B------:R-:W-:Y:S01]  /*fdf0*/  HMMA.16816.F32 R48, R140.reuse, R158, R48 ;  /* 0x0000009e8c30723c */ /* 0x040fe20000001830 */
[----:B------:R-:W2:Y:S02]  /*fe00*/  LDSM.16.MT88.4 R156, [R226+0x2800] ;  /* 0x00280000e29c783b */ /* 0x000ea40000004200 */
[----:B------:R-:W3:Y:S01]  /*fe10*/  MUFU.EX2 R133, R3 ;  /* 0x0000000300857308 */ /* 0x000ee20000000800 */
[----:B------:R-:W-:Y:S01]  /*fe20*/  FADD.FTZ R0, R0, R132 ;  /* 0x0000008400007221 */ /* 0x000fe20000010000 */
[----:B------:R-:W-:Y:S01]  /*fe30*/  MOV R132, R136 ;  /* 0x0000008800847202 */ /* 0x000fe20000000f00 */
[----:B------:R-:W-:Y:S02]  /*fe40*/  FADD.FTZ R2, R178, R2 ;  /* 0x00000002b2027221 */ /* 0x000fe40000010000 */
[-C--:B------:R-:W-:Y:S04]  /*fe50*/  HMMA.16816.F32 R52, R140, R144.reuse, R52 ;  /* 0x000000908c34723c */ /* 0x080fe80000001834 */
[----:B------:R-:W-:Y:S01]  /*fe60*/  FADD.FTZ R2, R179, R2 ;  /* 0x00000002b3027221 */ /* 0x000fe20000010000 */
[----:B------:R-:W4:Y:S03]  /*fe70*/  MUFU.EX2 R196, R196 ;  /* 0x000000c400c47308 */ /* 0x000f260000000800 */
[C---:B------:R-:W-:Y:S04]  /*fe80*/  HMMA.16816.F32 R56, R148.reuse, R144, R56 ;  /* 0x000000909438723c */ /* 0x040fe80000001838 */
[----:B-1----:R-:W-:Y:S03]  /*fe90*/  F2FP.PACK_AB R210, R248, R249 ;  /* 0x000000f9f8d2723e */ /* 0x002fe600000000ff */
[----:B------:R-:W1:Y:S01]  /*fea0*/  MUFU.EX2 R220, R220 ;  /* 0x000000dc00dc7308 */ /* 0x000e620000000800 */
[-C--:B------:R-:W-:Y:S04]  /*feb0*/  HMMA.16816.F32 R60, R148, R146.reuse, R60 ;  /* 0x00000092943c723c */ /* 0x080fe8000000183c */
[----:B---3--:R-:W-:Y:S01]  /*fec0*/  F2FP.PACK_AB R211, R133, R138 ;  /* 0x0000008a85d3723e */ /* 0x008fe200000000ff */
[----:B------:R-:W-:Y:S03]  /*fed0*/  FADD.FTZ R3, R173, R168 ;  /* 0x000000a8ad037221 */ /* 0x000fe60000010000 */
[C---:B------:R-:W-:Y:S01]  /*fee0*/  HMMA.16816.F32 R64, R140.reuse, R146, R64 ;  /* 0x000000928c40723c */ /* 0x040fe20000001840 */
[----:B------:R-:W3:Y:S03]  /*fef0*/  LDSM.16.MT88.4 R144, [R229+0x2800] ;  /* 0x00280000e590783b */ /* 0x000ee60000004200 */
[----:B------:R-:W-:Y:S01]  /*ff00*/  FADD.FTZ R3, R175, R3 ;  /* 0x00000003af037221 */ /* 0x000fe20000010000 */
[----:B----4-:R-:W-:Y:S03]  /*ff10*/  F2FP.PACK_AB R205, R196, R171 ;  /* 0x000000abc4cd723e */ /* 0x010fe600000000ff */
[-C--:B------:R-:W-:Y:S04]  /*ff20*/  HMMA.16816.F32 R68, R140, R152.reuse, R68 ;  /* 0x000000988c44723c */ /* 0x080fe80000001844 */
[----:B-1----:R-:W-:Y:S04]  /*ff30*/  F2FP.PACK_AB R209, R139, R220 ;  /* 0x000000dc8bd1723e */ /* 0x002fe800000000ff */
[C---:B------:R-:W-:Y:S08]  /*ff40*/  HMMA.16816.F32 R72, R148.reuse, R152, R72 ;  /* 0x000000989448723c */ /* 0x040ff00000001848 */
[-C--:B------:R-:W-:Y:S08]  /*ff50*/  HMMA.16816.F32 R76, R148, R154.reuse, R76 ;  /* 0x0000009a944c723c */ /* 0x080ff0000000184c */
[C---:B------:R-:W-:Y:S01]  /*ff60*/  HMMA.16816.F32 R80, R140.reuse, R154, R80 ;  /* 0x0000009a8c50723c */ /* 0x040fe20000001850 */
[----:B------:R-:W1:Y:S07]  /*ff70*/  LDSM.16.MT88.4 R152, [R228+0x2800] ;  /* 0x00280000e498783b */ /* 0x000e6e0000004200 */
[-C--:B--2---:R-:W-:Y:S08]  /*ff80*/  HMMA.16816.F32 R84, R140, R156.reuse, R84 ;  /* 0x0000009c8c54723c */ /* 0x084ff00000001854 */
[C---:B------:R-:W-:Y:S08]  /*ff90*/  HMMA.16816.F32 R88, R148.reuse, R156, R88 ;  /* 0x0000009c9458723c */ /* 0x040ff00000001858 */
[-C--:B------:R-:W-:Y:S08]  /*ffa0*/  HMMA.16816.F32 R92, R148, R158.reuse, R92 ;  /* 0x0000009e945c723c */ /* 0x080ff0000000185c */
[C---:B------:R-:W-:Y:S01]  /*ffb0*/  HMMA.16816.F32 R96, R140.reuse, R158, R96 ;  /* 0x0000009e8c60723c */ /* 0x040fe20000001860 */
[----:B------:R-:W2:Y:S07]  /*ffc0*/  LDSM.16.MT88.4 R156, [R225+0x1000] ;  /* 0x00100000e19c783b */ /* 0x000eae0000004200 */
[-C--:B---3--:R-:W-:Y:S08]  /*ffd0*/  HMMA.16816.F32 R100, R140, R144.reuse, R100 ;  /* 0x000000908c64723c */ /* 0x088ff00000001864 */
[C---:B------:R-:W-:Y:S07]  /*ffe0*/  HMMA.16816.F32 R104, R148.reuse, R144, R104 ;  /* 0x000000909468723c */ /* 0x040fee0000001868 */
[----:B------:R-:W-:Y:S01]  /*fff0*/  F2FP.PACK_AB R144, R195, R189 ;  /* 0x000000bdc390723e */ /* 0x000fe200000000ff */
[-C--:B------:R-:W-:Y:S04]  /*10000*/  HMMA.16816.F32 R108, R148, R146.reuse, R108 ;  /* 0x00000092946c723c */ /* 0x080fe8000000186c */
[----:B------:R-:W-:Y:S04]  /*10010*/  F2FP.PACK_AB R145, R246, R247 ;  /* 0x000000f7f691723e */ /* 0x000fe800000000ff */
[C---:B------:R-:W-:Y:S07]  /*10020*/  HMMA.16816.F32 R112, R140.reuse, R146, R112 ;  /* 0x000000928c70723c */ /* 0x040fee0000001870 */
[----:B------:R-:W-:Y:S01]  /*10030*/  F2FP.PACK_AB R146, R185, R192 ;  /* 0x000000c0b992723e */ /* 0x000fe200000000ff */
[-C--:B-1----:R-:W-:Y:S04]  /*10040*/  HMMA.16816.F32 R116, R140, R152.reuse, R116 ;  /* 0x000000988c74723c */ /* 0x082fe80000001874 */
[----:B------:R-:W-:Y:S04]  /*10050*/  F2FP.PACK_AB R147, R223, R245 ;  /* 0x000000f5df93723e */ /* 0x000fe800000000ff */
[C---:B------:R-:W-:Y:S08]  /*10060*/  HMMA.16816.F32 R120, R148.reuse, R152, R120 ;  /* 0x000000989478723c */ /* 0x040ff00000001878 */
[-C--:B------:R-:W-:Y:S01]  /*10070*/  HMMA.16816.F32 R124, R148, R154.reuse, R124 ;  /* 0x0000009a947c723c */ /* 0x080fe2000000187c */
[----:B------:R-:W1:Y:S07]  /*10080*/  LDSM.16.MT88.4 R148, [R229+0x1000] ;  /* 0x00100000e594783b */ /* 0x000e6e0000004200 */
[----:B------:R-:W-:Y:S01]  /*10090*/  HMMA.16816.F32 R128, R140, R154, R128 ;  /* 0x0000009a8c80723c */ /* 0x000fe20000001880 */
[----:B------:R-:W3:Y:S06]  /*100a0*/  LDSM.16.MT88.4 R152, [R228+0x1000] ;  /* 0x00100000e498783b */ /* 0x000eec0000004200 */
[----:B------:R-:W-:Y:S02]  /*100b0*/  F2FP.PACK_AB R141, R200, R181 ;  /* 0x000000b5c88d723e */ /* 0x000fe400000000ff */
[----:B------:R-:W-:Y:S03]  /*100c0*/  F2FP.PACK_AB R142, R187, R194 ;  /* 0x000000c2bb8e723e */ /* 0x000fe600000000ff */
[----:B------:R-:W-:Y:S02]  /*100d0*/  F2FP.PACK_AB R143, R186, R193 ;  /* 0x000000c1ba8f723e */ /* 0x000fe400000000ff */
[----:B------:R-:W-:Y:S07]  /*100e0*/  F2FP.PACK_AB R140, R199, R188 ;  /* 0x000000bcc78c723e */ /* 0x000fee00000000ff */
[-C--:B--2---:R-:W-:Y:S08]  /*100f0*/  HMMA.16816.F32 R4, R140, R156.reuse, R4 ;  /* 0x0000009c8c04723c */ /* 0x084ff00000001804 */
        /* <DEDUP_REMOVED lines=9> */
[-C--:B-1----:R-:W-:Y:S08]  /*10190*/  HMMA.16816.F32 R36, R140, R148.reuse, R36 ;  /* 0x000000948c24723c */ /* 0x082ff00000001824 */
[C---:B------:R-:W-:Y:S08]  /*101a0*/  HMMA.16816.F32 R40, R144.reuse, R148, R40 ;  /* 0x000000949028723c */ /* 0x040ff00000001828 */
[-C--:B------:R-:W-:Y:S08]  /*101b0*/  HMMA.16816.F32 R44, R144, R150.reuse, R44 ;  /* 0x00000096902c723c */ /* 0x080ff0000000182c */
[C---:B------:R-:W-:Y:S01]  /*101c0*/  HMMA.16816.F32 R48, R140.reuse, R150, R48 ;  /* 0x000000968c30723c */ /* 0x040fe20000001830 */
[----:B------:R-:W1:Y:S07]  /*101d0*/  LDSM.16.MT88.4 R148, [R228+0x3000] ;  /* 0x00300000e494783b */ /* 0x000e6e0000004200 */
[-C--:B---3--:R-:W-:Y:S08]  /*101e0*/  HMMA.16816.F32 R52, R140, R152.reuse, R52 ;  /* 0x000000988c34723c */ /* 0x088ff00000001834 */
[C---:B------:R-:W-:Y:S08]  /*101f0*/  HMMA.16816.F32 R56, R144.reuse, R152, R56 ;  /* 0x000000989038723c */ /* 0x040ff00000001838 */
[-C--:B------:R-:W-:Y:S08]  /*10200*/  HMMA.16816.F32 R60, R144, R154.reuse, R60 ;  /* 0x0000009a903c723c */ /* 0x080ff0000000183c */
[C---:B------:R-:W-:Y:S01]  /*10210*/  HMMA.16816.F32 R64, R140.reuse, R154, R64 ;  /* 0x0000009a8c40723c */ /* 0x040fe20000001840 */
[----:B------:R-:W3:Y:S07]  /*10220*/  LDSM.16.MT88.4 R152, [R225+0x1800] ;  /* 0x00180000e198783b */ /* 0x000eee0000004200 */
[-C--:B--2---:R-:W-:Y:S08]  /*10230*/  HMMA.16816.F32 R68, R140, R156.reuse, R68 ;  /* 0x0000009c8c44723c */ /* 0x084ff00000001844 */
[C---:B------:R-:W-:Y:S07]  /*10240*/  HMMA.16816.F32 R72, R144.reuse, R156, R72 ;  /* 0x0000009c9048723c */ /* 0x040fee0000001848 */
[----:B------:R-:W-:Y:S01]  /*10250*/  MOV R156, R195 ;  /* 0x000000c3009c7202 */ /* 0x000fe20000000f00 */
[-C--:B------:R-:W-:Y:S04]  /*10260*/  HMMA.16816.F32 R76, R144, R158.reuse, R76 ;  /* 0x0000009e904c723c */ /* 0x080fe8000000184c */
[----:B------:R-:W-:Y:S02]  /*10270*/  MOV R157, R200 ;  /* 0x000000c8009d7202 */ /* 0x000fe40000000f00 */
[----:B------:R-:W-:Y:S02]  /*10280*/  LDSM.16.MT88.4 R200, [R228+0x1800] ;  /* 0x00180000e4c8783b */ /* 0x000fe40000004200 */
[C---:B------:R-:W-:Y:S07]  /*10290*/  HMMA.16816.F32 R80, R140.reuse, R158, R80 ;  /* 0x0000009e8c50723c */ /* 0x040fee0000001850 */
[----:B------:R-:W-:Y:S01]  /*102a0*/  MOV R159, R194 ;  /* 0x000000c2009f7202 */ /* 0x000fe20000000f00 */
[-C--:B------:R-:W-:Y:S04]  /*102b0*/  HMMA.16816.F32 R84, R140, R164.reuse, R84 ;  /* 0x000000a48c54723c */ /* 0x080fe80000001854 */
[----:B------:R-:W-:Y:S04]  /*102c0*/  MOV R158, R193 ;  /* 0x000000c1009e7202 */ /* 0x000fe80000000f00 */
[C---:B------:R-:W-:Y:S07]  /*102d0*/  HMMA.16816.F32 R88, R144.reuse, R164, R88 ;  /* 0x000000a49058723c */ /* 0x040fee0000001858 */
[----:B------:R-:W-:Y:S01]  /*102e0*/  MOV R164, R187 ;  /* 0x000000bb00a47202 */ /* 0x000fe20000000f00 */
[-C--:B------:R-:W-:Y:S04]  /*102f0*/  HMMA.16816.F32 R92, R144, R166.reuse, R92 ;  /* 0x000000a6905c723c */ /* 0x080fe8000000185c */
[----:B------:R-:W-:Y:S02]  /*10300*/  MOV R165, R192 ;  /* 0x000000c000a57202 */ /* 0x000fe40000000f00 */
[----:B------:R-:W-:Y:S02]  /*10310*/  LDSM.16.MT88.4 R192, [R229+0x1800] ;  /* 0x00180000e5c0783b */ /* 0x000fe40000004200 */
[C---:B------:R-:W-:Y:S07]  /*10320*/  HMMA.16816.F32 R96, R140.reuse, R166, R96 ;  /* 0x000000a68c60723c */ /* 0x040fee0000001860 */
[----:B------:R-:W-:Y:S01]  /*10330*/  MOV R167, R186 ;  /* 0x000000ba00a77202 */ /* 0x000fe20000000f00 */
[-C--:B----4-:R-:W-:Y:S04]  /*10340*/  HMMA.16816.F32 R100, R140, R160.reuse, R100 ;  /* 0x000000a08c64723c */ /* 0x090fe80000001864 */
[----:B------:R-:W-:Y:S02]  /*10350*/  MOV R166, R185 ;  /* 0x000000b900a67202 */ /* 0x000fe40000000f00 */
[----:B------:R-:W2:Y:S02]  /*10360*/  LDSM.16.MT88.4 R184, [R226+0x1800] ;  /* 0x00180000e2b8783b */ /* 0x000ea40000004200 */
[C---:B------:R-:W-:Y:S08]  /*10370*/  HMMA.16816.F32 R104, R144.reuse, R160, R104 ;  /* 0x000000a09068723c */ /* 0x040ff00000001868 */
[-C--:B------:R-:W-:Y:S08]  /*10380*/  HMMA.16816.F32 R108, R144, R162.reuse, R108 ;  /* 0x000000a2906c723c */ /* 0x080ff0000000186c */
[C---:B------:R-:W-:Y:S08]  /*10390*/  HMMA.16816.F32 R112, R140.reuse, R162, R112 ;  /* 0x000000a28c70723c */ /* 0x040ff00000001870 */
[-C--:B-1----:R-:W-:Y:S08]  /*103a0*/  HMMA.16816.F32 R116, R140, R148.reuse, R116 ;  /* 0x000000948c74723c */ /* 0x082ff00000001874 */
[C---:B------:R-:W-:Y:S08]  /*103b0*/  HMMA.16816.F32 R120, R144.reuse, R148, R120 ;  /* 0x000000949078723c */ /* 0x040ff00000001878 */
[-C--:B------:R-:W-:Y:S08]  /*103c0*/  HMMA.16816.F32 R124, R144, R150.reuse, R124 ;  /* 0x00000096907c723c */ /* 0x080ff0000000187c */
[----:B------:R-:W-:Y:S08]  /*103d0*/  HMMA.16816.F32 R128, R140, R150, R128 ;  /* 0x000000968c80723c */ /* 0x000ff00000001880 */
[-C--:B---3--:R-:W-:Y:S01]  /*103e0*/  HMMA.16816.F32 R140, R204, R152.reuse, R4 ;  /* 0x00000098cc8c723c */ /* 0x088fe20000001804 */
[----:B------:R-:W1:Y:S07]  /*103f0*/  LDSM.16.MT88.4 R4, [R229+0x3800] ;  /* 0x00380000e504783b */ /* 0x000e6e0000004200 */
[C---:B------:R-:W-:Y:S01]  /*10400*/  HMMA.16816.F32 R144, R208.reuse, R152, R8 ;  /* 0x00000098d090723c */ /* 0x040fe20000001808 */
[----:B------:R-:W3:Y:S07]  /*10410*/  LDSM.16.MT88.4 R8, [R228+0x3800] ;  /* 0x00380000e408783b */ /* 0x000eee0000004200 */
[-C--:B------:R-:W-:Y:S07]  /*10420*/  HMMA.16816.F32 R148, R208, R154.reuse, R12 ;  /* 0x0000009ad094723c */ /* 0x080fee000000180c */
[----:B------:R-:W-:Y:S01]  /*10430*/  MOV R14, R190 ;  /* 0x000000be000e7202 */ /* 0x000fe20000000f00 */
[C---:B------:R-:W-:Y:S04]  /*10440*/  HMMA.16816.F32 R160, R204.reuse, R154, R16 ;  /* 0x0000009acca0723c */ /* 0x040fe80000001810 */
[----:B------:R-:W-:Y:S02]  /*10450*/  MOV R15, R198 ;  /* 0x000000c6000f7202 */ /* 0x000fe40000000f00 */
[----:B------:R-:W-:Y:S02]  /*10460*/  MOV R12, R183 ;  /* 0x000000b7000c7202 */ /* 0x000fe40000000f00 */
[-C--:B--2---:R-:W-:Y:S04]  /*10470*/  HMMA.16816.F32 R172, R204, R184.reuse, R20 ;  /* 0x000000b8ccac723c */ /* 0x084fe80000001814 */
[----:B------:R-:W-:Y:S02]  /*10480*/  MOV R13, R182 ;  /* 0x000000b6000d7202 */ /* 0x000fe40000000f00 */
[----:B------:R-:W-:Y:S02]  /*10490*/  MOV R18, R191 ;  /* 0x000000bf00127202 */ /* 0x000fe40000000f00 */
[C---:B------:R-:W-:Y:S04]  /*104a0*/  HMMA.16816.F32 R152, R208.reuse, R184, R24 ;  /* 0x000000b8d098723c */ /* 0x040fe80000001818 */
[----:B------:R-:W-:Y:S02]  /*104b0*/  MOV R23, R166 ;  /* 0x000000a600177202 */ /* 0x000fe40000000f00 */
[----:B------:R-:W-:Y:S02]  /*104c0*/  MOV R22, R167 ;  /* 0x000000a700167202 */ /* 0x000fe40000000f00 */
[----:B------:R-:W-:Y:S04]  /*104d0*/  MOV R27, R158 ;  /* 0x0000009e001b7202 */ /* 0x000fe80000000f00 */
[----:B------:R-:W-:Y:S02]  /*104e0*/  MOV R26, R159 ;  /* 0x0000009f001a7202 */ /* 0x000fe40000000f00 */
[----:B------:R-:W-:Y:S02]  /*104f0*/  MOV R25, R156 ;  /* 0x0000009c00197202 */ /* 0x000fe40000000f00 */
[----:B------:R-:W-:Y:S02]  /*10500*/  MOV R24, R157 ;  /* 0x0000009d00187202 */ /* 0x000fe40000000f00 */
[-C--:B------:R-:W-:Y:S03]  /*10510*/  HMMA.16816.F32 R156, R208, R186.reuse, R28 ;  /* 0x000000bad09c723c */ /* 0x080fe6000000181c */
[----:B------:R-:W-:Y:S02]  /*10520*/  MOV R17, R171 ;  /* 0x000000ab00117202 */ /* 0x000fe40000000f00 */
[----:B------:R-:W-:Y:S02]  /*10530*/  MOV R16, R170 ;  /* 0x000000aa00107202 */ /* 0x000fe40000000f00 */
[----:B------:R-:W-:Y:S01]  /*10540*/  MOV R19, R196 ;  /* 0x000000c400137202 */ /* 0x000fe20000000f00 */
[C---:B------:R-:W-:Y:S04]  /*10550*/  HMMA.16816.F32 R184, R204.reuse, R186, R32 ;  /* 0x000000baccb8723c */ /* 0x040fe80000001820 */
[----:B------:R-:W-:Y:S02]  /*10560*/  MOV R30, R189 ;  /* 0x000000bd001e7202 */ /* 0x000fe40000000f00 */
[----:B------:R-:W-:Y:S02]  /*10570*/  MOV R28, R188 ;  /* 0x000000bc001c7202 */ /* 0x000fe40000000f00 */
[-C--:B------:R-:W-:Y:S04]  /*10580*/  HMMA.16816.F32 R188, R204, R192.reuse, R36 ;  /* 0x000000c0ccbc723c */ /* 0x080fe80000001824 */
[----:B------:R-:W-:Y:S01]  /*10590*/  MOV R21, R164 ;  /* 0x000000a400157202 */ /* 0x000fe20000000f00 */
[----:B------:R-:W-:Y:S01]  /*105a0*/  FADD.FTZ R2, R28, R2 ;  /* 0x000000021c027221 */ /* 0x000fe20000010000 */
[----:B------:R-:W-:Y:S02]  /*105b0*/  MOV R20, R165 ;  /* 0x000000a500147202 */ /* 0x000fe40000000f00 */
[C---:B------:R-:W-:Y:S04]  /*105c0*/  HMMA.16816.F32 R164, R208.reuse, R192, R40 ;  /* 0x000000c0d0a4723c */ /* 0x040fe80000001828 */
[----:B------:R-:W-:Y:S02]  /*105d0*/  MOV R31, R199 ;  /* 0x000000c7001f7202 */ /* 0x000fe40000000f00 */
[----:B------:R-:W-:Y:S02]  /*105e0*/  MOV R29, R181 ;  /* 0x000000b5001d7202 */ /* 0x000fe40000000f00 */
[-C--:B------:R-:W-:Y:S04]  /*105f0*/  HMMA.16816.F32 R168, R208, R194.reuse, R44 ;  /* 0x000000c2d0a8723c */ /* 0x080fe8000000182c */
[----:B------:R-:W-:Y:S01]  /*10600*/  FADD.FTZ R0, R29, R0 ;  /* 0x000000001d007221 */ /* 0x000fe20000010000 */
[----:B------:R-:W-:Y:S03]  /*10610*/  MOV R35, R180 ;  /* 0x000000b400237202 */ /* 0x000fe60000000f00 */
        /* <DEDUP_REMOVED lines=14> */
[C---:B------:R-:W-:Y:S07]  /*10700*/  HMMA.16816.F32 R104, R208.reuse, R4, R104 ;  /* 0x00000004d068723c */ /* 0x040fee0000001868 */
[----:B------:R-:W-:Y:S01]  /*10710*/  FADD.FTZ R4, R35, R3 ;  /* 0x0000000323047221 */ /* 0x000fe20000010000 */
[-C--:B------:R-:W-:Y:S04]  /*10720*/  HMMA.16816.F32 R108, R208, R6.reuse, R108 ;  /* 0x00000006d06c723c */ /* 0x080fe8000000186c */
[----:B------:R-:W-:Y:S02]  /*10730*/  FADD.FTZ R3, R252, R221 ;  /* 0x000000ddfc037221 */ /* 0x000fe40000010000 */
[----:B------:R-:W-:Y:S02]  /*10740*/  FADD.FTZ R5, R31, R2 ;  /* 0x000000021f057221 */ /* 0x000fe40000010000 */
[C---:B------:R-:W-:Y:S07]  /*10750*/  HMMA.16816.F32 R112, R204.reuse, R6, R112 ;  /* 0x00000006cc70723c */ /* 0x040fee0000001870 */
[----:B------:R-:W-:Y:S01]  /*10760*/  FADD.FTZ R7, R30, R4 ;  /* 0x000000041e077221 */ /* 0x000fe20000010000 */
[-C--:B---3--:R-:W-:Y:S04]  /*10770*/  HMMA.16816.F32 R116, R204, R8.reuse, R116 ;  /* 0x00000008cc74723c */ /* 0x088fe80000001874 */
[----:B------:R-:W-:Y:S02]  /*10780*/  FADD.FTZ R6, R247, R3 ;  /* 0x00000003f7067221 */ /* 0x000fe40000010000 */
[----:B------:R-:W-:Y:S02]  /*10790*/  FADD.FTZ R4, R24, R0 ;  /* 0x0000000018047221 */ /* 0x000fe40000010000 */
[----:B------:R-:W-:Y:S01]  /*107a0*/  FADD.FTZ R3, R25, R7 ;  /* 0x0000000719037221 */ /* 0x000fe20000010000 */
[C---:B------:R-:W-:Y:S04]  /*107b0*/  HMMA.16816.F32 R120, R208.reuse, R8, R120 ;  /* 0x00000008d078723c */ /* 0x040fe80000001878 */
[----:B------:R-:W-:Y:S02]  /*107c0*/  FADD.FTZ R0, R26, R5 ;  /* 0x000000051a007221 */ /* 0x000fe40000010000 */
[----:B------:R-:W-:Y:S02]  /*107d0*/  FADD.FTZ R2, R246, R6 ;  /* 0x00000006f6027221 */ /* 0x000fe40000010000 */
[----:B------:R-:W-:Y:S01]  /*107e0*/  FADD.FTZ R7, R27, R4 ;  /* 0x000000041b077221 */ /* 0x000fe20000010000 */
[-C--:B------:R-:W-:Y:S03]  /*107f0*/  HMMA.16816.F32 R124, R208, R10.reuse, R124 ;  /* 0x0000000ad07c723c */ /* 0x080fe6000000187c */
        /* <DEDUP_REMOVED lines=23> */
[----:B------:R-:W-:Y:S01]  /*10970*/  FADD.FTZ R0, R138, R6 ;  /* 0x000000068a007221 */ /* 0x000fe20000010000 */
[----:B------:R1:W-:Y:S01]  /*10980*/  STL [R1+0x4], R3 ;  /* 0x0000040301007387 */ /* 0x0003e20000100800 */
[----:B------:R-:W-:Y:S02]  /*10990*/  MOV R138, R135 ;  /* 0x00000087008a7202 */ /* 0x000fe40000000f00 */
[----:B------:R-:W-:Y:S01]  /*109a0*/  FADD.FTZ R0, R133, R0 ;  /* 0x0000000085007221 */ /* 0x000fe20000010000 */
[----:B------:R2:W-:Y:S04]  /*109b0*/  STL [R1+0x10], R2 ;  /* 0x0000100201007387 */ /* 0x0005e80000100800 */
[----:B------:R2:W-:Y:S01]  /*109c0*/  STL [R1+0x14], R0 ;  /* 0x0000140001007387 */ /* 0x0005e20000100800 */
[----:B-1----:R-:W-:Y:S01]  /*109d0*/  MOV R3, R137 ;  /* 0x0000008900037202 */ /* 0x002fe20000000f00 */
[----:B------:R-:W-:-:S05]  /*109e0*/  @P0 BRA `(.L_x_961) ;  /* 0xffffb74000000947 */ /* 0x000fca000383ffff */
.L_x_960:
[----:B------:R-:W-:Y:S02]  /*109f0*/  MOV R10, 0x1f ;  /* 0x0000001f000a7802 */ /* 0x000fe40000000f00 */
[----:B------:R-:W-:Y:S01]  /*10a00*/  MOV R9, 0xffffffff ;  /* 0xffffffff00097802 */ /* 0x000fe20000000f00 */
[----:B------:R-:W-:Y:S05]  /*10a10*/  BRA.DIV ~URZ, `(.L_x_962) ;  /* 0x000032727f007947 */ /* 0x000fea000b800000 */
[----:B--2---:R-:W2:Y:S04]  /*10a20*/  LDL R0, [R1+0xc] ;  /* 0x00000c0001007983 */ /* 0x004ea80000100800 */
[----:B--2---:R1:W2:Y:S02]  /*10a30*/  SHFL.BFLY PT, R7, R0, 0x2, 0x1f ;  /* 0x0c401f0000077f89 */ /* 0x0042a400000e0000 */
.L_x_992:
[----:B-1----:R-:W3:Y:S02]  /*10a40*/  LDL.LU R0, [R1+0xc] ;  /* 0x00000c0001007983 */ /* 0x002ee40000300800 */
[----:B--23--:R-:W-:Y:S01]  /*10a50*/  FADD.FTZ R7, R7, R0 ;  /* 0x0000000007077221 */ /* 0x00cfe20000010000 */
[----:B------:R-:W-:Y:S05]  /*10a60*/  BRA.DIV ~URZ, `(.L_x_963) ;  /* 0x000032827f007947 */ /* 0x000fea000b800000 */
[----:B------:R-:W2:Y:S04]  /*10a70*/  LDL.LU R2, [R1+0x4] ;  /* 0x0000040001027983 */ /* 0x000ea80000300800 */
[----:B------:R-:W3:Y:S04]  /*10a80*/  LDL.LU R0, [R1+0x10] ;  /* 0x0000100001007983 */ /* 0x000ee80000300800 */
[----:B------:R-:W4:Y:S04]  /*10a90*/  LDL.LU R9, [R1+0x14] ;  /* 0x0000140001097983 */ /* 0x000f280000300800 */
[----:B--2---:R-:W1:Y:S04]  /*10aa0*/  SHFL.BFLY PT, R4, R2, 0x2, 0x1f ;  /* 0x0c401f0002047f89 */ /* 0x004e6800000e0000 */
[----:B---3--:R-:W2:Y:S04]  /*10ab0*/  SHFL.BFLY PT, R6, R0, 0x2, 0x1f ;  /* 0x0c401f0000067f89 */ /* 0x008ea800000e0000 */
[----:B----4-:R-:W3:Y:S01]  /*10ac0*/  SHFL.BFLY PT, R5, R9, 0x2, 0x1f ;  /* 0x0c401f0009057f89 */ /* 0x010ee200000e0000 */
[----:B-1----:R-:W-:-:S02]  /*10ad0*/  FADD.FTZ R4, R4, R2 ;  /* 0x0000000204047221 */ /* 0x002fc40000010000 */
[----:B--2---:R-:W-:-:S03]  /*10ae0*/  FADD.FTZ R6, R6, R0 ;  /* 0x0000000006067221 */ /* 0x004fc60000010000 */
[----:B------:R-:W1:Y:S01]  /*10af0*/  SHFL.BFLY PT, R2, R4, 0x1, 0x1f ;  /* 0x0c201f0004027f89 */ /* 0x000e6200000e0000 */
[----:B---3--:R-:W-:-:S03]  /*10b00*/  FADD.FTZ R5, R5, R9 ;  /* 0x0000000905057221 */ /* 0x008fc60000010000 */
[----:B------:R-:W2:Y:S04]  /*10b10*/  SHFL.BFLY PT, R0, R7, 0x1, 0x1f ;  /* 0x0c201f0007007f89 */ /* 0x000ea800000e0000 */
[----:B------:R-:W3:Y:S04]  /*10b20*/  SHFL.BFLY PT, R3, R6, 0x1, 0x1f ;  /* 0x0c201f0006037f89 */ /* 0x000ee800000e0000 */
[----:B------:R4:W4:Y:S01]  /*10b30*/  SHFL.BFLY PT, R8, R5, 0x1, 0x1f ;  /* 0x0c201f0005087f89 */ /* 0x00092200000e0000 */
[----:B-1----:R-:W-:Y:S02]  /*10b40*/  FADD.FTZ R4, R4, R2 ;  /* 0x0000000204047221 */ /* 0x002fe40000010000 */
[----:B--2---:R-:W-:-:S02]  /*10b50*/  FADD.FTZ R7, R7, R0 ;  /* 0x0000000007077221 */ /* 0x004fc40000010000 */
[----:B---3--:R-:W-:-:S03]  /*10b60*/  FADD.FTZ R6, R6, R3 ;  /* 0x0000000306067221 */ /* 0x008fc60000010000 */
.L_x_993:
[----:B------:R-:W-:Y:S01]  /*10b70*/  FSETP.NE.FTZ.AND P3, PT, R7, RZ, PT ;  /* 0x000000ff0700720b */ /* 0x000fe20003f75000 */
[----:B------:R-:W-:Y:S01]  /*10b80*/  CS2R R2, SRZ ;  /* 0x0000000000027805 */ /* 0x000fe2000001ff00 */
[----:B------:R-:W-:Y:S01]  /*10b90*/  MOV R0, RZ ;  /* 0x000000ff00007202 */ /* 0x000fe20000000f00 */
[----:B----4-:R-:W-:Y:S01]  /*10ba0*/  FADD.FTZ R5, R8, R5 ;  /* 0x0000000508057221 */ /* 0x010fe20000010000 */
[----:B------:R-:W-:Y:S02]  /*10bb0*/  FSETP.NE.FTZ.AND P2, PT, R4, RZ, PT ;  /* 0x000000ff0400720b */ /* 0x000fe40003f55000 */
[----:B------:R-:W-:Y:S02]  /*10bc0*/  FSETP.NE.FTZ.AND P1, PT, R6, RZ, PT ;  /* 0x000000ff0600720b */ /* 0x000fe40003f35000 */
[----:B------:R-:W-:Y:S02]  /*10bd0*/  FSETP.NE.FTZ.AND P0, PT, R5, RZ, PT ;  /* 0x000000ff0500720b */ /* 0x000fe40003f15000 */
[----:B------:R-:W-:-:S02]  /*10be0*/  MOV R21, 0xff800000 ;  /* 0xff80000000157802 */ /* 0x000fc40000000f00 */
[----:B------:R-:W-:Y:S01]  /*10bf0*/  MOV R20, 0xff800000 ;  /* 0xff80000000147802 */ /* 0x000fe20000000f00 */
[----:B------:R-:W1:Y:S01]  /*10c00*/  @P3 MUFU.RCP R0, R7 ;  /* 0x0000000700003308 */ /* 0x000e620000001000 */
[----:B------:R-:W-:Y:S02]  /*10c10*/  MOV R19, 0xff800000 ;  /* 0xff80000000137802 */ /* 0x000fe40000000f00 */
[----:B------:R-:W-:-:S03]  /*10c20*/  MOV R18, 0xff800000 ;  /* 0xff80000000127802 */ /* 0x000fc60000000f00 */
[----:B------:R-:W-:Y:S02]  /*10c30*/  @P1 MOV R10, 0x3f317218 ;  /* 0x3f317218000a1802 */ /* 0x000fe40000000f00 */
[----:B------:R-:W2:Y:S08]  /*10c40*/  @P3 MUFU.LG2 R7, R7 ;  /* 0x0000000700073308 */ /* 0x000eb00000000c00 */
[----:B------:R-:W3:Y:S01]  /*10c50*/  @P2 MUFU.RCP R3, R4 ;  /* 0x0000000400032308 */ /* 0x000ee20000001000 */
[----:B-1----:R-:W-:-:S02]  /*10c60*/  FMUL.FTZ R140, R0, R140 ;  /* 0x0000008c008c7220 */ /* 0x002fc40000410000 */
[C---:B------:R-:W-:Y:S02]  /*10c70*/  FMUL.FTZ R141, R0.reuse, R141 ;  /* 0x0000008d008d7220 */ /* 0x040fe40000410000 */
[C---:B------:R-:W-:Y:S02]  /*10c80*/  FMUL.FTZ R160, R0.reuse, R160 ;  /* 0x000000a000a07220 */ /* 0x040fe40000410000 */
[C---:B------:R-:W-:Y:S01]  /*10c90*/  FMUL.FTZ R161, R0.reuse, R161 ;  /* 0x000000a100a17220 */ /* 0x040fe20000410000 */
[----:B------:R-:W1:Y:S01]  /*10ca0*/  @P1 MUFU.RCP R2, R6 ;  /* 0x0000000600021308 */ /* 0x000e620000001000 */
[C---:B------:R-:W-:Y:S02]  /*10cb0*/  FMUL.FTZ R172, R0.reuse, R172 ;  /* 0x000000ac00ac7220 */ /* 0x040fe40000410000 */
[C---:B------:R-:W-:Y:S02]  /*10cc0*/  FMUL.FTZ R173, R0.reuse, R173 ;  /* 0x000000ad00ad7220 */ /* 0x040fe40000410000 */
[----:B------:R-:W-:-:S02]  /*10cd0*/  FMUL.FTZ R184, R0, R184 ;  /* 0x000000b800b87220 */ /* 0x000fc40000410000 */
[C---:B------:R-:W-:Y:S01]  /*10ce0*/  FMUL.FTZ R185, R0.reuse, R185 ;  /* 0x000000b900b97220 */ /* 0x040fe20000410000 */
[----:B------:R-:W4:Y:S01]  /*10cf0*/  @P2 MUFU.LG2 R4, R4 ;  /* 0x0000000400042308 */ /* 0x000f220000000c00 */
[C---:B------:R-:W-:Y:S02]  /*10d00*/  FMUL.FTZ R188, R0.reuse, R188 ;  /* 0x000000bc00bc7220 */ /* 0x040fe40000410000 */
[C---:B------:R-:W-:Y:S02]  /*10d10*/  FMUL.FTZ R189, R0.reuse, R189 ;  /* 0x000000bd00bd7220 */ /* 0x040fe40000410000 */
[C---:B------:R-:W-:Y:S02]  /*10d20*/  FMUL.FTZ R192, R0.reuse, R192 ;  /* 0x000000c000c07220 */ /* 0x040fe40000410000 */
[C---:B------:R-:W-:Y:S01]  /*10d30*/  FMUL.FTZ R193, R0.reuse, R193 ;  /* 0x000000c100c17220 */ /* 0x040fe20000410000 */
[----:B------:R-:W1:Y:S01]  /*10d40*/  @P1 MUFU.LG2 R6, R6 ;  /* 0x0000000600061308 */ /* 0x000e620000000c00 */
        /* <DEDUP_REMOVED lines=21> */
[----:B--2---:R-:W-:Y:S02]  /*10ea0*/  @P3 FMUL.FTZ R9, R7, 0.69314718246459960938 ;  /* 0x3f31721807093820 */ /* 0x004fe40000410000 */
[C---:B---3--:R-:W-:Y:S02]  /*10eb0*/  FMUL.FTZ R142, R3.reuse, R142 ;  /* 0x0000008e038e7220 */ /* 0x048fe40000410000 */
[----:B------:R-:W-:Y:S01]  /*10ec0*/  @P3 FMUL.FTZ R7, R0, c[0x0][0x2d0] ;  /* 0x0000b40000073a20 */ /* 0x000fe20000410000 */
[----:B------:R-:W-:Y:S01]  /*10ed0*/  MOV R0, RZ ;  /* 0x000000ff00007202 */ /* 0x000fe20000000f00 */
[C---:B------:R-:W-:Y:S02]  /*10ee0*/  FMUL.FTZ R143, R3.reuse, R143 ;  /* 0x0000008f038f7220 */ /* 0x040fe40000410000 */
[----:B------:R-:W-:-:S02]  /*10ef0*/  FMUL.FTZ R162, R3, R162 ;  /* 0x000000a203a27220 */ /* 0x000fc40000410000 */
[C---:B------:R-:W-:Y:S01]  /*10f00*/  FMUL.FTZ R163, R3.reuse, R163 ;  /* 0x000000a303a37220 */ /* 0x040fe20000410000 */
[----:B------:R-:W2:Y:S01]  /*10f10*/  @P0 MUFU.RCP R0, R5 ;  /* 0x0000000500000308 */ /* 0x000ea20000001000 */
        /* <DEDUP_REMOVED lines=60> */
[----:B------:R-:W-:Y:S02]  /*112e0*/  FMUL.FTZ R125, R2, R125 ;  /* 0x0000007d027d7220 */ /* 0x000fe40000410000 */
[----:B------:R-:W1:Y:S01]  /*112f0*/  @P0 MUFU.LG2 R2, R5 ;  /* 0x0000000500020308 */ /* 0x000e620000000c00 */
[----:B----4-:R-:W-:Y:S02]  /*11300*/  @P2 FMUL.FTZ R8, R4, 0.69314718246459960938 ;  /* 0x3f31721804082820 */ /* 0x010fe40000410000 */
[----:B------:R-:W-:Y:S02]  /*11310*/  @P2 FMUL.FTZ R4, R3, c[0x0][0x2d0] ;  /* 0x0000b40003042a20 */ /* 0x000fe40000410000 */
[----:B------:R-:W-:Y:S02]  /*11320*/  @P1 FMUL.FTZ R6, R6, 0.69314718246459960938 ;  /* 0x3f31721806061820 */ /* 0x000fe40000410000 */
[----:B------:R-:W-:Y:S02]  /*11330*/  @P1 FMUL.FTZ R3, R10, c[0x0][0x2d0] ;  /* 0x0000b4000a031a20 */ /* 0x000fe40000410000 */
[----:B------:R-:W-:Y:S01]  /*11340*/  @P2 FFMA.FTZ R20, R4, R136, R8 ;  /* 0x0000008804142223 */ /* 0x000fe20000010008 */
[----:B------:R-:W-:Y:S01]  /*11350*/  MOV R4, 0x1 ;  /* 0x0000000100047802 */ /* 0x000fe20000000f00 */
[----:B------:R-:W-:Y:S01]  /*11360*/  @P1 FFMA.FTZ R21, R3, R135, R6 ;  /* 0x0000008703151223 */ /* 0x000fe20000010006 */
[----:B------:R-:W-:Y:S01]  /*11370*/  @P0 MOV R3, 0x3f317218 ;  /* 0x3f31721800030802 */ /* 0x000fe20000000f00 */
[----:B--2---:R-:W-:-:S02]  /*11380*/  FMUL.FTZ R146, R0, R146 ;  /* 0x0000009200927220 */ /* 0x004fc40000410000 */
[----:B------:R-:W-:Y:S02]  /*11390*/  FMUL.FTZ R147, R0, R147 ;  /* 0x0000009300937220 */ /* 0x000fe40000410000 */
[----:B-1----:R-:W-:Y:S02]  /*113a0*/  @P0 FMUL.FTZ R2, R2, 0.69314718246459960938 ;  /* 0x3f31721802020820 */ /* 0x002fe40000410000 */
[----:B------:R-:W-:Y:S02]  /*113b0*/  @P0 FMUL.FTZ R3, R3, c[0x0][0x2d0] ;  /* 0x0000b40003030a20 */ /* 0x000fe40000410000 */
        /* <DEDUP_REMOVED lines=30> */
[----:B------:R-:W-:Y:S01]  /*115a0*/  PRMT R0, R4, 0x7610, R0 ;  /* 0x0000761004007816 */ /* 0x000fe20000000000 */
[----:B------:R-:W-:Y:S02]  /*115b0*/  @P3 FFMA.FTZ R19, R7, R137, R9 ;  /* 0x0000008907133223 */ /* 0x000fe40000010009 */
[----:B------:R-:W-:Y:S02]  /*115c0*/  @P0 FFMA.FTZ R18, R3, R134, R2 ;  /* 0x0000008603120223 */ /* 0x000fe40000010002 */
.L_x_929:
        /* <DEDUP_REMOVED lines=19> */
.L_x_965:
[----:B--2---:R-:W-:Y:S05]  /*11700*/  BSYNC B0 ;  /* 0x0000000000007941 */ /* 0x004fea0003800000 */
.L_x_964:
[----:B------:R-:W-:Y:S01]  /*11710*/  PRMT R0, R0, 0x9910, RZ ;  /* 0x0000991000007816 */ /* 0x000fe200000000ff */
[----:B------:R-:W-:Y:S01]  /*11720*/  BSSY B1, `(.L_x_966) ;  /* 0x00001d5000017945 */ /* 0x000fe20003800000 */
[----:B-----5:R-:W-:Y:S02]  /*11730*/  IMAD.MOV.U32 R44, RZ, RZ, R7 ;  /* 0x000000ffff2c7224 */ /* 0x020fe400078e0007 */
[----:B------:R-:W-:-:S13]  /*11740*/  ISETP.NE.AND P0, PT, R0, RZ, PT ;  /* 0x000000ff0000720c */ /* 0x000fda0003f05270 */
[----:B------:R-:W-:Y:S05]  /*11750*/  @!P0 BRA `(.L_x_967) ;  /* 0x00001a5000008947 */ /* 0x000fea0003800000 */
[----:B------:R-:W-:Y:S01]  /*11760*/  WARPSYNC 0xffffffff ;  /* 0xffffffff00007948 */ /* 0x000fe20003800000 */
[----:B------:R-:W-:Y:S06]  /*11770*/  BAR.SYNC.DEFER_BLOCKING 0x1, 0x80 ;  /* 0x0042000000007b1d */ /* 0x000fec0000010000 */
[----:B------:R-:W-:Y:S05]  /*11780*/  BRA.CONV ~URZ, `(.L_x_968) ;  /* 0x000000737f007947 */ /* 0x000fea000b800000 */
[----:B------:R-:W-:Y:S01]  /*11790*/  SHF.R.S32.HI R9, RZ, 0x1f, R6 ;  /* 0x0000001fff097819 */ /* 0x000fe20000011406 */
[----:B------:R-:W-:Y:S01]  /*117a0*/  IMAD.MOV.U32 R8, RZ, RZ, RZ ;  /* 0x000000ffff087224 */ /* 0x000fe200078e00ff */
[----:B------:R-:W-:Y:S01]  /*117b0*/  MOV R2, 0x11800 ;  /* 0x0001180000027802 */ /* 0x000fe20000000f00 */
[----:B------:R-:W-:Y:S01]  /*117c0*/  IMAD.MOV.U32 R3, RZ, RZ, 0x1f ;  /* 0x0000001fff037424 */ /* 0x000fe200078e00ff */
[----:B------:R-:W-:-:S04]  /*117d0*/  LEA.HI R9, R9, R6, RZ, 0x7 ;  /* 0x0000000609097211 */ /* 0x000fc800078f38ff */
[----:B------:R-:W-:Y:S02]  /*117e0*/  SHF.R.S32.HI R9, RZ, 0x7, R9 ;  /* 0x00000007ff097819 */ /* 0x000fe40000011409 */
[----:B-1----:R-:W-:Y:S05]  /*117f0*/  CALL.REL.NOINC `($__internal_19_$__cuda_sm70_shflsync_idx_p) ;  /* 0x0000280000007944 */ /* 0x002fea0003c00000 */
.L_x_968:
[----:B------:R-:W2:Y:S04]  /*11800*/  LDL R8, [R1+0x64] ;  /* 0x0000640001087983 */ /* 0x000ea80000100800 */
[----:B------:R-:W3:Y:S04]  /*11810*/  LDL.LU R5, [R1+0x44] ;  /* 0x0000440001057983 */ /* 0x000ee80000300800 */
[----:B-1----:R-:W4:Y:S04]  /*11820*/  LDL.LU R11, [R1+0x50] ;  /* 0x00005000010b7983 */ /* 0x002f280000300800 */
[----:B------:R-:W5:Y:S04]  /*11830*/  LDL.LU R17, [R1+0x54] ;  /* 0x0000540001117983 */ /* 0x000f680000300800 */
[----:B------:R-:W2:Y:S01]  /*11840*/  LDL.LU R16, [R1+0x58] ;  /* 0x0000580001107983 */ /* 0x000ea20000300800 */
[----:B------:R-:W-:-:S03]  /*11850*/  IMAD.MOV.U32 R3, RZ, RZ, 0x1 ;  /* 0x00000001ff037424 */ /* 0x000fc600078e00ff */
[----:B------:R-:W5:Y:S02]  /*11860*/  LDL R15, [R1+0x68] ;  /* 0x00006800010f7983 */ /* 0x000f640000100800 */
[----:B------:R-:W-:Y:S02]  /*11870*/  ISETP.NE.AND P1, PT, R3, c[0x0][0x4e8], PT ;  /* 0x00013a0003007a0c */ /* 0x000fe40003f25270 */
[----:B------:R-:W5:Y:S01]  /*11880*/  LDL R45, [R1+0x40] ;  /* 0x00004000012d7983 */ /* 0x000f620000100800 */
[----:B------:R-:W-:Y:S02]  /*11890*/  ULDC UR5, c[0x0][0x4e8] ;  /* 0x00013a0000057ab9 */ /* 0x000fe40000000800 */
[----:B------:R-:W-:Y:S02]  /*118a0*/  ULDC UR4, c[0x0][0x388] ;  /* 0x0000e20000047ab9 */ /* 0x000fe40000000800 */
[----:B------:R-:W-:Y:S01]  /*118b0*/  UIMAD UR4, UR5, UR4, URZ ;  /* 0x00000004050472a4 */ /* 0x000fe2000f8e023f */
[----:B------:R-:W-:Y:S01]  /*118c0*/  BSSY B0, `(.L_x_969) ;  /* 0x00000bf000007945 */ /* 0x000fe20003800000 */
[----:B---3--:R-:W-:Y:S01]  /*118d0*/  SHF.R.S32.HI R0, RZ, 0x1f, R5 ;  /* 0x0000001fff007819 */ /* 0x008fe20000011405 */
[----:B------:R-:W-:-:S04]  /*118e0*/  IMAD.WIDE.U32 R6, R5, c[0x0][0x4d0], RZ ;  /* 0x0001340005067a25 */ /* 0x000fc800078e00ff */
[C---:B------:R-:W-:Y:S02]  /*118f0*/  IMAD R2, R0.reuse, c[0x0][0x4d0], RZ ;  /* 0x0001340000027a24 */ /* 0x040fe400078e02ff */
[----:B------:R-:W-:Y:S02]  /*11900*/  IMAD R4, R0, c[0x0][0x438], RZ ;  /* 0x00010e0000047a24 */ /* 0x000fe400078e02ff */
[----:B------:R-:W-:Y:S01]  /*11910*/  IMAD R3, R5, c[0x0][0x4d4], R2 ;  /* 0x0001350005037a24 */ /* 0x000fe200078e0202 */
[----:B----4-:R-:W-:Y:S01]  /*11920*/  SHF.R.S32.HI R2, RZ, 0x1f, R11 ;  /* 0x0000001fff027819 */ /* 0x010fe2000001140b */
[----:B--2---:R-:W-:Y:S02]  /*11930*/  IMAD.IADD R0, R8, 0x1, R16 ;  /* 0x0000000108007824 */ /* 0x004fe400078e0210 */
[----:B------:R-:W-:Y:S02]  /*11940*/  IMAD.IADD R7, R7, 0x1, R3 ;  /* 0x0000000107077824 */ /* 0x000fe400078e0203 */
[----:B------:R-:W-:-:S02]  /*11950*/  IMAD R9, R2, c[0x0][0x4d8], RZ ;  /* 0x0001360002097a24 */ /* 0x000fc400078e02ff */
[----:B------:R-:W-:-:S04]  /*11960*/  IMAD.WIDE.U32 R6, R11, c[0x0][0x4d8], R6 ;  /* 0x000136000b067a25 */ /* 0x000fc800078e0006 */
[----:B------:R-:W-:Y:S02]  /*11970*/  IMAD R9, R11, c[0x0][0x4dc], R9 ;  /* 0x000137000b097a24 */ /* 0x000fe400078e0209 */
[----:B------:R-:W-:Y:S02]  /*11980*/  IMAD R8, R5, c[0x0][0x43c], R4 ;  /* 0x00010f0005087a24 */ /* 0x000fe400078e0204 */
[----:B------:R-:W-:-:S04]  /*11990*/  @P1 IMAD.HI.U32 R10, R0, c[0x0][0x4ec], RZ ;  /* 0x00013b00000a1a27 */ /* 0x000fc800078e00ff */
[----:B------:R-:W-:Y:S01]  /*119a0*/  IMAD.IADD R7, R7, 0x1, R9 ;  /* 0x0000000107077824 */ /* 0x000fe200078e0209 */
[----:B-----5:R-:W-:Y:S01]  /*119b0*/  SHF.R.S32.HI R9, RZ, 0x1f, R17 ;  /* 0x0000001fff097819 */ /* 0x020fe20000011411 */
[----:B------:R-:W-:-:S04]  /*119c0*/  IMAD.WIDE.U32 R4, R5, c[0x0][0x438], RZ ;  /* 0x00010e0005047a25 */ /* 0x000fc800078e00ff */
[----:B------:R-:W-:Y:S01]  /*119d0*/  IMAD.MOV.U32 R3, RZ, RZ, R0 ;  /* 0x000000ffff037224 */ /* 0x000fe200078e0000 */
[----:B------:R-:W-:Y:S01]  /*119e0*/  @P1 SHF.R.U32.HI R3, RZ, c[0x0][0x4f0], R10 ;  /* 0x00013c00ff031a19 */ /* 0x000fe2000001160a */
[----:B------:R-:W-:Y:S02]  /*119f0*/  IMAD.IADD R5, R5, 0x1, R8 ;  /* 0x0000000105057824 */ /* 0x000fe400078e0208 */
[----:B------:R-:W-:Y:S02]  /*11a00*/  IMAD R2, R2, c[0x0][0x440], RZ ;  /* 0x0001100002027a24 */ /* 0x000fe400078e02ff */
[----:B------:R-:W-:Y:S02]  /*11a10*/  IMAD R10, R9, c[0x0][0x4e0], RZ ;  /* 0x00013800090a7a24 */ /* 0x000fe400078e02ff */
[C---:B------:R-:W-:Y:S02]  /*11a20*/  IMAD R14, R11.reuse, c[0x0][0x444], R2 ;  /* 0x000111000b0e7a24 */ /* 0x040fe400078e0202 */
[----:B------:R-:W-:-:S04]  /*11a30*/  IMAD.WIDE.U32 R4, R11, c[0x0][0x440], R4 ;  /* 0x000110000b047a25 */ /* 0x000fc800078e0004 */
[----:B------:R-:W-:-:S04]  /*11a40*/  IMAD.WIDE.U32 R6, R17, c[0x0][0x4e0], R6 ;  /* 0x0001380011067a25 */ /* 0x000fc800078e0006 */
[----:B------:R-:W-:Y:S02]  /*11a50*/  IMAD R11, R17, c[0x0][0x4e4], R10 ;  /* 0x00013900110b7a24 */ /* 0x000fe400078e020a */
[----:B------:R-:W-:Y:S01]  /*11a60*/  @P1 IMAD.HI.U32 R10, R0, c[0x0][0x4ec], RZ ;  /* 0x00013b00000a1a27 */ /* 0x000fe200078e00ff */
[----:B------:R-:W-:Y:S02]  /*11a70*/  SHF.R.S32.HI R12, RZ, 0x1f, R3 ;  /* 0x0000001fff0c7819 */ /* 0x000fe40000011403 */
[----:B------:R-:W-:Y:S01]  /*11a80*/  IADD3 R6, P0, R3, R6, RZ ;  /* 0x0000000603067210 */ /* 0x000fe20007f1e0ff */
[----:B------:R-:W-:Y:S01]  /*11a90*/  IMAD.MOV.U32 R2, RZ, RZ, R0 ;  /* 0x000000ffff027224 */ /* 0x000fe200078e0000 */
[----:B------:R-:W-:Y:S01]  /*11aa0*/  @P1 SHF.R.U32.HI R2, RZ, c[0x0][0x4f0], R10 ;  /* 0x00013c00ff021a19 */ /* 0x000fe2000001160a */
[----:B------:R-:W-:Y:S01]  /*11ab0*/  IMAD.IADD R5, R5, 0x1, R14 ;  /* 0x0000000105057824 */ /* 0x000fe200078e020e */
[----:B------:R-:W-:Y:S01]  /*11ac0*/  IADD3.X R7, R12, R7, R11, P0, !PT ;  /* 0x000000070c077210 */ /* 0x000fe200007fe40b */
[----:B------:R-:W-:-:S02]  /*11ad0*/  IMAD.MOV R8, RZ, RZ, -R3 ;  /* 0x000000ffff087224 */ /* 0x000fc400078e0a03 */
[----:B------:R-:W-:Y:S01]  /*11ae0*/  IMAD.WIDE.U32 R10, R17, c[0x0][0x448], R4 ;  /* 0x00011200110a7a25 */ /* 0x000fe200078e0004 */
[----:B------:R-:W-:-:S03]  /*11af0*/  SHF.R.S32.HI R5, RZ, 0x1f, R2 ;  /* 0x0000001fff057819 */ /* 0x000fc60000011402 */
[----:B------:R-:W-:Y:S02]  /*11b00*/  IMAD.MOV R14, RZ, RZ, -R2 ;  /* 0x000000ffff0e7224 */ /* 0x000fe400078e0a02 */
[--C-:B------:R-:W-:Y:S02]  /*11b10*/  IMAD R8, R8, c[0x0][0x4e8], R0.reuse ;  /* 0x00013a0008087a24 */ /* 0x100fe400078e0200 */
[----:B------:R-:W-:Y:S02]  /*11b20*/  IMAD R9, R9, c[0x0][0x448], RZ ;  /* 0x0001120009097a24 */ /* 0x000fe400078e02ff */
[----:B------:R-:W-:Y:S02]  /*11b30*/  IMAD R14, R14, c[0x0][0x4e8], R0 ;  /* 0x00013a000e0e7a24 */ /* 0x000fe400078e0200 */
[----:B------:R-:W-:Y:S02]  /*11b40*/  IMAD R0, R5, c[0x0][0x430], RZ ;  /* 0x00010c0005007a24 */ /* 0x000fe400078e02ff */
[----:B------:R-:W-:-:S02]  /*11b50*/  IMAD R9, R17, c[0x0][0x44c], R9 ;  /* 0x0001130011097a24 */ /* 0x000fc400078e0209 */
[----:B------:R-:W-:Y:S02]  /*11b60*/  IMAD R17, R2, c[0x0][0x434], R0 ;  /* 0x00010d0002117a24 */ /* 0x000fe400078e0200 */
[----:B------:R-:W-:Y:S02]  /*11b70*/  IMAD.IADD R0, R15, 0x1, R16 ;  /* 0x000000010f007824 */ /* 0x000fe400078e0210 */
[----:B------:R-:W1:Y:S01]  /*11b80*/  S2R R16, SR_TID.X ;  /* 0x0000000000107919 */ /* 0x000e620000002100 */
[----:B------:R-:W-:Y:S01]  /*11b90*/  SHF.R.S32.HI R13, RZ, 0x1f, R8 ;  /* 0x0000001fff0d7819 */ /* 0x000fe20000011408 */
[----:B------:R-:W-:-:S04]  /*11ba0*/  IMAD.WIDE.U32 R6, R8, c[0x0][0x4c8], R6 ;  /* 0x0001320008067a25 */ /* 0x000fc800078e0006 */
[----:B------:R-:W-:-:S04]  /*11bb0*/  IMAD R3, R13, c[0x0][0x4c8], RZ ;  /* 0x000132000d037a24 */ /* 0x000fc800078e02ff */
[----:B------:R-:W-:Y:S01]  /*11bc0*/  IMAD R3, R8, c[0x0][0x4cc], R3 ;  /* 0x0001330008037a24 */ /* 0x000fe200078e0203 */
[----:B------:R-:W-:-:S03]  /*11bd0*/  LEA R4, P0, R6, c[0x0][0x4a8], 0x2 ;  /* 0x00012a0006047a11 */ /* 0x000fc600078010ff */
[----:B------:R-:W-:Y:S01]  /*11be0*/  IMAD.IADD R3, R7, 0x1, R3 ;  /* 0x0000000107037824 */ /* 0x000fe200078e0203 */
[----:B-1----:R-:W-:-:S04]  /*11bf0*/  SHF.R.S32.HI R15, RZ, 0x1f, R16 ;  /* 0x0000001fff0f7819 */ /* 0x002fc80000011410 */
[----:B------:R-:W-:Y:S02]  /*11c00*/  LEA.HI.X R3, R6, c[0x0][0x4ac], R3, 0x2, P0 ;  /* 0x00012b0006037a11 */ /* 0x000fe400000f1403 */
[----:B------:R-:W-:Y:S01]  /*11c10*/  LEA.HI R15, R15, R16, RZ, 0x5 ;  /* 0x000000100f0f7211 */ /* 0x000fe200078f28ff */
[----:B------:R-:W-:-:S03]  /*11c20*/  IMAD.IADD R9, R11, 0x1, R9 ;  /* 0x000000010b097824 */ /* 0x000fc600078e0209 */
[----:B------:R-:W-:Y:S01]  /*11c30*/  LOP3.LUT R15, R15, 0xffffffe0, RZ, 0xc0, !PT ;  /* 0xffffffe00f0f7812 */ /* 0x000fe200078ec0ff */
[----:B------:R-:W-:Y:S01]  /*11c40*/  IMAD.MOV.U32 R8, RZ, RZ, R10 ;  /* 0x000000ffff087224 */ /* 0x000fe200078e000a */
[----:B------:R-:W-:Y:S04]  /*11c50*/  SHFL.IDX PT, R12, R4, RZ, 0x1c1f ;  /* 0x001c1fff040c7589 */ /* 0x000fe800000e0000 */
[----:B------:R-:W1:Y:S01]  /*11c60*/  SHFL.IDX PT, R13, R3, RZ, 0x1c1f ;  /* 0x001c1fff030d7589 */ /* 0x000e6200000e0000 */
[----:B------:R-:W-:-:S03]  /*11c70*/  IMAD.IADD R15, R16, 0x1, -R15 ;  /* 0x00000001100f7824 */ /* 0x000fc600078e0a0f */
[----:B------:R-:W-:Y:S04]  /*11c80*/  SHFL.IDX PT, R10, R4, 0x1, 0x1c1f ;  /* 0x003c1f00040a7f89 */ /* 0x000fe800000e0000 */
[----:B------:R-:W2:Y:S01]  /*11c90*/  SHFL.IDX PT, R11, R3, 0x1, 0x1c1f ;  /* 0x003c1f00030b7f89 */ /* 0x000ea200000e0000 */
[----:B------:R-:W-:Y:S01]  /*11ca0*/  IMAD.WIDE.U32 R8, R2, c[0x0][0x430], R8 ;  /* 0x00010c0002087a25 */ /* 0x000fe200078e0008 */
[----:B------:R-:W-:Y:S02]  /*11cb0*/  LOP3.LUT P5, RZ, R15, 0x3, RZ, 0xc0, !PT ;  /* 0x000000030fff7812 */ /* 0x000fe400078ac0ff */
[C---:B------:R-:W-:Y:S01]  /*11cc0*/  IADD3 R2, R0.reuse, 0x8, RZ ;  /* 0x0000000800027810 */ /* 0x040fe20007ffe0ff */
[----:B------:R-:W-:Y:S01]  /*11cd0*/  SHFL.IDX PT, R6, R4, 0x2, 0x1c1f ;  /* 0x005c1f0004067f89 */ /* 0x000fe200000e0000 */
[----:B------:R-:W-:-:S03]  /*11ce0*/  ISETP.GE.OR P1, PT, R0, UR4, P5 ;  /* 0x0000000400007c0c */ /* 0x000fc6000af26670 */
[----:B------:R-:W3:Y:S01]  /*11cf0*/  SHFL.IDX PT, R7, R3, 0x2, 0x1c1f ;  /* 0x005c1f0003077f89 */ /* 0x000ee200000e0000 */
[----:B------:R-:W-:-:S03]  /*11d00*/  SHF.R.S32.HI R16, RZ, 0x1f, R14 ;  /* 0x0000001fff107819 */ /* 0x000fc6000001140e */
[----:B------:R-:W-:Y:S01]  /*11d10*/  SHFL.IDX PT, R4, R4, 0x3, 0x1c1f ;  /* 0x007c1f0004047f89 */ /* 0x000fe200000e0000 */
[----:B------:R-:W-:-:S03]  /*11d20*/  ISETP.GE.OR P4, PT, R2, UR4, P5 ;  /* 0x0000000402007c0c */ /* 0x000fc6000af86670 */
[----:B------:R4:W5:Y:S01]  /*11d30*/  SHFL.IDX PT, R5, R3, 0x3, 0x1c1f ;  /* 0x007c1f0003057f89 */ /* 0x00096200000e0000 */
[C---:B------:R-:W-:Y:S02]  /*11d40*/  IADD3 R15, R0.reuse, 0x40, RZ ;  /* 0x00000040000f7810 */ /* 0x040fe40007ffe0ff */
[----:B------:R-:W-:Y:S02]  /*11d50*/  ISETP.GE.AND P3, PT, R0, UR4, PT ;  /* 0x0000000400007c0c */ /* 0x000fe4000bf66270 */
[----:B------:R-:W-:Y:S01]  /*11d60*/  ISETP.GE.AND P2, PT, R2, UR4, PT ;  /* 0x0000000402007c0c */ /* 0x000fe2000bf46270 */
[----:B------:R-:W-:Y:S01]  /*11d70*/  IMAD.MOV.U32 R2, RZ, RZ, R8 ;  /* 0x000000ffff027224 */ /* 0x000fe200078e0008 */
[----:B------:R-:W-:Y:S02]  /*11d80*/  IADD3 R0, R0, 0x48, RZ ;  /* 0x0000004800007810 */ /* 0x000fe40007ffe0ff */
[----:B------:R-:W-:Y:S02]  /*11d90*/  ISETP.GE.OR P0, PT, R15, UR4, P5 ;  /* 0x000000040f007c0c */ /* 0x000fe4000af06670 */
[----:B------:R-:W-:Y:S01]  /*11da0*/  ISETP.GE.OR P5, PT, R0, UR4, P5 ;  /* 0x0000000400007c0c */ /* 0x000fe2000afa6670 */
[----:B-1----:R1:W-:Y:S01]  /*11db0*/  @!P1 ST.E [R12.64], R19 ;  /* 0x000000130c009985 */ /* 0x0023e2000c101908 */
[----:B----4-:R-:W-:-:S02]  /*11dc0*/  IMAD.IADD R3, R9, 0x1, R17 ;  /* 0x0000000109037824 */ /* 0x010fc400078e0211 */
[----:B------:R-:W-:Y:S02]  /*11dd0*/  IMAD R9, R16, c[0x0][0x428], RZ ;  /* 0x00010a0010097a24 */ /* 0x000fe400078e02ff */
[----:B------:R-:W-:-:S04]  /*11de0*/  IMAD.WIDE.U32 R2, R14, c[0x0][0x428], R2 ;  /* 0x00010a000e027a25 */ /* 0x000fc800078e0002 */
[----:B------:R-:W-:Y:S01]  /*11df0*/  IMAD R8, R14, c[0x0][0x42c], R9 ;  /* 0x00010b000e087a24 */ /* 0x000fe200078e0209 */
[----:B--2---:R2:W-:Y:S01]  /*11e00*/  @!P4 ST.E [R10.64], R20 ;  /* 0x000000140a00c985 */ /* 0x0045e2000c101908 */
[----:B------:R-:W-:Y:S02]  /*11e10*/  LEA R29, P4, R2, c[0x0][0x400], 0x2 ;  /* 0x00010000021d7a11 */ /* 0x000fe400078810ff */
[----:B------:R-:W-:Y:S01]  /*11e20*/  IMAD.IADD R3, R3, 0x1, R8 ;  /* 0x0000000103037824 */ /* 0x000fe200078e0208 */
[----:B---3--:R3:W-:Y:S01]  /*11e30*/  @!P0 ST.E [R6.64], R21 ;  /* 0x0000001506008985 */ /* 0x0087e2000c101908 */
[----:B------:R-:W-:-:S03]  /*11e40*/  ISETP.GE.AND P1, PT, R15, UR4, PT ;  /* 0x000000040f007c0c */ /* 0x000fc6000bf26270 */
[----:B------:R-:W-:Y:S01]  /*11e50*/  LEA.HI.X R26, R2, c[0x0][0x404], R3, 0x2, P4 ;  /* 0x00010100021a7a11 */ /* 0x000fe200020f1403 */
[----:B-----5:R4:W-:Y:S01]  /*11e60*/  @!P5 ST.E [R4.64], R18 ;  /* 0x000000120400d985 */ /* 0x0209e2000c101908 */
[----:B------:R-:W-:Y:S02]  /*11e70*/  ISETP.GE.AND P0, PT, R0, UR4, PT ;  /* 0x0000000400007c0c */ /* 0x000fe4000bf06270 */
[C---:B------:R-:W-:Y:S01]  /*11e80*/  IADD3 R17, R45.reuse, 0x8, RZ ;  /* 0x000000082d117810 */ /* 0x040fe20007ffe0ff */
[----:B------:R4:W4:Y:S01]  /*11e90*/  SHFL.IDX PT, R0, R29, RZ, 0x1c1f ;  /* 0x001c1fff1d007589 */ /* 0x00092200000e0000 */
[C---:B------:R-:W-:Y:S02]  /*11ea0*/  IADD3 R16, R45.reuse, 0x10, RZ ;  /* 0x000000102d107810 */ /* 0x040fe40007ffe0ff */
[C---:B------:R-:W-:Y:S01]  /*11eb0*/  IADD3 R15, R45.reuse, 0x18, RZ ;  /* 0x000000182d0f7810 */ /* 0x040fe20007ffe0ff */
[----:B------:R4:W4:Y:S01]  /*11ec0*/  SHFL.IDX PT, R2, R26, RZ, 0x1c1f ;  /* 0x001c1fff1a027589 */ /* 0x00092200000e0000 */
[----:B------:R-:W-:-:S02]  /*11ed0*/  IADD3 R14, R45, 0x20, RZ ;  /* 0x000000202d0e7810 */ /* 0x000fc40007ffe0ff */
[C---:B-1----:R-:W-:Y:S02]  /*11ee0*/  IADD3 R13, R45.reuse, 0x28, RZ ;  /* 0x000000282d0d7810 */ /* 0x042fe40007ffe0ff */
[C---:B------:R-:W-:Y:S02]  /*11ef0*/  IADD3 R12, R45.reuse, 0x30, RZ ;  /* 0x000000302d0c7810 */ /* 0x040fe40007ffe0ff */
[C---:B------:R-:W-:Y:S02]  /*11f00*/  IADD3 R9, R45.reuse, 0x48, RZ ;  /* 0x000000482d097810 */ /* 0x040fe40007ffe0ff */
[C---:B------:R-:W-:Y:S02]  /*11f10*/  IADD3 R8, R45.reuse, 0x50, RZ ;  /* 0x000000502d087810 */ /* 0x040fe40007ffe0ff */
[C---:B--2---:R-:W-:Y:S02]  /*11f20*/  IADD3 R11, R45.reuse, 0x38, RZ ;  /* 0x000000382d0b7810 */ /* 0x044fe40007ffe0ff */
[----:B------:R-:W-:-:S02]  /*11f30*/  IADD3 R10, R45, 0x40, RZ ;  /* 0x000000402d0a7810 */ /* 0x000fc40007ffe0ff */
[C---:B---3--:R-:W-:Y:S02]  /*11f40*/  IADD3 R7, R45.reuse, 0x58, RZ ;  /* 0x000000582d077810 */ /* 0x048fe40007ffe0ff */
[C---:B------:R-:W-:Y:S02]  /*11f50*/  IADD3 R3, R45.reuse, 0x60, RZ ;  /* 0x000000602d037810 */ /* 0x040fe40007ffe0ff */
[C---:B------:R-:W-:Y:S02]  /*11f60*/  IADD3 R6, R45.reuse, 0x68, RZ ;  /* 0x000000682d067810 */ /* 0x040fe40007ffe0ff */
[C---:B----4-:R-:W-:Y:S02]  /*11f70*/  IADD3 R5, R45.reuse, 0x70, RZ ;  /* 0x000000702d057810 */ /* 0x050fe40007ffe0ff */
[----:B------:R-:W-:Y:S02]  /*11f80*/  IADD3 R4, R45, 0x78, RZ ;  /* 0x000000782d047810 */ /* 0x000fe40007ffe0ff */
        /* <DEDUP_REMOVED lines=15> */
[----:B------:R-:W-:Y:S01]  /*12080*/  SHF.R.S32.HI R43, RZ, 0x1f, R4 ;  /* 0x0000001fff2b7819 */ /* 0x000fe20000011404 */
[----:B------:R-:W-:Y:S05]  /*12090*/  @P3 BRA `(.L_x_970) ;  /* 0x0000041000003947 */ /* 0x000fea0003800000 */
[----:B------:R-:W-:Y:S02]  /*120a0*/  ISETP.GE.AND P5, PT, R45, c[0x0][0x3c8], PT ;  /* 0x0000f2002d007a0c */ /* 0x000fe40003fa6270 */
[----:B------:R-:W-:Y:S02]  /*120b0*/  ISETP.GE.AND P4, PT, R17, c[0x0][0x3c8], PT ;  /* 0x0000f20011007a0c */ /* 0x000fe40003f86270 */
[----:B------:R-:W-:-:S09]  /*120c0*/  ISETP.GE.AND P6, PT, R6, c[0x0][0x3c8], PT ;  /* 0x0000f20006007a0c */ /* 0x000fd20003fc6270 */
[----:B------:R-:W-:-:S04]  /*120d0*/  @!P5 LEA R18, P3, R45, R0, 0x2 ;  /* 0x000000002d12d211 */ /* 0x000fc800078610ff */
[----:B------:R-:W-:Y:S02]  /*120e0*/  @!P5 LEA.HI.X R19, R45, R2, R27, 0x2, P3 ;  /* 0x000000022d13d211 */ /* 0x000fe400018f141b */
[----:B------:R-:W-:-:S03]  /*120f0*/  ISETP.GE.AND P3, PT, R16, c[0x0][0x3c8], PT ;  /* 0x0000f20010007a0c */ /* 0x000fc60003f66270 */
[----:B------:R1:W-:Y:S02]  /*12100*/  @!P5 ST.E.64 [R18.64], R140 ;  /* 0x0000008c1200d985 */ /* 0x0003e4000c101b08 */
[----:B-1----:R-:W-:-:S04]  /*12110*/  @!P4 LEA R18, P5, R17, R0, 0x2 ;  /* 0x000000001112c211 */ /* 0x002fc800078a10ff */
        /* <DEDUP_REMOVED lines=42> */
[----:B------:R1:W-:Y:S01]  /*123c0*/  @!P3 ST.E.64 [R18.64], R96 ;  /* 0x000000601200b985 */ /* 0x0003e2000c101b08 */
[----:B------:R-:W-:-:S04]  /*123d0*/  @!P5 LEA R24, P3, R3, R0, 0x2 ;  /* 0x000000000318d211 */ /* 0x000fc800078610ff */
[----:B------:R-:W-:Y:S02]  /*123e0*/  @!P5 LEA.HI.X R25, R3, R2, R40, 0x2, P3 ;  /* 0x000000020319d211 */ /* 0x000fe400018f1428 */
[----:B------:R-:W-:Y:S02]  /*123f0*/  ISETP.GE.AND P5, PT, R5, c[0x0][0x3c8], PT ;  /* 0x0000f20005007a0c */ /* 0x000fe40003fa6270 */
[----:B------:R-:W-:-:S04]  /*12400*/  @!P6 LEA R22, P3, R6, R0, 0x2 ;  /* 0x000000000616e211 */ /* 0x000fc800078610ff */
[----:B------:R-:W-:-:S07]  /*12410*/  @!P6 LEA.HI.X R23, R6, R2, R41, 0x2, P3 ;  /* 0x000000020617e211 */ /* 0x000fce00018f1429 */
[----:B------:R-:W-:-:S04]  /*12420*/  @!P5 LEA R20, P3, R5, R0, 0x2 ;  /* 0x000000000514d211 */ /* 0x000fc800078610ff */
[----:B------:R-:W-:Y:S02]  /*12430*/  @!P5 LEA.HI.X R21, R5, R2, R42, 0x2, P3 ;  /* 0x000000020515d211 */ /* 0x000fe400018f142a */
[----:B-1----:R-:W-:-:S04]  /*12440*/  @!P4 LEA R18, P3, R4, R0, 0x2 ;  /* 0x000000000412c211 */ /* 0x002fc800078610ff */
[----:B------:R-:W-:Y:S02]  /*12450*/  @!P4 LEA.HI.X R19, R4, R2, R43, 0x2, P3 ;  /* 0x000000020413c211 */ /* 0x000fe400018f142b */
[----:B------:R-:W-:-:S13]  /*12460*/  ISETP.GE.AND P3, PT, R3, c[0x0][0x3c8], PT ;  /* 0x0000f20003007a0c */ /* 0x000fda0003f66270 */
[----:B------:R1:W-:Y:S04]  /*12470*/  @!P3 ST.E.64 [R24.64], R100 ;  /* 0x000000641800b985 */ /* 0x0003e8000c101b08 */
[----:B------:R1:W-:Y:S04]  /*12480*/  @!P6 ST.E.64 [R22.64], R112 ;  /* 0x000000701600e985 */ /* 0x0003e8000c101b08 */
[----:B------:R1:W-:Y:S04]  /*12490*/  @!P5 ST.E.64 [R20.64], R116 ;  /* 0x000000741400d985 */ /* 0x0003e8000c101b08 */
[----:B------:R1:W-:Y:S02]  /*124a0*/  @!P4 ST.E.64 [R18.64], R128 ;  /* 0x000000801200c985 */ /* 0x0003e4000c101b08 */
.L_x_970:
[----:B------:R-:W-:Y:S05]  /*124b0*/  BSYNC B0 ;  /* 0x0000000000007941 */ /* 0x000fea0003800000 */
.L_x_969:
[----:B------:R2:W3:Y:S01]  /*124c0*/  SHFL.IDX PT, R2, R26, 0x1, 0x1c1f ;  /* 0x003c1f001a027f89 */ /* 0x0004e200000e0000 */
[----:B------:R-:W-:Y:S03]  /*124d0*/  BSSY B0, `(.L_x_971) ;  /* 0x0000043000007945 */ /* 0x000fe60003800000 */
[----:B------:R2:W4:Y:S01]  /*124e0*/  SHFL.IDX PT, R0, R29, 0x1, 0x1c1f ;  /* 0x003c1f001d007f89 */ /* 0x00052200000e0000 */
[----:B------:R-:W-:Y:S05]  /*124f0*/  @P2 BRA `(.L_x_972) ;  /* 0x0000040000002947 */ /* 0x000fea0003800000 */
[----:B------:R-:W-:Y:S02]  /*12500*/  ISETP.GE.AND P5, PT, R45, c[0x0][0x3c8], PT ;  /* 0x0000f2002d007a0c */ /* 0x000fe40003fa6270 */
[----:B------:R-:W-:-:S02]  /*12510*/  ISETP.GE.AND P2, PT, R17, c[0x0][0x3c8], PT ;  /* 0x0000f20011007a0c */ /* 0x000fc40003f46270 */
[----:B------:R-:W-:-:S09]  /*12520*/  ISETP.GE.AND P3, PT, R16, c[0x0][0x3c8], PT ;  /* 0x0000f20010007a0c */ /* 0x000fd20003f66270 */
[----:B-1--4-:R-:W-:-:S04]  /*12530*/  @!P5 LEA R18, P4, R45, R0, 0x2 ;  /* 0x000000002d12d211 */ /* 0x012fc800078810ff */
[----:B---3--:R-:W-:Y:S02]  /*12540*/  @!P5 LEA.HI.X R19, R45, R2, R27, 0x2, P4 ;  /* 0x000000022d13d211 */ /* 0x008fe400020f141b */
[----:B------:R-:W-:-:S03]  /*12550*/  @!P2 LEA R20, P4, R17, R0, 0x2 ;  /* 0x000000001114a211 */ /* 0x000fc600078810ff */
[----:B------:R1:W-:Y:S01]  /*12560*/  @!P5 ST.E.64 [R18.64], R142 ;  /* 0x0000008e1200d985 */ /* 0x0003e2000c101b08 */
[----:B------:R-:W-:Y:S02]  /*12570*/  ISETP.GE.AND P5, PT, R15, c[0x0][0x3c8], PT ;  /* 0x0000f2000f007a0c */ /* 0x000fe40003fa6270 */
[----:B------:R-:W-:-:S05]  /*12580*/  @!P2 LEA.HI.X R21, R17, R2, R28, 0x2, P4 ;  /* 0x000000021115a211 */ /* 0x000fca00020f141c */
[----:B------:R3:W-:Y:S01]  /*12590*/  @!P2 ST.E.64 [R20.64], R162 ;  /* 0x000000a21400a985 */ /* 0x0007e2000c101b08 */
[----:B------:R-:W-:Y:S02]  /*125a0*/  ISETP.GE.AND P2, PT, R14, c[0x0][0x3c8], PT ;  /* 0x0000f2000e007a0c */ /* 0x000fe40003f46270 */
[----:B-1----:R-:W-:-:S04]  /*125b0*/  @!P3 LEA R18, P4, R16, R0, 0x2 ;  /* 0x000000001012b211 */ /* 0x002fc800078810ff */
[----:B------:R-:W-:Y:S02]  /*125c0*/  @!P3 LEA.HI.X R19, R16, R2, R30, 0x2, P4 ;  /* 0x000000021013b211 */ /* 0x000fe400020f141e */
[----:B---3--:R-:W-:-:S03]  /*125d0*/  @!P5 LEA R20, P4, R15, R0, 0x2 ;  /* 0x000000000f14d211 */ /* 0x008fc600078810ff */
        /* <DEDUP_REMOVED lines=33> */
[----:B------:R-:W-:Y:S02]  /*127f0*/  @!P3 LEA.HI.X R21, R7, R2, R38, 0x2, P4 ;  /* 0x000000020715b211 */ /* 0x000fe400020f1426 */
[----:B------:R-:W-:-:S03]  /*12800*/  ISETP.GE.AND P4, PT, R6, c[0x0][0x3c8], PT ;  /* 0x0000f20006007a0c */ /* 0x000fc60003f86270 */
[----:B------:R3:W-:Y:S01]  /*12810*/  @!P3 ST.E.64 [R20.64], R98 ;  /* 0x000000621400b985 */ /* 0x0007e2000c101b08 */
[----:B------:R-:W-:Y:S02]  /*12820*/  ISETP.GE.AND P3, PT, R5, c[0x0][0x3c8], PT ;  /* 0x0000f20005007a0c */ /* 0x000fe40003f66270 */
[----:B-1----:R-:W-:-:S04]  /*12830*/  @!P5 LEA R18, P2, R3, R0, 0x2 ;  /* 0x000000000312d211 */ /* 0x002fc800078410ff */
[----:B------:R-:W-:Y:S02]  /*12840*/  @!P5 LEA.HI.X R19, R3, R2, R40, 0x2, P2 ;  /* 0x000000020313d211 */ /* 0x000fe400010f1428 */
[----:B------:R-:W-:-:S03]  /*12850*/  ISETP.GE.AND P2, PT, R4, c[0x0][0x3c8], PT ;  /* 0x0000f20004007a0c */ /* 0x000fc60003f46270 */
[----:B------:R1:W-:Y:S01]  /*12860*/  @!P5 ST.E.64 [R18.64], R102 ;  /* 0x000000661200d985 */ /* 0x0003e2000c101b08 */
[----:B------:R-:W-:-:S04]  /*12870*/  @!P4 LEA R22, P5, R6, R0, 0x2 ;  /* 0x000000000616c211 */ /* 0x000fc800078a10ff */
[----:B------:R-:W-:Y:S02]  /*12880*/  @!P4 LEA.HI.X R23, R6, R2, R41, 0x2, P5 ;  /* 0x000000020617c211 */ /* 0x000fe400028f1429 */
[----:B---3--:R-:W-:-:S03]  /*12890*/  @!P3 LEA R20, P5, R5, R0, 0x2 ;  /* 0x000000000514b211 */ /* 0x008fc600078a10ff */
[----:B------:R3:W-:Y:S01]  /*128a0*/  @!P4 ST.E.64 [R22.64], R114 ;  /* 0x000000721600c985 */ /* 0x0007e2000c101b08 */
[----:B------:R-:W-:-:S05]  /*128b0*/  @!P3 LEA.HI.X R21, R5, R2, R42, 0x2, P5 ;  /* 0x000000020515b211 */ /* 0x000fca00028f142a */
[----:B------:R3:W-:Y:S01]  /*128c0*/  @!P3 ST.E.64 [R20.64], R118 ;  /* 0x000000761400b985 */ /* 0x0007e2000c101b08 */
[----:B-1----:R-:W-:-:S04]  /*128d0*/  @!P2 LEA R18, P5, R4, R0, 0x2 ;  /* 0x000000000412a211 */ /* 0x002fc800078a10ff */
[----:B------:R-:W-:-:S05]  /*128e0*/  @!P2 LEA.HI.X R19, R4, R2, R43, 0x2, P5 ;  /* 0x000000020413a211 */ /* 0x000fca00028f142b */
[----:B------:R3:W-:Y:S04]  /*128f0*/  @!P2 ST.E.64 [R18.64], R130 ;  /* 0x000000821200a985 */ /* 0x0007e8000c101b08 */
.L_x_972:
[----:B------:R-:W-:Y:S05]  /*12900*/  BSYNC B0 ;  /* 0x0000000000007941 */ /* 0x000fea0003800000 */
.L_x_971:
[----:B---3--:R3:W1:Y:S01]  /*12910*/  SHFL.IDX PT, R2, R26, 0x2, 0x1c1f ;  /* 0x005c1f001a027f89 */ /* 0x00866200000e0000 */
[----:B------:R-:W-:Y:S03]  /*12920*/  BSSY B0, `(.L_x_973) ;  /* 0x0000043000007945 */ /* 0x000fe60003800000 */
[----:B----4-:R3:W4:Y:S01]  /*12930*/  SHFL.IDX PT, R0, R29, 0x2, 0x1c1f ;  /* 0x005c1f001d007f89 */ /* 0x01072200000e0000 */
[----:B------:R-:W-:Y:S05]  /*12940*/  @P1 BRA `(.L_x_974) ;  /* 0x0000040000001947 */ /* 0x000fea0003800000 */
[----:B------:R-:W-:Y:S02]  /*12950*/  ISETP.GE.AND P3, PT, R45, c[0x0][0x3c8], PT ;  /* 0x0000f2002d007a0c */ /* 0x000fe40003f66270 */
[----:B------:R-:W-:Y:S02]  /*12960*/  ISETP.GE.AND P5, PT, R17, c[0x0][0x3c8], PT ;  /* 0x0000f20011007a0c */ /* 0x000fe40003fa6270 */
[----:B------:R-:W-:Y:S02]  /*12970*/  ISETP.GE.AND P2, PT, R16, c[0x0][0x3c8], PT ;  /* 0x0000f20010007a0c */ /* 0x000fe40003f46270 */
[----:B------:R-:W-:-:S07]  /*12980*/  ISETP.GE.AND P1, PT, R15, c[0x0][0x3c8], PT ;  /* 0x0000f2000f007a0c */ /* 0x000fce0003f26270 */
[----:B-1--4-:R-:W-:-:S04]  /*12990*/  @!P3 LEA R18, P4, R45, R0, 0x2 ;  /* 0x000000002d12b211 */ /* 0x012fc800078810ff */
[----:B------:R-:W-:Y:S02]  /*129a0*/  @!P3 LEA.HI.X R19, R45, R2, R27, 0x2, P4 ;  /* 0x000000022d13b211 */ /* 0x000fe400020f141b */
        /* <DEDUP_REMOVED lines=8> */
[----:B----4-:R-:W-:-:S03]  /*12a30*/  @!P1 LEA R20, P4, R15, R0, 0x2 ;  /* 0x000000000f149211 */ /* 0x010fc600078810ff */
        /* <DEDUP_REMOVED lines=23> */
[----:B------:R-:W-:-:S03]  /*12bb0*/  @!P5 LEA R22, P4, R9, R0, 0x2 ;  /* 0x000000000916d211 */ /* 0x000fc600078810ff */
[----:B------:R1:W-:Y:S01]  /*12bc0*/  @!P3 ST.E.64 [R18.64], R72 ;  /* 0x000000481200b985 */ /* 0x0003e2000c101b08 */
[----:B------:R-:W-:Y:S02]  /*12bd0*/  @!P5 LEA.HI.X R23, R9, R2, R37, 0x2, P4 ;  /* 0x000000020917d211 */ /* 0x000fe400020f1425 */
[----:B------:R-:W-:Y:S02]  /*12be0*/  ISETP.GE.AND P4, PT, R3, c[0x0][0x3c8], PT ;  /* 0x0000f20003007a0c */ /* 0x000fe40003f86270 */
[C---:B----4-:R-:W-:Y:S01]  /*12bf0*/  @!P2 LEA R20, P3, R8.reuse, R0, 0x2 ;  /* 0x000000000814a211 */ /* 0x050fe200078610ff */
[----:B------:R4:W-:Y:S03]  /*12c00*/  @!P5 ST.E.64 [R22.64], R76 ;  /* 0x0000004c1600d985 */ /* 0x0009e6000c101b08 */
        /* <DEDUP_REMOVED lines=8> */
[----:B------:R-:W-:Y:S02]  /*12c90*/  ISETP.GE.AND P1, PT, R4, c[0x0][0x3c8], PT ;  /* 0x0000f20004007a0c */ /* 0x000fe40003f26270 */
[----:B------:R-:W-:Y:S02]  /*12ca0*/  @!P4 LEA.HI.X R25, R3, R2, R40, 0x2, P5 ;  /* 0x000000020319c211 */ /* 0x000fe400028f1428 */
[----:B----4-:R-:W-:-:S03]  /*12cb0*/  @!P3 LEA R22, P5, R6, R0, 0x2 ;  /* 0x000000000616b211 */ /* 0x010fc600078a10ff */
[----:B------:R4:W-:Y:S01]  /*12cc0*/  @!P4 ST.E.64 [R24.64], R104 ;  /* 0x000000681800c985 */ /* 0x0009e2000c101b08 */
[----:B------:R-:W-:Y:S02]  /*12cd0*/  @!P3 LEA.HI.X R23, R6, R2, R41, 0x2, P5 ;  /* 0x000000020617b211 */ /* 0x000fe400028f1429 */
[----:B-----5:R-:W-:-:S03]  /*12ce0*/  @!P2 LEA R20, P5, R5, R0, 0x2 ;  /* 0x000000000514a211 */ /* 0x020fc600078a10ff */
[----:B------:R4:W-:Y:S01]  /*12cf0*/  @!P3 ST.E.64 [R22.64], R108 ;  /* 0x0000006c1600b985 */ /* 0x0009e2000c101b08 */
[----:B------:R-:W-:-:S05]  /*12d00*/  @!P2 LEA.HI.X R21, R5, R2, R42, 0x2, P5 ;  /* 0x000000020515a211 */ /* 0x000fca00028f142a */
[----:B------:R4:W-:Y:S01]  /*12d10*/  @!P2 ST.E.64 [R20.64], R120 ;  /* 0x000000781400a985 */ /* 0x0009e2000c101b08 */
[----:B-1----:R-:W-:-:S04]  /*12d20*/  @!P1 LEA R18, P5, R4, R0, 0x2 ;  /* 0x0000000004129211 */ /* 0x002fc800078a10ff */
[----:B------:R-:W-:-:S05]  /*12d30*/  @!P1 LEA.HI.X R19, R4, R2, R43, 0x2, P5 ;  /* 0x0000000204139211 */ /* 0x000fca00028f142b */
[----:B------:R4:W-:Y:S04]  /*12d40*/  @!P1 ST.E.64 [R18.64], R124 ;  /* 0x0000007c12009985 */ /* 0x0009e8000c101b08 */
.L_x_974:
[----:B------:R-:W-:Y:S05]  /*12d50*/  BSYNC B0 ;  /* 0x0000000000007941 */ /* 0x000fea0003800000 */
.L_x_973:
[----:B-1----:R1:W2:Y:S04]  /*12d60*/  SHFL.IDX PT, R2, R26, 0x3, 0x1c1f ;  /* 0x007c1f001a027f89 */ /* 0x0022a800000e0000 */
[----:B----4-:R1:W4:Y:S01]  /*12d70*/  SHFL.IDX PT, R0, R29, 0x3, 0x1c1f ;  /* 0x007c1f001d007f89 */ /* 0x01032200000e0000 */
[----:B------:R-:W-:Y:S05]  /*12d80*/  @P0 BRA `(.L_x_975) ;  /* 0x000006e000000947 */ /* 0x000fea0003800000 */
[----:B------:R-:W-:Y:S02]  /*12d90*/  ISETP.GE.AND P3, PT, R45, c[0x0][0x3c8], PT ;  /* 0x0000f2002d007a0c */ /* 0x000fe40003f66270 */
[----:B------:R-:W-:Y:S02]  /*12da0*/  ISETP.GE.AND P2, PT, R17, c[0x0][0x3c8], PT ;  /* 0x0000f20011007a0c */ /* 0x000fe40003f46270 */
[----:B------:R-:W-:Y:S02]  /*12db0*/  ISETP.GE.AND P1, PT, R16, c[0x0][0x3c8], PT ;  /* 0x0000f20010007a0c */ /* 0x000fe40003f26270 */
[----:B------:R-:W-:-:S02]  /*12dc0*/  ISETP.GE.AND P0, PT, R15, c[0x0][0x3c8], PT ;  /* 0x0000f2000f007a0c */ /* 0x000fc40003f06270 */
[----:B------:R-:W-:-:S05]  /*12dd0*/  ISETP.GE.AND P4, PT, R14, c[0x0][0x3c8], PT ;  /* 0x0000f2000e007a0c */ /* 0x000fca0003f86270 */
[----:B----4-:R-:W-:-:S04]  /*12de0*/  @!P3 LEA R18, P5, R45, R0, 0x2 ;  /* 0x000000002d12b211 */ /* 0x010fc800078a10ff */
[----:B--2---:R-:W-:Y:S02]  /*12df0*/  @!P3 LEA.HI.X R19, R45, R2, R27, 0x2, P5 ;  /* 0x000000022d13b211 */ /* 0x004fe400028f141b */
[----:B------:R-:W-:-:S03]  /*12e00*/  @!P2 LEA R20, P5, R17, R0, 0x2 ;  /* 0x000000001114a211 */ /* 0x000fc600078a10ff */
[----:B------:R2:W-:Y:S01]  /*12e10*/  @!P3 ST.E.64 [R18.64], R146 ;  /* 0x000000921200b985 */ /* 0x0005e2000c101b08 */
[----:B------:R-:W-:Y:S02]  /*12e20*/  @!P2 LEA.HI.X R21, R17, R2, R28, 0x2, P5 ;  /* 0x000000021115a211 */ /* 0x000fe400028f141c */
[----:B------:R-:W-:-:S03]  /*12e30*/  ISETP.GE.AND P3, PT, R13, c[0x0][0x3c8], PT ;  /* 0x0000f2000d007a0c */ /* 0x000fc60003f66270 */
[----:B------:R4:W-:Y:S01]  /*12e40*/  @!P2 ST.E.64 [R20.64], R150 ;  /* 0x000000961400a985 */ /* 0x0009e2000c101b08 */
[----:B--2---:R-:W-:-:S04]  /*12e50*/  @!P1 LEA R18, P5, R16, R0, 0x2 ;  /* 0x0000000010129211 */ /* 0x004fc800078a10ff */
[----:B------:R-:W-:Y:S02]  /*12e60*/  @!P1 LEA.HI.X R19, R16, R2, R30, 0x2, P5 ;  /* 0x0000000210139211 */ /* 0x000fe400028f141e */
[CC--:B----4-:R-:W-:Y:S02]  /*12e70*/  @!P0 LEA R20, P2, R15.reuse, R0.reuse, 0x2 ;  /* 0x000000000f148211 */ /* 0x0d0fe400078410ff */
[----:B------:R-:W-:Y:S01]  /*12e80*/  @!P4 LEA R22, P5, R14, R0, 0x2 ;  /* 0x000000000e16c211 */ /* 0x000fe200078a10ff */
[----:B------:R2:W-:Y:S01]  /*12e90*/  @!P1 ST.E.64 [R18.64], R154 ;  /* 0x0000009a12009985 */ /* 0x0005e2000c101b08 */
[-C--:B------:R-:W-:Y:S02]  /*12ea0*/  @!P0 LEA.HI.X R21, R15, R2.reuse, R32, 0x2, P2 ;  /* 0x000000020f158211 */ /* 0x080fe400010f1420 */
[----:B------:R-:W-:Y:S02]  /*12eb0*/  ISETP.GE.AND P2, PT, R12, c[0x0][0x3c8], PT ;  /* 0x0000f2000c007a0c */ /* 0x000fe40003f46270 */
[----:B------:R-:W-:Y:S01]  /*12ec0*/  ISETP.GE.AND P1, PT, R11, c[0x0][0x3c8], PT ;  /* 0x0000f2000b007a0c */ /* 0x000fe20003f26270 */
[----:B------:R-:W-:Y:S01]  /*12ed0*/  @!P0 ST.E.64 [R20.64], R158 ;  /* 0x0000009e14008985 */ /* 0x000fe2000c101b08 */
[----:B------:R-:W-:-:S02]  /*12ee0*/  @!P4 LEA.HI.X R23, R14, R2, R31, 0x2, P5 ;  /* 0x000000020e17c211 */ /* 0x000fc400028f141f */
[----:B------:R-:W-:-:S03]  /*12ef0*/  ISETP.GE.AND P0, PT, R10, c[0x0][0x3c8], PT ;  /* 0x0000f2000a007a0c */ /* 0x000fc60003f06270 */
[----:B------:R-:W-:Y:S01]  /*12f00*/  @!P4 ST.E.64 [R22.64], R166 ;  /* 0x000000a61600c985 */ /* 0x000fe2000c101b08 */
[----:B--2---:R-:W-:-:S04]  /*12f10*/  @!P3 LEA R18, P5, R13, R0, 0x2 ;  /* 0x000000000d12b211 */ /* 0x004fc800078a10ff */
[----:B------:R-:W-:Y:S02]  /*12f20*/  @!P3 LEA.HI.X R19, R13, R2, R33, 0x2, P5 ;  /* 0x000000020d13b211 */ /* 0x000fe400028f1421 */
[----:B------:R-:W-:-:S03]  /*12f30*/  @!P2 LEA R16, P5, R12, R0, 0x2 ;  /* 0x000000000c10a211 */ /* 0x000fc600078a10ff */
[----:B------:R-:W-:Y:S01]  /*12f40*/  @!P3 ST.E.64 [R18.64], R170 ;  /* 0x000000aa1200b985 */ /* 0x000fe2000c101b08 */
[----:B------:R-:W-:Y:S02]  /*12f50*/  @!P2 LEA.HI.X R17, R12, R2, R34, 0x2, P5 ;  /* 0x000000020c11a211 */ /* 0x000fe400028f1422 */
        /* <DEDUP_REMOVED lines=16> */
[----:B----4-:R-:W-:Y:S02]  /*13060*/  @!P3 LEA R12, P5, R7, R0, 0x2 ;  /* 0x00000000070cb211 */ /* 0x010fe400078a10ff */
[-C--:B------:R-:W-:Y:S02]  /*13070*/  @!P4 LEA.HI.X R15, R8, R2.reuse, R39, 0x2, P0 ;  /* 0x00000002080fc211 */ /* 0x080fe400000f1427 */
[----:B------:R-:W-:Y:S02]  /*13080*/  ISETP.GE.AND P0, PT, R5, c[0x0][0x3c8], PT ;  /* 0x0000f20005007a0c */ /* 0x000fe40003f06270 */
[----:B------:R-:W-:Y:S01]  /*13090*/  @!P3 LEA.HI.X R13, R7, R2, R38, 0x2, P5 ;  /* 0x00000002070db211 */ /* 0x000fe200028f1426 */
[----:B------:R2:W-:Y:S04]  /*130a0*/  @!P4 ST.E.64 [R14.64], R90 ;  /* 0x0000005a0e00c985 */ /* 0x0005e8000c101b08 */
[----:B------:R2:W-:Y:S01]  /*130b0*/  @!P3 ST.E.64 [R12.64], R94 ;  /* 0x0000005e0c00b985 */ /* 0x0005e2000c101b08 */
[----:B-----5:R-:W-:-:S04]  /*130c0*/  @!P2 LEA R10, P5, R3, R0, 0x2 ;  /* 0x00000000030aa211 */ /* 0x020fc800078a10ff */
        /* <DEDUP_REMOVED lines=10> */
[----:B--2---:R-:W-:-:S04]  /*13170*/  LEA R6, P0, R4, R0, 0x2 ;  /* 0x0000000004067211 */ /* 0x004fc800078010ff */
[----:B------:R-:W-:-:S05]  /*13180*/  LEA.HI.X R7, R4, R2, R43, 0x2, P0 ;  /* 0x0000000204077211 */ /* 0x000fca00000f142b */
[----:B------:R2:W-:Y:S01]  /*13190*/  ST.E.64 [R6.64], R126 ;  /* 0x0000007e06007985 */ /* 0x0005e2000c101b08 */
[----:B------:R-:W-:Y:S05]  /*131a0*/  BRA `(.L_x_975) ;  /* 0x000002c000007947 */ /* 0x000fea0003800000 */
.L_x_967:
        /* <DEDUP_REMOVED lines=44> */
.L_x_975:
[----:B------:R-:W-:Y:S05]  /*13470*/  BSYNC B1 ;  /* 0x0000000000017941 */ /* 0x000fea0003800000 */
.L_x_966:
[----:B------:R-:W-:-:S13]  /*13480*/  ISETP.NE.AND P0, PT, RZ, UR6, PT ;  /* 0x00000006ff007c0c */ /* 0x000fda000bf05270 */
[----:B------:R-:W-:Y:S01]  /*13490*/  @P0 WARPSYNC 0xffffffff ;  /* 0xffffffff00000948 */ /* 0x000fe20003800000 */
[----:B------:R-:W-:Y:S06]  /*134a0*/  @P0 BAR.SYNC.DEFER_BLOCKING 0x5, 0x80 ;  /* 0x0142000000000b1d */ /* 0x000fec0000010000 */
[----:B--2-4-:R-:W2:Y:S04]  /*134b0*/  @P0 LDS R0, [0x10100] ;  /* 0x01010000ff000984 */ /* 0x014ea80000000800 */
[----:B--2---:R2:W-:Y:S04]  /*134c0*/  @P0 STL [R1+0x5c], R0 ;  /* 0x00005c0001000387 */ /* 0x0045e80000100800 */
[----:B------:R-:W-:Y:S06]  /*134d0*/  @P0 BAR.ARV 0x4, 0x80 ;  /* 0x0102000000000b1d */ /* 0x000fec0000002000 */
[----:B------:R-:W-:Y:S05]  /*134e0*/  @P0 BRA `(.L_x_976) ;  /* 0x0000009000000947 */ /* 0x000fea0003800000 */
[----:B------:R-:W-:Y:S05]  /*134f0*/  BRA.DIV ~URZ, `(.L_x_977) ;  /* 0x00000a527f007947 */ /* 0x000fea000b800000 */
[----:B--2---:R2:W4:Y:S02]  /*13500*/  SHFL.IDX PT, R0, R44, RZ, 0x1f ;  /* 0x00001fff2c007589 */ /* 0x00452400000e0000 */
.L_x_994:
[----:B------:R-:W5:Y:S01]  /*13510*/  S2R R2, SR_TID.X ;  /* 0x0000000000027919 */ /* 0x000f620000002100 */
[----:B------:R-:W-:Y:S03]  /*13520*/  WARPSYNC 0xffffffff ;  /* 0xffffffff00007948 */ /* 0x000fe60003800000 */
[----:B------:R-:W-:Y:S06]  /*13530*/  BAR.SYNC.DEFER_BLOCKING 0x4, 0x80 ;  /* 0x0102000000007b1d */ /* 0x000fec0000010000 */
[----:B----4-:R4:W-:Y:S01]  /*13540*/  STL [R1+0x5c], R0 ;  /* 0x00005c0001007387 */ /* 0x0109e20000100800 */
[----:B-----5:R-:W-:-:S13]  /*13550*/  LOP3.LUT P0, RZ, R2, 0x7f, RZ, 0xc0, !PT ;  /* 0x0000007f02ff7812 */ /* 0x020fda000780c0ff */
[----:B------:R4:W-:Y:S04]  /*13560*/  @!P0 STS [0x10100], R44 ;  /* 0x0101002cff008388 */ /* 0x0009e80000000800 */
[----:B------:R-:W-:Y:S06]  /*13570*/  BAR.ARV 0x5, 0x80 ;  /* 0x0142000000007b1d */ /* 0x000fec0000002000 */
.L_x_976:
[----:B--2-4-:R-:W2:Y:S02]  /*13580*/  LDL R0, [R1+0x5c] ;  /* 0x00005c0001007983 */ /* 0x014ea40000100800 */
[----:B--2---:R-:W-:-:S13]  /*13590*/  ISETP.GE.AND P0, PT, R0, c[0x0][0x538], PT ;  /* 0x00014e0000007a0c */ /* 0x004fda0003f06270 */
[----:B-1-3--:R-:W-:Y:S01]  /*135a0*/  @P0 CALL.REL.NOINC `(.L_x_978) ;  /* 0x0000001000000944 */ /* 0x00afe20003c00000 */
[----:B------:R-:W-:Y:S05]  /*135b0*/  BRA `(.L_x_979) ;  /* 0xfffed1c000007947 */ /* 0x000fea000383ffff */
.L_x_978:
[----:B------:R-:W-:Y:S05]  /*135c0*/  EXIT ;  /* 0x000000000000794d */ /* 0x000fea0003800000 */
.L_x_930:
[----:B-1----:R-:W-:Y:S01]  /*135d0*/  IMAD.MOV.U32 R9, RZ, RZ, R5 ;  /* 0x000000ffff097224 */ /* 0x002fe200078e0005 */
[----:B------:R-:W-:Y:S01]  /*135e0*/  MOV R8, RZ ;  /* 0x000000ff00087202 */ /* 0x000fe20000000f00 */
[----:B------:R-:W-:Y:S01]  /*135f0*/  IMAD.MOV.U32 R3, RZ, RZ, 0x181f ;  /* 0x0000181fff037424 */ /* 0x000fe200078e00ff */
[----:B------:R-:W-:Y:S02]  /*13600*/  MOV R2, 0x13620 ;  /* 0x0001362000027802 */ /* 0x000fe40000000f00 */
[----:B------:R-:W-:Y:S05]  /*13610*/  CALL.REL.NOINC `($__internal_19_$__cuda_sm70_shflsync_idx_p) ;  /* 0x000009e000007944 */ /* 0x000fea0003c00000 */
[----:B------:R-:W-:Y:S01]  /*13620*/  MOV R7, R8 ;  /* 0x0000000800077202 */ /* 0x000fe20000000f00 */
[----:B------:R-:W-:Y:S05]  /*13630*/  BRA `(.L_x_980) ;  /* 0xfffee1e000007947 */ /* 0x000fea000383ffff */
.L_x_931:
[----:B-1----:R-:W-:Y:S01]  /*13640*/  IMAD.MOV.U32 R9, RZ, RZ, R6 ;  /* 0x000000ffff097224 */ /* 0x002fe200078e0006 */
[----:B------:R-:W-:Y:S01]  /*13650*/  MOV R8, RZ ;  /* 0x000000ff00087202 */ /* 0x000fe20000000f00 */
[----:B------:R-:W-:Y:S01]  /*13660*/  IMAD.MOV.U32 R3, RZ, RZ, 0x181f ;  /* 0x0000181fff037424 */ /* 0x000fe200078e00ff */
[----:B------:R-:W-:Y:S02]  /*13670*/  MOV R2, 0x13690 ;  /* 0x0001369000027802 */ /* 0x000fe40000000f00 */
[----:B--23--:R-:W-:Y:S05]  /*13680*/  CALL.REL.NOINC `($__internal_19_$__cuda_sm70_shflsync_idx_p) ;  /* 0x0000097000007944 */ /* 0x00cfea0003c00000 */
[----:B------:R-:W-:Y:S01]  /*13690*/  MOV R3, R8 ;  /* 0x0000000800037202 */ /* 0x000fe20000000f00 */
[----:B------:R-:W-:Y:S05]  /*136a0*/  BRA `(.L_x_981) ;  /* 0xfffee19000007947 */ /* 0x000fea000383ffff */
.L_x_934:
[----:B--2---:R-:W-:Y:S01]  /*136b0*/  IMAD.MOV.U32 R9, RZ, RZ, R5 ;  /* 0x000000ffff097224 */ /* 0x004fe200078e0005 */
[----:B------:R-:W-:Y:S01]  /*136c0*/  MOV R8, 0x1 ;  /* 0x0000000100087802 */ /* 0x000fe20000000f00 */
[----:B----4-:R-:W-:Y:S01]  /*136d0*/  IMAD.MOV.U32 R3, RZ, RZ, 0x181f ;  /* 0x0000181fff037424 */ /* 0x010fe200078e00ff */
[----:B------:R-:W-:-:S02]  /*136e0*/  MOV R2, 0x13700 ;  /* 0x0001370000027802 */ /* 0x000fc40000000f00 */
[----:B-1-3--:R-:W-:Y:S05]  /*136f0*/  CALL.REL.NOINC `($__internal_19_$__cuda_sm70_shflsync_idx_p) ;  /* 0x0000090000007944 */ /* 0x00afea0003c00000 */
[----:B------:R-:W-:Y:S01]  /*13700*/  IMAD.MOV.U32 R7, RZ, RZ, R8 ;  /* 0x000000ffff077224 */ /* 0x000fe200078e0008 */
[----:B------:R-:W-:Y:S01]  /*13710*/  MOV R8, 0x1 ;  /* 0x0000000100087802 */ /* 0x000fe20000000f00 */
[----:B------:R-:W-:Y:S01]  /*13720*/  IMAD.MOV.U32 R9, RZ, RZ, R6 ;  /* 0x000000ffff097224 */ /* 0x000fe200078e0006 */
[----:B------:R-:W-:-:S02]  /*13730*/  MOV R3, 0x181f ;  /* 0x0000181f00037802 */ /* 0x000fc40000000f00 */
[----:B------:R-:W-:Y:S02]  /*13740*/  MOV R2, 0x13760 ;  /* 0x0001376000027802 */ /* 0x000fe40000000f00 */
[----:B------:R-:W-:Y:S05]  /*13750*/  CALL.REL.NOINC `($__internal_19_$__cuda_sm70_shflsync_idx_p) ;  /* 0x000008a000007944 */ /* 0x000fea0003c00000 */
[----:B------:R-:W-:Y:S01]  /*13760*/  MOV R3, R8 ;  /* 0x0000000800037202 */ /* 0x000fe20000000f00 */
[----:B------:R-:W-:Y:S05]  /*13770*/  BRA `(.L_x_982) ;  /* 0xfffee21000007947 */ /* 0x000fea000383ffff */
.L_x_937:
[----:B-1----:R-:W-:Y:S01]  /*13780*/  IMAD.MOV.U32 R9, RZ, RZ, R5 ;  /* 0x000000ffff097224 */ /* 0x002fe200078e0005 */
[----:B------:R-:W-:Y:S01]  /*13790*/  MOV R8, 0x2 ;  /* 0x0000000200087802 */ /* 0x000fe20000000f00 */
[----:B--2---:R-:W-:Y:S01]  /*137a0*/  IMAD.MOV.U32 R3, RZ, RZ, 0x181f ;  /* 0x0000181fff037424 */ /* 0x004fe200078e00ff */
[----:B------:R-:W-:Y:S02]  /*137b0*/  MOV R2, 0x137d0 ;  /* 0x000137d000027802 */ /* 0x000fe40000000f00 */
[----:B---3--:R-:W-:Y:S05]  /*137c0*/  CALL.REL.NOINC `($__internal_19_$__cuda_sm70_shflsync_idx_p) ;  /* 0x0000083000007944 */ /* 0x008fea0003c00000 */
[----:B------:R-:W-:Y:S01]  /*137d0*/  MOV R7, R8 ;  /* 0x0000000800077202 */ /* 0x000fe20000000f00 */
[----:B------:R-:W-:Y:S05]  /*137e0*/  BRA `(.L_x_983) ;  /* 0xfffee2d000007947 */ /* 0x000fea000383ffff */
.L_x_938:
[----:B------:R-:W-:Y:S01]  /*137f0*/  IMAD.MOV.U32 R9, RZ, RZ, R6 ;  /* 0x000000ffff097224 */ /* 0x000fe200078e0006 */
[----:B------:R-:W-:Y:S01]  /*13800*/  MOV R8, 0x2 ;  /* 0x0000000200087802 */ /* 0x000fe20000000f00 */
[----:B--2---:R-:W-:Y:S01]  /*13810*/  IMAD.MOV.U32 R3, RZ, RZ, 0x181f ;  /* 0x0000181fff037424 */ /* 0x004fe200078e00ff */
[----:B------:R-:W-:Y:S02]  /*13820*/  MOV R2, 0x13840 ;  /* 0x0001384000027802 */ /* 0x000fe40000000f00 */
[----:B-1-34-:R-:W-:Y:S05]  /*13830*/  CALL.REL.NOINC `($__internal_19_$__cuda_sm70_shflsync_idx_p) ;  /* 0x000007c000007944 */ /* 0x01afea0003c00000 */
[----:B------:R-:W-:Y:S01]  /*13840*/  MOV R3, R8 ;  /* 0x0000000800037202 */ /* 0x000fe20000000f00 */
[----:B------:R-:W-:Y:S05]  /*13850*/  BRA `(.L_x_984) ;  /* 0xfffee28000007947 */ /* 0x000fea000383ffff */
.L_x_941:
[----:B-1----:R-:W-:Y:S01]  /*13860*/  IMAD.MOV.U32 R9, RZ, RZ, R5 ;  /* 0x000000ffff097224 */ /* 0x002fe200078e0005 */
[----:B------:R-:W-:Y:S01]  /*13870*/  MOV R8, 0x3 ;  /* 0x0000000300087802 */ /* 0x000fe20000000f00 */
[----:B------:R-:W-:Y:S01]  /*13880*/  IMAD.MOV.U32 R3, RZ, RZ, 0x181f ;  /* 0x0000181fff037424 */ /* 0x000fe200078e00ff */
[----:B------:R-:W-:-:S02]  /*13890*/  MOV R2, 0x138b0 ;  /* 0x000138b000027802 */ /* 0x000fc40000000f00 */
[----:B--234-:R-:W-:Y:S05]  /*138a0*/  CALL.REL.NOINC `($__internal_19_$__cuda_sm70_shflsync_idx_p) ;  /* 0x0000075000007944 */ /* 0x01cfea0003c00000 */
        /* <DEDUP_REMOVED lines=8> */
.L_x_944:
[----:B-1----:R-:W-:Y:S01]  /*13930*/  IMAD.MOV.U32 R9, RZ, RZ, R5 ;  /* 0x000000ffff097224 */ /* 0x002fe200078e0005 */
[----:B------:R-:W-:Y:S01]  /*13940*/  MOV R8, 0x4 ;  /* 0x0000000400087802 */ /* 0x000fe20000000f00 */
[----:B------:R-:W-:Y:S01]  /*13950*/  IMAD.MOV.U32 R3, RZ, RZ, 0x181f ;  /* 0x0000181fff037424 */ /* 0x000fe200078e00ff */
[----:B------:R-:W-:Y:S02]  /*13960*/  MOV R2, 0x13980 ;  /* 0x0001398000027802 */ /* 0x000fe40000000f00 */
[----:B--234-:R-:W-:Y:S05]  /*13970*/  CALL.REL.NOINC `($__internal_19_$__cuda_sm70_shflsync_idx_p) ;  /* 0x0000068000007944 */ /* 0x01cfea0003c00000 */
[----:B------:R-:W-:Y:S01]  /*13980*/  MOV R7, R8 ;  /* 0x0000000800077202 */ /* 0x000fe20000000f00 */
[----:B------:R-:W-:Y:S05]  /*13990*/  BRA `(.L_x_986) ;  /* 0xfffee3b000007947 */ /* 0x000fea000383ffff */
.L_x_945:
[----:B-1----:R-:W-:Y:S01]  /*139a0*/  IMAD.MOV.U32 R9, RZ, RZ, R6 ;  /* 0x000000ffff097224 */ /* 0x002fe200078e0006 */
[----:B------:R-:W-:Y:S01]  /*139b0*/  MOV R8, 0x4 ;  /* 0x0000000400087802 */ /* 0x000fe20000000f00 */
[----:B------:R-:W-:Y:S01]  /*139c0*/  IMAD.MOV.U32 R3, RZ, RZ, 0x181f ;  /* 0x0000181fff037424 */ /* 0x000fe200078e00ff */
[----:B------:R-:W-:Y:S02]  /*139d0*/  MOV R2, 0x139f0 ;  /* 0x000139f000027802 */ /* 0x000fe40000000f00 */
[----:B--234-:R-:W-:Y:S05]  /*139e0*/  CALL.REL.NOINC `($__internal_19_$__cuda_sm70_shflsync_idx_p) ;  /* 0x0000061000007944 */ /* 0x01cfea0003c00000 */
[----:B------:R-:W-:Y:S01]  /*139f0*/  MOV R3, R8 ;  /* 0x0000000800037202 */ /* 0x000fe20000000f00 */
[----:B------:R-:W-:Y:S05]  /*13a00*/  BRA `(.L_x_987) ;  /* 0xfffee36000007947 */ /* 0x000fea000383ffff */
.L_x_948:
[----:B--2---:R-:W-:Y:S01]  /*13a10*/  IMAD.MOV.U32 R9, RZ, RZ, R5 ;  /* 0x000000ffff097224 */ /* 0x004fe200078e0005 */
[----:B------:R-:W-:Y:S01]  /*13a20*/  MOV R8, 0x5 ;  /* 0x0000000500087802 */ /* 0x000fe20000000f00 */
[----:B------:R-:W-:Y:S01]  /*13a30*/  IMAD.MOV.U32 R3, RZ, RZ, 0x181f ;  /* 0x0000181fff037424 */ /* 0x000fe200078e00ff */
[----:B------:R-:W-:-:S02]  /*13a40*/  MOV R2, 0x13a60 ;  /* 0x00013a6000027802 */ /* 0x000fc40000000f00 */
[----:B-1-34-:R-:W-:Y:S05]  /*13a50*/  CALL.REL.NOINC `($__internal_19_$__cuda_sm70_shflsync_idx_p) ;  /* 0x000005a000007944 */ /* 0x01afea0003c00000 */
        /* <DEDUP_REMOVED lines=8> */
.L_x_951:
[----:B-1----:R-:W-:Y:S01]  /*13ae0*/  IMAD.MOV.U32 R9, RZ, RZ, R5 ;  /* 0x000000ffff097224 */ /* 0x002fe200078e0005 */
[----:B------:R-:W-:Y:S01]  /*13af0*/  MOV R8, 0x6 ;  /* 0x0000000600087802 */ /* 0x000fe20000000f00 */
[----:B--2---:R-:W-:Y:S01]  /*13b00*/  IMAD.MOV.U32 R3, RZ, RZ, 0x181f ;  /* 0x0000181fff037424 */ /* 0x004fe200078e00ff */
[----:B------:R-:W-:Y:S02]  /*13b10*/  MOV R2, 0x13b30 ;  /* 0x00013b3000027802 */ /* 0x000fe40000000f00 */
[----:B---34-:R-:W-:Y:S05]  /*13b20*/  CALL.REL.NOINC `($__internal_19_$__cuda_sm70_shflsync_idx_p) ;  /* 0x000004d000007944 */ /* 0x018fea0003c00000 */
[----:B------:R-:W-:Y:S01]  /*13b30*/  MOV R7, R8 ;  /* 0x0000000800077202 */ /* 0x000fe20000000f00 */
[----:B------:R-:W-:Y:S05]  /*13b40*/  BRA `(.L_x_989) ;  /* 0xfffee49000007947 */ /* 0x000fea000383ffff */
.L_x_952:
[----:B------:R-:W-:Y:S01]  /*13b50*/  IMAD.MOV.U32 R9, RZ, RZ, R6 ;  /* 0x000000ffff097224 */ /* 0x000fe200078e0006 */
[----:B------:R-:W-:Y:S01]  /*13b60*/  MOV R8, 0x6 ;  /* 0x0000000600087802 */ /* 0x000fe20000000f00 */
[----:B--2---:R-:W-:Y:S01]  /*13b70*/  IMAD.MOV.U32 R3, RZ, RZ, 0x181f ;  /* 0x0000181fff037424 */ /* 0x004fe200078e00ff */
[----:B------:R-:W-:Y:S02]  /*13b80*/  MOV R2, 0x13ba0 ;  /* 0x00013ba000027802 */ /* 0x000fe40000000f00 */
[----:B-1-34-:R-:W-:Y:S05]  /*13b90*/  CALL.REL.NOINC `($__internal_19_$__cuda_sm70_shflsync_idx_p) ;  /* 0x0000046000007944 */ /* 0x01afea0003c00000 */
[----:B------:R-:W-:Y:S01]  /*13ba0*/  MOV R3, R8 ;  /* 0x0000000800037202 */ /* 0x000fe20000000f00 */
[----:B------:R-:W-:Y:S05]  /*13bb0*/  BRA `(.L_x_990) ;  /* 0xfffee44000007947 */ /* 0x000fea000383ffff */
.L_x_955:
        /* <DEDUP_REMOVED lines=13> */
.L_x_962:
[----:B--2---:R1:W5:Y:S01]  /*13c90*/  LDL R0, [R1+0xc] ;  /* 0x00000c0001007983 */ /* 0x0043620000100800 */
[----:B------:R-:W-:Y:S02]  /*13ca0*/  MOV R3, 0x2 ;  /* 0x0000000200037802 */ /* 0x000fe40000000f00 */
[----:B------:R-:W-:Y:S02]  /*13cb0*/  MOV R2, 0x13cd0 ;  /* 0x00013cd000027802 */ /* 0x000fe40000000f00 */
[----:B-1---5:R-:W-:Y:S05]  /*13cc0*/  CALL.REL.NOINC `($__internal_18_$__cuda_sm70_shflsync_bfly_p) ;  /* 0x000002f000007944 */ /* 0x022fea0003c00000 */
[----:B------:R-:W-:Y:S01]  /*13cd0*/  MOV R7, R8 ;  /* 0x0000000800077202 */ /* 0x000fe20000000f00 */
[----:B------:R-:W-:Y:S05]  /*13ce0*/  BRA `(.L_x_992) ;  /* 0xffffcd5000007947 */ /* 0x000fea000383ffff */
.L_x_963:
[----:B------:R-:W-:Y:S01]  /*13cf0*/  IMAD.MOV.U32 R0, RZ, RZ, R7 ;  /* 0x000000ffff007224 */ /* 0x000fe200078e0007 */
[----:B------:R-:W-:Y:S02]  /*13d00*/  MOV R3, 0x1 ;  /* 0x0000000100037802 */ /* 0x000fe40000000f00 */
[----:B------:R-:W-:Y:S02]  /*13d10*/  MOV R2, 0x13d30 ;  /* 0x00013d3000027802 */ /* 0x000fe40000000f00 */
[----:B-----5:R-:W-:Y:S05]  /*13d20*/  CALL.REL.NOINC `($__internal_18_$__cuda_sm70_shflsync_bfly_p) ;  /* 0x0000029000007944 */ /* 0x020fea0003c00000 */
[----:B------:R1:W5:Y:S01]  /*13d30*/  LDL R0, [R1+0x4] ;  /* 0x0000040001007983 */ /* 0x0003620000100800 */
[----:B------:R-:W-:Y:S01]  /*13d40*/  FADD.FTZ R7, R7, R8 ;  /* 0x0000000807077221 */ /* 0x000fe20000010000 */
[----:B------:R-:W-:-:S02]  /*13d50*/  MOV R3, 0x2 ;  /* 0x0000000200037802 */ /* 0x000fc40000000f00 */
[----:B------:R-:W-:Y:S02]  /*13d60*/  MOV R2, 0x13d80 ;  /* 0x00013d8000027802 */ /* 0x000fe40000000f00 */
[----:B-1---5:R-:W-:Y:S05]  /*13d70*/  CALL.REL.NOINC `($__internal_18_$__cuda_sm70_shflsync_bfly_p) ;  /* 0x0000024000007944 */ /* 0x022fea0003c00000 */
[----:B------:R-:W2:Y:S01]  /*13d80*/  LDL.LU R0, [R1+0x4] ;  /* 0x0000040001007983 */ /* 0x000ea20000300800 */
[----:B------:R-:W-:Y:S02]  /*13d90*/  MOV R3, 0x1 ;  /* 0x0000000100037802 */ /* 0x000fe40000000f00 */
[----:B------:R-:W-:Y:S01]  /*13da0*/  MOV R2, 0x13de0 ;  /* 0x00013de000027802 */ /* 0x000fe20000000f00 */
[----:B--2---:R-:W-:-:S05]  /*13db0*/  FADD.FTZ R4, R0, R8 ;  /* 0x0000000800047221 */ /* 0x004fca0000010000 */
[----:B------:R-:W-:Y:S02]  /*13dc0*/  MOV R0, R4 ;  /* 0x0000000400007202 */ /* 0x000fe40000000f00 */
[----:B------:R-:W-:Y:S05]  /*13dd0*/  CALL.REL.NOINC `($__internal_18_$__cuda_sm70_shflsync_bfly_p) ;  /* 0x000001e000007944 */ /* 0x000fea0003c00000 */
[----:B------:R1:W5:Y:S01]  /*13de0*/  LDL R0, [R1+0x10] ;  /* 0x0000100001007983 */ /* 0x0003620000100800 */
[----:B------:R-:W-:Y:S01]  /*13df0*/  FADD.FTZ R4, R4, R8 ;  /* 0x0000000804047221 */ /* 0x000fe20000010000 */
[----:B------:R-:W-:Y:S02]  /*13e00*/  MOV R3, 0x2 ;  /* 0x0000000200037802 */ /* 0x000fe40000000f00 */
        /* <DEDUP_REMOVED lines=19> */
[----:B------:R-:W-:Y:S05]  /*13f40*/  BRA `(.L_x_993) ;  /* 0xffffcc2000007947 */ /* 0x000fea000383ffff */
.L_x_977:
[----:B------:R-:W-:Y:S01]  /*13f50*/  IMAD.MOV.U32 R9, RZ, RZ, R44 ;  /* 0x000000ffff097224 */ /* 0x000fe200078e002c */
[----:B------:R-:W-:Y:S01]  /*13f60*/  MOV R8, RZ ;  /* 0x000000ff00087202 */ /* 0x000fe20000000f00 */
[----:B------:R-:W-:Y:S01]  /*13f70*/  IMAD.MOV.U32 R3, RZ, RZ, 0x1f ;  /* 0x0000001fff037424 */ /* 0x000fe200078e00ff */
[----:B------:R-:W-:Y:S02]  /*13f80*/  MOV R2, 0x13fa0 ;  /* 0x00013fa000027802 */ /* 0x000fe40000000f00 */
[----:B-123--:R-:W-:Y:S05]  /*13f90*/  CALL.REL.NOINC `($__internal_19_$__cuda_sm70_shflsync_idx_p) ;  /* 0x0000006000007944 */ /* 0x00efea0003c00000 */
[----:B------:R-:W-:Y:S01]  /*13fa0*/  MOV R0, R8 ;  /* 0x0000000800007202 */ /* 0x000fe20000000f00 */
[----:B------:R-:W-:Y:S05]  /*13fb0*/  BRA `(.L_x_994) ;  /* 0xfffff55000007947 */ /* 0x000fea000383ffff */
        .weak           $__internal_18_$__cuda_sm70_shflsync_bfly_p
        .type           $__internal_18_$__cuda_sm70_shflsync_bfly_p,@function
        .size           $__internal_18_$__cuda_sm70_shflsync_bfly_p,($__internal_19_$__cuda_sm70_shflsync_idx_p - $__internal_18_$__cuda_sm70_shflsync_bfly_p)
$__internal_18_$__cuda_sm70_shflsync_bfly_p:
[----:B------:R-:W-:Y:S04]  /*13fc0*/  WARPSYNC R9 ;  /* 0x0000000900007348 */ /* 0x000fe80003800000 */
[----:B------:R1:W2:Y:S02]  /*13fd0*/  SHFL.BFLY PT, R8, R0, R3, R10 ;  /* 0x0c00000300087389 */ /* 0x0002a400000e000a */
[----:B-1----:R-:W-:-:S04]  /*13fe0*/  MOV R3, 0x0 ;  /* 0x0000000000037802 */ /* 0x002fc80000000f00 */
[----:B--2---:R-:W-:Y:S05]  /*13ff0*/  RET.REL.NODEC R2 `(_ZN7cutlass13device_kernelIN5flash19enable_sm80_to_sm89INS1_16FlashAttnFwdSm80INS1_25CollectiveMainloopFwdSm80ILi4ELi1ELb0EN4cute5tupleIJNS5_1CILi128EEENS7_ILi64EEES8_EEELi128ENS_6half_tEfNS_4arch4Sm80ELb1ELb0ELb1ELb0ELb0ELb0ELb1ELb1EEENS1_21CollectiveEpilogueFwdINS6_IJS8_S8_S9_EEENS6_IJNS7_ILi1EEESH_SH_EEESB_SD_Li128ELb0ELb1ELb1ELb0EEENS1_30DynamicPersistentTileSchedulerILi128ELi128ELb1ELb1ELb0EEEEEEEEEvNT_6ParamsE) ;  /* 0xfffec00002007950 */ /* 0x004fea0003c3ffff */
        .weak           $__internal_19_$__cuda_sm70_shflsync_idx_p
        .type           $__internal_19_$__cuda_sm70_shflsync_idx_p,@function
        .size           $__internal_19_$__cuda_sm70_shflsync_idx_p,(.L_x_2699 - $__internal_19_$__cuda_sm70_shflsync_idx_p)
$__internal_19_$__cuda_sm70_shflsync_idx_p:
[----:B------:R-:W-:-:S04]  /*14000*/  MOV R12, 0xffffffff ;  /* 0xffffffff000c7802 */ /* 0x000fc80000000f00 */
[----:B------:R-:W-:Y:S04]  /*14010*/  WARPSYNC R12 ;  /* 0x0000000c00007348 */ /* 0x000fe80003800000 */
[----:B------:R1:W2:Y:S02]  /*14020*/  SHFL.IDX PT, R8, R9, R8, R3 ;  /* 0x0000000809087389 */ /* 0x0002a400000e0003 */
[----:B-1----:R-:W-:-:S04]  /*14030*/  MOV R3, 0x0 ;  /* 0x0000000000037802 */ /* 0x002fc80000000f00 */
[----:B--2---:R-:W-:Y:S05]  /*14040*/  RET.REL.NODEC R2 `(_ZN7cutlass13device_kernelIN5flash19enable_sm80_to_sm89INS1_16FlashAttnFwdSm80INS1_25CollectiveMainloopFwdSm80ILi4ELi1ELb0EN4cute5tupleIJNS5_1CILi128EEENS7_ILi64EEES8_EEELi128ENS_6half_tEfNS_4arch4Sm80ELb1ELb0ELb1ELb0ELb0ELb0ELb1ELb1EEENS1_21CollectiveEpilogueFwdINS6_IJS8_S8_S9_EEENS6_IJNS7_ILi1EEESH_SH_EEESB_SD_Li128ELb0ELb1ELb1ELb0EEENS1_30DynamicPersistentTileSchedulerILi128ELi128ELb1ELb1ELb0EEEEEEEEEvNT_6ParamsE) ;  /* 0xfffebfb002007950 */ /* 0x004fea0003c3ffff */
.L_x_995:
        /* <DEDUP_REMOVED lines=11> */
.L_x_2699:


//--------------------- .text._ZN7cutlass13device_kernelIN5flash19enable_sm80_to_sm89INS1_16FlashAttnFwdSm80INS1_25CollectiveMainloopFwdSm80ILi8ELi1ELb1EN4cute5tupleIJNS5_1CILi128EEENS7_ILi112EEES8_EEELi128ENS_6half_tEfNS_4arch4Sm80ELb1ELb0ELb1ELb1ELb0ELb0ELb1ELb1EEENS1_21CollectiveEpilogueFwdINS6_IJS8_S8_S9_EEENS6_IJNS7_ILi1EEESH_SH_EEESB_SD_Li256ELb1ELb1ELb1ELb0EEENS1_36VarlenDynamicPersistentTileSchedulerILi128ELi112ELi256ELi256ELb1ELb1ELb0ELb1ELb1ELb1EEEEEEEEEvNT_6ParamsE --------------------------
	.section	.text._ZN7cutlass13device_kernelIN5flash19enable_sm80_to_sm89INS1_16FlashAttnFwdSm80INS1_25CollectiveMainloopFwdSm80ILi8ELi1ELb1EN4cute5tupleIJNS5_1CILi128EEENS7_ILi112EEES8_EEELi128ENS_6half_tEfNS_4arch4Sm80ELb1ELb0ELb1ELb1ELb0ELb0ELb1ELb1EEENS1_21CollectiveEpilogueFwdINS6_IJS8_S8_S9_EEENS6_IJNS7_ILi1EEESH_SH_EEESB_SD_Li256ELb1ELb1ELb1ELb0EEENS1_36VarlenDynamicPersistentTileSchedulerILi128ELi112ELi256ELi256ELb1ELb1ELb0ELb1ELb1ELb1EEEEEEEEEvNT_6ParamsE,"ax",@progbits
	.sectioninfo	@"SHI_REGISTERS=255"
	.align	128
.text._ZN7cutlass13device_kernelIN5flash19enable_sm80_to_sm89INS1_16FlashAttnFwdSm80INS1_25CollectiveMainloopFwdSm80ILi8ELi1ELb1EN4cute5tupleIJNS5_1CILi128EEENS7_ILi112EEES8_EEELi128ENS_6half_tEfNS_4arch4Sm80ELb1ELb0ELb1ELb1ELb0ELb0ELb1ELb1EEENS1_21CollectiveEpilogueFwdINS6_IJS8_S8_S9_EEENS6_IJNS7_ILi1EEESH_SH_EEESB_SD_Li256ELb1ELb1ELb1ELb0EEENS1_36VarlenDynamicPersistentTileSchedulerILi128ELi112ELi256ELi256ELb1ELb1ELb0ELb1ELb1ELb1EEEEEEEEEvNT_6ParamsE:
        .type           _ZN7cutlass13device_kernelIN5flash19enable_sm80_to_sm89INS1_16FlashAttnFwdSm80INS1_25CollectiveMainloopFwdSm80ILi8ELi1ELb1EN4cute5tupleIJNS5_1CILi128EEENS7_ILi112EEES8_EEELi128ENS_6half_tEfNS_4arch4Sm80ELb1ELb0ELb1ELb1ELb0ELb0ELb1ELb1EEENS1_21CollectiveEpilogueFwdINS6_IJS8_S8_S9_EEENS6_IJNS7_ILi1EEESH_SH_EEESB_SD_Li256ELb1ELb1ELb1ELb0EEENS1_36VarlenDynamicPersistentTileSchedulerILi128ELi112ELi256ELi256ELb1ELb1ELb0ELb1ELb1ELb1EEEEEEEEEvNT_6ParamsE,@function
        .size           _ZN7cutlass13device_kernelIN5flash19enable_sm80_to_sm89INS1_16FlashAttnFwdSm80INS1_25CollectiveMainloopFwdSm80ILi8ELi1ELb1EN4cute5tupleIJNS5_1CILi128EEENS7_ILi112EEES8_EEELi128ENS_6half_tEfNS_4arch4Sm80ELb1ELb0ELb1ELb1ELb0ELb0ELb1ELb1EEENS1_21CollectiveEpilogueFwdINS6_IJS8_S8_S9_EEENS6_IJNS7_ILi1EEESH_SH_EEESB_SD_Li256ELb1ELb1ELb1ELb0EEENS1_36VarlenDynamicPersistentTileSchedulerILi128ELi112ELi256ELi256ELb1ELb1ELb0ELb1ELb1ELb1EEEEEEEEEvNT_6ParamsE,(.L_x_2702 - _ZN7cutlass13device_kernelIN5flash19enable_sm80_to_sm89INS1_16FlashAttnFwdSm80INS1_25CollectiveMainloopFwdSm80ILi8ELi1ELb1EN4cute5tupleIJNS5_1CILi128EEENS7_ILi112EEES8_EEELi128ENS_6half_tEfNS_4arch4Sm80ELb1ELb0ELb1ELb1ELb0ELb0ELb1ELb1EEENS1_21CollectiveEpilogueFwdINS6_IJS8_S8_S9_EEENS6_IJNS7_ILi1EEESH_SH_EEESB_SD_Li256ELb1ELb1ELb1ELb0EEENS1_36VarlenDynamicPersistentTileSchedulerILi128ELi112ELi256ELi256ELb1ELb1ELb0ELb1ELb1ELb1EEEEEEEEEvNT_6ParamsE)
        .other          _ZN7cutlass13device_kernelIN5flash19enable_sm80_to_sm89INS1_16FlashAttnFwdSm80INS1_25CollectiveMainloopFwdSm80ILi8ELi1ELb1EN4cute5tupleIJNS5_1CILi128EEENS7_ILi112EEES8_EEELi128ENS_6half_tEfNS_4arch4Sm80ELb1ELb0ELb1ELb1ELb0ELb0ELb1ELb1EEENS1_21CollectiveEpilogueFwdINS6_IJS8_S8_S9_EEENS6_IJNS7_ILi1EEESH_SH_EEESB_SD_Li256ELb1ELb1ELb1ELb0EEENS1_36VarlenDynamicPersistentTileSchedulerILi128ELi112ELi256ELi256ELb1ELb1ELb0ELb1ELb1ELb1EEEEEEEEEvNT_6ParamsE,@"STO_CUDA_ENTRY STV_DEFAULT"
_ZN7cutlass13device_kernelIN5flash19enable_sm80_to_sm89INS1_16FlashAttnFwdSm80INS1_25CollectiveMainloopFwdSm80ILi8ELi1ELb1EN4cute5tupleIJNS5_1CILi128EEENS7_ILi112EEES8_EEELi128ENS_6half_tEfNS_4arch4Sm80ELb1ELb0ELb1ELb1ELb0ELb0ELb1ELb1EEENS1_21CollectiveEpilogueFwdINS6_IJS8_S8_S9_EEENS6_IJNS7_ILi1EEESH_SH_EEESB_SD_Li256ELb1ELb1ELb1ELb0EEENS1_36VarlenDynamicPersistentTileSchedulerILi128ELi112ELi256ELi256ELb1ELb1ELb0ELb1ELb1ELb1EEEEEEEEEvNT_6ParamsE:
        /* <DEDUP_REMOVED lines=54> */
.L_x_1001:
        /* <DEDUP_REMOVED lines=16> */
.L_x_1092:
        /* <DEDUP_REMOVED lines=16> */
.L_x_1093:
[----:B--2---:R-:W-:-:S05]  /*0560*/  IMAD R0, R0, c[0x0][0x538], RZ ;  /* 0x00014e0000007a24 */ /* 0x004fca00078e02ff */
[----:B------:R-:W-:-:S04]  /*0570*/  IADD3 R6, R0, R6, RZ ;  /* 0x0000000600067210 */ /* 0x000fc80007ffe0ff */
[----:B------:R-:W-:-:S13]  /*0580*/  ISETP.GT.AND P0, PT, R6, UR4, PT ;  /* 0x0000000406007c0c */ /* 0x000fda000bf04270 */
[----:B-1----:R-:W-:Y:S05]  /*0590*/  @!P0 BRA `(.L_x_1001) ;  /* 0xfffffdc000008947 */ /* 0x002fea000383ffff */
.L_x_997:
[----:B------:R-:W-:-:S05]  /*05a0*/  IADD3 R11, -R0, R6, RZ ;  /* 0x00000006000b7210 */ /* 0x000fca0007ffe1ff */
[----:B------:R-:W-:-:S05]  /*05b0*/  IMAD R0, R4, c[0x0][0x538], R11 ;  /* 0x00014e0004007a24 */ /* 0x000fca00078e020b */
[----:B------:R-:W-:Y:S01]  /*05c0*/  ISETP.GT.AND P0, PT, R0, UR4, PT ;  /* 0x0000000400007c0c */ /* 0x000fe2000bf04270 */
[----:B------:R-:W-:-:S12]  /*05d0*/  BRA.DIV ~URZ, `(.L_x_1002) ;  /* 0x00012af27f007947 */ /* 0x000fd8000b800000 */
[----:B------:R-:W-:-:S04]  /*05e0*/  VOTE.ANY R10, PT, !P0 ;  /* 0x00000000000a7806 */ /* 0x000fc800040e0100 */
.L_x_1094:
[----:B------:R-:W1:Y:S02]  /*05f0*/  POPC R6, R10 ;  /* 0x0000000a00067309 */ /* 0x000e640000000000 */
[----:B-1----:R-:W-:-:S05]  /*0600*/  IADD3 R0, R6, R7, RZ ;  /* 0x0000000706007210 */ /* 0x002fca0007ffe0ff */
[----:B------:R1:W-:Y:S01]  /*0610*/  STL [R1+0x5c], R0 ;  /* 0x00005c0001007387 */ /* 0x0003e20000100800 */
[----:B------:R-:W-:Y:S05]  /*0620*/  BRA.DIV ~URZ, `(.L_x_1003) ;  /* 0x00012af27f007947 */ /* 0x000fea000b800000 */
[----:B------:R2:W3:Y:S01]  /*0630*/  SHFL.IDX PT, R12, R9, R6, 0x1f ;  /* 0x00001f06090c7589 */ /* 0x0004e200000e0000 */
[----:B------:R-:W-:-:S03]  /*0640*/  MOV R7, RZ ;  /* 0x000000ff00077202 */ /* 0x000fc60000000f00 */
[----:B------:R2:W4:Y:S04]  /*0650*/  SHFL.IDX PT, R9, R8, R6, 0x1f ;  /* 0x00001f0608097589 */ /* 0x00052800000e0000 */
.L_x_1095:
[----:B------:R-:W-:Y:S01]  /*0660*/  ISETP.NE.AND P0, PT, R10, RZ, PT ;  /* 0x000000ff0a00720c */ /* 0x000fe20003f05270 */
[----:B------:R-:W-:-:S12]  /*0670*/  BSSY B0, `(.L_x_1004) ;  /* 0x0000005000007945 */ /* 0x000fd80003800000 */
[----:B------:R-:W-:Y:S05]  /*0680*/  @!P0 BRA `(.L_x_1005) ;  /* 0x0000003000008947 */ /* 0x000fea0003800000 */
[----:B------:R-:W-:Y:S01]  /*0690*/  IADD3 R3, R6, -0x1, RZ ;  /* 0xffffffff06037810 */ /* 0x000fe20007ffe0ff */
[----:B------:R-:W-:Y:S05]  /*06a0*/  BRA.DIV ~URZ, `(.L_x_1006) ;  /* 0x00012b527f007947 */ /* 0x000fea000b800000 */
[----:B------:R1:W2:Y:S02]  /*06b0*/  SHFL.IDX PT, R7, R4, R3, 0x1f ;  /* 0x00001f0304077589 */ /* 0x0002a400000e0000 */
.L_x_1005:
[----:B------:R-:W-:Y:S05]  /*06c0*/  BSYNC B0 ;  /* 0x0000000000007941 */ /* 0x000fea0003800000 */
.L_x_1004:
        /* <DEDUP_REMOVED lines=69> */
.L_x_1008:
        /* <DEDUP_REMOVED lines=70> */
.L_x_1009:
[----:B------:R-:W-:Y:S05]  /*0f80*/  BSYNC B0 ;  /* 0x0000000000007941 */ /* 0x000fea0003800000 */
.L_x_1007:
[----:B------:R-:W-:-:S04]  /*0f90*/  LOP3.LUT R0, RZ, R0, RZ, 0x33, !PT ;  /* 0x00000000ff007212 */ /* 0x000fc800078e33ff */
[----:B------:R-:W-:-:S05]  /*0fa0*/  IADD3 R0, R0, R12, RZ ;  /* 0x0000000c00007210 */ /* 0x000fca0007ffe0ff */
[----:B------:R2:W-:Y:S01]  /*0fb0*/  STL [R1+0x54], R0 ;  /* 0x0000540001007387 */ /* 0x0005e20000100800 */
[----:B------:R-:W-:Y:S05]  /*0fc0*/  BRA `(.L_x_1010) ;  /* 0x0000006000007947 */ /* 0x000fea0003800000 */
.L_x_998:
[----:B------:R-:W-:Y:S01]  /*0fd0*/  MOV R0, UR4 ;  /* 0x0000000400007c02 */ /* 0x000fe20008000f00 */
[----:B------:R-:W-:Y:S04]  /*0fe0*/  STL [R1+0x54], RZ ;  /* 0x000054ff01007387 */ /* 0x000fe80000100800 */
[----:B------:R-:W-:Y:S04]  /*0ff0*/  STL [R1+0x58], RZ ;  /* 0x000058ff01007387 */ /* 0x000fe80000100800 */
[----:B------:R1:W-:Y:S02]  /*1000*/  STL [R1+0x50], R0 ;  /* 0x0000500001007387 */ /* 0x0003e40000100800 */
[----:B-1----:R-:W-:-:S05]  /*1010*/  MOV R0, c[0x0][0x53c] ;  /* 0x00014f0000007a02 */ /* 0x002fca0000000f00 */
[----:B------:R1:W-:Y:S02]  /*1020*/  STL [R1+0x5c], R0 ;  /* 0x00005c0001007387 */ /* 0x0003e40000100800 */
.L_x_1010:
        /* <DEDUP_REMOVED lines=8> */
.L_x_996:
        /* <DEDUP_REMOVED lines=13> */
[----:B------:R-:W-:Y:S01]  /*1180*/  LEA.HI R8, R9, R20, RZ, 0x5 ;  /* 0x0000001409087211 */ /* 0x000fe200078f28ff */
[----:B------:R-:W-:Y:S01]  /*1190*/  IMAD.IADD R13, R3, 0x1, -R0 ;  /* 0x00000001030d7824 */ /* 0x000fe200078e0a00 */
[----:B------:R-:W-:Y:S01]  /*11a0*/  LOP3.LUT R0, R2, 0xfffffff0, RZ, 0xc0, !PT ;  /* 0xfffffff002007812 */ /* 0x000fe200078ec0ff */
[----:B------:R-:W-:Y:S01]  /*11b0*/  IMAD.SHL.U32 R4, R17, 0x40, RZ ;  /* 0x0000004011047824 */ /* 0x000fe200078e00ff */
[----:B------:R-:W-:Y:S02]  /*11c0*/  SHF.R.S32.HI R2, RZ, 0x1f, R14 ;  /* 0x0000001fff027819 */ /* 0x000fe4000001140e */
[----:B------:R-:W-:Y:S01]  /*11d0*/  LOP3.LUT R3, R10, 0xfffffff8, RZ, 0xc0, !PT ;  /* 0xfffffff80a037812 */ /* 0x000fe200078ec0ff */
[----:B------:R-:W-:Y:S01]  /*11e0*/  IMAD.IADD R0, R20, 0x1, -R0 ;  /* 0x0000000114007824 */ /* 0x000fe200078e0a00 */
[----:B------:R-:W-:-:S02]  /*11f0*/  LEA.HI R2, R2, R6, RZ, 0x3 ;  /* 0x0000000602027211 */ /* 0x000fc400078f18ff */
[----:B------:R-:W-:Y:S01]  /*1200*/  SHF.R.S32.HI R210, RZ, 0x5, R8 ;  /* 0x00000005ffd27819 */ /* 0x000fe20000011408 */
[----:B------:R-:W-:Y:S01]  /*1210*/  IMAD.IADD R7, R20, 0x1, -R3 ;  /* 0x0000000114077824 */ /* 0x000fe200078e0a03 */
[----:B------:R-:W-:Y:S02]  /*1220*/  SHF.R.S32.HI R5, RZ, 0x1f, R0 ;  /* 0x0000001fff057819 */ /* 0x000fe40000011400 */
[----:B------:R-:W-:Y:S01]  /*1230*/  LOP3.LUT R3, R2, 0xfffffff8, RZ, 0xc0, !PT ;  /* 0xfffffff802037812 */ /* 0x000fe200078ec0ff */
[C---:B------:R-:W-:Y:S01]  /*1240*/  IMAD.SHL.U32 R18, R7.reuse, 0x8, RZ ;  /* 0x0000000807127824 */ /* 0x040fe200078e00ff */
[----:B------:R-:W-:Y:S01]  /*1250*/  LOP3.LUT R2, R4, 0x1c0, RZ, 0xc0, !PT ;  /* 0x000001c004027812 */ /* 0x000fe200078ec0ff */
[----:B------:R-:W-:Y:S01]  /*1260*/  IMAD.SHL.U32 R4, R7, 0x40, RZ ;  /* 0x0000004007047824 */ /* 0x000fe200078e00ff */
[----:B------:R-:W-:Y:S01]  /*1270*/  LEA.HI R11, R5, R0, RZ, 0x3 ;  /* 0x00000000050b7211 */ /* 0x000fe200078f18ff */
[----:B------:R-:W-:Y:S01]  /*1280*/  IMAD.IADD R6, R6, 0x1, -R3 ;  /* 0x0000000106067824 */ /* 0x000fe200078e0a03 */
[----:B------:R-:W-:Y:S01]  /*1290*/  SHF.R.U32.HI R5, RZ, 0x3, R2 ;  /* 0x00000003ff057819 */ /* 0x000fe20000011602 */
[----:B------:R-:W-:Y:S01]  /*12a0*/  STL [R1+0x40], R18 ;  /* 0x0000401201007387 */ /* 0x000fe20000100800 */
[----:B------:R-:W-:-:S02]  /*12b0*/  LOP3.LUT R3, R2, 0x38, R18, 0xf8, !PT ;  /* 0x0000003802037812 */ /* 0x000fc400078ef812 */
[----:B------:R-:W-:Y:S02]  /*12c0*/  LOP3.LUT R2, R11, 0xfffffff8, RZ, 0xc0, !PT ;  /* 0xfffffff80b027812 */ /* 0x000fe400078ec0ff */
[----:B------:R-:W-:Y:S02]  /*12d0*/  LOP3.LUT R7, R3, R5, RZ, 0x3c, !PT ;  /* 0x0000000503077212 */ /* 0x000fe400078e3cff */
[----:B------:R-:W-:Y:S01]  /*12e0*/  SHF.R.S32.HI R3, RZ, 0x1f, R8 ;  /* 0x0000001fff037819 */ /* 0x000fe20000011408 */
[----:B------:R-:W-:Y:S01]  /*12f0*/  IMAD.IADD R5, R0, 0x1, -R2 ;  /* 0x0000000100057824 */ /* 0x000fe200078e0a02 */
[----:B------:R-:W-:Y:S02]  /*1300*/  LOP3.LUT R2, R8, 0xffffffe0, RZ, 0xc0, !PT ;  /* 0xffffffe008027812 */ /* 0x000fe400078ec0ff */
[----:B------:R-:W-:Y:S02]  /*1310*/  LOP3.LUT R0, R4, 0x1c0, RZ, 0xc0, !PT ;  /* 0x000001c004007812 */ /* 0x000fe400078ec0ff */
[----:B------:R-:W-:Y:S01]  /*1320*/  LEA.HI R8, R9, R20, RZ, 0x6 ;  /* 0x0000001409087211 */ /* 0x000fe200078f30ff */
[----:B------:R-:W-:Y:S01]  /*1330*/  IMAD.IADD R16, R20, 0x1, -R2 ;  /* 0x0000000114107824 */ /* 0x000fe200078e0a02 */
[----:B------:R-:W-:-:S02]  /*1340*/  LOP3.LUT R4, R0, 0x8, R10, 0xf8, !PT ;  /* 0x0000000800047812 */ /* 0x000fc400078ef80a */
[----:B------:R-:W-:Y:S02]  /*1350*/  SHF.R.U32.HI R2, RZ, 0x3, R0 ;  /* 0x00000003ff027819 */ /* 0x000fe40000011600 */
[----:B------:R-:W-:Y:S02]  /*1360*/  LEA.HI R0, R3, R210, RZ, 0x3 ;  /* 0x000000d203007211 */ /* 0x000fe400078f18ff */
[----:B------:R-:W-:Y:S02]  /*1370*/  SHF.R.S32.HI R9, RZ, 0x1f, R16 ;  /* 0x0000001fff097819 */ /* 0x000fe40000011410 */
[----:B------:R-:W-:Y:S01]  /*1380*/  LOP3.LUT R12, R4, R2, RZ, 0x3c, !PT ;  /* 0x00000002040c7212 */ /* 0x000fe200078e3cff */
[----:B------:R-:W-:Y:S01]  /*1390*/  IMAD.SHL.U32 R2, R8, 0x8, RZ ;  /* 0x0000000808027824 */ /* 0x000fe200078e00ff */
[----:B------:R-:W-:Y:S02]  /*13a0*/  LOP3.LUT R0, R0, 0xffffff8, RZ, 0xc0, !PT ;  /* 0x0ffffff800007812 */ /* 0x000fe400078ec0ff */
[----:B------:R-:W-:-:S02]  /*13b0*/  LEA.HI R9, R9, R16, RZ, 0x2 ;  /* 0x0000001009097211 */ /* 0x000fc400078f10ff */
[----:B------:R-:W-:Y:S02]  /*13c0*/  LOP3.LUT R3, R6, 0x1, RZ, 0xc0, !PT ;  /* 0x0000000106037812 */ /* 0x000fe400078ec0ff */
[----:B------:R-:W-:Y:S01]  /*13d0*/  LOP3.LUT R214, R7, 0x7ffffe00, R2, 0xf8, !PT ;  /* 0x7ffffe0007d67812 */ /* 0x000fe200078ef802 */
[----:B------:R-:W-:Y:S01]  /*13e0*/  IMAD.IADD R2, R210, 0x1, -R0 ;  /* 0x00000001d2027824 */ /* 0x000fe200078e0a00 */
[----:B------:R-:W-:Y:S02]  /*13f0*/  SHF.R.S32.HI R0, RZ, 0x2, R9 ;  /* 0x00000002ff007819 */ /* 0x000fe40000011409 */
[----:B------:R-:W-:Y:S01]  /*1400*/  ISETP.NE.U32.AND P4, PT, R3, 0x1, PT ;  /* 0x000000010300780c */ /* 0x000fe20003f85070 */
[C---:B------:R-:W-:Y:S01]  /*1410*/  IMAD.SHL.U32 R3, R5.reuse, 0x40, RZ ;  /* 0x0000004005037824 */ /* 0x040fe200078e00ff */
[----:B------:R-:W-:Y:S01]  /*1420*/  LOP3.LUT R4, R14, 0xfffffffc, RZ, 0xc0, !PT ;  /* 0xfffffffc0e047812 */ /* 0x000fe200078ec0ff */
[----:B------:R-:W-:Y:S01]  /*1430*/  IMAD R15, R2, 0x10, R0 ;  /* 0x00000010020f7824 */ /* 0x000fe200078e0200 */
[----:B------:R-:W-:Y:S01]  /*1440*/  LOP3.LUT P3, RZ, R5, 0x2, RZ, 0xc0, !PT ;  /* 0x0000000205ff7812 */ /* 0x000fe2000786c0ff */
[----:B------:R-:W-:Y:S01]  /*1450*/  IMAD.SHL.U32 R2, R13, 0x8, RZ ;  /* 0x000000080d027824 */ /* 0x000fe200078e00ff */
[----:B------:R-:W-:Y:S01]  /*1460*/  LOP3.LUT R0, R3, 0x1c0, RZ, 0xc0, !PT ;  /* 0x000001c003007812 */ /* 0x000fe200078ec0ff */
[----:B------:R-:W-:Y:S01]  /*1470*/  IMAD.IADD R3, R20, 0x1, -R4 ;  /* 0x0000000114037824 */ /* 0x000fe200078e0a04 */
[----:B------:R-:W-:Y:S01]  /*1480*/  LOP3.LUT P0, RZ, R5, 0x4, RZ, 0xc0, !PT ;  /* 0x0000000405ff7812 */ /* 0x000fe2000780c0ff */
[----:B------:R-:W-:Y:S01]  /*1490*/  IMAD.SHL.U32 R4, R6, 0x40, RZ ;  /* 0x0000004006047824 */ /* 0x000fe200078e00ff */
[----:B------:R-:W-:Y:S01]  /*14a0*/  LOP3.LUT R5, R0, 0x8, R2, 0xf8, !PT ;  /* 0x0000000800057812 */ /* 0x000fe200078ef802 */
[----:B------:R-:W-:Y:S01]  /*14b0*/  IMAD.MOV.U32 R14, RZ, RZ, 0x20 ;  /* 0x00000020ff0e7424 */ /* 0x000fe200078e00ff */
[----:B------:R-:W-:Y:S01]  /*14c0*/  SHF.R.U32.HI R2, RZ, 0x3, R0 ;  /* 0x00000003ff027819 */ /* 0x000fe20000011600 */
[----:B------:R-:W-:Y:S01]  /*14d0*/  STL [R1+0x9c], R15 ;  /* 0x00009c0f01007387 */ /* 0x000fe20000100800 */
[----:B------:R-:W-:Y:S01]  /*14e0*/  LEA.HI R0, R3, R3, RZ, 0x1 ;  /* 0x0000000303007211 */ /* 0x000fe200078f08ff */
[----:B------:R-:W-:Y:S01]  /*14f0*/  IMAD.SHL.U32 R214, R214, 0x2, RZ ;  /* 0x00000002d6d67824 */ /* 0x000fe200078e00ff */
[----:B------:R-:W-:Y:S01]  /*1500*/  LOP3.LUT R7, R5, R2, RZ, 0x3c, !PT ;  /* 0x0000000205077212 */ /* 0x000fe200078e3cff */
[----:B------:R-:W-:Y:S01]  /*1510*/  IMAD R5, R210, 0x200, R3 ;  /* 0x00000200d2057824 */ /* 0x000fe200078e0203 */
[----:B------:R-:W-:-:S02]  /*1520*/  LOP3.LUT R2, R4, 0x1c0, RZ, 0xc0, !PT ;  /* 0x000001c004027812 */ /* 0x000fc400078ec0ff */
[----:B------:R-:W-:Y:S01]  /*1530*/  R2P PR, R6, 0x6 ;  /* 0x0000000606007804 */ /* 0x000fe20000000000 */
[----:B------:R-:W-:Y:S01]  /*1540*/  IMAD.MOV.U32 R6, RZ, RZ, 0x10 ;  /* 0x00000010ff067424 */ /* 0x000fe200078e00ff */
[----:B------:R-:W-:Y:S02]  /*1550*/  LOP3.LUT R0, R0, 0x1ffffffe, RZ, 0xc0, !PT ;  /* 0x1ffffffe00007812 */ /* 0x000fe400078ec0ff */
[----:B------:R-:W-:Y:S02]  /*1560*/  LEA.HI R2, R2, R2, RZ, 0x1d ;  /* 0x0000000202027211 */ /* 0x000fe400078fe8ff */
[----:B------:R-:W-:Y:S01]  /*1570*/  SEL R4, R6, 0xfffffff0, !P3 ;  /* 0xfffffff006047807 */ /* 0x000fe20005800000 */
[----:B------:R-:W-:Y:S01]  /*1580*/  IMAD.IADD R10, R3, 0x1, -R0 ;  /* 0x00000001030a7824 */ /* 0x000fe200078e0a00 */
[----:B------:R-:W-:Y:S01]  /*1590*/  SEL R3, R14, 0xffffffe0, !P0 ;  /* 0xffffffe00e037807 */ /* 0x000fe20004000000 */
[----:B------:R-:W-:Y:S01]  /*15a0*/  IMAD.U32 R8, R5, 0x2, R2 ;  /* 0x0000000205087824 */ /* 0x000fe200078e0002 */
[----:B------:R-:W-:Y:S01]  /*15b0*/  LOP3.LUT R2, R9, 0x7ffffffc, RZ, 0xc0, !PT ;  /* 0x7ffffffc09027812 */ /* 0x000fe200078ec0ff */
[----:B------:R-:W-:Y:S01]  /*15c0*/  IMAD.SHL.U32 R6, R11, 0x40, RZ ;  /* 0x000000400b067824 */ /* 0x000fe200078e00ff */
[----:B------:R-:W-:Y:S01]  /*15d0*/  IADD3 R5, R18, 0x40, RZ ;  /* 0x0000004012057810 */ /* 0x000fe20007ffe0ff */
[----:B------:R-:W-:Y:S01]  /*15e0*/  IMAD.IADD R4, R4, 0x1, R3 ;  /* 0x0000000104047824 */ /* 0x000fe200078e0203 */
[----:B------:R-:W-:Y:S01]  /*15f0*/  LEA R11, R8, 0x80, 0x1 ;  /* 0x00000080080b7811 */ /* 0x000fe200078e08ff */
[----:B------:R-:W-:Y:S01]  /*1600*/  IMAD.IADD R2, R16, 0x1, -R2 ;  /* 0x0000000110027824 */ /* 0x000fe200078e0a02 */
[----:B------:R-:W-:Y:S01]  /*1610*/  LOP3.LUT R3, R7, 0x7ffffe00, R6, 0xf8, !PT ;  /* 0x7ffffe0007037812 */ /* 0x000fe200078ef806 */
[----:B------:R-:W-:Y:S01]  /*1620*/  IMAD.MOV.U32 R7, RZ, RZ, 0x40 ;  /* 0x00000040ff077424 */ /* 0x000fe200078e00ff */
[----:B------:R-:W-:Y:S01]  /*1630*/  SEL R6, R14, 0xffffffe0, !P1 ;  /* 0xffffffe00e067807 */ /* 0x000fe20004800000 */
[----:B------:R-:W-:Y:S01]  /*1640*/  IMAD R0, R13, 0x200, R12 ;  /* 0x000002000d007824 */ /* 0x000fe200078e020c */
[----:B------:R1:W-:Y:S01]  /*1650*/  STL [R1+0x3c], R5 ;  /* 0x00003c0501007387 */ /* 0x0003e20000100800 */
[----:B------:R-:W-:Y:S01]  /*1660*/  IMAD.SHL.U32 R8, R2, 0x2, RZ ;  /* 0x0000000202087824 */ /* 0x000fe200078e00ff */
[----:B------:R-:W-:Y:S01]  /*1670*/  LEA R191, R3, 0x100, 0x1 ;  /* 0x0000010003bf7811 */ /* 0x000fe200078e08ff */
[----:B------:R-:W-:Y:S01]  /*1680*/  IMAD R2, R10, 0x8, R15 ;  /* 0x000000080a027824 */ /* 0x000fe200078e020f */
[----:B------:R-:W-:Y:S01]  /*1690*/  LEA R188, R0, 0x8100, 0x1 ;  /* 0x0000810000bc7811 */ /* 0x000fe200078e08ff */
[----:B------:R-:W-:Y:S01]  /*16a0*/  IMAD.IADD R9, R11, 0x1, R6 ;  /* 0x000000010b097824 */ /* 0x000fe200078e0206 */
[----:B------:R2:W-:Y:S01]  /*16b0*/  STL [R1+0x48], R8 ;  /* 0x0000480801007387 */ /* 0x0005e20000100800 */
[----:B------:R-:W-:Y:S01]  /*16c0*/  SEL R0, R7, 0xffffffc0, !P0 ;  /* 0xffffffc007007807 */ /* 0x000fe20004000000 */
[--C-:B------:R-:W-:Y:S01]  /*16d0*/  IMAD R210, R210, 0x800, R191.reuse ;  /* 0x00000800d2d27824 */ /* 0x100fe200078e02bf */
[----:B------:R-:W-:Y:S01]  /*16e0*/  IADD3 R228, -R17, 0x70, RZ ;  /* 0x0000007011e47810 */ /* 0x000fe20007ffe1ff */
[----:B------:R-:W-:Y:S01]  /*16f0*/  STL [R1+0x70], R11 ;  /* 0x0000700b01007387 */ /* 0x000fe20000100800 */
[----:B------:R-:W-:-:S02]  /*1700*/  IMAD R196, R4, 0x2, R191 ;  /* 0x0000000204c47824 */ /* 0x000fc400078e02bf */
[----:B------:R-:W-:Y:S01]  /*1710*/  IMAD.IADD R192, R191, 0x1, R0 ;  /* 0x00000001bfc07824 */ /* 0x000fe200078e0200 */
[----:B------:R3:W-:Y:S01]  /*1720*/  STL [R1+0x94], R2 ;  /* 0x0000940201007387 */ /* 0x0007e20000100800 */
[----:B------:R-:W-:-:S03]  /*1730*/  IMAD.IADD R213, R0, 0x1, R210 ;  /* 0x0000000100d57824 */ /* 0x000fc600078e02d2 */
[----:B------:R-:W-:Y:S01]  /*1740*/  STL [R1+0x7c], R9 ;  /* 0x00007c0901007387 */ /* 0x000fe20000100800 */
[----:B-1----:R-:W-:-:S05]  /*1750*/  SEL R5, R7, 0xffffffc0, !P2 ;  /* 0xffffffc007057807 */ /* 0x002fca0005000000 */
[C---:B------:R-:W-:Y:S01]  /*1760*/  IMAD.IADD R7, R11.reuse, 0x1, R5 ;  /* 0x000000010b077824 */ /* 0x040fe200078e0205 */
[C---:B--2---:R-:W-:Y:S02]  /*1770*/  IADD3 R8, R11.reuse, -0x10, RZ ;  /* 0xfffffff00b087810 */ /* 0x044fe40007ffe0ff */
[----:B------:R-:W-:Y:S02]  /*1780*/  @P4 IADD3 R8, R11, 0x10, RZ ;  /* 0x000000100b084810 */ /* 0x000fe40007ffe0ff */
[----:B------:R1:W-:Y:S03]  /*1790*/  STL [R1+0x8c], R7 ;  /* 0x00008c0701007387 */ /* 0x0003e60000100800 */
[--C-:B------:R-:W-:Y:S01]  /*17a0*/  IMAD.IADD R3, R6, 0x1, R8.reuse ;  /* 0x0000000106037824 */ /* 0x100fe200078e0208 */
[----:B---3--:R-:W-:Y:S01]  /*17b0*/  SEL R2, R14, 0xffffffe0, !P3 ;  /* 0xffffffe00e027807 */ /* 0x008fe20005800000 */
[----:B------:R-:W-:Y:S01]  /*17c0*/  IMAD.IADD R6, R5, 0x1, R8 ;  /* 0x0000000105067824 */ /* 0x000fe200078e0208 */
[----:B------:R2:W-:Y:S02]  /*17d0*/  STL [R1+0x74], R8 ;  /* 0x0000740801007387 */ /* 0x0005e40000100800 */
[--C-:B------:R-:W-:Y:S01]  /*17e0*/  IADD3 R194, R0, R191, R2.reuse ;  /* 0x000000bf00c27210 */ /* 0x100fe20007ffe002 */
[----:B------:R-:W-:-:S02]  /*17f0*/  IMAD.IADD R193, R191, 0x1, R2 ;  /* 0x00000001bfc17824 */ /* 0x000fc400078e0202 */
[----:B------:R-:W-:Y:S02]  /*1800*/  IMAD.IADD R211, R2, 0x1, R210 ;  /* 0x0000000102d37824 */ /* 0x000fe400078e02d2 */
[----:B------:R-:W-:Y:S02]  /*1810*/  IMAD.IADD R2, R3, 0x1, R5 ;  /* 0x0000000103027824 */ /* 0x000fe400078e0205 */
[----:B------:R-:W-:Y:S02]  /*1820*/  IMAD.IADD R212, R0, 0x1, R211 ;  /* 0x0000000100d47824 */ /* 0x000fe400078e02d3 */
[----:B-1----:R-:W-:-:S05]  /*1830*/  IMAD.IADD R7, R9, 0x1, R5 ;  /* 0x0000000109077824 */ /* 0x002fca00078e0205 */
[----:B------:R2:W-:Y:S04]  /*1840*/  STL [R1+0x88], R7 ;  /* 0x0000880701007387 */ /* 0x0005e80000100800 */
[----:B------:R2:W-:Y:S04]  /*1850*/  STL [R1+0x84], R6 ;  /* 0x0000840601007387 */ /* 0x0005e80000100800 */
[----:B------:R2:W-:Y:S04]  /*1860*/  STL [R1+0x78], R3 ;  /* 0x0000780301007387 */ /* 0x0005e80000100800 */
[----:B------:R2:W-:Y:S02]  /*1870*/  STL [R1+0x80], R2 ;  /* 0x0000800201007387 */ /* 0x0005e40000100800 */
.L_x_1091:
[----:B------:R-:W3:Y:S01]  /*1880*/  LDL R0, [R1+0x5c] ;  /* 0x00005c0001007983 */ /* 0x000ee20000100800 */
[----:B------:R-:W-:Y:S01]  /*1890*/  IMAD.MOV.U32 R12, RZ, RZ, 0x4 ;  /* 0x00000004ff0c7424 */ /* 0x000fe200078e00ff */
[----:B------:R-:W-:-:S02]  /*18a0*/  ISETP.NE.U32.AND P0, PT, RZ, c[0x0][0x370], PT ;  /* 0x0000dc00ff007a0c */ /* 0x000fc40003f05070 */
[----:B------:R-:W-:Y:S01]  /*18b0*/  ISETP.NE.U32.AND P3, PT, RZ, c[0x0][0x360], PT ;  /* 0x0000d800ff007a0c */ /* 0x000fe20003f65070 */
[----:B------:R-:W4:Y:S01]  /*18c0*/  LDL R10, [R1+0x58] ;  /* 0x00005800010a7983 */ /* 0x000f220000100800 */
[----:B------:R-:W-:Y:S01]  /*18d0*/  ISETP.NE.AND.EX P1, PT, RZ, c[0x0][0x374], PT, P0 ;  /* 0x0000dd00ff007a0c */ /* 0x000fe20003f25300 */
[----:B--23--:R-:W-:-:S05]  /*18e0*/  IMAD.WIDE R2, R0, R12, c[0x0][0x588] ;  /* 0x0001620000027625 */ /* 0x00cfca00078e020c */
[----:B------:R-:W2:Y:S01]  /*18f0*/  LDG.E R17, [R2.64] ;  /* 0x0000000602117981 */ /* 0x000ea2000c1e1900 */
[----:B------:R-:W-:Y:S01]  /*1900*/  ISETP.NE.AND.EX P3, PT, RZ, c[0x0][0x364], PT, P3 ;  /* 0x0000d900ff007a0c */ /* 0x000fe20003f65330 */
[----:B------:R-:W-:Y:S01]  /*1910*/  CS2R R8, SRZ ;  /* 0x0000000000087805 */ /* 0x000fe2000001ff00 */
[----:B------:R-:W-:Y:S02]  /*1920*/  ISETP.NE.U32.AND P4, PT, RZ, c[0x0][0x348], PT ;  /* 0x0000d200ff007a0c */ /* 0x000fe40003f85070 */
        /* <DEDUP_REMOVED lines=8> */
[C---:B------:R-:W-:Y:S02]  /*19b0*/  @P3 LEA R6, P0, R17.reuse, c[0x0][0x360], 0x2 ;  /* 0x0000d80011063a11 */ /* 0x040fe400078010ff */
[C---:B------:R-:W-:Y:S01]  /*19c0*/  LEA R4, P2, R17.reuse, c[0x0][0x348], 0x2 ;  /* 0x0000d20011047a11 */ /* 0x040fe200078410ff */
[----:B------:R2:W5:Y:S01]  /*19d0*/  @P1 LDG.E R8, [R2.64] ;  /* 0x0000000602081981 */ /* 0x000562000c1e1900 */
[C-C-:B------:R-:W-:Y:S02]  /*19e0*/  @P3 LEA.HI.X R7, R17.reuse, c[0x0][0x364], R13.reuse, 0x2, P0 ;  /* 0x0000d90011073a11 */ /* 0x140fe400000f140d */
[----:B------:R-:W-:-:S03]  /*19f0*/  LEA.HI.X R5, R17, c[0x0][0x34c], R13, 0x2, P2 ;  /* 0x0000d30011057a11 */ /* 0x000fc600010f140d */
[----:B------:R-:W3:Y:S04]  /*1a00*/  @P3 LDG.E R0, [R6.64] ;  /* 0x0000000606003981 */ /* 0x000ee8000c1e1900 */
[----:B------:R1:W5:Y:S01]  /*1a10*/  @P4 LDG.E R11, [R4.64] ;  /* 0x00000006040b4981 */ /* 0x000362000c1e1900 */
[----:B--2---:R-:W-:-:S04]  /*1a20*/  LEA R2, P1, R17, c[0x0][0x350], 0x2 ;  /* 0x0000d40011027a11 */ /* 0x004fc800078210ff */
[----:B------:R-:W-:-:S05]  /*1a30*/  LEA.HI.X R3, R17, c[0x0][0x354], R13, 0x2, P1 ;  /* 0x0000d50011037a11 */ /* 0x000fca00008f140d */
[----:B------:R1:W5:Y:S01]  /*1a40*/  @P6 LDG.E R9, [R2.64] ;  /* 0x0000000602096981 */ /* 0x000362000c1e1900 */
[----:B----4-:R-:W-:-:S05]  /*1a50*/  LOP3.LUT R26, R10, 0xffff, RZ, 0xc0, !PT ;  /* 0x0000ffff0a1a7812 */ /* 0x010fca00078ec0ff */
[----:B------:R1:W-:Y:S01]  /*1a60*/  STL [R1+0x64], R26 ;  /* 0x0000641a01007387 */ /* 0x0003e20000100800 */
[----:B------:R-:W-:Y:S03]  /*1a70*/  YIELD ;  /* 0x0000000000007946 */ /* 0x000fe60003800000 */
[----:B---3--:R1:W-:Y:S01]  /*1a80*/  @P3 STL [R1+0x2c], R0 ;  /* 0x00002c0001003387 */ /* 0x0083e20000100800 */
        /* <DEDUP_REMOVED lines=8> */
.L_x_1011:
[----:B------:R-:W-:-:S04]  /*1b10*/  ISETP.NE.U32.AND P0, PT, RZ, c[0x0][0x368], PT ;  /* 0x0000da00ff007a0c */ /* 0x000fc80003f05070 */
[----:B------:R-:W-:-:S13]  /*1b20*/  ISETP.NE.AND.EX P0, PT, RZ, c[0x0][0x36c], PT, P0 ;  /* 0x0000db00ff007a0c */ /* 0x000fda0003f05300 */
[----:B------:R-:W-:Y:S05]  /*1b30*/  @!P0 BRA `(.L_x_1012) ;  /* 0x0000004000008947 */ /* 0x000fea0003800000 */
[----:B-1----:R-:W-:-:S04]  /*1b40*/  LEA R2, P0, R17, c[0x0][0x368], 0x2 ;  /* 0x0000da0011027a11 */ /* 0x002fc800078010ff */
[----:B------:R-:W-:-:S05]  /*1b50*/  LEA.HI.X R3, R17, c[0x0][0x36c], R13, 0x2, P0 ;  /* 0x0000db0011037a11 */ /* 0x000fca00000f140d */
[----:B------:R1:W5:Y:S01]  /*1b60*/  LDG.E R0, [R2.64] ;  /* 0x0000000602007981 */ /* 0x000362000c1e1900 */
[----:B------:R-:W-:Y:S05]  /*1b70*/  BRA `(.L_x_1013) ;  /* 0x0000005000007947 */ /* 0x000fea0003800000 */
.L_x_1012:
[----:B-1----:R-:W-:Y:S01]  /*1b80*/  MOV R0, c[0x0][0x1d0] ;  /* 0x0000740000007a02 */ /* 0x002fe20000000f00 */
[----:B------:R-:W-:Y:S05]  /*1b90*/  @!P6 BRA `(.L_x_1013) ;  /* 0x000000300000e947 */ /* 0x000fea0003800000 */
[----:B------:R-:W2:Y:S04]  /*1ba0*/  LDG.E R4, [R2.64] ;  /* 0x0000000602047981 */ /* 0x000ea8000c1e1900 */
[----:B------:R-:W2:Y:S02]  /*1bb0*/  LDG.E R0, [R2.64+0x4] ;  /* 0x0000040602007981 */ /* 0x000ea4000c1e1900 */
[----:B--2---:R-:W-:Y:S02]  /*1bc0*/  IADD3 R0, -R4, R0, RZ ;  /* 0x0000000004007210 */ /* 0x004fe40007ffe1ff */
.L_x_1013:
[----:B------:R-:W2:Y:S04]  /*1bd0*/  LDL R5, [R1+0x2c] ;  /* 0x00002c0001057983 */ /* 0x000ea80000100800 */
[----:B-1----:R-:W3:Y:S04]  /*1be0*/  LDL.LU R2, [R1+0x54] ;  /* 0x0000540001027983 */ /* 0x002ee80000300800 */
[----:B------:R-:W4:Y:S01]  /*1bf0*/  LDL.LU R3, [R1+0x90] ;  /* 0x0000900001037983 */ /* 0x000f220000300800 */
[----:B------:R-:W-:Y:S01]  /*1c00*/  IMAD.MOV.U32 R143, RZ, RZ, c[0x0][0x2c4] ;  /* 0x0000b100ff8f7624 */ /* 0x000fe200078e00ff */
[----:B------:R-:W-:Y:S01]  /*1c10*/  BSSY B0, `(.L_x_1014) ;  /* 0x0000043000007945 */ /* 0x000fe20003800000 */
[----:B-----5:R-:W-:-:S02]  /*1c20*/  IMAD.IADD R153, R0, 0x1, -R8 ;  /* 0x0000000100997824 */ /* 0x020fc400078e0a08 */
[----:B------:R-:W-:Y:S01]  /*1c30*/  IMAD.MOV.U32 R4, RZ, RZ, RZ ;  /* 0x000000ffff047224 */ /* 0x000fe200078e00ff */
[----:B------:R-:W-:Y:S01]  /*1c40*/  ISETP.NE.AND P3, PT, R143, 0x1, PT ;  /* 0x000000018f00780c */ /* 0x000fe20003f65270 */
[----:B------:R-:W-:Y:S02]  /*1c50*/  IMAD.IADD R16, R9, 0x1, R8 ;  /* 0x0000000109107824 */ /* 0x000fe400078e0208 */
[----:B--2---:R-:W-:Y:S01]  /*1c60*/  IMAD.MOV.U32 R151, RZ, RZ, R5 ;  /* 0x000000ffff977224 */ /* 0x004fe200078e0005 */
[----:B------:R-:W-:Y:S01]  /*1c70*/  IADD3 R5, R153, 0x6f, RZ ;  /* 0x0000006f99057810 */ /* 0x000fe20007ffe0ff */
[----:B---3--:R-:W-:Y:S01]  /*1c80*/  IMAD.SHL.U32 R142, R2, 0x80, RZ ;  /* 0x00000080028e7824 */ /* 0x008fe200078e00ff */
[----:B----4-:R-:W-:-:S04]  /*1c90*/  LOP3.LUT R3, R3, 0xfffffffd, RZ, 0xc0, !PT ;  /* 0xfffffffd03037812 */ /* 0x010fc800078ec0ff */
[----:B------:R-:W-:Y:S01]  /*1ca0*/  STL [R1+0x68], R142 ;  /* 0x0000688e01007387 */ /* 0x000fe20000100800 */
[----:B------:R-:W-:Y:S02]  /*1cb0*/  IADD3 R2, R142, 0x7f, RZ ;  /* 0x0000007f8e027810 */ /* 0x000fe40007ffe0ff */
[----:B------:R-:W-:Y:S01]  /*1cc0*/  @P3 LOP3.LUT R3, R3, 0x2, RZ, 0xfc, !PT ;  /* 0x0000000203033812 */ /* 0x000fe200078efcff */
[----:B------:R-:W-:Y:S02]  /*1cd0*/  STL [R1+0x54], R153 ;  /* 0x0000549901007387 */ /* 0x000fe40000100800 */
[----:B------:R-:W-:Y:S02]  /*1ce0*/  @P3 IMAD.HI.U32 R0, R2, c[0x0][0x2c8], RZ ;  /* 0x0000b20002003a27 */ /* 0x000fe400078e00ff */
[----:B------:R1:W-:Y:S03]  /*1cf0*/  STL [R1+0x90], R3 ;  /* 0x0000900301007387 */ /* 0x0003e60000100800 */
[----:B------:R-:W-:Y:S01]  /*1d00*/  @P3 SHF.R.U32.HI R2, RZ, c[0x0][0x2cc], R0 ;  /* 0x0000b300ff023a19 */ /* 0x000fe20000011600 */
[----:B------:R-:W-:-:S05]  /*1d10*/  IMAD.HI R0, R5, -0x6db6db6d, R4 ;  /* 0x9249249305007827 */ /* 0x000fca00078e0204 */
[----:B------:R-:W-:-:S04]  /*1d20*/  SHF.R.U32.HI R4, RZ, 0x1f, R0 ;  /* 0x0000001fff047819 */ /* 0x000fc80000011600 */
[----:B------:R-:W-:Y:S02]  /*1d30*/  LEA.HI.SX32 R4, R0, R4, 0x1a ;  /* 0x0000000400047211 */ /* 0x000fe400078fd2ff */
[----:B------:R-:W-:-:S04]  /*1d40*/  LOP3.LUT R0, R10, 0xff000000, RZ, 0xc0, !PT ;  /* 0xff0000000a007812 */ /* 0x000fc800078ec0ff */
[----:B------:R-:W-:Y:S02]  /*1d50*/  SHF.R.U32.HI R0, RZ, 0x8, R0 ;  /* 0x00000008ff007819 */ /* 0x000fe40000011600 */
[----:B-1----:R-:W-:-:S05]  /*1d60*/  IADD3 R3, R153, 0x70, -R151 ;  /* 0x0000007099037810 */ /* 0x002fca0007ffe897 */
[----:B------:R-:W-:Y:S02]  /*1d70*/  IMAD.IADD R3, R3, 0x1, R2 ;  /* 0x0000000103037824 */ /* 0x000fe400078e0202 */
[----:B------:R-:W-:-:S04]  /*1d80*/  IMAD.MOV.U32 R2, RZ, RZ, RZ ;  /* 0x000000ffff027224 */ /* 0x000fc800078e00ff */
[----:B------:R-:W-:-:S05]  /*1d90*/  IMAD.HI R2, R3, -0x6db6db6d, R2 ;  /* 0x9249249303027827 */ /* 0x000fca00078e0202 */
[----:B------:R-:W-:-:S04]  /*1da0*/  SHF.R.U32.HI R3, RZ, 0x1f, R2 ;  /* 0x0000001fff037819 */ /* 0x000fc80000011602 */
[----:B------:R-:W-:Y:S02]  /*1db0*/  LEA.HI.SX32 R2, R2, R3, 0x1a ;  /* 0x0000000302027211 */ /* 0x000fe400078fd2ff */
[----:B------:R-:W-:Y:S02]  /*1dc0*/  LOP3.LUT R3, R10, 0xff0000, RZ, 0xc0, !PT ;  /* 0x00ff00000a037812 */ /* 0x000fe400078ec0ff */
[----:B------:R-:W-:Y:S01]  /*1dd0*/  IMNMX R6, R4, R2, PT ;  /* 0x0000000204067217 */ /* 0x000fe20003800200 */
[----:B------:R-:W-:Y:S01]  /*1de0*/  IMAD.MOV.U32 R2, RZ, RZ, RZ ;  /* 0x000000ffff027224 */ /* 0x000fe200078e00ff */
[----:B------:R-:W-:Y:S02]  /*1df0*/  LEA.HI R3, R3, R0, RZ, 0x10 ;  /* 0x0000000003037211 */ /* 0x000fe400078f80ff */
[----:B------:R-:W-:Y:S02]  /*1e00*/  ISETP.GE.AND P0, PT, R6, 0x1, PT ;  /* 0x000000010600780c */ /* 0x000fe40003f06270 */
[----:B------:R-:W-:-:S02]  /*1e10*/  LOP3.LUT R14, R3, 0xff, RZ, 0xc0, !PT ;  /* 0x000000ff030e7812 */ /* 0x000fc400078ec0ff */
        /* <DEDUP_REMOVED lines=34> */
.L_x_1015:
[----:B------:R-:W-:Y:S05]  /*2040*/  BSYNC B0 ;  /* 0x0000000000007941 */ /* 0x000fea0003800000 */
.L_x_1014:
[----:B------:R-:W-:Y:S01]  /*2050*/  IMAD R148, R14, R2, RZ ;  /* 0x000000020e947224 */ /* 0x000fe200078e02ff */
[----:B------:R-:W-:Y:S01]  /*2060*/  PRMT R0, RZ, 0x7610, R0 ;  /* 0x00007610ff007816 */ /* 0x000fe20000000000 */
[----:B------:R-:W-:Y:S01]  /*2070*/  IMAD.MOV.U32 R20, RZ, RZ, RZ ;  /* 0x000000ffff147224 */ /* 0x000fe200078e00ff */
[----:B------:R-:W-:Y:S01]  /*2080*/  MOV R15, RZ ;  /* 0x000000ff000f7202 */ /* 0x000fe20000000f00 */
        /* <DEDUP_REMOVED lines=37> */
[----:B--2---:R-:W2:Y:S01]  /*22e0*/  LDL.64 R8, [R1+0x40] ;  /* 0x0000400001087983 */ /* 0x004ea20000100a00 */
[----:B------:R-:W-:-:S03]  /*22f0*/  ISETP.NE.U32.AND P2, PT, RZ, c[0x0][0x340], PT ;  /* 0x0000d000ff007a0c */ /* 0x000fc60003f45070 */
[----:B------:R3:W2:Y:S01]  /*2300*/  LDL.64 R28, [R1+0x40] ;  /* 0x00004000011c7983 */ /* 0x0006a20000100a00 */
[----:B------:R-:W-:-:S03]  /*2310*/  ISETP.NE.AND.EX P2, PT, RZ, c[0x0][0x344], PT, P2 ;  /* 0x0000d100ff007a0c */ /* 0x000fc60003f45320 */
[----:B------:R-:W4:Y:S04]  /*2320*/  LDL R27, [R1+0x3c] ;  /* 0x00003c00011b7983 */ /* 0x000f280000100800 */
[----:B------:R-:W5:Y:S06]  /*2330*/  S2R R4, SR_TID.X ;  /* 0x0000000000047919 */ /* 0x000f6c0000002100 */
[----:B------:R-:W-:-:S05]  /*2340*/  @P2 IMAD.WIDE R2, R17, R12, c[0x0][0x340] ;  /* 0x0000d00011022625 */ /* 0x000fca00078e020c */
[----:B-1----:R1:W3:Y:S01]  /*2350*/  @P2 LDG.E R14, [R2.64] ;  /* 0x00000006020e2981 */ /* 0x0022e2000c1e1900 */
[----:B------:R-:W-:Y:S02]  /*2360*/  SHF.R.S32.HI R0, RZ, 0x1f, R11 ;  /* 0x0000001fff007819 */ /* 0x000fe4000001140b */
[--C-:B-----5:R-:W-:Y:S02]  /*2370*/  SHF.R.S32.HI R106, RZ, 0x1f, R4.reuse ;  /* 0x0000001fff6a7819 */ /* 0x120fe40000011404 */
[----:B------:R-:W-:Y:S02]  /*2380*/  SHF.R.S32.HI R25, RZ, 0x1f, R4 ;  /* 0x0000001fff197819 */ /* 0x000fe40000011404 */
[-C--:B------:R-:W-:Y:S02]  /*2390*/  LEA.HI R106, R106, R4.reuse, RZ, 0x3 ;  /* 0x000000046a6a7211 */ /* 0x080fe400078f18ff */
[----:B------:R-:W-:Y:S02]  /*23a0*/  LEA.HI R25, R25, R4, RZ, 0x3 ;  /* 0x0000000419197211 */ /* 0x000fe400078f18ff */
[----:B------:R-:W-:Y:S01]  /*23b0*/  LOP3.LUT R106, R106, 0xfffffff8, RZ, 0xc0, !PT ;  /* 0xfffffff86a6a7812 */ /* 0x000fe200078ec0ff */
[----:B------:R-:W-:Y:S01]  /*23c0*/  IMAD R0, R0, c[0x0][0x178], RZ ;  /* 0x00005e0000007a24 */ /* 0x000fe200078e02ff */
[----:B------:R-:W-:-:S03]  /*23d0*/  SHF.R.S32.HI R25, RZ, 0x3, R25 ;  /* 0x00000003ff197819 */ /* 0x000fc60000011419 */
[----:B------:R-:W-:Y:S02]  /*23e0*/  IMAD.IADD R106, R4, 0x1, -R106 ;  /* 0x00000001046a7824 */ /* 0x000fe400078e0a6a */
[----:B-1----:R-:W-:-:S04]  /*23f0*/  IMAD.WIDE.U32 R2, R11, c[0x0][0x178], RZ ;  /* 0x00005e000b027a25 */ /* 0x002fc800078e00ff */
[----:B------:R-:W-:Y:S02]  /*2400*/  IMAD R0, R11, c[0x0][0x17c], R0 ;  /* 0x00005f000b007a24 */ /* 0x000fe400078e0200 */
[----:B------:R-:W-:-:S03]  /*2410*/  IMAD R5, R106, 0x20, R25 ;  /* 0x000000206a057824 */ /* 0x000fc600078e0219 */
[----:B------:R-:W-:Y:S01]  /*2420*/  IADD3 R3, R3, R0, RZ ;  /* 0x0000000003037210 */ /* 0x000fe20007ffe0ff */
[----:B------:R-:W-:Y:S01]  /*2430*/  IMAD.IADD R5, R142, 0x1, R5 ;  /* 0x000000018e057824 */ /* 0x000fe200078e0205 */
[----:B------:R-:W-:-:S03]  /*2440*/  SEL R6, R13, RZ, !P4 ;  /* 0x000000ff0d067207 */ /* 0x000fc60006000000 */
[----:B------:R-:W-:Y:S01]  /*2450*/  IMAD.WIDE.U32 R2, R26, c[0x0][0x1b8], R2 ;  /* 0x00006e001a027a25 */ /* 0x000fe200078e0002 */
[----:B------:R-:W-:-:S03]  /*2460*/  SEL R4, R17, RZ, !P4 ;  /* 0x000000ff11047207 */ /* 0x000fc60006000000 */
[----:B------:R-:W-:-:S04]  /*2470*/  @P3 IMAD.HI.U32 R7, R5, c[0x0][0x2c8], RZ ;  /* 0x0000b20005073a27 */ /* 0x000fc800078e00ff */
[----:B------:R-:W-:Y:S01]  /*2480*/  IMAD.MOV.U32 R0, RZ, RZ, R5 ;  /* 0x000000ffff007224 */ /* 0x000fe200078e0005 */
[----:B------:R-:W-:Y:S01]  /*2490*/  @P3 SHF.R.U32.HI R0, RZ, c[0x0][0x2cc], R7 ;  /* 0x0000b300ff003a19 */ /* 0x000fe20000011607 */
[----:B------:R-:W-:Y:S02]  /*24a0*/  IMAD R3, R26, c[0x0][0x1bc], R3 ;  /* 0x00006f001a037a24 */ /* 0x000fe400078e0203 */
[----:B------:R-:W-:Y:S02]  /*24b0*/  IMAD R6, R6, c[0x0][0x1c0], RZ ;  /* 0x0000700006067a24 */ /* 0x000fe400078e02ff */
[----:B------:R-:W-:Y:S01]  /*24c0*/  IMAD.WIDE.U32 R2, R4, c[0x0][0x1c0], R2 ;  /* 0x0000700004027a25 */ /* 0x000fe200078e0002 */
[----:B------:R-:W-:-:S03]  /*24d0*/  SHF.R.S32.HI R7, RZ, 0x1f, R0 ;  /* 0x0000001fff077819 */ /* 0x000fc60000011400 */
[----:B------:R-:W-:Y:S01]  /*24e0*/  IMAD R6, R4, c[0x0][0x1c4], R6 ;  /* 0x0000710004067a24 */ /* 0x000fe200078e0206 */
[----:B------:R-:W-:-:S05]  /*24f0*/  IADD3 R4, -R0, RZ, RZ ;  /* 0x000000ff00047210 */ /* 0x000fca0007ffe1ff */
        /* <DEDUP_REMOVED lines=9> */
[----:B------:R-:W-:Y:S01]  /*2590*/  IMAD.WIDE.U32 R4, R4, c[0x0][0x1a8], R2 ;  /* 0x00006a0004047a25 */ /* 0x000fe200078e0002 */
[----:B------:R-:W-:Y:S01]  /*25a0*/  WARPSYNC 0xffffffff ;  /* 0xffffffff00007948 */ /* 0x000fe20003800000 */
[----:B------:R-:W-:Y:S03]  /*25b0*/  BAR.SYNC.DEFER_BLOCKING 0x0 ;  /* 0x0000000000007b1d */ /* 0x000fe60000010000 */
[----:B------:R-:W-:-:S02]  /*25c0*/  IADD3 R0, R5, R0, RZ ;  /* 0x0000000005007210 */ /* 0x000fc40007ffe0ff */
[C---:B------:R-:W-:Y:S01]  /*25d0*/  LEA R2, P0, R4.reuse, c[0x0][0x160], 0x1 ;  /* 0x0000580004027a11 */ /* 0x040fe200078008ff */
[----:B------:R-:W-:Y:S02]  /*25e0*/  IMAD R11, R151, c[0x0][0x2c4], RZ ;  /* 0x0000b100970b7a24 */ /* 0x000fe400078e02ff */
[----:B------:R-:W-:Y:S01]  /*25f0*/  IMAD.MOV.U32 R23, RZ, RZ, 0x70 ;  /* 0x00000070ff177424 */ /* 0x000fe200078e00ff */
[----:B------:R-:W-:Y:S01]  /*2600*/  LEA.HI.X R0, R4, c[0x0][0x164], R0, 0x1, P0 ;  /* 0x0000590004007a11 */ /* 0x000fe200000f0c00 */
[----:B------:R-:W-:Y:S01]  /*2610*/  IMAD.IADD R3, R25, 0x1, R142 ;  /* 0x0000000119037824 */ /* 0x000fe200078e028e */
[----:B------:R-:W1:Y:S01]  /*2620*/  SHFL.IDX PT, R4, R2, RZ, 0x181f ;  /* 0x00181fff02047589 */ /* 0x000e6200000e0000 */
[----:B------:R-:W-:Y:S01]  /*2630*/  IADD3 R141, R152, -0x1, RZ ;  /* 0xffffffff988d7810 */ /* 0x000fe20007ffe0ff */
[----:B------:R-:W-:Y:S01]  /*2640*/  IMAD.MOV.U32 R76, RZ, RZ, 0x40 ;  /* 0x00000040ff4c7424 */ /* 0x000fe200078e00ff */
[----:B------:R-:W-:Y:S01]  /*2650*/  ULDC.64 UR4, c[0x0][0x208] ;  /* 0x0000820000047ab9 */ /* 0x000fe20000000a00 */
[----:B------:R-:W5:Y:S01]  /*2660*/  SHFL.IDX PT, R5, R0, RZ, 0x181f ;  /* 0x00181fff00057589 */ /* 0x000f6200000e0000 */
[----:B------:R-:W-:-:S03]  /*2670*/  ISETP.GE.AND P0, PT, R3, R11, PT ;  /* 0x0000000b0300720c */ /* 0x000fc60003f06270 */
[----:B------:R-:W1:Y:S04]  /*2680*/  SHFL.IDX PT, R10, R2, 0x1, 0x181f ;  /* 0x00381f00020a7f89 */ /* 0x000e6800000e0000 */
[----:B------:R-:W-:Y:S04]  /*2690*/  SHFL.IDX PT, R12, R2, 0x2, 0x181f ;  /* 0x00581f00020c7f89 */ /* 0x000fe800000e0000 */
[----:B------:R-:W-:Y:S01]  /*26a0*/  SHFL.IDX PT, R18, R0, 0x2, 0x181f ;  /* 0x00581f0000127f89 */ /* 0x000fe200000e0000 */
[----:B------:R-:W-:Y:S01]  /*26b0*/  IADD3 R15, R3, 0x60, RZ ;  /* 0x00000060030f7810 */ /* 0x000fe20007ffe0ff */
[----:B------:R-:W-:-:S05]  /*26c0*/  IMAD R23, R152, -0x70, R23 ;  /* 0xffffff9098177824 */ /* 0x000fca00078e0217 */
[----:B------:R-:W-:Y:S02]  /*26d0*/  IADD3 R140, R153, R23, RZ ;  /* 0x00000017998c7210 */ /* 0x000fe40007ffe0ff */
[----:B------:R-:W-:Y:S01]  /*26e0*/  SHF.R.S32.HI R24, RZ, 0x1f, R141 ;  /* 0x0000001fff187819 */ /* 0x000fe2000001148d */
[----:B--2---:R-:W-:-:S05]  /*26f0*/  IMAD.MOV.U32 R28, RZ, RZ, R8 ;  /* 0x000000ffff1c7224 */ /* 0x004fca00078e0008 */
[C---:B------:R-:W-:Y:S02]  /*2700*/  ISETP.GE.AND P5, PT, R28.reuse, c[0x0][0x198], PT ;  /* 0x000066001c007a0c */ /* 0x040fe40003fa6270 */
[----:B------:R-:W-:Y:S02]  /*2710*/  SHF.R.S32.HI R29, RZ, 0x1f, R28 ;  /* 0x0000001fff1d7819 */ /* 0x000fe4000001141c */
[C---:B-1----:R-:W-:Y:S02]  /*2720*/  @!P0 LEA R6, P1, R28.reuse, R4, 0x1 ;  /* 0x000000041c068211 */ /* 0x042fe400078208ff */
[----:B----4-:R-:W-:Y:S02]  /*2730*/  ISETP.GE.AND P3, PT, R27, c[0x0][0x198], PT ;  /* 0x000066001b007a0c */ /* 0x010fe40003f66270 */
[----:B-----5:R-:W-:Y:S02]  /*2740*/  @!P0 LEA.HI.X R7, R28, R5, R29, 0x1, P1 ;  /* 0x000000051c078211 */ /* 0x020fe400008f0c1d */
[----:B------:R-:W-:-:S02]  /*2750*/  SHF.R.S32.HI R19, RZ, 0x1f, R27 ;  /* 0x0000001fff137819 */ /* 0x000fc4000001141b */
[----:B------:R-:W-:Y:S01]  /*2760*/  @!P0 LEA R4, P1, R27, R4, 0x1 ;  /* 0x000000041b048211 */ /* 0x000fe200078208ff */
[----:B------:R1:W-:Y:S01]  /*2770*/  @!P0 LDGSTS.E.BYPASS.LTC128B.128 [R214+0x100], [R6.64], !P5 ;  /* 0x0010000006d68fae */ /* 0x0003e2000e901d46 */
[----:B------:R-:W-:Y:S02]  /*2780*/  IADD3 R8, R3, 0x20, RZ ;  /* 0x0000002003087810 */ /* 0x000fe40007ffe0ff */
[----:B------:R-:W-:Y:S02]  /*2790*/  @!P0 LEA.HI.X R5, R27, R5, R19, 0x1, P1 ;  /* 0x000000051b058211 */ /* 0x000fe400008f0c13 */
[----:B------:R-:W-:-:S03]  /*27a0*/  ISETP.GE.AND P1, PT, R8, R11, PT ;  /* 0x0000000b0800720c */ /* 0x000fc60003f26270 */
[----:B------:R2:W-:Y:S01]  /*27b0*/  @!P0 LDGSTS.E.BYPASS.LTC128B.128 [R214+0x4100], [R4.64], !P3 ;  /* 0x0410000004d68fae */ /* 0x0005e2000d901d46 */
[----:B------:R-:W-:-:S03]  /*27c0*/  IADD3 R8, R3, 0x40, RZ ;  /* 0x0000004003087810 */ /* 0x000fc60007ffe0ff */
[----:B-1----:R-:W1:Y:S01]  /*27d0*/  SHFL.IDX PT, R7, R0, 0x1, 0x181f ;  /* 0x00381f0000077f89 */ /* 0x002e6200000e0000 */
[----:B------:R-:W-:Y:S02]  /*27e0*/  SHF.R.S32.HI R6, RZ, 0x1f, R16 ;  /* 0x0000001fff067819 */ /* 0x000fe40000011410 */
[C---:B--2---:R-:W-:Y:S02]  /*27f0*/  IADD3 R4, P0, R25.reuse, R16, RZ ;  /* 0x0000001019047210 */ /* 0x044fe40007f1e0ff */
[----:B---3--:R-:W-:Y:S02]  /*2800*/  @P2 SHF.R.S32.HI R5, RZ, 0x1f, R14 ;  /* 0x0000001fff052819 */ /* 0x008fe4000001140e */
[----:B------:R-:W-:Y:S02]  /*2810*/  @!P2 MOV R5, R13 ;  /* 0x0000000d0005a202 */ /* 0x000fe40000000f00 */
[----:B------:R-:W-:Y:S01]  /*2820*/  LEA.HI.X.SX32 R6, R25, R6, 0x1, P0 ;  /* 0x0000000619067211 */ /* 0x000fe200000f0eff */
[----:B------:R2:W3:Y:S01]  /*2830*/  SHFL.IDX PT, R13, R2, 0x3, 0x181f ;  /* 0x00781f00020d7f89 */ /* 0x0004e200000e0000 */
[----:B------:R-:W-:-:S03]  /*2840*/  ISETP.GE.AND P0, PT, R8, R11, PT ;  /* 0x0000000b0800720c */ /* 0x000fc60003f06270 */
[----:B------:R-:W4:Y:S01]  /*2850*/  SHFL.IDX PT, R0, R0, 0x3, 0x181f ;  /* 0x00781f0000007f89 */ /* 0x000f2200000e0000 */
[----:B------:R-:W-:Y:S01]  /*2860*/  @!P2 IMAD.MOV.U32 R14, RZ, RZ, R17 ;  /* 0x000000ffff0ea224 */ /* 0x000fe200078e0011 */
[----:B------:R-:W-:Y:S01]  /*2870*/  @!P1 LEA R8, P2, R28, R10, 0x1 ;  /* 0x0000000a1c089211 */ /* 0x000fe200078408ff */
[----:B------:R-:W-:Y:S01]  /*2880*/  IMAD R9, R6, c[0x0][0x1e0], RZ ;  /* 0x0000780006097a24 */ /* 0x000fe200078e02ff */
[----:B------:R-:W-:Y:S02]  /*2890*/  SEL R20, R5, RZ, !P6 ;  /* 0x000000ff05147207 */ /* 0x000fe40007000000 */
[----:B------:R-:W-:Y:S01]  /*28a0*/  ISETP.GE.AND P3, PT, R15, R11, PT ;  /* 0x0000000b0f00720c */ /* 0x000fe20003f66270 */
[----:B------:R-:W-:Y:S01]  /*28b0*/  IMAD R5, R4, c[0x0][0x1e4], R9 ;  /* 0x0000790004057a24 */ /* 0x000fe200078e0209 */
[----:B------:R-:W-:Y:S01]  /*28c0*/  SEL R21, R14, RZ, !P6 ;  /* 0x000000ff0e157207 */ /* 0x000fe20007000000 */
[----:B------:R-:W-:Y:S01]  /*28d0*/  IMAD R6, R6, c[0x0][0x208], RZ ;  /* 0x0000820006067a24 */ /* 0x000fe200078e02ff */
[----:B-1----:R-:W-:-:S02]  /*28e0*/  @!P1 LEA.HI.X R9, R28, R7, R29, 0x1, P2 ;  /* 0x000000071c099211 */ /* 0x002fc400010f0c1d */
[----:B------:R-:W-:Y:S01]  /*28f0*/  @!P0 LEA R14, P2, R28, R12, 0x1 ;  /* 0x0000000c1c0e8211 */ /* 0x000fe200078408ff */
[C---:B------:R-:W-:Y:S01]  /*2900*/  IMAD R22, R4.reuse, c[0x0][0x20c], R6 ;  /* 0x0000830004167a24 */ /* 0x040fe200078e0206 */
[C---:B------:R-:W-:Y:S01]  /*2910*/  @!P1 LEA R10, P4, R27.reuse, R10, 0x1 ;  /* 0x0000000a1b0a9211 */ /* 0x040fe200078808ff */
[--C-:B------:R-:W-:Y:S01]  /*2920*/  IMAD.WIDE.U32 R16, R4, c[0x0][0x208], R28.reuse ;  /* 0x0000820004107a25 */ /* 0x100fe200078e001c */
[--C-:B------:R-:W-:Y:S01]  /*2930*/  @!P0 LEA.HI.X R15, R28, R18, R29.reuse, 0x1, P2 ;  /* 0x000000121c0f8211 */ /* 0x100fe200010f0c1d */
[----:B------:R1:W-:Y:S01]  /*2940*/  @!P1 LDGSTS.E.BYPASS.LTC128B.128 [R214+0x1100], [R8.64], !P5 ;  /* 0x0110000008d69fae */ /* 0x0003e2000e901d46 */
[C---:B------:R-:W-:Y:S01]  /*2950*/  @!P0 LEA R6, P2, R27.reuse, R12, 0x1 ;  /* 0x0000000c1b068211 */ /* 0x040fe200078408ff */
[----:B--2---:R-:W-:Y:S01]  /*2960*/  IMAD.WIDE.U32 R2, R4, c[0x0][0x1e0], R28 ;  /* 0x0000780004027a25 */ /* 0x004fe200078e001c */
[C-C-:B------:R-:W-:Y:S02]  /*2970*/  @!P1 LEA.HI.X R11, R27.reuse, R7, R19.reuse, 0x1, P4 ;  /* 0x000000071b0b9211 */ /* 0x140fe400020f0c13 */
[----:B------:R-:W-:-:S02]  /*2980*/  @!P0 LEA.HI.X R7, R27, R18, R19, 0x1, P2 ;  /* 0x000000121b078211 */ /* 0x000fc400010f0c13 */
[C---:B---3--:R-:W-:Y:S02]  /*2990*/  @!P3 LEA R4, P2, R28.reuse, R13, 0x1 ;  /* 0x0000000d1c04b211 */ /* 0x048fe400078408ff */
[----:B------:R-:W-:Y:S02]  /*29a0*/  ISETP.GE.AND P6, PT, R27, c[0x0][0x198], PT ;  /* 0x000066001b007a0c */ /* 0x000fe40003fc6270 */
[----:B------:R-:W-:Y:S02]  /*29b0*/  IADD3 R3, R3, R5, RZ ;  /* 0x0000000503037210 */ /* 0x000fe40007ffe0ff */
[----:B----4-:R-:W-:Y:S02]  /*29c0*/  @!P3 LEA.HI.X R5, R28, R0, R29, 0x1, P2 ;  /* 0x000000001c05b211 */ /* 0x010fe400010f0c1d */
[----:B------:R-:W-:Y:S01]  /*29d0*/  @!P3 LEA R12, P2, R27, R13, 0x1 ;  /* 0x0000000d1b0cb211 */ /* 0x000fe200078408ff */
[----:B------:R-:W-:-:S03]  /*29e0*/  IMAD.WIDE.U32 R2, R26, c[0x0][0x1e8], R2 ;  /* 0x00007a001a027a25 */ /* 0x000fc600078e0002 */
[C---:B------:R-:W-:Y:S02]  /*29f0*/  @!P3 LEA.HI.X R13, R27.reuse, R0, R19, 0x1, P2 ;  /* 0x000000001b0db211 */ /* 0x040fe400010f0c13 */
[----:B------:R-:W-:Y:S01]  /*2a00*/  IMNMX R0, R140, 0x70, PT ;  /* 0x000000708c007817 */ /* 0x000fe20003800200 */
[----:B------:R-:W-:Y:S01]  /*2a10*/  IMAD R3, R26, c[0x0][0x1ec], R3 ;  /* 0x00007b001a037a24 */ /* 0x000fe200078e0203 */
[----:B------:R2:W-:Y:S01]  /*2a20*/  @!P1 LDGSTS.E.BYPASS.LTC128B.128 [R214+0x5100], [R10.64], !P6 ;  /* 0x051000000ad69fae */ /* 0x0005e2000f101d46 */
[----:B------:R-:W-:Y:S01]  /*2a30*/  IMAD R18, R20, c[0x0][0x1f0], RZ ;  /* 0x00007c0014127a24 */ /* 0x000fe200078e02ff */
[----:B------:R-:W-:Y:S01]  /*2a40*/  ISETP.GE.AND P1, PT, R27, c[0x0][0x198], PT ;  /* 0x000066001b007a0c */ /* 0x000fe20003f26270 */
[----:B------:R-:W-:Y:S01]  /*2a50*/  IMAD.IADD R0, R0, 0x1, -R25 ;  /* 0x0000000100007824 */ /* 0x000fe200078e0a19 */
[----:B------:R3:W-:Y:S01]  /*2a60*/  @!P0 LDGSTS.E.BYPASS.LTC128B.128 [R214+0x2100], [R14.64], !P5 ;  /* 0x021000000ed68fae */ /* 0x0007e2000e901d46 */
[----:B------:R-:W-:Y:S02]  /*2a70*/  IMAD R19, R24, c[0x0][0x1e0], RZ ;  /* 0x0000780018137a24 */ /* 0x000fe400078e02ff */
[----:B------:R-:W-:-:S02]  /*2a80*/  IMAD R18, R21, c[0x0][0x1f4], R18 ;  /* 0x00007d0015127a24 */ /* 0x000fc400078e0212 */
[----:B------:R-:W-:Y:S01]  /*2a90*/  IMAD.WIDE.U32 R146, R21, c[0x0][0x1f0], R2 ;  /* 0x00007c0015927a25 */ /* 0x000fe200078e0002 */
[----:B------:R-:W-:-:S03]  /*2aa0*/  ISETP.GE.AND P4, PT, R0, 0x1, PT ;  /* 0x000000010000780c */ /* 0x000fc60003f86270 */
[----:B------:R-:W-:Y:S01]  /*2ab0*/  IMAD.WIDE.U32 R2, R141, c[0x0][0x1e0], RZ ;  /* 0x000078008d027a25 */ /* 0x000fe200078e00ff */
[----:B------:R-:W-:Y:S01]  /*2ac0*/  IADD3 R145, R147, R18, RZ ;  /* 0x0000001293917210 */ /* 0x000fe20007ffe0ff */
[----:B------:R4:W-:Y:S02]  /*2ad0*/  @!P0 LDGSTS.E.BYPASS.LTC128B.128 [R214+0x6100], [R6.64], !P1 ;  /* 0x0610000006d68fae */ /* 0x0009e4000c901d46 */
[----:B-1----:R-:W-:Y:S01]  /*2ae0*/  IMAD R8, R141, c[0x0][0x1e4], R19 ;  /* 0x000079008d087a24 */ /* 0x002fe200078e0213 */
[----:B------:R-:W-:Y:S01]  /*2af0*/  MOV R144, R146 ;  /* 0x0000009200907202 */ /* 0x000fe20000000f00 */
[----:B------:R1:W-:Y:S02]  /*2b00*/  @!P3 LDGSTS.E.BYPASS.LTC128B.128 [R214+0x3100], [R4.64], !P5 ;  /* 0x0310000004d6bfae */ /* 0x0003e4000e901d46 */
[----:B------:R-:W-:Y:S01]  /*2b10*/  IMAD.IADD R8, R3, 0x1, R8 ;  /* 0x0000000103087824 */ /* 0x000fe200078e0208 */
[----:B------:R-:W-:Y:S01]  /*2b20*/  ISETP.GE.AND P6, PT, R28, c[0x0][0x1d4], PT ;  /* 0x000075001c007a0c */ /* 0x000fe20003fc6270 */
[----:B------:R-:W-:Y:S01]  /*2b30*/  IMAD.WIDE.U32 R2, R2, 0x70, R144 ;  /* 0x0000007002027825 */ /* 0x000fe200078e0090 */
[----:B------:R-:W-:Y:S01]  /*2b40*/  ISETP.GE.AND P5, PT, R27, c[0x0][0x1d4], PT ;  /* 0x000075001b007a0c */ /* 0x000fe20003fa6270 */
[----:B------:R5:W-:Y:S02]  /*2b50*/  @!P3 LDGSTS.E.BYPASS.LTC128B.128 [R214+0x7100], [R12.64], !P1 ;  /* 0x071000000cd6bfae */ /* 0x000be4000c901d46 */
[----:B------:R-:W-:Y:S01]  /*2b60*/  IMAD R8, R8, 0x70, RZ ;  /* 0x0000007008087824 */ /* 0x000fe200078e02ff */
[----:B------:R-:W-:Y:S01]  /*2b70*/  ISETP.GE.AND P2, PT, R0, 0x21, PT ;  /* 0x000000210000780c */ /* 0x000fe20003f46270 */
[----:B------:R-:W0:Y:S01]  /*2b80*/  LDGDEPBAR ;  /* 0x00000000000079af */ /* 0x000e220000000000 */
[----:B--2---:R-:W-:-:S02]  /*2b90*/  MOV R10, 0x20 ;  /* 0x00000020000a7802 */ /* 0x004fc40000000f00 */
[----:B------:R-:W-:-:S03]  /*2ba0*/  IADD3 R3, R3, R8, RZ ;  /* 0x0000000803037210 */ /* 0x000fc60007ffe0ff */
[----:B------:R-:W-:Y:S01]  /*2bb0*/  IMAD.WIDE.U32 R8, R10, c[0x0][0x1e0], RZ ;  /* 0x000078000a087a25 */ /* 0x000fe200078e00ff */
[----:B----4-:R-:W-:-:S04]  /*2bc0*/  @P4 LEA R6, P0, R2, c[0x0][0x1c8], 0x1 ;  /* 0x0000720002064a11 */ /* 0x010fc800078008ff */
[----:B------:R-:W-:Y:S02]  /*2bd0*/  @P4 LEA.HI.X R7, R2, c[0x0][0x1cc], R3, 0x1, P0 ;  /* 0x0000730002074a11 */ /* 0x000fe400000f0c03 */
[C---:B------:R-:W-:Y:S02]  /*2be0*/  ISETP.GE.AND P1, PT, R0.reuse, 0x41, PT ;  /* 0x000000410000780c */ /* 0x040fe40003f26270 */
[----:B------:R-:W-:Y:S01]  /*2bf0*/  ISETP.GE.AND P0, PT, R0, 0x61, PT ;  /* 0x000000610000780c */ /* 0x000fe20003f06270 */
[----:B------:R2:W-:Y:S01]  /*2c00*/  @P4 LDGSTS.E.BYPASS.LTC128B.128 [R214+0x8100], [R6.64], !P6 ;  /* 0x0810000006d64fae */ /* 0x0005e2000f101d46 */
[----:B------:R-:W-:-:S03]  /*2c10*/  @P2 IADD3 R0, P3, R2, R8, RZ ;  /* 0x0000000802002210 */ /* 0x000fc60007f7e0ff */
[----:B------:R2:W-:Y:S01]  /*2c20*/  @P4 LDGSTS.E.BYPASS.LTC128B.128 [R214+0xb900], [R6.64+0x80], !P5 ;  /* 0x0b90008006d64fae */ /* 0x0005e2000e901d46 */
[----:B-1----:R-:W-:Y:S02]  /*2c30*/  IMAD.IADD R5, R17, 0x1, R22 ;  /* 0x0000000111057824 */ /* 0x002fe400078e0216 */
[----:B------:R-:W-:-:S04]  /*2c40*/  IMAD.MOV.U32 R4, RZ, RZ, R16 ;  /* 0x000000ffff047224 */ /* 0x000fc800078e0010 */
[----:B------:R-:W-:-:S04]  /*2c50*/  IMAD.WIDE.U32 R4, R26, c[0x0][0x210], R4 ;  /* 0x000084001a047a25 */ /* 0x000fc800078e0004 */
[----:B------:R-:W-:Y:S02]  /*2c60*/  IMAD R5, R26, c[0x0][0x214], R5 ;  /* 0x000085001a057a24 */ /* 0x000fe400078e0205 */
[----:B-----5:R-:W-:Y:S02]  /*2c70*/  IMAD R13, R76, c[0x0][0x1e4], RZ ;  /* 0x000079004c0d7a24 */ /* 0x020fe400078e02ff */
[----:B--2---:R-:W-:-:S05]  /*2c80*/  IMAD R6, R10, c[0x0][0x1e4], RZ ;  /* 0x000079000a067a24 */ /* 0x004fca00078e02ff */
[----:B------:R-:W-:Y:S01]  /*2c90*/  @P2 IADD3.X R6, R3, R9, R6, P3, !PT ;  /* 0x0000000903062210 */ /* 0x000fe20001ffe406 */
[----:B------:R-:W-:Y:S01]  /*2ca0*/  IMAD.WIDE.U32 R8, R76, c[0x0][0x1e0], RZ ;  /* 0x000078004c087a25 */ /* 0x000fe200078e00ff */
[----:B------:R-:W-:-:S04]  /*2cb0*/  @P2 LEA R10, P3, R0, c[0x0][0x1c8], 0x1 ;  /* 0x00007200000a2a11 */ /* 0x000fc800078608ff */
[----:B------:R-:W-:Y:S01]  /*2cc0*/  @P2 LEA.HI.X R11, R0, c[0x0][0x1cc], R6, 0x1, P3 ;  /* 0x00007300000b2a11 */ /* 0x000fe200018f0c06 */
[----:B------:R-:W-:Y:S01]  /*2cd0*/  IMAD R6, R20, c[0x0][0x218], RZ ;  /* 0x0000860014067a24 */ /* 0x000fe200078e02ff */
[----:B------:R-:W-:Y:S02]  /*2ce0*/  @P1 IADD3 R7, P3, R2, R8, RZ ;  /* 0x0000000802071210 */ /* 0x000fe40007f7e0ff */
[----:B------:R-:W-:Y:S01]  /*2cf0*/  @P0 MOV R0, 0x60 ;  /* 0x0000006000000802 */ /* 0x000fe20000000f00 */
[----:B------:R-:W-:Y:S01]  /*2d00*/  IMAD.WIDE.U32 R16, R21, c[0x0][0x218], R4 ;  /* 0x0000860015107a25 */ /* 0x000fe200078e0004 */
[----:B------:R-:W-:Y:S01]  /*2d10*/  @P1 IADD3.X R4, R3, R9, R13, P3, !PT ;  /* 0x0000000903041210 */ /* 0x000fe20001ffe40d */
[----:B------:R1:W-:Y:S02]  /*2d20*/  @P2 LDGSTS.E.BYPASS.LTC128B.128 [R214+0x9100], [R10.64], !P6 ;  /* 0x091000000ad62fae */ /* 0x0003e4000f101d46 */
[----:B------:R-:W-:Y:S01]  /*2d30*/  IMAD R12, R21, c[0x0][0x21c], R6 ;  /* 0x00008700150c7a24 */ /* 0x000fe200078e0206 */
[----:B------:R-:W-:Y:S01]  /*2d40*/  @P1 LEA R6, P3, R7, c[0x0][0x1c8], 0x1 ;  /* 0x0000720007061a11 */ /* 0x000fe200078608ff */
[----:B------:R-:W-:Y:S01]  /*2d50*/  @P0 IMAD.WIDE.U32 R2, R0, c[0x0][0x1e0], R2 ;  /* 0x0000780000020a25 */ /* 0x000fe200078e0002 */
[----:B------:R1:W-:Y:S03]  /*2d60*/  @P2 LDGSTS.E.BYPASS.LTC128B.128 [R214+0xc900], [R10.64+0x80], !P5 ;  /* 0x0c9000800ad62fae */ /* 0x0003e6000e901d46 */
[----:B------:R-:W-:-:S02]  /*2d70*/  IMAD R5, R24, c[0x0][0x208], RZ ;  /* 0x0000820018057a24 */ /* 0x000fc400078e02ff */
[----:B------:R-:W-:Y:S01]  /*2d80*/  @P0 IMAD R0, R0, c[0x0][0x1e4], RZ ;  /* 0x0000790000000a24 */ /* 0x000fe200078e02ff */
[----:B------:R-:W-:Y:S01]  /*2d90*/  @P1 LEA.HI.X R7, R7, c[0x0][0x1cc], R4, 0x1, P3 ;  /* 0x0000730007071a11 */ /* 0x000fe200018f0c04 */
[----:B------:R-:W-:Y:S01]  /*2da0*/  IMAD.WIDE.U32 R8, R141, c[0x0][0x208], RZ ;  /* 0x000082008d087a25 */ /* 0x000fe200078e00ff */
[C---:B------:R-:W-:Y:S02]  /*2db0*/  @P0 LEA R4, P3, R2.reuse, c[0x0][0x1c8], 0x1 ;  /* 0x0000720002040a11 */ /* 0x040fe400078608ff */
[----:B------:R-:W-:Y:S01]  /*2dc0*/  @P0 IADD3 R0, R3, R0, RZ ;  /* 0x0000000003000210 */ /* 0x000fe20007ffe0ff */
[----:B------:R-:W-:Y:S01]  /*2dd0*/  IMAD R5, R141, c[0x0][0x20c], R5 ;  /* 0x000083008d057a24 */ /* 0x000fe200078e0205 */
[----:B------:R2:W-:Y:S03]  /*2de0*/  @P1 LDGSTS.E.BYPASS.LTC128B.128 [R214+0xa100], [R6.64], !P6 ;  /* 0x0a10000006d61fae */ /* 0x0005e6000f101d46 */
[----:B------:R-:W-:Y:S01]  /*2df0*/  IMAD.IADD R3, R9, 0x1, R5 ;  /* 0x0000000109037824 */ /* 0x000fe200078e0205 */
[----:B------:R-:W-:Y:S01]  /*2e00*/  @P0 LEA.HI.X R5, R2, c[0x0][0x1cc], R0, 0x1, P3 ;  /* 0x0000730002050a11 */ /* 0x000fe200018f0c00 */
[----:B------:R2:W-:Y:S04]  /*2e10*/  @P1 LDGSTS.E.BYPASS.LTC128B.128 [R214+0xd900], [R6.64+0x80], !P5 ;  /* 0x0d90008006d61fae */ /* 0x0005e8000e901d46 */
[----:B------:R4:W-:Y:S04]  /*2e20*/  @P0 LDGSTS.E.BYPASS.LTC128B.128 [R214+0xb100], [R4.64], !P6 ;  /* 0x0b10000004d60fae */ /* 0x0009e8000f101d46 */
[----:B------:R4:W-:Y:S04]  /*2e30*/  @P0 LDGSTS.E.BYPASS.LTC128B.128 [R214+0xe900], [R4.64+0x80], !P5 ;  /* 0x0e90008004d60fae */ /* 0x0009e8000e901d46 */
[----:B------:R-:W0:Y:S01]  /*2e40*/  LDGDEPBAR ;  /* 0x00000000000079af */ /* 0x000e220000000000 */
[----:B---3--:R-:W-:Y:S01]  /*2e50*/  IMAD.IADD R15, R17, 0x1, R12 ;  /* 0x00000001110f7824 */ /* 0x008fe200078e020c */
[----:B------:R-:W-:-:S02]  /*2e60*/  MOV R14, R16 ;  /* 0x00000010000e7202 */ /* 0x000fc40000000f00 */
[----:B------:R-:W-:Y:S01]  /*2e70*/  STL [R1+0x44], R29 ;  /* 0x0000441d01007387 */ /* 0x000fe20000100800 */
[----:B------:R-:W-:-:S04]  /*2e80*/  DEPBAR.LE SB0, 0x1 ;  /* 0x000080400000791a */ /* 0x000fc80000000000 */
[----:B------:R-:W-:Y:S01]  /*2e90*/  BAR.SYNC.DEFER_BLOCKING 0x0 ;  /* 0x0000000000007b1d */ /* 0x000fe20000010000 */
[----:B------:R-:W-:-:S05]  /*2ea0*/  IMAD.WIDE.U32 R8, R8, 0x70, R14 ;  /* 0x0000007008087825 */ /* 0x000fca00078e000e */
[----:B------:R-:W-:Y:S04]  /*2eb0*/  STL.64 [R1+0x18], R146 ;  /* 0x0000189201007387 */ /* 0x000fe80000100a00 */
[----:B------:R-:W-:Y:S04]  /*2ec0*/  STL.64 [R1+0x10], R144 ;  /* 0x0000109001007387 */ /* 0x000fe80000100a00 */
[----:B------:R-:W-:Y:S04]  /*2ed0*/  STL.64 [R1+0x8], R16 ;  /* 0x0000081001007387 */ /* 0x000fe80000100a00 */
[----:B------:R3:W-:Y:S04]  /*2ee0*/  STL.64 [R1], R14 ;  /* 0x0000000e01007387 */ /* 0x0007e80000100a00 */
[----:B------:R-:W-:Y:S04]  /*2ef0*/  LDSM.16.M88.4 R128, [R210] ;  /* 0x00000000d280783b */ /* 0x000fe80000000200 */
[----:B------:R-:W-:Y:S04]  /*2f00*/  LDSM.16.M88.4 R132, [R211] ;  /* 0x00000000d384783b */ /* 0x000fe80000000200 */
[----:B------:R-:W-:Y:S04]  /*2f10*/  LDSM.16.M88.4 R164, [R213] ;  /* 0x00000000d5a4783b */ /* 0x000fe80000000200 */
[----:B------:R-:W-:Y:S04]  /*2f20*/  LDSM.16.M88.4 R168, [R212] ;  /* 0x00000000d4a8783b */ /* 0x000fe80000000200 */
[----:B------:R-:W-:Y:S04]  /*2f30*/  LDSM.16.M88.4 R172, [R210+0x4000] ;  /* 0x00400000d2ac783b */ /* 0x000fe80000000200 */
[----:B------:R-:W-:Y:S04]  /*2f40*/  LDSM.16.M88.4 R176, [R211+0x4000] ;  /* 0x00400000d3b0783b */ /* 0x000fe80000000200 */
[----:B---3--:R-:W3:Y:S04]  /*2f50*/  S2R R14, SR_TID.X ;  /* 0x00000000000e7919 */ /* 0x008ee80000002100 */
[----:B------:R-:W-:Y:S04]  /*2f60*/  LDSM.16.M88.4 R180, [R213+0x4000] ;  /* 0x00400000d5b4783b */ /* 0x000fe80000000200 */
[----:B------:R-:W-:Y:S04]  /*2f70*/  LDSM.16.M88.4 R184, [R212+0x4000] ;  /* 0x00400000d4b8783b */ /* 0x000fe80000000200 */
[----:B------:R-:W-:Y:S01]  /*2f80*/  BAR.SYNC.DEFER_BLOCKING 0x0 ;  /* 0x0000000000007b1d */ /* 0x000fe20000010000 */
[----:B------:R-:W-:Y:S01]  /*2f90*/  IMAD R0, R3, 0x70, RZ ;  /* 0x0000007003007824 */ /* 0x000fe200078e02ff */
[----:B------:R-:W-:Y:S01]  /*2fa0*/  USHF.L.U32 UR9, UR4, 0x6, URZ ;  /* 0x0000000604097899 */ /* 0x000fe2000800063f */
[----:B-1----:R-:W-:-:S02]  /*2fb0*/  LEA R10, P0, R8, c[0x0][0x1f8], 0x1 ;  /* 0x00007e00080a7a11 */ /* 0x002fc400078008ff */
[----:B------:R-:W-:Y:S01]  /*2fc0*/  IMAD.IADD R0, R9, 0x1, R0 ;  /* 0x0000000109007824 */ /* 0x000fe200078e0200 */
[----:B------:R-:W-:Y:S01]  /*2fd0*/  UMOV UR8, 0x6 ;  /* 0x0000000600087882 */ /* 0x000fe20000000000 */
[----:B------:R-:W-:Y:S01]  /*2fe0*/  LOP3.LUT P1, RZ, R106, 0x2, RZ, 0xc0, !PT ;  /* 0x000000026aff7812 */ /* 0x000fe2000782c0ff */
[----:B------:R-:W-:Y:S02]  /*2ff0*/  USHF.L.U64.HI UR5, UR4, UR8, UR5 ;  /* 0x0000000804057299 */ /* 0x000fe40008010205 */
[----:B------:R-:W-:Y:S02]  /*3000*/  LEA.HI.X R11, R8, c[0x0][0x1fc], R0, 0x1, P0 ;  /* 0x00007f00080b7a11 */ /* 0x000fe400000f0c00 */
[----:B---3--:R-:W-:Y:S02]  /*3010*/  ISETP.GT.AND P3, PT, R14, 0x7f, PT ;  /* 0x0000007f0e00780c */ /* 0x008fe40003f64270 */
[----:B----4-:R-:W-:Y:S02]  /*3020*/  IADD3 R4, P0, R10, UR9, RZ ;  /* 0x000000090a047c10 */ /* 0x010fe4000ff1e0ff */
[----:B------:R-:W-:-:S02]  /*3030*/  SEL R2, RZ, 0x1, P6 ;  /* 0x00000001ff027807 */ /* 0x000fc40003000000 */
[----:B------:R-:W-:Y:S02]  /*3040*/  SEL R0, RZ, 0x2, P5 ;  /* 0x00000002ff007807 */ /* 0x000fe40002800000 */
[----:B------:R-:W-:Y:S01]  /*3050*/  IADD3.X R5, R11, UR5, RZ, P0, !PT ;  /* 0x000000050b057c10 */ /* 0x000fe200087fe4ff */
[----:B------:R-:W-:-:S04]  /*3060*/  DEPBAR.LE SB0, 0x0 ;  /* 0x000080000000791a */ /* 0x000fc80000000000 */
[----:B------:R-:W-:Y:S01]  /*3070*/  BAR.SYNC.DEFER_BLOCKING 0x0 ;  /* 0x0000000000007b1d */ /* 0x000fe20000010000 */
[----:B--2---:R-:W-:Y:S02]  /*3080*/  IADD3 R6, P0, R4, UR9, RZ ;  /* 0x0000000904067c10 */ /* 0x004fe4000ff1e0ff */
[----:B------:R-:W-:Y:S02]  /*3090*/  IADD3 R0, R2, R0, RZ ;  /* 0x0000000002007210 */ /* 0x000fe40007ffe0ff */
[C---:B------:R-:W-:Y:S02]  /*30a0*/  IADD3 R195, R188.reuse, 0x20, RZ ;  /* 0x00000020bcc37810 */ /* 0x040fe40007ffe0ff */
[----:B------:R-:W-:Y:S02]  /*30b0*/  IADD3.X R7, R5, UR5, RZ, P0, !PT ;  /* 0x0000000505077c10 */ /* 0x000fe400087fe4ff */
[----:B------:R-:W-:Y:S02]  /*30c0*/  @P1 IADD3 R195, R188, -0x20, RZ ;  /* 0xffffffe0bcc31810 */ /* 0x000fe40007ffe0ff */
[----:B------:R-:W-:-:S02]  /*30d0*/  @!P3 IADD3 R8, P0, R6, UR9, RZ ;  /* 0x000000090608bc10 */ /* 0x000fc4000ff1e0ff */
[----:B------:R-:W-:Y:S02]  /*30e0*/  LOP3.LUT P1, RZ, R0, 0x1, RZ, 0xc0, !PT ;  /* 0x0000000100ff7812 */ /* 0x000fe4000782c0ff */
[----:B------:R-:W-:Y:S02]  /*30f0*/  IADD3 R2, R23, R153, -R25 ;  /* 0x0000009917027210 */ /* 0x000fe40007ffe819 */
[----:B------:R-:W-:Y:S02]  /*3100*/  @!P3 IADD3.X R9, R7, UR5, RZ, P0, !PT ;  /* 0x000000050709bc10 */ /* 0x000fe400087fe4ff */
[----:B------:R-:W-:Y:S02]  /*3110*/  ISETP.LT.OR P0, PT, R2, 0x1, !P1 ;  /* 0x000000010200780c */ /* 0x000fe40004f01670 */
[----:B------:R-:W-:Y:S01]  /*3120*/  LOP3.LUT P2, RZ, R0, 0x2, RZ, 0xc0, !PT ;  /* 0x0000000200ff7812 */ /* 0x000fe2000784c0ff */
[----:B------:R-:W1:Y:S04]  /*3130*/  LDSM.16.M88.4 R20, [R188] ;  /* 0x00000000bc14783b */ /* 0x000e680000000200 */
[----:B------:R-:W-:Y:S04]  /*3140*/  LDSM.16.M88.4 R16, [R188+0x800] ;  /* 0x00080000bc10783b */ /* 0x000fe80000000200 */
[----:B------:R-:W2:Y:S04]  /*3150*/  LDSM.16.M88.4 R12, [R188+0x1000] ;  /* 0x00100000bc0c783b */ /* 0x000ea80000000200 */
[----:B------:R-:W-:Y:S04]  /*3160*/  LDSM.16.M88.4 R32, [R188+0x1800] ;  /* 0x00180000bc20783b */ /* 0x000fe80000000200 */
[----:B------:R-:W3:Y:S04]  /*3170*/  LDSM.16.M88.4 R52, [R188+0x2000] ;  /* 0x00200000bc34783b */ /* 0x000ee80000000200 */
[----:B------:R-:W-:Y:S04]  /*3180*/  LDSM.16.M88.4 R72, [R188+0x2800] ;  /* 0x00280000bc48783b */ /* 0x000fe80000000200 */
[----:B------:R-:W-:Y:S04]  /*3190*/  LDSM.16.M88.4 R84, [R188+0x3000] ;  /* 0x00300000bc54783b */ /* 0x000fe80000000200 */
[----:B------:R-:W4:Y:S04]  /*31a0*/  LDSM.16.M88.4 R56, [R195] ;  /* 0x00000000c338783b */ /* 0x000f280000000200 */
[----:B------:R-:W-:Y:S04]  /*31b0*/  LDSM.16.M88.4 R68, [R195+0x800] ;  /* 0x00080000c344783b */ /* 0x000fe80000000200 */
[----:B------:R-:W5:Y:S04]  /*31c0*/  LDSM.16.M88.4 R64, [R195+0x1000] ;  /* 0x00100000c340783b */ /* 0x000f680000000200 */
[----:B------:R-:W-:Y:S04]  /*31d0*/  LDSM.16.M88.4 R60, [R195+0x1800] ;  /* 0x00180000c33c783b */ /* 0x000fe80000000200 */
[----:B------:R-:W1:Y:S04]  /*31e0*/  LDSM.16.M88.4 R88, [R195+0x2000] ;  /* 0x00200000c358783b */ /* 0x000e680000000200 */
[----:B------:R-:W-:Y:S04]  /*31f0*/  LDSM.16.M88.4 R116, [R195+0x2800] ;  /* 0x00280000c374783b */ /* 0x000fe80000000200 */
[----:B------:R-:W-:Y:S04]  /*3200*/  LDSM.16.M88.4 R120, [R195+0x3000] ;  /* 0x00300000c378783b */ /* 0x000fe80000000200 */
[----:B------:R-:W-:Y:S01]  /*3210*/  @!PT LDS RZ, [RZ] ;  /* 0x00000000fffff984 */ /* 0x000fe20000000800 */
[----:B------:R-:W-:Y:S01]  /*3220*/  @!PT LDS RZ, [RZ] ;  /* 0x00000000fffff984 */ /* 0x000fe20000000800 */
[----:B------:R-:W-:Y:S01]  /*3230*/  @!PT LDS RZ, [RZ] ;  /* 0x00000000fffff984 */ /* 0x000fe20000000800 */
[----:B------:R1:W-:Y:S01]  /*3240*/  LDGSTS.E.BYPASS.LTC128B.128 [R214+0x100], [R10.64], !P0 ;  /* 0x001000000ad67fae */ /* 0x0003e2000c101d46 */
[----:B------:R-:W-:-:S13]  /*3250*/  ISETP.LT.OR P0, PT, R2, 0x1, !P2 ;  /* 0x000000010200780c */ /* 0x000fda0005701670 */
[----:B------:R1:W-:Y:S01]  /*3260*/  LDGSTS.E.BYPASS.LTC128B.128 [R214+0x3900], [R10.64+0x80], !P0 ;  /* 0x039000800ad67fae */ /* 0x0003e2000c101d46 */
[C---:B------:R-:W-:Y:S02]  /*3270*/  ISETP.LT.OR P0, PT, R2.reuse, 0x21, !P1 ;  /* 0x000000210200780c */ /* 0x040fe40004f01670 */
[----:B------:R-:W-:-:S11]  /*3280*/  ISETP.LT.OR P1, PT, R2, 0x41, !P1 ;  /* 0x000000410200780c */ /* 0x000fd60004f21670 */
[----:B------:R2:W-:Y:S01]  /*3290*/  LDGSTS.E.BYPASS.LTC128B.128 [R214+0x1100], [R4.64], !P0 ;  /* 0x0110000004d67fae */ /* 0x0005e2000c101d46 */
[C---:B------:R-:W-:Y:S02]  /*32a0*/  ISETP.LT.OR P0, PT, R2.reuse, 0x21, !P2 ;  /* 0x000000210200780c */ /* 0x040fe40005701670 */
[----:B------:R-:W-:-:S11]  /*32b0*/  ISETP.LT.OR P2, PT, R2, 0x41, !P2 ;  /* 0x000000410200780c */ /* 0x000fd60005741670 */
[----:B------:R3:W-:Y:S01]  /*32c0*/  LDGSTS.E.BYPASS.LTC128B.128 [R214+0x4900], [R4.64+0x80], !P0 ;  /* 0x0490008004d67fae */ /* 0x0007e2000c101d46 */
[----:B------:R-:W-:-:S03]  /*32d0*/  LOP3.LUT P0, RZ, R106, 0x4, RZ, 0xc0, !PT ;  /* 0x000000046aff7812 */ /* 0x000fc6000780c0ff */
[----:B------:R3:W-:Y:S01]  /*32e0*/  LDGSTS.E.BYPASS.LTC128B.128 [R214+0x2100], [R6.64], !P1 ;  /* 0x0210000006d67fae */ /* 0x0007e2000c901d46 */
[----:B------:R-:W-:Y:S02]  /*32f0*/  SEL R0, R76, 0xffffffc0, !P0 ;  /* 0xffffffc04c007807 */ /* 0x000fe40004000000 */
[C---:B------:R-:W-:Y:S01]  /*3300*/  @!P3 ISETP.LT.OR P1, PT, R2.reuse, 0x61, P6 ;  /* 0x000000610200b80c */ /* 0x040fe20003721670 */
[C---:B-1----:R-:W-:Y:S01]  /*3310*/  HMMA.16816.F32 R48, R128.reuse, R20, RZ ;  /* 0x000000148030723c */ /* 0x042fe200000018ff */
[----:B------:R-:W-:Y:S01]  /*3320*/  @!P3 ISETP.LT.OR P0, PT, R2, 0x61, P5 ;  /* 0x000000610200b80c */ /* 0x000fe20002f01670 */
[----:B------:R-:W-:Y:S01]  /*3330*/  IMAD.IADD R190, R188, 0x1, R0 ;  /* 0x00000001bcbe7824 */ /* 0x000fe200078e0200 */
[----:B------:R1:W-:Y:S05]  /*3340*/  LDGSTS.E.BYPASS.LTC128B.128 [R214+0x5900], [R6.64+0x80], !P2 ;  /* 0x0590008006d67fae */ /* 0x0003ea000d101d46 */
[C---:B--2---:R-:W-:Y:S04]  /*3350*/  HMMA.16816.F32 R28, R128.reuse, R12, RZ ;  /* 0x0000000c801c723c */ /* 0x044fe800000018ff */
[----:B------:R2:W-:Y:S04]  /*3360*/  @!P3 LDGSTS.E.BYPASS.LTC128B.128 [R214+0x3100], [R8.64], !P1 ;  /* 0x0310000008d6bfae */ /* 0x0005e8000c901d46 */
[----:B------:R2:W-:Y:S04]  /*3370*/  @!P3 LDGSTS.E.BYPASS.LTC128B.128 [R214+0x6900], [R8.64+0x80], !P0 ;  /* 0x0690008008d6bfae */ /* 0x0005e8000c101d46 */
[----:B------:R-:W1:Y:S01]  /*3380*/  LDSM.16.M88.4 R76, [R190] ;  /* 0x00000000be4c783b */ /* 0x000e620000000200 */
[----:B------:R-:W-:Y:S01]  /*3390*/  HMMA.16816.F32 R44, R128, R22, RZ ;  /* 0x00000016802c723c */ /* 0x000fe200000018ff */
[----:B------:R-:W-:-:S02]  /*33a0*/  IADD3 R189, R195, R0, RZ ;  /* 0x00000000c3bd7210 */ /* 0x000fc40007ffe0ff */
[----:B------:R-:W0:Y:S05]  /*33b0*/  LDGDEPBAR ;  /* 0x00000000000079af */ /* 0x000e2a0000000000 */
[C---:B------:R-:W-:Y:S08]  /*33c0*/  HMMA.16816.F32 R24, R128.reuse, R14, RZ ;  /* 0x0000000e8018723c */ /* 0x040ff000000018ff */
[----:B---3--:R-:W-:Y:S08]  /*33d0*/  HMMA.16816.F32 R12, R128, R52, RZ ;  /* 0x00000034800c723c */ /* 0x008ff000000018ff */
[----:B----4-:R-:W-:Y:S08]  /*33e0*/  HMMA.16816.F32 R48, R132, R56, R48 ;  /* 0x000000388430723c */ /* 0x010ff00000001830 */
[----:B------:R-:W-:Y:S08]  /*33f0*/  HMMA.16816.F32 R40, R128, R16, RZ ;  /* 0x000000108028723c */ /* 0x000ff000000018ff */
[----:B-----5:R-:W-:Y:S01]  /*3400*/  HMMA.16816.F32 R96, R132, R64, R28 ;  /* 0x000000408460723c */ /* 0x020fe2000000181c */
[----:B------:R-:W3:Y:S07]  /*3410*/  LDSM.16.M88.4 R28, [R189] ;  /* 0x00000000bd1c783b */ /* 0x000eee0000000200 */
[C---:B------:R-:W-:Y:S08]  /*3420*/  HMMA.16816.F32 R20, R128.reuse, R32, RZ ;  /* 0x000000208014723c */ /* 0x040ff000000018ff */
[C---:B------:R-:W-:Y:S08]  /*3430*/  HMMA.16816.F32 R36, R128.reuse, R18, RZ ;  /* 0x000000128024723c */ /* 0x040ff000000018ff */
[C---:B------:R-:W-:Y:S01]  /*3440*/  HMMA.16816.F32 R16, R128.reuse, R34, RZ ;  /* 0x000000228010723c */ /* 0x040fe200000018ff */
[----:B------:R-:W4:Y:S07]  /*3450*/  LDSM.16.M88.4 R32, [R190+0x800] ;  /* 0x00080000be20783b */ /* 0x000f2e0000000200 */
[----:B-1----:R-:W-:Y:S08]  /*3460*/  HMMA.16816.F32 R4, R128, R86, RZ ;  /* 0x000000568004723c */ /* 0x002ff000000018ff */
[C---:B------:R-:W-:Y:S08]  /*3470*/  HMMA.16816.F32 R80, R132.reuse, R58, R44 ;  /* 0x0000003a8450723c */ /* 0x040ff0000000182c */
[C---:B------:R-:W-:Y:S08]  /*3480*/  HMMA.16816.F32 R108, R132.reuse, R88, R12 ;  /* 0x00000058846c723c */ /* 0x040ff0000000180c */
[----:B------:R-:W-:Y:S08]  /*3490*/  HMMA.16816.F32 R92, R132, R66, R24 ;  /* 0x00000042845c723c */ /* 0x000ff00000001818 */
[----:B------:R-:W-:Y:S08]  /*34a0*/  HMMA.16816.F32 R12, R128, R74, RZ ;  /* 0x0000004a800c723c */ /* 0x000ff000000018ff */
[----:B------:R-:W-:Y:S01]  /*34b0*/  HMMA.16816.F32 R24, R164, R76, R48 ;  /* 0x0000004ca418723c */ /* 0x000fe20000001830 */
[----:B------:R-:W-:Y:S07]  /*34c0*/  LDSM.16.M88.4 R48, [R188+0x3800] ;  /* 0x00380000bc30783b */ /* 0x000fee0000000200 */
[----:B------:R-:W-:Y:S01]  /*34d0*/  HMMA.16816.F32 R100, R132, R68, R40 ;  /* 0x000000448464723c */ /* 0x000fe20000001828 */
[----:B------:R-:W1:Y:S07]  /*34e0*/  LDSM.16.M88.4 R40, [R190+0x1000] ;  /* 0x00100000be28783b */ /* 0x000e6e0000000200 */
[----:B--2---:R-:W-:Y:S08]  /*34f0*/  HMMA.16816.F32 R8, R128, R84, RZ ;  /* 0x000000548008723c */ /* 0x004ff000000018ff */
[----:B------:R-:W-:Y:S08]  /*3500*/  HMMA.16816.F32 R64, R132, R60, R20 ;  /* 0x0000003c8440723c */ /* 0x000ff00000001814 */
[----:B------:R-:W-:Y:S01]  /*3510*/  HMMA.16816.F32 R20, R128, R54, RZ ;  /* 0x000000368014723c */ /* 0x000fe200000018ff */
[----:B------:R-:W2:Y:S07]  /*3520*/  LDSM.16.M88.4 R52, [R190+0x1800] ;  /* 0x00180000be34783b */ /* 0x000eae0000000200 */
[----:B------:R-:W-:Y:S08]  /*3530*/  HMMA.16816.F32 R112, R132, R62, R16 ;  /* 0x0000003e8470723c */ /* 0x000ff00000001810 */
[----:B------:R-:W-:Y:S08]  /*3540*/  HMMA.16816.F32 R16, R128, R72, RZ ;  /* 0x000000488010723c */ /* 0x000ff000000018ff */
[C---:B------:R-:W-:Y:S01]  /*3550*/  HMMA.16816.F32 R104, R132.reuse, R70, R36 ;  /* 0x000000468468723c */ /* 0x040fe20000001824 */
[----:B------:R-:W5:Y:S04]  /*3560*/  LDSM.16.M88.4 R36, [R189+0x800] ;  /* 0x00080000bd24783b */ /* 0x000f680000000200 */
[----:B------:R-:W-:Y:S03]  /*3570*/  LDSM.16.M88.4 R68, [R195+0x3800] ;  /* 0x00380000c344783b */ /* 0x000fe60000000200 */
[----:B------:R-:W-:Y:S08]  /*3580*/  HMMA.16816.F32 R72, R132, R122, R4 ;  /* 0x0000007a8448723c */ /* 0x000ff00000001804 */
[----:B------:R-:W-:Y:S01]  /*3590*/  HMMA.16816.F32 R4, R164, R78, R80 ;  /* 0x0000004ea404723c */ /* 0x000fe20000001850 */
[----:B------:R-:W-:Y:S07]  /*35a0*/  LDSM.16.M88.4 R76, [R188+0x4000] ;  /* 0x00400000bc4c783b */ /* 0x000fee0000000200 */
[----:B------:R-:W-:Y:S08]  /*35b0*/  HMMA.16816.F32 R124, R132, R118, R12 ;  /* 0x00000076847c723c */ /* 0x000ff0000000180c */
[----:B---3--:R-:W-:Y:S08]  /*35c0*/  HMMA.16816.F32 R12, R168, R28, R24 ;  /* 0x0000001ca80c723c */ /* 0x008ff00000001818 */
[C---:B------:R-:W-:Y:S01]  /*35d0*/  HMMA.16816.F32 R136, R132.reuse, R120, R8 ;  /* 0x000000788488723c */ /* 0x040fe20000001808 */
[----:B------:R-:W3:Y:S07]  /*35e0*/  LDSM.16.M88.4 R8, [R190+0x2000] ;  /* 0x00200000be08783b */ /* 0x000eee0000000200 */
[----:B------:R-:W-:Y:S08]  /*35f0*/  HMMA.16816.F32 R44, R132, R116, R16 ;  /* 0x00000074842c723c */ /* 0x000ff00000001810 */
[C---:B----4-:R-:W-:Y:S01]  /*3600*/  HMMA.16816.F32 R16, R164.reuse, R32, R100 ;  /* 0x00000020a410723c */ /* 0x050fe20000001864 */
[----:B------:R-:W-:Y:S07]  /*3610*/  LDSM.16.M88.4 R100, [R189+0x3800] ;  /* 0x00380000bd64783b */ /* 0x000fee0000000200 */
[----:B------:R-:W-:Y:S01]  /*3620*/  HMMA.16816.F32 R60, R164, R34, R104 ;  /* 0x00000022a43c723c */ /* 0x000fe20000001868 */
[----:B------:R-:W-:Y:S07]  /*3630*/  LDSM.16.M88.4 R32, [R189+0x2800] ;  /* 0x00280000bd20783b */ /* 0x000fee0000000200 */
[----:B------:R-:W-:Y:S01]  /*3640*/  HMMA.16816.F32 R56, R132, R90, R20 ;  /* 0x0000005a8438723c */ /* 0x000fe20000001814 */
[----:B------:R-:W4:Y:S04]  /*3650*/  LDSM.16.M88.4 R20, [R190+0x2800] ;  /* 0x00280000be14783b */ /* 0x000f280000000200 */
[----:B------:R-:W-:Y:S03]  /*3660*/  LDSM.16.M88.4 R88, [R195+0x4000] ;  /* 0x00400000c358783b */ /* 0x000fe60000000200 */
[C---:B-1----:R-:W-:Y:S08]  /*3670*/  HMMA.16816.F32 R84, R164.reuse, R40, R96 ;  /* 0x00000028a454723c */ /* 0x042ff00000001860 */
[----:B------:R-:W-:Y:S01]  /*3680*/  HMMA.16816.F32 R104, R164, R42, R92 ;  /* 0x0000002aa468723c */ /* 0x000fe2000000185c */
[----:B------:R-:W1:Y:S04]  /*3690*/  LDSM.16.M88.4 R40, [R190+0x3000] ;  /* 0x00300000be28783b */ /* 0x000e680000000200 */
[----:B------:R-:W-:Y:S03]  /*36a0*/  LDSM.16.M88.4 R92, [R190+0x3800] ;  /* 0x00380000be5c783b */ /* 0x000fe60000000200 */
[----:B------:R-:W-:Y:S08]  /*36b0*/  HMMA.16816.F32 R4, R168, R30, R4 ;  /* 0x0000001ea804723c */ /* 0x000ff00000001804 */
[----:B------:R-:W-:Y:S08]  /*36c0*/  HMMA.16816.F32 R12, R172, R48, R12 ;  /* 0x00000030ac0c723c */ /* 0x000ff0000000180c */
[----:B--2---:R-:W-:Y:S01]  /*36d0*/  HMMA.16816.F32 R116, R164, R52, R64 ;  /* 0x00000034a474723c */ /* 0x004fe20000001840 */
[----:B------:R-:W2:Y:S07]  /*36e0*/  LDSM.16.M88.4 R64, [R189+0x1000] ;  /* 0x00100000bd40783b */ /* 0x000eae0000000200 */
[----:B-----5:R-:W-:Y:S08]  /*36f0*/  HMMA.16816.F32 R16, R168, R36, R16 ;  /* 0x00000024a810723c */ /* 0x020ff00000001810 */
[----:B---3--:R-:W-:Y:S01]  /*3700*/  HMMA.16816.F32 R96, R164, R10, R56 ;  /* 0x0000000aa460723c */ /* 0x008fe20000001838 */
[----:B------:R-:W3:Y:S07]  /*3710*/  LDSM.16.M88.4 R56, [R189+0x3000] ;  /* 0x00300000bd38783b */ /* 0x000eee0000000200 */
[----:B------:R-:W-:Y:S01]  /*3720*/  HMMA.16816.F32 R4, R172, R50, R4 ;  /* 0x00000032ac04723c */ /* 0x000fe20000001804 */
[----:B------:R-:W5:Y:S07]  /*3730*/  LDSM.16.M88.4 R48, [R189+0x1800] ;  /* 0x00180000bd30783b */ /* 0x000f6e0000000200 */
[----:B------:R-:W-:Y:S08]  /*3740*/  HMMA.16816.F32 R12, R176, R68, R12 ;  /* 0x00000044b00c723c */ /* 0x000ff0000000180c */
[C---:B----4-:R-:W-:Y:S01]  /*3750*/  HMMA.16816.F32 R80, R164.reuse, R20, R44 ;  /* 0x00000014a450723c */ /* 0x050fe2000000182c */
[----:B------:R-:W-:Y:S07]  /*3760*/  LDSM.16.M88.4 R44, [R189+0x2000] ;  /* 0x00200000bd2c783b */ /* 0x000fee0000000200 */
[C---:B------:R-:W-:Y:S08]  /*3770*/  HMMA.16816.F32 R28, R164.reuse, R22, R124 ;  /* 0x00000016a41c723c */ /* 0x040ff0000000187c */
[----:B-1----:R-:W-:Y:S08]  /*3780*/  HMMA.16816.F32 R24, R164, R40, R136 ;  /* 0x00000028a418723c */ /* 0x002ff00000001888 */
[----:B------:R-:W-:Y:S01]  /*3790*/  HMMA.16816.F32 R20, R168, R38, R60 ;  /* 0x00000026a814723c */ /* 0x000fe2000000183c */
[----:B------:R-:W1:Y:S07]  /*37a0*/  LDSM.16.M88.4 R36, [R188+0x4800] ;  /* 0x00480000bc24783b */ /* 0x000e6e0000000200 */
[----:B------:R-:W-:Y:S08]  /*37b0*/  HMMA.16816.F32 R16, R172, R76, R16 ;  /* 0x0000004cac10723c */ /* 0x000ff00000001810 */
[C---:B------:R-:W-:Y:S08]  /*37c0*/  HMMA.16816.F32 R112, R164.reuse, R54, R112 ;  /* 0x00000036a470723c */ /* 0x040ff00000001870 */
[----:B------:R-:W-:Y:S08]  /*37d0*/  HMMA.16816.F32 R108, R164, R8, R108 ;  /* 0x00000008a46c723c */ /* 0x000ff0000000186c */
[----:B------:R-:W-:Y:S01]  /*37e0*/  HMMA.16816.F32 R8, R176, R70, R4 ;  /* 0x00000046b008723c */ /* 0x000fe20000001804 */
[----:B------:R-:W-:Y:S07]  /*37f0*/  LDSM.16.M88.4 R68, [R188+0x5000] ;  /* 0x00500000bc44783b */ /* 0x000fee0000000200 */
[----:B------:R-:W-:Y:S08]  /*3800*/  HMMA.16816.F32 R72, R164, R42, R72 ;  /* 0x0000002aa448723c */ /* 0x000ff00000001848 */
[C---:B--2---:R-:W-:Y:S08]  /*3810*/  HMMA.16816.F32 R60, R168.reuse, R64, R84 ;  /* 0x00000040a83c723c */ /* 0x044ff00000001854 */
[----:B------:R-:W-:Y:S01]  /*3820*/  HMMA.16816.F32 R40, R168, R66, R104 ;  /* 0x00000042a828723c */ /* 0x000fe20000001868 */
[----:B------:R-:W2:Y:S07]  /*3830*/  LDSM.16.M88.4 R64, [R190+0x4000] ;  /* 0x00400000be40783b */ /* 0x000eae0000000200 */
[----:B------:R-:W-:Y:S08]  /*3840*/  HMMA.16816.F32 R4, R180, R92, R12 ;  /* 0x0000005cb404723c */ /* 0x000ff0000000180c */
[----:B---3--:R-:W-:Y:S08]  /*3850*/  HMMA.16816.F32 R104, R168, R56, R24 ;  /* 0x00000038a868723c */ /* 0x008ff00000001818 */
[----:B------:R-:W-:Y:S08]  /*3860*/  HMMA.16816.F32 R24, R172, R78, R20 ;  /* 0x0000004eac18723c */ /* 0x000ff00000001814 */
[----:B------:R-:W-:Y:S08]  /*3870*/  HMMA.16816.F32 R20, R176, R88, R16 ;  /* 0x00000058b014723c */ /* 0x000ff00000001810 */
[C---:B-----5:R-:W-:Y:S08]  /*3880*/  HMMA.16816.F32 R52, R168.reuse, R48, R116 ;  /* 0x00000030a834723c */ /* 0x060ff00000001874 */
[C---:B------:R-:W-:Y:S08]  /*3890*/  HMMA.16816.F32 R48, R168.reuse, R50, R112 ;  /* 0x00000032a830723c */ /* 0x040ff00000001870 */
[C---:B------:R-:W-:Y:S08]  /*38a0*/  HMMA.16816.F32 R80, R168.reuse, R32, R80 ;  /* 0x00000020a850723c */ /* 0x040ff00000001850 */
[----:B------:R-:W-:Y:S01]  /*38b0*/  HMMA.16816.F32 R84, R168, R34, R28 ;  /* 0x00000022a854723c */ /* 0x000fe2000000181c */
[----:B------:R-:W3:Y:S04]  /*38c0*/  LDSM.16.M88.4 R32, [R195+0x4800] ;  /* 0x00480000c320783b */ /* 0x000ee80000000200 */
[----:B------:R-:W-:Y:S03]  /*38d0*/  LDSM.16.M88.4 R28, [R195+0x5000] ;  /* 0x00500000c31c783b */ /* 0x000fe60000000200 */
[----:B------:R-:W-:Y:S08]  /*38e0*/  HMMA.16816.F32 R16, R180, R94, R8 ;  /* 0x0000005eb410723c */ /* 0x000ff00000001808 */
[----:B------:R-:W-:Y:S01]  /*38f0*/  HMMA.16816.F32 R92, R168, R58, R72 ;  /* 0x0000003aa85c723c */ /* 0x000fe20000001848 */
[----:B------:R-:W4:Y:S07]  /*3900*/  LDSM.16.M88.4 R56, [R189+0x4000] ;  /* 0x00400000bd38783b */ /* 0x000f2e0000000200 */
[----:B------:R-:W-:Y:S08]  /*3910*/  HMMA.16816.F32 R4, R184, R100, R4 ;  /* 0x00000064b804723c */ /* 0x000ff00000001804 */
[----:B-1----:R-:W-:Y:S08]  /*3920*/  HMMA.16816.F32 R12, R172, R36, R60 ;  /* 0x00000024ac0c723c */ /* 0x002ff0000000183c */
[----:B--2---:R-:W-:Y:S08]  /*3930*/  HMMA.16816.F32 R8, R180, R64, R20 ;  /* 0x00000040b408723c */ /* 0x004ff00000001814 */
[----:B------:R-:W-:Y:S01]  /*3940*/  HMMA.16816.F32 R24, R176, R90, R24 ;  /* 0x0000005ab018723c */ /* 0x000fe20000001818 */
[----:B------:R-:W-:-:S07]  /*3950*/  FMUL.FTZ R0, R4, c[0x0][0x320] ;  /* 0x0000c80004007a20 */ /* 0x000fce0000410000 */
[----:B------:R-:W-:Y:S01]  /*3960*/  HMMA.16816.F32 R76, R172, R70, R48 ;  /* 0x00000046ac4c723c */ /* 0x000fe20000001830 */
[----:B------:R-:W1:Y:S07]  /*3970*/  LDSM.16.M88.4 R48, [R190+0x4800] ;  /* 0x00480000be30783b */ /* 0x000e6e0000000200 */
[----:B------:R-:W-:Y:S01]  /*3980*/  HMMA.16816.F32 R16, R184, R102, R16 ;  /* 0x00000066b810723c */ /* 0x000fe20000001810 */
[----:B------:R2:W1:Y:S07]  /*3990*/  MUFU.TANH R113, R0 ;  /* 0x0000000000717308 */ /* 0x00046e0000002400 */
[----:B------:R-:W-:Y:S01]  /*39a0*/  HMMA.16816.F32 R108, R168, R44, R108 ;  /* 0x0000002ca86c723c */ /* 0x000fe2000000186c */
[----:B--2---:R-:W-:-:S07]  /*39b0*/  FMUL.FTZ R0, R5, c[0x0][0x320] ;  /* 0x0000c80005007a20 */ /* 0x004fce0000410000 */
[----:B------:R-:W-:Y:S01]  /*39c0*/  HMMA.16816.F32 R96, R168, R46, R96 ;  /* 0x0000002ea860723c */ /* 0x000fe20000001860 */
[----:B------:R2:W1:Y:S07]  /*39d0*/  MUFU.TANH R112, R0 ;  /* 0x0000000000707308 */ /* 0x00046e0000002400 */
[----:B------:R-:W-:Y:S01]  /*39e0*/  HMMA.16816.F32 R44, R172, R38, R40 ;  /* 0x00000026ac2c723c */ /* 0x000fe20000001828 */
[----:B------:R-:W5:Y:S04]  /*39f0*/  LDSM.16.M88.4 R40, [R188+0x5800] ;  /* 0x00580000bc28783b */ /* 0x000f680000000200 */
[----:B------:R-:W1:Y:S03]  /*3a00*/  LDSM.16.M88.4 R36, [R189+0x4800] ;  /* 0x00480000bd24783b */ /* 0x000e660000000200 */
[----:B---3--:R-:W-:Y:S01]  /*3a10*/  HMMA.16816.F32 R12, R176, R32, R12 ;  /* 0x00000020b00c723c */ /* 0x008fe2000000180c */
[----:B--2---:R-:W-:-:S04]  /*3a20*/  FMUL.FTZ R0, R6, c[0x0][0x320] ;  /* 0x0000c80006007a20 */ /* 0x004fc80000410000 */
[----:B------:R2:W3:Y:S02]  /*3a30*/  MUFU.TANH R115, R0 ;  /* 0x0000000000737308 */ /* 0x0004e40000002400 */
[----:B--2---:R-:W-:Y:S02]  /*3a40*/  FMUL.FTZ R0, R7, c[0x0][0x320] ;  /* 0x0000c80007007a20 */ /* 0x004fe40000410000 */
[----:B----4-:R-:W-:Y:S04]  /*3a50*/  HMMA.16816.F32 R4, R184, R56, R8 ;  /* 0x00000038b804723c */ /* 0x010fe80000001808 */
[----:B------:R2:W4:Y:S04]  /*3a60*/  MUFU.TANH R114, R0 ;  /* 0x0000000000727308 */ /* 0x0005280000002400 */
[----:B------:R-:W-:Y:S01]  /*3a70*/  HMMA.16816.F32 R8, R180, R66, R24 ;  /* 0x00000042b408723c */ /* 0x000fe20000001818 */
[----:B--2---:R-:W-:-:S04]  /*3a80*/  FMUL.FTZ R0, R16, c[0x0][0x320] ;  /* 0x0000c80010007a20 */ /* 0x004fc80000410000 */
[----:B------:R2:W1:Y:S03]  /*3a90*/  MUFU.TANH R101, R0 ;  /* 0x0000000000657308 */ /* 0x0004660000002400 */
[----:B------:R-:W-:Y:S01]  /*3aa0*/  HMMA.16816.F32 R20, R176, R34, R44 ;  /* 0x00000022b014723c */ /* 0x000fe2000000182c */
[----:B------:R-:W-:Y:S04]  /*3ab0*/  LDSM.16.M88.4 R32, [R190+0x5000] ;  /* 0x00500000be20783b */ /* 0x000fe80000000200 */
[----:B------:R-:W-:Y:S01]  /*3ac0*/  LDSM.16.M88.4 R44, [R190+0x5800] ;  /* 0x00580000be2c783b */ /* 0x000fe20000000200 */
[----:B--2---:R-:W-:-:S04]  /*3ad0*/  FMUL.FTZ R0, R17, c[0x0][0x320] ;  /* 0x0000c80011007a20 */ /* 0x004fc80000410000 */
[----:B------:R2:W1:Y:S01]  /*3ae0*/  MUFU.TANH R100, R0 ;  /* 0x0000000000647308 */ /* 0x0004620000002400 */
[----:B------:R-:W-:Y:S01]  /*3af0*/  HMMA.16816.F32 R72, R172, R68, R52 ;  /* 0x00000044ac48723c */ /* 0x000fe20000001834 */
[----:B------:R-:W3:Y:S01]  /*3b00*/  LDSM.16.M88.4 R52, [R188+0x6000] ;  /* 0x00600000bc34783b */ /* 0x000ee20000000200 */
[----:B--2---:R-:W-:-:S05]  /*3b10*/  FMUL.FTZ R0, R18, c[0x0][0x320] ;  /* 0x0000c80012007a20 */ /* 0x004fca0000410000 */
[----:B------:R2:W1:Y:S02]  /*3b20*/  MUFU.TANH R103, R0 ;  /* 0x0000000000677308 */ /* 0x0004640000002400 */
[----:B--2---:R-:W-:Y:S02]  /*3b30*/  FMUL.FTZ R0, R19, c[0x0][0x320] ;  /* 0x0000c80013007a20 */ /* 0x004fe40000410000 */
[----:B-1----:R-:W-:Y:S04]  /*3b40*/  HMMA.16816.F32 R16, R180, R48, R12 ;  /* 0x00000030b410723c */ /* 0x002fe8000000180c */
[----:B------:R1:W2:Y:S04]  /*3b50*/  MUFU.TANH R102, R0 ;  /* 0x0000000000667308 */ /* 0x0002a80000002400 */
[----:B------:R-:W-:Y:S01]  /*3b60*/  HMMA.16816.F32 R12, R184, R58, R8 ;  /* 0x0000003ab80c723c */ /* 0x000fe20000001808 */
[----:B------:R-:W-:Y:S01]  /*3b70*/  LDSM.16.M88.4 R56, [R188+0x6800] ;  /* 0x00680000bc38783b */ /* 0x000fe20000000200 */
[----:B-1----:R-:W-:-:S04]  /*3b80*/  FMUL.FTZ R0, R4, c[0x0][0x320] ;  /* 0x0000c80004007a20 */ /* 0x002fc80000410000 */
[----:B------:R1:W1:Y:S02]  /*3b90*/  MUFU.TANH R91, R0 ;  /* 0x00000000005b7308 */ /* 0x0002640000002400 */
[----:B-----5:R-:W-:Y:S01]  /*3ba0*/  HMMA.16816.F32 R60, R172, R42, R96 ;  /* 0x0000002aac3c723c */ /* 0x020fe20000001860 */
[----:B-1----:R-:W-:-:S05]  /*3bb0*/  FMUL.FTZ R0, R5, c[0x0][0x320] ;  /* 0x0000c80005007a20 */ /* 0x002fca0000410000 */
[----:B------:R1:W1:Y:S02]  /*3bc0*/  MUFU.TANH R90, R0 ;  /* 0x00000000005a7308 */ /* 0x0002640000002400 */
        /* <DEDUP_REMOVED lines=14> */
[----:B---3--:R-:W-:Y:S01]  /*3cb0*/  HMMA.16816.F32 R68, R172, R52, R80 ;  /* 0x00000034ac44723c */ /* 0x008fe20000001850 */
[----:B--2---:R-:W-:-:S05]  /*3cc0*/  FMUL.FTZ R0, R13, c[0x0][0x320] ;  /* 0x0000c8000d007a20 */ /* 0x004fca0000410000 */
[----:B------:R2:W3:Y:S02]  /*3cd0*/  MUFU.TANH R88, R0 ;  /* 0x0000000000587308 */ /* 0x0004e40000002400 */
[----:B------:R-:W-:Y:S01]  /*3ce0*/  HMMA.16816.F32 R4, R184, R38, R4 ;  /* 0x00000026b804723c */ /* 0x000fe20000001804 */
[----:B------:R-:W1:Y:S07]  /*3cf0*/  LDSM.16.M88.4 R36, [R189+0x5800] ;  /* 0x00580000bd24783b */ /* 0x000e6e0000000200 */
[----:B------:R-:W-:Y:S01]  /*3d00*/  HMMA.16816.F32 R16, R180, R32, R8 ;  /* 0x00000020b410723c */ /* 0x000fe20000001808 */
[----:B--2---:R-:W-:-:S04]  /*3d10*/  FMUL.FTZ R0, R14, c[0x0][0x320] ;  /* 0x0000c8000e007a20 */ /* 0x004fc80000410000 */
[----:B------:R2:W1:Y:S02]  /*3d20*/  MUFU.TANH R80, R0 ;  /* 0x0000000000507308 */ /* 0x0004640000002400 */
[----:B--2---:R-:W-:-:S06]  /*3d30*/  FMUL.FTZ R0, R15, c[0x0][0x320] ;  /* 0x0000c8000f007a20 */ /* 0x004fcc0000410000 */
[----:B------:R2:W1:Y:S01]  /*3d40*/  MUFU.TANH R78, R0 ;  /* 0x00000000004e7308 */ /* 0x0004620000002400 */
[----:B------:R-:W-:Y:S01]  /*3d50*/  HMMA.16816.F32 R8, R180, R34, R20 ;  /* 0x00000022b408723c */ /* 0x000fe20000001814 */
[----:B--2---:R-:W-:-:S06]  /*3d60*/  FMUL.FTZ R0, R24, c[0x0][0x320] ;  /* 0x0000c80018007a20 */ /* 0x004fcc0000410000 */
[----:B------:R2:W1:Y:S01]  /*3d70*/  MUFU.TANH R75, R0 ;  /* 0x00000000004b7308 */ /* 0x0004620000002400 */
[----:B-----5:R-:W-:Y:S01]  /*3d80*/  HMMA.16816.F32 R12, R176, R40, R64 ;  /* 0x00000028b00c723c */ /* 0x020fe20000001840 */
[----:B--2---:R-:W-:-:S06]  /*3d90*/  FMUL.FTZ R0, R25, c[0x0][0x320] ;  /* 0x0000c80019007a20 */ /* 0x004fcc0000410000 */
        /* <DEDUP_REMOVED lines=119> */
[----:B------:R-:W-:Y:S01]  /*4510*/  IADD3 R197, R195, 0x4000, RZ ;  /* 0x00004000c3c57810 */ /* 0x000fe20007ffe0ff */
[----:B------:R-:W-:Y:S06]  /*4520*/  BAR.SYNC.DEFER_BLOCKING 0x0 ;  /* 0x0000000000007b1d */ /* 0x000fec0000010000 */
[----:B------:R-:W-:Y:S05]  /*4530*/  @!P0 BRA `(.L_x_1018) ;  /* 0x0000034000008947 */ /* 0x000fea0003800000 */
[----:B-1234-:R-:W-:Y:S02]  /*4540*/  IADD3 R0, R152, -0x2, RZ ;  /* 0xfffffffe98007810 */ /* 0x01efe40007ffe0ff */
[----:B------:R-:W-:Y:S02]  /*4550*/  ISETP.GE.AND P0, PT, R228, 0x1, PT ;  /* 0x00000001e400780c */ /* 0x000fe40003f06270 */
[----:B------:R-:W-:-:S02]  /*4560*/  SHF.R.S32.HI R2, RZ, 0x1f, R0 ;  /* 0x0000001fff027819 */ /* 0x000fc40000011400 */
[----:B------:R-:W-:-:S03]  /*4570*/  ISETP.GE.AND P2, PT, R228, 0x21, PT ;  /* 0x00000021e400780c */ /* 0x000fc60003f46270 */
        /* <DEDUP_REMOVED lines=8> */
[----:B------:R-:W-:Y:S01]  /*4600*/  IMAD.IADD R3, R3, 0x1, R4 ;  /* 0x0000000103037824 */ /* 0x000fe200078e0204 */
[----:B------:R-:W-:Y:S01]  /*4610*/  @P0 LEA R4, P4, R0, c[0x0][0x1c8], 0x1 ;  /* 0x0000720000040a11 */ /* 0x000fe200078808ff */
[----:B------:R-:W-:Y:S01]  /*4620*/  @P2 IMAD.MOV.U32 R8, RZ, RZ, c[0x0][0x1e4] ;  /* 0x00007900ff082624 */ /* 0x000fe200078e00ff */
[----:B------:R-:W-:Y:S01]  /*4630*/  @P2 LEA R7, P3, R6, R2, 0x5 ;  /* 0x0000000206072211 */ /* 0x000fe200078628ff */
[----:B------:R-:W-:Y:S01]  /*4640*/  @P0 IMAD.X R5, R3, 0x1, R145, P1 ;  /* 0x0000000103050824 */ /* 0x000fe200008e0691 */
[----:B------:R-:W-:Y:S02]  /*4650*/  ISETP.GE.AND P1, PT, R228, 0x41, PT ;  /* 0x00000041e400780c */ /* 0x000fe40003f26270 */
[----:B------:R-:W-:-:S02]  /*4660*/  @P2 LEA.HI.X R6, R6, R3, R8, 0x5, P3 ;  /* 0x0000000306062211 */ /* 0x000fc400018f2c08 */
[----:B------:R-:W-:Y:S02]  /*4670*/  @P0 LEA.HI.X R5, R0, c[0x0][0x1cc], R5, 0x1, P4 ;  /* 0x0000730000050a11 */ /* 0x000fe400020f0c05 */
[----:B------:R-:W-:-:S03]  /*4680*/  @P2 IADD3 R0, P3, R7, R146, RZ ;  /* 0x0000009207002210 */ /* 0x000fc60007f7e0ff */
[----:B------:R-:W-:Y:S01]  /*4690*/  @!PT LDS RZ, [RZ] ;  /* 0x00000000fffff984 */ /* 0x000fe20000000800 */
[----:B------:R-:W-:Y:S01]  /*46a0*/  @!PT LDS RZ, [RZ] ;  /* 0x00000000fffff984 */ /* 0x000fe20000000800 */
[----:B------:R-:W-:Y:S01]  /*46b0*/  @!PT LDS RZ, [RZ] ;  /* 0x00000000fffff984 */ /* 0x000fe20000000800 */
[----:B------:R1:W-:Y:S04]  /*46c0*/  @P0 LDGSTS.E.BYPASS.LTC128B.128 [R214+0x8100], [R4.64], !P6 ;  /* 0x0810000004d60fae */ /* 0x0003e8000f101d46 */
[----:B------:R1:W-:Y:S01]  /*46d0*/  @P0 LDGSTS.E.BYPASS.LTC128B.128 [R214+0xb900], [R4.64+0x80], !P5 ;  /* 0x0b90008004d60fae */ /* 0x0003e2000e901d46 */
[----:B------:R-:W-:-:S13]  /*46e0*/  ISETP.GE.AND P0, PT, R228, 0x61, PT ;  /* 0x00000061e400780c */ /* 0x000fda0003f06270 */
[----:B------:R-:W-:Y:S02]  /*46f0*/  @P0 IMAD.MOV.U32 R9, RZ, RZ, c[0x0][0x1e0] ;  /* 0x00007800ff090624 */ /* 0x000fe400078e00ff */
[----:B------:R-:W-:-:S04]  /*4700*/  @P0 IMAD.MOV.U32 R8, RZ, RZ, c[0x0][0x1e4] ;  /* 0x00007900ff080624 */ /* 0x000fc800078e00ff */
[----:B------:R-:W-:Y:S02]  /*4710*/  @P0 IMAD R8, R8, 0x60, RZ ;  /* 0x0000006008080824 */ /* 0x000fe400078e02ff */
[----:B-1----:R-:W-:Y:S01]  /*4720*/  @P2 IMAD.X R4, R6, 0x1, R145, P3 ;  /* 0x0000000106042824 */ /* 0x002fe200018e0691 */
[----:B------:R-:W-:Y:S01]  /*4730*/  @P2 LEA R6, P3, R0, c[0x0][0x1c8], 0x1 ;  /* 0x0000720000062a11 */ /* 0x000fe200078608ff */
[----:B------:R-:W-:-:S03]  /*4740*/  @P1 IMAD.MOV.U32 R5, RZ, RZ, c[0x0][0x1e0] ;  /* 0x00007800ff051624 */ /* 0x000fc600078e00ff */
[----:B------:R-:W-:Y:S01]  /*4750*/  @P2 LEA.HI.X R7, R0, c[0x0][0x1cc], R4, 0x1, P3 ;  /* 0x0000730000072a11 */ /* 0x000fe200018f0c04 */
[----:B------:R-:W-:Y:S01]  /*4760*/  @P1 IMAD.MOV.U32 R4, RZ, RZ, c[0x0][0x1e4] ;  /* 0x00007900ff041624 */ /* 0x000fe200078e00ff */
[----:B------:R-:W-:-:S03]  /*4770*/  @P1 LEA R0, P3, R5, R2, 0x6 ;  /* 0x0000000205001211 */ /* 0x000fc600078630ff */
[----:B------:R1:W-:Y:S01]  /*4780*/  @P2 LDGSTS.E.BYPASS.LTC128B.128 [R214+0x9100], [R6.64], !P6 ;  /* 0x0910000006d62fae */ /* 0x0003e2000f101d46 */
[----:B------:R-:W-:Y:S01]  /*4790*/  @P1 LEA.HI.X R4, R5, R3, R4, 0x6, P3 ;  /* 0x0000000305041211 */ /* 0x000fe200018f3404 */
[----:B------:R-:W-:Y:S01]  /*47a0*/  @P0 IMAD.WIDE.U32 R2, R9, 0x60, R2 ;  /* 0x0000006009020825 */ /* 0x000fe200078e0002 */
[----:B------:R-:W-:Y:S01]  /*47b0*/  @P1 IADD3 R0, P3, R0, R146, RZ ;  /* 0x0000009200001210 */ /* 0x000fe20007f7e0ff */
[----:B------:R1:W-:Y:S04]  /*47c0*/  @P2 LDGSTS.E.BYPASS.LTC128B.128 [R214+0xc900], [R6.64+0x80], !P5 ;  /* 0x0c90008006d62fae */ /* 0x0003e8000e901d46 */
[----:B------:R-:W-:Y:S01]  /*47d0*/  @P1 IMAD.X R5, R4, 0x1, R145, P3 ;  /* 0x0000000104051824 */ /* 0x000fe200018e0691 */
[----:B------:R-:W-:-:S04]  /*47e0*/  @P1 LEA R4, P3, R0, c[0x0][0x1c8], 0x1 ;  /* 0x0000720000041a11 */ /* 0x000fc800078608ff */
[----:B------:R-:W-:Y:S02]  /*47f0*/  @P1 LEA.HI.X R5, R0, c[0x0][0x1cc], R5, 0x1, P3 ;  /* 0x0000730000051a11 */ /* 0x000fe400018f0c05 */
        /* <DEDUP_REMOVED lines=8> */
.L_x_1018:
[----:B-1234-:R-:W-:Y:S05]  /*4880*/  BSYNC B0 ;  /* 0x0000000000007941 */ /* 0x01efea0003800000 */
.L_x_1017:
[----:B------:R-:W2:Y:S04]  /*4890*/  LDL R0, [R1+0x94] ;  /* 0x0000940001007983 */ /* 0x000ea80000100800 */
[----:B------:R-:W3:Y:S01]  /*48a0*/  LDL R3, [R1+0x48] ;  /* 0x0000480001037983 */ /* 0x000ee20000100800 */
[----:B------:R-:W-:-:S03]  /*48b0*/  ISETP.NE.AND P0, PT, R143, 0x1, PT ;  /* 0x000000018f00780c */ /* 0x000fc60003f05270 */
[----:B------:R-:W0:Y:S01]  /*48c0*/  LDGDEPBAR ;  /* 0x00000000000079af */ /* 0x000e220000000000 */
[----:B--2---:R-:W-:-:S09]  /*48d0*/  IMAD.IADD R0, R0, 0x1, R142 ;  /* 0x0000000100007824 */ /* 0x004fd200078e028e */
[----:B------:R-:W-:-:S05]  /*48e0*/  @P0 IMAD.HI.U32 R2, R0, c[0x0][0x2c8], RZ ;  /* 0x0000b20000020a27 */ /* 0x000fca00078e00ff */
[----:B------:R-:W-:-:S05]  /*48f0*/  @P0 SHF.R.U32.HI R0, RZ, c[0x0][0x2cc], R2 ;  /* 0x0000b300ff000a19 */ /* 0x000fca0000011602 */
[----:B------:R-:W1:Y:S04]  /*4900*/  SHFL.IDX PT, R4, R0, RZ, 0x1c1f ;  /* 0x001c1fff00047589 */ /* 0x000e6800000e0000 */
[----:B------:R3:W2:Y:S02]  /*4910*/  SHFL.IDX PT, R2, R0, 0x1, 0x1c1f ;  /* 0x003c1f0000027f89 */ /* 0x0006a400000e0000 */
[----:B---3--:R-:W-:Y:S01]  /*4920*/  IADD3 R0, -R3, 0x1, R140 ;  /* 0x0000000103007810 */ /* 0x008fe20007ffe18c */
[----:B------:R-:W-:-:S04]  /*4930*/  IMAD.IADD R3, R140, 0x1, -R3 ;  /* 0x000000018c037824 */ /* 0x000fc800078e0a03 */
[----:B------:R-:W-:-:S04]  /*4940*/  IMAD.IADD R0, R0, 0x1, -R151 ;  /* 0x0000000100007824 */ /* 0x000fc800078e0a97 */
[C---:B-1----:R-:W-:Y:S02]  /*4950*/  IMAD.IADD R4, R0.reuse, 0x1, R4 ;  /* 0x0000000100047824 */ /* 0x042fe400078e0204 */
[----:B--2---:R-:W-:-:S03]  /*4960*/  IMAD.IADD R0, R0, 0x1, R2 ;  /* 0x0000000100007824 */ /* 0x004fc600078e0202 */
        /* <DEDUP_REMOVED lines=31> */
[----:B------:R-:W-:Y:S02]  /*4b60*/  FMNMX.FTZ R3, R6, R7, !PT ;  /* 0x0000000706037209 */ /* 0x000fe40007810000 */
[----:B------:R-:W-:Y:S02]  /*4b70*/  ISETP.GT.AND P2, PT, R2, 0x48, PT ;  /* 0x000000480200780c */ /* 0x000fe40003f44270 */
[----:B------:R-:W-:Y:S02]  /*4b80*/  FSEL R146, R49, -INF , P0 ;  /* 0xff80000031927808 */ /* 0x000fe40000000000 */
[----:B------:R-:W-:Y:S02]  /*4b90*/  FSEL R147, R48, -INF , P1 ;  /* 0xff80000030937808 */ /* 0x000fe40000800000 */
[----:B------:R-:W-:-:S02]  /*4ba0*/  ISETP.GT.AND P0, PT, R2, 0x50, PT ;  /* 0x000000500200780c */ /* 0x000fc40003f04270 */
[----:B------:R-:W-:Y:S02]  /*4bb0*/  ISETP.GT.AND P1, PT, R2, 0x51, PT ;  /* 0x000000510200780c */ /* 0x000fe40003f24270 */
[----:B------:R-:W-:Y:S02]  /*4bc0*/  FSEL R38, R88, -INF , P3 ;  /* 0xff80000058267808 */ /* 0x000fe40001800000 */
[C---:B------:R-:W-:Y:S02]  /*4bd0*/  ISETP.GT.AND P3, PT, R2.reuse, 0x29, PT ;  /* 0x000000290200780c */ /* 0x040fe40003f64270 */
[----:B------:R-:W-:Y:S02]  /*4be0*/  FMNMX.FTZ R3, R9, R3, !PT ;  /* 0x0000000309037209 */ /* 0x000fe40007810000 */
[----:B------:R-:W-:Y:S02]  /*4bf0*/  FSEL R155, R37, -INF , P2 ;  /* 0xff800000259b7808 */ /* 0x000fe40001000000 */
[----:B------:R-:W-:-:S02]  /*4c00*/  ISETP.GT.AND P2, PT, R2, 0x58, PT ;  /* 0x000000580200780c */ /* 0x000fc40003f44270 */
[----:B------:R-:W-:Y:S02]  /*4c10*/  FSEL R220, R24, -INF , P0 ;  /* 0xff80000018dc7808 */ /* 0x000fe40000000000 */
[----:B------:R-:W-:Y:S02]  /*4c20*/  FSEL R221, R20, -INF , P1 ;  /* 0xff80000014dd7808 */ /* 0x000fe40000800000 */
[C---:B------:R-:W-:Y:S02]  /*4c30*/  ISETP.GT.AND P0, PT, R2.reuse, 0x60, PT ;  /* 0x000000600200780c */ /* 0x040fe40003f04270 */
[----:B------:R-:W-:Y:S02]  /*4c40*/  ISETP.GT.AND P1, PT, R2, 0x61, PT ;  /* 0x000000610200780c */ /* 0x000fe40003f24270 */
[----:B------:R-:W-:Y:S02]  /*4c50*/  FSEL R93, R64, -INF , P3 ;  /* 0xff800000405d7808 */ /* 0x000fe40001800000 */
[----:B------:R-:W-:-:S02]  /*4c60*/  FMNMX.FTZ R3, R10, R3, !PT ;  /* 0x000000030a037209 */ /* 0x000fc40007810000 */
[C---:B------:R-:W-:Y:S02]  /*4c70*/  ISETP.GT.AND P3, PT, R2.reuse, 0x39, PT ;  /* 0x000000390200780c */ /* 0x040fe40003f64270 */
[----:B------:R-:W-:Y:S02]  /*4c80*/  FSEL R222, R15, -INF , P2 ;  /* 0xff8000000fde7808 */ /* 0x000fe40001000000 */
[----:B------:R-:W-:Y:S02]  /*4c90*/  ISETP.GT.AND P2, PT, R2, 0x68, PT ;  /* 0x000000680200780c */ /* 0x000fe40003f44270 */
[----:B------:R-:W-:Y:S02]  /*4ca0*/  FSEL R250, R13, -INF , P0 ;  /* 0xff8000000dfa7808 */ /* 0x000fe40000000000 */
[----:B------:R-:W-:Y:S02]  /*4cb0*/  FSEL R252, R12, -INF , P1 ;  /* 0xff8000000cfc7808 */ /* 0x000fe40000800000 */
[----:B------:R-:W-:-:S02]  /*4cc0*/  ISETP.GT.AND P0, PT, R0, RZ, PT ;  /* 0x000000ff0000720c */ /* 0x000fc40003f04270 */
[----:B------:R-:W-:Y:S02]  /*4cd0*/  ISETP.GT.AND P1, PT, R0, 0x1, PT ;  /* 0x000000010000780c */ /* 0x000fe40003f24270 */
[----:B------:R-:W-:Y:S02]  /*4ce0*/  FMNMX.FTZ R3, R19, R3, !PT ;  /* 0x0000000313037209 */ /* 0x000fe40007810000 */
[----:B------:R-:W-:Y:S02]  /*4cf0*/  FSEL R143, R56, -INF , P3 ;  /* 0xff800000388f7808 */ /* 0x000fe40001800000 */
[----:B------:R-:W-:Y:S02]  /*4d00*/  ISETP.GT.AND P3, PT, R2, 0x49, PT ;  /* 0x000000490200780c */ /* 0x000fe40003f64270 */
[----:B------:R-:W-:Y:S02]  /*4d10*/  FSEL R251, R11, -INF , P2 ;  /* 0xff8000000bfb7808 */ /* 0x000fe40001000000 */
[----:B------:R-:W-:-:S02]  /*4d20*/  ISETP.GT.AND P2, PT, R0, 0x8, PT ;  /* 0x000000080000780c */ /* 0x000fc40003f44270 */
[----:B------:R-:W-:Y:S02]  /*4d30*/  FSEL R8, R115, -INF , P0 ;  /* 0xff80000073087808 */ /* 0x000fe40000000000 */
[----:B------:R-:W-:Y:S02]  /*4d40*/  FSEL R18, R114, -INF , P1 ;  /* 0xff80000072127808 */ /* 0x000fe40000800000 */
[----:B------:R-:W-:Y:S02]  /*4d50*/  FMNMX.FTZ R3, R32, R3, !PT ;  /* 0x0000000320037209 */ /* 0x000fe40007810000 */
[----:B------:R-:W-:Y:S02]  /*4d60*/  FSEL R159, R36, -INF , P3 ;  /* 0xff800000249f7808 */ /* 0x000fe40001800000 */
[C---:B------:R-:W-:Y:S02]  /*4d70*/  ISETP.GT.AND P3, PT, R2.reuse, 0x59, PT ;  /* 0x000000590200780c */ /* 0x040fe40003f64270 */
[----:B------:R-:W-:-:S02]  /*4d80*/  ISETP.GT.AND P4, PT, R2, 0x69, PT ;  /* 0x000000690200780c */ /* 0x000fc40003f84270 */
        /* <DEDUP_REMOVED lines=44> */
[----:B------:R-:W-:Y:S02]  /*5050*/  FSEL R223, R14, -INF , P3 ;  /* 0xff8000000edf7808 */ /* 0x000fe40001800000 */
[----:B------:R-:W-:Y:S01]  /*5060*/  ISETP.GT.AND P3, PT, R0, 0x38, PT ;  /* 0x000000380000780c */ /* 0x000fe20003f64270 */
[----:B------:R-:W-:Y:S01]  /*5070*/  LDSM.16.MT88.4 R12, [R193] ;  /* 0x00000000c10c783b */ /* 0x000fe20000004200 */
        /* <DEDUP_REMOVED lines=38> */
[----:B------:R-:W-:Y:S01]  /*52e0*/  FMNMX.FTZ R2, R163, R2, !PT ;  /* 0x00000002a3027209 */ /* 0x000fe20007810000 */
[----:B------:R-:W-:Y:S01]  /*52f0*/  LDSM.16.MT88.4 R28, [R196] ;  /* 0x00000000c41c783b */ /* 0x000fe20000004200 */
[----:B------:R-:W-:Y:S02]  /*5300*/  FMNMX.FTZ R3, R251, R3, !PT ;  /* 0x00000003fb037209 */ /* 0x000fe40007810000 */
[----:B------:R-:W-:Y:S02]  /*5310*/  ISETP.GT.AND P0, PT, R0, 0x60, PT ;  /* 0x000000600000780c */ /* 0x000fe40003f04270 */
[----:B------:R-:W-:Y:S02]  /*5320*/  FSEL R215, R27, -INF , P1 ;  /* 0xff8000001bd77808 */ /* 0x000fe40000800000 */
[----:B------:R-:W-:Y:S02]  /*5330*/  FMNMX.FTZ R2, R162, R2, !PT ;  /* 0x00000002a2027209 */ /* 0x000fe40007810000 */
[----:B------:R-:W-:-:S02]  /*5340*/  FMNMX.FTZ R3, R230, R3, !PT ;  /* 0x00000003e6037209 */ /* 0x000fc40007810000 */
[----:B------:R-:W-:Y:S02]  /*5350*/  ISETP.GT.AND P2, PT, R0, 0x61, PT ;  /* 0x000000610000780c */ /* 0x000fe40003f44270 */
[----:B------:R-:W-:Y:S01]  /*5360*/  FSEL R229, R26, -INF , P0 ;  /* 0xff8000001ae57808 */ /* 0x000fe20000000000 */
[----:B------:R-:W1:Y:S01]  /*5370*/  SHFL.BFLY PT, R5, R3, 0x2, 0x1f ;  /* 0x0c401f0003057f89 */ /* 0x000e6200000e0000 */
[----:B------:R-:W-:Y:S02]  /*5380*/  FMNMX.FTZ R2, R215, R2, !PT ;  /* 0x00000002d7027209 */ /* 0x000fe40007810000 */
[C---:B------:R-:W-:Y:S02]  /*5390*/  ISETP.GT.AND P1, PT, R0.reuse, 0x68, PT ;  /* 0x000000680000780c */ /* 0x040fe40003f24270 */
[----:B------:R-:W-:Y:S02]  /*53a0*/  FSEL R233, R25, -INF , P2 ;  /* 0xff80000019e97808 */ /* 0x000fe40001000000 */
[----:B------:R-:W-:Y:S01]  /*53b0*/  FMNMX.FTZ R2, R229, R2, !PT ;  /* 0x00000002e5027209 */ /* 0x000fe20007810000 */
[----:B------:R-:W-:Y:S01]  /*53c0*/  LDSM.16.MT88.4 R24, [R191+0x3800] ;  /* 0x00380000bf18783b */ /* 0x000fe20000004200 */
[----:B------:R-:W-:-:S02]  /*53d0*/  ISETP.GT.AND P0, PT, R0, 0x69, PT ;  /* 0x000000690000780c */ /* 0x000fc40003f04270 */
[----:B------:R-:W-:Y:S02]  /*53e0*/  FSEL R232, R23, -INF , P1 ;  /* 0xff80000017e87808 */ /* 0x000fe40000800000 */
[----:B------:R-:W-:Y:S02]  /*53f0*/  FMNMX.FTZ R2, R233, R2, !PT ;  /* 0x00000002e9027209 */ /* 0x000fe40007810000 */
[----:B------:R-:W-:Y:S02]  /*5400*/  FSEL R231, R22, -INF , P0 ;  /* 0xff80000016e77808 */ /* 0x000fe40000000000 */
[----:B------:R-:W-:Y:S01]  /*5410*/  FMNMX.FTZ R2, R232, R2, !PT ;  /* 0x00000002e8027209 */ /* 0x000fe20007810000 */
[----:B------:R-:W-:Y:S03]  /*5420*/  LDSM.16.MT88.4 R20, [R192] ;  /* 0x00000000c014783b */ /* 0x000fe60000004200 */
[----:B------:R-:W-:-:S02]  /*5430*/  FMNMX.FTZ R2, R231, R2, !PT ;  /* 0x00000002e7027209 */ /* 0x000fc40007810000 */
        /* <DEDUP_REMOVED lines=9> */
[----:B------:R-:W-:-:S04]  /*54d0*/  FFMA.FTZ R0, R6, c[0x0][0x2d0], -R2 ;  /* 0x0000b40006007a23 */ /* 0x000fc80000010802 */
[----:B------:R2:W-:Y:S01]  /*54e0*/  MUFU.EX2 R248, R0 ;  /* 0x0000000000f87308 */ /* 0x0005e20000000800 */
[----:B-1----:R-:W-:Y:S01]  /*54f0*/  FMNMX.FTZ R68, R3, R4, !PT ;  /* 0x0000000403447209 */ /* 0x002fe20007810000 */
[----:B------:R-:W-:-:S03]  /*5500*/  FFMA.FTZ R3, R9, c[0x0][0x2d0], -R2 ;  /* 0x0000b40009037a23 */ /* 0x000fc60000010802 */
[----:B------:R-:W-:-:S03]  /*5510*/  FSETP.NEU.FTZ.AND P0, PT, R68, -INF , PT ;  /* 0xff8000004400780b */ /* 0x000fc60003f1d000 */
[----:B------:R1:W-:Y:S01]  /*5520*/  MUFU.EX2 R246, R3 ;  /* 0x0000000300f67308 */ /* 0x0003e20000000800 */
[----:B--2---:R-:W-:-:S07]  /*5530*/  FFMA.FTZ R0, R7, c[0x0][0x2d0], -R2 ;  /* 0x0000b40007007a23 */ /* 0x004fce0000010802 */
[----:B------:R2:W3:Y:S01]  /*5540*/  MUFU.EX2 R247, R0 ;  /* 0x0000000000f77308 */ /* 0x0004e20000000800 */
[----:B-1----:R-:W-:-:S07]  /*5550*/  FFMA.FTZ R3, R10, c[0x0][0x2d0], -R2 ;  /* 0x0000b4000a037a23 */ /* 0x002fce0000010802 */
[----:B------:R1:W4:Y:S01]  /*5560*/  MUFU.EX2 R249, R3 ;  /* 0x0000000300f97308 */ /* 0x0003220000000800 */
[----:B--2---:R-:W-:Y:S01]  /*5570*/  FMUL.FTZ R0, R68, c[0x0][0x2d0] ;  /* 0x0000b40044007a20 */ /* 0x004fe20000410000 */
[----:B---3--:R-:W-:-:S04]  /*5580*/  F2FP.PACK_AB R4, R247, R248 ;  /* 0x000000f8f704723e */ /* 0x008fc800000000ff */
[----:B------:R-:W-:-:S05]  /*5590*/  FSEL R0, R0, RZ, P0 ;  /* 0x000000ff00007208 */ /* 0x000fca0000000000 */
[--C-:B-1----:R-:W-:Y:S01]  /*55a0*/  FFMA.FTZ R3, R8, c[0x0][0x2d0], -R0.reuse ;  /* 0x0000b40008037a23 */ /* 0x102fe20000010800 */
[----:B----4-:R-:W-:Y:S01]  /*55b0*/  F2FP.PACK_AB R6, R249, R246 ;  /* 0x000000f6f906723e */ /* 0x010fe200000000ff */
[----:B------:R-:W1:Y:S02]  /*55c0*/  LDSM.16.MT88.4 R8, [R191] ;  /* 0x00000000bf08783b */ /* 0x000e640000004200 */
[----:B------:R2:W-:Y:S02]  /*55d0*/  MUFU.EX2 R242, R3 ;  /* 0x0000000300f27308 */ /* 0x0005e40000000800 */
[----:B--2---:R-:W-:-:S06]  /*55e0*/  FFMA.FTZ R3, R18, c[0x0][0x2d0], -R0 ;  /* 0x0000b40012037a23 */ /* 0x004fcc0000010800 */
[----:B------:R2:W3:Y:S02]  /*55f0*/  MUFU.EX2 R239, R3 ;  /* 0x0000000300ef7308 */ /* 0x0004e40000000800 */
[----:B--2---:R-:W-:Y:S01]  /*5600*/  FFMA.FTZ R3, R17, c[0x0][0x2d0], -R0 ;  /* 0x0000b40011037a23 */ /* 0x004fe20000010800 */
[----:B---3--:R-:W-:-:S05]  /*5610*/  F2FP.PACK_AB R5, R239, R242 ;  /* 0x000000f2ef05723e */ /* 0x008fca00000000ff */
[----:B------:R2:W-:Y:S02]  /*5620*/  MUFU.EX2 R238, R3 ;  /* 0x0000000300ee7308 */ /* 0x0005e40000000800 */
[----:B--2---:R-:W-:-:S06]  /*5630*/  FFMA.FTZ R3, R16, c[0x0][0x2d0], -R0 ;  /* 0x0000b40010037a23 */ /* 0x004fcc0000010800 */
[----:B------:R-:W2:Y:S02]  /*5640*/  MUFU.EX2 R245, R3 ;  /* 0x0000000300f57308 */ /* 0x000ea40000000800 */
[----:B--2---:R-:W-:Y:S01]  /*5650*/  F2FP.PACK_AB R7, R245, R238 ;  /* 0x000000eef507723e */ /* 0x004fe200000000ff */
[--C-:B------:R-:W-:Y:S02]  /*5660*/  FFMA.FTZ R3, R19, c[0x0][0x2d0], -R2.reuse ;  /* 0x0000b40013037a23 */ /* 0x100fe40000010802 */
[----:B------:R-:W-:Y:S03]  /*5670*/  LDSM.16.MT88.4 R16, [R193+0x3800] ;  /* 0x00380000c110783b */ /* 0x000fe60000004200 */
[----:B------:R2:W-:Y:S01]  /*5680*/  MUFU.EX2 R241, R3 ;  /* 0x0000000300f17308 */ /* 0x0005e20000000800 */
[C---:B------:R-:W-:Y:S08]  /*5690*/  HMMA.16816.F32 R80, R4.reuse, R12, RZ ;  /* 0x0000000c0450723c */ /* 0x040ff000000018ff */
[----:B------:R-:W-:Y:S01]  /*56a0*/  HMMA.16816.F32 R72, R4, R14, RZ ;  /* 0x0000000e0448723c */ /* 0x000fe200000018ff */
[----:B------:R-:W3:Y:S01]  /*56b0*/  LDSM.16.MT88.4 R12, [R192+0x3800] ;  /* 0x00380000c00c783b */ /* 0x000ee20000004200 */
[----:B--2---:R-:W-:-:S06]  /*56c0*/  FFMA.FTZ R3, R32, c[0x0][0x2d0], -R2 ;  /* 0x0000b40020037a23 */ /* 0x004fcc0000010802 */
[C---:B-1----:R-:W-:Y:S01]  /*56d0*/  HMMA.16816.F32 R60, R4.reuse, R8, RZ ;  /* 0x00000008043c723c */ /* 0x042fe200000018ff */
[----:B------:R1:W2:Y:S07]  /*56e0*/  MUFU.EX2 R243, R3 ;  /* 0x0000000300f37308 */ /* 0x0002ae0000000800 */
[C---:B------:R-:W-:Y:S01]  /*56f0*/  HMMA.16816.F32 R76, R4.reuse, R10, RZ ;  /* 0x0000000a044c723c */ /* 0x040fe200000018ff */
[----:B------:R-:W4:Y:S07]  /*5700*/  LDSM.16.MT88.4 R8, [R194+0x3800] ;  /* 0x00380000c208783b */ /* 0x000f2e0000004200 */
[----:B------:R-:W-:Y:S01]  /*5710*/  HMMA.16816.F32 R40, R4, R24, RZ ;  /* 0x000000180428723c */ /* 0x000fe200000018ff */
[----:B-1----:R-:W-:-:S04]  /*5720*/  FFMA.FTZ R3, R33, c[0x0][0x2d0], -R2 ;  /* 0x0000b40021037a23 */ /* 0x002fc80000010802 */
[----:B------:R1:W-:Y:S03]  /*5730*/  MUFU.EX2 R240, R3 ;  /* 0x0000000300f07308 */ /* 0x0003e60000000800 */
[C---:B------:R-:W-:Y:S08]  /*5740*/  HMMA.16816.F32 R64, R4.reuse, R20, RZ ;  /* 0x000000140440723c */ /* 0x040ff000000018ff */
[----:B------:R-:W-:Y:S01]  /*5750*/  HMMA.16816.F32 R56, R4, R22, RZ ;  /* 0x000000160438723c */ /* 0x000fe200000018ff */
[----:B------:R-:W-:Y:S01]  /*5760*/  LDSM.16.MT88.4 R20, [R191+0x800] ;  /* 0x00080000bf14783b */ /* 0x000fe20000004200 */
[----:B-1----:R-:W-:-:S06]  /*5770*/  FFMA.FTZ R3, R38, c[0x0][0x2d0], -R2 ;  /* 0x0000b40026037a23 */ /* 0x002fcc0000010802 */
[C---:B---3--:R-:W-:Y:S01]  /*5780*/  HMMA.16816.F32 R52, R4.reuse, R14, RZ ;  /* 0x0000000e0434723c */ /* 0x048fe200000018ff */
[----:B------:R1:W-:Y:S07]  /*5790*/  MUFU.EX2 R244, R3 ;  /* 0x0000000300f47308 */ /* 0x0003ee0000000800 */
[C---:B------:R-:W-:Y:S08]  /*57a0*/  HMMA.16816.F32 R48, R4.reuse, R28, RZ ;  /* 0x0000001c0430723c */ /* 0x040ff000000018ff */
[----:B----4-:R-:W-:Y:S01]  /*57b0*/  HMMA.16816.F32 R112, R4, R8, RZ ;  /* 0x000000080470723c */ /* 0x010fe200000018ff */
[----:B-1----:R-:W-:-:S04]  /*57c0*/  FFMA.FTZ R3, R34, c[0x0][0x2d0], -R0 ;  /* 0x0000b40022037a23 */ /* 0x002fc80000010800 */
[----:B------:R1:W-:Y:S03]  /*57d0*/  MUFU.EX2 R235, R3 ;  /* 0x0000000300eb7308 */ /* 0x0003e60000000800 */
[C---:B------:R-:W-:Y:S01]  /*57e0*/  HMMA.16816.F32 R104, R4.reuse, R10, RZ ;  /* 0x0000000a0468723c */ /* 0x040fe200000018ff */
[----:B------:R-:W3:Y:S07]  /*57f0*/  LDSM.16.MT88.4 R8, [R192+0x800] ;  /* 0x00080000c008783b */ /* 0x000eee0000004200 */
[----:B------:R-:W-:Y:S01]  /*5800*/  HMMA.16816.F32 R44, R4, R30, RZ ;  /* 0x0000001e042c723c */ /* 0x000fe200000018ff */
[----:B-1----:R-:W-:-:S07]  /*5810*/  FFMA.FTZ R3, R37, c[0x0][0x2d0], -R0 ;  /* 0x0000b40025037a23 */ /* 0x002fce0000010800 */
[----:B------:R-:W-:Y:S01]  /*5820*/  HMMA.16816.F32 R28, R4, R18, RZ ;  /* 0x00000012041c723c */ /* 0x000fe200000018ff */
[----:B------:R1:W4:Y:S02]  /*5830*/  MUFU.EX2 R236, R3 ;  /* 0x0000000300ec7308 */ /* 0x0003240000000800 */
[----:B-1----:R-:W-:-:S05]  /*5840*/  FFMA.FTZ R3, R36, c[0x0][0x2d0], -R0 ;  /* 0x0000b40024037a23 */ /* 0x002fca0000010800 */
[C---:B------:R-:W-:Y:S01]  /*5850*/  HMMA.16816.F32 R36, R4.reuse, R26, RZ ;  /* 0x0000001a0424723c */ /* 0x040fe200000018ff */
[----:B------:R1:W-:Y:S07]  /*5860*/  MUFU.EX2 R234, R3 ;  /* 0x0000000300ea7308 */ /* 0x0003ee0000000800 */
[----:B------:R-:W-:Y:S01]  /*5870*/  HMMA.16816.F32 R24, R4, R12, RZ ;  /* 0x0000000c0418723c */ /* 0x000fe200000018ff */
[----:B------:R-:W5:Y:S01]  /*5880*/  LDSM.16.MT88.4 R12, [R193+0x800] ;  /* 0x00080000c10c783b */ /* 0x000f620000004200 */
[----:B-1----:R-:W-:-:S06]  /*5890*/  FFMA.FTZ R3, R35, c[0x0][0x2d0], -R0 ;  /* 0x0000b40023037a23 */ /* 0x002fcc0000010800 */
[----:B------:R-:W-:Y:S01]  /*58a0*/  HMMA.16816.F32 R32, R4, R16, RZ ;  /* 0x000000100420723c */ /* 0x000fe200000018ff */
[----:B------:R-:W1:Y:S01]  /*58b0*/  LDSM.16.MT88.4 R16, [R194+0x800] ;  /* 0x00080000c210783b */ /* 0x000e620000004200 */
[----:B------:R-:W3:Y:S05]  /*58c0*/  MUFU.EX2 R237, R3 ;  /* 0x0000000300ed7308 */ /* 0x000eea0000000800 */
[----:B--2---:R-:W-:Y:S02]  /*58d0*/  F2FP.PACK_AB R4, R243, R241 ;  /* 0x000000f1f304723e */ /* 0x004fe400000000ff */
[----:B----4-:R-:W-:Y:S02]  /*58e0*/  F2FP.PACK_AB R5, R236, R235 ;  /* 0x000000ebec05723e */ /* 0x010fe400000000ff */
[----:B------:R-:W-:-:S02]  /*58f0*/  F2FP.PACK_AB R6, R244, R240 ;  /* 0x000000f0f406723e */ /* 0x000fc400000000ff */
[----:B---3--:R-:W-:Y:S01]  /*5900*/  F2FP.PACK_AB R7, R237, R234 ;  /* 0x000000eaed07723e */ /* 0x008fe200000000ff */
[----:B------:R-:W-:-:S04]  /*5910*/  FFMA.FTZ R3, R85, c[0x0][0x2d0], -R2 ;  /* 0x0000b40055037a23 */ /* 0x000fc80000010802 */
[----:B------:R2:W-:Y:S02]  /*5920*/  MUFU.EX2 R225, R3 ;  /* 0x0000000300e17308 */ /* 0x0005e40000000800 */
[C---:B------:R-:W-:Y:S08]  /*5930*/  HMMA.16816.F32 R124, R4.reuse, R8, R64 ;  /* 0x00000008047c723c */ /* 0x040ff00000001840 */
[----:B-----5:R-:W-:Y:S01]  /*5940*/  HMMA.16816.F32 R120, R4, R14, R72 ;  /* 0x0000000e0478723c */ /* 0x020fe20000001848 */
[----:B--2---:R-:W-:-:S07]  /*5950*/  FFMA.FTZ R3, R86, c[0x0][0x2d0], -R2 ;  /* 0x0000b40056037a23 */ /* 0x004fce0000010802 */
[C---:B------:R-:W-:Y:S01]  /*5960*/  HMMA.16816.F32 R72, R4.reuse, R10, R56 ;  /* 0x0000000a0448723c */ /* 0x040fe20000001838 */
[----:B------:R-:W2:Y:S01]  /*5970*/  LDSM.16.MT88.4 R8, [R193+0x4000] ;  /* 0x00400000c108783b */ /* 0x000ea20000004200 */
[----:B------:R3:W4:Y:S06]  /*5980*/  MUFU.EX2 R227, R3 ;  /* 0x0000000300e37308 */ /* 0x00072c0000000800 */
[C---:B------:R-:W-:Y:S08]  /*5990*/  HMMA.16816.F32 R108, R4.reuse, R20, R60 ;  /* 0x00000014046c723c */ /* 0x040ff0000000183c */
[----:B------:R-:W-:Y:S01]  /*59a0*/  HMMA.16816.F32 R100, R4, R22, R76 ;  /* 0x000000160464723c */ /* 0x000fe2000000184c */
[----:B------:R-:W5:Y:S01]  /*59b0*/  LDSM.16.MT88.4 R20, [R191+0x4000] ;  /* 0x00400000bf14783b */ /* 0x000f620000004200 */
[----:B---3--:R-:W-:-:S04]  /*59c0*/  FFMA.FTZ R3, R92, c[0x0][0x2d0], -R2 ;  /* 0x0000b4005c037a23 */ /* 0x008fc80000010802 */
[----:B------:R3:W-:Y:S02]  /*59d0*/  MUFU.EX2 R224, R3 ;  /* 0x0000000300e07308 */ /* 0x0007e40000000800 */
[C---:B------:R-:W-:Y:S01]  /*59e0*/  HMMA.16816.F32 R88, R4.reuse, R12, R80 ;  /* 0x0000000c0458723c */ /* 0x040fe20000001850 */
[----:B------:R-:W4:Y:S07]  /*59f0*/  LDSM.16.MT88.4 R12, [R192+0x4000] ;  /* 0x00400000c00c783b */ /* 0x000f2e0000004200 */
[----:B-1----:R-:W-:Y:S01]  /*5a00*/  HMMA.16816.F32 R116, R4, R16, R48 ;  /* 0x000000100474723c */ /* 0x002fe20000001830 */
[----:B---3--:R-:W-:-:S07]  /*5a10*/  FFMA.FTZ R3, R93, c[0x0][0x2d0], -R2 ;  /* 0x0000b4005d037a23 */ /* 0x008fce0000010802 */
[C---:B------:R-:W-:Y:S01]  /*5a20*/  HMMA.16816.F32 R96, R4.reuse, R18, R44 ;  /* 0x000000120460723c */ /* 0x040fe2000000182c */
[----:B------:R-:W-:Y:S01]  /*5a30*/  LDSM.16.MT88.4 R16, [R191+0x4800] ;  /* 0x00480000bf10783b */ /* 0x000fe20000004200 */
[----:B------:R1:W-:Y:S06]  /*5a40*/  MUFU.EX2 R226, R3 ;  /* 0x0000000300e27308 */ /* 0x0003ec0000000800 */
[C---:B--2---:R-:W-:Y:S08]  /*5a50*/  HMMA.16816.F32 R64, R4.reuse, R8, R32 ;  /* 0x000000080440723c */ /* 0x044ff00000001820 */
[----:B------:R-:W-:Y:S01]  /*5a60*/  HMMA.16816.F32 R60, R4, R10, R28 ;  /* 0x0000000a043c723c */ /* 0x000fe2000000181c */
[----:B------:R-:W2:Y:S01]  /*5a70*/  LDSM.16.MT88.4 R8, [R194+0x4000] ;  /* 0x00400000c208783b */ /* 0x000ea20000004200 */
[----:B-1----:R-:W-:-:S02]  /*5a80*/  FFMA.FTZ R3, R70, c[0x0][0x2d0], -R0 ;  /* 0x0000b40046037a23 */ /* 0x002fc40000010800 */
[----:B------:R-:W-:Y:S02]  /*5a90*/  IMAD.MOV.U32 R70, RZ, RZ, R151 ;  /* 0x000000ffff467224 */ /* 0x000fe400078e0097 */
[----:B------:R1:W-:Y:S02]  /*5aa0*/  MUFU.EX2 R219, R3 ;  /* 0x0000000300db7308 */ /* 0x0003e40000000800 */
[C---:B-----5:R-:W-:Y:S08]  /*5ab0*/  HMMA.16816.F32 R80, R4.reuse, R20, R40 ;  /* 0x000000140450723c */ /* 0x060ff00000001828 */
[----:B----4-:R-:W-:Y:S01]  /*5ac0*/  HMMA.16816.F32 R40, R4, R12, R24 ;  /* 0x0000000c0428723c */ /* 0x010fe20000001818 */
[----:B-1----:R-:W-:-:S07]  /*5ad0*/  FFMA.FTZ R3, R84, c[0x0][0x2d0], -R0 ;  /* 0x0000b40054037a23 */ /* 0x002fce0000010800 */
[C---:B------:R-:W-:Y:S01]  /*5ae0*/  HMMA.16816.F32 R32, R4.reuse, R14, R52 ;  /* 0x0000000e0420723c */ /* 0x040fe20000001834 */
[----:B------:R-:W1:Y:S01]  /*5af0*/  LDSM.16.MT88.4 R12, [R191+0x1000] ;  /* 0x00100000bf0c783b */ /* 0x000e620000004200 */
[----:B------:R3:W4:Y:S06]  /*5b00*/  MUFU.EX2 R217, R3 ;  /* 0x0000000300d97308 */ /* 0x00072c0000000800 */
[C---:B------:R-:W-:Y:S01]  /*5b10*/  HMMA.16816.F32 R76, R4.reuse, R22, R36 ;  /* 0x00000016044c723c */ /* 0x040fe20000001824 */
[----:B------:R-:W5:Y:S07]  /*5b20*/  LDSM.16.MT88.4 R20, [R193+0x1000] ;  /* 0x00100000c114783b */ /* 0x000f6e0000004200 */
[----:B--2---:R-:W-:Y:S01]  /*5b30*/  HMMA.16816.F32 R28, R4, R8, R112 ;  /* 0x00000008041c723c */ /* 0x004fe20000001870 */
[----:B---3--:R-:W-:-:S02]  /*5b40*/  FFMA.FTZ R3, R71, c[0x0][0x2d0], -R0 ;  /* 0x0000b40047037a23 */ /* 0x008fc40000010800 */
[----:B------:R-:W-:Y:S02]  /*5b50*/  IMAD.MOV.U32 R71, RZ, RZ, R153 ;  /* 0x000000ffff477224 */ /* 0x000fe400078e0099 */
[----:B------:R2:W-:Y:S03]  /*5b60*/  MUFU.EX2 R216, R3 ;  /* 0x0000000300d87308 */ /* 0x0005e60000000800 */
[----:B------:R-:W-:Y:S01]  /*5b70*/  HMMA.16816.F32 R24, R4, R10, R104 ;  /* 0x0000000a0418723c */ /* 0x000fe20000001868 */
[----:B------:R-:W3:Y:S06]  /*5b80*/  LDSM.16.MT88.4 R8, [R194+0x1000] ;  /* 0x00100000c208783b */ /* 0x000eec0000004200 */
[----:B------:R-:W-:-:S02]  /*5b90*/  F2FP.PACK_AB R4, R227, R225 ;  /* 0x000000e1e304723e */ /* 0x000fc400000000ff */
[----:B----4-:R-:W-:Y:S02]  /*5ba0*/  F2FP.PACK_AB R5, R217, R219 ;  /* 0x000000dbd905723e */ /* 0x010fe400000000ff */
[----:B------:R-:W-:Y:S01]  /*5bb0*/  F2FP.PACK_AB R6, R226, R224 ;  /* 0x000000e0e206723e */ /* 0x000fe200000000ff */
[----:B--2---:R-:W-:-:S04]  /*5bc0*/  FFMA.FTZ R3, R87, c[0x0][0x2d0], -R0 ;  /* 0x0000b40057037a23 */ /* 0x004fc80000010800 */
[----:B------:R-:W2:Y:S02]  /*5bd0*/  MUFU.EX2 R218, R3 ;  /* 0x0000000300da7308 */ /* 0x000ea40000000800 */
[----:B--2---:R-:W-:Y:S01]  /*5be0*/  F2FP.PACK_AB R7, R218, R216 ;  /* 0x000000d8da07723e */ /* 0x004fe200000000ff */
[----:B------:R-:W-:-:S05]  /*5bf0*/  FFMA.FTZ R3, R140, c[0x0][0x2d0], -R2 ;  /* 0x0000b4008c037a23 */ /* 0x000fca0000010802 */
[----:B------:R2:W-:Y:S01]  /*5c00*/  MUFU.EX2 R160, R3 ;  /* 0x0000000300a07308 */ /* 0x0005e20000000800 */
[C---:B-1----:R-:W-:Y:S08]  /*5c10*/  HMMA.16816.F32 R56, R4.reuse, R12, R108 ;  /* 0x0000000c0438723c */ /* 0x042ff0000000186c */
[----:B------:R-:W-:Y:S01]  /*5c20*/  HMMA.16816.F32 R52, R4, R14, R100 ;  /* 0x0000000e0434723c */ /* 0x000fe20000001864 */
[----:B------:R-:W1:Y:S01]  /*5c30*/  LDSM.16.MT88.4 R12, [R192+0x1000] ;  /* 0x00100000c00c783b */ /* 0x000e620000004200 */
[----:B--2---:R-:W-:-:S06]  /*5c40*/  FFMA.FTZ R3, R142, c[0x0][0x2d0], -R2 ;  /* 0x0000b4008e037a23 */ /* 0x004fcc0000010802 */
[C---:B-----5:R-:W-:Y:S01]  /*5c50*/  HMMA.16816.F32 R48, R4.reuse, R20, R88 ;  /* 0x000000140430723c */ /* 0x060fe20000001858 */
[----:B------:R2:W4:Y:S07]  /*5c60*/  MUFU.EX2 R158, R3 ;  /* 0x00000003009e7308 */ /* 0x00052e0000000800 */
[C---:B------:R-:W-:Y:S01]  /*5c70*/  HMMA.16816.F32 R44, R4.reuse, R22, R120 ;  /* 0x00000016042c723c */ /* 0x040fe20000001878 */
[----:B------:R-:W5:Y:S07]  /*5c80*/  LDSM.16.MT88.4 R20, [R193+0x4800] ;  /* 0x00480000c114783b */ /* 0x000f6e0000004200 */
[----:B---3--:R-:W-:Y:S01]  /*5c90*/  HMMA.16816.F32 R120, R4, R8, R116 ;  /* 0x000000080478723c */ /* 0x008fe20000001874 */
[----:B--2---:R-:W-:-:S04]  /*5ca0*/  FFMA.FTZ R3, R141, c[0x0][0x2d0], -R2 ;  /* 0x0000b4008d037a23 */ /* 0x004fc80000010802 */
[----:B------:R2:W-:Y:S03]  /*5cb0*/  MUFU.EX2 R157, R3 ;  /* 0x00000003009d7308 */ /* 0x0005e60000000800 */
[C---:B------:R-:W-:Y:S01]  /*5cc0*/  HMMA.16816.F32 R112, R4.reuse, R10, R96 ;  /* 0x0000000a0470723c */ /* 0x040fe20000001860 */
[----:B------:R-:W3:Y:S07]  /*5cd0*/  LDSM.16.MT88.4 R8, [R192+0x4800] ;  /* 0x00480000c008783b */ /* 0x000eee0000004200 */
[----:B------:R-:W-:Y:S01]  /*5ce0*/  HMMA.16816.F32 R100, R4, R16, R80 ;  /* 0x000000100464723c */ /* 0x000fe20000001850 */
[----:B--2---:R-:W-:-:S07]  /*5cf0*/  FFMA.FTZ R3, R143, c[0x0][0x2d0], -R2 ;  /* 0x0000b4008f037a23 */ /* 0x004fce0000010802 */
[C---:B-1----:R-:W-:Y:S01]  /*5d00*/  HMMA.16816.F32 R36, R4.reuse, R12, R124 ;  /* 0x0000000c0424723c */ /* 0x042fe2000000187c */
[----:B------:R1:W-:Y:S06]  /*5d10*/  MUFU.EX2 R156, R3 ;  /* 0x00000003009c7308 */ /* 0x0003ec0000000800 */
[----:B------:R-:W-:Y:S01]  /*5d20*/  IMAD.MOV.U32 R127, RZ, RZ, R152 ;  /* 0x000000ffff7f7224 */ /* 0x000fe200078e0098 */
[----:B------:R-:W-:Y:S01]  /*5d30*/  HMMA.16816.F32 R72, R4, R14, R72 ;  /* 0x0000000e0448723c */ /* 0x000fe20000001848 */
[----:B------:R-:W2:Y:S01]  /*5d40*/  LDSM.16.MT88.4 R12, [R194+0x4800] ;  /* 0x00480000c20c783b */ /* 0x000ea20000004200 */
[----:B------:R-:W-:-:S06]  /*5d50*/  IMAD.MOV.U32 R126, RZ, RZ, R148 ;  /* 0x000000ffff7e7224 */ /* 0x000fcc00078e0094 */
[----:B-----5:R-:W-:Y:S01]  /*5d60*/  HMMA.16816.F32 R88, R4, R20, R64 ;  /* 0x000000140458723c */ /* 0x020fe20000001840 */
[----:B-1----:R-:W-:-:S04]  /*5d70*/  FFMA.FTZ R3, R137, c[0x0][0x2d0], -R0 ;  /* 0x0000b40089037a23 */ /* 0x002fc80000010800 */
[----:B------:R1:W-:Y:S03]  /*5d80*/  MUFU.EX2 R154, R3 ;  /* 0x00000003009a7308 */ /* 0x0003e60000000800 */
[C---:B------:R-:W-:Y:S01]  /*5d90*/  HMMA.16816.F32 R92, R4.reuse, R18, R76 ;  /* 0x00000012045c723c */ /* 0x040fe2000000184c */
[----:B------:R-:W-:Y:S07]  /*5da0*/  LDSM.16.MT88.4 R16, [R191+0x1800] ;  /* 0x00180000bf10783b */ /* 0x000fee0000004200 */
[----:B---3--:R-:W-:Y:S01]  /*5db0*/  HMMA.16816.F32 R64, R4, R8, R40 ;  /* 0x000000080440723c */ /* 0x008fe20000001828 */
[----:B-1----:R-:W-:-:S07]  /*5dc0*/  FFMA.FTZ R3, R136, c[0x0][0x2d0], -R0 ;  /* 0x0000b40088037a23 */ /* 0x002fce0000010800 */
[C---:B------:R-:W-:Y:S01]  /*5dd0*/  HMMA.16816.F32 R80, R4.reuse, R10, R32 ;  /* 0x0000000a0450723c */ /* 0x040fe20000001820 */
[----:B------:R-:W1:Y:S01]  /*5de0*/  LDSM.16.MT88.4 R8, [R193+0x1800] ;  /* 0x00180000c108783b */ /* 0x000e620000004200 */
[----:B------:R3:W5:Y:S06]  /*5df0*/  MUFU.EX2 R151, R3 ;  /* 0x0000000300977308 */ /* 0x00076c0000000800 */
[C---:B------:R-:W-:Y:S01]  /*5e00*/  HMMA.16816.F32 R84, R4.reuse, R22, R60 ;  /* 0x000000160454723c */ /* 0x040fe2000000183c */
[----:B------:R-:W1:Y:S07]  /*5e10*/  LDSM.16.MT88.4 R20, [R192+0x1800] ;  /* 0x00180000c014783b */ /* 0x000e6e0000004200 */
[----:B--2---:R-:W-:Y:S01]  /*5e20*/  HMMA.16816.F32 R96, R4, R12, R28 ;  /* 0x0000000c0460723c */ /* 0x004fe2000000181c */
[----:B---3--:R-:W-:-:S04]  /*5e30*/  FFMA.FTZ R3, R139, c[0x0][0x2d0], -R0 ;  /* 0x0000b4008b037a23 */ /* 0x008fc80000010800 */
[----:B------:R2:W-:Y:S03]  /*5e40*/  MUFU.EX2 R153, R3 ;  /* 0x0000000300997308 */ /* 0x0005e60000000800 */
[----:B------:R-:W-:Y:S01]  /*5e50*/  HMMA.16816.F32 R76, R4, R14, R24 ;  /* 0x0000000e044c723c */ /* 0x000fe20000001818 */
[----:B------:R-:W3:Y:S06]  /*5e60*/  LDSM.16.MT88.4 R12, [R194+0x1800] ;  /* 0x00180000c20c783b */ /* 0x000eec0000004200 */
[----:B----4-:R-:W-:-:S02]  /*5e70*/  F2FP.PACK_AB R4, R158, R160 ;  /* 0x000000a09e04723e */ /* 0x010fc400000000ff */
[----:B-----5:R-:W-:Y:S02]  /*5e80*/  F2FP.PACK_AB R5, R151, R154 ;  /* 0x0000009a9705723e */ /* 0x020fe400000000ff */
[----:B------:R-:W-:Y:S01]  /*5e90*/  F2FP.PACK_AB R6, R156, R157 ;  /* 0x0000009d9c06723e */ /* 0x000fe200000000ff */
[----:B--2---:R-:W-:-:S04]  /*5ea0*/  FFMA.FTZ R3, R138, c[0x0][0x2d0], -R0 ;  /* 0x0000b4008a037a23 */ /* 0x004fc80000010800 */
[----:B------:R-:W2:Y:S02]  /*5eb0*/  MUFU.EX2 R152, R3 ;  /* 0x0000000300987308 */ /* 0x000ea40000000800 */
[----:B--2---:R-:W-:Y:S01]  /*5ec0*/  F2FP.PACK_AB R7, R152, R153 ;  /* 0x000000999807723e */ /* 0x004fe200000000ff */
[----:B------:R-:W-:-:S06]  /*5ed0*/  FFMA.FTZ R3, R146, c[0x0][0x2d0], -R2 ;  /* 0x0000b40092037a23 */ /* 0x000fcc0000010802 */
[C---:B-1----:R-:W-:Y:S08]  /*5ee0*/  HMMA.16816.F32 R116, R4.reuse, R8, R48 ;  /* 0x000000080474723c */ /* 0x042ff00000001830 */
[C---:B------:R-:W-:Y:S01]  /*5ef0*/  HMMA.16816.F32 R104, R4.reuse, R10, R44 ;  /* 0x0000000a0468723c */ /* 0x040fe2000000182c */
[----:B------:R-:W1:Y:S07]  /*5f00*/  LDSM.16.MT88.4 R8, [R191+0x5000] ;  /* 0x00500000bf08783b */ /* 0x000e6e0000004200 */
[C---:B------:R-:W-:Y:S08]  /*5f10*/  HMMA.16816.F32 R44, R4.reuse, R20, R36 ;  /* 0x00000014042c723c */ /* 0x040ff00000001824 */
[C---:B------:R-:W-:Y:S01]  /*5f20*/  HMMA.16816.F32 R40, R4.reuse, R22, R72 ;  /* 0x000000160428723c */ /* 0x040fe20000001848 */
[----:B------:R-:W2:Y:S07]  /*5f30*/  LDSM.16.MT88.4 R20, [R192+0x5000] ;  /* 0x00500000c014783b */ /* 0x000eae0000004200 */
[C---:B------:R-:W-:Y:S08]  /*5f40*/  HMMA.16816.F32 R60, R4.reuse, R16, R56 ;  /* 0x00000010043c723c */ /* 0x040ff00000001838 */
[C---:B------:R-:W-:Y:S01]  /*5f50*/  HMMA.16816.F32 R108, R4.reuse, R18, R52 ;  /* 0x00000012046c723c */ /* 0x040fe20000001834 */
[----:B------:R-:W4:Y:S07]  /*5f60*/  LDSM.16.MT88.4 R16, [R193+0x5000] ;  /* 0x00500000c110783b */ /* 0x000f2e0000004200 */
[C---:B---3--:R-:W-:Y:S01]  /*5f70*/  HMMA.16816.F32 R28, R4.reuse, R12, R120 ;  /* 0x0000000c041c723c */ /* 0x048fe20000001878 */
[----:B------:R3:W-:Y:S07]  /*5f80*/  MUFU.EX2 R120, R3 ;  /* 0x0000000300787308 */ /* 0x0007ee0000000800 */
[C---:B-1----:R-:W-:Y:S08]  /*5f90*/  HMMA.16816.F32 R24, R4.reuse, R8, R100 ;  /* 0x000000080418723c */ /* 0x042ff00000001864 */
[----:B------:R-:W-:Y:S01]  /*5fa0*/  HMMA.16816.F32 R32, R4, R10, R92 ;  /* 0x0000000a0420723c */ /* 0x000fe2000000185c */
[----:B------:R-:W1:Y:S01]  /*5fb0*/  LDSM.16.MT88.4 R8, [R194+0x5000] ;  /* 0x00500000c208783b */ /* 0x000e620000004200 */
[----:B---3--:R-:W-:-:S04]  /*5fc0*/  FFMA.FTZ R3, R147, c[0x0][0x2d0], -R2 ;  /* 0x0000b40093037a23 */ /* 0x008fc80000010802 */
[----:B------:R3:W5:Y:S02]  /*5fd0*/  MUFU.EX2 R148, R3 ;  /* 0x0000000300947308 */ /* 0x0007640000000800 */
[C---:B--2---:R-:W-:Y:S08]  /*5fe0*/  HMMA.16816.F32 R56, R4.reuse, R20, R64 ;  /* 0x000000140438723c */ /* 0x044ff00000001840 */
[----:B------:R-:W-:Y:S01]  /*5ff0*/  HMMA.16816.F32 R36, R4, R14, R112 ;  /* 0x0000000e0424723c */ /* 0x000fe20000001870 */
[----:B------:R-:W-:Y:S01]  /*6000*/  LDSM.16.MT88.4 R12, [R193+0x2000] ;  /* 0x00200000c10c783b */ /* 0x000fe20000004200 */
[----:B---3--:R-:W-:-:S06]  /*6010*/  FFMA.FTZ R3, R155, c[0x0][0x2d0], -R2 ;  /* 0x0000b4009b037a23 */ /* 0x008fcc0000010802 */
[C---:B----4-:R-:W-:Y:S01]  /*6020*/  HMMA.16816.F32 R48, R4.reuse, R16, R88 ;  /* 0x000000100430723c */ /* 0x050fe20000001858 */
[----:B------:R-:W-:Y:S01]  /*6030*/  IMAD.MOV.U32 R155, RZ, RZ, R126 ;  /* 0x000000ffff9b7224 */ /* 0x000fe200078e007e */
[----:B------:R2:W-:Y:S06]  /*6040*/  MUFU.EX2 R146, R3 ;  /* 0x0000000300927308 */ /* 0x0005ec0000000800 */
[----:B------:R-:W-:Y:S01]  /*6050*/  HMMA.16816.F32 R52, R4, R18, R84 ;  /* 0x000000120434723c */ /* 0x000fe20000001854 */
[----:B------:R-:W-:Y:S01]  /*6060*/  LDSM.16.MT88.4 R16, [R194+0x2000] ;  /* 0x00200000c210783b */ /* 0x000fe20000004200 */
[----:B--2---:R-:W-:-:S03]  /*6070*/  FFMA.FTZ R3, R159, c[0x0][0x2d0], -R2 ;  /* 0x0000b4009f037a23 */ /* 0x004fc60000010802 */
[----:B------:R-:W2:Y:S03]  /*6080*/  LDL R159, [R1+0x68] ;  /* 0x00006800019f7983 */ /* 0x000ea60000100800 */
[C---:B------:R-:W-:Y:S01]  /*6090*/  HMMA.16816.F32 R64, R4.reuse, R22, R80 ;  /* 0x000000160440723c */ /* 0x040fe20000001850 */
[----:B------:R3:W4:Y:S01]  /*60a0*/  MUFU.EX2 R147, R3 ;  /* 0x0000000300937308 */ /* 0x0007220000000800 */
[----:B------:R-:W4:Y:S06]  /*60b0*/  LDSM.16.MT88.4 R20, [R191+0x2000] ;  /* 0x00200000bf14783b */ /* 0x000f2c0000004200 */
[C---:B-1----:R-:W-:Y:S08]  /*60c0*/  HMMA.16816.F32 R88, R4.reuse, R8, R96 ;  /* 0x000000080458723c */ /* 0x042ff00000001860 */
[----:B------:R-:W-:Y:S01]  /*60d0*/  HMMA.16816.F32 R76, R4, R10, R76 ;  /* 0x0000000a044c723c */ /* 0x000fe2000000184c */
[----:B---3--:R-:W-:Y:S01]  /*60e0*/  FFMA.FTZ R3, R144, c[0x0][0x2d0], -R0 ;  /* 0x0000b40090037a23 */ /* 0x008fe20000010800 */
[----:B------:R-:W1:Y:S03]  /*60f0*/  LDSM.16.MT88.4 R8, [R192+0x2000] ;  /* 0x00200000c008783b */ /* 0x000e660000004200 */
[----:B------:R3:W-:Y:S02]  /*6100*/  MUFU.EX2 R142, R3 ;  /* 0x00000003008e7308 */ /* 0x0007e40000000800 */
[----:B-----5:R-:W-:-:S02]  /*6110*/  F2FP.PACK_AB R4, R148, R120 ;  /* 0x000000789404723e */ /* 0x020fc400000000ff */
[----:B----4-:R-:W-:Y:S01]  /*6120*/  F2FP.PACK_AB R6, R147, R146 ;  /* 0x000000929306723e */ /* 0x010fe200000000ff */
[--C-:B---3--:R-:W-:Y:S02]  /*6130*/  FFMA.FTZ R3, R150, c[0x0][0x2d0], -R0.reuse ;  /* 0x0000b40096037a23 */ /* 0x108fe40000010800 */
[----:B------:R-:W-:Y:S02]  /*6140*/  IMAD.MOV.U32 R150, RZ, RZ, R127 ;  /* 0x000000ffff967224 */ /* 0x000fe400078e007f */
[----:B------:R3:W4:Y:S01]  /*6150*/  MUFU.EX2 R143, R3 ;  /* 0x00000003008f7308 */ /* 0x0007220000000800 */
[----:B------:R-:W-:Y:S01]  /*6160*/  LDSM.16.MT88.4 R124, [R192+0x6800] ;  /* 0x00680000c07c783b */ /* 0x000fe20000004200 */
[----:B---3--:R-:W-:Y:S01]  /*6170*/  FFMA.FTZ R3, R149, c[0x0][0x2d0], -R0 ;  /* 0x0000b40095037a23 */ /* 0x008fe20000010800 */
[----:B----4-:R-:W-:Y:S01]  /*6180*/  F2FP.PACK_AB R5, R143, R142 ;  /* 0x0000008e8f05723e */ /* 0x010fe200000000ff */
[----:B------:R-:W-:-:S04]  /*6190*/  IMAD.MOV.U32 R149, RZ, RZ, R71 ;  /* 0x000000ffff957224 */ /* 0x000fc800078e0047 */
[----:B------:R3:W-:Y:S02]  /*61a0*/  MUFU.EX2 R144, R3 ;  /* 0x0000000300907308 */ /* 0x0007e40000000800 */
[----:B---3--:R-:W-:-:S06]  /*61b0*/  FFMA.FTZ R3, R145, c[0x0][0x2d0], -R0 ;  /* 0x0000b40091037a23 */ /* 0x008fcc0000010800 */
[----:B------:R-:W3:Y:S02]  /*61c0*/  MUFU.EX2 R145, R3 ;  /* 0x0000000300917308 */ /* 0x000ee40000000800 */
[----:B---3--:R-:W-:Y:S01]  /*61d0*/  F2FP.PACK_AB R7, R145, R144 ;  /* 0x000000909107723e */ /* 0x008fe200000000ff */
[----:B------:R-:W-:Y:S02]  /*61e0*/  FFMA.FTZ R3, R220, c[0x0][0x2d0], -R2 ;  /* 0x0000b400dc037a23 */ /* 0x000fe40000010802 */
[----:B------:R-:W-:-:S03]  /*61f0*/  IMAD.MOV.U32 R220, RZ, RZ, R70 ;  /* 0x000000ffffdc7224 */ /* 0x000fc600078e0046 */
[----:B------:R3:W-:Y:S01]  /*6200*/  MUFU.EX2 R138, R3 ;  /* 0x00000003008a7308 */ /* 0x0007e20000000800 */
[C---:B------:R-:W-:Y:S08]  /*6210*/  HMMA.16816.F32 R72, R4.reuse, R20, R60 ;  /* 0x000000140448723c */ /* 0x040ff0000000183c */
[----:B------:R-:W-:Y:S01]  /*6220*/  HMMA.16816.F32 R80, R4, R22, R108 ;  /* 0x000000160450723c */ /* 0x000fe2000000186c */
[----:B------:R-:W4:Y:S01]  /*6230*/  LDSM.16.MT88.4 R20, [R191+0x5800] ;  /* 0x00580000bf14783b */ /* 0x000f220000004200 */
[----:B---3--:R-:W-:-:S06]  /*6240*/  FFMA.FTZ R3, R221, c[0x0][0x2d0], -R2 ;  /* 0x0000b400dd037a23 */ /* 0x008fcc0000010802 */
[C---:B-1----:R-:W-:Y:S01]  /*6250*/  HMMA.16816.F32 R108, R4.reuse, R8, R44 ;  /* 0x00000008046c723c */ /* 0x042fe2000000182c */
[----:B------:R-:W-:Y:S01]  /*6260*/  IMAD.MOV.U32 R221, RZ, RZ, c[0x0][0x2c4] ;  /* 0x0000b100ffdd7624 */ /* 0x000fe200078e00ff */
[----:B------:R1:W3:Y:S04]  /*6270*/  MUFU.EX2 R140, R3 ;  /* 0x00000003008c7308 */ /* 0x0002e80000000800 */
[----:B------:R-:W-:Y:S02]  /*6280*/  ISETP.NE.AND P3, PT, R221, 0x1, PT ;  /* 0x00000001dd00780c */ /* 0x000fe40003f65270 */
[C---:B------:R-:W-:Y:S01]  /*6290*/  HMMA.16816.F32 R96, R4.reuse, R10, R40 ;  /* 0x0000000a0460723c */ /* 0x040fe20000001828 */
[----:B------:R-:W5:Y:S07]  /*62a0*/  LDSM.16.MT88.4 R8, [R193+0x5800] ;  /* 0x00580000c108783b */ /* 0x000f6e0000004200 */
[----:B------:R-:W-:Y:S01]  /*62b0*/  HMMA.16816.F32 R92, R4, R18, R36 ;  /* 0x00000012045c723c */ /* 0x000fe20000001824 */
[----:B-1----:R-:W-:-:S04]  /*62c0*/  FFMA.FTZ R3, R222, c[0x0][0x2d0], -R2 ;  /* 0x0000b400de037a23 */ /* 0x002fc80000010802 */
[----:B------:R1:W-:Y:S03]  /*62d0*/  MUFU.EX2 R139, R3 ;  /* 0x00000003008b7308 */ /* 0x0003e60000000800 */
[C---:B------:R-:W-:Y:S01]  /*62e0*/  HMMA.16816.F32 R84, R4.reuse, R12, R116 ;  /* 0x0000000c0454723c */ /* 0x040fe20000001874 */
[----:B------:R-:W-:Y:S07]  /*62f0*/  LDSM.16.MT88.4 R116, [R193+0x6800] ;  /* 0x00680000c174783b */ /* 0x000fee0000004200 */
[----:B------:R-:W-:Y:S01]  /*6300*/  HMMA.16816.F32 R100, R4, R14, R104 ;  /* 0x0000000e0464723c */ /* 0x000fe20000001868 */
[----:B------:R-:W3:Y:S01]  /*6310*/  LDSM.16.MT88.4 R12, [R192+0x5800] ;  /* 0x00580000c00c783b */ /* 0x000ee20000004200 */
[----:B-1----:R-:W-:-:S06]  /*6320*/  FFMA.FTZ R3, R223, c[0x0][0x2d0], -R2 ;  /* 0x0000b400df037a23 */ /* 0x002fcc0000010802 */
[C---:B----4-:R-:W-:Y:S01]  /*6330*/  HMMA.16816.F32 R60, R4.reuse, R20, R24 ;  /* 0x00000014043c723c */ /* 0x050fe20000001818 */
[----:B------:R1:W-:Y:S07]  /*6340*/  MUFU.EX2 R141, R3 ;  /* 0x00000003008d7308 */ /* 0x0003ee0000000800 */
[C---:B------:R-:W-:Y:S01]  /*6350*/  HMMA.16816.F32 R40, R4.reuse, R22, R32 ;  /* 0x000000160428723c */ /* 0x040fe20000001820 */
[----:B------:R-:W-:Y:S07]  /*6360*/  LDSM.16.MT88.4 R20, [R193+0x2800] ;  /* 0x00280000c114783b */ /* 0x000fee0000004200 */
[----:B-----5:R-:W-:Y:S01]  /*6370*/  HMMA.16816.F32 R36, R4, R8, R48 ;  /* 0x000000080424723c */ /* 0x020fe20000001830 */
[----:B-1----:R-:W-:-:S04]  /*6380*/  FFMA.FTZ R3, R161, c[0x0][0x2d0], -R0 ;  /* 0x0000b400a1037a23 */ /* 0x002fc80000010800 */
[----:B------:R1:W-:Y:S03]  /*6390*/  MUFU.EX2 R137, R3 ;  /* 0x0000000300897308 */ /* 0x0003e60000000800 */
[C---:B------:R-:W-:Y:S01]  /*63a0*/  HMMA.16816.F32 R24, R4.reuse, R10, R52 ;  /* 0x0000000a0418723c */ /* 0x040fe20000001834 */
[----:B------:R-:W4:Y:S07]  /*63b0*/  LDSM.16.MT88.4 R8, [R194+0x5800] ;  /* 0x00580000c208783b */ /* 0x000f2e0000004200 */
[----:B------:R-:W-:Y:S01]  /*63c0*/  HMMA.16816.F32 R104, R4, R16, R28 ;  /* 0x000000100468723c */ /* 0x000fe2000000181c */
[----:B------:R-:W5:Y:S01]  /*63d0*/  LDSM.16.MT88.4 R16, [R192+0x2800] ;  /* 0x00280000c010783b */ /* 0x000f620000004200 */
[----:B-1----:R-:W-:-:S06]  /*63e0*/  FFMA.FTZ R3, R163, c[0x0][0x2d0], -R0 ;  /* 0x0000b400a3037a23 */ /* 0x002fcc0000010800 */
[C---:B---3--:R-:W-:Y:S01]  /*63f0*/  HMMA.16816.F32 R44, R4.reuse, R12, R56 ;  /* 0x0000000c042c723c */ /* 0x048fe20000001838 */
[----:B------:R1:W3:Y:S07]  /*6400*/  MUFU.EX2 R71, R3 ;  /* 0x0000000300477308 */ /* 0x0002ee0000000800 */
[----:B------:R-:W-:Y:S01]  /*6410*/  HMMA.16816.F32 R28, R4, R14, R64 ;  /* 0x0000000e041c723c */ /* 0x000fe20000001840 */
[----:B------:R-:W5:Y:S01]  /*6420*/  LDSM.16.MT88.4 R12, [R191+0x2800] ;  /* 0x00280000bf0c783b */ /* 0x000f620000004200 */
[----:B-1----:R-:W-:-:S04]  /*6430*/  FFMA.FTZ R3, R162, c[0x0][0x2d0], -R0 ;  /* 0x0000b400a2037a23 */ /* 0x002fc80000010800 */
[----:B------:R1:W-:Y:S02]  /*6440*/  MUFU.EX2 R70, R3 ;  /* 0x0000000300467308 */ /* 0x0003e40000000800 */
[C---:B----4-:R-:W-:Y:S08]  /*6450*/  HMMA.16816.F32 R48, R4.reuse, R8, R88 ;  /* 0x000000080430723c */ /* 0x050ff00000001858 */
[----:B------:R-:W-:Y:S01]  /*6460*/  HMMA.16816.F32 R32, R4, R10, R76 ;  /* 0x0000000a0420723c */ /* 0x000fe2000000184c */
[----:B------:R-:W4:Y:S01]  /*6470*/  LDSM.16.MT88.4 R8, [R191+0x6000] ;  /* 0x00600000bf08783b */ /* 0x000f220000004200 */
[----:B-1----:R-:W-:-:S03]  /*6480*/  FFMA.FTZ R3, R215, c[0x0][0x2d0], -R0 ;  /* 0x0000b400d7037a23 */ /* 0x002fc60000010800 */
[----:B------:R-:W-:Y:S02]  /*6490*/  LDSM.16.MT88.4 R76, [R191+0x3000] ;  /* 0x00300000bf4c783b */ /* 0x000fe40000004200 */
[----:B------:R-:W-:Y:S01]  /*64a0*/  F2FP.PACK_AB R4, R140, R138 ;  /* 0x0000008a8c04723e */ /* 0x000fe200000000ff */
[----:B------:R-:W1:Y:S01]  /*64b0*/  MUFU.EX2 R136, R3 ;  /* 0x0000000300887308 */ /* 0x000e620000000800 */
[----:B---3--:R-:W-:Y:S02]  /*64c0*/  F2FP.PACK_AB R5, R71, R137 ;  /* 0x000000894705723e */ /* 0x008fe400000000ff */
[----:B------:R-:W-:Y:S02]  /*64d0*/  F2FP.PACK_AB R6, R141, R139 ;  /* 0x0000008b8d06723e */ /* 0x000fe400000000ff */
[----:B-1----:R-:W-:Y:S01]  /*64e0*/  F2FP.PACK_AB R7, R136, R70 ;  /* 0x000000468807723e */ /* 0x002fe200000000ff */
[----:B------:R-:W-:-:S06]  /*64f0*/  FFMA.FTZ R3, R250, c[0x0][0x2d0], -R2 ;  /* 0x0000b400fa037a23 */ /* 0x000fcc0000010802 */
[C---:B-----5:R-:W-:Y:S01]  /*6500*/  HMMA.16816.F32 R88, R4.reuse, R16, R108 ;  /* 0x000000100458723c */ /* 0x060fe2000000186c */
[----:B------:R1:W-:Y:S01]  /*6510*/  MUFU.EX2 R17, R3 ;  /* 0x0000000300117308 */ /* 0x0003e20000000800 */
[----:B------:R-:W-:Y:S06]  /*6520*/  LDSM.16.MT88.4 R108, [R191+0x6800] ;  /* 0x00680000bf6c783b */ /* 0x000fec0000004200 */
[C---:B------:R-:W-:Y:S08]  /*6530*/  HMMA.16816.F32 R52, R4.reuse, R14, R80 ;  /* 0x0000000e0434723c */ /* 0x040ff00000001850 */
[----:B----4-:R-:W-:Y:S01]  /*6540*/  HMMA.16816.F32 R60, R4, R8, R60 ;  /* 0x00000008043c723c */ /* 0x010fe2000000183c */
[----:B-1----:R-:W-:-:S07]  /*6550*/  FFMA.FTZ R3, R252, c[0x0][0x2d0], -R2 ;  /* 0x0000b400fc037a23 */ /* 0x002fce0000010802 */
[C---:B------:R-:W-:Y:S01]  /*6560*/  HMMA.16816.F32 R40, R4.reuse, R10, R40 ;  /* 0x0000000a0428723c */ /* 0x040fe20000001828 */
[----:B------:R-:W1:Y:S07]  /*6570*/  LDSM.16.MT88.4 R8, [R192+0x6000] ;  /* 0x00600000c008783b */ /* 0x000e6e0000004200 */
[C---:B------:R-:W-:Y:S01]  /*6580*/  HMMA.16816.F32 R80, R4.reuse, R20, R84 ;  /* 0x000000140450723c */ /* 0x040fe20000001854 */
[----:B------:R-:W-:Y:S07]  /*6590*/  LDSM.16.MT88.4 R84, [R193+0x3000] ;  /* 0x00300000c154783b */ /* 0x000fee0000004200 */
[C---:B------:R-:W-:Y:S01]  /*65a0*/  HMMA.16816.F32 R56, R4.reuse, R22, R100 ;  /* 0x000000160438723c */ /* 0x040fe20000001864 */
[----:B------:R-:W3:Y:S04]  /*65b0*/  LDSM.16.MT88.4 R20, [R193+0x6000] ;  /* 0x00600000c114783b */ /* 0x000ee80000004200 */
[----:B------:R-:W-:Y:S03]  /*65c0*/  LDSM.16.MT88.4 R100, [R194+0x3000] ;  /* 0x00300000c264783b */ /* 0x000fe60000004200 */
[C---:B------:R-:W-:Y:S01]  /*65d0*/  HMMA.16816.F32 R96, R4.reuse, R18, R96 ;  /* 0x000000120460723c */ /* 0x040fe20000001860 */
[----:B------:R4:W5:Y:S07]  /*65e0*/  MUFU.EX2 R18, R3 ;  /* 0x0000000300127308 */ /* 0x00096e0000000800 */
[----:B------:R-:W-:Y:S01]  /*65f0*/  HMMA.16816.F32 R72, R4, R12, R72 ;  /* 0x0000000c0448723c */ /* 0x000fe20000001848 */
[----:B------:R-:W2:Y:S01]  /*6600*/  LDSM.16.MT88.4 R12, [R194+0x2800] ;  /* 0x00280000c20c783b */ /* 0x000ea20000004200 */
[----:B----4-:R-:W-:-:S06]  /*6610*/  FFMA.FTZ R3, R251, c[0x0][0x2d0], -R2 ;  /* 0x0000b400fb037a23 */ /* 0x010fcc0000010802 */
[----:B-1----:R-:W-:Y:S01]  /*6620*/  HMMA.16816.F32 R44, R4, R8, R44 ;  /* 0x00000008042c723c */ /* 0x002fe2000000182c */
[----:B------:R-:W-:Y:S01]  /*6630*/  FFMA.FTZ R2, R230, c[0x0][0x2d0], -R2 ;  /* 0x0000b400e6027a23 */ /* 0x000fe20000010802 */
[----:B-----5:R-:W-:-:S03]  /*6640*/  F2FP.PACK_AB R64, R18, R17 ;  /* 0x000000111240723e */ /* 0x020fc600000000ff */
[----:B------:R1:W-:Y:S03]  /*6650*/  MUFU.EX2 R19, R2 ;  /* 0x0000000200137308 */ /* 0x0003e60000000800 */
[C---:B------:R-:W-:Y:S08]  /*6660*/  HMMA.16816.F32 R28, R4.reuse, R10, R28 ;  /* 0x0000000a041c723c */ /* 0x040ff0000000181c */
[----:B---3--:R-:W-:Y:S01]  /*6670*/  HMMA.16816.F32 R36, R4, R20, R36 ;  /* 0x000000140424723c */ /* 0x008fe20000001824 */
[----:B------:R-:W3:Y:S01]  /*6680*/  MUFU.EX2 R20, R3 ;  /* 0x0000000300147308 */ /* 0x000ee20000000800 */
[----:B-1----:R-:W-:-:S06]  /*6690*/  FFMA.FTZ R2, R229, c[0x0][0x2d0], -R0 ;  /* 0x0000b400e5027a23 */ /* 0x002fcc0000010800 */
[C---:B------:R-:W-:Y:S01]  /*66a0*/  HMMA.16816.F32 R24, R4.reuse, R22, R24 ;  /* 0x000000160418723c */ /* 0x040fe20000001818 */
[----:B------:R1:W-:Y:S07]  /*66b0*/  MUFU.EX2 R16, R2 ;  /* 0x0000000200107308 */ /* 0x0003ee0000000800 */
[----:B--2---:R-:W-:Y:S01]  /*66c0*/  HMMA.16816.F32 R104, R4, R12, R104 ;  /* 0x0000000c0468723c */ /* 0x004fe20000001868 */
[----:B---3--:R-:W-:-:S07]  /*66d0*/  F2FP.PACK_AB R66, R19, R20 ;  /* 0x000000141342723e */ /* 0x008fce00000000ff */
[----:B------:R-:W-:Y:S01]  /*66e0*/  HMMA.16816.F32 R112, R4, R14, R92 ;  /* 0x0000000e0470723c */ /* 0x000fe2000000185c */
[--C-:B-1----:R-:W-:Y:S01]  /*66f0*/  FFMA.FTZ R2, R233, c[0x0][0x2d0], -R0.reuse ;  /* 0x0000b400e9027a23 */ /* 0x102fe20000010800 */
[----:B------:R-:W1:Y:S03]  /*6700*/  LDSM.16.MT88.4 R12, [R194+0x6000] ;  /* 0x00600000c20c783b */ /* 0x000e660000004200 */
[----:B------:R2:W3:Y:S01]  /*6710*/  MUFU.EX2 R9, R2 ;  /* 0x0000000200097308 */ /* 0x0004e20000000800 */
[----:B------:R-:W4:Y:S01]  /*6720*/  LDSM.16.MT88.4 R92, [R192+0x3000] ;  /* 0x00300000c05c783b */ /* 0x000f220000004200 */
[--C-:B--2---:R-:W-:Y:S01]  /*6730*/  FFMA.FTZ R2, R232, c[0x0][0x2d0], -R0.reuse ;  /* 0x0000b400e8027a23 */ /* 0x104fe20000010800 */
[----:B---3--:R-:W-:Y:S01]  /*6740*/  F2FP.PACK_AB R65, R9, R16 ;  /* 0x000000100941723e */ /* 0x008fe200000000ff */
[----:B------:R-:W-:-:S04]  /*6750*/  FFMA.FTZ R0, R231, c[0x0][0x2d0], -R0 ;  /* 0x0000b400e7007a23 */ /* 0x000fc80000010800 */
[----:B------:R2:W-:Y:S08]  /*6760*/  MUFU.EX2 R10, R2 ;  /* 0x00000002000a7308 */ /* 0x0005f00000000800 */
[----:B------:R3:W5:Y:S01]  /*6770*/  MUFU.EX2 R8, R0 ;  /* 0x0000000000087308 */ /* 0x0007620000000800 */
[----:B--2---:R-:W-:Y:S01]  /*6780*/  FADD.FTZ R2, R248, R247 ;  /* 0x000000f7f8027221 */ /* 0x004fe20000010000 */
[----:B-1----:R-:W-:Y:S03]  /*6790*/  HMMA.16816.F32 R48, R4, R12, R48 ;  /* 0x0000000c0430723c */ /* 0x002fe60000001830 */
[----:B------:R-:W-:-:S02]  /*67a0*/  FADD.FTZ R2, R246, R2 ;  /* 0x00000002f6027221 */ /* 0x000fc40000010000 */
[----:B---3--:R-:W-:-:S03]  /*67b0*/  FADD.FTZ R0, R242, R239 ;  /* 0x000000eff2007221 */ /* 0x008fc60000010000 */
[----:B------:R-:W-:Y:S01]  /*67c0*/  HMMA.16816.F32 R32, R4, R14, R32 ;  /* 0x0000000e0420723c */ /* 0x000fe20000001820 */
[----:B------:R-:W-:Y:S01]  /*67d0*/  FADD.FTZ R2, R249, R2 ;  /* 0x00000002f9027221 */ /* 0x000fe20000010000 */
[----:B------:R-:W1:Y:S01]  /*67e0*/  LDSM.16.MT88.4 R12, [R194+0x6800] ;  /* 0x00680000c20c783b */ /* 0x000e620000004200 */
[----:B------:R-:W-:Y:S01]  /*67f0*/  FADD.FTZ R0, R238, R0 ;  /* 0x00000000ee007221 */ /* 0x000fe20000010000 */
[----:B-----5:R-:W-:Y:S01]  /*6800*/  F2FP.PACK_AB R67, R8, R10 ;  /* 0x0000000a0843723e */ /* 0x020fe200000000ff */
[----:B------:R-:W-:Y:S02]  /*6810*/  FADD.FTZ R2, R241, R2 ;  /* 0x00000002f1027221 */ /* 0x000fe40000010000 */
[----:B------:R-:W-:Y:S02]  /*6820*/  FADD.FTZ R0, R245, R0 ;  /* 0x00000000f5007221 */ /* 0x000fe40000010000 */
[----:B------:R-:W-:Y:S02]  /*6830*/  FADD.FTZ R2, R243, R2 ;  /* 0x00000002f3027221 */ /* 0x000fe40000010000 */
[----:B------:R-:W-:Y:S01]  /*6840*/  FADD.FTZ R0, R235, R0 ;  /* 0x00000000eb007221 */ /* 0x000fe20000010000 */
[----:B----4-:R-:W-:Y:S01]  /*6850*/  HMMA.16816.F32 R88, R64, R92, R88 ;  /* 0x0000005c4058723c */ /* 0x010fe20000001858 */
[----:B------:R-:W-:-:S02]  /*6860*/  FADD.FTZ R3, R240, R2 ;  /* 0x00000002f0037221 */ /* 0x000fc40000010000 */
[----:B------:R-:W-:Y:S02]  /*6870*/  FADD.FTZ R0, R236, R0 ;  /* 0x00000000ec007221 */ /* 0x000fe40000010000 */
[----:B------:R-:W-:-:S03]  /*6880*/  @P3 IMAD.HI.U32 R4, R159, c[0x0][0x2c8], RZ ;  /* 0x0000b2009f043a27 */ /* 0x000fc600078e00ff */
[C---:B------:R-:W-:Y:S01]  /*6890*/  HMMA.16816.F32 R92, R64.reuse, R94, R96 ;  /* 0x0000005e405c723c */ /* 0x040fe20000001860 */
[----:B------:R-:W-:Y:S02]  /*68a0*/  FADD.FTZ R2, R234, R0 ;  /* 0x00000000ea027221 */ /* 0x000fe40000010000 */
[----:B------:R-:W-:Y:S02]  /*68b0*/  FADD.FTZ R0, R244, R3 ;  /* 0x00000003f4007221 */ /* 0x000fe40000010000 */
[----:B------:R-:W-:Y:S02]  /*68c0*/  FADD.FTZ R2, R237, R2 ;  /* 0x00000002ed027221 */ /* 0x000fe40000010000 */
[----:B------:R-:W-:Y:S01]  /*68d0*/  FADD.FTZ R0, R225, R0 ;  /* 0x00000000e1007221 */ /* 0x000fe20000010000 */
[----:B------:R-:W-:Y:S01]  /*68e0*/  HMMA.16816.F32 R96, R64, R100, R104 ;  /* 0x000000644060723c */ /* 0x000fe20000001868 */
[----:B------:R-:W-:Y:S02]  /*68f0*/  FADD.FTZ R2, R219, R2 ;  /* 0x00000002db027221 */ /* 0x000fe40000010000 */
[----:B------:R-:W-:-:S02]  /*6900*/  FADD.FTZ R0, R227, R0 ;  /* 0x00000000e3007221 */ /* 0x000fc40000010000 */
[----:B------:R-:W-:Y:S02]  /*6910*/  FADD.FTZ R2, R217, R2 ;  /* 0x00000002d9027221 */ /* 0x000fe40000010000 */
[----:B------:R-:W-:Y:S01]  /*6920*/  FADD.FTZ R0, R224, R0 ;  /* 0x00000000e0007221 */ /* 0x000fe20000010000 */
[C---:B------:R-:W-:Y:S01]  /*6930*/  HMMA.16816.F32 R100, R64.reuse, R102, R112 ;  /* 0x000000664064723c */ /* 0x040fe20000001870 */
[----:B------:R-:W-:Y:S01]  /*6940*/  FADD.FTZ R2, R216, R2 ;  /* 0x00000002d8027221 */ /* 0x000fe20000010000 */
[----:B------:R-:W-:Y:S01]  /*6950*/  IADD3 R216, R150, -0x2, RZ ;  /* 0xfffffffe96d87810 */ /* 0x000fe20007ffe0ff */
        /* <DEDUP_REMOVED lines=19> */
[----:B------:R-:W-:Y:S01]  /*6a90*/  IMAD.MOV.U32 R0, RZ, RZ, R159 ;  /* 0x000000ffff007224 */ /* 0x000fe200078e009f */
[----:B------:R-:W-:Y:S01]  /*6aa0*/  @P3 SHF.R.U32.HI R0, RZ, c[0x0][0x2cc], R4 ;  /* 0x0000b300ff003a19 */ /* 0x000fe20000011604 */
[----:B------:R-:W-:-:S02]  /*6ab0*/  FADD.FTZ R2, R147, R2 ;  /* 0x0000000293027221 */ /* 0x000fc40000010000 */
[----:B------:R-:W-:Y:S02]  /*6ac0*/  FADD.FTZ R3, R144, R3 ;  /* 0x0000000390037221 */ /* 0x000fe40000010000 */
[----:B------:R-:W-:Y:S01]  /*6ad0*/  FADD.FTZ R2, R138, R2 ;  /* 0x000000028a027221 */ /* 0x000fe20000010000 */
[C---:B------:R-:W-:Y:S01]  /*6ae0*/  HMMA.16816.F32 R120, R64.reuse, R124, R44 ;  /* 0x0000007c4078723c */ /* 0x040fe2000000182c */
[----:B------:R-:W-:Y:S01]  /*6af0*/  FADD.FTZ R4, R145, R3 ;  /* 0x0000000391047221 */ /* 0x000fe20000010000 */
[----:B------:R-:W-:Y:S01]  /*6b00*/  IADD3 R3, R0, R149, -R220 ;  /* 0x0000009500037210 */ /* 0x000fe20007ffe8dc */
[----:B------:R-:W-:Y:S02]  /*6b10*/  FADD.FTZ R0, R140, R2 ;  /* 0x000000028c007221 */ /* 0x000fe40000010000 */
[----:B------:R-:W-:Y:S02]  /*6b20*/  IMAD.MOV.U32 R2, RZ, RZ, RZ ;  /* 0x000000ffff027224 */ /* 0x000fe400078e00ff */
[----:B------:R-:W-:Y:S01]  /*6b30*/  FADD.FTZ R4, R137, R4 ;  /* 0x0000000489047221 */ /* 0x000fe20000010000 */
[----:B------:R-:W-:Y:S01]  /*6b40*/  HMMA.16816.F32 R76, R64, R78, R52 ;  /* 0x0000004e404c723c */ /* 0x000fe20000001834 */
[----:B------:R-:W-:-:S04]  /*6b50*/  IMAD.HI R2, R3, -0x6db6db6d, R2 ;  /* 0x9249249303027827 */ /* 0x000fc800078e0202 */
[----:B------:R-:W-:Y:S02]  /*6b60*/  FADD.FTZ R3, R71, R4 ;  /* 0x0000000447037221 */ /* 0x000fe40000010000 */
[----:B------:R-:W-:Y:S01]  /*6b70*/  FADD.FTZ R0, R139, R0 ;  /* 0x000000008b007221 */ /* 0x000fe20000010000 */
[----:B------:R-:W-:Y:S01]  /*6b80*/  HMMA.16816.F32 R84, R64, R86, R56 ;  /* 0x000000564054723c */ /* 0x000fe20000001838 */
[----:B------:R-:W-:Y:S02]  /*6b90*/  FADD.FTZ R3, R70, R3 ;  /* 0x0000000346037221 */ /* 0x000fe40000010000 */
[----:B------:R-:W-:Y:S01]  /*6ba0*/  FADD.FTZ R4, R141, R0 ;  /* 0x000000008d047221 */ /* 0x000fe20000010000 */
[----:B------:R-:W-:Y:S01]  /*6bb0*/  SHF.R.U32.HI R0, RZ, 0x1f, R2 ;  /* 0x0000001fff007819 */ /* 0x000fe20000011602 */
[----:B------:R-:W-:-:S03]  /*6bc0*/  FADD.FTZ R3, R136, R3 ;  /* 0x0000000388037221 */ /* 0x000fc60000010000 */
[----:B------:R-:W-:Y:S01]  /*6bd0*/  LEA.HI.SX32 R2, R2, R0, 0x1a ;  /* 0x0000000002027211 */ /* 0x000fe200078fd2ff */
[----:B------:R-:W-:Y:S01]  /*6be0*/  FADD.FTZ R0, R17, R4 ;  /* 0x0000000411007221 */ /* 0x000fe20000010000 */
[C---:B------:R-:W-:Y:S01]  /*6bf0*/  HMMA.16816.F32 R108, R64.reuse, R110, R40 ;  /* 0x0000006e406c723c */ /* 0x040fe20000001828 */
[----:B------:R-:W-:Y:S01]  /*6c00*/  FADD.FTZ R3, R16, R3 ;  /* 0x0000000310037221 */ /* 0x000fe20000010000 */
[----:B------:R-:W-:Y:S01]  /*6c10*/  IMNMX R4, R155, R2, !PT ;  /* 0x000000029b047217 */ /* 0x000fe20007800200 */
[----:B------:R-:W-:Y:S02]  /*6c20*/  FADD.FTZ R0, R18, R0 ;  /* 0x0000000012007221 */ /* 0x000fe40000010000 */
[----:B------:R-:W-:Y:S01]  /*6c30*/  FADD.FTZ R2, R9, R3 ;  /* 0x0000000309027221 */ /* 0x000fe20000010000 */
[----:B------:R-:W-:Y:S01]  /*6c40*/  ISETP.GE.AND P0, PT, R216, R4, PT ;  /* 0x00000004d800720c */ /* 0x000fe20003f06270 */
[----:B------:R-:W-:Y:S01]  /*6c50*/  FADD.FTZ R0, R20, R0 ;  /* 0x0000000014007221 */ /* 0x000fe20000010000 */
[----:B------:R2:W-:Y:S01]  /*6c60*/  STL [R1+0x24], R4 ;  /* 0x0000240401007387 */ /* 0x0005e20000100800 */
[----:B------:R-:W-:Y:S01]  /*6c70*/  FADD.FTZ R2, R10, R2 ;  /* 0x000000020a027221 */ /* 0x000fe20000010000 */
[----:B------:R-:W-:Y:S01]  /*6c80*/  HMMA.16816.F32 R116, R64, R118, R24 ;  /* 0x000000764074723c */ /* 0x000fe20000001818 */
[----:B------:R-:W-:-:S02]  /*6c90*/  FADD.FTZ R3, R19, R0 ;  /* 0x0000000013037221 */ /* 0x000fc40000010000 */
[----:B------:R-:W-:-:S05]  /*6ca0*/  FADD.FTZ R0, R8, R2 ;  /* 0x0000000208007221 */ /* 0x000fca0000010000 */
[----:B------:R2:W-:Y:S01]  /*6cb0*/  STL [R1+0x30], R0 ;  /* 0x0000300001007387 */ /* 0x0005e20000100800 */
[C---:B------:R-:W-:Y:S03]  /*6cc0*/  HMMA.16816.F32 R124, R64.reuse, R126, R28 ;  /* 0x0000007e407c723c */ /* 0x040fe6000000181c */
[----:B------:R2:W-:Y:S05]  /*6cd0*/  STL [R1+0x34], R3 ;  /* 0x0000340301007387 */ /* 0x0005ea0000100800 */
[C---:B-1----:R-:W-:Y:S08]  /*6ce0*/  HMMA.16816.F32 R60, R64.reuse, R12, R48 ;  /* 0x0000000c403c723c */ /* 0x042ff00000001830 */
[----:B------:R-:W-:Y:S01]  /*6cf0*/  HMMA.16816.F32 R64, R64, R14, R32 ;  /* 0x0000000e4040723c */ /* 0x000fe20000001820 */
[----:B------:R-:W-:Y:S07]  /*6d00*/  @!P0 BRA `(.L_x_1019) ;  /* 0x000042e000008947 */ /* 0x000fee0003800000 */
[----:B------:R-:W3:Y:S01]  /*6d10*/  LDL R155, [R1+0x94] ;  /* 0x00009400019b7983 */ /* 0x000ee20000100800 */
[----:B------:R-:W-:Y:S01]  /*6d20*/  IMAD.MOV.U32 R70, RZ, RZ, R68 ;  /* 0x000000ffff467224 */ /* 0x000fe200078e0044 */
[----:B--2---:R-:W-:-:S02]  /*6d30*/  MOV R3, R69 ;  /* 0x0000004500037202 */ /* 0x004fc40000000f00 */
[----:B------:R-:W-:Y:S01]  /*6d40*/  MOV R215, R216 ;  /* 0x000000d800d77202 */ /* 0x000fe20000000f00 */
[----:B---3--:R-:W-:-:S05]  /*6d50*/  IMAD.IADD R0, R155, 0x1, R159 ;  /* 0x000000019b007824 */ /* 0x008fca00078e029f */
[----:B------:R1:W-:Y:S02]  /*6d60*/  STL [R1+0x20], R0 ;  /* 0x0000200001007387 */ /* 0x0003e40000100800 */
[----:B-1----:R-:W-:-:S05]  /*6d70*/  @P3 IMAD.HI.U32 R0, R0, c[0x0][0x2c8], RZ ;  /* 0x0000b20000003a27 */ /* 0x002fca00078e00ff */
[----:B------:R-:W-:-:S05]  /*6d80*/  @P3 SHF.R.U32.HI R0, RZ, c[0x0][0x2cc], R0 ;  /* 0x0000b300ff003a19 */ /* 0x000fca0000011600 */
[----:B------:R1:W-:Y:S02]  /*6d90*/  @P3 STL [R1+0x28], R0 ;  /* 0x0000280001003387 */ /* 0x0003e40000100800 */
.L_x_1024:
[----:B------:R-:W2:Y:S01]  /*6da0*/  LDL R216, [R1+0x38] ;  /* 0x0000380001d87983 */ /* 0x000ea20000100800 */
[----:B------:R-:W-:Y:S04]  /*6db0*/  DEPBAR.LE SB0, 0x0 ;  /* 0x000080000000791a */ /* 0x000fe80000000000 */
[----:B------:R-:W-:Y:S01]  /*6dc0*/  WARPSYNC 0xffffffff ;  /* 0xffffffff00007948 */ /* 0x000fe20003800000 */
[----:B------:R-:W-:Y:S06]  /*6dd0*/  BAR.SYNC.DEFER_BLOCKING 0x0 ;  /* 0x0000000000007b1d */ /* 0x000fec0000010000 */
[----:B------:R3:W4:Y:S01]  /*6de0*/  LDSM.16.M88.4 R8, [R188] ;  /* 0x00000000bc08783b */ /* 0x0007220000000200 */
[----:B------:R-:W-:Y:S03]  /*6df0*/  BSSY B0, `(.L_x_1020) ;  /* 0x000004b000007945 */ /* 0x000fe60003800000 */
[----:B------:R3:W1:Y:S04]  /*6e00*/  LDSM.16.M88.4 R16, [R188+0x800] ;  /* 0x00080000bc10783b */ /* 0x0006680000000200 */
[----:B------:R3:W1:Y:S04]  /*6e10*/  LDSM.16.M88.4 R24, [R188+0x1000] ;  /* 0x00100000bc18783b */ /* 0x0006680000000200 */
[----:B------:R3:W1:Y:S04]  /*6e20*/  LDSM.16.M88.4 R32, [R188+0x1800] ;  /* 0x00180000bc20783b */ /* 0x0006680000000200 */
[----:B------:R3:W1:Y:S04]  /*6e30*/  LDSM.16.M88.4 R40, [R188+0x2000] ;  /* 0x00200000bc28783b */ /* 0x0006680000000200 */
[----:B------:R3:W1:Y:S04]  /*6e40*/  LDSM.16.M88.4 R48, [R188+0x2800] ;  /* 0x00280000bc30783b */ /* 0x0006680000000200 */
[----:B------:R3:W1:Y:S04]  /*6e50*/  LDSM.16.M88.4 R56, [R188+0x3000] ;  /* 0x00300000bc38783b */ /* 0x0006680000000200 */
[----:B------:R3:W1:Y:S04]  /*6e60*/  LDSM.16.M88.4 R136, [R195] ;  /* 0x00000000c388783b */ /* 0x0006680000000200 */
[----:B------:R3:W1:Y:S04]  /*6e70*/  LDSM.16.M88.4 R140, [R204] ;  /* 0x00000000cc8c783b */ /* 0x0006680000000200 */
[----:B------:R3:W1:Y:S04]  /*6e80*/  LDSM.16.M88.4 R144, [R205] ;  /* 0x00000000cd90783b */ /* 0x0006680000000200 */
[----:B------:R3:W1:Y:S04]  /*6e90*/  LDSM.16.M88.4 R148, [R206] ;  /* 0x00000000ce94783b */ /* 0x0006680000000200 */
[----:B------:R3:W1:Y:S04]  /*6ea0*/  LDSM.16.M88.4 R152, [R207] ;  /* 0x00000000cf98783b */ /* 0x0006680000000200 */
[----:B------:R3:W1:Y:S04]  /*6eb0*/  LDSM.16.M88.4 R156, [R208] ;  /* 0x00000000d09c783b */ /* 0x0006680000000200 */
[----:B------:R3:W1:Y:S01]  /*6ec0*/  LDSM.16.M88.4 R160, [R209] ;  /* 0x00000000d1a0783b */ /* 0x0006620000000200 */
[----:B--2---:R-:W-:Y:S11]  /*6ed0*/  ISETP.GT.AND P0, PT, R216, R215, PT ;  /* 0x000000d7d800720c */ /* 0x004ff60003f04270 */
[----:B------:R-:W-:Y:S02]  /*6ee0*/  @!UPT UIADD3 URZ, URZ, URZ, URZ ;  /* 0x0000003f3f3ff290 */ /* 0x000fe4000fffe03f */
[----:B------:R-:W-:-:S05]  /*6ef0*/  @P0 BRA `(.L_x_1021) ;  /* 0x000003a000000947 */ /* 0x000fca0003800000 */
[C---:B-1-34-:R-:W-:Y:S01]  /*6f00*/  IMAD.WIDE.U32 R22, R215.reuse, c[0x0][0x208], RZ ;  /* 0x00008200d7167a25 */ /* 0x05afe200078e00ff */
[----:B------:R-:W2:Y:S01]  /*6f10*/  LDL.64 R30, [R1+0x8] ;  /* 0x00000800011e7983 */ /* 0x000ea20000100a00 */
[----:B------:R-:W-:Y:S01]  /*6f20*/  ULDC.64 UR4, c[0x0][0x208] ;  /* 0x0000820000047ab9 */ /* 0x000fe20000000a00 */
[----:B------:R-:W-:Y:S01]  /*6f30*/  SHF.R.S32.HI R0, RZ, 0x1f, R215 ;  /* 0x0000001fff007819 */ /* 0x000fe200000114d7 */
[----:B------:R-:W-:Y:S01]  /*6f40*/  USHF.L.U32 UR9, UR4, 0x5, URZ ;  /* 0x0000000504097899 */ /* 0x000fe2000800063f */
[----:B------:R-:W3:Y:S01]  /*6f50*/  LDL.64 R28, [R1] ;  /* 0x00000000011c7983 */ /* 0x000ee20000100a00 */
[----:B------:R-:W-:Y:S02]  /*6f60*/  UMOV UR8, 0x5 ;  /* 0x0000000500087882 */ /* 0x000fe40000000000 */
[----:B------:R-:W-:Y:S01]  /*6f70*/  IMAD R0, R0, c[0x0][0x208], RZ ;  /* 0x0000820000007a24 */ /* 0x000fe200078e02ff */
[----:B------:R-:W1:Y:S01]  /*6f80*/  S2R R12, SR_TID.X ;  /* 0x00000000000c7919 */ /* 0x000e620000002100 */
[----:B------:R-:W-:Y:S01]  /*6f90*/  USHF.L.U64.HI UR5, UR4, UR8, UR5 ;  /* 0x0000000804057299 */ /* 0x000fe20008010205 */
[----:B------:R-:W-:Y:S01]  /*6fa0*/  IMAD.U32 R4, RZ, RZ, UR9 ;  /* 0x00000009ff047e24 */ /* 0x000fe2000f8e00ff */
[----:B------:R-:W-:Y:S01]  /*6fb0*/  UIADD3 UR8, UP0, UR9, UR9, URZ ;  /* 0x0000000909087290 */ /* 0x000fe2000ff1e03f */
[----:B------:R-:W-:Y:S03]  /*6fc0*/  IMAD R0, R215, c[0x0][0x20c], R0 ;  /* 0x00008300d7007a24 */ /* 0x000fe600078e0200 */
[----:B------:R-:W-:Y:S01]  /*6fd0*/  IMAD.U32 R5, RZ, RZ, UR5 ;  /* 0x00000005ff057e24 */ /* 0x000fe2000f8e00ff */
[----:B------:R-:W-:Y:S01]  /*6fe0*/  UIADD3.X UR4, UR5, UR5, URZ, UP0, !UPT ;  /* 0x0000000505047290 */ /* 0x000fe200087fe43f */
[----:B------:R-:W-:Y:S02]  /*6ff0*/  IMAD.IADD R0, R23, 0x1, R0 ;  /* 0x0000000117007824 */ /* 0x000fe400078e0200 */
[----:B------:R-:W-:Y:S04]  /*7000*/  IMAD.WIDE.U32 R6, R22, 0x70, R4 ;  /* 0x0000007016067825 */ /* 0x000fe800078e0004 */
[----:B------:R-:W-:Y:S01]  /*7010*/  IMAD R21, R0, 0x70, RZ ;  /* 0x0000007000157824 */ /* 0x000fe200078e02ff */
[----:B------:R-:W-:Y:S01]  /*7020*/  IADD3 R20, P1, R6, UR9, RZ ;  /* 0x0000000906147c10 */ /* 0x000fe2000ff3e0ff */
[----:B------:R-:W-:Y:S02]  /*7030*/  IMAD.U32 R14, RZ, RZ, UR8 ;  /* 0x00000008ff0e7e24 */ /* 0x000fe4000f8e00ff */
[----:B------:R-:W-:Y:S02]  /*7040*/  IMAD.IADD R0, R21, 0x1, R7 ;  /* 0x0000000115007824 */ /* 0x000fe400078e0207 */
[----:B------:R-:W-:Y:S01]  /*7050*/  IMAD.U32 R15, RZ, RZ, UR4 ;  /* 0x00000004ff0f7e24 */ /* 0x000fe2000f8e00ff */
[----:B-1----:R-:W-:Y:S03]  /*7060*/  ISETP.GT.AND P3, PT, R12, 0x7f, PT ;  /* 0x0000007f0c00780c */ /* 0x002fe60003f64270 */
[----:B------:R-:W-:Y:S01]  /*7070*/  IMAD.WIDE.U32 R14, R22, 0x70, R14 ;  /* 0x00000070160e7825 */ /* 0x000fe200078e000e */
[----:B--2---:R-:W-:Y:S03]  /*7080*/  IADD3 R2, P0, R30, R6, RZ ;  /* 0x000000061e027210 */ /* 0x004fe60007f1e0ff */
[----:B------:R-:W-:Y:S02]  /*7090*/  IMAD.MOV.U32 R4, RZ, RZ, R30 ;  /* 0x000000ffff047224 */ /* 0x000fe400078e001e */
[--C-:B---3--:R-:W-:Y:S02]  /*70a0*/  IMAD.MOV.U32 R5, RZ, RZ, R29.reuse ;  /* 0x000000ffff057224 */ /* 0x108fe400078e001d */
[----:B------:R-:W-:Y:S01]  /*70b0*/  IMAD.X R7, R0, 0x1, R29, P0 ;  /* 0x0000000100077824 */ /* 0x000fe200000e061d */
[----:B------:R-:W-:Y:S01]  /*70c0*/  LEA R6, P0, R2, c[0x0][0x1f8], 0x1 ;  /* 0x00007e0002067a11 */ /* 0x000fe200078008ff */
[----:B------:R-:W-:Y:S01]  /*70d0*/  IMAD.WIDE.U32 R4, R22, 0x70, R4 ;  /* 0x0000007016047825 */ /* 0x000fe200078e0004 */
[----:B------:R-:W-:Y:S02]  /*70e0*/  IADD3.X R0, R0, UR5, RZ, P1, !PT ;  /* 0x0000000500007c10 */ /* 0x000fe40008ffe4ff */
[----:B------:R-:W-:Y:S01]  /*70f0*/  LEA.HI.X R7, R2, c[0x0][0x1fc], R7, 0x1, P0 ;  /* 0x00007f0002077a11 */ /* 0x000fe200000f0c07 */
[----:B------:R-:W-:Y:S01]  /*7100*/  IMAD.IADD R5, R5, 0x1, R21 ;  /* 0x0000000105057824 */ /* 0x000fe200078e0215 */
[C---:B------:R-:W-:Y:S04]  /*7110*/  LEA R12, P2, R4.reuse, c[0x0][0x1f8], 0x1 ;  /* 0x00007e00040c7a11 */ /* 0x040fe800078408ff */
[----:B------:R-:W-:Y:S02]  /*7120*/  LEA.HI.X R13, R4, c[0x0][0x1fc], R5, 0x1, P2 ;  /* 0x00007f00040d7a11 */ /* 0x000fe400010f0c05 */
[----:B------:R-:W-:Y:S02]  /*7130*/  IADD3 R2, P2, R20, R30, RZ ;  /* 0x0000001e14027210 */ /* 0x000fe40007f5e0ff */
[----:B------:R-:W-:Y:S01]  /*7140*/  @!P3 IADD3 R5, P1, P0, R30, UR9, R20 ;  /* 0x000000091e05bc10 */ /* 0x000fe2000f83e014 */
[----:B------:R-:W-:Y:S01]  /*7150*/  @!PT LDS RZ, [RZ] ;  /* 0x00000000fffff984 */ /* 0x000fe20000000800 */
[----:B------:R-:W-:Y:S01]  /*7160*/  @!PT LDS RZ, [RZ] ;  /* 0x00000000fffff984 */ /* 0x000fe20000000800 */
[----:B------:R-:W-:Y:S01]  /*7170*/  @!PT LDS RZ, [RZ] ;  /* 0x00000000fffff984 */ /* 0x000fe20000000800 */
[----:B------:R1:W-:Y:S02]  /*7180*/  LDGSTS.E.BYPASS.LTC128B.128 [R214+0x100], [R12.64], !P6 ;  /* 0x001000000cd67fae */ /* 0x0003e4000f101d46 */
[----:B------:R-:W-:Y:S01]  /*7190*/  IMAD.X R23, R0, 0x1, R29, P2 ;  /* 0x0000000100177824 */ /* 0x000fe200010e061d */
[----:B------:R-:W-:Y:S01]  /*71a0*/  LEA R20, P2, R2, c[0x0][0x1f8], 0x1 ;  /* 0x00007e0002147a11 */ /* 0x000fe200078408ff */
[----:B------:R1:W-:Y:S01]  /*71b0*/  LDGSTS.E.BYPASS.LTC128B.128 [R214+0x3900], [R12.64+0x80], !P5 ;  /* 0x039000800cd67fae */ /* 0x0003e2000e901d46 */
[----:B------:R-:W-:Y:S02]  /*71c0*/  @!P3 IADD3.X R22, R29, UR5, R0, P1, P0 ;  /* 0x000000051d16bc10 */ /* 0x000fe40008fe0400 */
[C---:B------:R-:W-:Y:S01]  /*71d0*/  @!P3 LEA R4, P0, R5.reuse, c[0x0][0x1f8], 0x1 ;  /* 0x00007e000504ba11 */ /* 0x040fe200078008ff */
[----:B------:R1:W-:Y:S01]  /*71e0*/  LDGSTS.E.BYPASS.LTC128B.128 [R214+0x1100], [R6.64], !P6 ;  /* 0x0110000006d67fae */ /* 0x0003e2000f101d46 */
[----:B------:R-:W-:Y:S02]  /*71f0*/  IADD3 R0, P1, R30, R14, RZ ;  /* 0x0000000e1e007210 */ /* 0x000fe40007f3e0ff */
[----:B------:R-:W-:Y:S01]  /*7200*/  @!P3 LEA.HI.X R5, R5, c[0x0][0x1fc], R22, 0x1, P0 ;  /* 0x00007f000505ba11 */ /* 0x000fe200000f0c16 */
[----:B------:R1:W-:Y:S01]  /*7210*/  LDGSTS.E.BYPASS.LTC128B.128 [R214+0x4900], [R6.64+0x80], !P5 ;  /* 0x0490008006d67fae */ /* 0x0003e2000e901d46 */
[----:B------:R-:W-:Y:S02]  /*7220*/  LEA R14, P0, R0, c[0x0][0x1f8], 0x1 ;  /* 0x00007e00000e7a11 */ /* 0x000fe400078008ff */
[----:B------:R-:W-:Y:S02]  /*7230*/  IADD3.X R15, R29, R21, R15, P1, !PT ;  /* 0x000000151d0f7210 */ /* 0x000fe40000ffe40f */
[----:B------:R-:W-:Y:S02]  /*7240*/  LEA.HI.X R21, R2, c[0x0][0x1fc], R23, 0x1, P2 ;  /* 0x00007f0002157a11 */ /* 0x000fe400010f0c17 */
[----:B------:R-:W-:Y:S03]  /*7250*/  LEA.HI.X R15, R0, c[0x0][0x1fc], R15, 0x1, P0 ;  /* 0x00007f00000f7a11 */ /* 0x000fe600000f0c0f */
[----:B------:R1:W-:Y:S04]  /*7260*/  LDGSTS.E.BYPASS.LTC128B.128 [R214+0x2100], [R20.64], !P6 ;  /* 0x0210000014d67fae */ /* 0x0003e8000f101d46 */
[----:B------:R1:W-:Y:S04]  /*7270*/  LDGSTS.E.BYPASS.LTC128B.128 [R214+0x5900], [R14.64+0x80], !P5 ;  /* 0x059000800ed67fae */ /* 0x0003e8000e901d46 */
[----:B------:R1:W-:Y:S04]  /*7280*/  @!P3 LDGSTS.E.BYPASS.LTC128B.128 [R214+0x3100], [R4.64], !P6 ;  /* 0x0310000004d6bfae */ /* 0x0003e8000f101d46 */
[----:B------:R1:W-:Y:S02]  /*7290*/  @!P3 LDGSTS.E.BYPASS.LTC128B.128 [R214+0x6900], [R4.64+0x80], !P5 ;  /* 0x0690008004d6bfae */ /* 0x0003e4000e901d46 */
.L_x_1021:
[----:B-1-34-:R-:W-:Y:S05]  /*72a0*/  BSYNC B0 ;  /* 0x0000000000007941 */ /* 0x01afea0003800000 */
.L_x_1020:
[C---:B------:R-:W-:Y:S01]  /*72b0*/  HMMA.16816.F32 R4, R128.reuse, R8, RZ ;  /* 0x000000088004723c */ /* 0x040fe200000018ff */
[----:B------:R-:W0:Y:S01]  /*72c0*/  LDGDEPBAR ;  /* 0x00000000000079af */ /* 0x000e220000000000 */
[----:B------:R-:W-:Y:S01]  /*72d0*/  BSSY B0, `(.L_x_1022) ;  /* 0x0000144000007945 */ /* 0x000fe20003800000 */
[----:B------:R-:W-:Y:S05]  /*72e0*/  ISETP.GT.AND P0, PT, R215, R216, PT ;  /* 0x000000d8d700720c */ /* 0x000fea0003f04270 */
[C---:B------:R-:W-:Y:S08]  /*72f0*/  HMMA.16816.F32 R8, R128.reuse, R10, RZ ;  /* 0x0000000a8008723c */ /* 0x040ff000000018ff */
        /* <DEDUP_REMOVED lines=11> */
[----:B------:R-:W-:Y:S08]  /*73b0*/  HMMA.16816.F32 R56, R128, R58, RZ ;  /* 0x0000003a8038723c */ /* 0x000ff000000018ff */
[C---:B------:R-:W-:Y:S08]  /*73c0*/  HMMA.16816.F32 R4, R132.reuse, R136, R4 ;  /* 0x000000888404723c */ /* 0x040ff00000001804 */
[C---:B------:R-:W-:Y:S01]  /*73d0*/  HMMA.16816.F32 R8, R132.reuse, R138, R8 ;  /* 0x0000008a8408723c */ /* 0x040fe20000001808 */
[----:B------:R-:W1:Y:S07]  /*73e0*/  LDSM.16.M88.4 R136, [R190] ;  /* 0x00000000be88783b */ /* 0x000e6e0000000200 */
[C---:B------:R-:W-:Y:S08]  /*73f0*/  HMMA.16816.F32 R12, R132.reuse, R140, R12 ;  /* 0x0000008c840c723c */ /* 0x040ff0000000180c */
[C---:B------:R-:W-:Y:S01]  /*7400*/  HMMA.16816.F32 R16, R132.reuse, R142, R16 ;  /* 0x0000008e8410723c */ /* 0x040fe20000001810 */
[----:B------:R-:W2:Y:S07]  /*7410*/  LDSM.16.M88.4 R140, [R190+0x800] ;  /* 0x00080000be8c783b */ /* 0x000eae0000000200 */
[C---:B------:R-:W-:Y:S08]  /*7420*/  HMMA.16816.F32 R20, R132.reuse, R144, R20 ;  /* 0x000000908414723c */ /* 0x040ff00000001814 */
[C---:B------:R-:W-:Y:S01]  /*7430*/  HMMA.16816.F32 R24, R132.reuse, R146, R24 ;  /* 0x000000928418723c */ /* 0x040fe20000001818 */
[----:B------:R-:W3:Y:S07]  /*7440*/  LDSM.16.M88.4 R144, [R190+0x1000] ;  /* 0x00100000be90783b */ /* 0x000eee0000000200 */
        /* <DEDUP_REMOVED lines=8> */
[----:B------:R-:W3:Y:S07]  /*74d0*/  LDSM.16.M88.4 R156, [R190+0x2800] ;  /* 0x00280000be9c783b */ /* 0x000eee0000000200 */
[C---:B------:R-:W-:Y:S08]  /*74e0*/  HMMA.16816.F32 R52, R132.reuse, R160, R52 ;  /* 0x000000a08434723c */ /* 0x040ff00000001834 */
[----:B------:R-:W-:Y:S08]  /*74f0*/  HMMA.16816.F32 R56, R132, R162, R56 ;  /* 0x000000a28438723c */ /* 0x000ff00000001838 */
[C---:B-1----:R-:W-:Y:S08]  /*7500*/  HMMA.16816.F32 R4, R164.reuse, R136, R4 ;  /* 0x00000088a404723c */ /* 0x042ff00000001804 */
[C---:B------:R-:W-:Y:S01]  /*7510*/  HMMA.16816.F32 R8, R164.reuse, R138, R8 ;  /* 0x0000008aa408723c */ /* 0x040fe20000001808 */
[----:B------:R-:W1:Y:S07]  /*7520*/  LDSM.16.M88.4 R136, [R190+0x3000] ;  /* 0x00300000be88783b */ /* 0x000e6e0000000200 */
[C---:B--2---:R-:W-:Y:S08]  /*7530*/  HMMA.16816.F32 R12, R164.reuse, R140, R12 ;  /* 0x0000008ca40c723c */ /* 0x044ff0000000180c */
[C---:B------:R-:W-:Y:S01]  /*7540*/  HMMA.16816.F32 R16, R164.reuse, R142, R16 ;  /* 0x0000008ea410723c */ /* 0x040fe20000001810 */
[----:B------:R-:W2:Y:S07]  /*7550*/  LDSM.16.M88.4 R140, [R189] ;  /* 0x00000000bd8c783b */ /* 0x000eae0000000200 */
        /* <DEDUP_REMOVED lines=11> */
[----:B------:R-:W4:Y:S07]  /*7610*/  LDSM.16.M88.4 R156, [R189+0x2000] ;  /* 0x00200000bd9c783b */ /* 0x000f2e0000000200 */
[C---:B-1----:R-:W-:Y:S08]  /*7620*/  HMMA.16816.F32 R52, R164.reuse, R136, R52 ;  /* 0x00000088a434723c */ /* 0x042ff00000001834 */
[----:B------:R-:W-:Y:S01]  /*7630*/  HMMA.16816.F32 R56, R164, R138, R56 ;  /* 0x0000008aa438723c */ /* 0x000fe20000001838 */
[----:B------:R-:W1:Y:S07]  /*7640*/  LDSM.16.M88.4 R136, [R189+0x2800] ;  /* 0x00280000bd88783b */ /* 0x000e6e0000000200 */
        /* <DEDUP_REMOVED lines=16> */
[C---:B------:R-:W-:Y:S01]  /*7750*/  HMMA.16816.F32 R48, R168.reuse, R138, R48 ;  /* 0x0000008aa830723c */ /* 0x040fe20000001830 */
[----:B------:R-:W1:Y:S07]  /*7760*/  LDSM.16.M88.4 R136, [R188+0x5800] ;  /* 0x00580000bc88783b */ /* 0x000e6e0000000200 */
[C---:B--2---:R-:W-:Y:S08]  /*7770*/  HMMA.16816.F32 R52, R168.reuse, R140, R52 ;  /* 0x0000008ca834723c */ /* 0x044ff00000001834 */
[----:B------:R-:W-:Y:S01]  /*7780*/  HMMA.16816.F32 R56, R168, R142, R56 ;  /* 0x0000008ea838723c */ /* 0x000fe20000001838 */
[----:B------:R-:W2:Y:S07]  /*7790*/  LDSM.16.M88.4 R140, [R188+0x6000] ;  /* 0x00600000bc8c783b */ /* 0x000eae0000000200 */
[C---:B---3--:R-:W-:Y:S08]  /*77a0*/  HMMA.16816.F32 R4, R172.reuse, R144, R4 ;  /* 0x00000090ac04723c */ /* 0x048ff00000001804 */
[C---:B------:R-:W-:Y:S01]  /*77b0*/  HMMA.16816.F32 R8, R172.reuse, R146, R8 ;  /* 0x00000092ac08723c */ /* 0x040fe20000001808 */
[----:B------:R-:W3:Y:S07]  /*77c0*/  LDSM.16.M88.4 R144, [R188+0x6800] ;  /* 0x00680000bc90783b */ /* 0x000eee0000000200 */
[C---:B----4-:R-:W-:Y:S08]  /*77d0*/  HMMA.16816.F32 R12, R172.reuse, R148, R12 ;  /* 0x00000094ac0c723c */ /* 0x050ff0000000180c */
[C---:B------:R-:W-:Y:S01]  /*77e0*/  HMMA.16816.F32 R16, R172.reuse, R150, R16 ;  /* 0x00000096ac10723c */ /* 0x040fe20000001810 */
[----:B------:R-:W4:Y:S07]  /*77f0*/  LDSM.16.M88.4 R148, [R203] ;  /* 0x00000000cb94783b */ /* 0x000f2e0000000200 */
[C---:B-----5:R-:W-:Y:S08]  /*7800*/  HMMA.16816.F32 R20, R172.reuse, R152, R20 ;  /* 0x00000098ac14723c */ /* 0x060ff00000001814 */
[C---:B------:R-:W-:Y:S01]  /*7810*/  HMMA.16816.F32 R24, R172.reuse, R154, R24 ;  /* 0x0000009aac18723c */ /* 0x040fe20000001818 */
[----:B------:R-:W5:Y:S07]  /*7820*/  LDSM.16.M88.4 R152, [R197] ;  /* 0x00000000c598783b */ /* 0x000f6e0000000200 */
[C---:B------:R-:W-:Y:S08]  /*7830*/  HMMA.16816.F32 R28, R172.reuse, R156, R28 ;  /* 0x0000009cac1c723c */ /* 0x040ff0000000181c */
[C---:B------:R-:W-:Y:S01]  /*7840*/  HMMA.16816.F32 R32, R172.reuse, R158, R32 ;  /* 0x0000009eac20723c */ /* 0x040fe20000001820 */
[----:B------:R-:W4:Y:S07]  /*7850*/  LDSM.16.M88.4 R156, [R198] ;  /* 0x00000000c69c783b */ /* 0x000f2e0000000200 */
[C---:B-1----:R-:W-:Y:S08]  /*7860*/  HMMA.16816.F32 R36, R172.reuse, R136, R36 ;  /* 0x00000088ac24723c */ /* 0x042ff00000001824 */
[C---:B------:R-:W-:Y:S01]  /*7870*/  HMMA.16816.F32 R40, R172.reuse, R138, R40 ;  /* 0x0000008aac28723c */ /* 0x040fe20000001828 */
[----:B------:R-:W1:Y:S07]  /*7880*/  LDSM.16.M88.4 R136, [R199] ;  /* 0x00000000c788783b */ /* 0x000e6e0000000200 */
[C---:B--2---:R-:W-:Y:S08]  /*7890*/  HMMA.16816.F32 R44, R172.reuse, R140, R44 ;  /* 0x0000008cac2c723c */ /* 0x044ff0000000182c */
[C---:B------:R-:W-:Y:S01]  /*78a0*/  HMMA.16816.F32 R48, R172.reuse, R142, R48 ;  /* 0x0000008eac30723c */ /* 0x040fe20000001830 */
[----:B------:R-:W2:Y:S07]  /*78b0*/  LDSM.16.M88.4 R140, [R200] ;  /* 0x00000000c88c783b */ /* 0x000eae0000000200 */
[C---:B---3--:R-:W-:Y:S08]  /*78c0*/  HMMA.16816.F32 R52, R172.reuse, R144, R52 ;  /* 0x00000090ac34723c */ /* 0x048ff00000001834 */
[----:B------:R-:W-:Y:S01]  /*78d0*/  HMMA.16816.F32 R56, R172, R146, R56 ;  /* 0x00000092ac38723c */ /* 0x000fe20000001838 */
[----:B------:R-:W3:Y:S07]  /*78e0*/  LDSM.16.M88.4 R144, [R201] ;  /* 0x00000000c990783b */ /* 0x000eee0000000200 */
[C---:B----4-:R-:W-:Y:S08]  /*78f0*/  HMMA.16816.F32 R4, R176.reuse, R148, R4 ;  /* 0x00000094b004723c */ /* 0x050ff00000001804 */
[C---:B------:R-:W-:Y:S01]  /*7900*/  HMMA.16816.F32 R8, R176.reuse, R150, R8 ;  /* 0x00000096b008723c */ /* 0x040fe20000001808 */
[----:B------:R-:W4:Y:S07]  /*7910*/  LDSM.16.M88.4 R148, [R202] ;  /* 0x00000000ca94783b */ /* 0x000f2e0000000200 */
        /* <DEDUP_REMOVED lines=16> */
[----:B------:R-:W-:Y:S01]  /*7a20*/  HMMA.16816.F32 R56, R176, R150, R56 ;  /* 0x00000096b038723c */ /* 0x000fe20000001838 */
        /* <DEDUP_REMOVED lines=11> */
[C---:B------:R-:W-:Y:S08]  /*7ae0*/  HMMA.16816.F32 R32, R180.reuse, R142, R32 ;  /* 0x0000008eb420723c */ /* 0x040ff00000001820 */
[C---:B---3--:R-:W-:Y:S08]  /*7af0*/  HMMA.16816.F32 R36, R180.reuse, R144, R36 ;  /* 0x00000090b424723c */ /* 0x048ff00000001824 */
[C---:B------:R-:W-:Y:S08]  /*7b00*/  HMMA.16816.F32 R40, R180.reuse, R146, R40 ;  /* 0x00000092b428723c */ /* 0x040ff00000001828 */
[C---:B----4-:R-:W-:Y:S08]  /*7b10*/  HMMA.16816.F32 R44, R180.reuse, R148, R44 ;  /* 0x00000094b42c723c */ /* 0x050ff0000000182c */
[C---:B------:R-:W-:Y:S08]  /*7b20*/  HMMA.16816.F32 R48, R180.reuse, R150, R48 ;  /* 0x00000096b430723c */ /* 0x040ff00000001830 */
[C---:B-----5:R-:W-:Y:S08]  /*7b30*/  HMMA.16816.F32 R52, R180.reuse, R152, R52 ;  /* 0x00000098b434723c */ /* 0x060ff00000001834 */
        /* <DEDUP_REMOVED lines=11> */
[----:B---3--:R-:W-:Y:S02]  /*7bf0*/  FMUL.FTZ R2, R19, c[0x0][0x320] ;  /* 0x0000c80013027a20 */ /* 0x008fe40000410000 */
[----:B-1----:R-:W-:Y:S07]  /*7c00*/  FMUL.FTZ R0, R6, c[0x0][0x320] ;  /* 0x0000c80006007a20 */ /* 0x002fee0000410000 */
[----:B------:R1:W3:Y:S02]  /*7c10*/  MUFU.TANH R159, R0 ;  /* 0x00000000009f7308 */ /* 0x0002e40000002400 */
        /* <DEDUP_REMOVED lines=9> */
[----:B------:R1:W1:Y:S04]  /*7cb0*/  MUFU.TANH R158, R0 ;  /* 0x00000000009e7308 */ /* 0x0002680000002400 */
[----:B-1----:R-:W-:Y:S02]  /*7cc0*/  FMUL.FTZ R0, R10, c[0x0][0x320] ;  /* 0x0000c8000a007a20 */ /* 0x002fe40000410000 */
[----:B------:R-:W1:Y:S04]  /*7cd0*/  LDSM.16.M88.4 R8, [R189+0x5000] ;  /* 0x00500000bd08783b */ /* 0x000e680000000200 */
[----:B------:R5:W1:Y:S02]  /*7ce0*/  MUFU.TANH R151, R0 ;  /* 0x0000000000977308 */ /* 0x000a640000002400 */
[----:B-----5:R-:W-:Y:S08]  /*7cf0*/  FMUL.FTZ R0, R12, c[0x0][0x320] ;  /* 0x0000c8000c007a20 */ /* 0x020ff00000410000 */
[----:B------:R5:W2:Y:S10]  /*7d00*/  MUFU.TANH R12, R2 ;  /* 0x00000002000c7308 */ /* 0x000ab40000002400 */
[----:B------:R2:W2:Y:S01]  /*7d10*/  MUFU.TANH R156, R0 ;  /* 0x00000000009c7308 */ /* 0x0004a20000002400 */
[C---:B-1----:R-:W-:Y:S08]  /*7d20*/  HMMA.16816.F32 R28, R184.reuse, R8, R28 ;  /* 0x00000008b81c723c */ /* 0x042ff0000000181c */
[C---:B------:R-:W-:Y:S01]  /*7d30*/  HMMA.16816.F32 R32, R184.reuse, R10, R32 ;  /* 0x0000000ab820723c */ /* 0x040fe20000001820 */
[----:B------:R-:W1:Y:S03]  /*7d40*/  LDSM.16.M88.4 R8, [R189+0x6000] ;  /* 0x00600000bd08783b */ /* 0x000e660000000200 */
[----:B-----5:R-:W-:Y:S04]  /*7d50*/  FMUL.FTZ R2, R27, c[0x0][0x320] ;  /* 0x0000c8001b027a20 */ /* 0x020fe80000410000 */
[----:B------:R5:W1:Y:S01]  /*7d60*/  MUFU.TANH R137, R2 ;  /* 0x0000000200897308 */ /* 0x000a620000002400 */
[C---:B------:R-:W-:Y:S03]  /*7d70*/  HMMA.16816.F32 R36, R184.reuse, R4, R36 ;  /* 0x00000004b824723c */ /* 0x040fe60000001824 */
[----:B--2---:R-:W-:Y:S05]  /*7d80*/  FMUL.FTZ R0, R13, c[0x0][0x320] ;  /* 0x0000c8000d007a20 */ /* 0x004fea0000410000 */
[C---:B------:R-:W-:Y:S01]  /*7d90*/  HMMA.16816.F32 R40, R184.reuse, R6, R40 ;  /* 0x00000006b828723c */ /* 0x040fe20000001828 */
[----:B------:R2:W2:Y:S01]  /*7da0*/  MUFU.TANH R153, R0 ;  /* 0x0000000000997308 */ /* 0x0004a20000002400 */
[----:B------:R-:W3:Y:S01]  /*7db0*/  LDSM.16.M88.4 R4, [R189+0x6800] ;  /* 0x00680000bd04783b */ /* 0x000ee20000000200 */
[----:B------:R-:W-:Y:S07]  /*7dc0*/  DEPBAR.LE SB0, 0x0 ;  /* 0x000080000000791a */ /* 0x000fee0000000000 */
[----:B------:R-:W-:Y:S02]  /*7dd0*/  BAR.SYNC.DEFER_BLOCKING 0x0 ;  /* 0x0000000000007b1d */ /* 0x000fe40000010000 */
[----:B-----5:R-:W-:Y:S01]  /*7de0*/  FMUL.FTZ R2, R35, c[0x0][0x320] ;  /* 0x0000c80023027a20 */ /* 0x020fe20000410000 */
[C---:B-1----:R-:W-:Y:S05]  /*7df0*/  HMMA.16816.F32 R44, R184.reuse, R8, R44 ;  /* 0x00000008b82c723c */ /* 0x042fea000000182c */
[----:B--2---:R-:W-:Y:S03]  /*7e00*/  FMUL.FTZ R0, R14, c[0x0][0x320] ;  /* 0x0000c8000e007a20 */ /* 0x004fe60000410000 */
[C---:B------:R-:W-:Y:S01]  /*7e10*/  HMMA.16816.F32 R48, R184.reuse, R10, R48 ;  /* 0x0000000ab830723c */ /* 0x040fe20000001830 */
[----:B------:R1:W2:Y:S07]  /*7e20*/  MUFU.TANH R146, R0 ;  /* 0x0000000000927308 */ /* 0x0002ae0000002400 */
[C---:B---3--:R-:W-:Y:S08]  /*7e30*/  HMMA.16816.F32 R52, R184.reuse, R4, R52 ;  /* 0x00000004b834723c */ /* 0x048ff00000001834 */
[----:B------:R-:W-:Y:S04]  /*7e40*/  HMMA.16816.F32 R56, R184, R6, R56 ;  /* 0x00000006b838723c */ /* 0x000fe80000001838 */
[----:B-1----:R-:W-:Y:S04]  /*7e50*/  FMUL.FTZ R0, R15, c[0x0][0x320] ;  /* 0x0000c8000f007a20 */ /* 0x002fe80000410000 */
[----:B------:R1:W3:Y:S04]  /*7e60*/  MUFU.TANH R143, R0 ;  /* 0x00000000008f7308 */ /* 0x0002e80000002400 */
[----:B-1----:R-:W-:Y:S06]  /*7e70*/  FMUL.FTZ R0, R16, c[0x0][0x320] ;  /* 0x0000c80010007a20 */ /* 0x002fec0000410000 */
        /* <DEDUP_REMOVED lines=30> */
[----:B-1----:R-:W-:Y:S09]  /*8060*/  FMUL.FTZ R2, R43, c[0x0][0x320] ;  /* 0x0000c8002b027a20 */ /* 0x002ff20000410000 */
[----:B------:R-:W1:Y:S01]  /*8070*/  MUFU.TANH R25, R2 ;  /* 0x0000000200197308 */ /* 0x000e620000002400 */
[----:B-----5:R-:W-:Y:S09]  /*8080*/  FMUL.FTZ R0, R33, c[0x0][0x320] ;  /* 0x0000c80021007a20 */ /* 0x020ff20000410000 */
[----:B------:R5:W1:Y:S02]  /*8090*/  MUFU.TANH R139, R0 ;  /* 0x00000000008b7308 */ /* 0x000a640000002400 */
[----:B-----5:R-:W-:Y:S08]  /*80a0*/  FMUL.FTZ R0, R34, c[0x0][0x320] ;  /* 0x0000c80022007a20 */ /* 0x020ff00000410000 */
        /* <DEDUP_REMOVED lines=46> */
[----:B------:R1:W1:Y:S01]  /*8390*/  MUFU.TANH R15, R0 ;  /* 0x00000000000f7308 */ /* 0x0002620000002400 */
[----:B------:R-:W-:-:S05]  /*83a0*/  @!P0 BRA `(.L_x_1023) ;  /* 0x0000036000008947 */ /* 0x000fca0003800000 */
[----:B-1234-:R-:W-:Y:S01]  /*83b0*/  IADD3 R0, R215, -0x1, RZ ;  /* 0xffffffffd7007810 */ /* 0x01efe20007ffe0ff */
[----:B------:R-:W2:Y:S01]  /*83c0*/  LDL.64 R218, [R1+0x18] ;  /* 0x0000180001da7983 */ /* 0x000ea20000100a00 */
[----:B------:R-:W-:Y:S02]  /*83d0*/  ISETP.GE.AND P2, PT, R228, 0x21, PT ;  /* 0x00000021e400780c */ /* 0x000fe40003f46270 */
[----:B------:R-:W-:Y:S01]  /*83e0*/  SHF.R.S32.HI R2, RZ, 0x1f, R0 ;  /* 0x0000001fff027819 */ /* 0x000fe20000011400 */
[----:B------:R-:W-:Y:S01]  /*83f0*/  IMAD.WIDE.U32 R4, R0, c[0x0][0x1e0], RZ ;  /* 0x0000780000047a25 */ /* 0x000fe200078e00ff */
[C---:B------:R-:W-:Y:S01]  /*8400*/  ISETP.GE.AND P1, PT, R228.reuse, 0x41, PT ;  /* 0x00000041e400780c */ /* 0x040fe20003f26270 */
[----:B------:R-:W3:Y:S01]  /*8410*/  LDL.64 R216, [R1+0x10] ;  /* 0x0000100001d87983 */ /* 0x000ee20000100a00 */
[----:B------:R-:W-:Y:S01]  /*8420*/  ISETP.GE.AND P3, PT, R228, 0x1, PT ;  /* 0x00000001e400780c */ /* 0x000fe20003f66270 */
[----:B------:R-:W-:Y:S04]  /*8430*/  IMAD R2, R2, c[0x0][0x1e0], RZ ;  /* 0x0000780002027a24 */ /* 0x000fe800078e02ff */
[----:B------:R-:W-:Y:S02]  /*8440*/  IMAD R0, R0, c[0x0][0x1e4], R2 ;  /* 0x0000790000007a24 */ /* 0x000fe400078e0202 */
[----:B------:R-:W-:Y:S02]  /*8450*/  @P2 IMAD.MOV.U32 R2, RZ, RZ, c[0x0][0x1e0] ;  /* 0x00007800ff022624 */ /* 0x000fe400078e00ff */
[----:B------:R-:W-:Y:S02]  /*8460*/  IMAD.IADD R0, R5, 0x1, R0 ;  /* 0x0000000105007824 */ /* 0x000fe400078e0200 */
[----:B------:R-:W-:Y:S04]  /*8470*/  IMAD.WIDE.U32 R4, R4, 0x70, RZ ;  /* 0x0000007004047825 */ /* 0x000fe800078e00ff */
[----:B------:R-:W-:Y:S01]  /*8480*/  IMAD R0, R0, 0x70, RZ ;  /* 0x0000007000007824 */ /* 0x000fe200078e02ff */
[CC--:B------:R-:W-:Y:S01]  /*8490*/  @P2 LEA R7, P0, R2.reuse, R4.reuse, 0x5 ;  /* 0x0000000402072211 */ /* 0x0c0fe200078028ff */
        /* <DEDUP_REMOVED lines=8> */
[--C-:B---3--:R-:W-:Y:S01]  /*8520*/  @P3 IMAD.X R2, R5, 0x1, R217.reuse, P0 ;  /* 0x0000000105023824 */ /* 0x108fe200000e06d9 */
        /* <DEDUP_REMOVED lines=25> */
[----:B------:R-:W-:Y:S02]  /*86c0*/  @P0 IADD3.X R2, R217, R2, R5, P4, !PT ;  /* 0x00000002d9020210 */ /* 0x000fe400027fe405 */
[C---:B------:R-:W-:Y:S04]  /*86d0*/  @P0 LEA R4, P4, R0.reuse, c[0x0][0x1c8], 0x1 ;  /* 0x0000720000040a11 */ /* 0x040fe800078808ff */
[----:B------:R-:W-:Y:S05]  /*86e0*/  @P0 LEA.HI.X R5, R0, c[0x0][0x1cc], R2, 0x1, P4 ;  /* 0x0000730000050a11 */ /* 0x000fea00020f0c02 */
[----:B------:R1:W-:Y:S04]  /*86f0*/  @P0 LDGSTS.E.BYPASS.LTC128B.128 [R214+0xb100], [R4.64], !P6 ;  /* 0x0b10000004d60fae */ /* 0x0003e8000f101d46 */
[----:B------:R1:W-:Y:S02]  /*8700*/  @P0 LDGSTS.E.BYPASS.LTC128B.128 [R214+0xe900], [R4.64+0x80], !P5 ;  /* 0x0e90008004d60fae */ /* 0x0003e4000e901d46 */
.L_x_1023:
[----:B--234-:R-:W-:Y:S05]  /*8710*/  BSYNC B0 ;  /* 0x0000000000007941 */ /* 0x01cfea0003800000 */
.L_x_1022:
[----:B-1----:R-:W-:Y:S01]  /*8720*/  IMAD.MOV.U32 R0, RZ, RZ, c[0x0][0x2c4] ;  /* 0x0000b100ff007624 */ /* 0x002fe200078e00ff */
[----:B------:R-:W2:Y:S04]  /*8730*/  LDL R2, [R1+0x28] ;  /* 0x0000280001027983 */ /* 0x000ea80000100800 */
[----:B------:R-:W-:Y:S01]  /*8740*/  ISETP.NE.AND P0, PT, R0, 0x1, PT ;  /* 0x000000010000780c */ /* 0x000fe20003f05270 */
[----:B------:R-:W3:Y:S04]  /*8750*/  LDL R8, [R1+0x48] ;  /* 0x0000480001087983 */ /* 0x000ee80000100800 */
[----:B------:R1:W2:Y:S04]  /*8760*/  LDL R0, [R1+0x20] ;  /* 0x0000200001007983 */ /* 0x0002a80000100800 */
[----:B------:R-:W4:Y:S04]  /*8770*/  LDL R7, [R1+0x54] ;  /* 0x0000540001077983 */ /* 0x000f280000100800 */
[----:B------:R-:W4:Y:S04]  /*8780*/  LDL R6, [R1+0x2c] ;  /* 0x00002c0001067983 */ /* 0x000f280000100800 */
[----:B------:R-:W-:Y:S08]  /*8790*/  LDSM.16.MT88.4 R44, [R191+0x3800] ;  /* 0x00380000bf2c783b */ /* 0x000ff00000004200 */
[----:B------:R-:W-:Y:S08]  /*87a0*/  LDSM.16.MT88.4 R52, [R193+0x3800] ;  /* 0x00380000c134783b */ /* 0x000ff00000004200 */
[----:B------:R-:W0:Y:S01]  /*87b0*/  LDGDEPBAR ;  /* 0x00000000000079af */ /* 0x000e220000000000 */
[----:B--2---:R-:W-:Y:S02]  /*87c0*/  @P0 IMAD.MOV.U32 R0, RZ, RZ, R2 ;  /* 0x000000ffff000224 */ /* 0x004fe400078e0002 */
[----:B------:R-:W-:Y:S05]  /*87d0*/  IMAD R2, R215, -0x70, RZ ;  /* 0xffffff90d7027824 */ /* 0x000fea00078e02ff */
[----:B------:R-:W2:Y:S01]  /*87e0*/  SHFL.IDX PT, R4, R0, 0x1, 0x1c1f ;  /* 0x003c1f0000047f89 */ /* 0x000ea200000e0000 */
[----:B---3--:R-:W-:Y:S04]  /*87f0*/  IADD3 R2, -R8, 0x1, R2 ;  /* 0x0000000108027810 */ /* 0x008fe80007ffe102 */
[----:B----4-:R-:W-:Y:S03]  /*8800*/  IADD3 R2, -R6, R2, R7 ;  /* 0x0000000206027210 */ /* 0x010fe60007ffe107 */
[----:B------:R2:W3:Y:S02]  /*8810*/  SHFL.IDX PT, R5, R0, RZ, 0x1c1f ;  /* 0x001c1fff00057589 */ /* 0x0004e400000e0000 */
[C---:B--2---:R-:W-:Y:S02]  /*8820*/  IMAD.IADD R0, R2.reuse, 0x1, R4 ;  /* 0x0000000102007824 */ /* 0x044fe400078e0204 */
[----:B---3--:R-:W-:Y:S03]  /*8830*/  IMAD.IADD R4, R2, 0x1, R5 ;  /* 0x0000000102047824 */ /* 0x008fe600078e0205 */
[C---:B------:R-:W-:Y:S02]  /*8840*/  ISETP.GT.AND P1, PT, R0.reuse, RZ, PT ;  /* 0x000000ff0000720c */ /* 0x040fe40003f24270 */
[C---:B------:R-:W-:Y:S02]  /*8850*/  ISETP.GT.AND P0, PT, R0.reuse, 0x1, PT ;  /* 0x000000010000780c */ /* 0x040fe40003f04270 */
[----:B------:R-:W-:Y:S02]  /*8860*/  FSEL R5, R159, -INF , P1 ;  /* 0xff8000009f057808 */ /* 0x000fe40000800000 */
[----:B------:R-:W-:Y:S02]  /*8870*/  FSEL R7, R157, -INF , P0 ;  /* 0xff8000009d077808 */ /* 0x000fe40000000000 */
[----:B------:R-:W-:Y:S02]  /*8880*/  FMNMX.FTZ R2, R5, R70, !PT ;  /* 0x0000004605027209 */ /* 0x000fe40007810000 */
[C---:B------:R-:W-:Y:S02]  /*8890*/  ISETP.GT.AND P4, PT, R0.reuse, 0x8, PT ;  /* 0x000000080000780c */ /* 0x040fe40003f84270 */
[----:B------:R-:W-:Y:S02]  /*88a0*/  FMNMX.FTZ R2, R7, R2, !PT ;  /* 0x0000000207027209 */ /* 0x000fe40007810000 */
[----:B------:R-:W-:Y:S02]  /*88b0*/  FSEL R8, R151, -INF , P4 ;  /* 0xff80000097087808 */ /* 0x000fe40002000000 */
[----:B------:R-:W-:Y:S02]  /*88c0*/  ISETP.GT.AND P3, PT, R0, 0x9, PT ;  /* 0x000000090000780c */ /* 0x000fe40003f64270 */
[----:B------:R-:W-:Y:S02]  /*88d0*/  FMNMX.FTZ R2, R8, R2, !PT ;  /* 0x0000000208027209 */ /* 0x000fe40007810000 */
[----:B------:R-:W-:Y:S02]  /*88e0*/  FSEL R10, R150, -INF , P3 ;  /* 0xff800000960a7808 */ /* 0x000fe40001800000 */
[----:B------:R-:W-:Y:S02]  /*88f0*/  ISETP.GT.AND P2, PT, R0, 0x10, PT ;  /* 0x000000100000780c */ /* 0x000fe40003f44270 */
[----:B------:R-:W-:Y:S02]  /*8900*/  FMNMX.FTZ R2, R10, R2, !PT ;  /* 0x000000020a027209 */ /* 0x000fe40007810000 */
[----:B------:R-:W-:Y:S02]  /*8910*/  ISETP.GT.AND P0, PT, R0, 0x11, PT ;  /* 0x000000110000780c */ /* 0x000fe40003f04270 */
[----:B------:R-:W-:Y:S02]  /*8920*/  FSEL R48, R146, -INF , P2 ;  /* 0xff80000092307808 */ /* 0x000fe40001000000 */
[----:B------:R-:W-:Y:S02]  /*8930*/  ISETP.GT.AND P4, PT, R4, RZ, PT ;  /* 0x000000ff0400720c */ /* 0x000fe40003f84270 */
[----:B------:R-:W-:Y:S02]  /*8940*/  FSEL R49, R143, -INF , P0 ;  /* 0xff8000008f317808 */ /* 0x000fe40000000000 */
[----:B------:R-:W-:Y:S02]  /*8950*/  ISETP.GT.AND P1, PT, R0, 0x18, PT ;  /* 0x000000180000780c */ /* 0x000fe40003f24270 */
[----:B------:R-:W-:Y:S02]  /*8960*/  FMNMX.FTZ R2, R48, R2, !PT ;  /* 0x0000000230027209 */ /* 0x000fe40007810000 */
[----:B------:R-:W-:Y:S02]  /*8970*/  FSEL R6, R162, -INF , P4 ;  /* 0xff800000a2067808 */ /* 0x000fe40002000000 */
[----:B------:R-:W-:Y:S02]  /*8980*/  ISETP.GT.AND P2, PT, R4, 0x1, PT ;  /* 0x000000010400780c */ /* 0x000fe40003f44270 */
[----:B------:R-:W-:Y:S02]  /*8990*/  FSEL R142, R142, -INF , P1 ;  /* 0xff8000008e8e7808 */ /* 0x000fe40000800000 */
[----:B------:R-:W-:Y:S02]  /*89a0*/  FMNMX.FTZ R2, R49, R2, !PT ;  /* 0x0000000231027209 */ /* 0x000fe40007810000 */
[----:B------:R-:W-:Y:S02]  /*89b0*/  ISETP.GT.AND P0, PT, R0, 0x19, PT ;  /* 0x000000190000780c */ /* 0x000fe40003f04270 */
[----:B------:R-:W-:Y:S02]  /*89c0*/  ISETP.GT.AND P3, PT, R4, 0x8, PT ;  /* 0x000000080400780c */ /* 0x000fe40003f64270 */
[----:B------:R-:W-:Y:S02]  /*89d0*/  FSEL R11, R161, -INF , P2 ;  /* 0xff800000a10b7808 */ /* 0x000fe40001000000 */
[----:B------:R-:W-:Y:S02]  /*89e0*/  FMNMX.FTZ R9, R6, R3, !PT ;  /* 0x0000000306097209 */ /* 0x000fe40007810000 */
[----:B------:R-:W-:Y:S02]  /*89f0*/  FSEL R143, R12, -INF , P0 ;  /* 0xff8000000c8f7808 */ /* 0x000fe40000000000 */
[----:B------:R-:W-:Y:S02]  /*8a00*/  FMNMX.FTZ R2, R142, R2, !PT ;  /* 0x000000028e027209 */ /* 0x000fe40007810000 */
[----:B------:R-:W-:Y:S02]  /*8a10*/  ISETP.GT.AND P1, PT, R0, 0x20, PT ;  /* 0x000000200000780c */ /* 0x000fe40003f24270 */
[----:B------:R-:W-:Y:S02]  /*8a20*/  FSEL R12, R160, -INF , P3 ;  /* 0xff800000a00c7808 */ /* 0x000fe40001800000 */
[----:B------:R-:W-:Y:S02]  /*8a30*/  ISETP.GT.AND P2, PT, R4, 0x9, PT ;  /* 0x000000090400780c */ /* 0x000fe40003f44270 */
[----:B------:R-:W-:Y:S02]  /*8a40*/  FMNMX.FTZ R9, R11, R9, !PT ;  /* 0x000000090b097209 */ /* 0x000fe40007810000 */
[----:B------:R-:W-:Y:S02]  /*8a50*/  FSEL R146, R13, -INF , P1 ;  /* 0xff8000000d927808 */ /* 0x000fe40000800000 */
[----:B------:R-:W-:Y:S02]  /*8a60*/  FMNMX.FTZ R2, R143, R2, !PT ;  /* 0x000000028f027209 */ /* 0x000fe40007810000 */
[----:B------:R-:W-:Y:S02]  /*8a70*/  ISETP.GT.AND P0, PT, R0, 0x21, PT ;  /* 0x000000210000780c */ /* 0x000fe40003f04270 */
[----:B------:R-:W-:Y:S02]  /*8a80*/  FSEL R13, R158, -INF , P2 ;  /* 0xff8000009e0d7808 */ /* 0x000fe40001000000 */
[----:B------:R-:W-:Y:S02]  /*8a90*/  FMNMX.FTZ R9, R12, R9, !PT ;  /* 0x000000090c097209 */ /* 0x000fe40007810000 */
[----:B------:R-:W-:Y:S02]  /*8aa0*/  ISETP.GT.AND P3, PT, R4, 0x10, PT ;  /* 0x000000100400780c */ /* 0x000fe40003f64270 */
[----:B------:R-:W-:Y:S02]  /*8ab0*/  FMNMX.FTZ R2, R146, R2, !PT ;  /* 0x0000000292027209 */ /* 0x000fe40007810000 */
[----:B------:R-:W-:Y:S02]  /*8ac0*/  ISETP.GT.AND P1, PT, R0, 0x28, PT ;  /* 0x000000280000780c */ /* 0x000fe40003f24270 */
[----:B------:R-:W-:Y:S02]  /*8ad0*/  FSEL R150, R144, -INF , P0 ;  /* 0xff80000090967808 */ /* 0x000fe40000000000 */
[----:B------:R-:W-:Y:S02]  /*8ae0*/  FMNMX.FTZ R9, R13, R9, !PT ;  /* 0x000000090d097209 */ /* 0x000fe40007810000 */
[----:B------:R-:W-:Y:S02]  /*8af0*/  FSEL R40, R156, -INF , P3 ;  /* 0xff8000009c287808 */ /* 0x000fe40001800000 */
[----:B------:R-:W-:Y:S02]  /*8b00*/  ISETP.GT.AND P2, PT, R4, 0x11, PT ;  /* 0x000000110400780c */ /* 0x000fe40003f44270 */
[----:B------:R-:W-:Y:S02]  /*8b10*/  FSEL R151, R138, -INF , P1 ;  /* 0xff8000008a977808 */ /* 0x000fe40000800000 */
[----:B------:R-:W-:Y:S02]  /*8b20*/  FMNMX.FTZ R2, R150, R2, !PT ;  /* 0x0000000296027209 */ /* 0x000fe40007810000 */
[----:B------:R-:W-:Y:S02]  /*8b30*/  ISETP.GT.AND P0, PT, R0, 0x29, PT ;  /* 0x000000290000780c */ /* 0x000fe40003f04270 */
[----:B------:R-:W-:Y:S02]  /*8b40*/  FSEL R41, R153, -INF , P2 ;  /* 0xff80000099297808 */ /* 0x000fe40001000000 */
[----:B------:R-:W-:Y:S02]  /*8b50*/  FMNMX.FTZ R9, R40, R9, !PT ;  /* 0x0000000928097209 */ /* 0x000fe40007810000 */
        /* <DEDUP_REMOVED lines=10> */
[----:B------:R-:W-:Y:S02]  /*8c00*/  ISETP.GT.AND P3, PT, R4, 0x20, PT ;  /* 0x000000200400780c */ /* 0x000fe40003f64270 */
[----:B------:R-:W-:Y:S02]  /*8c10*/  FSEL R57, R154, -INF , P2 ;  /* 0xff8000009a397808 */ /* 0x000fe40001000000 */
[----:B------:R-:W-:Y:S02]  /*8c20*/  FMNMX.FTZ R9, R56, R9, !PT ;  /* 0x0000000938097209 */ /* 0x000fe40007810000 */
[----:B------:R-:W-:Y:S02]  /*8c30*/  ISETP.GT.AND P1, PT, R0, 0x38, PT ;  /* 0x000000380000780c */ /* 0x000fe40003f24270 */
[----:B------:R-:W-:Y:S02]  /*8c40*/  FSEL R157, R68, -INF , P0 ;  /* 0xff800000449d7808 */ /* 0x000fe40000000000 */
[----:B------:R-:W-:Y:S02]  /*8c50*/  FMNMX.FTZ R2, R156, R2, !PT ;  /* 0x000000029c027209 */ /* 0x000fe40007810000 */
[----:B------:R-:W-:Y:S02]  /*8c60*/  FSEL R145, R145, -INF , P3 ;  /* 0xff80000091917808 */ /* 0x000fe40001800000 */
[----:B------:R-:W-:Y:S02]  /*8c70*/  FMNMX.FTZ R9, R57, R9, !PT ;  /* 0x0000000939097209 */ /* 0x000fe40007810000 */
[----:B------:R-:W-:Y:S02]  /*8c80*/  ISETP.GT.AND P2, PT, R4, 0x21, PT ;  /* 0x000000210400780c */ /* 0x000fe40003f44270 */
[----:B------:R-:W-:Y:S02]  /*8c90*/  ISETP.GT.AND P0, PT, R0, 0x39, PT ;  /* 0x000000390000780c */ /* 0x000fe40003f04270 */
[----:B------:R-:W-:Y:S02]  /*8ca0*/  FSEL R158, R33, -INF , P1 ;  /* 0xff800000219e7808 */ /* 0x000fe40000800000 */
[----:B------:R-:W-:Y:S02]  /*8cb0*/  FMNMX.FTZ R2, R157, R2, !PT ;  /* 0x000000029d027209 */ /* 0x000fe40007810000 */
[----:B------:R-:W-:Y:S02]  /*8cc0*/  FMNMX.FTZ R9, R145, R9, !PT ;  /* 0x0000000991097209 */ /* 0x000fe40007810000 */
[----:B------:R-:W-:Y:S02]  /*8cd0*/  FSEL R144, R152, -INF , P2 ;  /* 0xff80000098907808 */ /* 0x000fe40001000000 */
[----:B------:R-:W-:Y:S02]  /*8ce0*/  ISETP.GT.AND P3, PT, R4, 0x28, PT ;  /* 0x000000280400780c */ /* 0x000fe40003f64270 */
[----:B------:R-:W-:Y:S02]  /*8cf0*/  ISETP.GT.AND P1, PT, R0, 0x40, PT ;  /* 0x000000400000780c */ /* 0x000fe40003f24270 */
[----:B------:R-:W-:Y:S02]  /*8d00*/  FSEL R159, R32, -INF , P0 ;  /* 0xff800000209f7808 */ /* 0x000fe40000000000 */
[----:B------:R-:W-:Y:S02]  /*8d10*/  FMNMX.FTZ R2, R158, R2, !PT ;  /* 0x000000029e027209 */ /* 0x000fe40007810000 */
[----:B------:R-:W-:Y:S02]  /*8d20*/  FSEL R148, R148, -INF , P3 ;  /* 0xff80000094947808 */ /* 0x000fe40001800000 */
[----:B------:R-:W-:Y:S02]  /*8d30*/  ISETP.GT.AND P2, PT, R4, 0x29, PT ;  /* 0x000000290400780c */ /* 0x000fe40003f44270 */
        /* <DEDUP_REMOVED lines=8> */
[----:B------:R-:W-:Y:S02]  /*8dc0*/  ISETP.GT.AND P1, PT, R0, 0x48, PT ;  /* 0x000000480000780c */ /* 0x000fe40003f24270 */
[----:B------:R-:W-:Y:S02]  /*8dd0*/  FMNMX.FTZ R2, R222, R2, !PT ;  /* 0x00000002de027209 */ /* 0x000fe40007810000 */
[----:B------:R-:W-:Y:S02]  /*8de0*/  FSEL R152, R141, -INF , P3 ;  /* 0xff8000008d987808 */ /* 0x000fe40001800000 */
[----:B------:R-:W-:Y:S02]  /*8df0*/  FMNMX.FTZ R9, R149, R9, !PT ;  /* 0x0000000995097209 */ /* 0x000fe40007810000 */
[----:B------:R-:W-:Y:S02]  /*8e00*/  ISETP.GT.AND P2, PT, R4, 0x31, PT ;  /* 0x000000310400780c */ /* 0x000fe40003f44270 */
[----:B------:R-:W-:Y:S02]  /*8e10*/  FSEL R233, R21, -INF , P1 ;  /* 0xff80000015e97808 */ /* 0x000fe40000800000 */
[----:B------:R-:W-:Y:S02]  /*8e20*/  ISETP.GT.AND P0, PT, R0, 0x49, PT ;  /* 0x000000490000780c */ /* 0x000fe40003f04270 */
        /* <DEDUP_REMOVED lines=23> */
[----:B------:R-:W-:Y:S02]  /*8fa0*/  ISETP.GT.AND P3, PT, R4, 0x48, PT ;  /* 0x000000480400780c */ /* 0x000fe40003f64270 */
[----:B------:R-:W-:Y:S02]  /*8fb0*/  FSEL R244, R18, -INF , P1 ;  /* 0xff80000012f47808 */ /* 0x000fe40000800000 */
[----:B------:R-:W-:Y:S02]  /*8fc0*/  FMNMX.FTZ R2, R242, R2, !PT ;  /* 0x00000002f2027209 */ /* 0x000fe40007810000 */
[----:B------:R-:W-:Y:S02]  /*8fd0*/  FSEL R216, R136, -INF , P2 ;  /* 0xff80000088d87808 */ /* 0x000fe40001000000 */
[----:B------:R-:W-:Y:S02]  /*8fe0*/  FMNMX.FTZ R9, R163, R9, !PT ;  /* 0x00000009a3097209 */ /* 0x000fe40007810000 */
[----:B------:R-:W-:Y:S02]  /*8ff0*/  FSEL R246, R20, -INF , P0 ;  /* 0xff80000014f67808 */ /* 0x000fe40000000000 */
[----:B------:R-:W-:Y:S02]  /*9000*/  FSEL R218, R37, -INF , P3 ;  /* 0xff80000025da7808 */ /* 0x000fe40001800000 */
[C---:B------:R-:W-:Y:S02]  /*9010*/  ISETP.GT.AND P1, PT, R0.reuse, 0x60, PT ;  /* 0x000000600000780c */ /* 0x040fe40003f24270 */
[C---:B------:R-:W-:Y:S02]  /*9020*/  ISETP.GT.AND P3, PT, R0.reuse, 0x69, PT ;  /* 0x000000690000780c */ /* 0x040fe40003f64270 */
[C---:B------:R-:W-:Y:S02]  /*9030*/  ISETP.GT.AND P0, PT, R0.reuse, 0x61, PT ;  /* 0x000000610000780c */ /* 0x040fe40003f04270 */
[----:B------:R-:W-:Y:S02]  /*9040*/  ISETP.GT.AND P4, PT, R0, 0x68, PT ;  /* 0x000000680000780c */ /* 0x000fe40003f84270 */
[----:B------:R-:W-:Y:S02]  /*9050*/  FMNMX.FTZ R0, R244, R2, !PT ;  /* 0x00000002f4007209 */ /* 0x000fe40007810000 */
[----:B------:R-:W-:Y:S02]  /*9060*/  ISETP.GT.AND P2, PT, R4, 0x49, PT ;  /* 0x000000490400780c */ /* 0x000fe40003f44270 */
[----:B------:R-:W-:Y:S02]  /*9070*/  FMNMX.FTZ R2, R216, R9, !PT ;  /* 0x00000009d8027209 */ /* 0x000fe40007810000 */
[----:B------:R-:W-:Y:S02]  /*9080*/  FSEL R249, R14, -INF , P1 ;  /* 0xff8000000ef97808 */ /* 0x000fe40000800000 */
[----:B------:R-:W-:Y:S02]  /*9090*/  FMNMX.FTZ R0, R246, R0, !PT ;  /* 0x00000000f6007209 */ /* 0x000fe40007810000 */
[----:B------:R-:W-:Y:S02]  /*90a0*/  FSEL R217, R36, -INF , P2 ;  /* 0xff80000024d97808 */ /* 0x000fe40001000000 */
[----:B------:R-:W-:Y:S01]  /*90b0*/  ISETP.GT.AND P1, PT, R4, 0x50, PT ;  /* 0x000000500400780c */ /* 0x000fe20003f24270 */
[----:B------:R-:W-:Y:S01]  /*90c0*/  LDSM.16.MT88.4 R36, [R196] ;  /* 0x00000000c424783b */ /* 0x000fe20000004200 */
[----:B------:R-:W-:Y:S02]  /*90d0*/  FMNMX.FTZ R2, R218, R2, !PT ;  /* 0x00000002da027209 */ /* 0x000fe40007810000 */
        /* <DEDUP_REMOVED lines=12> */
[----:B------:R-:W-:Y:S02]  /*91a0*/  FSEL R229, R31, -INF , P1 ;  /* 0xff8000001fe57808 */ /* 0x000fe40000800000 */
[----:B------:R-:W-:Y:S02]  /*91b0*/  FMNMX.FTZ R2, R230, R2, !PT ;  /* 0x00000002e6027209 */ /* 0x000fe40007810000 */
[----:B------:R-:W-:Y:S02]  /*91c0*/  FMNMX.FTZ R0, R71, R0, !PT ;  /* 0x0000000047007209 */ /* 0x000fe40007810000 */
[----:B------:R-:W-:Y:S02]  /*91d0*/  FMNMX.FTZ R9, R229, R2, !PT ;  /* 0x00000002e5097209 */ /* 0x000fe40007810000 */
[C---:B------:R-:W-:Y:S01]  /*91e0*/  ISETP.GT.AND P0, PT, R4.reuse, 0x59, PT ;  /* 0x000000590400780c */ /* 0x040fe20003f04270 */
[----:B------:R-:W2:Y:S01]  /*91f0*/  SHFL.BFLY PT, R2, R0, 0x2, 0x1f ;  /* 0x0c401f0000027f89 */ /* 0x000ea200000e0000 */
[----:B------:R-:W-:Y:S02]  /*9200*/  ISETP.GT.AND P1, PT, R4, 0x60, PT ;  /* 0x000000600400780c */ /* 0x000fe40003f24270 */
[----:B------:R-:W-:Y:S02]  /*9210*/  FSEL R226, R30, -INF , P0 ;  /* 0xff8000001ee27808 */ /* 0x000fe40000000000 */
[----:B------:R-:W-:Y:S02]  /*9220*/  ISETP.GT.AND P0, PT, R4, 0x61, PT ;  /* 0x000000610400780c */ /* 0x000fe40003f04270 */
[----:B------:R-:W-:Y:S02]  /*9230*/  FSEL R224, R29, -INF , P1 ;  /* 0xff8000001de07808 */ /* 0x000fe40000800000 */
[----:B------:R-:W-:Y:S01]  /*9240*/  FSEL R223, R26, -INF , P0 ;  /* 0xff8000001adf7808 */ /* 0x000fe20000000000 */
[----:B------:R-:W-:Y:S01]  /*9250*/  LDSM.16.MT88.4 R28, [R192] ;  /* 0x00000000c01c783b */ /* 0x000fe20000004200 */
[----:B------:R-:W-:Y:S02]  /*9260*/  ISETP.GT.AND P0, PT, R4, 0x69, PT ;  /* 0x000000690400780c */ /* 0x000fe40003f04270 */
[----:B------:R-:W-:Y:S02]  /*9270*/  FMNMX.FTZ R9, R226, R9, !PT ;  /* 0x00000009e2097209 */ /* 0x000fe40007810000 */
[----:B------:R-:W-:Y:S02]  /*9280*/  FSEL R220, R22, -INF , P0 ;  /* 0xff80000016dc7808 */ /* 0x000fe40000000000 */
[----:B------:R-:W-:Y:S01]  /*9290*/  ISETP.GT.AND P1, PT, R4, 0x68, PT ;  /* 0x000000680400780c */ /* 0x000fe20003f24270 */
[----:B------:R-:W-:Y:S01]  /*92a0*/  LDSM.16.MT88.4 R20, [R193] ;  /* 0x00000000c114783b */ /* 0x000fe20000004200 */
[----:B------:R-:W-:Y:S02]  /*92b0*/  FMNMX.FTZ R9, R224, R9, !PT ;  /* 0x00000009e0097209 */ /* 0x000fe40007810000 */
[----:B------:R-:W-:Y:S02]  /*92c0*/  FSEL R221, R24, -INF , P1 ;  /* 0xff80000018dd7808 */ /* 0x000fe40000800000 */
[----:B------:R-:W-:Y:S02]  /*92d0*/  FMNMX.FTZ R4, R223, R9, !PT ;  /* 0x00000009df047209 */ /* 0x000fe40007810000 */
[----:B--2---:R-:W-:Y:S02]  /*92e0*/  FMNMX.FTZ R0, R0, R2, !PT ;  /* 0x0000000200007209 */ /* 0x004fe40007810000 */
[----:B------:R-:W-:Y:S03]  /*92f0*/  FMNMX.FTZ R4, R221, R4, !PT ;  /* 0x00000004dd047209 */ /* 0x000fe60007810000 */
[----:B------:R-:W2:Y:S01]  /*9300*/  SHFL.BFLY PT, R2, R0, 0x1, 0x1f ;  /* 0x0c201f0000027f89 */ /* 0x000ea200000e0000 */
[----:B------:R-:W-:Y:S07]  /*9310*/  FMNMX.FTZ R4, R220, R4, !PT ;  /* 0x00000004dc047209 */ /* 0x000fee0007810000 */
[----:B------:R-:W3:Y:S01]  /*9320*/  SHFL.BFLY PT, R9, R4, 0x2, 0x1f ;  /* 0x0c401f0004097f89 */ /* 0x000ee200000e0000 */
[----:B--2---:R-:W-:Y:S04]  /*9330*/  FMNMX.FTZ R68, R0, R2, !PT ;  /* 0x0000000200447209 */ /* 0x004fe80007810000 */
[C---:B------:R-:W-:Y:S01]  /*9340*/  FSETP.NEU.FTZ.AND P0, PT, R68.reuse, -INF , PT ;  /* 0xff8000004400780b */ /* 0x040fe20003f1d000 */
[----:B------:R-:W-:Y:S01]  /*9350*/  FMUL.FTZ R0, R68, c[0x0][0x2d0] ;  /* 0x0000b40044007a20 */ /* 0x000fe20000410000 */
[----:B---3--:R-:W-:Y:S04]  /*9360*/  FMNMX.FTZ R4, R4, R9, !PT ;  /* 0x0000000904047209 */ /* 0x008fe80007810000 */
[----:B------:R-:W-:Y:S01]  /*9370*/  FSEL R141, R0, RZ, P0 ;  /* 0x000000ff008d7208 */ /* 0x000fe20000000000 */
[----:B------:R-:W2:Y:S04]  /*9380*/  SHFL.BFLY PT, R2, R4, 0x1, 0x1f ;  /* 0x0c201f0004027f89 */ /* 0x000ea800000e0000 */
[--C-:B------:R-:W-:Y:S04]  /*9390*/  FFMA.FTZ R0, R5, c[0x0][0x2d0], -R141.reuse ;  /* 0x0000b40005007a23 */ /* 0x100fe8000001088d */
[----:B------:R3:W-:Y:S01]  /*93a0*/  MUFU.EX2 R237, R0 ;  /* 0x0000000000ed7308 */ /* 0x0007e20000000800 */
[----:B--2---:R-:W-:Y:S04]  /*93b0*/  FMNMX.FTZ R69, R4, R2, !PT ;  /* 0x0000000204457209 */ /* 0x004fe80007810000 */
[C---:B------:R-:W-:Y:S01]  /*93c0*/  FSETP.NEU.FTZ.AND P1, PT, R69.reuse, -INF , PT ;  /* 0xff8000004500780b */ /* 0x040fe20003f3d000 */
[----:B------:R-:W-:Y:S02]  /*93d0*/  FMUL.FTZ R2, R69, c[0x0][0x2d0] ;  /* 0x0000b40045027a20 */ /* 0x000fe40000410000 */
[--C-:B---3--:R-:W-:Y:S03]  /*93e0*/  FFMA.FTZ R0, R7, c[0x0][0x2d0], -R141.reuse ;  /* 0x0000b40007007a23 */ /* 0x108fe6000001088d */
[----:B------:R-:W-:Y:S01]  /*93f0*/  FSEL R140, R2, RZ, P1 ;  /* 0x000000ff028c7208 */ /* 0x000fe20000800000 */
[----:B------:R2:W3:Y:S04]  /*9400*/  MUFU.EX2 R239, R0 ;  /* 0x0000000000ef7308 */ /* 0x0004e80000000800 */
[--C-:B------:R-:W-:Y:S02]  /*9410*/  FFMA.FTZ R2, R13, c[0x0][0x2d0], -R140.reuse ;  /* 0x0000b4000d027a23 */ /* 0x100fe4000001088c */
[--C-:B------:R-:W-:Y:S04]  /*9420*/  FFMA.FTZ R4, R11, c[0x0][0x2d0], -R140.reuse ;  /* 0x0000b4000b047a23 */ /* 0x100fe8000001088c */
[----:B------:R4:W-:Y:S10]  /*9430*/  MUFU.EX2 R42, R2 ;  /* 0x00000002002a7308 */ /* 0x0009f40000000800 */
[----:B------:R-:W-:Y:S01]  /*9440*/  MUFU.EX2 R252, R4 ;  /* 0x0000000400fc7308 */ /* 0x000fe20000000800 */
[--C-:B--2---:R-:W-:Y:S01]  /*9450*/  FFMA.FTZ R0, R8, c[0x0][0x2d0], -R141.reuse ;  /* 0x0000b40008007a23 */ /* 0x104fe2000001088d */
[----:B---3--:R-:W-:Y:S08]  /*9460*/  F2FP.PACK_AB R137, R239, R237 ;  /* 0x000000edef89723e */ /* 0x008ff000000000ff */
[----:B------:R2:W-:Y:S01]  /*9470*/  MUFU.EX2 R51, R0 ;  /* 0x0000000000337308 */ /* 0x0005e20000000800 */
[----:B----4-:R-:W-:Y:S01]  /*9480*/  FSEL R2, R68, RZ, P0 ;  /* 0x000000ff44027208 */ /* 0x010fe20000000000 */
[----:B--2---:R-:W-:Y:S08]  /*9490*/  FFMA.FTZ R0, R10, c[0x0][0x2d0], -R141 ;  /* 0x0000b4000a007a23 */ /* 0x004ff0000001088d */
[----:B------:R2:W3:Y:S02]  /*94a0*/  MUFU.EX2 R43, R0 ;  /* 0x00000000002b7308 */ /* 0x0004e40000000800 */
[--C-:B--2---:R-:W-:Y:S01]  /*94b0*/  FFMA.FTZ R0, R6, c[0x0][0x2d0], -R140.reuse ;  /* 0x0000b40006007a23 */ /* 0x104fe2000001088c */
[----:B---3--:R-:W-:Y:S07]  /*94c0*/  F2FP.PACK_AB R139, R43, R51 ;  /* 0x000000332b8b723e */ /* 0x008fee00000000ff */
[----:B------:R2:W3:Y:S02]  /*94d0*/  MUFU.EX2 R238, R0 ;  /* 0x0000000000ee7308 */ /* 0x0004e40000000800 */
[----:B--2---:R-:W-:Y:S01]  /*94e0*/  FFMA.FTZ R0, R12, c[0x0][0x2d0], -R140 ;  /* 0x0000b4000c007a23 */ /* 0x004fe2000001088c */
[----:B---3--:R-:W-:Y:S01]  /*94f0*/  F2FP.PACK_AB R136, R252, R238 ;  /* 0x000000eefc88723e */ /* 0x008fe200000000ff */
[----:B------:R-:W2:Y:S06]  /*9500*/  LDSM.16.MT88.4 R12, [R191] ;  /* 0x00000000bf0c783b */ /* 0x000eac0000004200 */
[----:B------:R3:W4:Y:S02]  /*9510*/  MUFU.EX2 R50, R0 ;  /* 0x0000000000327308 */ /* 0x0007240000000800 */
[----:B---3--:R-:W-:Y:S02]  /*9520*/  FSEL R0, R69, RZ, P1 ;  /* 0x000000ff45007208 */ /* 0x008fe40000800000 */
[----:B----4-:R-:W-:Y:S03]  /*9530*/  F2FP.PACK_AB R138, R42, R50 ;  /* 0x000000322a8a723e */ /* 0x010fe600000000ff */
[----:B------:R-:W-:Y:S04]  /*9540*/  FADD.FTZ R0, -R0, R3 ;  /* 0x0000000300007221 */ /* 0x000fe80000010100 */
[----:B------:R-:W-:Y:S04]  /*9550*/  FMUL.FTZ R0, R0, c[0x0][0x2d0] ;  /* 0x0000b40000007a20 */ /* 0x000fe80000410000 */
[----:B------:R3:W4:Y:S02]  /*9560*/  MUFU.EX2 R3, R0 ;  /* 0x0000000000037308 */ /* 0x0007240000000800 */
[----:B---3--:R-:W-:Y:S02]  /*9570*/  FADD.FTZ R0, -R2, R70 ;  /* 0x0000004602007221 */ /* 0x008fe40000010100 */
[--C-:B------:R-:W-:Y:S02]  /*9580*/  FFMA.FTZ R2, R40, c[0x0][0x2d0], -R140.reuse ;  /* 0x0000b40028027a23 */ /* 0x100fe4000001088c */
[C---:B----4-:R-:W-:Y:S04]  /*9590*/  FMUL.FTZ R40, R3.reuse, R108 ;  /* 0x0000006c03287220 */ /* 0x050fe80000410000 */
[----:B------:R3:W-:Y:S01]  /*95a0*/  MUFU.EX2 R251, R2 ;  /* 0x0000000200fb7308 */ /* 0x0007e20000000800 */
[----:B------:R-:W-:Y:S02]  /*95b0*/  FMUL.FTZ R0, R0, c[0x0][0x2d0] ;  /* 0x0000b40000007a20 */ /* 0x000fe40000410000 */
[C---:B------:R-:W-:Y:S02]  /*95c0*/  FMUL.FTZ R4, R3.reuse, R72 ;  /* 0x0000004803047220 */ /* 0x040fe40000410000 */
[C---:B------:R-:W-:Y:S02]  /*95d0*/  FMUL.FTZ R5, R3.reuse, R73 ;  /* 0x0000004903057220 */ /* 0x040fe40000410000 */
[C---:B------:R-:W-:Y:S02]  /*95e0*/  FMUL.FTZ R8, R3.reuse, R76 ;  /* 0x0000004c03087220 */ /* 0x040fe40000410000 */
[C---:B------:R-:W-:Y:S01]  /*95f0*/  FMUL.FTZ R9, R3.reuse, R77 ;  /* 0x0000004d03097220 */ /* 0x040fe20000410000 */
[----:B------:R-:W4:Y:S01]  /*9600*/  MUFU.EX2 R0, R0 ;  /* 0x0000000000007308 */ /* 0x000f220000000800 */
[C---:B------:R-:W-:Y:S02]  /*9610*/  FMUL.FTZ R16, R3.reuse, R84 ;  /* 0x0000005403107220 */ /* 0x040fe40000410000 */
[C---:B------:R-:W-:Y:S02]  /*9620*/  FMUL.FTZ R17, R3.reuse, R85 ;  /* 0x0000005503117220 */ /* 0x040fe40000410000 */
[C---:B------:R-:W-:Y:S02]  /*9630*/  FMUL.FTZ R24, R3.reuse, R92 ;  /* 0x0000005c03187220 */ /* 0x040fe40000410000 */
[C---:B------:R-:W-:Y:S02]  /*9640*/  FMUL.FTZ R25, R3.reuse, R93 ;  /* 0x0000005d03197220 */ /* 0x040fe40000410000 */
[C---:B------:R-:W-:Y:S02]  /*9650*/  FMUL.FTZ R32, R3.reuse, R100 ;  /* 0x0000006403207220 */ /* 0x040fe40000410000 */
[----:B------:R-:W-:Y:S02]  /*9660*/  FMUL.FTZ R33, R3, R101 ;  /* 0x0000006503217220 */ /* 0x000fe40000410000 */
[--C-:B------:R-:W-:Y:S02]  /*9670*/  FFMA.FTZ R92, R229, c[0x0][0x2d0], -R140.reuse ;  /* 0x0000b400e55c7a23 */ /* 0x100fe4000001088c */
[--C-:B---3--:R-:W-:Y:S02]  /*9680*/  FFMA.FTZ R2, R41, c[0x0][0x2d0], -R140.reuse ;  /* 0x0000b40029027a23 */ /* 0x108fe4000001088c */
[--C-:B------:R-:W-:Y:S02]  /*9690*/  FFMA.FTZ R93, R226, c[0x0][0x2d0], -R140.reuse ;  /* 0x0000b400e25d7a23 */ /* 0x100fe4000001088c */
[----:B------:R3:W-:Y:S01]  /*96a0*/  MUFU.EX2 R250, R2 ;  /* 0x0000000200fa7308 */ /* 0x0007e20000000800 */
[----:B------:R-:W-:Y:S02]  /*96b0*/  FFMA.FTZ R101, R224, c[0x0][0x2d0], -R140 ;  /* 0x0000b400e0657a23 */ /* 0x000fe4000001088c */
[--C-:B------:R-:W-:Y:S02]  /*96c0*/  FFMA.FTZ R100, R247, c[0x0][0x2d0], -R141.reuse ;  /* 0x0000b400f7647a23 */ /* 0x100fe4000001088d */
[C---:B----4-:R-:W-:Y:S02]  /*96d0*/  FMUL.FTZ R6, R0.reuse, R74 ;  /* 0x0000004a00067220 */ /* 0x050fe40000410000 */
[C---:B------:R-:W-:Y:S02]  /*96e0*/  FMUL.FTZ R7, R0.reuse, R75 ;  /* 0x0000004b00077220 */ /* 0x040fe40000410000 */
[----:B------:R-:W4:Y:S01]  /*96f0*/  LDSM.16.MT88.4 R72, [R192+0x3800] ;  /* 0x00380000c048783b */ /* 0x000f220000004200 */
[C---:B------:R-:W-:Y:S02]  /*9700*/  FMUL.FTZ R10, R0.reuse, R78 ;  /* 0x0000004e000a7220 */ /* 0x040fe40000410000 */
[C---:B------:R-:W-:Y:S02]  /*9710*/  FMUL.FTZ R11, R0.reuse, R79 ;  /* 0x0000004f000b7220 */ /* 0x040fe40000410000 */
[C---:B--2---:R-:W-:Y:S03]  /*9720*/  HMMA.16816.F32 R4, R136.reuse, R12, R4 ;  /* 0x0000000c8804723c */ /* 0x044fe60000001804 */
[----:B------:R-:W2:Y:S02]  /*9730*/  LDSM.16.MT88.4 R76, [R194+0x3800] ;  /* 0x00380000c24c783b */ /* 0x000ea40000004200 */
[----:B------:R-:W-:Y:S02]  /*9740*/  FMUL.FTZ R18, R0, R86 ;  /* 0x0000005600127220 */ /* 0x000fe40000410000 */
[C---:B------:R-:W-:Y:S01]  /*9750*/  FMUL.FTZ R12, R3.reuse, R80 ;  /* 0x00000050030c7220 */ /* 0x040fe20000410000 */
[C---:B------:R-:W-:Y:S04]  /*9760*/  HMMA.16816.F32 R8, R136.reuse, R14, R8 ;  /* 0x0000000e8808723c */ /* 0x040fe80000001808 */
[--C-:B---3--:R-:W-:Y:S02]  /*9770*/  FFMA.FTZ R2, R48, c[0x0][0x2d0], -R141.reuse ;  /* 0x0000b40030027a23 */ /* 0x108fe4000001088d */
[C---:B------:R-:W-:Y:S02]  /*9780*/  FMUL.FTZ R13, R3.reuse, R81 ;  /* 0x00000051030d7220 */ /* 0x040fe40000410000 */
[----:B------:R3:W-:Y:S01]  /*9790*/  MUFU.EX2 R108, R2 ;  /* 0x00000002006c7308 */ /* 0x0007e20000000800 */
[C---:B------:R-:W-:Y:S03]  /*97a0*/  FMUL.FTZ R14, R0.reuse, R82 ;  /* 0x00000052000e7220 */ /* 0x040fe60000410000 */
[C---:B------:R-:W-:Y:S02]  /*97b0*/  FMUL.FTZ R15, R0.reuse, R83 ;  /* 0x00000053000f7220 */ /* 0x040fe40000410000 */
[----:B------:R-:W2:Y:S01]  /*97c0*/  LDSM.16.MT88.4 R80, [R191+0x800] ;  /* 0x00080000bf50783b */ /* 0x000ea20000004200 */
[C---:B------:R-:W-:Y:S02]  /*97d0*/  FMUL.FTZ R19, R0.reuse, R87 ;  /* 0x0000005700137220 */ /* 0x040fe40000410000 */
[C---:B------:R-:W-:Y:S02]  /*97e0*/  FMUL.FTZ R58, R0.reuse, R126 ;  /* 0x0000007e003a7220 */ /* 0x040fe40000410000 */
[C---:B------:R-:W-:Y:S03]  /*97f0*/  HMMA.16816.F32 R12, R136.reuse, R20, R12 ;  /* 0x00000014880c723c */ /* 0x040fe6000000180c */
[----:B------:R-:W1:Y:S01]  /*9800*/  LDSM.16.MT88.4 R84, [R193+0x800] ;  /* 0x00080000c154783b */ /* 0x000e620000004200 */
[C---:B------:R-:W-:Y:S02]  /*9810*/  FMUL.FTZ R59, R0.reuse, R127 ;  /* 0x0000007f003b7220 */ /* 0x040fe40000410000 */
[C---:B------:R-:W-:Y:S02]  /*9820*/  FMUL.FTZ R26, R0.reuse, R94 ;  /* 0x0000005e001a7220 */ /* 0x040fe40000410000 */
[C---:B------:R-:W-:Y:S04]  /*9830*/  HMMA.16816.F32 R16, R136.reuse, R22, R16 ;  /* 0x000000168810723c */ /* 0x040fe80000001810 */
[----:B------:R-:W-:Y:S02]  /*9840*/  FMUL.FTZ R20, R3, R88 ;  /* 0x0000005803147220 */ /* 0x000fe40000410000 */
[----:B---3--:R-:W-:Y:S02]  /*9850*/  FFMA.FTZ R2, R49, c[0x0][0x2d0], -R141 ;  /* 0x0000b40031027a23 */ /* 0x008fe4000001088d */
[C---:B------:R-:W-:Y:S02]  /*9860*/  FMUL.FTZ R21, R3.reuse, R89 ;  /* 0x0000005903157220 */ /* 0x040fe40000410000 */
[----:B------:R3:W1:Y:S02]  /*9870*/  MUFU.EX2 R245, R2 ;  /* 0x0000000200f57308 */ /* 0x0006640000000800 */
[C---:B------:R-:W-:Y:S02]  /*9880*/  FMUL.FTZ R22, R0.reuse, R90 ;  /* 0x0000005a00167220 */ /* 0x040fe40000410000 */
[C---:B------:R-:W-:Y:S02]  /*9890*/  FMUL.FTZ R23, R0.reuse, R91 ;  /* 0x0000005b00177220 */ /* 0x040fe40000410000 */
[----:B------:R-:W1:Y:S01]  /*98a0*/  LDSM.16.MT88.4 R88, [R192+0x800] ;  /* 0x00080000c058783b */ /* 0x000e620000004200 */
[----:B------:R-:W-:Y:S02]  /*98b0*/  IMAD.MOV.U32 R94, RZ, RZ, R51 ;  /* 0x000000ffff5e7224 */ /* 0x000fe400078e0033 */
[C---:B------:R-:W-:Y:S02]  /*98c0*/  FMUL.FTZ R49, R3.reuse, R117 ;  /* 0x0000007503317220 */ /* 0x040fe40000410000 */
[C---:B------:R-:W-:Y:S03]  /*98d0*/  HMMA.16816.F32 R20, R136.reuse, R28, R20 ;  /* 0x0000001c8814723c */ /* 0x040fe60000001814 */
[C---:B------:R-:W-:Y:S02]  /*98e0*/  FMUL.FTZ R27, R0.reuse, R95 ;  /* 0x0000005f001b7220 */ /* 0x040fe40000410000 */
[----:B------:R-:W-:Y:S02]  /*98f0*/  IMAD.MOV.U32 R95, RZ, RZ, R50 ;  /* 0x000000ffff5f7224 */ /* 0x000fe400078e0032 */
[C---:B------:R-:W-:Y:S02]  /*9900*/  FMUL.FTZ R50, R0.reuse, R118 ;  /* 0x0000007600327220 */ /* 0x040fe40000410000 */
[----:B------:R-:W-:Y:S01]  /*9910*/  FMUL.FTZ R51, R0, R119 ;  /* 0x0000007700337220 */ /* 0x000fe20000410000 */
[C---:B------:R-:W-:Y:S03]  /*9920*/  HMMA.16816.F32 R24, R136.reuse, R30, R24 ;  /* 0x0000001e8818723c */ /* 0x040fe60000001818 */
[----:B---3--:R-:W-:Y:S02]  /*9930*/  FFMA.FTZ R2, R56, c[0x0][0x2d0], -R140 ;  /* 0x0000b40038027a23 */ /* 0x008fe4000001088c */
[C---:B------:R-:W-:Y:S02]  /*9940*/  FMUL.FTZ R56, R3.reuse, R124 ;  /* 0x0000007c03387220 */ /* 0x040fe40000410000 */
[----:B------:R3:W-:Y:S01]  /*9950*/  MUFU.EX2 R243, R2 ;  /* 0x0000000200f37308 */ /* 0x0007e20000000800 */
[C---:B------:R-:W-:Y:S02]  /*9960*/  FMUL.FTZ R30, R0.reuse, R98 ;  /* 0x00000062001e7220 */ /* 0x040fe40000410000 */
[----:B------:R-:W5:Y:S02]  /*9970*/  LDL.LU R98, [R1+0x34] ;  /* 0x0000340001627983 */ /* 0x000f640000300800 */
[C---:B------:R-:W-:Y:S02]  /*9980*/  FMUL.FTZ R31, R0.reuse, R99 ;  /* 0x00000063001f7220 */ /* 0x040fe40000410000 */
[C---:B------:R-:W-:Y:S01]  /*9990*/  FMUL.FTZ R28, R3.reuse, R96 ;  /* 0x00000060031c7220 */ /* 0x040fe20000410000 */
[----:B------:R-:W5:Y:S01]  /*99a0*/  LDL.LU R99, [R1+0x30] ;  /* 0x0000300001637983 */ /* 0x000f620000300800 */
[----:B------:R-:W-:Y:S02]  /*99b0*/  FMUL.FTZ R29, R3, R97 ;  /* 0x00000061031d7220 */ /* 0x000fe40000410000 */
[----:B------:R-:W-:Y:S02]  /*99c0*/  IMAD.MOV.U32 R96, RZ, RZ, R43 ;  /* 0x000000ffff607224 */ /* 0x000fe400078e002b */
[----:B------:R-:W-:Y:S02]  /*99d0*/  IMAD.MOV.U32 R97, RZ, RZ, R42 ;  /* 0x000000ffff617224 */ /* 0x000fe400078e002a */
[C---:B------:R-:W-:Y:S01]  /*99e0*/  FMUL.FTZ R34, R0.reuse, R102 ;  /* 0x0000006600227220 */ /* 0x040fe20000410000 */
[C---:B------:R-:W-:Y:S03]  /*99f0*/  HMMA.16816.F32 R28, R136.reuse, R36, R28 ;  /* 0x00000024881c723c */ /* 0x040fe6000000181c */
[C---:B------:R-:W-:Y:S02]  /*9a00*/  FMUL.FTZ R35, R0.reuse, R103 ;  /* 0x0000006700237220 */ /* 0x040fe40000410000 */
[--C-:B------:R-:W-:Y:S02]  /*9a10*/  FFMA.FTZ R102, R223, c[0x0][0x2d0], -R140.reuse ;  /* 0x0000b400df667a23 */ /* 0x100fe4000001088c */
[--C-:B------:R-:W-:Y:S02]  /*9a20*/  FFMA.FTZ R103, R221, c[0x0][0x2d0], -R140.reuse ;  /* 0x0000b400dd677a23 */ /* 0x100fe4000001088c */
[----:B---3--:R-:W-:Y:S01]  /*9a30*/  FFMA.FTZ R2, R57, c[0x0][0x2d0], -R140 ;  /* 0x0000b40039027a23 */ /* 0x008fe2000001088c */
[C---:B------:R-:W-:Y:S03]  /*9a40*/  HMMA.16816.F32 R32, R136.reuse, R38, R32 ;  /* 0x000000268820723c */ /* 0x040fe60000001820 */
[----:B------:R3:W-:Y:S01]  /*9a50*/  MUFU.EX2 R241, R2 ;  /* 0x0000000200f17308 */ /* 0x0007e20000000800 */
[C---:B------:R-:W-:Y:S02]  /*9a60*/  FMUL.FTZ R57, R3.reuse, R125 ;  /* 0x0000007d03397220 */ /* 0x040fe40000410000 */
[C---:B------:R-:W-:Y:S02]  /*9a70*/  FMUL.FTZ R37, R3.reuse, R105 ;  /* 0x0000006903257220 */ /* 0x040fe40000410000 */
[C---:B------:R-:W-:Y:S04]  /*9a80*/  FMUL.FTZ R38, R0.reuse, R106 ;  /* 0x0000006a00267220 */ /* 0x040fe80000410000 */
[C---:B------:R-:W-:Y:S02]  /*9a90*/  FMUL.FTZ R39, R0.reuse, R107 ;  /* 0x0000006b00277220 */ /* 0x040fe40000410000 */
[C---:B------:R-:W-:Y:S02]  /*9aa0*/  FMUL.FTZ R36, R3.reuse, R104 ;  /* 0x0000006803247220 */ /* 0x040fe40000410000 */
[C---:B------:R-:W-:Y:S02]  /*9ab0*/  FMUL.FTZ R41, R3.reuse, R109 ;  /* 0x0000006d03297220 */ /* 0x040fe40000410000 */
[----:B------:R-:W-:Y:S02]  /*9ac0*/  IMAD.MOV.U32 R109, RZ, RZ, R97 ;  /* 0x000000ffff6d7224 */ /* 0x000fe400078e0061 */
[C---:B------:R-:W-:Y:S01]  /*9ad0*/  FMUL.FTZ R42, R0.reuse, R110 ;  /* 0x0000006e002a7220 */ /* 0x040fe20000410000 */
[C---:B------:R-:W-:Y:S03]  /*9ae0*/  HMMA.16816.F32 R36, R136.reuse, R44, R36 ;  /* 0x0000002c8824723c */ /* 0x040fe60000001824 */
[----:B------:R-:W-:Y:S02]  /*9af0*/  FMUL.FTZ R43, R0, R111 ;  /* 0x0000006f002b7220 */ /* 0x000fe40000410000 */
[----:B------:R-:W-:Y:S02]  /*9b00*/  IMAD.MOV.U32 R111, RZ, RZ, R95 ;  /* 0x000000ffff6f7224 */ /* 0x000fe400078e005f */
[--C-:B---3--:R-:W-:Y:S02]  /*9b10*/  FFMA.FTZ R2, R142, c[0x0][0x2d0], -R141.reuse ;  /* 0x0000b4008e027a23 */ /* 0x108fe4000001088d */
[----:B------:R-:W-:Y:S01]  /*9b20*/  IMAD.MOV.U32 R110, RZ, RZ, R96 ;  /* 0x000000ffff6e7224 */ /* 0x000fe200078e0060 */
[C---:B------:R-:W-:Y:S01]  /*9b30*/  HMMA.16816.F32 R40, R136.reuse, R46, R40 ;  /* 0x0000002e8828723c */ /* 0x040fe20000001828 */
[----:B------:R3:W-:Y:S02]  /*9b40*/  MUFU.EX2 R125, R2 ;  /* 0x00000002007d7308 */ /* 0x0007e40000000800 */
[C---:B------:R-:W-:Y:S02]  /*9b50*/  FMUL.FTZ R44, R3.reuse, R112 ;  /* 0x00000070032c7220 */ /* 0x040fe40000410000 */
[C---:B------:R-:W-:Y:S02]  /*9b60*/  FMUL.FTZ R45, R3.reuse, R113 ;  /* 0x00000071032d7220 */ /* 0x040fe40000410000 */
[C---:B------:R-:W-:Y:S02]  /*9b70*/  FMUL.FTZ R47, R0.reuse, R115 ;  /* 0x00000073002f7220 */ /* 0x040fe40000410000 */
[C---:B------:R-:W-:Y:S02]  /*9b80*/  FMUL.FTZ R46, R0.reuse, R114 ;  /* 0x00000072002e7220 */ /* 0x040fe40000410000 */
[----:B------:R-:W-:Y:S01]  /*9b90*/  MUFU.EX2 R142, R103 ;  /* 0x00000067008e7308 */ /* 0x000fe20000000800 */
[C---:B------:R-:W-:Y:S02]  /*9ba0*/  FMUL.FTZ R48, R3.reuse, R116 ;  /* 0x0000007403307220 */ /* 0x040fe40000410000 */
[----:B------:R-:W-:Y:S02]  /*9bb0*/  IMAD.MOV.U32 R116, RZ, RZ, R94 ;  /* 0x000000ffff747224 */ /* 0x000fe400078e005e */
[C---:B------:R-:W-:Y:S03]  /*9bc0*/  HMMA.16816.F32 R44, R136.reuse, R52, R44 ;  /* 0x00000034882c723c */ /* 0x040fe6000000182c */
[C---:B------:R-:W-:Y:S02]  /*9bd0*/  FMUL.FTZ R60, R3.reuse, R60 ;  /* 0x0000003c033c7220 */ /* 0x040fe40000410000 */
[----:B------:R-:W-:Y:S02]  /*9be0*/  FMUL.FTZ R61, R3, R61 ;  /* 0x0000003d033d7220 */ /* 0x000fe40000410000 */
[C---:B------:R-:W-:Y:S01]  /*9bf0*/  FMUL.FTZ R62, R0.reuse, R62 ;  /* 0x0000003e003e7220 */ /* 0x040fe20000410000 */
[C---:B------:R-:W-:Y:S04]  /*9c00*/  HMMA.16816.F32 R48, R136.reuse, R54, R48 ;  /* 0x000000368830723c */ /* 0x040fe80000001830 */
[--C-:B---3--:R-:W-:Y:S02]  /*9c10*/  FFMA.FTZ R2, R143, c[0x0][0x2d0], -R141.reuse ;  /* 0x0000b4008f027a23 */ /* 0x108fe4000001088d */
[C---:B------:R-:W-:Y:S02]  /*9c20*/  FMUL.FTZ R52, R3.reuse, R120 ;  /* 0x0000007803347220 */ /* 0x040fe40000410000 */
[----:B------:R3:W2:Y:S01]  /*9c30*/  MUFU.EX2 R124, R2 ;  /* 0x00000002007c7308 */ /* 0x0006a20000000800 */
[C---:B------:R-:W-:Y:S03]  /*9c40*/  FMUL.FTZ R54, R0.reuse, R122 ;  /* 0x0000007a00367220 */ /* 0x040fe60000410000 */
[C---:B------:R-:W-:Y:S02]  /*9c50*/  FMUL.FTZ R55, R0.reuse, R123 ;  /* 0x0000007b00377220 */ /* 0x040fe40000410000 */
[C---:B------:R-:W-:Y:S02]  /*9c60*/  FMUL.FTZ R53, R3.reuse, R121 ;  /* 0x0000007903357220 */ /* 0x040fe40000410000 */
[C---:B------:R-:W-:Y:S02]  /*9c70*/  FMUL.FTZ R63, R0.reuse, R63 ;  /* 0x0000003f003f7220 */ /* 0x040fe40000410000 */
[C---:B------:R-:W-:Y:S02]  /*9c80*/  FMUL.FTZ R64, R3.reuse, R64 ;  /* 0x0000004003407220 */ /* 0x040fe40000410000 */
[----:B------:R-:W-:Y:S01]  /*9c90*/  FMUL.FTZ R65, R3, R65 ;  /* 0x0000004103417220 */ /* 0x000fe20000410000 */
[C---:B----4-:R-:W-:Y:S03]  /*9ca0*/  HMMA.16816.F32 R52, R136.reuse, R72, R52 ;  /* 0x000000488834723c */ /* 0x050fe60000001834 */
[C---:B------:R-:W-:Y:S02]  /*9cb0*/  FMUL.FTZ R66, R0.reuse, R66 ;  /* 0x0000004200427220 */ /* 0x040fe40000410000 */
[----:B------:R-:W-:Y:S02]  /*9cc0*/  FMUL.FTZ R67, R0, R67 ;  /* 0x0000004300437220 */ /* 0x000fe40000410000 */
[----:B-1----:R-:W-:Y:S01]  /*9cd0*/  F2FP.PACK_AB R73, R245, R108 ;  /* 0x0000006cf549723e */ /* 0x002fe200000000ff */
[C---:B------:R-:W-:Y:S04]  /*9ce0*/  HMMA.16816.F32 R56, R136.reuse, R74, R56 ;  /* 0x0000004a8838723c */ /* 0x040fe80000001838 */
[--C-:B---3--:R-:W-:Y:S01]  /*9cf0*/  FFMA.FTZ R2, R145, c[0x0][0x2d0], -R140.reuse ;  /* 0x0000b40091027a23 */ /* 0x108fe2000001088c */
[----:B------:R-:W-:Y:S01]  /*9d00*/  F2FP.PACK_AB R72, R250, R251 ;  /* 0x000000fbfa48723e */ /* 0x000fe200000000ff */
[----:B------:R-:W-:Y:S01]  /*9d10*/  MUFU.EX2 R145, R101 ;  /* 0x0000006500917308 */ /* 0x000fe20000000800 */
[----:B--2---:R-:W-:Y:S01]  /*9d20*/  F2FP.PACK_AB R75, R124, R125 ;  /* 0x0000007d7c4b723e */ /* 0x004fe200000000ff */
[C---:B------:R-:W-:Y:S04]  /*9d30*/  HMMA.16816.F32 R60, R136.reuse, R76, R60 ;  /* 0x0000004c883c723c */ /* 0x040fe8000000183c */
[----:B------:R-:W-:Y:S01]  /*9d40*/  F2FP.PACK_AB R74, R241, R243 ;  /* 0x000000f3f14a723e */ /* 0x000fe200000000ff */
[--C-:B------:R-:W-:Y:S03]  /*9d50*/  FFMA.FTZ R70, R225, c[0x0][0x2d0], -R141.reuse ;  /* 0x0000b400e1467a23 */ /* 0x100fe6000001088d */
[----:B------:R-:W-:Y:S01]  /*9d60*/  HMMA.16816.F32 R64, R136, R78, R64 ;  /* 0x0000004e8840723c */ /* 0x000fe20000001840 */
[----:B------:R1:W-:Y:S01]  /*9d70*/  MUFU.EX2 R235, R2 ;  /* 0x0000000200eb7308 */ /* 0x0003e20000000800 */
[----:B------:R-:W2:Y:S06]  /*9d80*/  LDSM.16.MT88.4 R76, [R194+0x800] ;  /* 0x00080000c24c783b */ /* 0x000eac0000004200 */
[C---:B------:R-:W-:Y:S03]  /*9d90*/  HMMA.16816.F32 R4, R72.reuse, R80, R4 ;  /* 0x000000504804723c */ /* 0x040fe60000001804 */
[----:B------:R3:W-:Y:S05]  /*9da0*/  MUFU.EX2 R121, R70 ;  /* 0x0000004600797308 */ /* 0x0007ea0000000800 */
[C---:B------:R-:W-:Y:S01]  /*9db0*/  HMMA.16816.F32 R8, R72.reuse, R82, R8 ;  /* 0x000000524808723c */ /* 0x040fe20000001808 */
[----:B------:R-:W4:Y:S07]  /*9dc0*/  LDSM.16.MT88.4 R80, [R191+0x4000] ;  /* 0x00400000bf50783b */ /* 0x000f2e0000004200 */
[C---:B------:R-:W-:Y:S04]  /*9dd0*/  HMMA.16816.F32 R12, R72.reuse, R84, R12 ;  /* 0x00000054480c723c */ /* 0x040fe8000000180c */
[--C-:B-1----:R-:W-:Y:S04]  /*9de0*/  FFMA.FTZ R2, R144, c[0x0][0x2d0], -R140.reuse ;  /* 0x0000b40090027a23 */ /* 0x102fe8000001088c */
[C---:B------:R-:W-:Y:S01]  /*9df0*/  HMMA.16816.F32 R16, R72.reuse, R86, R16 ;  /* 0x000000564810723c */ /* 0x040fe20000001810 */
[----:B------:R1:W-:Y:S01]  /*9e00*/  MUFU.EX2 R234, R2 ;  /* 0x0000000200ea7308 */ /* 0x0003e20000000800 */
[----:B------:R-:W4:Y:S02]  /*9e10*/  LDSM.16.MT88.4 R84, [R193+0x4000] ;  /* 0x00400000c154783b */ /* 0x000f240000004200 */
[--C-:B---3--:R-:W-:Y:S04]  /*9e20*/  FFMA.FTZ R70, R230, c[0x0][0x2d0], -R140.reuse ;  /* 0x0000b400e6467a23 */ /* 0x108fe8000001088c */
[C---:B------:R-:W-:Y:S08]  /*9e30*/  HMMA.16816.F32 R20, R72.reuse, R88, R20 ;  /* 0x000000584814723c */ /* 0x040ff00000001814 */
[C---:B------:R-:W-:Y:S01]  /*9e40*/  HMMA.16816.F32 R24, R72.reuse, R90, R24 ;  /* 0x0000005a4818723c */ /* 0x040fe20000001818 */
[----:B------:R-:W3:Y:S07]  /*9e50*/  LDSM.16.MT88.4 R88, [R192+0x4000] ;  /* 0x00400000c058783b */ /* 0x000eee0000004200 */
[C---:B--2---:R-:W-:Y:S04]  /*9e60*/  HMMA.16816.F32 R28, R72.reuse, R76, R28 ;  /* 0x0000004c481c723c */ /* 0x044fe8000000181c */
[--C-:B-1----:R-:W-:Y:S02]  /*9e70*/  FFMA.FTZ R2, R146, c[0x0][0x2d0], -R141.reuse ;  /* 0x0000b40092027a23 */ /* 0x102fe4000001088d */
[----:B------:R-:W1:Y:S02]  /*9e80*/  MUFU.EX2 R146, R102 ;  /* 0x0000006600927308 */ /* 0x000e640000000800 */
[C---:B------:R-:W-:Y:S01]  /*9e90*/  HMMA.16816.F32 R32, R72.reuse, R78, R32 ;  /* 0x0000004e4820723c */ /* 0x040fe20000001820 */
[----:B------:R-:W2:Y:S07]  /*9ea0*/  LDSM.16.MT88.4 R76, [R194+0x4000] ;  /* 0x00400000c24c783b */ /* 0x000eae0000004200 */
[C---:B----4-:R-:W-:Y:S01]  /*9eb0*/  HMMA.16816.F32 R36, R72.reuse, R80, R36 ;  /* 0x000000504824723c */ /* 0x050fe20000001824 */
[----:B------:R4:W-:Y:S07]  /*9ec0*/  MUFU.EX2 R106, R2 ;  /* 0x00000002006a7308 */ /* 0x0009ee0000000800 */
[C---:B------:R-:W-:Y:S01]  /*9ed0*/  HMMA.16816.F32 R40, R72.reuse, R82, R40 ;  /* 0x000000524828723c */ /* 0x040fe20000001828 */
[----:B------:R-:W5:Y:S03]  /*9ee0*/  LDSM.16.MT88.4 R80, [R191+0x1000] ;  /* 0x00100000bf50783b */ /* 0x000f660000004200 */
[----:B-1----:R-:W-:Y:S04]  /*9ef0*/  F2FP.PACK_AB R136, R146, R145 ;  /* 0x000000919288723e */ /* 0x002fe800000000ff */
[C---:B------:R-:W-:Y:S08]  /*9f00*/  HMMA.16816.F32 R44, R72.reuse, R84, R44 ;  /* 0x00000054482c723c */ /* 0x040ff0000000182c */
[C---:B------:R-:W-:Y:S01]  /*9f10*/  HMMA.16816.F32 R48, R72.reuse, R86, R48 ;  /* 0x000000564830723c */ /* 0x040fe20000001830 */
[----:B------:R-:W1:Y:S03]  /*9f20*/  LDSM.16.MT88.4 R84, [R193+0x1000] ;  /* 0x00100000c154783b */ /* 0x000e660000004200 */
[----:B----4-:R-:W-:Y:S04]  /*9f30*/  FFMA.FTZ R2, R150, c[0x0][0x2d0], -R141 ;  /* 0x0000b40096027a23 */ /* 0x010fe8000001088d */
[C---:B---3--:R-:W-:Y:S01]  /*9f40*/  HMMA.16816.F32 R52, R72.reuse, R88, R52 ;  /* 0x000000584834723c */ /* 0x048fe20000001834 */
[----:B------:R3:W4:Y:S07]  /*9f50*/  MUFU.EX2 R107, R2 ;  /* 0x00000002006b7308 */ /* 0x00072e0000000800 */
[C---:B------:R-:W-:Y:S01]  /*9f60*/  HMMA.16816.F32 R56, R72.reuse, R90, R56 ;  /* 0x0000005a4838723c */ /* 0x040fe20000001838 */
[----:B------:R-:W1:Y:S07]  /*9f70*/  LDSM.16.MT88.4 R88, [R192+0x1000] ;  /* 0x00100000c058783b */ /* 0x000e6e0000004200 */
[C---:B--2---:R-:W-:Y:S08]  /*9f80*/  HMMA.16816.F32 R60, R72.reuse, R76, R60 ;  /* 0x0000004c483c723c */ /* 0x044ff0000000183c */
[----:B------:R-:W-:Y:S01]  /*9f90*/  HMMA.16816.F32 R64, R72, R78, R64 ;  /* 0x0000004e4840723c */ /* 0x000fe20000001840 */
[----:B------:R-:W2:Y:S03]  /*9fa0*/  LDSM.16.MT88.4 R76, [R194+0x1000] ;  /* 0x00100000c24c783b */ /* 0x000ea60000004200 */
[--C-:B---3--:R-:W-:Y:S03]  /*9fb0*/  FFMA.FTZ R2, R148, c[0x0][0x2d0], -R140.reuse ;  /* 0x0000b40094027a23 */ /* 0x108fe6000001088c */
[----:B------:R-:W-:Y:S01]  /*9fc0*/  F2FP.PACK_AB R72, R234, R235 ;  /* 0x000000ebea48723e */ /* 0x000fe200000000ff */
[----:B------:R3:W-:Y:S01]  /*9fd0*/  MUFU.EX2 R231, R2 ;  /* 0x0000000200e77308 */ /* 0x0007e20000000800 */
[----:B----4-:R-:W-:Y:S03]  /*9fe0*/  F2FP.PACK_AB R73, R107, R106 ;  /* 0x0000006a6b49723e */ /* 0x010fe600000000ff */
[----:B---3--:R-:W-:Y:S06]  /*9ff0*/  FFMA.FTZ R2, R149, c[0x0][0x2d0], -R140 ;  /* 0x0000b40095027a23 */ /* 0x008fec000001088c */
[----:B------:R3:W4:Y:S01]  /*a000*/  MUFU.EX2 R227, R2 ;  /* 0x0000000200e37308 */ /* 0x0007220000000800 */
[----:B-----5:R-:W-:Y:S02]  /*a010*/  FFMA.FTZ R104, R3, R98, R238 ;  /* 0x0000006203687223 */ /* 0x020fe400000100ee */
[----:B------:R-:W-:Y:S02]  /*a020*/  FFMA.FTZ R0, R0, R99, R237 ;  /* 0x0000006300007223 */ /* 0x000fe400000100ed */
[----:B------:R-:W-:Y:S02]  /*a030*/  LDSM.16.MT88.4 R96, [R193+0x6000] ;  /* 0x00600000c160783b */ /* 0x000fe40000004200 */
[----:B------:R-:W-:Y:S02]  /*a040*/  FADD.FTZ R0, R239, R0 ;  /* 0x00000000ef007221 */ /* 0x000fe40000010000 */
[--C-:B---3--:R-:W-:Y:S01]  /*a050*/  FFMA.FTZ R2, R151, c[0x0][0x2d0], -R141.reuse ;  /* 0x0000b40097027a23 */ /* 0x108fe2000001088d */
[----:B----4-:R-:W-:Y:S01]  /*a060*/  F2FP.PACK_AB R74, R227, R231 ;  /* 0x000000e7e34a723e */ /* 0x010fe200000000ff */
[----:B------:R-:W-:Y:S01]  /*a070*/  MUFU.EX2 R151, R93 ;  /* 0x0000005d00977308 */ /* 0x000fe20000000800 */
[----:B------:R-:W-:Y:S02]  /*a080*/  FADD.FTZ R0, R116, R0 ;  /* 0x0000000074007221 */ /* 0x000fe40000010000 */
[----:B------:R-:W-:Y:S02]  /*a090*/  LDSM.16.MT88.4 R116, [R193+0x6800] ;  /* 0x00680000c174783b */ /* 0x000fe40000004200 */
[----:B------:R-:W-:Y:S04]  /*a0a0*/  FADD.FTZ R0, R110, R0 ;  /* 0x000000006e007221 */ /* 0x000fe80000010000 */
[----:B------:R-:W-:Y:S01]  /*a0b0*/  FADD.FTZ R0, R108, R0 ;  /* 0x000000006c007221 */ /* 0x000fe20000010000 */
[----:B------:R3:W4:Y:S03]  /*a0c0*/  MUFU.EX2 R105, R2 ;  /* 0x0000000200697308 */ /* 0x0007260000000800 */
[----:B------:R-:W-:Y:S04]  /*a0d0*/  FADD.FTZ R0, R245, R0 ;  /* 0x00000000f5007221 */ /* 0x000fe80000010000 */
[----:B------:R-:W-:Y:S04]  /*a0e0*/  FADD.FTZ R0, R125, R0 ;  /* 0x000000007d007221 */ /* 0x000fe80000010000 */
[----:B------:R-:W-:Y:S02]  /*a0f0*/  FADD.FTZ R0, R124, R0 ;  /* 0x000000007c007221 */ /* 0x000fe40000010000 */
[----:B------:R-:W-:Y:S02]  /*a100*/  LDSM.16.MT88.4 R124, [R192+0x6800] ;  /* 0x00680000c07c783b */ /* 0x000fe40000004200 */
[----:B------:R-:W-:Y:S04]  /*a110*/  FADD.FTZ R0, R106, R0 ;  /* 0x000000006a007221 */ /* 0x000fe80000010000 */
[----:B------:R-:W-:Y:S02]  /*a120*/  FADD.FTZ R0, R107, R0 ;  /* 0x000000006b007221 */ /* 0x000fe40000010000 */
[--C-:B---3--:R-:W-:Y:S02]  /*a130*/  FFMA.FTZ R2, R153, c[0x0][0x2d0], -R141.reuse ;  /* 0x0000b40099027a23 */ /* 0x108fe4000001088d */
[----:B------:R3:W-:Y:S01]  /*a140*/  MUFU.EX2 R153, R70 ;  /* 0x0000004600997308 */ /* 0x0007e20000000800 */
[----:B----4-:R-:W-:Y:S09]  /*a150*/  FADD.FTZ R0, R105, R0 ;  /* 0x0000000069007221 */ /* 0x010ff20000010000 */
[----:B------:R4:W5:Y:S01]  /*a160*/  MUFU.EX2 R219, R2 ;  /* 0x0000000200db7308 */ /* 0x0009620000000800 */
[--C-:B---3--:R-:W-:Y:S09]  /*a170*/  FFMA.FTZ R70, R248, c[0x0][0x2d0], -R141.reuse ;  /* 0x0000b400f8467a23 */ /* 0x108ff2000001088d */
[----:B------:R-:W-:Y:S01]  /*a180*/  MUFU.EX2 R143, R70 ;  /* 0x00000046008f7308 */ /* 0x000fe20000000800 */
[----:B----4-:R-:W-:Y:S01]  /*a190*/  FFMA.FTZ R2, R152, c[0x0][0x2d0], -R140 ;  /* 0x0000b40098027a23 */ /* 0x010fe2000001088c */
[C---:B-----5:R-:W-:Y:S01]  /*a1a0*/  F2FP.PACK_AB R75, R219.reuse, R105 ;  /* 0x00000069db4b723e */ /* 0x060fe200000000ff */
[----:B------:R-:W-:Y:S07]  /*a1b0*/  FADD.FTZ R0, R219, R0 ;  /* 0x00000000db007221 */ /* 0x000fee0000010000 */
[----:B------:R3:W-:Y:S01]  /*a1c0*/  MUFU.EX2 R162, R2 ;  /* 0x0000000200a27308 */ /* 0x0007e20000000800 */
[C---:B------:R-:W-:Y:S09]  /*a1d0*/  HMMA.16816.F32 R4, R72.reuse, R80, R4 ;  /* 0x000000504804723c */ /* 0x040ff20000001804 */
[----:B------:R4:W-:Y:S01]  /*a1e0*/  MUFU.EX2 R152, R92 ;  /* 0x0000005c00987308 */ /* 0x0009e20000000800 */
[C---:B------:R-:W-:Y:S01]  /*a1f0*/  HMMA.16816.F32 R8, R72.reuse, R82, R8 ;  /* 0x000000524808723c */ /* 0x040fe20000001808 */
[----:B------:R-:W5:Y:S07]  /*a200*/  LDSM.16.MT88.4 R80, [R191+0x4800] ;  /* 0x00480000bf50783b */ /* 0x000f6e0000004200 */
[C---:B-1----:R-:W-:Y:S01]  /*a210*/  HMMA.16816.F32 R12, R72.reuse, R84, R12 ;  /* 0x00000054480c723c */ /* 0x042fe2000000180c */
[----:B------:R1:W-:Y:S03]  /*a220*/  MUFU.EX2 R70, R100 ;  /* 0x0000006400467308 */ /* 0x0003e60000000800 */
[----:B---3--:R-:W-:Y:S04]  /*a230*/  FFMA.FTZ R2, R147, c[0x0][0x2d0], -R140 ;  /* 0x0000b40093027a23 */ /* 0x008fe8000001088c */
[C---:B------:R-:W-:Y:S01]  /*a240*/  HMMA.16816.F32 R16, R72.reuse, R86, R16 ;  /* 0x000000564810723c */ /* 0x040fe20000001810 */
[----:B------:R-:W3:Y:S02]  /*a250*/  LDSM.16.MT88.4 R84, [R193+0x4800] ;  /* 0x00480000c154783b */ /* 0x000ee40000004200 */
[----:B------:R5:W-:Y:S05]  /*a260*/  MUFU.EX2 R115, R2 ;  /* 0x0000000200737308 */ /* 0x000bea0000000800 */
[C---:B------:R-:W-:Y:S01]  /*a270*/  HMMA.16816.F32 R20, R72.reuse, R88, R20 ;  /* 0x000000584814723c */ /* 0x040fe20000001814 */
[----:B----4-:R-:W-:Y:S07]  /*a280*/  LDSM.16.MT88.4 R92, [R191+0x6000] ;  /* 0x00600000bf5c783b */ /* 0x010fee0000004200 */
[C---:B------:R-:W-:Y:S01]  /*a290*/  HMMA.16816.F32 R24, R72.reuse, R90, R24 ;  /* 0x0000005a4818723c */ /* 0x040fe20000001818 */
[----:B------:R-:W4:Y:S07]  /*a2a0*/  LDSM.16.MT88.4 R88, [R192+0x4800] ;  /* 0x00480000c058783b */ /* 0x000f2e0000004200 */
[C---:B--2---:R-:W-:Y:S01]  /*a2b0*/  HMMA.16816.F32 R28, R72.reuse, R76, R28 ;  /* 0x0000004c481c723c */ /* 0x044fe2000000181c */
[----:B-1----:R-:W-:Y:S03]  /*a2c0*/  LDSM.16.MT88.4 R100, [R194+0x3000] ;  /* 0x00300000c264783b */ /* 0x002fe60000004200 */
[--C-:B-----5:R-:W-:Y:S04]  /*a2d0*/  FFMA.FTZ R2, R156, c[0x0][0x2d0], -R141.reuse ;  /* 0x0000b4009c027a23 */ /* 0x120fe8000001088d */
[C---:B------:R-:W-:Y:S01]  /*a2e0*/  HMMA.16816.F32 R32, R72.reuse, R78, R32 ;  /* 0x0000004e4820723c */ /* 0x040fe20000001820 */
[----:B------:R1:W2:Y:S01]  /*a2f0*/  MUFU.EX2 R113, R2 ;  /* 0x0000000200717308 */ /* 0x0002a20000000800 */
[----:B------:R-:W5:Y:S06]  /*a300*/  LDSM.16.MT88.4 R76, [R194+0x4800] ;  /* 0x00480000c24c783b */ /* 0x000f6c0000004200 */
[C---:B------:R-:W-:Y:S08]  /*a310*/  HMMA.16816.F32 R36, R72.reuse, R80, R36 ;  /* 0x000000504824723c */ /* 0x040ff00000001824 */
[C---:B------:R-:W-:Y:S01]  /*a320*/  HMMA.16816.F32 R40, R72.reuse, R82, R40 ;  /* 0x000000524828723c */ /* 0x040fe20000001828 */
[----:B------:R-:W5:Y:S07]  /*a330*/  LDSM.16.MT88.4 R80, [R191+0x1800] ;  /* 0x00180000bf50783b */ /* 0x000f6e0000004200 */
[C---:B---3--:R-:W-:Y:S04]  /*a340*/  HMMA.16816.F32 R44, R72.reuse, R84, R44 ;  /* 0x00000054482c723c */ /* 0x048fe8000000182c */
[--C-:B-1----:R-:W-:Y:S02]  /*a350*/  FFMA.FTZ R2, R157, c[0x0][0x2d0], -R141.reuse ;  /* 0x0000b4009d027a23 */ /* 0x102fe4000001088d */
[----:B--2---:R-:W-:Y:S02]  /*a360*/  FADD.FTZ R0, R113, R0 ;  /* 0x0000000071007221 */ /* 0x004fe40000010000 */
[C---:B------:R-:W-:Y:S01]  /*a370*/  HMMA.16816.F32 R48, R72.reuse, R86, R48 ;  /* 0x000000564830723c */ /* 0x040fe20000001830 */
[----:B------:R1:W2:Y:S01]  /*a380*/  MUFU.EX2 R114, R2 ;  /* 0x0000000200727308 */ /* 0x0002a20000000800 */
[----:B------:R-:W3:Y:S06]  /*a390*/  LDSM.16.MT88.4 R84, [R193+0x1800] ;  /* 0x00180000c154783b */ /* 0x000eec0000004200 */
[C---:B----4-:R-:W-:Y:S08]  /*a3a0*/  HMMA.16816.F32 R52, R72.reuse, R88, R52 ;  /* 0x000000584834723c */ /* 0x050ff00000001834 */
[C---:B------:R-:W-:Y:S01]  /*a3b0*/  HMMA.16816.F32 R56, R72.reuse, R90, R56 ;  /* 0x0000005a4838723c */ /* 0x040fe20000001838 */
[----:B------:R-:W4:Y:S07]  /*a3c0*/  LDSM.16.MT88.4 R88, [R192+0x1800] ;  /* 0x00180000c058783b */ /* 0x000f2e0000004200 */
[C---:B-----5:R-:W-:Y:S04]  /*a3d0*/  HMMA.16816.F32 R60, R72.reuse, R76, R60 ;  /* 0x0000004c483c723c */ /* 0x060fe8000000183c */
[----:B-1----:R-:W-:Y:S02]  /*a3e0*/  FFMA.FTZ R2, R155, c[0x0][0x2d0], -R140 ;  /* 0x0000b4009b027a23 */ /* 0x002fe4000001088c */
[C---:B--2---:R-:W-:Y:S02]  /*a3f0*/  FADD.FTZ R0, R114.reuse, R0 ;  /* 0x0000000072007221 */ /* 0x044fe40000010000 */
[----:B------:R-:W-:Y:S01]  /*a400*/  HMMA.16816.F32 R64, R72, R78, R64 ;  /* 0x0000004e4840723c */ /* 0x000fe20000001840 */
[----:B------:R1:W-:Y:S01]  /*a410*/  MUFU.EX2 R161, R2 ;  /* 0x0000000200a17308 */ /* 0x0003e20000000800 */
[----:B------:R-:W2:Y:S05]  /*a420*/  LDSM.16.MT88.4 R76, [R194+0x1800] ;  /* 0x00180000c24c783b */ /* 0x000eaa0000004200 */
[----:B------:R-:W-:Y:S02]  /*a430*/  F2FP.PACK_AB R72, R115, R162 ;  /* 0x000000a27348723e */ /* 0x000fe400000000ff */
[----:B------:R-:W-:Y:S03]  /*a440*/  F2FP.PACK_AB R73, R114, R113 ;  /* 0x000000717249723e */ /* 0x000fe600000000ff */
[----:B-1----:R-:W-:Y:S04]  /*a450*/  FFMA.FTZ R2, R154, c[0x0][0x2d0], -R140 ;  /* 0x0000b4009a027a23 */ /* 0x002fe8000001088c */
[----:B------:R1:W5:Y:S02]  /*a460*/  MUFU.EX2 R160, R2 ;  /* 0x0000000200a07308 */ /* 0x0003640000000800 */
[--C-:B-1----:R-:W-:Y:S01]  /*a470*/  FFMA.FTZ R2, R158, c[0x0][0x2d0], -R141.reuse ;  /* 0x0000b4009e027a23 */ /* 0x102fe2000001088d */
[----:B-----5:R-:W-:Y:S07]  /*a480*/  F2FP.PACK_AB R74, R160, R161 ;  /* 0x000000a1a04a723e */ /* 0x020fee00000000ff */
[----:B------:R1:W5:Y:S02]  /*a490*/  MUFU.EX2 R112, R2 ;  /* 0x0000000200707308 */ /* 0x0003640000000800 */
[--C-:B-1----:R-:W-:Y:S02]  /*a4a0*/  FFMA.FTZ R2, R159, c[0x0][0x2d0], -R141.reuse ;  /* 0x0000b4009f027a23 */ /* 0x102fe4000001088d */
[----:B-----5:R-:W-:Y:S06]  /*a4b0*/  FADD.FTZ R0, R112, R0 ;  /* 0x0000000070007221 */ /* 0x020fec0000010000 */
[----:B------:R1:W5:Y:S02]  /*a4c0*/  MUFU.EX2 R159, R2 ;  /* 0x00000002009f7308 */ /* 0x0003640000000800 */
[----:B-1----:R-:W-:Y:S01]  /*a4d0*/  FFMA.FTZ R2, R163, c[0x0][0x2d0], -R140 ;  /* 0x0000b400a3027a23 */ /* 0x002fe2000001088c */
[C---:B-----5:R-:W-:Y:S01]  /*a4e0*/  F2FP.PACK_AB R75, R159.reuse, R112 ;  /* 0x000000709f4b723e */ /* 0x060fe200000000ff */
[----:B------:R-:W-:Y:S06]  /*a4f0*/  FADD.FTZ R0, R159, R0 ;  /* 0x000000009f007221 */ /* 0x000fec0000010000 */
[----:B------:R1:W-:Y:S01]  /*a500*/  MUFU.EX2 R158, R2 ;  /* 0x00000002009e7308 */ /* 0x0003e20000000800 */
[C---:B------:R-:W-:Y:S08]  /*a510*/  HMMA.16816.F32 R4, R72.reuse, R80, R4 ;  /* 0x000000504804723c */ /* 0x040ff00000001804 */
[C---:B------:R-:W-:Y:S01]  /*a520*/  HMMA.16816.F32 R8, R72.reuse, R82, R8 ;  /* 0x000000524808723c */ /* 0x040fe20000001808 */
[----:B------:R-:W5:Y:S07]  /*a530*/  LDSM.16.MT88.4 R80, [R191+0x5000] ;  /* 0x00500000bf50783b */ /* 0x000f6e0000004200 */
[C---:B---3--:R-:W-:Y:S04]  /*a540*/  HMMA.16816.F32 R12, R72.reuse, R84, R12 ;  /* 0x00000054480c723c */ /* 0x048fe8000000180c */
[--C-:B-1----:R-:W-:Y:S01]  /*a550*/  FFMA.FTZ R2, R216, c[0x0][0x2d0], -R140.reuse ;  /* 0x0000b400d8027a23 */ /* 0x102fe2000001088c */
[----:B------:R-:W-:Y:S03]  /*a560*/  IADD3 R216, R215, -0x1, RZ ;  /* 0xffffffffd7d87810 */ /* 0x000fe60007ffe0ff */
[C---:B------:R-:W-:Y:S01]  /*a570*/  HMMA.16816.F32 R16, R72.reuse, R86, R16 ;  /* 0x000000564810723c */ /* 0x040fe20000001810 */
[----:B------:R1:W-:Y:S01]  /*a580*/  MUFU.EX2 R123, R2 ;  /* 0x00000002007b7308 */ /* 0x0003e20000000800 */
[----:B------:R-:W3:Y:S06]  /*a590*/  LDSM.16.MT88.4 R84, [R193+0x5000] ;  /* 0x00500000c154783b */ /* 0x000eec0000004200 */
[C---:B----4-:R-:W-:Y:S08]  /*a5a0*/  HMMA.16816.F32 R20, R72.reuse, R88, R20 ;  /* 0x000000584814723c */ /* 0x050ff00000001814 */
[C---:B------:R-:W-:Y:S01]  /*a5b0*/  HMMA.16816.F32 R24, R72.reuse, R90, R24 ;  /* 0x0000005a4818723c */ /* 0x040fe20000001818 */
[----:B------:R-:W4:Y:S07]  /*a5c0*/  LDSM.16.MT88.4 R88, [R192+0x5000] ;  /* 0x00500000c058783b */ /* 0x000f2e0000004200 */
[C---:B--2---:R-:W-:Y:S04]  /*a5d0*/  HMMA.16816.F32 R28, R72.reuse, R76, R28 ;  /* 0x0000004c481c723c */ /* 0x044fe8000000181c */
[--C-:B-1----:R-:W-:Y:S04]  /*a5e0*/  FFMA.FTZ R2, R222, c[0x0][0x2d0], -R141.reuse ;  /* 0x0000b400de027a23 */ /* 0x102fe8000001088d */
[C---:B------:R-:W-:Y:S01]  /*a5f0*/  HMMA.16816.F32 R32, R72.reuse, R78, R32 ;  /* 0x0000004e4820723c */ /* 0x040fe20000001820 */
[----:B------:R1:W2:Y:S01]  /*a600*/  MUFU.EX2 R122, R2 ;  /* 0x00000002007a7308 */ /* 0x0002a20000000800 */
[----:B------:R-:W4:Y:S06]  /*a610*/  LDSM.16.MT88.4 R76, [R194+0x5000] ;  /* 0x00500000c24c783b */ /* 0x000f2c0000004200 */
[C---:B-----5:R-:W-:Y:S08]  /*a620*/  HMMA.16816.F32 R36, R72.reuse, R80, R36 ;  /* 0x000000504824723c */ /* 0x060ff00000001824 */
[C---:B------:R-:W-:Y:S01]  /*a630*/  HMMA.16816.F32 R40, R72.reuse, R82, R40 ;  /* 0x000000524828723c */ /* 0x040fe20000001828 */
[----:B------:R-:W5:Y:S07]  /*a640*/  LDSM.16.MT88.4 R80, [R191+0x2000] ;  /* 0x00200000bf50783b */ /* 0x000f6e0000004200 */
[C---:B---3--:R-:W-:Y:S04]  /*a650*/  HMMA.16816.F32 R44, R72.reuse, R84, R44 ;  /* 0x00000054482c723c */ /* 0x048fe8000000182c */
[----:B-1----:R-:W-:Y:S02]  /*a660*/  FFMA.FTZ R2, R218, c[0x0][0x2d0], -R140 ;  /* 0x0000b400da027a23 */ /* 0x002fe4000001088c */
[----:B--2---:R-:W-:Y:S02]  /*a670*/  FADD.FTZ R0, R122, R0 ;  /* 0x000000007a007221 */ /* 0x004fe40000010000 */
[C---:B------:R-:W-:Y:S01]  /*a680*/  HMMA.16816.F32 R48, R72.reuse, R86, R48 ;  /* 0x000000564830723c */ /* 0x040fe20000001830 */
[----:B------:R1:W-:Y:S01]  /*a690*/  MUFU.EX2 R157, R2 ;  /* 0x00000002009d7308 */ /* 0x0003e20000000800 */
[----:B------:R-:W2:Y:S02]  /*a6a0*/  LDSM.16.MT88.4 R84, [R193+0x2000] ;  /* 0x00200000c154783b */ /* 0x000ea40000004200 */
[----:B------:R-:W-:Y:S04]  /*a6b0*/  FADD.FTZ R0, R121, R0 ;  /* 0x0000000079007221 */ /* 0x000fe80000010000 */
[C---:B----4-:R-:W-:Y:S08]  /*a6c0*/  HMMA.16816.F32 R52, R72.reuse, R88, R52 ;  /* 0x000000584834723c */ /* 0x050ff00000001834 */
[C---:B------:R-:W-:Y:S01]  /*a6d0*/  HMMA.16816.F32 R56, R72.reuse, R90, R56 ;  /* 0x0000005a4838723c */ /* 0x040fe20000001838 */
[----:B------:R-:W-:Y:S07]  /*a6e0*/  LDSM.16.MT88.4 R88, [R194+0x2000] ;  /* 0x00200000c258783b */ /* 0x000fee0000004200 */
[C---:B------:R-:W-:Y:S04]  /*a6f0*/  HMMA.16816.F32 R60, R72.reuse, R76, R60 ;  /* 0x0000004c483c723c */ /* 0x040fe8000000183c */
[----:B-1----:R-:W-:Y:S04]  /*a700*/  FFMA.FTZ R2, R217, c[0x0][0x2d0], -R140 ;  /* 0x0000b400d9027a23 */ /* 0x002fe8000001088c */
[----:B------:R-:W-:Y:S01]  /*a710*/  HMMA.16816.F32 R64, R72, R78, R64 ;  /* 0x0000004e4840723c */ /* 0x000fe20000001840 */
[----:B------:R1:W3:Y:S01]  /*a720*/  MUFU.EX2 R156, R2 ;  /* 0x00000002009c7308 */ /* 0x0002e20000000800 */
[----:B------:R-:W4:Y:S05]  /*a730*/  LDSM.16.MT88.4 R76, [R192+0x2000] ;  /* 0x00200000c04c783b */ /* 0x000f2a0000004200 */
[----:B------:R-:W-:Y:S02]  /*a740*/  F2FP.PACK_AB R72, R123, R158 ;  /* 0x0000009e7b48723e */ /* 0x000fe400000000ff */
[----:B------:R-:W-:Y:S03]  /*a750*/  F2FP.PACK_AB R73, R121, R122 ;  /* 0x0000007a7949723e */ /* 0x000fe600000000ff */
[--C-:B-1----:R-:W-:Y:S01]  /*a760*/  FFMA.FTZ R2, R233, c[0x0][0x2d0], -R141.reuse ;  /* 0x0000b400e9027a23 */ /* 0x102fe2000001088d */
[----:B---3--:R-:W-:Y:S03]  /*a770*/  F2FP.PACK_AB R74, R156, R157 ;  /* 0x0000009d9c4a723e */ /* 0x008fe600000000ff */
[----:B------:R1:W3:Y:S02]  /*a780*/  MUFU.EX2 R120, R2 ;  /* 0x0000000200787308 */ /* 0x0002e40000000800 */
[--C-:B-1----:R-:W-:Y:S02]  /*a790*/  FFMA.FTZ R2, R236, c[0x0][0x2d0], -R141.reuse ;  /* 0x0000b400ec027a23 */ /* 0x102fe4000001088d */
[----:B---3--:R-:W-:Y:S06]  /*a7a0*/  FADD.FTZ R0, R120, R0 ;  /* 0x0000000078007221 */ /* 0x008fec0000010000 */
[----:B------:R1:W3:Y:S02]  /*a7b0*/  MUFU.EX2 R155, R2 ;  /* 0x00000002009b7308 */ /* 0x0002e40000000800 */
[--C-:B-1----:R-:W-:Y:S01]  /*a7c0*/  FFMA.FTZ R2, R232, c[0x0][0x2d0], -R140.reuse ;  /* 0x0000b400e8027a23 */ /* 0x102fe2000001088c */
[C---:B---3--:R-:W-:Y:S01]  /*a7d0*/  F2FP.PACK_AB R75, R155.reuse, R120 ;  /* 0x000000789b4b723e */ /* 0x048fe200000000ff */
[----:B------:R-:W-:Y:S06]  /*a7e0*/  FFMA.FTZ R140, R220, c[0x0][0x2d0], -R140 ;  /* 0x0000b400dc8c7a23 */ /* 0x000fec000001088c */
[----:B------:R1:W-:Y:S01]  /*a7f0*/  MUFU.EX2 R154, R2 ;  /* 0x00000002009a7308 */ /* 0x0003e20000000800 */
[----:B------:R-:W-:Y:S01]  /*a800*/  FADD.FTZ R0, R155, R0 ;  /* 0x000000009b007221 */ /* 0x000fe20000010000 */
[C---:B-----5:R-:W-:Y:S08]  /*a810*/  HMMA.16816.F32 R4, R72.reuse, R80, R4 ;  /* 0x000000504804723c */ /* 0x060ff00000001804 */
[C---:B------:R-:W-:Y:S01]  /*a820*/  HMMA.16816.F32 R8, R72.reuse, R82, R8 ;  /* 0x000000524808723c */ /* 0x040fe20000001808 */
[----:B------:R-:W3:Y:S07]  /*a830*/  LDSM.16.MT88.4 R80, [R191+0x5800] ;  /* 0x00580000bf50783b */ /* 0x000eee0000004200 */
[C---:B--2---:R-:W-:Y:S04]  /*a840*/  HMMA.16816.F32 R12, R72.reuse, R84, R12 ;  /* 0x00000054480c723c */ /* 0x044fe8000000180c */
[--C-:B-1----:R-:W-:Y:S04]  /*a850*/  FFMA.FTZ R2, R240, c[0x0][0x2d0], -R141.reuse ;  /* 0x0000b400f0027a23 */ /* 0x102fe8000001088d */
[C---:B------:R-:W-:Y:S01]  /*a860*/  HMMA.16816.F32 R16, R72.reuse, R86, R16 ;  /* 0x000000564810723c */ /* 0x040fe20000001810 */
[----:B------:R1:W2:Y:S01]  /*a870*/  MUFU.EX2 R149, R2 ;  /* 0x0000000200957308 */ /* 0x0002a20000000800 */
[----:B------:R-:W5:Y:S06]  /*a880*/  LDSM.16.MT88.4 R84, [R193+0x5800] ;  /* 0x00580000c154783b */ /* 0x000f6c0000004200 */
[C---:B----4-:R-:W-:Y:S08]  /*a890*/  HMMA.16816.F32 R20, R72.reuse, R76, R20 ;  /* 0x0000004c4814723c */ /* 0x050ff00000001814 */
[C---:B------:R-:W-:Y:S01]  /*a8a0*/  HMMA.16816.F32 R24, R72.reuse, R78, R24 ;  /* 0x0000004e4818723c */ /* 0x040fe20000001818 */
[----:B------:R-:W4:Y:S07]  /*a8b0*/  LDSM.16.MT88.4 R76, [R192+0x5800] ;  /* 0x00580000c04c783b */ /* 0x000f2e0000004200 */
[C---:B------:R-:W-:Y:S04]  /*a8c0*/  HMMA.16816.F32 R28, R72.reuse, R88, R28 ;  /* 0x00000058481c723c */ /* 0x040fe8000000181c */
        /* <DEDUP_REMOVED lines=14> */
[C---:B----4-:R-:W-:Y:S08]  /*a9b0*/  HMMA.16816.F32 R52, R72.reuse, R76, R52 ;  /* 0x0000004c4834723c */ /* 0x050ff00000001834 */
[C---:B------:R-:W-:Y:S01]  /*a9c0*/  HMMA.16816.F32 R56, R72.reuse, R78, R56 ;  /* 0x0000004e4838723c */ /* 0x040fe20000001838 */
[----:B------:R-:W5:Y:S07]  /*a9d0*/  LDSM.16.MT88.4 R76, [R192+0x2800] ;  /* 0x00280000c04c783b */ /* 0x000f6e0000004200 */
[C---:B------:R-:W-:Y:S04]  /*a9e0*/  HMMA.16816.F32 R60, R72.reuse, R88, R60 ;  /* 0x00000058483c723c */ /* 0x040fe8000000183c */
[--C-:B-1----:R-:W-:Y:S02]  /*a9f0*/  FFMA.FTZ R2, R246, c[0x0][0x2d0], -R141.reuse ;  /* 0x0000b400f6027a23 */ /* 0x102fe4000001088d */
[----:B--2---:R-:W-:Y:S02]  /*aa00*/  FADD.FTZ R0, R148, R0 ;  /* 0x0000000094007221 */ /* 0x004fe40000010000 */
[----:B------:R-:W-:Y:S01]  /*aa10*/  HMMA.16816.F32 R64, R72, R90, R64 ;  /* 0x0000005a4840723c */ /* 0x000fe20000001840 */
[----:B------:R1:W2:Y:S01]  /*aa20*/  MUFU.EX2 R147, R2 ;  /* 0x0000000200937308 */ /* 0x0002a20000000800 */
[----:B------:R-:W5:Y:S05]  /*aa30*/  LDSM.16.MT88.4 R88, [R194+0x2800] ;  /* 0x00280000c258783b */ /* 0x000f6a0000004200 */
[----:B------:R-:W-:Y:S02]  /*aa40*/  F2FP.PACK_AB R72, R153, R154 ;  /* 0x0000009a9948723e */ /* 0x000fe400000000ff */
[----:B------:R-:W-:Y:S03]  /*aa50*/  F2FP.PACK_AB R73, R150, R149 ;  /* 0x000000959649723e */ /* 0x000fe600000000ff */
[----:B------:R-:W-:Y:S01]  /*aa60*/  F2FP.PACK_AB R74, R151, R152 ;  /* 0x00000098974a723e */ /* 0x000fe200000000ff */
[--C-:B-1----:R-:W-:Y:S01]  /*aa70*/  FFMA.FTZ R2, R249, c[0x0][0x2d0], -R141.reuse ;  /* 0x0000b400f9027a23 */ /* 0x102fe2000001088d */
[----:B--2---:R-:W-:Y:S01]  /*aa80*/  F2FP.PACK_AB R75, R147, R148 ;  /* 0x00000094934b723e */ /* 0x004fe200000000ff */
[----:B------:R-:W-:Y:S02]  /*aa90*/  FFMA.FTZ R141, R71, c[0x0][0x2d0], -R141 ;  /* 0x0000b400478d7a23 */ /* 0x000fe4000001088d */
[----:B------:R1:W2:Y:S01]  /*aaa0*/  MUFU.EX2 R71, R140 ;  /* 0x0000008c00477308 */ /* 0x0002a20000000800 */
[----:B------:R-:W-:Y:S03]  /*aab0*/  FADD.FTZ R0, R147, R0 ;  /* 0x0000000093007221 */ /* 0x000fe60000010000 */
[C---:B---3--:R-:W-:Y:S06]  /*aac0*/  HMMA.16816.F32 R4, R72.reuse, R80, R4 ;  /* 0x000000504804723c */ /* 0x048fec0000001804 */
[----:B------:R-:W3:Y:S02]  /*aad0*/  MUFU.EX2 R3, R141 ;  /* 0x0000008d00037308 */ /* 0x000ee40000000800 */
[C---:B------:R-:W-:Y:S01]  /*aae0*/  HMMA.16816.F32 R8, R72.reuse, R82, R8 ;  /* 0x000000524808723c */ /* 0x040fe20000001808 */
[----:B------:R-:W5:Y:S07]  /*aaf0*/  LDSM.16.MT88.4 R80, [R192+0x6000] ;  /* 0x00600000c050783b */ /* 0x000f6e0000004200 */
[C---:B-----5:R-:W-:Y:S01]  /*ab00*/  HMMA.16816.F32 R12, R72.reuse, R84, R12 ;  /* 0x00000054480c723c */ /* 0x060fe2000000180c */
[----:B------:R5:W5:Y:S01]  /*ab10*/  MUFU.EX2 R144, R2 ;  /* 0x0000000200907308 */ /* 0x000b620000000800 */
[----:B-1----:R-:W4:Y:S02]  /*ab20*/  LDL R140, [R1+0x24] ;  /* 0x00002400018c7983 */ /* 0x002f240000100800 */
[----:B--2---:R-:W-:Y:S04]  /*ab30*/  F2FP.PACK_AB R138, R71, R142 ;  /* 0x0000008e478a723e */ /* 0x004fe800000000ff */
[C---:B------:R-:W-:Y:S01]  /*ab40*/  HMMA.16816.F32 R16, R72.reuse, R86, R16 ;  /* 0x000000564810723c */ /* 0x040fe20000001810 */
[----:B------:R-:W1:Y:S03]  /*ab50*/  LDSM.16.MT88.4 R84, [R194+0x6000] ;  /* 0x00600000c254783b */ /* 0x000e660000004200 */
[----:B---3--:R-:W-:Y:S04]  /*ab60*/  F2FP.PACK_AB R139, R3, R70 ;  /* 0x00000046038b723e */ /* 0x008fe800000000ff */
[C---:B-----5:R-:W-:Y:S08]  /*ab70*/  HMMA.16816.F32 R20, R72.reuse, R76, R20 ;  /* 0x0000004c4814723c */ /* 0x060ff00000001814 */
[C---:B------:R-:W-:Y:S01]  /*ab80*/  HMMA.16816.F32 R24, R72.reuse, R78, R24 ;  /* 0x0000004e4818723c */ /* 0x040fe20000001818 */
[----:B------:R-:W2:Y:S03]  /*ab90*/  LDSM.16.MT88.4 R76, [R191+0x3000] ;  /* 0x00300000bf4c783b */ /* 0x000ea60000004200 */
[----:B------:R-:W-:Y:S01]  /*aba0*/  FADD.FTZ R2, R252, R104 ;  /* 0x00000068fc027221 */ /* 0x000fe20000010000 */
[----:B------:R-:W-:Y:S01]  /*abb0*/  F2FP.PACK_AB R137, R143, R144 ;  /* 0x000000908f89723e */ /* 0x000fe200000000ff */
[----:B------:R-:W-:Y:S02]  /*abc0*/  FADD.FTZ R0, R144, R0 ;  /* 0x0000000090007221 */ /* 0x000fe40000010000 */
[C---:B------:R-:W-:Y:S04]  /*abd0*/  HMMA.16816.F32 R28, R72.reuse, R88, R28 ;  /* 0x00000058481c723c */ /* 0x040fe8000000181c */
[----:B------:R-:W-:Y:S02]  /*abe0*/  FADD.FTZ R2, R111, R2 ;  /* 0x000000026f027221 */ /* 0x000fe40000010000 */
[----:B------:R-:W-:Y:S02]  /*abf0*/  FADD.FTZ R0, R143, R0 ;  /* 0x000000008f007221 */ /* 0x000fe40000010000 */
[C---:B------:R-:W-:Y:S01]  /*ac00*/  HMMA.16816.F32 R32, R72.reuse, R90, R32 ;  /* 0x0000005a4820723c */ /* 0x040fe20000001820 */
[----:B------:R-:W3:Y:S03]  /*ac10*/  LDSM.16.MT88.4 R88, [R193+0x3000] ;  /* 0x00300000c158783b */ /* 0x000ee60000004200 */
        /* <DEDUP_REMOVED lines=8> */
[----:B------:R-:W-:Y:S02]  /*aca0*/  FADD.FTZ R2, R250, R2 ;  /* 0x00000002fa027221 */ /* 0x000fe40000010000 */
[----:B------:R-:W-:Y:S02]  /*acb0*/  IMAD.MOV.U32 R70, RZ, RZ, R68 ;  /* 0x000000ffff467224 */ /* 0x000fe400078e0044 */
[C---:B------:R-:W-:Y:S01]  /*acc0*/  HMMA.16816.F32 R44, R72.reuse, R96, R44 ;  /* 0x00000060482c723c */ /* 0x040fe2000000182c */
[----:B------:R1:W-:Y:S03]  /*acd0*/  STL [R1+0x30], R3 ;  /* 0x0000300301007387 */ /* 0x0003e60000100800 */
[----:B------:R-:W-:Y:S04]  /*ace0*/  FADD.FTZ R2, R243, R2 ;  /* 0x00000002f3027221 */ /* 0x000fe80000010000 */
[C---:B------:R-:W-:Y:S04]  /*acf0*/  HMMA.16816.F32 R48, R72.reuse, R98, R48 ;  /* 0x000000624830723c */ /* 0x040fe80000001830 */
[----:B------:R-:W-:Y:S04]  /*ad00*/  FADD.FTZ R2, R241, R2 ;  /* 0x00000002f1027221 */ /* 0x000fe80000010000 */
[C---:B------:R-:W-:Y:S04]  /*ad10*/  HMMA.16816.F32 R52, R72.reuse, R80, R52 ;  /* 0x000000504834723c */ /* 0x040fe80000001834 */
[----:B------:R-:W-:Y:S04]  /*ad20*/  FADD.FTZ R2, R235, R2 ;  /* 0x00000002eb027221 */ /* 0x000fe80000010000 */
[C---:B------:R-:W-:Y:S04]  /*ad30*/  HMMA.16816.F32 R56, R72.reuse, R82, R56 ;  /* 0x000000524838723c */ /* 0x040fe80000001838 */
[----:B------:R-:W-:Y:S02]  /*ad40*/  FADD.FTZ R2, R234, R2 ;  /* 0x00000002ea027221 */ /* 0x000fe40000010000 */
[----:B-1----:R-:W-:Y:S02]  /*ad50*/  IMAD.MOV.U32 R3, RZ, RZ, R69 ;  /* 0x000000ffff037224 */ /* 0x002fe400078e0045 */
[C---:B------:R-:W-:Y:S04]  /*ad60*/  HMMA.16816.F32 R60, R72.reuse, R84, R60 ;  /* 0x00000054483c723c */ /* 0x040fe8000000183c */
[----:B------:R-:W-:Y:S04]  /*ad70*/  FADD.FTZ R2, R231, R2 ;  /* 0x00000002e7027221 */ /* 0x000fe80000010000 */
[----:B------:R-:W-:Y:S04]  /*ad80*/  HMMA.16816.F32 R64, R72, R86, R64 ;  /* 0x000000564840723c */ /* 0x000fe80000001840 */
[----:B------:R-:W-:Y:S04]  /*ad90*/  FADD.FTZ R2, R227, R2 ;  /* 0x00000002e3027221 */ /* 0x000fe80000010000 */
[C---:B--2---:R-:W-:Y:S01]  /*ada0*/  HMMA.16816.F32 R72, R136.reuse, R76, R4 ;  /* 0x0000004c8848723c */ /* 0x044fe20000001804 */
[----:B------:R-:W1:Y:S04]  /*adb0*/  LDSM.16.MT88.4 R4, [R194+0x6800] ;  /* 0x00680000c204783b */ /* 0x000e680000004200 */
[----:B------:R-:W-:Y:S03]  /*adc0*/  FADD.FTZ R2, R162, R2 ;  /* 0x00000002a2027221 */ /* 0x000fe60000010000 */
[C---:B------:R-:W-:Y:S04]  /*add0*/  HMMA.16816.F32 R76, R136.reuse, R78, R8 ;  /* 0x0000004e884c723c */ /* 0x040fe80000001808 */
[----:B------:R-:W-:Y:S04]  /*ade0*/  FADD.FTZ R2, R115, R2 ;  /* 0x0000000273027221 */ /* 0x000fe80000010000 */
[C---:B---3--:R-:W-:Y:S04]  /*adf0*/  HMMA.16816.F32 R80, R136.reuse, R88, R12 ;  /* 0x000000588850723c */ /* 0x048fe8000000180c */
[----:B------:R-:W-:Y:S04]  /*ae00*/  FADD.FTZ R2, R161, R2 ;  /* 0x00000002a1027221 */ /* 0x000fe80000010000 */
[C---:B------:R-:W-:Y:S04]  /*ae10*/  HMMA.16816.F32 R84, R136.reuse, R90, R16 ;  /* 0x0000005a8854723c */ /* 0x040fe80000001810 */
[----:B------:R-:W-:Y:S04]  /*ae20*/  FADD.FTZ R2, R160, R2 ;  /* 0x00000002a0027221 */ /* 0x000fe80000010000 */
[C---:B-----5:R-:W-:Y:S04]  /*ae30*/  HMMA.16816.F32 R88, R136.reuse, R92, R20 ;  /* 0x0000005c8858723c */ /* 0x060fe80000001814 */
        /* <DEDUP_REMOVED lines=19> */
[C---:B-1----:R-:W-:Y:S04]  /*af70*/  HMMA.16816.F32 R60, R136.reuse, R4, R60 ;  /* 0x00000004883c723c */ /* 0x042fe8000000183c */
[----:B------:R-:W-:Y:S04]  /*af80*/  FADD.FTZ R2, R142, R2 ;  /* 0x000000028e027221 */ /* 0x000fe80000010000 */
[----:B------:R-:W-:Y:S04]  /*af90*/  HMMA.16816.F32 R64, R136, R6, R64 ;  /* 0x000000068840723c */ /* 0x000fe80000001840 */
[----:B------:R-:W-:Y:S05]  /*afa0*/  FADD.FTZ R0, R71, R2 ;  /* 0x0000000247007221 */ /* 0x000fea0000010000 */
[----:B------:R1:W-:Y:S01]  /*afb0*/  STL [R1+0x34], R0 ;  /* 0x0000340001007387 */ /* 0x0003e20000100800 */
[----:B----4-:R-:W-:Y:S02]  /*afc0*/  ISETP.GT.AND P0, PT, R215, R140, PT ;  /* 0x0000008cd700720c */ /* 0x010fe40003f04270 */
[----:B------:R-:W-:Y:S11]  /*afd0*/  IMAD.MOV.U32 R215, RZ, RZ, R216 ;  /* 0x000000ffffd77224 */ /* 0x000ff600078e00d8 */
[----:B-1----:R-:W-:-:S05]  /*afe0*/  @P0 BRA `(.L_x_1024) ;  /* 0xffffbdb000000947 */ /* 0x002fca000383ffff */
.L_x_1019:
[----:B--2---:R-:W2:Y:S02]  /*aff0*/  LDL R0, [R1+0x38] ;  /* 0x0000380001007983 */ /* 0x004ea40000100800 */
[----:B--2---:R-:W-:-:S13]  /*b000*/  ISETP.GE.AND P0, PT, R216, R0, PT ;  /* 0x00000000d800720c */ /* 0x004fda0003f06270 */
[----:B------:R-:W-:Y:S05]  /*b010*/  @!P0 BRA `(.L_x_1025) ;  /* 0x000039f000008947 */ /* 0x000fea0003800000 */
.L_x_1028:
[----:B------:R-:W2:Y:S01]  /*b020*/  LDL.64 R218, [R1+0x8] ;  /* 0x0000080001da7983 */ /* 0x000ea20000100a00 */
[----:B------:R-:W-:Y:S04]  /*b030*/  DEPBAR.LE SB0, 0x0 ;  /* 0x000080000000791a */ /* 0x000fe80000000000 */
[----:B------:R-:W-:Y:S01]  /*b040*/  WARPSYNC 0xffffffff ;  /* 0xffffffff00007948 */ /* 0x000fe20003800000 */
[----:B------:R-:W3:Y:S01]  /*b050*/  LDL.64 R70, [R1] ;  /* 0x0000000001467983 */ /* 0x000ee20000100a00 */
[----:B-1----:R-:W-:Y:S01]  /*b060*/  SHF.R.S32.HI R0, RZ, 0x1f, R216 ;  /* 0x0000001fff007819 */ /* 0x002fe200000114d8 */
[----:B------:R-:W-:Y:S01]  /*b070*/  IMAD.WIDE.U32 R28, R216, c[0x0][0x208], RZ ;  /* 0x00008200d81c7a25 */ /* 0x000fe200078e00ff */
[----:B------:R-:W-:Y:S01]  /*b080*/  ULDC.64 UR4, c[0x0][0x208] ;  /* 0x0000820000047ab9 */ /* 0x000fe20000000a00 */
[----:B------:R-:W-:Y:S02]  /*b090*/  BSSY B0, `(.L_x_1026) ;  /* 0x0000192000007945 */ /* 0x000fe40003800000 */
[----:B------:R-:W4:Y:S01]  /*b0a0*/  LDL.64 R44, [R1+0x40] ;  /* 0x00004000012c7983 */ /* 0x000f220000100a00 */
[----:B------:R-:W-:Y:S02]  /*b0b0*/  IMAD R0, R0, c[0x0][0x208], RZ ;  /* 0x0000820000007a24 */ /* 0x000fe400078e02ff */
[----:B------:R-:W-:Y:S02]  /*b0c0*/  UMOV UR9, 0x5 ;  /* 0x0000000500097882 */ /* 0x000fe40000000000 */
[----:B------:R-:W-:Y:S01]  /*b0d0*/  IMAD R0, R216, c[0x0][0x20c], R0 ;  /* 0x00008300d8007a24 */ /* 0x000fe200078e0200 */
[----:B------:R-:W5:Y:S01]  /*b0e0*/  LDL R31, [R1+0x3c] ;  /* 0x00003c00011f7983 */ /* 0x000f620000100800 */
[----:B------:R-:W-:Y:S02]  /*b0f0*/  USHF.L.U32 UR8, UR4, 0x5, URZ ;  /* 0x0000000504087899 */ /* 0x000fe4000800063f */
[----:B------:R-:W-:Y:S01]  /*b100*/  USHF.L.U64.HI UR9, UR4, UR9, UR5 ;  /* 0x0000000904097299 */ /* 0x000fe20008010205 */
[----:B------:R-:W-:Y:S01]  /*b110*/  BAR.SYNC.DEFER_BLOCKING 0x0 ;  /* 0x0000000000007b1d */ /* 0x000fe20000010000 */
[----:B------:R-:W-:Y:S01]  /*b120*/  IADD3 R0, R29, R0, RZ ;  /* 0x000000001d007210 */ /* 0x000fe20007ffe0ff */
[----:B------:R-:W-:Y:S01]  /*b130*/  UIADD3 UR5, UP0, UR8, UR8, URZ ;  /* 0x0000000808057290 */ /* 0x000fe2000ff1e03f */
[----:B------:R-:W-:Y:S02]  /*b140*/  MOV R20, UR8 ;  /* 0x0000000800147c02 */ /* 0x000fe40008000f00 */
[----:B------:R-:W-:Y:S01]  /*b150*/  MOV R21, UR9 ;  /* 0x0000000900157c02 */ /* 0x000fe20008000f00 */
[----:B------:R-:W-:Y:S01]  /*b160*/  IMAD R47, R0, 0x70, RZ ;  /* 0x00000070002f7824 */ /* 0x000fe200078e02ff */
[----:B------:R-:W-:Y:S03]  /*b170*/  UIADD3.X UR4, UR9, UR9, URZ, UP0, !UPT ;  /* 0x0000000909047290 */ /* 0x000fe600087fe43f */
[----:B------:R-:W-:Y:S01]  /*b180*/  IMAD.WIDE.U32 R20, R28, 0x70, R20 ;  /* 0x000000701c147825 */ /* 0x000fe200078e0014 */
[----:B------:R-:W1:Y:S08]  /*b190*/  LDSM.16.M88.4 R8, [R188] ;  /* 0x00000000bc08783b */ /* 0x000e700000000200 */
[----:B------:R-:W1:Y:S08]  /*b1a0*/  LDSM.16.M88.4 R16, [R188+0x800] ;  /* 0x00080000bc10783b */ /* 0x000e700000000200 */
[----:B------:R-:W2:Y:S08]  /*b1b0*/  LDSM.16.M88.4 R24, [R188+0x1000] ;  /* 0x00100000bc18783b */ /* 0x000eb00000000200 */
[----:B------:R-:W5:Y:S04]  /*b1c0*/  LDL R244, [R1+0x38] ;  /* 0x0000380001f47983 */ /* 0x000f680000100800 */
[----:B------:R-:W2:Y:S08]  /*b1d0*/  LDSM.16.M88.4 R32, [R188+0x1800] ;  /* 0x00180000bc20783b */ /* 0x000eb00000000200 */
[----:B------:R-:W2:Y:S01]  /*b1e0*/  LDSM.16.M88.4 R40, [R188+0x2000] ;  /* 0x00200000bc28783b */ /* 0x000ea20000000200 */
[C---:B-1----:R-:W-:Y:S07]  /*b1f0*/  HMMA.16816.F32 R4, R128.reuse, R8, RZ ;  /* 0x000000088004723c */ /* 0x042fee00000018ff */
[----:B------:R-:W1:Y:S01]  /*b200*/  LDSM.16.M88.4 R48, [R188+0x2800] ;  /* 0x00280000bc30783b */ /* 0x000e620000000200 */
[C---:B------:R-:W-:Y:S07]  /*b210*/  HMMA.16816.F32 R8, R128.reuse, R10, RZ ;  /* 0x0000000a8008723c */ /* 0x040fee00000018ff */
[----:B------:R-:W1:Y:S01]  /*b220*/  LDSM.16.M88.4 R56, [R188+0x3000] ;  /* 0x00300000bc38783b */ /* 0x000e620000000200 */
[C---:B------:R-:W-:Y:S07]  /*b230*/  HMMA.16816.F32 R12, R128.reuse, R16, RZ ;  /* 0x00000010800c723c */ /* 0x040fee00000018ff */
[----:B------:R-:W1:Y:S01]  /*b240*/  LDSM.16.M88.4 R136, [R195] ;  /* 0x00000000c388783b */ /* 0x000e620000000200 */
[C---:B------:R-:W-:Y:S07]  /*b250*/  HMMA.16816.F32 R16, R128.reuse, R18, RZ ;  /* 0x000000128010723c */ /* 0x040fee00000018ff */
[----:B------:R-:W1:Y:S08]  /*b260*/  LDSM.16.M88.4 R140, [R204] ;  /* 0x00000000cc8c783b */ /* 0x000e700000000200 */
[----:B------:R-:W1:Y:S08]  /*b270*/  LDSM.16.M88.4 R144, [R205] ;  /* 0x00000000cd90783b */ /* 0x000e700000000200 */
[----:B------:R-:W1:Y:S08]  /*b280*/  LDSM.16.M88.4 R148, [R206] ;  /* 0x00000000ce94783b */ /* 0x000e700000000200 */
[----:B------:R-:W1:Y:S08]  /*b290*/  LDSM.16.M88.4 R152, [R207] ;  /* 0x00000000cf98783b */ /* 0x000e700000000200 */
[----:B------:R-:W1:Y:S08]  /*b2a0*/  LDSM.16.M88.4 R156, [R208] ;  /* 0x00000000d09c783b */ /* 0x000e700000000200 */
[----:B------:R-:W1:Y:S08]  /*b2b0*/  LDSM.16.M88.4 R160, [R209] ;  /* 0x00000000d1a0783b */ /* 0x000e700000000200 */
[----:B------:R-:W1:Y:S02]  /*b2c0*/  S2R R30, SR_TID.X ;  /* 0x00000000001e7919 */ /* 0x000e640000002100 */
[----:B-1----:R-:W-:Y:S02]  /*b2d0*/  ISETP.GT.AND P4, PT, R30, 0x7f, PT ;  /* 0x0000007f1e00780c */ /* 0x002fe40003f84270 */
[----:B--2---:R-:W-:Y:S02]  /*b2e0*/  MOV R2, R218 ;  /* 0x000000da00027202 */ /* 0x004fe40000000f00 */
[----:B------:R-:W-:Y:S02]  /*b2f0*/  IADD3 R38, P1, R218, R20, RZ ;  /* 0x00000014da267210 */ /* 0x000fe40007f3e0ff */
[----:B---3--:R-:W-:Y:S05]  /*b300*/  MOV R3, R71 ;  /* 0x0000004700037202 */ /* 0x008fea0000000f00 */
[----:B------:R-:W-:Y:S01]  /*b310*/  IMAD.WIDE.U32 R2, R28, 0x70, R2 ;  /* 0x000000701c027825 */ /* 0x000fe200078e0002 */
[----:B----4-:R-:W-:Y:S04]  /*b320*/  ISETP.GE.AND P5, PT, R44, c[0x0][0x1d4], PT ;  /* 0x000075002c007a0c */ /* 0x010fe80003fa6270 */
[C---:B------:R-:W-:Y:S02]  /*b330*/  LEA R36, P0, R2.reuse, c[0x0][0x1f8], 0x1 ;  /* 0x00007e0002247a11 */ /* 0x040fe400078008ff */
[----:B------:R-:W-:Y:S02]  /*b340*/  IADD3 R0, R3, R47, RZ ;  /* 0x0000002f03007210 */ /* 0x000fe40007ffe0ff */
[----:B-----5:R-:W-:Y:S02]  /*b350*/  ISETP.GE.AND P6, PT, R31, c[0x0][0x1d4], PT ;  /* 0x000075001f007a0c */ /* 0x020fe40003fc6270 */
[----:B------:R-:W-:Y:S02]  /*b360*/  LEA.HI.X R37, R2, c[0x0][0x1fc], R0, 0x1, P0 ;  /* 0x00007f0002257a11 */ /* 0x000fe400000f0c00 */
[----:B------:R-:W-:Y:S02]  /*b370*/  IADD3 R0, R47, R21, RZ ;  /* 0x000000152f007210 */ /* 0x000fe40007ffe0ff */
[----:B------:R-:W-:Y:S01]  /*b380*/  IADD3 R39, P0, R20, UR8, RZ ;  /* 0x0000000814277c10 */ /* 0x000fe2000ff1e0ff */
[----:B------:R-:W-:Y:S01]  /*b390*/  @!PT LDS RZ, [RZ] ;  /* 0x00000000fffff984 */ /* 0x000fe20000000800 */
[----:B------:R-:W-:Y:S01]  /*b3a0*/  @!PT LDS RZ, [RZ] ;  /* 0x00000000fffff984 */ /* 0x000fe20000000800 */
[----:B------:R-:W-:Y:S01]  /*b3b0*/  @!PT LDS RZ, [RZ] ;  /* 0x00000000fffff984 */ /* 0x000fe20000000800 */
[----:B------:R1:W-:Y:S01]  /*b3c0*/  LDGSTS.E.BYPASS.LTC128B.128 [R214+0x100], [R36.64], !P5 ;  /* 0x0010000024d67fae */ /* 0x0003e2000e901d46 */
[C---:B------:R-:W-:Y:S01]  /*b3d0*/  HMMA.16816.F32 R20, R128.reuse, R24, RZ ;  /* 0x000000188014723c */ /* 0x040fe200000018ff */
[----:B------:R-:W-:Y:S02]  /*b3e0*/  MOV R2, UR5 ;  /* 0x0000000500027c02 */ /* 0x000fe40008000f00 */
[----:B------:R-:W-:Y:S02]  /*b3f0*/  MOV R3, UR4 ;  /* 0x0000000400037c02 */ /* 0x000fe40008000f00 */
[----:B------:R-:W-:Y:S02]  /*b400*/  IADD3.X R44, R0, UR9, RZ, P0, !PT ;  /* 0x00000009002c7c10 */ /* 0x000fe400087fe4ff */
[----:B------:R1:W-:Y:S01]  /*b410*/  LDGSTS.E.BYPASS.LTC128B.128 [R214+0x3900], [R36.64+0x80], !P6 ;  /* 0x0390008024d67fae */ /* 0x0003e2000f101d46 */
[C---:B------:R-:W-:Y:S01]  /*b420*/  HMMA.16816.F32 R24, R128.reuse, R26, RZ ;  /* 0x0000001a8018723c */ /* 0x040fe200000018ff */
[----:B------:R-:W-:Y:S03]  /*b430*/  IMAD.WIDE.U32 R52, R28, 0x70, R2 ;  /* 0x000000701c347825 */ /* 0x000fe600078e0002 */
[----:B------:R-:W-:Y:S02]  /*b440*/  IADD3.X R3, R0, R71, RZ, P1, !PT ;  /* 0x0000004700037210 */ /* 0x000fe40000ffe4ff */
[C---:B------:R-:W-:Y:S02]  /*b450*/  LEA R2, P1, R38.reuse, c[0x0][0x1f8], 0x1 ;  /* 0x00007e0026027a11 */ /* 0x040fe400078208ff */
[C---:B------:R-:W-:Y:S01]  /*b460*/  HMMA.16816.F32 R28, R128.reuse, R32, RZ ;  /* 0x00000020801c723c */ /* 0x040fe200000018ff */
[----:B------:R-:W-:Y:S03]  /*b470*/  IADD3 R0, P0, R39, R218, RZ ;  /* 0x000000da27007210 */ /* 0x000fe60007f1e0ff */
[----:B------:R-:W-:Y:S02]  /*b480*/  LEA.HI.X R3, R38, c[0x0][0x1fc], R3, 0x1, P1 ;  /* 0x00007f0026037a11 */ /* 0x000fe400008f0c03 */
[----:B------:R-:W-:Y:S02]  /*b490*/  LEA R54, P2, R0, c[0x0][0x1f8], 0x1 ;  /* 0x00007e0000367a11 */ /* 0x000fe400078408ff */
[C---:B------:R-:W-:Y:S01]  /*b4a0*/  HMMA.16816.F32 R32, R128.reuse, R34, RZ ;  /* 0x000000228020723c */ /* 0x040fe200000018ff */
[----:B------:R2:W-:Y:S03]  /*b4b0*/  LDGSTS.E.BYPASS.LTC128B.128 [R214+0x1100], [R2.64], !P5 ;  /* 0x0110000002d67fae */ /* 0x0005e6000e901d46 */
[----:B------:R-:W-:Y:S04]  /*b4c0*/  IADD3 R45, P3, R218, R52, RZ ;  /* 0x00000034da2d7210 */ /* 0x000fe80007f7e0ff */
[C---:B------:R-:W-:Y:S01]  /*b4d0*/  IADD3.X R47, R71.reuse, R47, R53, P3, !PT ;  /* 0x0000002f472f7210 */ /* 0x040fe20001ffe435 */
[----:B------:R2:W-:Y:S03]  /*b4e0*/  LDGSTS.E.BYPASS.LTC128B.128 [R214+0x4900], [R2.64+0x80], !P6 ;  /* 0x0490008002d67fae */ /* 0x0005e6000f101d46 */
[----:B-1----:R-:W-:Y:S02]  /*b4f0*/  IADD3.X R36, R44, R71, RZ, P0, !PT ;  /* 0x000000472c247210 */ /* 0x002fe400007fe4ff */
[----:B------:R-:W-:Y:S02]  /*b500*/  @!P4 IADD3 R46, P1, P0, R218, UR8, R39 ;  /* 0x00000008da2ecc10 */ /* 0x000fe4000f83e027 */
[----:B------:R-:W-:Y:S02]  /*b510*/  LEA.HI.X R55, R0, c[0x0][0x1fc], R36, 0x1, P2 ;  /* 0x00007f0000377a11 */ /* 0x000fe400010f0c24 */
[C---:B------:R-:W-:Y:S01]  /*b520*/  HMMA.16816.F32 R36, R128.reuse, R40, RZ ;  /* 0x000000288024723c */ /* 0x040fe200000018ff */
[----:B------:R-:W-:Y:S02]  /*b530*/  @!P4 IADD3.X R0, R71, UR9, R44, P1, P0 ;  /* 0x000000094700cc10 */ /* 0x000fe40008fe042c */
[C---:B------:R-:W-:Y:S01]  /*b540*/  LEA R52, P1, R45.reuse, c[0x0][0x1f8], 0x1 ;  /* 0x00007e002d347a11 */ /* 0x040fe200078208ff */
[----:B------:R1:W-:Y:S01]  /*b550*/  LDGSTS.E.BYPASS.LTC128B.128 [R214+0x2100], [R54.64], !P5 ;  /* 0x0210000036d67fae */ /* 0x0003e2000e901d46 */
[C---:B------:R-:W-:Y:S02]  /*b560*/  @!P4 LEA R70, P0, R46.reuse, c[0x0][0x1f8], 0x1 ;  /* 0x00007e002e46ca11 */ /* 0x040fe400078008ff */
[----:B------:R-:W-:Y:S01]  /*b570*/  LEA.HI.X R53, R45, c[0x0][0x1fc], R47, 0x1, P1 ;  /* 0x00007f002d357a11 */ /* 0x000fe200008f0c2f */
[C---:B------:R-:W-:Y:S01]  /*b580*/  HMMA.16816.F32 R40, R128.reuse, R42, RZ ;  /* 0x0000002a8028723c */ /* 0x040fe200000018ff */
[----:B------:R-:W-:Y:S02]  /*b590*/  @!P4 LEA.HI.X R71, R46, c[0x0][0x1fc], R0, 0x1, P0 ;  /* 0x00007f002e47ca11 */ /* 0x000fe400000f0c00 */
[----:B------:R-:W-:Y:S01]  /*b5a0*/  ISETP.GT.AND P3, PT, R216, R244, PT ;  /* 0x000000f4d800720c */ /* 0x000fe20003f64270 */
[----:B------:R1:W-:Y:S04]  /*b5b0*/  LDGSTS.E.BYPASS.LTC128B.128 [R214+0x5900], [R52.64+0x80], !P6 ;  /* 0x0590008034d67fae */ /* 0x0003e8000f101d46 */
[C---:B------:R-:W-:Y:S04]  /*b5c0*/  HMMA.16816.F32 R44, R128.reuse, R48, RZ ;  /* 0x00000030802c723c */ /* 0x040fe800000018ff */
[----:B------:R3:W-:Y:S04]  /*b5d0*/  @!P4 LDGSTS.E.BYPASS.LTC128B.128 [R214+0x3100], [R70.64], !P5 ;  /* 0x0310000046d6cfae */ /* 0x0007e8000e901d46 */
[C---:B------:R-:W-:Y:S04]  /*b5e0*/  HMMA.16816.F32 R48, R128.reuse, R50, RZ ;  /* 0x000000328030723c */ /* 0x040fe800000018ff */
[----:B------:R3:W-:Y:S08]  /*b5f0*/  @!P4 LDGSTS.E.BYPASS.LTC128B.128 [R214+0x6900], [R70.64+0x80], !P6 ;  /* 0x0690008046d6cfae */ /* 0x0007f0000f101d46 */
[----:B------:R-:W0:Y:S01]  /*b600*/  LDGDEPBAR ;  /* 0x00000000000079af */ /* 0x000e220000000000 */
[C---:B-1----:R-:W-:Y:S08]  /*b610*/  HMMA.16816.F32 R52, R128.reuse, R56, RZ ;  /* 0x000000388034723c */ /* 0x042ff000000018ff */
[----:B------:R-:W-:Y:S08]  /*b620*/  HMMA.16816.F32 R56, R128, R58, RZ ;  /* 0x0000003a8038723c */ /* 0x000ff000000018ff */
[C---:B------:R-:W-:Y:S08]  /*b630*/  HMMA.16816.F32 R4, R132.reuse, R136, R4 ;  /* 0x000000888404723c */ /* 0x040ff00000001804 */
[C---:B------:R-:W-:Y:S01]  /*b640*/  HMMA.16816.F32 R8, R132.reuse, R138, R8 ;  /* 0x0000008a8408723c */ /* 0x040fe20000001808 */
[----:B------:R-:W1:Y:S07]  /*b650*/  LDSM.16.M88.4 R136, [R190] ;  /* 0x00000000be88783b */ /* 0x000e6e0000000200 */
        /* <DEDUP_REMOVED lines=8> */
[----:B------:R-:W1:Y:S07]  /*b6e0*/  LDSM.16.M88.4 R148, [R190+0x1800] ;  /* 0x00180000be94783b */ /* 0x000e6e0000000200 */
        /* <DEDUP_REMOVED lines=9> */
[C---:B-1----:R-:W-:Y:S08]  /*b780*/  HMMA.16816.F32 R4, R164.reuse, R136, R4 ;  /* 0x00000088a404723c */ /* 0x042ff00000001804 */
[C---:B------:R-:W-:Y:S01]  /*b790*/  HMMA.16816.F32 R8, R164.reuse, R138, R8 ;  /* 0x0000008aa408723c */ /* 0x040fe20000001808 */
[----:B------:R-:W1:Y:S07]  /*b7a0*/  LDSM.16.M88.4 R136, [R189] ;  /* 0x00000000bd88783b */ /* 0x000e6e0000000200 */
        /* <DEDUP_REMOVED lines=8> */
[----:B------:R-:W1:Y:S07]  /*b830*/  LDSM.16.M88.4 R148, [R189+0x1800] ;  /* 0x00180000bd94783b */ /* 0x000e6e0000000200 */
        /* <DEDUP_REMOVED lines=11> */
[----:B------:R-:W1:Y:S07]  /*b8f0*/  LDSM.16.M88.4 R136, [R188+0x3800] ;  /* 0x00380000bc88783b */ /* 0x000e6e0000000200 */
        /* <DEDUP_REMOVED lines=29> */
[----:B------:R-:W1:Y:S07]  /*bad0*/  LDSM.16.M88.4 R148, [R199] ;  /* 0x00000000c794783b */ /* 0x000e6e0000000200 */
[C---:B--2---:R-:W-:Y:S08]  /*bae0*/  HMMA.16816.F32 R36, R172.reuse, R152, R36 ;  /* 0x00000098ac24723c */ /* 0x044ff00000001824 */
[C---:B------:R-:W-:Y:S01]  /*baf0*/  HMMA.16816.F32 R40, R172.reuse, R154, R40 ;  /* 0x0000009aac28723c */ /* 0x040fe20000001828 */
[----:B------:R-:W2:Y:S07]  /*bb00*/  LDSM.16.M88.4 R152, [R200] ;  /* 0x00000000c898783b */ /* 0x000eae0000000200 */
[C---:B------:R-:W-:Y:S08]  /*bb10*/  HMMA.16816.F32 R44, R172.reuse, R156, R44 ;  /* 0x0000009cac2c723c */ /* 0x040ff0000000182c */
[C---:B------:R-:W-:Y:S01]  /*bb20*/  HMMA.16816.F32 R48, R172.reuse, R158, R48 ;  /* 0x0000009eac30723c */ /* 0x040fe20000001830 */
[----:B------:R-:W2:Y:S07]  /*bb30*/  LDSM.16.M88.4 R156, [R201] ;  /* 0x00000000c99c783b */ /* 0x000eae0000000200 */
[C---:B------:R-:W-:Y:S08]  /*bb40*/  HMMA.16816.F32 R52, R172.reuse, R160, R52 ;  /* 0x000000a0ac34723c */ /* 0x040ff00000001834 */
[----:B------:R-:W-:Y:S01]  /*bb50*/  HMMA.16816.F32 R56, R172, R162, R56 ;  /* 0x000000a2ac38723c */ /* 0x000fe20000001838 */
[----:B------:R-:W2:Y:S07]  /*bb60*/  LDSM.16.M88.4 R160, [R202] ;  /* 0x00000000caa0783b */ /* 0x000eae0000000200 */
        /* <DEDUP_REMOVED lines=28> */
[C---:B------:R-:W-:Y:S08]  /*bd30*/  HMMA.16816.F32 R24, R180.reuse, R146, R24 ;  /* 0x00000092b418723c */ /* 0x040ff00000001818 */
[C---:B------:R-:W-:Y:S08]  /*bd40*/  HMMA.16816.F32 R28, R180.reuse, R148, R28 ;  /* 0x00000094b41c723c */ /* 0x040ff0000000181c */
[C---:B------:R-:W-:Y:S08]  /*bd50*/  HMMA.16816.F32 R32, R180.reuse, R150, R32 ;  /* 0x00000096b420723c */ /* 0x040ff00000001820 */
[C---:B--2---:R-:W-:Y:S08]  /*bd60*/  HMMA.16816.F32 R36, R180.reuse, R152, R36 ;  /* 0x00000098b424723c */ /* 0x044ff00000001824 */
[C---:B------:R-:W-:Y:S08]  /*bd70*/  HMMA.16816.F32 R40, R180.reuse, R154, R40 ;  /* 0x0000009ab428723c */ /* 0x040ff00000001828 */
[C---:B------:R-:W-:Y:S08]  /*bd80*/  HMMA.16816.F32 R44, R180.reuse, R156, R44 ;  /* 0x0000009cb42c723c */ /* 0x040ff0000000182c */
[C---:B------:R-:W-:Y:S08]  /*bd90*/  HMMA.16816.F32 R48, R180.reuse, R158, R48 ;  /* 0x0000009eb430723c */ /* 0x040ff00000001830 */
[C---:B------:R-:W-:Y:S08]  /*bda0*/  HMMA.16816.F32 R52, R180.reuse, R160, R52 ;  /* 0x000000a0b434723c */ /* 0x040ff00000001834 */
[----:B------:R-:W-:Y:S08]  /*bdb0*/  HMMA.16816.F32 R56, R180, R162, R56 ;  /* 0x000000a2b438723c */ /* 0x000ff00000001838 */
[C---:B-1----:R-:W-:Y:S08]  /*bdc0*/  HMMA.16816.F32 R4, R184.reuse, R136, R4 ;  /* 0x00000088b804723c */ /* 0x042ff00000001804 */
[C---:B------:R-:W-:Y:S08]  /*bdd0*/  HMMA.16816.F32 R8, R184.reuse, R138, R8 ;  /* 0x0000008ab808723c */ /* 0x040ff00000001808 */
[C---:B----4-:R-:W-:Y:S08]  /*bde0*/  HMMA.16816.F32 R12, R184.reuse, R140, R12 ;  /* 0x0000008cb80c723c */ /* 0x050ff0000000180c */
[----:B------:R-:W-:Y:S01]  /*bdf0*/  FMUL.FTZ R0, R4, c[0x0][0x320] ;  /* 0x0000c80004007a20 */ /* 0x000fe20000410000 */
[C---:B------:R-:W-:Y:S03]  /*be00*/  HMMA.16816.F32 R16, R184.reuse, R142, R16 ;  /* 0x0000008eb810723c */ /* 0x040fe60000001810 */
[----:B------:R1:W2:Y:S04]  /*be10*/  MUFU.TANH R145, R0 ;  /* 0x0000000000917308 */ /* 0x0002a80000002400 */
[----:B------:R-:W-:Y:S02]  /*be20*/  FMUL.FTZ R10, R10, c[0x0][0x320] ;  /* 0x0000c8000a0a7a20 */ /* 0x000fe40000410000 */
[----:B------:R-:W-:Y:S04]  /*be30*/  FMUL.FTZ R3, R11, c[0x0][0x320] ;  /* 0x0000c8000b037a20 */ /* 0x000fe80000410000 */
[----:B------:R-:W4:Y:S02]  /*be40*/  MUFU.TANH R138, R10 ;  /* 0x0000000a008a7308 */ /* 0x000f240000002400 */
[----:B------:R-:W-:Y:S01]  /*be50*/  FMUL.FTZ R2, R12, c[0x0][0x320] ;  /* 0x0000c8000c027a20 */ /* 0x000fe20000410000 */
[----:B------:R-:W-:Y:S07]  /*be60*/  P2R R12, PR, RZ, 0x8 ;  /* 0x00000008ff0c7803 */ /* 0x000fee0000000000 */
[----:B------:R5:W2:Y:S01]  /*be70*/  MUFU.TANH R141, R2 ;  /* 0x00000002008d7308 */ /* 0x000aa20000002400 */
[----:B-1----:R-:W-:Y:S09]  /*be80*/  FMUL.FTZ R0, R5, c[0x0][0x320] ;  /* 0x0000c80005007a20 */ /* 0x002ff20000410000 */
[----:B------:R1:W1:Y:S10]  /*be90*/  MUFU.TANH R144, R0 ;  /* 0x0000000000907308 */ /* 0x0002740000002400 */
[----:B------:R-:W2:Y:S01]  /*bea0*/  MUFU.TANH R140, R3 ;  /* 0x00000003008c7308 */ /* 0x000ea20000002400 */
[----:B-----5:R-:W-:Y:S09]  /*beb0*/  FMUL.FTZ R2, R19, c[0x0][0x320] ;  /* 0x0000c80013027a20 */ /* 0x020ff20000410000 */
[----:B------:R-:W2:Y:S01]  /*bec0*/  MUFU.TANH R152, R2 ;  /* 0x0000000200987308 */ /* 0x000ea20000002400 */
        /* <DEDUP_REMOVED lines=124> */
[----:B------:R-:W3:Y:S01]  /*c690*/  LDL.64 R244, [R1+0x10] ;  /* 0x0000100001f47983 */ /* 0x000ee20000100a00 */
        /* <DEDUP_REMOVED lines=49> */
.L_x_1027:
[----:B---34-:R-:W-:Y:S05]  /*c9b0*/  BSYNC B0 ;  /* 0x0000000000007941 */ /* 0x018fea0003800000 */
.L_x_1026:
        /* <DEDUP_REMOVED lines=16> */
[----:B------:R-:W-:Y:S01]  /*cac0*/  LDSM.16.MT88.4 R44, [R191+0x3800] ;  /* 0x00380000bf2c783b */ /* 0x000fe20000004200 */
        /* <DEDUP_REMOVED lines=40> */
[----:B------:R-:W-:Y:S02]  /*cd50*/  ISETP.NE.AND P0, PT, R12, RZ, PT ;  /* 0x000000ff0c00720c */ /* 0x000fe40003f05270 */
[----:B------:R-:W-:Y:S01]  /*cd60*/  FMNMX.FTZ R3, R242, R0, !PT ;  /* 0x00000000f2037209 */ /* 0x000fe20007810000 */
[----:B------:R-:W-:Y:S01]  /*cd70*/  LDSM.16.MT88.4 R12, [R191] ;  /* 0x00000000bf0c783b */ /* 0x000fe20000004200 */
        /* <DEDUP_REMOVED lines=22> */
[----:B-1----:R-:W-:Y:S09]  /*cee0*/  FFMA.FTZ R4, R144, c[0x0][0x2d0], -R148 ;  /* 0x0000b40090047a23 */ /* 0x002ff20000010894 */
[----:B------:R1:W4:Y:S01]  /*cef0*/  MUFU.EX2 R8, R4 ;  /* 0x0000000400087308 */ /* 0x0003220000000800 */
[C---:B--2---:R-:W-:Y:S02]  /*cf00*/  FADD.FTZ R0, -R3.reuse, R68 ;  /* 0x0000004403007221 */ /* 0x044fe40000010100 */
[----:B------:R-:W-:Y:S02]  /*cf10*/  FMUL.FTZ R68, R3, c[0x0][0x2d0] ;  /* 0x0000b40003447a20 */ /* 0x000fe40000410000 */
[----:B------:R-:W-:Y:S02]  /*cf20*/  FMUL.FTZ R0, R0, c[0x0][0x2d0] ;  /* 0x0000b40000007a20 */ /* 0x000fe40000410000 */
[----:B------:R-:W-:Y:S03]  /*cf30*/  FFMA.FTZ R6, R137, c[0x0][0x2d0], -R68 ;  /* 0x0000b40089067a23 */ /* 0x000fe60000010844 */
[----:B------:R2:W-:Y:S01]  /*cf40*/  MUFU.EX2 R250, R48 ;  /* 0x0000003000fa7308 */ /* 0x0005e20000000800 */
[C---:B---3--:R-:W-:Y:S02]  /*cf50*/  FMUL.FTZ R5, R2.reuse, R73 ;  /* 0x0000004902057220 */ /* 0x048fe40000410000 */
[C---:B------:R-:W-:Y:S02]  /*cf60*/  FMUL.FTZ R9, R2.reuse, R77 ;  /* 0x0000004d02097220 */ /* 0x040fe40000410000 */
[C---:B------:R-:W-:Y:S02]  /*cf70*/  FMUL.FTZ R16, R2.reuse, R84 ;  /* 0x0000005402107220 */ /* 0x040fe40000410000 */
[C---:B------:R-:W-:Y:S02]  /*cf80*/  FMUL.FTZ R17, R2.reuse, R85 ;  /* 0x0000005502117220 */ /* 0x040fe40000410000 */
[C---:B------:R-:W-:Y:S01]  /*cf90*/  FMUL.FTZ R24, R2.reuse, R92 ;  /* 0x0000005c02187220 */ /* 0x040fe20000410000 */
[----:B------:R-:W3:Y:S01]  /*cfa0*/  MUFU.EX2 R0, R0 ;  /* 0x0000000000007308 */ /* 0x000ee20000000800 */
[----:B------:R-:W-:Y:S02]  /*cfb0*/  FMUL.FTZ R25, R2, R93 ;  /* 0x0000005d02197220 */ /* 0x000fe40000410000 */
[----:B-1----:R-:W-:Y:S01]  /*cfc0*/  FFMA.FTZ R4, R139, c[0x0][0x2d0], -R148 ;  /* 0x0000b4008b047a23 */ /* 0x002fe20000010894 */
[----:B----4-:R-:W-:Y:S01]  /*cfd0*/  MOV R139, R8 ;  /* 0x00000008008b7202 */ /* 0x010fe20000000f00 */
[--C-:B------:R-:W-:Y:S02]  /*cfe0*/  FFMA.FTZ R8, R146, c[0x0][0x2d0], -R68.reuse ;  /* 0x0000b40092087a23 */ /* 0x100fe40000010844 */
[C---:B------:R-:W-:Y:S02]  /*cff0*/  FMUL.FTZ R32, R2.reuse, R100 ;  /* 0x0000006402207220 */ /* 0x040fe40000410000 */
[C---:B------:R-:W-:Y:S01]  /*d000*/  FMUL.FTZ R33, R2.reuse, R101 ;  /* 0x0000006502217220 */ /* 0x040fe20000410000 */
[----:B------:R1:W4:Y:S01]  /*d010*/  MUFU.EX2 R59, R4 ;  /* 0x00000004003b7308 */ /* 0x0003220000000800 */
[--C-:B------:R-:W-:Y:S01]  /*d020*/  FFMA.FTZ R40, R143, c[0x0][0x2d0], -R68.reuse ;  /* 0x0000b4008f287a23 */ /* 0x100fe20000010844 */
[----:B------:R-:W5:Y:S01]  /*d030*/  LDL.LU R101, [R1+0x34] ;  /* 0x0000340001657983 */ /* 0x000f620000300800 */
[C---:B------:R-:W-:Y:S02]  /*d040*/  FMUL.FTZ R41, R2.reuse, R109 ;  /* 0x0000006d02297220 */ /* 0x040fe40000410000 */
[----:B------:R-:W-:Y:S01]  /*d050*/  FFMA.FTZ R56, R151, c[0x0][0x2d0], -R68 ;  /* 0x0000b40097387a23 */ /* 0x000fe20000010844 */
[----:B------:R-:W5:Y:S01]  /*d060*/  LDL.LU R100, [R1+0x30] ;  /* 0x0000300001647983 */ /* 0x000f620000300800 */
[C---:B--2---:R-:W-:Y:S02]  /*d070*/  FMUL.FTZ R48, R2.reuse, R116 ;  /* 0x0000007402307220 */ /* 0x044fe40000410000 */
[C---:B------:R-:W-:Y:S01]  /*d080*/  FMUL.FTZ R49, R2.reuse, R117 ;  /* 0x0000007502317220 */ /* 0x040fe20000410000 */
[----:B------:R2:W-:Y:S01]  /*d090*/  MUFU.EX2 R137, R6 ;  /* 0x0000000600897308 */ /* 0x0005e20000000800 */
[C---:B------:R-:W-:Y:S02]  /*d0a0*/  FMUL.FTZ R57, R2.reuse, R125 ;  /* 0x0000007d02397220 */ /* 0x040fe40000410000 */
[----:B------:R-:W-:Y:S02]  /*d0b0*/  FMUL.FTZ R60, R2, R60 ;  /* 0x0000003c023c7220 */ /* 0x000fe40000410000 */
[C---:B---3--:R-:W-:Y:S02]  /*d0c0*/  FMUL.FTZ R10, R0.reuse, R78 ;  /* 0x0000004e000a7220 */ /* 0x048fe40000410000 */
[C---:B------:R-:W-:Y:S02]  /*d0d0*/  FMUL.FTZ R11, R0.reuse, R79 ;  /* 0x0000004f000b7220 */ /* 0x040fe40000410000 */
[C---:B------:R-:W-:Y:S01]  /*d0e0*/  FMUL.FTZ R18, R0.reuse, R86 ;  /* 0x0000005600127220 */ /* 0x040fe20000410000 */
[----:B------:R3:W-:Y:S01]  /*d0f0*/  MUFU.EX2 R252, R40 ;  /* 0x0000002800fc7308 */ /* 0x0007e20000000800 */
[C---:B------:R-:W-:Y:S02]  /*d100*/  FMUL.FTZ R19, R0.reuse, R87 ;  /* 0x0000005700137220 */ /* 0x040fe40000410000 */
[----:B------:R-:W-:Y:S01]  /*d110*/  FMUL.FTZ R26, R0, R94 ;  /* 0x0000005e001a7220 */ /* 0x000fe20000410000 */
[----:B------:R-:W-:Y:S01]  /*d120*/  LDSM.16.MT88.4 R84, [R191+0x800] ;  /* 0x00080000bf54783b */ /* 0x000fe20000004200 */
[----:B-1----:R-:W-:Y:S02]  /*d130*/  FFMA.FTZ R4, R136, c[0x0][0x2d0], -R148 ;  /* 0x0000b40088047a23 */ /* 0x002fe40000010894 */
[C---:B------:R-:W-:Y:S02]  /*d140*/  FMUL.FTZ R27, R0.reuse, R95 ;  /* 0x0000005f001b7220 */ /* 0x040fe40000410000 */
[C---:B------:R-:W-:Y:S01]  /*d150*/  FMUL.FTZ R34, R0.reuse, R102 ;  /* 0x0000006600227220 */ /* 0x040fe20000410000 */
[----:B------:R-:W1:Y:S01]  /*d160*/  MUFU.EX2 R145, R4 ;  /* 0x0000000400917308 */ /* 0x000e620000000800 */
[C---:B------:R-:W-:Y:S01]  /*d170*/  FMUL.FTZ R35, R0.reuse, R103 ;  /* 0x0000006700237220 */ /* 0x040fe20000410000 */
[----:B------:R-:W-:Y:S01]  /*d180*/  LDSM.16.MT88.4 R92, [R194+0x800] ;  /* 0x00080000c25c783b */ /* 0x000fe20000004200 */
[C---:B------:R-:W-:Y:S02]  /*d190*/  FMUL.FTZ R42, R0.reuse, R110 ;  /* 0x0000006e002a7220 */ /* 0x040fe40000410000 */
[C---:B--2---:R-:W-:Y:S02]  /*d1a0*/  FMUL.FTZ R6, R0.reuse, R74 ;  /* 0x0000004a00067220 */ /* 0x044fe40000410000 */
[C---:B------:R-:W-:Y:S02]  /*d1b0*/  FMUL.FTZ R43, R0.reuse, R111 ;  /* 0x0000006f002b7220 */ /* 0x040fe40000410000 */
[C---:B------:R-:W-:Y:S01]  /*d1c0*/  FMUL.FTZ R50, R0.reuse, R118 ;  /* 0x0000007600327220 */ /* 0x040fe20000410000 */
[----:B------:R-:W2:Y:S01]  /*d1d0*/  MUFU.EX2 R136, R8 ;  /* 0x0000000800887308 */ /* 0x000ea20000000800 */
[----:B------:R-:W-:Y:S01]  /*d1e0*/  FMUL.FTZ R51, R0, R119 ;  /* 0x0000007700337220 */ /* 0x000fe20000410000 */
[----:B----4-:R-:W-:Y:S01]  /*d1f0*/  MOV R119, R59 ;  /* 0x0000003b00777202 */ /* 0x010fe20000000f00 */
[C---:B------:R-:W-:Y:S02]  /*d200*/  FMUL.FTZ R61, R2.reuse, R61 ;  /* 0x0000003d023d7220 */ /* 0x040fe40000410000 */
[----:B---3--:R-:W-:Y:S02]  /*d210*/  FMUL.FTZ R40, R2, R108 ;  /* 0x0000006c02287220 */ /* 0x008fe40000410000 */
[C---:B------:R-:W-:Y:S01]  /*d220*/  FMUL.FTZ R62, R0.reuse, R62 ;  /* 0x0000003e003e7220 */ /* 0x040fe20000410000 */
[----:B------:R-:W-:Y:S01]  /*d230*/  LDSM.16.MT88.4 R108, [R191+0x6800] ;  /* 0x00680000bf6c783b */ /* 0x000fe20000004200 */
[----:B------:R-:W-:Y:S01]  /*d240*/  FMUL.FTZ R63, R0, R63 ;  /* 0x0000003f003f7220 */ /* 0x000fe20000410000 */
[----:B------:R3:W-:Y:S01]  /*d250*/  MUFU.EX2 R248, R56 ;  /* 0x0000003800f87308 */ /* 0x0007e20000000800 */
[C---:B------:R-:W-:Y:S02]  /*d260*/  FMUL.FTZ R64, R2.reuse, R64 ;  /* 0x0000004002407220 */ /* 0x040fe40000410000 */
[----:B------:R-:W-:Y:S01]  /*d270*/  FMUL.FTZ R65, R2, R65 ;  /* 0x0000004102417220 */ /* 0x000fe20000410000 */
[----:B-1----:R-:W-:Y:S01]  /*d280*/  F2FP.PACK_AB R74, R145, R59 ;  /* 0x0000003b914a723e */ /* 0x002fe200000000ff */
[--C-:B------:R-:W-:Y:S01]  /*d290*/  FFMA.FTZ R4, R138, c[0x0][0x2d0], -R68.reuse ;  /* 0x0000b4008a047a23 */ /* 0x100fe20000010844 */
[----:B------:R-:W-:Y:S01]  /*d2a0*/  MOV R138, R7 ;  /* 0x00000007008a7202 */ /* 0x000fe20000000f00 */
[C---:B------:R-:W-:Y:S01]  /*d2b0*/  FMUL.FTZ R7, R0.reuse, R75 ;  /* 0x0000004b00077220 */ /* 0x040fe20000410000 */
[----:B------:R-:W-:Y:S01]  /*d2c0*/  MOV R117, R145 ;  /* 0x0000009100757202 */ /* 0x000fe20000000f00 */
[C---:B------:R-:W-:Y:S01]  /*d2d0*/  FMUL.FTZ R59, R0.reuse, R127 ;  /* 0x0000007f003b7220 */ /* 0x040fe20000410000 */
[----:B------:R1:W4:Y:S01]  /*d2e0*/  MUFU.EX2 R144, R4 ;  /* 0x0000000400907308 */ /* 0x0003220000000800 */
[C---:B------:R-:W-:Y:S02]  /*d2f0*/  FMUL.FTZ R66, R0.reuse, R66 ;  /* 0x0000004200427220 */ /* 0x040fe40000410000 */
[----:B------:R-:W-:Y:S01]  /*d300*/  FMUL.FTZ R67, R0, R67 ;  /* 0x0000004300437220 */ /* 0x000fe20000410000 */
[----:B--2---:R-:W-:Y:S01]  /*d310*/  F2FP.PACK_AB R73, R136, R137 ;  /* 0x000000898849723e */ /* 0x004fe200000000ff */
[----:B------:R-:W-:Y:S02]  /*d320*/  FMUL.FTZ R8, R2, R76 ;  /* 0x0000004c02087220 */ /* 0x000fe40000410000 */
[----:B------:R-:W2:Y:S01]  /*d330*/  LDSM.16.MT88.4 R76, [R192+0x3800] ;  /* 0x00380000c04c783b */ /* 0x000ea20000004200 */
[--C-:B------:R-:W-:Y:S02]  /*d340*/  FFMA.FTZ R70, R70, c[0x0][0x2d0], -R68.reuse ;  /* 0x0000b40046467a23 */ /* 0x100fe40000010844 */
[----:B---3--:R-:W-:Y:S04]  /*d350*/  FMUL.FTZ R56, R2, R124 ;  /* 0x0000007c02387220 */ /* 0x008fe80000410000 */
[----:B------:R-:W-:Y:S01]  /*d360*/  MUFU.EX2 R70, R70 ;  /* 0x0000004600467308 */ /* 0x000fe20000000800 */
[--C-:B-1----:R-:W-:Y:S01]  /*d370*/  FFMA.FTZ R4, R140, c[0x0][0x2d0], -R68.reuse ;  /* 0x0000b4008c047a23 */ /* 0x102fe20000010844 */
[----:B----4-:R-:W-:Y:S08]  /*d380*/  MOV R118, R144 ;  /* 0x0000009000767202 */ /* 0x010ff00000000f00 */
[----:B------:R1:W3:Y:S02]  /*d390*/  MUFU.EX2 R146, R4 ;  /* 0x0000000400927308 */ /* 0x0002e40000000800 */
[----:B-1----:R-:W-:Y:S01]  /*d3a0*/  FMUL.FTZ R4, R2, R72 ;  /* 0x0000004802047220 */ /* 0x002fe20000410000 */
[----:B------:R-:W-:Y:S02]  /*d3b0*/  F2FP.PACK_AB R72, R139, R138 ;  /* 0x0000008a8b48723e */ /* 0x000fe400000000ff */
[----:B---3--:R-:W-:Y:S02]  /*d3c0*/  F2FP.PACK_AB R75, R146, R144 ;  /* 0x00000090924b723e */ /* 0x008fe400000000ff */
[----:B------:R-:W-:Y:S05]  /*d3d0*/  MOV R116, R146 ;  /* 0x0000009200747202 */ /* 0x000fea0000000f00 */
        /* <DEDUP_REMOVED lines=13> */
[----:B------:R-:W3:Y:S05]  /*d4b0*/  LDSM.16.MT88.4 R88, [R193+0x800] ;  /* 0x00080000c158783b */ /* 0x000eea0000004200 */
[C---:B------:R-:W-:Y:S07]  /*d4c0*/  HMMA.16816.F32 R20, R72.reuse, R28, R20 ;  /* 0x0000001c4814723c */ /* 0x040fee0000001814 */
[C---:B------:R-:W-:Y:S01]  /*d4d0*/  FMUL.FTZ R29, R2.reuse, R97 ;  /* 0x00000061021d7220 */ /* 0x040fe20000410000 */
[C---:B------:R-:W-:Y:S04]  /*d4e0*/  HMMA.16816.F32 R24, R72.reuse, R30, R24 ;  /* 0x0000001e4818723c */ /* 0x040fe80000001818 */
[----:B------:R-:W-:Y:S02]  /*d4f0*/  FMUL.FTZ R28, R2, R96 ;  /* 0x00000060021c7220 */ /* 0x000fe40000410000 */
[----:B------:R-:W-:Y:S02]  /*d500*/  FFMA.FTZ R96, R160, c[0x0][0x2d0], -R68 ;  /* 0x0000b400a0607a23 */ /* 0x000fe40000010844 */
[C---:B------:R-:W-:Y:S04]  /*d510*/  FMUL.FTZ R30, R0.reuse, R98 ;  /* 0x00000062001e7220 */ /* 0x040fe80000410000 */
[----:B------:R-:W-:Y:S07]  /*d520*/  FMUL.FTZ R31, R0, R99 ;  /* 0x00000063001f7220 */ /* 0x000fee0000410000 */
[C---:B------:R-:W-:Y:S07]  /*d530*/  HMMA.16816.F32 R28, R72.reuse, R36, R28 ;  /* 0x00000024481c723c */ /* 0x040fee000000181c */
[----:B------:R-:W-:Y:S01]  /*d540*/  FFMA.FTZ R36, R142, c[0x0][0x2d0], -R148 ;  /* 0x0000b4008e247a23 */ /* 0x000fe20000010894 */
[C---:B------:R-:W-:Y:S03]  /*d550*/  HMMA.16816.F32 R32, R72.reuse, R38, R32 ;  /* 0x000000264820723c */ /* 0x040fe60000001820 */
[----:B------:R4:W1:Y:S01]  /*d560*/  MUFU.EX2 R58, R36 ;  /* 0x00000024003a7308 */ /* 0x0008620000000800 */
[----:B------:R-:W-:Y:S03]  /*d570*/  FMUL.FTZ R37, R2, R105 ;  /* 0x0000006902257220 */ /* 0x000fe60000410000 */
[C---:B------:R-:W-:Y:S02]  /*d580*/  FMUL.FTZ R38, R0.reuse, R106 ;  /* 0x0000006a00267220 */ /* 0x040fe40000410000 */
[----:B------:R-:W-:Y:S03]  /*d590*/  FMUL.FTZ R39, R0, R107 ;  /* 0x0000006b00277220 */ /* 0x000fe60000410000 */
[----:B----4-:R-:W-:Y:S01]  /*d5a0*/  FMUL.FTZ R36, R2, R104 ;  /* 0x0000006802247220 */ /* 0x010fe20000410000 */
[----:B-1----:R-:W-:Y:S01]  /*d5b0*/  MOV R125, R58 ;  /* 0x0000003a007d7202 */ /* 0x002fe20000000f00 */
[----:B------:R-:W-:Y:S01]  /*d5c0*/  FMUL.FTZ R58, R0, R126 ;  /* 0x0000007e003a7220 */ /* 0x000fe20000410000 */
[----:B------:R-:W-:Y:S02]  /*d5d0*/  MOV R126, R244 ;  /* 0x000000f4007e7202 */ /* 0x000fe40000000f00 */
[----:B------:R1:W-:Y:S02]  /*d5e0*/  MUFU.EX2 R244, R96 ;  /* 0x0000006000f47308 */ /* 0x0003e40000000800 */
[C---:B------:R-:W-:Y:S07]  /*d5f0*/  HMMA.16816.F32 R36, R72.reuse, R44, R36 ;  /* 0x0000002c4824723c */ /* 0x040fee0000001824 */
[--C-:B------:R-:W-:Y:S01]  /*d600*/  FFMA.FTZ R44, R147, c[0x0][0x2d0], -R68.reuse ;  /* 0x0000b400932c7a23 */ /* 0x100fe20000010844 */
[C---:B------:R-:W-:Y:S03]  /*d610*/  HMMA.16816.F32 R40, R72.reuse, R46, R40 ;  /* 0x0000002e4828723c */ /* 0x040fe60000001828 */
[----:B------:R4:W2:Y:S01]  /*d620*/  MUFU.EX2 R251, R44 ;  /* 0x0000002c00fb7308 */ /* 0x0008a20000000800 */
[----:B------:R-:W-:Y:S03]  /*d630*/  FMUL.FTZ R45, R2, R113 ;  /* 0x00000071022d7220 */ /* 0x000fe60000410000 */
[C---:B------:R-:W-:Y:S02]  /*d640*/  FMUL.FTZ R46, R0.reuse, R114 ;  /* 0x00000072002e7220 */ /* 0x040fe40000410000 */
[----:B------:R-:W-:Y:S03]  /*d650*/  FMUL.FTZ R47, R0, R115 ;  /* 0x00000073002f7220 */ /* 0x000fe60000410000 */
[----:B-1----:R-:W-:Y:S02]  /*d660*/  FFMA.FTZ R96, R220, c[0x0][0x2d0], -R68 ;  /* 0x0000b400dc607a23 */ /* 0x002fe40000010844 */
[----:B----4-:R-:W-:Y:S07]  /*d670*/  FMUL.FTZ R44, R2, R112 ;  /* 0x00000070022c7220 */ /* 0x010fee0000410000 */
[C---:B------:R-:W-:Y:S07]  /*d680*/  HMMA.16816.F32 R44, R72.reuse, R52, R44 ;  /* 0x00000034482c723c */ /* 0x040fee000000182c */
[----:B------:R-:W-:Y:S01]  /*d690*/  FFMA.FTZ R52, R150, c[0x0][0x2d0], -R148 ;  /* 0x0000b40096347a23 */ /* 0x000fe20000010894 */
[C---:B------:R-:W-:Y:S03]  /*d6a0*/  HMMA.16816.F32 R48, R72.reuse, R54, R48 ;  /* 0x000000364830723c */ /* 0x040fe60000001830 */
[----:B------:R1:W-:Y:S01]  /*d6b0*/  MUFU.EX2 R249, R52 ;  /* 0x0000003400f97308 */ /* 0x0003e20000000800 */
[----:B------:R-:W-:Y:S03]  /*d6c0*/  FMUL.FTZ R53, R2, R121 ;  /* 0x0000007902357220 */ /* 0x000fe60000410000 */
[C---:B------:R-:W-:Y:S02]  /*d6d0*/  FMUL.FTZ R54, R0.reuse, R122 ;  /* 0x0000007a00367220 */ /* 0x040fe40000410000 */
[C---:B------:R-:W-:Y:S03]  /*d6e0*/  FMUL.FTZ R55, R0.reuse, R123 ;  /* 0x0000007b00377220 */ /* 0x040fe60000410000 */
[----:B-----5:R-:W-:Y:S04]  /*d6f0*/  FFMA.FTZ R0, R0, R100, R137 ;  /* 0x0000006400007223 */ /* 0x020fe80000010089 */
[----:B------:R-:W-:Y:S04]  /*d700*/  FADD.FTZ R0, R136, R0 ;  /* 0x0000000088007221 */ /* 0x000fe80000010000 */
[----:B------:R-:W-:Y:S02]  /*d710*/  FADD.FTZ R0, R118, R0 ;  /* 0x0000000076007221 */ /* 0x000fe40000010000 */
[C---:B-1----:R-:W-:Y:S02]  /*d720*/  FMUL.FTZ R52, R2.reuse, R120 ;  /* 0x0000007802347220 */ /* 0x042fe40000410000 */
[----:B------:R-:W-:Y:S02]  /*d730*/  FFMA.FTZ R2, R2, R101, R138 ;  /* 0x0000006502027223 */ /* 0x000fe4000001008a */
[----:B------:R-:W-:Y:S01]  /*d740*/  LDSM.16.MT88.4 R100, [R194+0x3000] ;  /* 0x00300000c264783b */ /* 0x000fe20000004200 */
[----:B------:R-:W-:Y:S02]  /*d750*/  FADD.FTZ R0, R116, R0 ;  /* 0x0000000074007221 */ /* 0x000fe40000010000 */
[C---:B--2---:R-:W-:Y:S03]  /*d760*/  HMMA.16816.F32 R52, R72.reuse, R76, R52 ;  /* 0x0000004c4834723c */ /* 0x044fe60000001834 */
[----:B------:R-:W-:Y:S02]  /*d770*/  FADD.FTZ R2, R139, R2 ;  /* 0x000000028b027221 */ /* 0x000fe40000010000 */
[----:B------:R-:W-:Y:S02]  /*d780*/  FADD.FTZ R0, R252, R0 ;  /* 0x00000000fc007221 */ /* 0x000fe40000010000 */
[----:B------:R-:W-:Y:S01]  /*d790*/  FFMA.FTZ R76, R152, c[0x0][0x2d0], -R68 ;  /* 0x0000b400984c7a23 */ /* 0x000fe20000010844 */
[C---:B------:R-:W-:Y:S03]  /*d7a0*/  HMMA.16816.F32 R56, R72.reuse, R78, R56 ;  /* 0x0000004e4838723c */ /* 0x040fe60000001838 */
[----:B------:R-:W1:Y:S01]  /*d7b0*/  MUFU.EX2 R124, R76 ;  /* 0x0000004c007c7308 */ /* 0x000e620000000800 */
[----:B------:R-:W-:Y:S02]  /*d7c0*/  FADD.FTZ R2, R119, R2 ;  /* 0x0000000277027221 */ /* 0x000fe40000010000 */
[----:B------:R-:W-:Y:S02]  /*d7d0*/  FADD.FTZ R0, R251, R0 ;  /* 0x00000000fb007221 */ /* 0x000fe40000010000 */
[C---:B------:R-:W-:Y:S04]  /*d7e0*/  HMMA.16816.F32 R60, R72.reuse, R80, R60 ;  /* 0x00000050483c723c */ /* 0x040fe8000000183c */
[----:B------:R-:W-:Y:S02]  /*d7f0*/  FADD.FTZ R2, R117, R2 ;  /* 0x0000000275027221 */ /* 0x000fe40000010000 */
[----:B------:R-:W-:Y:S01]  /*d800*/  LDSM.16.MT88.4 R116, [R193+0x6800] ;  /* 0x00680000c174783b */ /* 0x000fe20000004200 */
[----:B------:R-:W-:Y:S01]  /*d810*/  FADD.FTZ R0, R248, R0 ;  /* 0x00000000f8007221 */ /* 0x000fe20000010000 */
[----:B------:R-:W-:Y:S04]  /*d820*/  HMMA.16816.F32 R64, R72, R82, R64 ;  /* 0x000000524840723c */ /* 0x000fe80000001840 */
[----:B------:R-:W-:Y:S02]  /*d830*/  FADD.FTZ R2, R126, R2 ;  /* 0x000000027e027221 */ /* 0x000fe40000010000 */
[----:B------:R-:W-:Y:S01]  /*d840*/  LDSM.16.MT88.4 R80, [R191+0x4000] ;  /* 0x00400000bf50783b */ /* 0x000fe20000004200 */
[C---:B------:R-:W-:Y:S01]  /*d850*/  F2FP.PACK_AB R72, R125.reuse, R126 ;  /* 0x0000007e7d48723e */ /* 0x040fe200000000ff */
[----:B------:R-:W-:Y:S01]  /*d860*/  FADD.FTZ R2, R125, R2 ;  /* 0x000000027d027221 */ /* 0x000fe20000010000 */
[----:B------:R-:W-:Y:S03]  /*d870*/  F2FP.PACK_AB R73, R251, R252 ;  /* 0x000000fcfb49723e */ /* 0x000fe600000000ff */
[C---:B-1----:R-:W-:Y:S01]  /*d880*/  F2FP.PACK_AB R75, R124.reuse, R248 ;  /* 0x000000f87c4b723e */ /* 0x042fe200000000ff */
[----:B------:R-:W-:Y:S01]  /*d890*/  FADD.FTZ R0, R124, R0 ;  /* 0x000000007c007221 */ /* 0x000fe20000010000 */
[----:B------:R-:W1:Y:S01]  /*d8a0*/  LDSM.16.MT88.4 R76, [R192+0x800] ;  /* 0x00080000c04c783b */ /* 0x000e620000004200 */
[C---:B------:R-:W-:Y:S01]  /*d8b0*/  F2FP.PACK_AB R74, R249.reuse, R250 ;  /* 0x000000faf94a723e */ /* 0x040fe200000000ff */
[----:B------:R-:W-:Y:S04]  /*d8c0*/  FADD.FTZ R2, R250, R2 ;  /* 0x00000002fa027221 */ /* 0x000fe80000010000 */
[----:B------:R-:W-:Y:S02]  /*d8d0*/  FADD.FTZ R2, R249, R2 ;  /* 0x00000002f9027221 */ /* 0x000fe40000010000 */
[C---:B------:R-:W-:Y:S01]  /*d8e0*/  HMMA.16816.F32 R4, R72.reuse, R84, R4 ;  /* 0x000000544804723c */ /* 0x040fe20000001804 */
[----:B------:R-:W-:Y:S06]  /*d8f0*/  LDSM.16.MT88.4 R124, [R192+0x6800] ;  /* 0x00680000c07c783b */ /* 0x000fec0000004200 */
[--C-:B------:R-:W-:Y:S01]  /*d900*/  FFMA.FTZ R84, R153, c[0x0][0x2d0], -R148.reuse ;  /* 0x0000b40099547a23 */ /* 0x100fe20000010894 */
[C---:B------:R-:W-:Y:S03]  /*d910*/  HMMA.16816.F32 R8, R72.reuse, R86, R8 ;  /* 0x000000564808723c */ /* 0x040fe60000001808 */
[----:B------:R2:W4:Y:S05]  /*d920*/  MUFU.EX2 R107, R84 ;  /* 0x00000054006b7308 */ /* 0x00052a0000000800 */
[C---:B---3--:R-:W-:Y:S08]  /*d930*/  HMMA.16816.F32 R12, R72.reuse, R88, R12 ;  /* 0x00000058480c723c */ /* 0x048ff0000000180c */
[C---:B------:R-:W-:Y:S01]  /*d940*/  HMMA.16816.F32 R16, R72.reuse, R90, R16 ;  /* 0x0000005a4810723c */ /* 0x040fe20000001810 */
[----:B------:R-:W-:Y:S07]  /*d950*/  LDSM.16.MT88.4 R88, [R194+0x4000] ;  /* 0x00400000c258783b */ /* 0x000fee0000004200 */
[C---:B-1----:R-:W-:Y:S04]  /*d960*/  HMMA.16816.F32 R20, R72.reuse, R76, R20 ;  /* 0x0000004c4814723c */ /* 0x042fe80000001814 */
[----:B--2---:R-:W-:Y:S02]  /*d970*/  FFMA.FTZ R84, R154, c[0x0][0x2d0], -R148 ;  /* 0x0000b4009a547a23 */ /* 0x004fe40000010894 */
[----:B----4-:R-:W-:Y:S02]  /*d980*/  FADD.FTZ R2, R107, R2 ;  /* 0x000000026b027221 */ /* 0x010fe40000010000 */
[C---:B------:R-:W-:Y:S01]  /*d990*/  HMMA.16816.F32 R24, R72.reuse, R78, R24 ;  /* 0x0000004e4818723c */ /* 0x040fe20000001818 */
[----:B------:R1:W2:Y:S03]  /*d9a0*/  MUFU.EX2 R106, R84 ;  /* 0x00000054006a7308 */ /* 0x0002a60000000800 */
[----:B------:R-:W-:Y:S04]  /*d9b0*/  FFMA.FTZ R76, R155, c[0x0][0x2d0], -R68 ;  /* 0x0000b4009b4c7a23 */ /* 0x000fe80000010844 */
[C---:B------:R-:W-:Y:S03]  /*d9c0*/  HMMA.16816.F32 R28, R72.reuse, R92, R28 ;  /* 0x0000005c481c723c */ /* 0x040fe6000000181c */
[----:B------:R3:W4:Y:S04]  /*d9d0*/  MUFU.EX2 R105, R76 ;  /* 0x0000004c00697308 */ /* 0x0007280000000800 */
[----:B------:R-:W-:Y:S01]  /*d9e0*/  FFMA.FTZ R92, R158, c[0x0][0x2d0], -R148 ;  /* 0x0000b4009e5c7a23 */ /* 0x000fe20000010894 */
[C---:B------:R-:W-:Y:S05]  /*d9f0*/  HMMA.16816.F32 R32, R72.reuse, R94, R32 ;  /* 0x0000005e4820723c */ /* 0x040fea0000001820 */
[----:B------:R5:W-:Y:S03]  /*da00*/  MUFU.EX2 R246, R92 ;  /* 0x0000005c00f67308 */ /* 0x000be60000000800 */
[C---:B------:R-:W-:Y:S01]  /*da10*/  HMMA.16816.F32 R36, R72.reuse, R80, R36 ;  /* 0x000000504824723c */ /* 0x040fe20000001824 */
[----:B-1----:R-:W1:Y:S03]  /*da20*/  LDSM.16.MT88.4 R84, [R193+0x4000] ;  /* 0x00400000c154783b */ /* 0x002e660000004200 */
[----:B--2---:R-:W-:Y:S03]  /*da30*/  FADD.FTZ R2, R106, R2 ;  /* 0x000000026a027221 */ /* 0x004fe60000010000 */
[--C-:B------:R-:W-:Y:S01]  /*da40*/  FFMA.FTZ R80, R159, c[0x0][0x2d0], -R68.reuse ;  /* 0x0000b4009f507a23 */ /* 0x100fe20000010844 */
[C---:B------:R-:W-:Y:S01]  /*da50*/  HMMA.16816.F32 R40, R72.reuse, R82, R40 ;  /* 0x000000524828723c */ /* 0x040fe20000001828 */
[----:B------:R2:W-:Y:S03]  /*da60*/  MUFU.EX2 R159, R96 ;  /* 0x00000060009f7308 */ /* 0x0005e60000000800 */
[----:B---3--:R-:W-:Y:S02]  /*da70*/  FFMA.FTZ R76, R156, c[0x0][0x2d0], -R68 ;  /* 0x0000b4009c4c7a23 */ /* 0x008fe40000010844 */
[----:B----4-:R-:W-:Y:S05]  /*da80*/  FADD.FTZ R0, R105, R0 ;  /* 0x0000000069007221 */ /* 0x010fea0000010000 */
[----:B------:R3:W4:Y:S01]  /*da90*/  MUFU.EX2 R104, R76 ;  /* 0x0000004c00687308 */ /* 0x0007220000000800 */
[----:B-----5:R-:W-:Y:S09]  /*daa0*/  LDSM.16.MT88.4 R92, [R193+0x1000] ;  /* 0x00100000c15c783b */ /* 0x020ff20000004200 */
[----:B------:R-:W5:Y:S01]  /*dab0*/  MUFU.EX2 R245, R80 ;  /* 0x0000005000f57308 */ /* 0x000f620000000800 */
[----:B--2---:R-:W-:Y:S01]  /*dac0*/  LDSM.16.MT88.4 R96, [R192+0x3000] ;  /* 0x00300000c060783b */ /* 0x004fe20000004200 */
[C---:B-1----:R-:W-:Y:S03]  /*dad0*/  HMMA.16816.F32 R44, R72.reuse, R84, R44 ;  /* 0x00000054482c723c */ /* 0x042fe6000000182c */
[----:B---3--:R-:W-:Y:S02]  /*dae0*/  FFMA.FTZ R76, R157, c[0x0][0x2d0], -R148 ;  /* 0x0000b4009d4c7a23 */ /* 0x008fe40000010894 */
[----:B----4-:R-:W-:Y:S03]  /*daf0*/  FADD.FTZ R0, R104, R0 ;  /* 0x0000000068007221 */ /* 0x010fe60000010000 */
[----:B------:R1:W2:Y:S01]  /*db00*/  MUFU.EX2 R247, R76 ;  /* 0x0000004c00f77308 */ /* 0x0002a20000000800 */
[C---:B------:R-:W-:Y:S01]  /*db10*/  HMMA.16816.F32 R48, R72.reuse, R86, R48 ;  /* 0x000000564830723c */ /* 0x040fe20000001830 */
[----:B------:R-:W-:Y:S02]  /*db20*/  LDSM.16.MT88.4 R84, [R192+0x1000] ;  /* 0x00100000c054783b */ /* 0x000fe40000004200 */
[----:B-----5:R-:W-:Y:S04]  /*db30*/  FADD.FTZ R0, R245, R0 ;  /* 0x00000000f5007221 */ /* 0x020fe80000010000 */
[----:B------:R-:W-:Y:S02]  /*db40*/  FADD.FTZ R0, R244, R0 ;  /* 0x00000000f4007221 */ /* 0x000fe40000010000 */
[----:B------:R-:W-:Y:S08]  /*db50*/  LDSM.16.MT88.4 R80, [R191+0x1000] ;  /* 0x00100000bf50783b */ /* 0x000ff00000004200 */
[----:B-1----:R-:W1:Y:S01]  /*db60*/  LDSM.16.MT88.4 R76, [R192+0x4000] ;  /* 0x00400000c04c783b */ /* 0x002e620000004200 */
[----:B--2---:R-:W-:Y:S04]  /*db70*/  FADD.FTZ R2, R247, R2 ;  /* 0x00000002f7027221 */ /* 0x004fe80000010000 */
[----:B------:R-:W-:Y:S01]  /*db80*/  FADD.FTZ R2, R246, R2 ;  /* 0x00000002f6027221 */ /* 0x000fe20000010000 */
[C---:B-1----:R-:W-:Y:S08]  /*db90*/  HMMA.16816.F32 R52, R72.reuse, R76, R52 ;  /* 0x0000004c4834723c */ /* 0x042ff00000001834 */
[C---:B------:R-:W-:Y:S01]  /*dba0*/  HMMA.16816.F32 R56, R72.reuse, R78, R56 ;  /* 0x0000004e4838723c */ /* 0x040fe20000001838 */
[----:B------:R-:W1:Y:S07]  /*dbb0*/  LDSM.16.MT88.4 R76, [R194+0x1000] ;  /* 0x00100000c24c783b */ /* 0x000e6e0000004200 */
[C---:B------:R-:W-:Y:S07]  /*dbc0*/  HMMA.16816.F32 R60, R72.reuse, R88, R60 ;  /* 0x00000058483c723c */ /* 0x040fee000000183c */
[--C-:B------:R-:W-:Y:S01]  /*dbd0*/  FFMA.FTZ R88, R161, c[0x0][0x2d0], -R148.reuse ;  /* 0x0000b400a1587a23 */ /* 0x100fe20000010894 */
[----:B------:R-:W-:Y:S03]  /*dbe0*/  HMMA.16816.F32 R64, R72, R90, R64 ;  /* 0x0000005a4840723c */ /* 0x000fe60000001840 */
[----:B------:R2:W3:Y:S04]  /*dbf0*/  MUFU.EX2 R115, R88 ;  /* 0x0000005800737308 */ /* 0x0004e80000000800 */
[----:B------:R-:W-:Y:S02]  /*dc00*/  F2FP.PACK_AB R72, R106, R107 ;  /* 0x0000006b6a48723e */ /* 0x000fe400000000ff */
[----:B------:R-:W-:Y:S03]  /*dc10*/  F2FP.PACK_AB R73, R104, R105 ;  /* 0x000000696849723e */ /* 0x000fe600000000ff */
[----:B------:R-:W-:Y:S02]  /*dc20*/  F2FP.PACK_AB R74, R246, R247 ;  /* 0x000000f7f64a723e */ /* 0x000fe400000000ff */
[----:B------:R-:W-:Y:S07]  /*dc30*/  F2FP.PACK_AB R75, R244, R245 ;  /* 0x000000f5f44b723e */ /* 0x000fee00000000ff */
[C---:B------:R-:W-:Y:S03]  /*dc40*/  HMMA.16816.F32 R4, R72.reuse, R80, R4 ;  /* 0x000000504804723c */ /* 0x040fe60000001804 */
[----:B--2---:R-:W-:Y:S05]  /*dc50*/  FFMA.FTZ R88, R162, c[0x0][0x2d0], -R148 ;  /* 0x0000b400a2587a23 */ /* 0x004fea0000010894 */
[C---:B------:R-:W-:Y:S01]  /*dc60*/  HMMA.16816.F32 R8, R72.reuse, R82, R8 ;  /* 0x000000524808723c */ /* 0x040fe20000001808 */
[----:B------:R-:W2:Y:S01]  /*dc70*/  LDSM.16.MT88.4 R80, [R191+0x4800] ;  /* 0x00480000bf50783b */ /* 0x000ea20000004200 */
[----:B------:R4:W5:Y:S02]  /*dc80*/  MUFU.EX2 R114, R88 ;  /* 0x0000005800727308 */ /* 0x0009640000000800 */
[----:B---3--:R-:W-:Y:S04]  /*dc90*/  FADD.FTZ R2, R115, R2 ;  /* 0x0000000273027221 */ /* 0x008fe80000010000 */
[C---:B------:R-:W-:Y:S07]  /*dca0*/  HMMA.16816.F32 R12, R72.reuse, R92, R12 ;  /* 0x0000005c480c723c */ /* 0x040fee000000180c */
[----:B------:R-:W-:Y:S01]  /*dcb0*/  FFMA.FTZ R92, R218, c[0x0][0x2d0], -R148 ;  /* 0x0000b400da5c7a23 */ /* 0x000fe20000010894 */
[C---:B------:R-:W-:Y:S03]  /*dcc0*/  HMMA.16816.F32 R16, R72.reuse, R94, R16 ;  /* 0x0000005e4810723c */ /* 0x040fe60000001810 */
[----:B------:R3:W-:Y:S05]  /*dcd0*/  MUFU.EX2 R161, R92 ;  /* 0x0000005c00a17308 */ /* 0x0007ea0000000800 */
[C---:B------:R-:W-:Y:S01]  /*dce0*/  HMMA.16816.F32 R20, R72.reuse, R84, R20 ;  /* 0x000000544814723c */ /* 0x040fe20000001814 */
[----:B----4-:R-:W4:Y:S03]  /*dcf0*/  LDSM.16.MT88.4 R88, [R193+0x4800] ;  /* 0x00480000c158783b */ /* 0x010f260000004200 */
[----:B-----5:R-:W-:Y:S03]  /*dd00*/  FADD.FTZ R2, R114, R2 ;  /* 0x0000000272027221 */ /* 0x020fe60000010000 */
[----:B------:R-:W-:Y:S01]  /*dd10*/  FFMA.FTZ R84, R163, c[0x0][0x2d0], -R68 ;  /* 0x0000b400a3547a23 */ /* 0x000fe20000010844 */
[C---:B------:R-:W-:Y:S03]  /*dd20*/  HMMA.16816.F32 R24, R72.reuse, R86, R24 ;  /* 0x000000564818723c */ /* 0x040fe60000001818 */
[----:B------:R5:W5:Y:S05]  /*dd30*/  MUFU.EX2 R113, R84 ;  /* 0x0000005400717308 */ /* 0x000b6a0000000800 */
[C---:B-1----:R-:W-:Y:S01]  /*dd40*/  HMMA.16816.F32 R28, R72.reuse, R76, R28 ;  /* 0x0000004c481c723c */ /* 0x042fe2000000181c */
[----:B---3--:R-:W-:Y:S06]  /*dd50*/  LDSM.16.MT88.4 R92, [R193+0x1800] ;  /* 0x00180000c15c783b */ /* 0x008fec0000004200 */
[----:B------:R-:W-:Y:S01]  /*dd60*/  FFMA.FTZ R76, R217, c[0x0][0x2d0], -R148 ;  /* 0x0000b400d94c7a23 */ /* 0x000fe20000010894 */
[C---:B------:R-:W-:Y:S03]  /*dd70*/  HMMA.16816.F32 R32, R72.reuse, R78, R32 ;  /* 0x0000004e4820723c */ /* 0x040fe60000001820 */
[----:B------:R1:W3:Y:S05]  /*dd80*/  MUFU.EX2 R162, R76 ;  /* 0x0000004c00a27308 */ /* 0x0002ea0000000800 */
[C---:B--2---:R-:W-:Y:S04]  /*dd90*/  HMMA.16816.F32 R36, R72.reuse, R80, R36 ;  /* 0x000000504824723c */ /* 0x044fe80000001824 */
[----:B-----5:R-:W-:Y:S02]  /*dda0*/  FFMA.FTZ R84, R215, c[0x0][0x2d0], -R68 ;  /* 0x0000b400d7547a23 */ /* 0x020fe40000010844 */
[----:B------:R-:W-:Y:S02]  /*ddb0*/  FADD.FTZ R0, R113, R0 ;  /* 0x0000000071007221 */ /* 0x000fe40000010000 */
[C---:B------:R-:W-:Y:S01]  /*ddc0*/  HMMA.16816.F32 R40, R72.reuse, R82, R40 ;  /* 0x000000524828723c */ /* 0x040fe20000001828 */
[----:B------:R-:W2:Y:S03]  /*ddd0*/  MUFU.EX2 R112, R84 ;  /* 0x0000005400707308 */ /* 0x000ea60000000800 */
[----:B------:R-:W-:Y:S04]  /*dde0*/  FFMA.FTZ R80, R219, c[0x0][0x2d0], -R68 ;  /* 0x0000b400db507a23 */ /* 0x000fe80000010844 */
[C---:B----4-:R-:W-:Y:S03]  /*ddf0*/  HMMA.16816.F32 R44, R72.reuse, R88, R44 ;  /* 0x00000058482c723c */ /* 0x050fe6000000182c */
[----:B------:R-:W4:Y:S01]  /*de00*/  MUFU.EX2 R160, R80 ;  /* 0x0000005000a07308 */ /* 0x000f220000000800 */
[----:B-1----:R-:W-:Y:S01]  /*de10*/  LDSM.16.MT88.4 R76, [R194+0x4800] ;  /* 0x00480000c24c783b */ /* 0x002fe20000004200 */
[----:B---3--:R-:W-:Y:S03]  /*de20*/  FADD.FTZ R2, R162, R2 ;  /* 0x00000002a2027221 */ /* 0x008fe60000010000 */
[C---:B------:R-:W-:Y:S04]  /*de30*/  HMMA.16816.F32 R48, R72.reuse, R90, R48 ;  /* 0x0000005a4830723c */ /* 0x040fe80000001830 */
[----:B------:R-:W-:Y:S01]  /*de40*/  LDSM.16.MT88.4 R88, [R192+0x1800] ;  /* 0x00180000c058783b */ /* 0x000fe20000004200 */
[----:B------:R-:W-:Y:S02]  /*de50*/  FADD.FTZ R2, R161, R2 ;  /* 0x00000002a1027221 */ /* 0x000fe40000010000 */
[----:B--2---:R-:W-:Y:S05]  /*de60*/  FADD.FTZ R0, R112, R0 ;  /* 0x0000000070007221 */ /* 0x004fea0000010000 */
[----:B------:R-:W1:Y:S01]  /*de70*/  LDSM.16.MT88.4 R84, [R192+0x4800] ;  /* 0x00480000c054783b */ /* 0x000e620000004200 */
[----:B----4-:R-:W-:Y:S07]  /*de80*/  FADD.FTZ R0, R160, R0 ;  /* 0x00000000a0007221 */ /* 0x010fee0000010000 */
[----:B------:R-:W2:Y:S01]  /*de90*/  LDSM.16.MT88.4 R80, [R191+0x1800] ;  /* 0x00180000bf50783b */ /* 0x000ea20000004200 */
[----:B------:R-:W-:Y:S01]  /*dea0*/  FADD.FTZ R0, R159, R0 ;  /* 0x000000009f007221 */ /* 0x000fe20000010000 */
[C---:B-1----:R-:W-:Y:S08]  /*deb0*/  HMMA.16816.F32 R52, R72.reuse, R84, R52 ;  /* 0x000000544834723c */ /* 0x042ff00000001834 */
[C---:B------:R-:W-:Y:S01]  /*dec0*/  HMMA.16816.F32 R56, R72.reuse, R86, R56 ;  /* 0x000000564838723c */ /* 0x040fe20000001838 */
[----:B------:R-:W1:Y:S07]  /*ded0*/  LDSM.16.MT88.4 R84, [R194+0x1800] ;  /* 0x00180000c254783b */ /* 0x000e6e0000004200 */
[C---:B------:R-:W-:Y:S08]  /*dee0*/  HMMA.16816.F32 R60, R72.reuse, R76, R60 ;  /* 0x0000004c483c723c */ /* 0x040ff0000000183c */
[----:B------:R-:W-:Y:S01]  /*def0*/  HMMA.16816.F32 R64, R72, R78, R64 ;  /* 0x0000004e4840723c */ /* 0x000fe20000001840 */
[----:B------:R-:W3:Y:S06]  /*df00*/  LDSM.16.MT88.4 R76, [R191+0x5000] ;  /* 0x00500000bf4c783b */ /* 0x000eec0000004200 */
[----:B------:R-:W-:Y:S02]  /*df10*/  F2FP.PACK_AB R72, R114, R115 ;  /* 0x000000737248723e */ /* 0x000fe400000000ff */
[----:B------:R-:W-:Y:S03]  /*df20*/  F2FP.PACK_AB R73, R112, R113 ;  /* 0x000000717049723e */ /* 0x000fe600000000ff */
[----:B------:R-:W-:Y:S02]  /*df30*/  F2FP.PACK_AB R74, R161, R162 ;  /* 0x000000a2a14a723e */ /* 0x000fe400000000ff */
[----:B------:R-:W-:Y:S07]  /*df40*/  F2FP.PACK_AB R75, R159, R160 ;  /* 0x000000a09f4b723e */ /* 0x000fee00000000ff */
[C---:B--2---:R-:W-:Y:S07]  /*df50*/  HMMA.16816.F32 R4, R72.reuse, R80, R4 ;  /* 0x000000504804723c */ /* 0x044fee0000001804 */
[----:B------:R-:W-:Y:S01]  /*df60*/  FFMA.FTZ R80, R221, c[0x0][0x2d0], -R148 ;  /* 0x0000b400dd507a23 */ /* 0x000fe20000010894 */
[C---:B------:R-:W-:Y:S03]  /*df70*/  HMMA.16816.F32 R8, R72.reuse, R82, R8 ;  /* 0x000000524808723c */ /* 0x040fe60000001808 */
[----:B------:R2:W4:Y:S05]  /*df80*/  MUFU.EX2 R123, R80 ;  /* 0x00000050007b7308 */ /* 0x00052a0000000800 */
[C---:B------:R-:W-:Y:S08]  /*df90*/  HMMA.16816.F32 R12, R72.reuse, R92, R12 ;  /* 0x0000005c480c723c */ /* 0x040ff0000000180c */
[C---:B------:R-:W-:Y:S01]  /*dfa0*/  HMMA.16816.F32 R16, R72.reuse, R94, R16 ;  /* 0x0000005e4810723c */ /* 0x040fe20000001810 */
[----:B------:R-:W-:Y:S07]  /*dfb0*/  LDSM.16.MT88.4 R92, [R194+0x5000] ;  /* 0x00500000c25c783b */ /* 0x000fee0000004200 */
[C---:B------:R-:W-:Y:S01]  /*dfc0*/  HMMA.16816.F32 R20, R72.reuse, R88, R20 ;  /* 0x000000584814723c */ /* 0x040fe20000001814 */
[----:B--2---:R-:W2:Y:S03]  /*dfd0*/  LDSM.16.MT88.4 R80, [R193+0x5000] ;  /* 0x00500000c150783b */ /* 0x004ea60000004200 */
[----:B----4-:R-:W-:Y:S03]  /*dfe0*/  FADD.FTZ R2, R123, R2 ;  /* 0x000000027b027221 */ /* 0x010fe60000010000 */
[----:B------:R-:W-:Y:S01]  /*dff0*/  FFMA.FTZ R88, R222, c[0x0][0x2d0], -R148 ;  /* 0x0000b400de587a23 */ /* 0x000fe20000010894 */
[C---:B------:R-:W-:Y:S03]  /*e000*/  HMMA.16816.F32 R24, R72.reuse, R90, R24 ;  /* 0x0000005a4818723c */ /* 0x040fe60000001818 */
[----:B------:R4:W5:Y:S05]  /*e010*/  MUFU.EX2 R122, R88 ;  /* 0x00000058007a7308 */ /* 0x00096a0000000800 */
[C---:B-1----:R-:W-:Y:S07]  /*e020*/  HMMA.16816.F32 R28, R72.reuse, R84, R28 ;  /* 0x00000054481c723c */ /* 0x042fee000000181c */
[--C-:B------:R-:W-:Y:S01]  /*e030*/  FFMA.FTZ R84, R224, c[0x0][0x2d0], -R68.reuse ;  /* 0x0000b400e0547a23 */ /* 0x100fe20000010844 */
[C---:B------:R-:W-:Y:S03]  /*e040*/  HMMA.16816.F32 R32, R72.reuse, R86, R32 ;  /* 0x000000564820723c */ /* 0x040fe60000001820 */
[----:B------:R1:W-:Y:S05]  /*e050*/  MUFU.EX2 R120, R84 ;  /* 0x0000005400787308 */ /* 0x0003ea0000000800 */
[C---:B---3--:R-:W-:Y:S04]  /*e060*/  HMMA.16816.F32 R36, R72.reuse, R76, R36 ;  /* 0x0000004c4824723c */ /* 0x048fe80000001824 */
[----:B----4-:R-:W-:Y:S02]  /*e070*/  FFMA.FTZ R88, R223, c[0x0][0x2d0], -R68 ;  /* 0x0000b400df587a23 */ /* 0x010fe40000010844 */
[----:B-----5:R-:W-:Y:S02]  /*e080*/  FADD.FTZ R2, R122, R2 ;  /* 0x000000027a027221 */ /* 0x020fe40000010000 */
[C---:B------:R-:W-:Y:S01]  /*e090*/  HMMA.16816.F32 R40, R72.reuse, R78, R40 ;  /* 0x0000004e4828723c */ /* 0x040fe20000001828 */
[----:B------:R3:W4:Y:S03]  /*e0a0*/  MUFU.EX2 R121, R88 ;  /* 0x0000005800797308 */ /* 0x0007260000000800 */
[--C-:B------:R-:W-:Y:S04]  /*e0b0*/  FFMA.FTZ R76, R225, c[0x0][0x2d0], -R148.reuse ;  /* 0x0000b400e14c7a23 */ /* 0x100fe80000010894 */
[C---:B--2---:R-:W-:Y:S03]  /*e0c0*/  HMMA.16816.F32 R44, R72.reuse, R80, R44 ;  /* 0x00000050482c723c */ /* 0x044fe6000000182c */
[----:B------:R2:W-:Y:S01]  /*e0d0*/  MUFU.EX2 R157, R76 ;  /* 0x0000004c009d7308 */ /* 0x0005e20000000800 */
[----:B-1----:R-:W-:Y:S03]  /*e0e0*/  FFMA.FTZ R84, R227, c[0x0][0x2d0], -R148 ;  /* 0x0000b400e3547a23 */ /* 0x002fe60000010894 */
[----:B------:R-:W-:Y:S01]  /*e0f0*/  FFMA.FTZ R80, R229, c[0x0][0x2d0], -R68 ;  /* 0x0000b400e5507a23 */ /* 0x000fe20000010844 */
[C---:B------:R-:W-:Y:S05]  /*e100*/  HMMA.16816.F32 R48, R72.reuse, R82, R48 ;  /* 0x000000524830723c */ /* 0x040fea0000001830 */
[----:B------:R1:W5:Y:S01]  /*e110*/  MUFU.EX2 R158, R84 ;  /* 0x00000054009e7308 */ /* 0x0003620000000800 */
[----:B---3--:R-:W3:Y:S01]  /*e120*/  LDSM.16.MT88.4 R88, [R192+0x5000] ;  /* 0x00500000c058783b */ /* 0x008ee20000004200 */
[----:B----4-:R-:W-:Y:S08]  /*e130*/  FADD.FTZ R0, R121, R0 ;  /* 0x0000000079007221 */ /* 0x010ff00000010000 */
[----:B------:R4:W-:Y:S01]  /*e140*/  MUFU.EX2 R155, R80 ;  /* 0x00000050009b7308 */ /* 0x0009e20000000800 */
[----:B------:R-:W-:Y:S02]  /*e150*/  FADD.FTZ R0, R120, R0 ;  /* 0x0000000078007221 */ /* 0x000fe40000010000 */
[----:B--2---:R-:W-:Y:S07]  /*e160*/  FFMA.FTZ R76, R226, c[0x0][0x2d0], -R68 ;  /* 0x0000b400e24c7a23 */ /* 0x004fee0000010844 */
[----:B------:R2:W2:Y:S01]  /*e170*/  MUFU.EX2 R156, R76 ;  /* 0x0000004c009c7308 */ /* 0x0004a20000000800 */
[----:B-1----:R-:W-:Y:S01]  /*e180*/  LDSM.16.MT88.4 R84, [R193+0x2000] ;  /* 0x00200000c154783b */ /* 0x002fe20000004200 */
[----:B-----5:R-:W-:Y:S04]  /*e190*/  FADD.FTZ R2, R158, R2 ;  /* 0x000000029e027221 */ /* 0x020fe80000010000 */
[----:B------:R-:W-:Y:S03]  /*e1a0*/  FADD.FTZ R2, R157, R2 ;  /* 0x000000029d027221 */ /* 0x000fe60000010000 */
[----:B----4-:R-:W-:Y:S01]  /*e1b0*/  LDSM.16.MT88.4 R80, [R192+0x2000] ;  /* 0x00200000c050783b */ /* 0x010fe20000004200 */
[C---:B---3--:R-:W-:Y:S07]  /*e1c0*/  HMMA.16816.F32 R52, R72.reuse, R88, R52 ;  /* 0x000000584834723c */ /* 0x048fee0000001834 */
[----:B--2---:R-:W1:Y:S01]  /*e1d0*/  LDSM.16.MT88.4 R76, [R191+0x2000] ;  /* 0x00200000bf4c783b */ /* 0x004e620000004200 */
[----:B------:R-:W-:Y:S04]  /*e1e0*/  FADD.FTZ R0, R156, R0 ;  /* 0x000000009c007221 */ /* 0x000fe80000010000 */
[----:B------:R-:W-:Y:S01]  /*e1f0*/  FADD.FTZ R0, R155, R0 ;  /* 0x000000009b007221 */ /* 0x000fe20000010000 */
[C---:B------:R-:W-:Y:S02]  /*e200*/  HMMA.16816.F32 R56, R72.reuse, R90, R56 ;  /* 0x0000005a4838723c */ /* 0x040fe40000001838 */
[----:B------:R-:W2:Y:S06]  /*e210*/  LDSM.16.MT88.4 R88, [R194+0x2000] ;  /* 0x00200000c258783b */ /* 0x000eac0000004200 */
        /* <DEDUP_REMOVED lines=8> */
[C---:B-1----:R-:W-:Y:S01]  /*e2a0*/  HMMA.16816.F32 R4, R72.reuse, R76, R4 ;  /* 0x0000004c4804723c */ /* 0x042fe20000001804 */
[----:B---3--:R-:W-:Y:S06]  /*e2b0*/  LDSM.16.MT88.4 R92, [R193+0x2800] ;  /* 0x00280000c15c783b */ /* 0x008fec0000004200 */
[--C-:B------:R-:W-:Y:S01]  /*e2c0*/  FFMA.FTZ R76, R230, c[0x0][0x2d0], -R148.reuse ;  /* 0x0000b400e64c7a23 */ /* 0x100fe20000010894 */
[C---:B------:R-:W-:Y:S03]  /*e2d0*/  HMMA.16816.F32 R8, R72.reuse, R78, R8 ;  /* 0x0000004e4808723c */ /* 0x040fe60000001808 */
[----:B------:R1:W3:Y:S05]  /*e2e0*/  MUFU.EX2 R154, R76 ;  /* 0x0000004c009a7308 */ /* 0x0002ea0000000800 */
[C---:B------:R-:W-:Y:S07]  /*e2f0*/  HMMA.16816.F32 R12, R72.reuse, R84, R12 ;  /* 0x00000054480c723c */ /* 0x040fee000000180c */
[----:B------:R-:W-:Y:S01]  /*e300*/  FFMA.FTZ R84, R231, c[0x0][0x2d0], -R148 ;  /* 0x0000b400e7547a23 */ /* 0x000fe20000010894 */
[C---:B------:R-:W-:Y:S03]  /*e310*/  HMMA.16816.F32 R16, R72.reuse, R86, R16 ;  /* 0x000000564810723c */ /* 0x040fe60000001810 */
[----:B------:R4:W5:Y:S05]  /*e320*/  MUFU.EX2 R153, R84 ;  /* 0x0000005400997308 */ /* 0x00096a0000000800 */
[C---:B------:R-:W-:Y:S01]  /*e330*/  HMMA.16816.F32 R20, R72.reuse, R80, R20 ;  /* 0x000000504814723c */ /* 0x040fe20000001814 */
[----:B-1----:R-:W1:Y:S03]  /*e340*/  LDSM.16.MT88.4 R76, [R191+0x5800] ;  /* 0x00580000bf4c783b */ /* 0x002e660000004200 */
[----:B---3--:R-:W-:Y:S03]  /*e350*/  FADD.FTZ R2, R154, R2 ;  /* 0x000000029a027221 */ /* 0x008fe60000010000 */
[----:B------:R-:W-:Y:S01]  /*e360*/  FFMA.FTZ R80, R233, c[0x0][0x2d0], -R68 ;  /* 0x0000b400e9507a23 */ /* 0x000fe20000010844 */
[C---:B------:R-:W-:Y:S03]  /*e370*/  HMMA.16816.F32 R24, R72.reuse, R82, R24 ;  /* 0x000000524818723c */ /* 0x040fe60000001818 */
[----:B------:R3:W3:Y:S05]  /*e380*/  MUFU.EX2 R152, R80 ;  /* 0x0000005000987308 */ /* 0x0006ea0000000800 */
[C---:B--2---:R-:W-:Y:S01]  /*e390*/  HMMA.16816.F32 R28, R72.reuse, R88, R28 ;  /* 0x00000058481c723c */ /* 0x044fe2000000181c */
[----:B----4-:R-:W2:Y:S03]  /*e3a0*/  LDSM.16.MT88.4 R84, [R193+0x5800] ;  /* 0x00580000c154783b */ /* 0x010ea60000004200 */
[----:B-----5:R-:W-:Y:S04]  /*e3b0*/  FADD.FTZ R2, R153, R2 ;  /* 0x0000000299027221 */ /* 0x020fe80000010000 */
[C---:B------:R-:W-:Y:S01]  /*e3c0*/  HMMA.16816.F32 R32, R72.reuse, R90, R32 ;  /* 0x0000005a4820723c */ /* 0x040fe20000001820 */
[----:B------:R-:W-:Y:S03]  /*e3d0*/  LDSM.16.MT88.4 R88, [R194+0x5800] ;  /* 0x00580000c258783b */ /* 0x000fe60000004200 */
[----:B---3--:R-:W-:Y:S02]  /*e3e0*/  FFMA.FTZ R80, R234, c[0x0][0x2d0], -R68 ;  /* 0x0000b400ea507a23 */ /* 0x008fe40000010844 */
[----:B------:R-:W-:Y:S02]  /*e3f0*/  FADD.FTZ R0, R152, R0 ;  /* 0x0000000098007221 */ /* 0x000fe40000010000 */
[----:B------:R3:W4:Y:S01]  /*e400*/  MUFU.EX2 R151, R80 ;  /* 0x0000005000977308 */ /* 0x0007220000000800 */
[C---:B-1----:R-:W-:Y:S07]  /*e410*/  HMMA.16816.F32 R36, R72.reuse, R76, R36 ;  /* 0x0000004c4824723c */ /* 0x042fee0000001824 */
[----:B------:R-:W-:Y:S01]  /*e420*/  FFMA.FTZ R76, R236, c[0x0][0x2d0], -R68 ;  /* 0x0000b400ec4c7a23 */ /* 0x000fe20000010844 */
[C---:B------:R-:W-:Y:S03]  /*e430*/  HMMA.16816.F32 R40, R72.reuse, R78, R40 ;  /* 0x0000004e4828723c */ /* 0x040fe60000001828 */
[----:B------:R1:W5:Y:S05]  /*e440*/  MUFU.EX2 R147, R76 ;  /* 0x0000004c00937308 */ /* 0x00036a0000000800 */
[C---:B--2---:R-:W-:Y:S04]  /*e450*/  HMMA.16816.F32 R44, R72.reuse, R84, R44 ;  /* 0x00000054482c723c */ /* 0x044fe8000000182c */
[----:B---3--:R-:W-:Y:S03]  /*e460*/  FFMA.FTZ R80, R232, c[0x0][0x2d0], -R148 ;  /* 0x0000b400e8507a23 */ /* 0x008fe60000010894 */
[----:B------:R-:W-:Y:S01]  /*e470*/  FFMA.FTZ R84, R237, c[0x0][0x2d0], -R68 ;  /* 0x0000b400ed547a23 */ /* 0x000fe20000010844 */
[C---:B------:R-:W-:Y:S01]  /*e480*/  HMMA.16816.F32 R48, R72.reuse, R86, R48 ;  /* 0x000000564830723c */ /* 0x040fe20000001830 */
[----:B------:R2:W3:Y:S03]  /*e490*/  MUFU.EX2 R150, R80 ;  /* 0x0000005000967308 */ /* 0x0004e60000000800 */
[----:B----4-:R-:W-:Y:S01]  /*e4a0*/  FADD.FTZ R0, R151, R0 ;  /* 0x0000000097007221 */ /* 0x010fe20000010000 */
[----:B-1----:R-:W-:Y:S06]  /*e4b0*/  LDSM.16.MT88.4 R76, [R191+0x2800] ;  /* 0x00280000bf4c783b */ /* 0x002fec0000004200 */
[----:B------:R1:W4:Y:S01]  /*e4c0*/  MUFU.EX2 R146, R84 ;  /* 0x0000005400927308 */ /* 0x0003220000000800 */
[----:B-----5:R-:W-:Y:S01]  /*e4d0*/  FADD.FTZ R0, R147, R0 ;  /* 0x0000000093007221 */ /* 0x020fe20000010000 */
[----:B--2---:R-:W2:Y:S01]  /*e4e0*/  LDSM.16.MT88.4 R80, [R192+0x5800] ;  /* 0x00580000c050783b */ /* 0x004ea20000004200 */
[----:B---3--:R-:W-:Y:S07]  /*e4f0*/  FADD.FTZ R2, R150, R2 ;  /* 0x0000000296027221 */ /* 0x008fee0000010000 */
[----:B-1----:R-:W1:Y:S01]  /*e500*/  LDSM.16.MT88.4 R84, [R192+0x2800] ;  /* 0x00280000c054783b */ /* 0x002e620000004200 */
[C---:B--2---:R-:W-:Y:S08]  /*e510*/  HMMA.16816.F32 R52, R72.reuse, R80, R52 ;  /* 0x000000504834723c */ /* 0x044ff00000001834 */
        /* <DEDUP_REMOVED lines=9> */
[----:B----4-:R-:W-:Y:S07]  /*e5b0*/  F2FP.PACK_AB R75, R146, R147 ;  /* 0x00000093924b723e */ /* 0x010fee00000000ff */
[C---:B------:R-:W-:Y:S01]  /*e5c0*/  HMMA.16816.F32 R4, R72.reuse, R76, R4 ;  /* 0x0000004c4804723c */ /* 0x040fe20000001804 */
[----:B---3--:R-:W-:Y:S07]  /*e5d0*/  LDSM.16.MT88.4 R88, [R193+0x6000] ;  /* 0x00600000c158783b */ /* 0x008fee0000004200 */
[C---:B------:R-:W-:Y:S01]  /*e5e0*/  HMMA.16816.F32 R8, R72.reuse, R78, R8 ;  /* 0x0000004e4808723c */ /* 0x040fe20000001808 */
[----:B------:R-:W3:Y:S07]  /*e5f0*/  LDSM.16.MT88.4 R76, [R191+0x6000] ;  /* 0x00600000bf4c783b */ /* 0x000eee0000004200 */
[C---:B------:R-:W-:Y:S07]  /*e600*/  HMMA.16816.F32 R12, R72.reuse, R92, R12 ;  /* 0x0000005c480c723c */ /* 0x040fee000000180c */
[--C-:B------:R-:W-:Y:S01]  /*e610*/  FFMA.FTZ R92, R242, c[0x0][0x2d0], -R148.reuse ;  /* 0x0000b400f25c7a23 */ /* 0x100fe20000010894 */
[C---:B------:R-:W-:Y:S03]  /*e620*/  HMMA.16816.F32 R16, R72.reuse, R94, R16 ;  /* 0x0000005e4810723c */ /* 0x040fe60000001810 */
[----:B------:R4:W-:Y:S05]  /*e630*/  MUFU.EX2 R141, R92 ;  /* 0x0000005c008d7308 */ /* 0x0009ea0000000800 */
[C---:B-1----:R-:W-:Y:S07]  /*e640*/  HMMA.16816.F32 R20, R72.reuse, R84, R20 ;  /* 0x000000544814723c */ /* 0x042fee0000001814 */
[----:B------:R-:W-:Y:S01]  /*e650*/  FFMA.FTZ R84, R239, c[0x0][0x2d0], -R148 ;  /* 0x0000b400ef547a23 */ /* 0x000fe20000010894 */
[C---:B------:R-:W-:Y:S03]  /*e660*/  HMMA.16816.F32 R24, R72.reuse, R86, R24 ;  /* 0x000000564818723c */ /* 0x040fe60000001818 */
[----:B------:R1:W5:Y:S05]  /*e670*/  MUFU.EX2 R144, R84 ;  /* 0x0000005400907308 */ /* 0x00036a0000000800 */
[C---:B--2---:R-:W-:Y:S01]  /*e680*/  HMMA.16816.F32 R28, R72.reuse, R80, R28 ;  /* 0x00000050481c723c */ /* 0x044fe2000000181c */
[----:B----4-:R-:W-:Y:S06]  /*e690*/  LDSM.16.MT88.4 R92, [R193+0x3000] ;  /* 0x00300000c15c783b */ /* 0x010fec0000004200 */
[--C-:B------:R-:W-:Y:S01]  /*e6a0*/  FFMA.FTZ R80, R241, c[0x0][0x2d0], -R68.reuse ;  /* 0x0000b400f1507a23 */ /* 0x100fe20000010844 */
[C---:B------:R-:W-:Y:S03]  /*e6b0*/  HMMA.16816.F32 R32, R72.reuse, R82, R32 ;  /* 0x000000524820723c */ /* 0x040fe60000001820 */
[----:B------:R2:W-:Y:S05]  /*e6c0*/  MUFU.EX2 R142, R80 ;  /* 0x00000050008e7308 */ /* 0x0005ea0000000800 */
[C---:B---3--:R-:W-:Y:S04]  /*e6d0*/  HMMA.16816.F32 R36, R72.reuse, R76, R36 ;  /* 0x0000004c4824723c */ /* 0x048fe80000001824 */
[--C-:B-1----:R-:W-:Y:S01]  /*e6e0*/  FFMA.FTZ R84, R240, c[0x0][0x2d0], -R68.reuse ;  /* 0x0000b400f0547a23 */ /* 0x102fe20000010844 */
[----:B-----5:R-:W-:Y:S01]  /*e6f0*/  F2FP.PACK_AB R136, R144, R145 ;  /* 0x000000919088723e */ /* 0x020fe200000000ff */
[----:B------:R-:W-:Y:S02]  /*e700*/  FFMA.FTZ R68, R71, c[0x0][0x2d0], -R68 ;  /* 0x0000b40047447a23 */ /* 0x000fe40000010844 */
[C---:B------:R-:W-:Y:S01]  /*e710*/  HMMA.16816.F32 R40, R72.reuse, R78, R40 ;  /* 0x0000004e4828723c */ /* 0x040fe20000001828 */
[----:B------:R1:W3:Y:S03]  /*e720*/  MUFU.EX2 R143, R84 ;  /* 0x00000054008f7308 */ /* 0x0002e60000000800 */
[----:B------:R-:W-:Y:S04]  /*e730*/  FFMA.FTZ R76, R243, c[0x0][0x2d0], -R148 ;  /* 0x0000b400f34c7a23 */ /* 0x000fe80000010894 */
[C---:B------:R-:W-:Y:S03]  /*e740*/  HMMA.16816.F32 R44, R72.reuse, R88, R44 ;  /* 0x00000058482c723c */ /* 0x040fe6000000182c */
[----:B------:R4:W5:Y:S01]  /*e750*/  MUFU.EX2 R140, R76 ;  /* 0x0000004c008c7308 */ /* 0x0009620000000800 */
[----:B--2---:R-:W-:Y:S04]  /*e760*/  LDSM.16.MT88.4 R80, [R194+0x6000] ;  /* 0x00600000c250783b */ /* 0x004fe80000004200 */
[C---:B------:R-:W-:Y:S05]  /*e770*/  HMMA.16816.F32 R48, R72.reuse, R90, R48 ;  /* 0x0000005a4830723c */ /* 0x040fea0000001830 */
[----:B------:R-:W2:Y:S01]  /*e780*/  MUFU.EX2 R68, R68 ;  /* 0x0000004400447308 */ /* 0x000ea20000000800 */
[----:B-1----:R-:W1:Y:S01]  /*e790*/  LDSM.16.MT88.4 R84, [R192+0x6000] ;  /* 0x00600000c054783b */ /* 0x002e620000004200 */
[----:B---3--:R-:W-:Y:S07]  /*e7a0*/  F2FP.PACK_AB R137, R142, R143 ;  /* 0x0000008f8e89723e */ /* 0x008fee00000000ff */
[----:B----4-:R-:W3:Y:S01]  /*e7b0*/  LDSM.16.MT88.4 R76, [R191+0x3000] ;  /* 0x00300000bf4c783b */ /* 0x010ee20000004200 */
[----:B-----5:R-:W-:Y:S02]  /*e7c0*/  F2FP.PACK_AB R138, R140, R141 ;  /* 0x0000008d8c8a723e */ /* 0x020fe400000000ff */
[----:B--2---:R-:W-:Y:S01]  /*e7d0*/  F2FP.PACK_AB R139, R68, R70 ;  /* 0x00000046448b723e */ /* 0x004fe200000000ff */
[C---:B-1----:R-:W-:Y:S08]  /*e7e0*/  HMMA.16816.F32 R52, R72.reuse, R84, R52 ;  /* 0x000000544834723c */ /* 0x042ff00000001834 */
[C---:B------:R-:W-:Y:S08]  /*e7f0*/  HMMA.16816.F32 R56, R72.reuse, R86, R56 ;  /* 0x000000564838723c */ /* 0x040ff00000001838 */
[C---:B------:R-:W-:Y:S08]  /*e800*/  HMMA.16816.F32 R60, R72.reuse, R80, R60 ;  /* 0x00000050483c723c */ /* 0x040ff0000000183c */
[----:B------:R-:W-:Y:S08]  /*e810*/  HMMA.16816.F32 R64, R72, R82, R64 ;  /* 0x000000524840723c */ /* 0x000ff00000001840 */
[C---:B---3--:R-:W-:Y:S01]  /*e820*/  HMMA.16816.F32 R72, R136.reuse, R76, R4 ;  /* 0x0000004c8848723c */ /* 0x048fe20000001804 */
        /* <DEDUP_REMOVED lines=30> */
.L_x_1025:
[----:B------:R-:W-:Y:S02]  /*ea10*/  MOV R7, 0x1f ;  /* 0x0000001f00077802 */ /* 0x000fe40000000f00 */
[----:B------:R-:W-:Y:S01]  /*ea20*/  MOV R6, 0xffffffff ;  /* 0xffffffff00067802 */ /* 0x000fe20000000f00 */
[----:B------:R-:W-:Y:S05]  /*ea30*/  BRA.DIV ~URZ, `(.L_x_1029) ;  /* 0x000048227f007947 */ /* 0x000fea000b800000 */
[----:B-1----:R-:W2:Y:S04]  /*ea40*/  LDL R2, [R1+0x34] ;  /* 0x0000340001027983 */ /* 0x002ea80000100800 */
[----:B--2---:R1:W2:Y:S02]  /*ea50*/  SHFL.BFLY PT, R0, R2, 0x2, 0x1f ;  /* 0x0c401f0002007f89 */ /* 0x0042a400000e0000 */
.L_x_1096:
        /* <DEDUP_REMOVED lines=9> */
.L_x_1097:
        /* <DEDUP_REMOVED lines=85> */
.L_x_1016:
        /* <DEDUP_REMOVED lines=19> */
.L_x_1032:
[----:B--2---:R-:W-:Y:S05]  /*f170*/  BSYNC B0 ;  /* 0x0000000000007941 */ /* 0x004fea0003800000 */
.L_x_1031:
        /* <DEDUP_REMOVED lines=106> */
.L_x_1035:
        /* <DEDUP_REMOVED lines=8> */
[----:B------:R1:W1:Y:S08]  /*f8a0*/  LDC.64 R4, c[0x0][R2+0x170] ;  /* 0x00005c0002047b82 */ /* 0x0002700000000a00 */
[----:B------:R1:W3:Y:S08]  /*f8b0*/  LDC.64 R12, c[0x0][R2+0x168] ;  /* 0x00005a00020c7b82 */ /* 0x0002f00000000a00 */
[----:B------:R1:W2:Y:S08]  /*f8c0*/  LDC.64 R16, c[0x0][R2+0x178] ;  /* 0x00005e0002107b82 */ /* 0x0002b00000000a00 */
[----:B------:R1:W2:Y:S01]  /*f8d0*/  LDC.64 R18, c[0x0][R2+0x160] ;  /* 0x0000580002127b82 */ /* 0x0002a20000000a00 */
[----:B------:R-:W-:-:S04]  /*f8e0*/  ISETP.NE.U32.AND P0, PT, RZ, c[0x0][0x500], PT ;  /* 0x00014000ff007a0c */ /* 0x000fc80003f05070 */
[----:B------:R-:W-:-:S04]  /*f8f0*/  ISETP.NE.AND.EX P0, PT, RZ, c[0x0][0x504], PT, P0 ;  /* 0x00014100ff007a0c */ /* 0x000fc80003f05300 */
[----:B------:R-:W-:Y:S02]  /*f900*/  SEL R8, R8, RZ, !P0 ;  /* 0x000000ff08087207 */ /* 0x000fe40004000000 */
[----:B------:R-:W-:Y:S01]  /*f910*/  SEL R3, R7, RZ, !P0 ;  /* 0x000000ff07037207 */ /* 0x000fe20004000000 */
[----:B-1----:R-:W-:-:S05]  /*f920*/  IMAD.MOV.U32 R2, RZ, RZ, c[0x0][0x4e8] ;  /* 0x00013a00ff027624 */ /* 0x002fca00078e00ff */
[----:B------:R-:W-:Y:S01]  /*f930*/  ISETP.NE.AND P3, PT, R2, 0x1, PT ;  /* 0x000000010200780c */ /* 0x000fe20003f65270 */
[----:B------:R-:W-:-:S04]  /*f940*/  IMAD R2, R5, R8, RZ ;  /* 0x0000000805027224 */ /* 0x000fc800078e02ff */
[C---:B------:R-:W-:Y:S02]  /*f950*/  IMAD R11, R4.reuse, R3, R2 ;  /* 0x00000003040b7224 */ /* 0x040fe400078e0202 */
[----:B------:R-:W-:Y:S01]  /*f960*/  IMAD.WIDE.U32 R4, R4, R8, RZ ;  /* 0x0000000804047225 */ /* 0x000fe200078e00ff */
[----:B------:R-:W1:Y:S03]  /*f970*/  S2R R24, SR_TID.X ;  /* 0x0000000000187919 */ /* 0x000e660000002100 */
[----:B--2---:R-:W-:-:S04]  /*f980*/  IMAD.IADD R9, R6, 0x1, R43 ;  /* 0x0000000106097824 */ /* 0x004fc800078e022b */
        /* <DEDUP_REMOVED lines=26> */
[----:B-1----:R-:W-:Y:S01]  /*fb30*/  SHF.R.S32.HI R22, RZ, 0x1f, R24 ;  /* 0x0000001fff167819 */ /* 0x002fe20000011418 */
        /* <DEDUP_REMOVED lines=9> */
[----:B------:R-:W-:Y:S01]  /*fbd0*/  SHFL.IDX PT, R4, R4, 0x1, 0x1c1f ;  /* 0x003c1f0004047f89 */ /* 0x000fe200000e0000 */
[----:B------:R-:W-:-:S03]  /*fbe0*/  IMAD R11, R14, c[0x0][0x4e8], RZ ;  /* 0x00013a000e0b7a24 */ /* 0x000fc600078e02ff */
[----:B------:R2:W3:Y:S01]  /*fbf0*/  SHFL.IDX PT, R5, R2, 0x1, 0x1c1f ;  /* 0x003c1f0002057f89 */ /* 0x0004e200000e0000 */
[----:B------:R-:W-:Y:S01]  /*fc00*/  LOP3.LUT P0, RZ, R22, 0x3, RZ, 0xc0, !PT ;  /* 0x0000000316ff7812 */ /* 0x000fe2000780c0ff */
[----:B--2---:R-:W-:-:S05]  /*fc10*/  IMAD.IADD R2, R23, 0x1, R43 ;  /* 0x0000000117027824 */ /* 0x004fca00078e022b */
        /* <DEDUP_REMOVED lines=37> */
[----:B------:R-:W-:-:S05]  /*fe70*/  IADD3 R4, R43, R4, RZ ;  /* 0x000000042b047210 */ /* 0x000fca0007ffe0ff */
        /* <DEDUP_REMOVED lines=9> */
[----:B------:R-:W-:Y:S02]  /*ff10*/  IADD3 R6, R42, R43, RZ ;  /* 0x0000002b2a067210 */ /* 0x000fe40007ffe0ff */
        /* <DEDUP_REMOVED lines=10> */
.L_x_1098:
[----:B------:R-:W-:Y:S05]  /*ffc0*/  BRA.DIV ~URZ, `(.L_x_1038) ;  /* 0x000034727f007947 */ /* 0x000fea000b800000 */
[----:B------:R3:W4:Y:S02]  /*ffd0*/  SHFL.IDX PT, R0, R8, RZ, 0x181f ;  /* 0x00181fff08007589 */ /* 0x00072400000e0000 */
.L_x_1099:
        /* <DEDUP_REMOVED lines=13> */
.L_x_1040:
[----:B------:R-:W-:Y:S05]  /*100b0*/  BSYNC B0 ;  /* 0x0000000000007941 */ /* 0x000fea0003800000 */
.L_x_1039:
[----:B------:R-:W-:Y:S05]  /*100c0*/  BRA.DIV ~URZ, `(.L_x_1041) ;  /* 0x000033d27f007947 */ /* 0x000fea000b800000 */
[----:B--2---:R2:W1:Y:S04]  /*100d0*/  SHFL.IDX PT, R9, R7, 0x1, 0x181f ;  /* 0x00381f0007097f89 */ /* 0x00446800000e0000 */
[----:B----4-:R2:W4:Y:S02]  /*100e0*/  SHFL.IDX PT, R0, R8, 0x1, 0x181f ;  /* 0x00381f0008007f89 */ /* 0x01052400000e0000 */
.L_x_1100:
        /* <DEDUP_REMOVED lines=14> */
.L_x_1043:
[----:B------:R-:W-:Y:S05]  /*101d0*/  BSYNC B0 ;  /* 0x0000000000007941 */ /* 0x000fea0003800000 */
.L_x_1042:
[----:B------:R-:W-:Y:S05]  /*101e0*/  BRA.DIV ~URZ, `(.L_x_1044) ;  /* 0x000033727f007947 */ /* 0x000fea000b800000 */
[----:B-1----:R1:W2:Y:S02]  /*101f0*/  SHFL.IDX PT, R9, R7, 0x2, 0x181f ;  /* 0x00581f0007097f89 */ /* 0x0022a400000e0000 */
.L_x_1101:
[----:B------:R-:W-:Y:S05]  /*10200*/  BRA.DIV ~URZ, `(.L_x_1045) ;  /* 0x000033c27f007947 */ /* 0x000fea000b800000 */
[----:B----4-:R4:W1:Y:S02]  /*10210*/  SHFL.IDX PT, R0, R8, 0x2, 0x181f ;  /* 0x00581f0008007f89 */ /* 0x01086400000e0000 */
.L_x_1102:
        /* <DEDUP_REMOVED lines=14> */
.L_x_1047:
[----:B------:R-:W-:Y:S05]  /*10300*/  BSYNC B0 ;  /* 0x0000000000007941 */ /* 0x000fea0003800000 */
.L_x_1046:
[----:B------:R-:W-:Y:S05]  /*10310*/  BRA.DIV ~URZ, `(.L_x_1048) ;  /* 0x000033127f007947 */ /* 0x000fea000b800000 */
[----:B-12---:R-:W1:Y:S04]  /*10320*/  SHFL.IDX PT, R7, R7, 0x3, 0x181f ;  /* 0x00781f0007077f89 */ /* 0x006e6800000e0000 */
[----:B------:R2:W3:Y:S02]  /*10330*/  SHFL.IDX PT, R0, R8, 0x3, 0x181f ;  /* 0x00781f0008007f89 */ /* 0x0004e400000e0000 */
.L_x_1103:
        /* <DEDUP_REMOVED lines=15> */
.L_x_1036:
        /* <DEDUP_REMOVED lines=34> */
.L_x_1104:
[----:B------:R-:W-:Y:S05]  /*10650*/  BRA.DIV ~URZ, `(.L_x_1051) ;  /* 0x000031027f007947 */ /* 0x000fea000b800000 */
[----:B------:R3:W4:Y:S02]  /*10660*/  SHFL.IDX PT, R0, R28, RZ, 0x1c1f ;  /* 0x001c1fff1c007589 */ /* 0x00072400000e0000 */
.L_x_1105:
        /* <DEDUP_REMOVED lines=98> */
.L_x_1053:
[----:B------:R-:W-:Y:S05]  /*10c90*/  BSYNC B0 ;  /* 0x0000000000007941 */ /* 0x000fea0003800000 */
.L_x_1052:
[----:B------:R-:W-:Y:S05]  /*10ca0*/  BRA.DIV ~URZ, `(.L_x_1054) ;  /* 0x00002b127f007947 */ /* 0x000fea000b800000 */
[----:B--2---:R2:W1:Y:S04]  /*10cb0*/  SHFL.IDX PT, R4, R14, 0x1, 0x1c1f ;  /* 0x003c1f000e047f89 */ /* 0x00446800000e0000 */
[----:B----4-:R2:W4:Y:S02]  /*10cc0*/  SHFL.IDX PT, R0, R28, 0x1, 0x1c1f ;  /* 0x003c1f001c007f89 */ /* 0x01052400000e0000 */
.L_x_1106:
        /* <DEDUP_REMOVED lines=8> */
[C---:B------:R-:W-:Y:S02]  /*10d50*/  @!P0 LEA R2, P3, R12.reuse, R0, 0x2 ;  /* 0x000000000c028211 */ /* 0x040fe400078610ff */
        /* <DEDUP_REMOVED lines=62> */
.L_x_1034:
        /* <DEDUP_REMOVED lines=21> */
.L_x_1055:
        /* <DEDUP_REMOVED lines=57> */
.L_x_1057:
[----:B------:R-:W-:Y:S05]  /*11620*/  BSYNC B0 ;  /* 0x0000000000007941 */ /* 0x000fea0003800000 */
.L_x_1056:
        /* <DEDUP_REMOVED lines=20> */
[----:B------:R-:W-:-:S03]  /*11770*/  IMAD.IADD R4, R11, 0x1, R4 ;  /* 0x000000010b047824 */ /* 0x000fc600078e0204 */
[----:B------:R-:W-:Y:S01]  /*11780*/  IADD3 R3, R3, R8, RZ ;  /* 0x0000000803037210 */ /* 0x000fe20007ffe0ff */
[----:B------:R-:W-:Y:S01]  /*11790*/  @P0 IMAD.HI.U32 R6, R4, c[0x0][0x4ec], RZ ;  /* 0x00013b0004060a27 */ /* 0x000fe200078e00ff */
[----:B------:R-:W-:-:S03]  /*117a0*/  IADD3 R8, R10, R11, RZ ;  /* 0x0000000b0a087210 */ /* 0x000fc60007ffe0ff */
        /* <DEDUP_REMOVED lines=23> */
.L_x_1107:
[----:B------:R-:W-:Y:S05]  /*11920*/  BRA.DIV ~URZ, `(.L_x_1059) ;  /* 0x00001fc27f007947 */ /* 0x000fea000b800000 */
[----:B------:R3:W4:Y:S02]  /*11930*/  SHFL.IDX PT, R0, R9, RZ, 0x181f ;  /* 0x00181fff09007589 */ /* 0x00072400000e0000 */
.L_x_1108:
        /* <DEDUP_REMOVED lines=14> */
.L_x_1061:
[----:B------:R-:W-:Y:S05]  /*11a20*/  BSYNC B0 ;  /* 0x0000000000007941 */ /* 0x000fea0003800000 */
.L_x_1060:
[----:B------:R-:W-:Y:S05]  /*11a30*/  BRA.DIV ~URZ, `(.L_x_1062) ;  /* 0x00001f127f007947 */ /* 0x000fea000b800000 */
[----:B--2---:R2:W1:Y:S04]  /*11a40*/  SHFL.IDX PT, R10, R6, 0x1, 0x181f ;  /* 0x00381f00060a7f89 */ /* 0x00446800000e0000 */
[----:B----4-:R2:W4:Y:S02]  /*11a50*/  SHFL.IDX PT, R0, R9, 0x1, 0x181f ;  /* 0x00381f0009007f89 */ /* 0x01052400000e0000 */
.L_x_1109:
        /* <DEDUP_REMOVED lines=14> */
.L_x_1064:
[----:B------:R-:W-:Y:S05]  /*11b40*/  BSYNC B0 ;  /* 0x0000000000007941 */ /* 0x000fea0003800000 */
.L_x_1063:
[----:B------:R-:W-:Y:S05]  /*11b50*/  BRA.DIV ~URZ, `(.L_x_1065) ;  /* 0x00001eb27f007947 */ /* 0x000fea000b800000 */
[----:B-1----:R1:W2:Y:S02]  /*11b60*/  SHFL.IDX PT, R10, R6, 0x2, 0x181f ;  /* 0x00581f00060a7f89 */ /* 0x0022a400000e0000 */
.L_x_1110:
[----:B------:R-:W-:Y:S05]  /*11b70*/  BRA.DIV ~URZ, `(.L_x_1066) ;  /* 0x00001f027f007947 */ /* 0x000fea000b800000 */
[----:B----4-:R4:W1:Y:S02]  /*11b80*/  SHFL.IDX PT, R0, R9, 0x2, 0x181f ;  /* 0x00581f0009007f89 */ /* 0x01086400000e0000 */
.L_x_1111:
        /* <DEDUP_REMOVED lines=14> */
.L_x_1068:
[----:B------:R-:W-:Y:S05]  /*11c70*/  BSYNC B0 ;  /* 0x0000000000007941 */ /* 0x000fea0003800000 */
.L_x_1067:
[----:B------:R-:W-:Y:S05]  /*11c80*/  BRA.DIV ~URZ, `(.L_x_1069) ;  /* 0x00001e527f007947 */ /* 0x000fea000b800000 */
[----:B-12---:R-:W1:Y:S04]  /*11c90*/  SHFL.IDX PT, R6, R6, 0x3, 0x181f ;  /* 0x00781f0006067f89 */ /* 0x006e6800000e0000 */
[----:B------:R2:W3:Y:S02]  /*11ca0*/  SHFL.IDX PT, R0, R9, 0x3, 0x181f ;  /* 0x00781f0009007f89 */ /* 0x0004e400000e0000 */
.L_x_1112:
        /* <DEDUP_REMOVED lines=13> */
.L_x_1049:
[----:B------:R-:W-:Y:S05]  /*11d80*/  BSYNC B1 ;  /* 0x0000000000017941 */ /* 0x000fea0003800000 */
.L_x_1033:
        /* <DEDUP_REMOVED lines=15> */
.L_x_1113:
[----:B------:R-:W-:Y:S05]  /*11e80*/  BRA.DIV ~URZ, `(.L_x_1072) ;  /* 0x00001d827f007947 */ /* 0x000fea000b800000 */
[----:B------:R3:W4:Y:S02]  /*11e90*/  SHFL.IDX PT, R8, R67, 0x1, 0x1f ;  /* 0x00201f0043087f89 */ /* 0x00072400000e0000 */
.L_x_1114:
        /* <DEDUP_REMOVED lines=19> */
.L_x_1115:
        /* <DEDUP_REMOVED lines=16> */
.L_x_1116:
[----:B---3--:R-:W-:Y:S01]  /*120d0*/  IMAD R0, R0, c[0x0][0x538], RZ ;  /* 0x00014e0000007a24 */ /* 0x008fe200078e02ff */
[----:B------:R-:W-:Y:S04]  /*120e0*/  BSSY B1, `(.L_x_1075) ;  /* 0x00000cf000017945 */ /* 0x000fe80003800000 */
[----:B----4-:R-:W-:-:S04]  /*120f0*/  IADD3 R8, R0, R8, RZ ;  /* 0x0000000800087210 */ /* 0x010fc80007ffe0ff */
[----:B--2---:R-:W-:-:S13]  /*12100*/  ISETP.GT.AND P0, PT, R8, R9, PT ;  /* 0x000000090800720c */ /* 0x004fda0003f04270 */
[----:B------:R-:W-:Y:S05]  /*12110*/  @P0 BRA `(.L_x_1076) ;  /* 0x0000025000000947 */ /* 0x000fea0003800000 */
.L_x_1080:
        /* <DEDUP_REMOVED lines=17> */
.L_x_1117:
        /* <DEDUP_REMOVED lines=16> */
.L_x_1118:
[----:B--2---:R-:W-:-:S05]  /*12330*/  IMAD R0, R0, c[0x0][0x538], RZ ;  /* 0x00014e0000007a24 */ /* 0x004fca00078e02ff */
[----:B------:R-:W-:-:S04]  /*12340*/  IADD3 R8, R0, R8, RZ ;  /* 0x0000000800087210 */ /* 0x000fc80007ffe0ff */
[----:B------:R-:W-:-:S13]  /*12350*/  ISETP.GT.AND P0, PT, R8, R9, PT ;  /* 0x000000090800720c */ /* 0x000fda0003f04270 */
[----:B-1----:R-:W-:Y:S05]  /*12360*/  @!P0 BRA `(.L_x_1080) ;  /* 0xfffffdb000008947 */ /* 0x002fea000383ffff */
.L_x_1076:
[----:B------:R-:W-:-:S05]  /*12370*/  IADD3 R11, -R0, R8, RZ ;  /* 0x00000008000b7210 */ /* 0x000fca0007ffe1ff */
[----:B------:R-:W-:-:S05]  /*12380*/  IMAD R0, R4, c[0x0][0x538], R11 ;  /* 0x00014e0004007a24 */ /* 0x000fca00078e020b */
[----:B------:R-:W-:Y:S01]  /*12390*/  ISETP.GT.AND P0, PT, R0, R9, PT ;  /* 0x000000090000720c */ /* 0x000fe20003f04270 */
[----:B------:R-:W-:-:S12]  /*123a0*/  BRA.DIV ~URZ, `(.L_x_1081) ;  /* 0x00001ca27f007947 */ /* 0x000fd8000b800000 */
[----:B------:R-:W-:-:S03]  /*123b0*/  VOTE.ANY R10, PT, !P0 ;  /* 0x00000000000a7806 */ /* 0x000fc600040e0100 */
.L_x_1119:
[----:B------:R-:W2:Y:S01]  /*123c0*/  LDL.LU R0, [R1+0x5c] ;  /* 0x00005c0001007983 */ /* 0x000ea20000300800 */
[----:B------:R-:W2:Y:S02]  /*123d0*/  POPC R8, R10 ;  /* 0x0000000a00087309 */ /* 0x000ea40000000000 */
[----:B--2---:R-:W-:-:S05]  /*123e0*/  IADD3 R0, R8, R0, RZ ;  /* 0x0000000008007210 */ /* 0x004fca0007ffe0ff */
[----:B------:R2:W-:Y:S01]  /*123f0*/  STL [R1+0x5c], R0 ;  /* 0x00005c0001007387 */ /* 0x0005e20000100800 */
[----:B------:R-:W-:Y:S05]  /*12400*/  BRA.DIV ~URZ, `(.L_x_1082) ;  /* 0x00001c927f007947 */ /* 0x000fea000b800000 */
[----:B------:R3:W4:Y:S04]  /*12410*/  SHFL.IDX PT, R12, R6, R8, 0x1f ;  /* 0x00001f08060c7589 */ /* 0x00072800000e0000 */
[----:B------:R3:W1:Y:S02]  /*12420*/  SHFL.IDX PT, R7, R7, R8, 0x1f ;  /* 0x00001f0807077589 */ /* 0x00066400000e0000 */
.L_x_1120:
[----:B------:R-:W-:Y:S01]  /*12430*/  ISETP.NE.AND P0, PT, R10, RZ, PT ;  /* 0x000000ff0a00720c */ /* 0x000fe20003f05270 */
[----:B------:R-:W-:-:S12]  /*12440*/  BSSY B0, `(.L_x_1083) ;  /* 0x0000005000007945 */ /* 0x000fd80003800000 */
[----:B------:R-:W-:Y:S05]  /*12450*/  @!P0 BRA `(.L_x_1084) ;  /* 0x0000003000008947 */ /* 0x000fea0003800000 */
[----:B------:R-:W-:Y:S01]  /*12460*/  IADD3 R3, R8, -0x1, RZ ;  /* 0xffffffff08037810 */ /* 0x000fe20007ffe0ff */
[----:B------:R-:W-:Y:S05]  /*12470*/  BRA.DIV ~URZ, `(.L_x_1085) ;  /* 0x00001cf27f007947 */ /* 0x000fea000b800000 */
[----:B------:R2:W3:Y:S02]  /*12480*/  SHFL.IDX PT, R13, R4, R3, 0x1f ;  /* 0x00001f03040d7589 */ /* 0x0004e400000e0000 */
.L_x_1084:
[----:B------:R-:W-:Y:S05]  /*12490*/  BSYNC B0 ;  /* 0x0000000000007941 */ /* 0x000fea0003800000 */
.L_x_1083:
        /* <DEDUP_REMOVED lines=68> */
.L_x_1087:
        /* <DEDUP_REMOVED lines=17> */
[----:B------:R-:W-:-:S04]  /*129f0*/  IMAD.MOV.U32 R6, RZ, RZ, R0 ;  /* 0x000000ffff067224 */ /* 0x000fc800078e0000 */
        /* <DEDUP_REMOVED lines=11> */
[----:B------:R-:W-:-:S05]  /*12ab0*/  @P2 IADD3 R0, R0, 0x1, RZ ;  /* 0x0000000100002810 */ /* 0x000fca0007ffe0ff */
[----:B------:R-:W-:-:S05]  /*12ac0*/  IMAD.MOV.U32 R2, RZ, RZ, R0 ;  /* 0x000000ffff027224 */ /* 0x000fca00078e0000 */
        /* <DEDUP_REMOVED lines=16> */
[----:B------:R-:W-:Y:S01]  /*12bd0*/  IMAD R7, R6, R4, RZ ;  /* 0x0000000406077224 */ /* 0x000fe200078e02ff */
[----:B------:R-:W-:Y:S01]  /*12be0*/  MOV R6, R2 ;  /* 0x0000000200067202 */ /* 0x000fe20000000f00 */
[----:B------:R-:W-:-:S04]  /*12bf0*/  IMAD.MOV.U32 R2, RZ, RZ, RZ ;  /* 0x000000ffff027224 */ /* 0x000fc800078e00ff */
[----:B------:R-:W-:-:S04]  /*12c00*/  IMAD.HI.U32 R7, R3, R7, R2 ;  /* 0x0000000703077227 */ /* 0x000fc800078e0002 */
[----:B------:R-:W-:-:S04]  /*12c10*/  IMAD.MOV R2, RZ, RZ, -R8 ;  /* 0x000000ffff027224 */ /* 0x000fc800078e0a08 */
        /* <DEDUP_REMOVED lines=17> */
.L_x_1088:
[----:B------:R-:W-:Y:S05]  /*12d30*/  BSYNC B0 ;  /* 0x0000000000007941 */ /* 0x000fea0003800000 */
.L_x_1086:
[----:B------:R-:W-:-:S04]  /*12d40*/  LOP3.LUT R2, RZ, R2, RZ, 0x33, !PT ;  /* 0x00000002ff027212 */ /* 0x000fc800078e33ff */
[----:B-1----:R-:W-:-:S05]  /*12d50*/  IADD3 R0, R2, R12, RZ ;  /* 0x0000000c02007210 */ /* 0x002fca0007ffe0ff */
[----:B------:R1:W-:Y:S01]  /*12d60*/  STL [R1+0x54], R0 ;  /* 0x0000540001007387 */ /* 0x0003e20000100800 */
[----:B------:R-:W-:Y:S05]  /*12d70*/  BRA `(.L_x_1089) ;  /* 0x0000005000007947 */ /* 0x000fea0003800000 */
.L_x_1077:
[----:B------:R-:W-:Y:S01]  /*12d80*/  MOV R0, c[0x0][0x53c] ;  /* 0x00014f0000007a02 */ /* 0x000fe20000000f00 */
[----:B------:R2:W-:Y:S04]  /*12d90*/  STL [R1+0x50], R9 ;  /* 0x0000500901007387 */ /* 0x0005e80000100800 */
[----:B------:R2:W-:Y:S04]  /*12da0*/  STL [R1+0x54], RZ ;  /* 0x000054ff01007387 */ /* 0x0005e80000100800 */
[----:B------:R2:W-:Y:S04]  /*12db0*/  STL [R1+0x58], RZ ;  /* 0x000058ff01007387 */ /* 0x0005e80000100800 */
[----:B------:R2:W-:Y:S02]  /*12dc0*/  STL [R1+0x5c], R0 ;  /* 0x00005c0001007387 */ /* 0x0005e40000100800 */
.L_x_1089:
[----:B------:R-:W-:Y:S05]  /*12dd0*/  BSYNC B1 ;  /* 0x0000000000017941 */ /* 0x000fea0003800000 */
.L_x_1075:
        /* <DEDUP_REMOVED lines=9> */
.L_x_1070:
[----:B--2---:R-:W2:Y:S02]  /*12e70*/  LDL R0, [R1+0x5c] ;  /* 0x00005c0001007983 */ /* 0x004ea40000100800 */
[----:B--2---:R-:W-:-:S13]  /*12e80*/  ISETP.GE.AND P0, PT, R0, c[0x0][0x53c], PT ;  /* 0x00014f0000007a0c */ /* 0x004fda0003f06270 */
[----:B-1----:R-:W-:Y:S01]  /*12e90*/  @P0 CALL.REL.NOINC `(.L_x_1090) ;  /* 0x0000001000000944 */ /* 0x002fe20003c00000 */
[----:B------:R-:W-:Y:S05]  /*12ea0*/  BRA `(.L_x_1091) ;  /* 0xfffee9d000007947 */ /* 0x000fea000383ffff */
.L_x_1090:
[----:B------:R-:W-:Y:S05]  /*12eb0*/  EXIT ;  /* 0x000000000000794d */ /* 0x000fea0003800000 */
.L_x_999:
[----:B------:R-:W-:Y:S01]  /*12ec0*/  IMAD.MOV.U32 R0, RZ, RZ, R5 ;  /* 0x000000ffff007224 */ /* 0x000fe200078e0005 */
[----:B------:R-:W-:Y:S02]  /*12ed0*/  MOV R2, 0x1 ;  /* 0x0000000100027802 */ /* 0x000fe40000000f00 */
[----:B------:R-:W-:Y:S02]  /*12ee0*/  MOV R3, 0x12f00 ;  /* 0x00012f0000037802 */ /* 0x000fe40000000f00 */
[----:B------:R-:W-:Y:S05]  /*12ef0*/  CALL.REL.NOINC `($__internal_22_$__cuda_sm70_shflsync_up_p) ;  /* 0x0000136000007944 */ /* 0x000fea0003c00000 */
[----:B------:R-:W-:Y:S01]  /*12f00*/  MOV R0, R4 ;  /* 0x0000000400007202 */ /* 0x000fe20000000f00 */
[----:B------:R-:W-:Y:S05]  /*12f10*/  BRA `(.L_x_1092) ;  /* 0xfffed54000007947 */ /* 0x000fea000383ffff */
.L_x_1000:
[----:B------:R-:W-:Y:S01]  /*12f20*/  IMAD.MOV.U32 R0, RZ, RZ, R5 ;  /* 0x000000ffff007224 */ /* 0x000fe200078e0005 */
[----:B------:R-:W-:Y:S02]  /*12f30*/  MOV R2, 0x2 ;  /* 0x0000000200027802 */ /* 0x000fe40000000f00 */
[----:B------:R-:W-:Y:S02]  /*12f40*/  MOV R3, 0x12f60 ;  /* 0x00012f6000037802 */ /* 0x000fe40000000f00 */
[----:B------:R-:W-:Y:S05]  /*12f50*/  CALL.REL.NOINC `($__internal_22_$__cuda_sm70_shflsync_up_p) ;  /* 0x0000130000007944 */ /* 0x000fea0003c00000 */
[----:B------:R-:W-:Y:S01]  /*12f60*/  SEL R0, R4, RZ, P4 ;  /* 0x000000ff04007207 */ /* 0x000fe20002000000 */
[----:B------:R-:W-:Y:S01]  /*12f70*/  IMAD.MOV.U32 R2, RZ, RZ, 0x4 ;  /* 0x00000004ff027424 */ /* 0x000fe200078e00ff */
[----:B------:R-:W-:-:S03]  /*12f80*/  MOV R3, 0x12fb0 ;  /* 0x00012fb000037802 */ /* 0x000fc60000000f00 */
[----:B------:R-:W-:Y:S02]  /*12f90*/  IMAD.IADD R0, R5, 0x1, R0 ;  /* 0x0000000105007824 */ /* 0x000fe400078e0200 */
        /* <DEDUP_REMOVED lines=14> */
[----:B------:R-:W-:Y:S01]  /*13080*/  IMAD.IADD R4, R0, 0x1, R4 ;  /* 0x0000000100047824 */ /* 0x000fe200078e0204 */
[----:B------:R-:W-:-:S03]  /*13090*/  MOV R0, 0x1f ;  /* 0x0000001f00007802 */ /* 0x000fc60000000f00 */
[----:B------:R-:W-:Y:S02]  /*130a0*/  IMAD.MOV.U32 R5, RZ, RZ, R4 ;  /* 0x000000ffff057224 */ /* 0x000fe400078e0004 */
[----:B------:R-:W-:Y:S05]  /*130b0*/  CALL.REL.NOINC `($__internal_21_$__cuda_sm70_shflsync_idx_p) ;  /* 0x0000115000007944 */ /* 0x000fea0003c00000 */
[----:B------:R-:W-:Y:S05]  /*130c0*/  BRA `(.L_x_1093) ;  /* 0xfffed49000007947 */ /* 0x000fea000383ffff */
.L_x_1002:
[----:B------:R-:W-:Y:S02]  /*130d0*/  SEL R0, RZ, 0x1, P0 ;  /* 0x00000001ff007807 */ /* 0x000fe40000000000 */
[----:B------:R-:W-:Y:S02]  /*130e0*/  MOV R2, 0x13100 ;  /* 0x0001310000027802 */ /* 0x000fe40000000f00 */
[----:B------:R-:W-:Y:S05]  /*130f0*/  CALL.REL.NOINC `($__internal_23_$__cuda_sm70_votesync_ballot) ;  /* 0x000011d000007944 */ /* 0x000fea0003c00000 */
[----:B------:R-:W-:Y:S01]  /*13100*/  MOV R10, R0 ;  /* 0x00000000000a7202 */ /* 0x000fe20000000f00 */
[----:B------:R-:W-:Y:S05]  /*13110*/  BRA `(.L_x_1094) ;  /* 0xfffed4d000007947 */ /* 0x000fea000383ffff */
.L_x_1003:
[----:B------:R-:W-:Y:S01]  /*13120*/  IMAD.MOV.U32 R5, RZ, RZ, R9 ;  /* 0x000000ffff057224 */ /* 0x000fe200078e0009 */
[----:B------:R-:W-:Y:S01]  /*13130*/  MOV R3, R6 ;  /* 0x0000000600037202 */ /* 0x000fe20000000f00 */
[----:B-1----:R-:W-:Y:S01]  /*13140*/  IMAD.MOV.U32 R0, RZ, RZ, 0x1f ;  /* 0x0000001fff007424 */ /* 0x002fe200078e00ff */
[----:B------:R-:W-:Y:S02]  /*13150*/  MOV R2, 0x13170 ;  /* 0x0001317000027802 */ /* 0x000fe40000000f00 */
[----:B------:R-:W-:Y:S05]  /*13160*/  CALL.REL.NOINC `($__internal_21_$__cuda_sm70_shflsync_idx_p) ;  /* 0x000010a000007944 */ /* 0x000fea0003c00000 */
[----:B------:R-:W-:Y:S01]  /*13170*/  IMAD.MOV.U32 R12, RZ, RZ, R0 ;  /* 0x000000ffff0c7224 */ /* 0x000fe200078e0000 */
[----:B------:R-:W-:Y:S01]  /*13180*/  MOV R5, R8 ;  /* 0x0000000800057202 */ /* 0x000fe20000000f00 */
[----:B------:R-:W-:Y:S01]  /*13190*/  IMAD.MOV.U32 R7, RZ, RZ, RZ ;  /* 0x000000ffff077224 */ /* 0x000fe200078e00ff */
[----:B------:R-:W-:Y:S01]  /*131a0*/  MOV R3, R6 ;  /* 0x0000000600037202 */ /* 0x000fe20000000f00 */
[----:B------:R-:W-:Y:S01]  /*131b0*/  IMAD.MOV.U32 R0, RZ, RZ, 0x1f ;  /* 0x0000001fff007424 */ /* 0x000fe200078e00ff */
[----:B------:R-:W-:-:S02]  /*131c0*/  MOV R2, 0x131e0 ;  /* 0x000131e000027802 */ /* 0x000fc40000000f00 */
[----:B------:R-:W-:Y:S05]  /*131d0*/  CALL.REL.NOINC `($__internal_21_$__cuda_sm70_shflsync_idx_p) ;  /* 0x0000103000007944 */ /* 0x000fea0003c00000 */
[----:B------:R-:W-:Y:S01]  /*131e0*/  MOV R9, R0 ;  /* 0x0000000000097202 */ /* 0x000fe20000000f00 */
[----:B------:R-:W-:Y:S05]  /*131f0*/  BRA `(.L_x_1095) ;  /* 0xfffed46000007947 */ /* 0x000fea000383ffff */
.L_x_1006:
[----:B------:R-:W-:Y:S01]  /*13200*/  IMAD.MOV.U32 R5, RZ, RZ, R4 ;  /* 0x000000ffff057224 */ /* 0x000fe200078e0004 */
[----:B-1----:R-:W-:-:S02]  /*13210*/  MOV R0, 0x1f ;  /* 0x0000001f00007802 */ /* 0x002fc40000000f00 */
[----:B------:R-:W-:Y:S02]  /*13220*/  MOV R2, 0x13240 ;  /* 0x0001324000027802 */ /* 0x000fe40000000f00 */
[----:B--234-:R-:W-:Y:S05]  /*13230*/  CALL.REL.NOINC `($__internal_21_$__cuda_sm70_shflsync_idx_p) ;  /* 0x00000fd000007944 */ /* 0x01cfea0003c00000 */
[----:B------:R-:W-:Y:S01]  /*13240*/  MOV R7, R0 ;  /* 0x0000000000077202 */ /* 0x000fe20000000f00 */
[----:B------:R-:W-:Y:S05]  /*13250*/  BRA `(.L_x_1005) ;  /* 0xfffed46000007947 */ /* 0x000fea000383ffff */
.L_x_1029:
[----:B-1----:R1:W5:Y:S01]  /*13260*/  LDL R2, [R1+0x34] ;  /* 0x0000340001027983 */ /* 0x0023620000100800 */
[----:B------:R-:W-:Y:S02]  /*13270*/  MOV R5, 0x2 ;  /* 0x0000000200057802 */ /* 0x000fe40000000f00 */
[----:B------:R-:W-:Y:S02]  /*13280*/  MOV R4, 0x132a0 ;  /* 0x000132a000047802 */ /* 0x000fe40000000f00 */
[----:B-1---5:R-:W-:Y:S05]  /*13290*/  CALL.REL.NOINC `($__internal_20_$__cuda_sm70_shflsync_bfly_p) ;  /* 0x00000f3000007944 */ /* 0x022fea0003c00000 */
[----:B------:R-:W-:Y:S01]  /*132a0*/  MOV R0, R2 ;  /* 0x0000000200007202 */ /* 0x000fe20000000f00 */
[----:B------:R-:W-:Y:S05]  /*132b0*/  BRA `(.L_x_1096) ;  /* 0xffffb7a000007947 */ /* 0x000fea000383ffff */
.L_x_1030:
[----:B------:R-:W-:Y:S01]  /*132c0*/  IMAD.MOV.U32 R2, RZ, RZ, R0 ;  /* 0x000000ffff027224 */ /* 0x000fe200078e0000 */
[----:B------:R-:W-:Y:S02]  /*132d0*/  MOV R5, 0x1 ;  /* 0x0000000100057802 */ /* 0x000fe40000000f00 */
[----:B------:R-:W-:Y:S02]  /*132e0*/  MOV R4, 0x13300 ;  /* 0x0001330000047802 */ /* 0x000fe40000000f00 */
[----:B------:R-:W-:Y:S05]  /*132f0*/  CALL.REL.NOINC `($__internal_20_$__cuda_sm70_shflsync_bfly_p) ;  /* 0x00000ed000007944 */ /* 0x000fea0003c00000 */
[----:B------:R-:W-:Y:S02]  /*13300*/  FADD.FTZ R0, R0, R2 ;  /* 0x0000000200007221 */ /* 0x000fe40000010000 */
[----:B------:R1:W5:Y:S01]  /*13310*/  LDL R2, [R1+0x30] ;  /* 0x0000300001027983 */ /* 0x0003620000100800 */
[----:B------:R-:W-:-:S02]  /*13320*/  MOV R5, 0x2 ;  /* 0x0000000200057802 */ /* 0x000fc40000000f00 */
[----:B------:R-:W-:Y:S02]  /*13330*/  MOV R4, 0x13350 ;  /* 0x0001335000047802 */ /* 0x000fe40000000f00 */
[----:B-1---5:R-:W-:Y:S05]  /*13340*/  CALL.REL.NOINC `($__internal_20_$__cuda_sm70_shflsync_bfly_p) ;  /* 0x00000e8000007944 */ /* 0x022fea0003c00000 */
[----:B------:R-:W2:Y:S01]  /*13350*/  LDL.LU R3, [R1+0x30] ;  /* 0x0000300001037983 */ /* 0x000ea20000300800 */
[----:B------:R-:W-:Y:S02]  /*13360*/  MOV R5, 0x1 ;  /* 0x0000000100057802 */ /* 0x000fe40000000f00 */
[----:B------:R-:W-:Y:S01]  /*13370*/  MOV R4, 0x133b0 ;  /* 0x000133b000047802 */ /* 0x000fe20000000f00 */
[----:B--2---:R-:W-:-:S05]  /*13380*/  FADD.FTZ R3, R3, R2 ;  /* 0x0000000203037221 */ /* 0x004fca0000010000 */
[----:B------:R-:W-:Y:S02]  /*13390*/  MOV R2, R3 ;  /* 0x0000000300027202 */ /* 0x000fe40000000f00 */
[----:B------:R-:W-:Y:S05]  /*133a0*/  CALL.REL.NOINC `($__internal_20_$__cuda_sm70_shflsync_bfly_p) ;  /* 0x00000e2000007944 */ /* 0x000fea0003c00000 */
[----:B------:R-:W-:Y:S01]  /*133b0*/  MOV R4, R2 ;  /* 0x0000000200047202 */ /* 0x000fe20000000f00 */
[----:B------:R-:W-:Y:S05]  /*133c0*/  BRA `(.L_x_1097) ;  /* 0xffffb72000007947 */ /* 0x000fea000383ffff */
.L_x_1037:
[----:B-1234-:R-:W-:Y:S01]  /*133d0*/  IMAD.MOV.U32 R5, RZ, RZ, R7 ;  /* 0x000000ffff057224 */ /* 0x01efe200078e0007 */
[----:B------:R-:W-:Y:S01]  /*133e0*/  MOV R3, RZ ;  /* 0x000000ff00037202 */ /* 0x000fe20000000f00 */
[----:B------:R-:W-:Y:S01]  /*133f0*/  IMAD.MOV.U32 R0, RZ, RZ, 0x181f ;  /* 0x0000181fff007424 */ /* 0x000fe200078e00ff */
[----:B------:R-:W-:Y:S02]  /*13400*/  MOV R2, 0x13420 ;  /* 0x0001342000027802 */ /* 0x000fe40000000f00 */
[----:B------:R-:W-:Y:S05]  /*13410*/  CALL.REL.NOINC `($__internal_21_$__cuda_sm70_shflsync_idx_p) ;  /* 0x00000df000007944 */ /* 0x000fea0003c00000 */
[----:B------:R-:W-:Y:S01]  /*13420*/  MOV R9, R0 ;  /* 0x0000000000097202 */ /* 0x000fe20000000f00 */
[----:B------:R-:W-:Y:S05]  /*13430*/  BRA `(.L_x_1098) ;  /* 0xffffcb8000007947 */ /* 0x000fea000383ffff */
.L_x_1038:
[----:B------:R-:W-:Y:S01]  /*13440*/  IMAD.MOV.U32 R5, RZ, RZ, R8 ;  /* 0x000000ffff057224 */ /* 0x000fe200078e0008 */
[----:B------:R-:W-:Y:S01]  /*13450*/  MOV R3, RZ ;  /* 0x000000ff00037202 */ /* 0x000fe20000000f00 */
[----:B------:R-:W-:Y:S01]  /*13460*/  IMAD.MOV.U32 R0, RZ, RZ, 0x181f ;  /* 0x0000181fff007424 */ /* 0x000fe200078e00ff */
[----:B------:R-:W-:Y:S02]  /*13470*/  MOV R2, 0x13490 ;  /* 0x0001349000027802 */ /* 0x000fe40000000f00 */
[----:B-12---:R-:W-:Y:S05]  /*13480*/  CALL.REL.NOINC `($__internal_21_$__cuda_sm70_shflsync_idx_p) ;  /* 0x00000d8000007944 */ /* 0x006fea0003c00000 */
[----:B------:R-:W-:Y:S05]  /*13490*/  BRA `(.L_x_1099) ;  /* 0xffffcb4000007947 */ /* 0x000fea000383ffff */
.L_x_1041:
[----:B--2---:R-:W-:Y:S01]  /*134a0*/  IMAD.MOV.U32 R5, RZ, RZ, R7 ;  /* 0x000000ffff057224 */ /* 0x004fe200078e0007 */
[----:B------:R-:W-:Y:S01]  /*134b0*/  MOV R3, 0x1 ;  /* 0x0000000100037802 */ /* 0x000fe20000000f00 */
[----:B----4-:R-:W-:Y:S01]  /*134c0*/  IMAD.MOV.U32 R0, RZ, RZ, 0x181f ;  /* 0x0000181fff007424 */ /* 0x010fe200078e00ff */
[----:B------:R-:W-:-:S02]  /*134d0*/  MOV R2, 0x134f0 ;  /* 0x000134f000027802 */ /* 0x000fc40000000f00 */
[----:B-1-3--:R-:W-:Y:S05]  /*134e0*/  CALL.REL.NOINC `($__internal_21_$__cuda_sm70_shflsync_idx_p) ;  /* 0x00000d2000007944 */ /* 0x00afea0003c00000 */
[----:B------:R-:W-:Y:S01]  /*134f0*/  IMAD.MOV.U32 R9, RZ, RZ, R0 ;  /* 0x000000ffff097224 */ /* 0x000fe200078e0000 */
[----:B------:R-:W-:Y:S01]  /*13500*/  MOV R3, 0x1 ;  /* 0x0000000100037802 */ /* 0x000fe20000000f00 */
[----:B------:R-:W-:Y:S01]  /*13510*/  IMAD.MOV.U32 R5, RZ, RZ, R8 ;  /* 0x000000ffff057224 */ /* 0x000fe200078e0008 */
[----:B------:R-:W-:-:S02]  /*13520*/  MOV R0, 0x181f ;  /* 0x0000181f00007802 */ /* 0x000fc40000000f00 */
[----:B------:R-:W-:Y:S02]  /*13530*/  MOV R2, 0x13550 ;  /* 0x0001355000027802 */ /* 0x000fe40000000f00 */
[----:B------:R-:W-:Y:S05]  /*13540*/  CALL.REL.NOINC `($__internal_21_$__cuda_sm70_shflsync_idx_p) ;  /* 0x00000cc000007944 */ /* 0x000fea0003c00000 */
[----:B------:R-:W-:Y:S05]  /*13550*/  BRA `(.L_x_1100) ;  /* 0xffffcb9000007947 */ /* 0x000fea000383ffff */
.L_x_1044:
[----:B-1----:R-:W-:Y:S01]  /*13560*/  IMAD.MOV.U32 R5, RZ, RZ, R7 ;  /* 0x000000ffff057224 */ /* 0x002fe200078e0007 */
[----:B------:R-:W-:Y:S01]  /*13570*/  MOV R3, 0x2 ;  /* 0x0000000200037802 */ /* 0x000fe20000000f00 */
[----:B----4-:R-:W-:Y:S01]  /*13580*/  IMAD.MOV.U32 R0, RZ, RZ, 0x181f ;  /* 0x0000181fff007424 */ /* 0x010fe200078e00ff */
[----:B------:R-:W-:Y:S02]  /*13590*/  MOV R2, 0x135b0 ;  /* 0x000135b000027802 */ /* 0x000fe40000000f00 */
[----:B--23--:R-:W-:Y:S05]  /*135a0*/  CALL.REL.NOINC `($__internal_21_$__cuda_sm70_shflsync_idx_p) ;  /* 0x00000c6000007944 */ /* 0x00cfea0003c00000 */
[----:B------:R-:W-:Y:S01]  /*135b0*/  MOV R9, R0 ;  /* 0x0000000000097202 */ /* 0x000fe20000000f00 */
[----:B------:R-:W-:Y:S05]  /*135c0*/  BRA `(.L_x_1101) ;  /* 0xffffcc3000007947 */ /* 0x000fea000383ffff */
.L_x_1045:
[----:B------:R-:W-:Y:S01]  /*135d0*/  IMAD.MOV.U32 R5, RZ, RZ, R8 ;  /* 0x000000ffff057224 */ /* 0x000fe200078e0008 */
[----:B------:R-:W-:Y:S01]  /*135e0*/  MOV R3, 0x2 ;  /* 0x0000000200037802 */ /* 0x000fe20000000f00 */
[----:B----4-:R-:W-:Y:S01]  /*135f0*/  IMAD.MOV.U32 R0, RZ, RZ, 0x181f ;  /* 0x0000181fff007424 */ /* 0x010fe200078e00ff */
[----:B------:R-:W-:Y:S02]  /*13600*/  MOV R2, 0x13620 ;  /* 0x0001362000027802 */ /* 0x000fe40000000f00 */
[----:B-123--:R-:W-:Y:S05]  /*13610*/  CALL.REL.NOINC `($__internal_21_$__cuda_sm70_shflsync_idx_p) ;  /* 0x00000bf000007944 */ /* 0x00efea0003c00000 */
[----:B------:R-:W-:Y:S05]  /*13620*/  BRA `(.L_x_1102) ;  /* 0xffffcbf000007947 */ /* 0x000fea000383ffff */
.L_x_1048:
[----:B-1----:R-:W-:Y:S01]  /*13630*/  IMAD.MOV.U32 R5, RZ, RZ, R7 ;  /* 0x000000ffff057224 */ /* 0x002fe200078e0007 */
[----:B------:R-:W-:Y:S01]  /*13640*/  MOV R3, 0x3 ;  /* 0x0000000300037802 */ /* 0x000fe20000000f00 */
[----:B------:R-:W-:Y:S01]  /*13650*/  IMAD.MOV.U32 R0, RZ, RZ, 0x181f ;  /* 0x0000181fff007424 */ /* 0x000fe200078e00ff */
[----:B------:R-:W-:-:S02]  /*13660*/  MOV R2, 0x13680 ;  /* 0x0001368000027802 */ /* 0x000fc40000000f00 */
[----:B--234-:R-:W-:Y:S05]  /*13670*/  CALL.REL.NOINC `($__internal_21_$__cuda_sm70_shflsync_idx_p) ;  /* 0x00000b9000007944 */ /* 0x01cfea0003c00000 */
[----:B------:R-:W-:Y:S01]  /*13680*/  IMAD.MOV.U32 R7, RZ, RZ, R0 ;  /* 0x000000ffff077224 */ /* 0x000fe200078e0000 */
[----:B------:R-:W-:Y:S01]  /*13690*/  MOV R3, 0x3 ;  /* 0x0000000300037802 */ /* 0x000fe20000000f00 */
[----:B------:R-:W-:Y:S01]  /*136a0*/  IMAD.MOV.U32 R5, RZ, RZ, R8 ;  /* 0x000000ffff057224 */ /* 0x000fe200078e0008 */
[----:B------:R-:W-:-:S02]  /*136b0*/  MOV R0, 0x181f ;  /* 0x0000181f00007802 */ /* 0x000fc40000000f00 */
[----:B------:R-:W-:Y:S02]  /*136c0*/  MOV R2, 0x136e0 ;  /* 0x000136e000027802 */ /* 0x000fe40000000f00 */
[----:B------:R-:W-:Y:S05]  /*136d0*/  CALL.REL.NOINC `($__internal_21_$__cuda_sm70_shflsync_idx_p) ;  /* 0x00000b3000007944 */ /* 0x000fea0003c00000 */
[----:B------:R-:W-:Y:S05]  /*136e0*/  BRA `(.L_x_1103) ;  /* 0xffffcc5000007947 */ /* 0x000fea000383ffff */
.L_x_1050:
[----:B------:R-:W-:Y:S01]  /*136f0*/  IMAD.MOV.U32 R5, RZ, RZ, R14 ;  /* 0x000000ffff057224 */ /* 0x000fe200078e000e */
[----:B------:R-:W-:Y:S01]  /*13700*/  MOV R3, RZ ;  /* 0x000000ff00037202 */ /* 0x000fe20000000f00 */
[----:B------:R-:W-:Y:S01]  /*13710*/  IMAD.MOV.U32 R0, RZ, RZ, 0x1c1f ;  /* 0x00001c1fff007424 */ /* 0x000fe200078e00ff */
[----:B------:R-:W-:Y:S02]  /*13720*/  MOV R2, 0x13740 ;  /* 0x0001374000027802 */ /* 0x000fe40000000f00 */
[----:B------:R-:W-:Y:S05]  /*13730*/  CALL.REL.NOINC `($__internal_21_$__cuda_sm70_shflsync_idx_p) ;  /* 0x00000ad000007944 */ /* 0x000fea0003c00000 */
[----:B------:R-:W-:Y:S01]  /*13740*/  MOV R4, R0 ;  /* 0x0000000000047202 */ /* 0x000fe20000000f00 */
[----:B------:R-:W-:Y:S05]  /*13750*/  BRA `(.L_x_1104) ;  /* 0xffffcef000007947 */ /* 0x000fea000383ffff */
.L_x_1051:
[----:B------:R-:W-:Y:S01]  /*13760*/  IMAD.MOV.U32 R5, RZ, RZ, R28 ;  /* 0x000000ffff057224 */ /* 0x000fe200078e001c */
[----:B------:R-:W-:Y:S01]  /*13770*/  MOV R3, RZ ;  /* 0x000000ff00037202 */ /* 0x000fe20000000f00 */
[----:B------:R-:W-:Y:S01]  /*13780*/  IMAD.MOV.U32 R0, RZ, RZ, 0x1c1f ;  /* 0x00001c1fff007424 */ /* 0x000fe200078e00ff */
[----:B------:R-:W-:Y:S02]  /*13790*/  MOV R2, 0x137b0 ;  /* 0x000137b000027802 */ /* 0x000fe40000000f00 */
[----:B-12---:R-:W-:Y:S05]  /*137a0*/  CALL.REL.NOINC `($__internal_21_$__cuda_sm70_shflsync_idx_p) ;  /* 0x00000a6000007944 */ /* 0x006fea0003c00000 */
[----:B------:R-:W-:Y:S05]  /*137b0*/  BRA `(.L_x_1105) ;  /* 0xffffceb000007947 */ /* 0x000fea000383ffff */
.L_x_1054:
[----:B------:R-:W-:Y:S01]  /*137c0*/  IMAD.MOV.U32 R5, RZ, RZ, R14 ;  /* 0x000000ffff057224 */ /* 0x000fe200078e000e */
[----:B----4-:R-:W-:Y:S01]  /*137d0*/  MOV R3, 0x1 ;  /* 0x0000000100037802 */ /* 0x010fe20000000f00 */
[----:B------:R-:W-:Y:S01]  /*137e0*/  IMAD.MOV.U32 R0, RZ, RZ, 0x1c1f ;  /* 0x00001c1fff007424 */ /* 0x000fe200078e00ff */
[----:B------:R-:W-:-:S02]  /*137f0*/  MOV R2, 0x13810 ;  /* 0x0001381000027802 */ /* 0x000fc40000000f00 */
[----:B-123--:R-:W-:Y:S05]  /*13800*/  CALL.REL.NOINC `($__internal_21_$__cuda_sm70_shflsync_idx_p) ;  /* 0x00000a0000007944 */ /* 0x00efea0003c00000 */
[----:B------:R-:W-:Y:S01]  /*13810*/  IMAD.MOV.U32 R4, RZ, RZ, R0 ;  /* 0x000000ffff047224 */ /* 0x000fe200078e0000 */
[----:B------:R-:W-:Y:S01]  /*13820*/  MOV R3, 0x1 ;  /* 0x0000000100037802 */ /* 0x000fe20000000f00 */
[----:B------:R-:W-:Y:S01]  /*13830*/  IMAD.MOV.U32 R5, RZ, RZ, R28 ;  /* 0x000000ffff057224 */ /* 0x000fe200078e001c */
[----:B------:R-:W-:-:S02]  /*13840*/  MOV R0, 0x1c1f ;  /* 0x00001c1f00007802 */ /* 0x000fc40000000f00 */
[----:B------:R-:W-:Y:S02]  /*13850*/  MOV R2, 0x13870 ;  /* 0x0001387000027802 */ /* 0x000fe40000000f00 */
[----:B------:R-:W-:Y:S05]  /*13860*/  CALL.REL.NOINC `($__internal_21_$__cuda_sm70_shflsync_idx_p) ;  /* 0x000009a000007944 */ /* 0x000fea0003c00000 */
[----:B------:R-:W-:Y:S05]  /*13870*/  BRA `(.L_x_1106) ;  /* 0xffffd45000007947 */ /* 0x000fea000383ffff */
.L_x_1058:
[----:B------:R-:W-:Y:S01]  /*13880*/  IMAD.MOV.U32 R5, RZ, RZ, R6 ;  /* 0x000000ffff057224 */ /* 0x000fe200078e0006 */
[----:B------:R-:W-:Y:S01]  /*13890*/  MOV R3, RZ ;  /* 0x000000ff00037202 */ /* 0x000fe20000000f00 */
[----:B------:R-:W-:Y:S01]  /*138a0*/  IMAD.MOV.U32 R0, RZ, RZ, 0x181f ;  /* 0x0000181fff007424 */ /* 0x000fe200078e00ff */
[----:B------:R-:W-:Y:S02]  /*138b0*/  MOV R2, 0x138d0 ;  /* 0x000138d000027802 */ /* 0x000fe40000000f00 */
[----:B------:R-:W-:Y:S05]  /*138c0*/  CALL.REL.NOINC `($__internal_21_$__cuda_sm70_shflsync_idx_p) ;  /* 0x0000094000007944 */ /* 0x000fea0003c00000 */
[----:B------:R-:W-:Y:S01]  /*138d0*/  MOV R10, R0 ;  /* 0x00000000000a7202 */ /* 0x000fe20000000f00 */
[----:B------:R-:W-:Y:S05]  /*138e0*/  BRA `(.L_x_1107) ;  /* 0xffffe03000007947 */ /* 0x000fea000383ffff */
.L_x_1059:
[----:B------:R-:W-:Y:S01]  /*138f0*/  IMAD.MOV.U32 R5, RZ, RZ, R9 ;  /* 0x000000ffff057224 */ /* 0x000fe200078e0009 */
[----:B------:R-:W-:Y:S01]  /*13900*/  MOV R3, RZ ;  /* 0x000000ff00037202 */ /* 0x000fe20000000f00 */
[----:B------:R-:W-:Y:S01]  /*13910*/  IMAD.MOV.U32 R0, RZ, RZ, 0x181f ;  /* 0x0000181fff007424 */ /* 0x000fe200078e00ff */
[----:B------:R-:W-:Y:S02]  /*13920*/  MOV R2, 0x13940 ;  /* 0x0001394000027802 */ /* 0x000fe40000000f00 */
[----:B-12---:R-:W-:Y:S05]  /*13930*/  CALL.REL.NOINC `($__internal_21_$__cuda_sm70_shflsync_idx_p) ;  /* 0x000008d000007944 */ /* 0x006fea0003c00000 */
[----:B------:R-:W-:Y:S05]  /*13940*/  BRA `(.L_x_1108) ;  /* 0xffffdff000007947 */ /* 0x000fea000383ffff */
.L_x_1062:
        /* <DEDUP_REMOVED lines=12> */
.L_x_1065:
[----:B-1----:R-:W-:Y:S01]  /*13a10*/  IMAD.MOV.U32 R5, RZ, RZ, R6 ;  /* 0x000000ffff057224 */ /* 0x002fe200078e0006 */
[----:B------:R-:W-:Y:S01]  /*13a20*/  MOV R3, 0x2 ;  /* 0x0000000200037802 */ /* 0x000fe20000000f00 */
[----:B----4-:R-:W-:Y:S01]  /*13a30*/  IMAD.MOV.U32 R0, RZ, RZ, 0x181f ;  /* 0x0000181fff007424 */ /* 0x010fe200078e00ff */
[----:B------:R-:W-:Y:S02]  /*13a40*/  MOV R2, 0x13a60 ;  /* 0x00013a6000027802 */ /* 0x000fe40000000f00 */
[----:B--23--:R-:W-:Y:S05]  /*13a50*/  CALL.REL.NOINC `($__internal_21_$__cuda_sm70_shflsync_idx_p) ;  /* 0x000007b000007944 */ /* 0x00cfea0003c00000 */
[----:B------:R-:W-:Y:S01]  /*13a60*/  MOV R10, R0 ;  /* 0x00000000000a7202 */ /* 0x000fe20000000f00 */
[----:B------:R-:W-:Y:S05]  /*13a70*/  BRA `(.L_x_1110) ;  /* 0xffffe0f000007947 */ /* 0x000fea000383ffff */
.L_x_1066:
[----:B------:R-:W-:Y:S01]  /*13a80*/  IMAD.MOV.U32 R5, RZ, RZ, R9 ;  /* 0x000000ffff057224 */ /* 0x000fe200078e0009 */
[----:B------:R-:W-:Y:S01]  /*13a90*/  MOV R3, 0x2 ;  /* 0x0000000200037802 */ /* 0x000fe20000000f00 */
[----:B----4-:R-:W-:Y:S01]  /*13aa0*/  IMAD.MOV.U32 R0, RZ, RZ, 0x181f ;  /* 0x0000181fff007424 */ /* 0x010fe200078e00ff */
[----:B------:R-:W-:Y:S02]  /*13ab0*/  MOV R2, 0x13ad0 ;  /* 0x00013ad000027802 */ /* 0x000fe40000000f00 */
[----:B-123--:R-:W-:Y:S05]  /*13ac0*/  CALL.REL.NOINC `($__internal_21_$__cuda_sm70_shflsync_idx_p) ;  /* 0x0000074000007944 */ /* 0x00efea0003c00000 */
[----:B------:R-:W-:Y:S05]  /*13ad0*/  BRA `(.L_x_1111) ;  /* 0xffffe0b000007947 */ /* 0x000fea000383ffff */
.L_x_1069:
        /* <DEDUP_REMOVED lines=12> */
.L_x_1071:
[----:B------:R-:W-:Y:S01]  /*13ba0*/  IMAD.MOV.U32 R5, RZ, RZ, R67 ;  /* 0x000000ffff057224 */ /* 0x000fe200078e0043 */
[----:B------:R-:W-:Y:S01]  /*13bb0*/  MOV R3, RZ ;  /* 0x000000ff00037202 */ /* 0x000fe20000000f00 */
[----:B------:R-:W-:Y:S01]  /*13bc0*/  IMAD.MOV.U32 R0, RZ, RZ, 0x1f ;  /* 0x0000001fff007424 */ /* 0x000fe200078e00ff */
[----:B------:R-:W-:Y:S02]  /*13bd0*/  MOV R2, 0x13bf0 ;  /* 0x00013bf000027802 */ /* 0x000fe40000000f00 */
[----:B------:R-:W-:Y:S05]  /*13be0*/  CALL.REL.NOINC `($__internal_21_$__cuda_sm70_shflsync_idx_p) ;  /* 0x0000062000007944 */ /* 0x000fea0003c00000 */
[----:B------:R-:W-:Y:S01]  /*13bf0*/  MOV R9, R0 ;  /* 0x0000000000097202 */ /* 0x000fe20000000f00 */
[----:B------:R-:W-:Y:S05]  /*13c00*/  BRA `(.L_x_1113) ;  /* 0xffffe27000007947 */ /* 0x000fea000383ffff */
.L_x_1072:
[----:B------:R-:W-:Y:S01]  /*13c10*/  IMAD.MOV.U32 R5, RZ, RZ, R67 ;  /* 0x000000ffff057224 */ /* 0x000fe200078e0043 */
[----:B------:R-:W-:Y:S01]  /*13c20*/  MOV R3, 0x1 ;  /* 0x0000000100037802 */ /* 0x000fe20000000f00 */
[----:B------:R-:W-:Y:S01]  /*13c30*/  IMAD.MOV.U32 R0, RZ, RZ, 0x1f ;  /* 0x0000001fff007424 */ /* 0x000fe200078e00ff */
[----:B------:R-:W-:Y:S02]  /*13c40*/  MOV R2, 0x13c60 ;  /* 0x00013c6000027802 */ /* 0x000fe40000000f00 */
[----:B-12---:R-:W-:Y:S05]  /*13c50*/  CALL.REL.NOINC `($__internal_21_$__cuda_sm70_shflsync_idx_p) ;  /* 0x000005b000007944 */ /* 0x006fea0003c00000 */
[----:B------:R-:W-:Y:S01]  /*13c60*/  MOV R8, R0 ;  /* 0x0000000000087202 */ /* 0x000fe20000000f00 */
[----:B------:R-:W-:Y:S05]  /*13c70*/  BRA `(.L_x_1114) ;  /* 0xffffe22000007947 */ /* 0x000fea000383ffff */
.L_x_1073:
[----:B------:R-:W-:Y:S02]  /*13c80*/  MOV R2, 0x1 ;  /* 0x0000000100027802 */ /* 0x000fe40000000f00 */
[----:B------:R-:W-:-:S02]  /*13c90*/  MOV R3, 0x13cb0 ;  /* 0x00013cb000037802 */ /* 0x000fc40000000f00 */
[----:B-1234-:R-:W-:Y:S05]  /*13ca0*/  CALL.REL.NOINC `($__internal_22_$__cuda_sm70_shflsync_up_p) ;  /* 0x000005b000007944 */ /* 0x01efea0003c00000 */
[----:B------:R-:W-:Y:S05]  /*13cb0*/  BRA `(.L_x_1115) ;  /* 0xffffe31000007947 */ /* 0x000fea000383ffff */
.L_x_1074:
[----:B------:R-:W-:Y:S02]  /*13cc0*/  MOV R2, 0x2 ;  /* 0x0000000200027802 */ /* 0x000fe40000000f00 */
[----:B------:R-:W-:-:S02]  /*13cd0*/  MOV R3, 0x13cf0 ;  /* 0x00013cf000037802 */ /* 0x000fc40000000f00 */
[----:B--2-4-:R-:W-:Y:S05]  /*13ce0*/  CALL.REL.NOINC `($__internal_22_$__cuda_sm70_shflsync_up_p) ;  /* 0x0000057000007944 */ /* 0x014fea0003c00000 */
[----:B------:R-:W-:Y:S01]  /*13cf0*/  SEL R3, R4, RZ, P1 ;  /* 0x000000ff04037207 */ /* 0x000fe20000800000 */
[----:B------:R-:W-:-:S04]  /*13d00*/  IMAD.MOV.U32 R2, RZ, RZ, 0x4 ;  /* 0x00000004ff027424 */ /* 0x000fc800078e00ff */
[----:B------:R-:W-:Y:S01]  /*13d10*/  IMAD.IADD R0, R0, 0x1, R3 ;  /* 0x0000000100007824 */ /* 0x000fe200078e0203 */
        /* <DEDUP_REMOVED lines=20> */
.L_x_1078:
[----:B------:R-:W-:Y:S02]  /*13e60*/  MOV R2, 0x1 ;  /* 0x0000000100027802 */ /* 0x000fe40000000f00 */
[----:B------:R-:W-:Y:S02]  /*13e70*/  MOV R3, 0x13e90 ;  /* 0x00013e9000037802 */ /* 0x000fe40000000f00 */
[----:B------:R-:W-:Y:S05]  /*13e80*/  CALL.REL.NOINC `($__internal_22_$__cuda_sm70_shflsync_up_p) ;  /* 0x000003d000007944 */ /* 0x000fea0003c00000 */
[----:B------:R-:W-:Y:S01]  /*13e90*/  MOV R2, R4 ;  /* 0x0000000400027202 */ /* 0x000fe20000000f00 */
[----:B------:R-:W-:Y:S05]  /*13ea0*/  BRA `(.L_x_1117) ;  /* 0xffffe38000007947 */ /* 0x000fea000383ffff */
.L_x_1079:
        /* <DEDUP_REMOVED lines=26> */
.L_x_1081:
[----:B------:R-:W-:Y:S02]  /*14050*/  SEL R0, RZ, 0x1, P0 ;  /* 0x00000001ff007807 */ /* 0x000fe40000000000 */
[----:B------:R-:W-:Y:S02]  /*14060*/  MOV R2, 0x14080 ;  /* 0x0001408000027802 */ /* 0x000fe40000000f00 */
[----:B-1----:R-:W-:Y:S05]  /*14070*/  CALL.REL.NOINC `($__internal_23_$__cuda_sm70_votesync_ballot) ;  /* 0x0000025000007944 */ /* 0x002fea0003c00000 */
[----:B------:R-:W-:Y:S01]  /*14080*/  MOV R10, R0 ;  /* 0x00000000000a7202 */ /* 0x000fe20000000f00 */
[----:B------:R-:W-:Y:S05]  /*14090*/  BRA `(.L_x_1119) ;  /* 0xffffe32000007947 */ /* 0x000fea000383ffff */
.L_x_1082:
[----:B------:R-:W-:Y:S01]  /*140a0*/  IMAD.MOV.U32 R5, RZ, RZ, R6 ;  /* 0x000000ffff057224 */ /* 0x000fe200078e0006 */
[----:B------:R-:W-:Y:S01]  /*140b0*/  MOV R3, R8 ;  /* 0x0000000800037202 */ /* 0x000fe20000000f00 */
[----:B--2---:R-:W-:Y:S01]  /*140c0*/  IMAD.MOV.U32 R0, RZ, RZ, 0x1f ;  /* 0x0000001fff007424 */ /* 0x004fe200078e00ff */
[----:B------:R-:W-:Y:S02]  /*140d0*/  MOV R2, 0x140f0 ;  /* 0x000140f000027802 */ /* 0x000fe40000000f00 */
[----:B-1----:R-:W-:Y:S05]  /*140e0*/  CALL.REL.NOINC `($__internal_21_$__cuda_sm70_shflsync_idx_p) ;  /* 0x0000012000007944 */ /* 0x002fea0003c00000 */
[----:B------:R-:W-:Y:S01]  /*140f0*/  IMAD.MOV.U32 R12, RZ, RZ, R0 ;  /* 0x000000ffff0c7224 */ /* 0x000fe200078e0000 */
[----:B------:R-:W-:Y:S01]  /*14100*/  MOV R3, R8 ;  /* 0x0000000800037202 */ /* 0x000fe20000000f00 */
[----:B------:R-:W-:Y:S01]  /*14110*/  IMAD.MOV.U32 R5, RZ, RZ, R7 ;  /* 0x000000ffff057224 */ /* 0x000fe200078e0007 */
[----:B------:R-:W-:Y:S02]  /*14120*/  MOV R0, 0x1f ;  /* 0x0000001f00007802 */ /* 0x000fe40000000f00 */
[----:B------:R-:W-:-:S02]  /*14130*/  MOV R2, 0x14150 ;  /* 0x0001415000027802 */ /* 0x000fc40000000f00 */
[----:B------:R-:W-:Y:S05]  /*14140*/  CALL.REL.NOINC `($__internal_21_$__cuda_sm70_shflsync_idx_p) ;  /* 0x000000c000007944 */ /* 0x000fea0003c00000 */
[----:B------:R-:W-:Y:S01]  /*14150*/  MOV R7, R0 ;  /* 0x0000000000077202 */ /* 0x000fe20000000f00 */
[----:B------:R-:W-:Y:S05]  /*14160*/  BRA `(.L_x_1120) ;  /* 0xffffe2c000007947 */ /* 0x000fea000383ffff */
.L_x_1085:
[----:B------:R-:W-:Y:S01]  /*14170*/  IMAD.MOV.U32 R5, RZ, RZ, R4 ;  /* 0x000000ffff057224 */ /* 0x000fe200078e0004 */
[----:B--2---:R-:W-:-:S02]  /*14180*/  MOV R0, 0x1f ;  /* 0x0000001f00007802 */ /* 0x004fc40000000f00 */
[----:B------:R-:W-:Y:S02]  /*14190*/  MOV R2, 0x141b0 ;  /* 0x000141b000027802 */ /* 0x000fe40000000f00 */
[----:B-1-34-:R-:W-:Y:S05]  /*141a0*/  CALL.REL.NOINC `($__internal_21_$__cuda_sm70_shflsync_idx_p) ;  /* 0x0000006000007944 */ /* 0x01afea0003c00000 */
[----:B------:R-:W-:Y:S01]  /*141b0*/  MOV R13, R0 ;  /* 0x00000000000d7202 */ /* 0x000fe20000000f00 */
[----:B------:R-:W-:Y:S05]  /*141c0*/  BRA `(.L_x_1084) ;  /* 0xffffe2c000007947 */ /* 0x000fea000383ffff */
        .weak           $__internal_20_$__cuda_sm70_shflsync_bfly_p
        .type           $__internal_20_$__cuda_sm70_shflsync_bfly_p,@function
        .size           $__internal_20_$__cuda_sm70_shflsync_bfly_p,($__internal_21_$__cuda_sm70_shflsync_idx_p - $__internal_20_$__cuda_sm70_shflsync_bfly_p)
$__internal_20_$__cuda_sm70_shflsync_bfly_p:
[----:B------:R-:W-:Y:S04]  /*141d0*/  WARPSYNC R6 ;  /* 0x0000000600007348 */ /* 0x000fe80003800000 */
[----:B------:R1:W2:Y:S02]  /*141e0*/  SHFL.BFLY PT, R2, R2, R5, R7 ;  /* 0x0c00000502027389 */ /* 0x0002a400000e0007 */
[----:B-1----:R-:W-:-:S04]  /*141f0*/  MOV R5, 0x0 ;  /* 0x0000000000057802 */ /* 0x002fc80000000f00 */
[----:B--2---:R-:W-:Y:S05]  /*14200*/  RET.REL.NODEC R4 `(_ZN7cutlass13device_kernelIN5flash19enable_sm80_to_sm89INS1_16FlashAttnFwdSm80INS1_25CollectiveMainloopFwdSm80ILi8ELi1ELb1EN4cute5tupleIJNS5_1CILi128EEENS7_ILi112EEES8_EEELi128ENS_6half_tEfNS_4arch4Sm80ELb1ELb0ELb1ELb1ELb0ELb0ELb1ELb1EEENS1_21CollectiveEpilogueFwdINS6_IJS8_S8_S9_EEENS6_IJNS7_ILi1EEESH_SH_EEESB_SD_Li256ELb1ELb1ELb1ELb0EEENS1_36VarlenDynamicPersistentTileSchedulerILi128ELi112ELi256ELi256ELb1ELb1ELb0ELb1ELb1ELb1EEEEEEEEEvNT_6ParamsE) ;  /* 0xfffebdf004007950 */ /* 0x004fea0003c3ffff */
        .weak           $__internal_21_$__cuda_sm70_shflsync_idx_p
        .type           $__internal_21_$__cuda_sm70_shflsync_idx_p,@function
        .size           $__internal_21_$__cuda_sm70_shflsync_idx_p,($__internal_22_$__cuda_sm70_shflsync_up_p - $__internal_21_$__cuda_sm70_shflsync_idx_p)
$__internal_21_$__cuda_sm70_shflsync_idx_p:
[----:B------:R-:W-:-:S04]  /*14210*/  MOV R68, 0xffffffff ;  /* 0xffffffff00447802 */ /* 0x000fc80000000f00 */
[----:B------:R-:W-:Y:S04]  /*14220*/  WARPSYNC R68 ;  /* 0x0000004400007348 */ /* 0x000fe80003800000 */
[----:B------:R1:W2:Y:S02]  /*14230*/  SHFL.IDX PT, R0, R5, R3, R0 ;  /* 0x0000000305007389 */ /* 0x0002a400000e0000 */
[----:B-1----:R-:W-:-:S04]  /*14240*/  MOV R3, 0x0 ;  /* 0x0000000000037802 */ /* 0x002fc80000000f00 */
[----:B--2---:R-:W-:Y:S05]  /*14250*/  RET.REL.NODEC R2 `(_ZN7cutlass13device_kernelIN5flash19enable_sm80_to_sm89INS1_16FlashAttnFwdSm80INS1_25CollectiveMainloopFwdSm80ILi8ELi1ELb1EN4cute5tupleIJNS5_1CILi128EEENS7_ILi112EEES8_EEELi128ENS_6half_tEfNS_4arch4Sm80ELb1ELb0ELb1ELb1ELb0ELb0ELb1ELb1EEENS1_21CollectiveEpilogueFwdINS6_IJS8_S8_S9_EEENS6_IJNS7_ILi1EEESH_SH_EEESB_SD_Li256ELb1ELb1ELb1ELb0EEENS1_36VarlenDynamicPersistentTileSchedulerILi128ELi112ELi256ELi256ELb1ELb1ELb0ELb1ELb1ELb1EEEEEEEEEvNT_6ParamsE) ;  /* 0xfffebda002007950 */ /* 0x004fea0003c3ffff */
        .weak           $__internal_22_$__cuda_sm70_shflsync_up_p
        .type           $__internal_22_$__cuda_sm70_shflsync_up_p,@function
        .size           $__internal_22_$__cuda_sm70_shflsync_up_p,($__internal_23_$__cuda_sm70_votesync_ballot - $__internal_22_$__cuda_sm70_shflsync_up_p)
$__internal_22_$__cuda_sm70_shflsync_up_p:
[----:B------:R-:W-:Y:S02]  /*14260*/  IMAD.MOV.U32 R4, RZ, RZ, RZ ;  /* 0x000000ffff047224 */ /* 0x000fe400078e00ff */
[----:B------:R-:W-:-:S04]  /*14270*/  IMAD.MOV.U32 R10, RZ, RZ, -0x1 ;  /* 0xffffffffff0a7424 */ /* 0x000fc800078e00ff */
[----:B------:R-:W-:Y:S04]  /*14280*/  WARPSYNC R10 ;  /* 0x0000000a00007348 */ /* 0x000fe80003800000 */
[----:B------:R1:W2:Y:S02]  /*14290*/  SHFL.UP PT, R4, R0, R2, R4 ;  /* 0x0400000200047389 */ /* 0x0002a400000e0004 */
[----:B-1----:R-:W-:Y:S02]  /*142a0*/  MOV R2, R3 ;  /* 0x0000000300027202 */ /* 0x002fe40000000f00 */
[----:B------:R-:W-:-:S04]  /*142b0*/  MOV R3, 0x0 ;  /* 0x0000000000037802 */ /* 0x000fc80000000f00 */
[----:B--2---:R-:W-:Y:S05]  /*142c0*/  RET.REL.NODEC R2 `(_ZN7cutlass13device_kernelIN5flash19enable_sm80_to_sm89INS1_16FlashAttnFwdSm80INS1_25CollectiveMainloopFwdSm80ILi8ELi1ELb1EN4cute5tupleIJNS5_1CILi128EEENS7_ILi112EEES8_EEELi128ENS_6half_tEfNS_4arch4Sm80ELb1ELb0ELb1ELb1ELb0ELb0ELb1ELb1EEENS1_21CollectiveEpilogueFwdINS6_IJS8_S8_S9_EEENS6_IJNS7_ILi1EEESH_SH_EEESB_SD_Li256ELb1ELb1ELb1ELb0EEENS1_36VarlenDynamicPersistentTileSchedulerILi128ELi112ELi256ELi256ELb1ELb1ELb0ELb1ELb1ELb1EEEEEEEEEvNT_6ParamsE) ;  /* 0xfffebd3002007950 */ /* 0x004fea0003c3ffff */
        .weak           $__internal_23_$__cuda_sm70_votesync_ballot
        .type           $__internal_23_$__cuda_sm70_votesync_ballot,@function
        .size           $__internal_23_$__cuda_sm70_votesync_ballot,(.L_x_2702 - $__internal_23_$__cuda_sm70_votesync_ballot)
$__internal_23_$__cuda_sm70_votesync_ballot:
[----:B------:R-:W-:Y:S01]  /*142d0*/  ISETP.NE.U32.AND P0, PT, R0, 0x1, PT ;  /* 0x000000010000780c */ /* 0x000fe20003f05070 */
[----:B------:R-:W-:-:S04]  /*142e0*/  IMAD.MOV.U32 R3, RZ, RZ, -0x1 ;  /* 0xffffffffff037424 */ /* 0x000fc800078e00ff */
[----:B------:R-:W-:Y:S08]  /*142f0*/  WARPSYNC R3 ;  /* 0x0000000300007348 */ /* 0x000ff00003800000 */
[----:B------:R-:W-:-:S04]  /*14300*/  VOTE.ANY R0, PT, !P0 ;  /* 0x0000000000007806 */ /* 0x000fc800040e0100 */
[----:B------:R-:W-:Y:S01]  /*14310*/  LOP3.LUT R0, R0, R3, RZ, 0xc0, !PT ;  /* 0x0000000300007212 */ /* 0x000fe200078ec0ff */
[----:B------:R-:W-:-:S04]  /*14320*/  IMAD.MOV.U32 R3, RZ, RZ, 0x0 ;  /* 0x00000000ff037424 */ /* 0x000fc800078e00ff */
[----:B------:R-:W-:Y:S05]  /*14330*/  RET.REL.NODEC R2 `(_ZN7cutlass13device_kernelIN5flash19enable_sm80_to_sm89INS1_16FlashAttnFwdSm80INS1_25CollectiveMainloopFwdSm80ILi8ELi1ELb1EN4cute5tupleIJNS5_1CILi128EEENS7_ILi112EEES8_EEELi128ENS_6half_tEfNS_4arch4Sm80ELb1ELb0ELb1ELb1ELb0ELb0ELb1ELb1EEENS1_21CollectiveEpilogueFwdINS6_IJS8_S8_S9_EEENS6_IJNS7_ILi1EEESH_SH_EEESB_SD_Li256ELb1ELb1ELb1ELb0EEENS1_36VarlenDynamicPersistentTileSchedulerILi128ELi112ELi256ELi256ELb1ELb1ELb0ELb1ELb1ELb1EEEEEEEEEvNT_6ParamsE) ;  /* 0xfffebcc002007950 */ /* 0x000fea0003c3ffff */
.L_x_1121:
        /* <DEDUP_REMOVED lines=12> */
.L_x_2702:


//--------------------- .text._ZN7cutlass13device_kernelIN5flash19enable_sm80_to_sm89INS1_16FlashAttnFwdSm80INS1_25CollectiveMainloopFwdSm80ILi8ELi1ELb1EN4cute5tupleIJNS5_1CILi128EEENS7_ILi112EEES8_EEELi128ENS_6half_tEfNS_4arch4Sm80ELb1ELb0ELb1ELb1ELb0ELb1ELb1ELb1EEENS1_21CollectiveEpilogueFwdINS6_IJS8_S8_S9_EEENS6_IJNS7_ILi1EEESH_SH_EEESB_SD_Li256ELb1ELb1ELb1ELb0EEENS1_36VarlenDynamicPersistentTileSchedulerILi128ELi112ELi256ELi256ELb1ELb1ELb0ELb1ELb1ELb1EEEEEEEEEvNT_6ParamsE --------------------------
	.section	.text._ZN7cutlass13device_kernelIN5flash19enable_sm80_to_sm89INS1_16FlashAttnFwdSm80INS1_25CollectiveMainloopFwdSm80ILi8ELi1ELb1EN4cute5tupleIJNS5_1CILi128EEENS7_ILi112EEES8_EEELi128ENS_6half_tEfNS_4arch4Sm80ELb1ELb0ELb1ELb1ELb0ELb1ELb1ELb1EEENS1_21CollectiveEpilogueFwdINS6_IJS8_S8_S9_EEENS6_IJNS7_ILi1EEESH_SH_EEESB_SD_Li256ELb1ELb1ELb1ELb0EEENS1_36VarlenDynamicPersistentTileSchedulerILi128ELi112ELi256ELi256ELb1ELb1ELb0ELb1ELb1ELb1EEEEEEEEEvNT_6ParamsE,"ax",@progbits
	.sectioninfo	@"SHI_REGISTERS=255"
	.align	128
.text._ZN7cutlass13device_kernelIN5flash19enable_sm80_to_sm89INS1_16FlashAttnFwdSm80INS1_25CollectiveMainloopFwdSm80ILi8ELi1ELb1EN4cute5tupleIJNS5_1CILi128EEENS7_ILi112EEES8_EEELi128ENS_6half_tEfNS_4arch4Sm80ELb1ELb0ELb1ELb1ELb0ELb1ELb1ELb1EEENS1_21CollectiveEpilogueFwdINS6_IJS8_S8_S9_EEENS6_IJNS7_ILi1EEESH_SH_EEESB_SD_Li256ELb1ELb1ELb1ELb0EEENS1_36VarlenDynamicPersistentTileSchedulerILi128ELi112ELi256ELi256ELb1ELb1ELb0ELb1ELb1ELb1EEEEEEEEEvNT_6ParamsE:
        .type           _ZN7cutlass13device_kernelIN5flash19enable_sm80_to_sm89INS1_16FlashAttnFwdSm80INS1_25CollectiveMainloopFwdSm80ILi8ELi1ELb1EN4cute5tupleIJNS5_1CILi128EEENS7_ILi112EEES8_EEELi128ENS_6half_tEfNS_4arch4Sm80ELb1ELb0ELb1ELb1ELb0ELb1ELb1ELb1EEENS1_21CollectiveEpilogueFwdINS6_IJS8_S8_S9_EEENS6_IJNS7_ILi1EEESH_SH_EEESB_SD_Li256ELb1ELb1ELb1ELb0EEENS1_36VarlenDynamicPersistentTileSchedulerILi128ELi112ELi256ELi256ELb1ELb1ELb0ELb1ELb1ELb1EEEEEEEEEvNT_6ParamsE,@function
        .size           _ZN7cutlass13device_kernelIN5flash19enable_sm80_to_sm89INS1_16FlashAttnFwdSm80INS1_25CollectiveMainloopFwdSm80ILi8ELi1ELb1EN4cute5tupleIJNS5_1CILi128EEENS7_ILi112EEES8_EEELi128ENS_6half_tEfNS_4arch4Sm80ELb1ELb0ELb1ELb1ELb0ELb1ELb1ELb1EEENS1_21CollectiveEpilogueFwdINS6_IJS8_S8_S9_EEENS6_IJNS7_ILi1EEESH_SH_EEESB_SD_Li256ELb1ELb1ELb1ELb0EEENS1_36VarlenDynamicPersistentTileSchedulerILi128ELi112ELi256ELi256ELb1ELb1ELb0ELb1ELb1ELb1EEEEEEEEEvNT_6ParamsE,(.L_x_2707 - _ZN7cutlass13device_kernelIN5flash19enable_sm80_to_sm89INS1_16FlashAttnFwdSm80INS1_25CollectiveMainloopFwdSm80ILi8ELi1ELb1EN4cute5tupleIJNS5_1CILi128EEENS7_ILi112EEES8_EEELi128ENS_6half_tEfNS_4arch4Sm80ELb1ELb0ELb1ELb1ELb0ELb1ELb1ELb1EEENS1_21CollectiveEpilogueFwdINS6_IJS8_S8_S9_EEENS6_IJNS7_ILi1EEESH_SH_EEESB_SD_Li256ELb1ELb1ELb1ELb0EEENS1_36VarlenDynamicPersistentTileSchedulerILi128ELi112ELi256ELi256ELb1ELb1ELb0ELb1ELb1ELb1EEEEEEEEEvNT_6ParamsE)
        .other          _ZN7cutlass13device_kernelIN5flash19enable_sm80_to_sm89INS1_16FlashAttnFwdSm80INS1_25CollectiveMainloopFwdSm80ILi8ELi1ELb1EN4cute5tupleIJNS5_1CILi128EEENS7_ILi112EEES8_EEELi128ENS_6half_tEfNS_4arch4Sm80ELb1ELb0ELb1ELb1ELb0ELb1ELb1ELb1EEENS1_21CollectiveEpilogueFwdINS6_IJS8_S8_S9_EEENS6_IJNS7_ILi1EEESH_SH_EEESB_SD_Li256ELb1ELb1ELb1ELb0EEENS1_36VarlenDynamicPersistentTileSchedulerILi128ELi112ELi256ELi256ELb1ELb1ELb0ELb1ELb1ELb1EEEEEEEEEvNT_6ParamsE,@"STO_CUDA_ENTRY STV_DEFAULT"
_ZN7cutlass13device_kernelIN5flash19enable_sm80_to_sm89INS1_16FlashAttnFwdSm80INS1_25CollectiveMainloopFwdSm80ILi8ELi1ELb1EN4cute5tupleIJNS5_1CILi128EEENS7_ILi112EEES8_EEELi128ENS_6half_tEfNS_4arch4Sm80ELb1ELb0ELb1ELb1ELb0ELb1ELb1ELb1EEENS1_21CollectiveEpilogueFwdINS6_IJS8_S8_S9_EEENS6_IJNS7_ILi1EEESH_SH_EEESB_SD_Li256ELb1ELb1ELb1ELb0EEENS1_36VarlenDynamicPersistentTileSchedulerILi128ELi112ELi256ELi256ELb1ELb1ELb0ELb1ELb1ELb1EEEEEEEEEvNT_6ParamsE:
        /* <DEDUP_REMOVED lines=54> */
.L_x_1127:
        /* <DEDUP_REMOVED lines=16> */
.L_x_1306:
        /* <DEDUP_REMOVED lines=16> */
.L_x_1307:
[----:B--2---:R-:W-:-:S05]  /*0560*/  IMAD R0, R0, c[0x0][0x538], RZ ;  /* 0x00014e0000007a24 */ /* 0x004fca00078e02ff */
[----:B------:R-:W-:-:S04]  /*0570*/  IADD3 R6, R0, R6, RZ ;  /* 0x0000000600067210 */ /* 0x000fc80007ffe0ff */
[----:B------:R-:W-:-:S13]  /*0580*/  ISETP.GT.AND P0, PT, R6, UR4, PT ;  /* 0x0000000406007c0c */ /* 0x000fda000bf04270 */
[----:B-1----:R-:W-:Y:S05]  /*0590*/  @!P0 BRA `(.L_x_1127) ;  /* 0xfffffdc000008947 */ /* 0x002fea000383ffff */
.L_x_1123:
[----:B------:R-:W-:-:S05]  /*05a0*/  IADD3 R11, -R0, R6, RZ ;  /* 0x00000006000b7210 */ /* 0x000fca0007ffe1ff */
[----:B------:R-:W-:-:S05]  /*05b0*/  IMAD R0, R4, c[0x0][0x538], R11 ;  /* 0x00014e0004007a24 */ /* 0x000fca00078e020b */
[----:B------:R-:W-:Y:S01]  /*05c0*/  ISETP.GT.AND P0, PT, R0, UR4, PT ;  /* 0x0000000400007c0c */ /* 0x000fe2000bf04270 */
[----:B------:R-:W-:-:S12]  /*05d0*/  BRA.DIV ~URZ, `(.L_x_1128) ;  /* 0x0001f0d27f007947 */ /* 0x000fd8000b800000 */
[----:B------:R-:W-:-:S04]  /*05e0*/  VOTE.ANY R10, PT, !P0 ;  /* 0x00000000000a7806 */ /* 0x000fc800040e0100 */
.L_x_1308:
[----:B------:R-:W1:Y:S02]  /*05f0*/  POPC R6, R10 ;  /* 0x0000000a00067309 */ /* 0x000e640000000000 */
[----:B-1----:R-:W-:-:S05]  /*0600*/  IADD3 R0, R6, R7, RZ ;  /* 0x0000000706007210 */ /* 0x002fca0007ffe0ff */
[----:B------:R1:W-:Y:S01]  /*0610*/  STL [R1+0x54], R0 ;  /* 0x0000540001007387 */ /* 0x0003e20000100800 */
[----:B------:R-:W-:Y:S05]  /*0620*/  BRA.DIV ~URZ, `(.L_x_1129) ;  /* 0x0001f0d27f007947 */ /* 0x000fea000b800000 */
[----:B------:R2:W3:Y:S01]  /*0630*/  SHFL.IDX PT, R12, R9, R6, 0x1f ;  /* 0x00001f06090c7589 */ /* 0x0004e200000e0000 */
[----:B------:R-:W-:-:S03]  /*0640*/  MOV R7, RZ ;  /* 0x000000ff00077202 */ /* 0x000fc60000000f00 */
[----:B------:R2:W4:Y:S04]  /*0650*/  SHFL.IDX PT, R9, R8, R6, 0x1f ;  /* 0x00001f0608097589 */ /* 0x00052800000e0000 */
.L_x_1309:
[----:B------:R-:W-:Y:S01]  /*0660*/  ISETP.NE.AND P0, PT, R10, RZ, PT ;  /* 0x000000ff0a00720c */ /* 0x000fe20003f05270 */
[----:B------:R-:W-:-:S12]  /*0670*/  BSSY B0, `(.L_x_1130) ;  /* 0x0000005000007945 */ /* 0x000fd80003800000 */
[----:B------:R-:W-:Y:S05]  /*0680*/  @!P0 BRA `(.L_x_1131) ;  /* 0x0000003000008947 */ /* 0x000fea0003800000 */
[----:B------:R-:W-:Y:S01]  /*0690*/  IADD3 R3, R6, -0x1, RZ ;  /* 0xffffffff06037810 */ /* 0x000fe20007ffe0ff */
[----:B------:R-:W-:Y:S05]  /*06a0*/  BRA.DIV ~URZ, `(.L_x_1132) ;  /* 0x0001f1327f007947 */ /* 0x000fea000b800000 */
[----:B------:R1:W2:Y:S02]  /*06b0*/  SHFL.IDX PT, R7, R4, R3, 0x1f ;  /* 0x00001f0304077589 */ /* 0x0002a400000e0000 */
.L_x_1131:
[----:B------:R-:W-:Y:S05]  /*06c0*/  BSYNC B0 ;  /* 0x0000000000007941 */ /* 0x000fea0003800000 */
.L_x_1130:
        /* <DEDUP_REMOVED lines=69> */
.L_x_1134:
        /* <DEDUP_REMOVED lines=70> */
.L_x_1135:
[----:B------:R-:W-:Y:S05]  /*0f80*/  BSYNC B0 ;  /* 0x0000000000007941 */ /* 0x000fea0003800000 */
.L_x_1133:
[----:B------:R-:W-:-:S04]  /*0f90*/  LOP3.LUT R0, RZ, R0, RZ, 0x33, !PT ;  /* 0x00000000ff007212 */ /* 0x000fc800078e33ff */
[----:B------:R-:W-:-:S05]  /*0fa0*/  IADD3 R0, R0, R12, RZ ;  /* 0x0000000c00007210 */ /* 0x000fca0007ffe0ff */
[----:B------:R2:W-:Y:S01]  /*0fb0*/  STL [R1+0x4c], R0 ;  /* 0x00004c0001007387 */ /* 0x0005e20000100800 */
[----:B------:R-:W-:Y:S05]  /*0fc0*/  BRA `(.L_x_1136) ;  /* 0x0000006000007947 */ /* 0x000fea0003800000 */
.L_x_1124:
[----:B------:R-:W-:Y:S01]  /*0fd0*/  MOV R0, UR4 ;  /* 0x0000000400007c02 */ /* 0x000fe20008000f00 */
[----:B------:R-:W-:Y:S04]  /*0fe0*/  STL [R1+0x4c], RZ ;  /* 0x00004cff01007387 */ /* 0x000fe80000100800 */
[----:B------:R-:W-:Y:S04]  /*0ff0*/  STL [R1+0x50], RZ ;  /* 0x000050ff01007387 */ /* 0x000fe80000100800 */
[----:B------:R1:W-:Y:S02]  /*1000*/  STL [R1+0x48], R0 ;  /* 0x0000480001007387 */ /* 0x0003e40000100800 */
[----:B-1----:R-:W-:-:S05]  /*1010*/  MOV R0, c[0x0][0x53c] ;  /* 0x00014f0000007a02 */ /* 0x002fca0000000f00 */
[----:B------:R1:W-:Y:S02]  /*1020*/  STL [R1+0x54], R0 ;  /* 0x0000540001007387 */ /* 0x0003e40000100800 */
.L_x_1136:
        /* <DEDUP_REMOVED lines=8> */
.L_x_1122:
[----:B-12---:R-:W2:Y:S02]  /*10b0*/  LDL R0, [R1+0x54] ;  /* 0x0000540001007983 */ /* 0x006ea40000100800 */
[----:B--2---:R-:W-:-:S13]  /*10c0*/  ISETP.GE.AND P0, PT, R0, c[0x0][0x53c], PT ;  /* 0x00014f0000007a0c */ /* 0x004fda0003f06270 */
[----:B------:R-:W-:Y:S05]  /*10d0*/  @P0 EXIT ;  /* 0x000000000000094d */ /* 0x000fea0003800000 */
[----:B------:R-:W1:Y:S02]  /*10e0*/  S2R R18, SR_TID.X ;  /* 0x0000000000127919 */ /* 0x000e640000002100 */
[----:B-1----:R-:W-:-:S04]  /*10f0*/  SHF.R.S32.HI R16, RZ, 0x1f, R18 ;  /* 0x0000001fff107819 */ /* 0x002fc80000011412 */
[CC--:B------:R-:W-:Y:S02]  /*1100*/  LEA.HI R2, R16.reuse, R18.reuse, RZ, 0x4 ;  /* 0x0000001210027211 */ /* 0x0c0fe400078f20ff */
[CC--:B---3--:R-:W-:Y:S02]  /*1110*/  LEA.HI R7, R16.reuse, R18.reuse, RZ, 0x3 ;  /* 0x0000001210077211 */ /* 0x0c8fe400078f18ff */
[----:B------:R-:W-:Y:S02]  /*1120*/  SHF.R.S32.HI R3, RZ, 0x4, R2 ;  /* 0x00000004ff037819 */ /* 0x000fe40000011402 */
[----:B------:R-:W-:Y:S02]  /*1130*/  LEA.HI R11, R16, R18, RZ, 0x2 ;  /* 0x00000012100b7211 */ /* 0x000fe400078f10ff */
[----:B------:R-:W-:Y:S02]  /*1140*/  LEA.HI R0, R2, R3, RZ, 0x1 ;  /* 0x0000000302007211 */ /* 0x000fe400078f08ff */
[----:B------:R-:W-:-:S02]  /*1150*/  SHF.R.S32.HI R6, RZ, 0x2, R11 ;  /* 0x00000002ff067819 */ /* 0x000fc4000001140b */
[----:B------:R-:W-:Y:S02]  /*1160*/  LOP3.LUT R0, R0, 0xfffffffe, RZ, 0xc0, !PT ;  /* 0xfffffffe00007812 */ /* 0x000fe400078ec0ff */
[----:B------:R-:W-:Y:S02]  /*1170*/  LOP3.LUT R5, R7, 0xfffffff8, RZ, 0xc0, !PT ;  /* 0xfffffff807057812 */ /* 0x000fe400078ec0ff */
[----:B------:R-:W-:Y:S01]  /*1180*/  SHF.R.S32.HI R17, RZ, 0x3, R7 ;  /* 0x00000003ff117819 */ /* 0x000fe20000011407 */
[----:B------:R-:W-:Y:S01]  /*1190*/  IMAD.IADD R14, R3, 0x1, -R0 ;  /* 0x00000001030e7824 */ /* 0x000fe200078e0a00 */
[----:B------:R-:W-:Y:S01]  /*11a0*/  LOP3.LUT R0, R2, 0xfffffff0, RZ, 0xc0, !PT ;  /* 0xfffffff002007812 */ /* 0x000fe200078ec0ff */
[C---:B------:R-:W-:Y:S01]  /*11b0*/  IMAD.IADD R10, R18.reuse, 0x1, -R5 ;  /* 0x00000001120a7824 */ /* 0x040fe200078e0a05 */
[----:B------:R-:W-:Y:S01]  /*11c0*/  SHF.R.S32.HI R3, RZ, 0x1f, R11 ;  /* 0x0000001fff037819 */ /* 0x000fe2000001140b */
[C---:B------:R-:W-:Y:S01]  /*11d0*/  IMAD.SHL.U32 R4, R17.reuse, 0x40, RZ ;  /* 0x0000004011047824 */ /* 0x040fe200078e00ff */
[----:B------:R-:W-:Y:S01]  /*11e0*/  IADD3 R238, -R17, 0x70, RZ ;  /* 0x0000007011ee7810 */ /* 0x000fe20007ffe1ff */
[----:B------:R-:W-:Y:S01]  /*11f0*/  IMAD.IADD R0, R18, 0x1, -R0 ;  /* 0x0000000112007824 */ /* 0x000fe200078e0a00 */
[----:B------:R-:W-:Y:S01]  /*1200*/  LEA.HI R2, R3, R6, RZ, 0x3 ;  /* 0x0000000603027211 */ /* 0x000fe200078f18ff */
[----:B------:R-:W-:Y:S01]  /*1210*/  IMAD.SHL.U32 R3, R10, 0x40, RZ ;  /* 0x000000400a037824 */ /* 0x000fe200078e00ff */
[----:B------:R-:W-:Y:S01]  /*1220*/  LOP3.LUT R4, R4, 0x1c0, RZ, 0xc0, !PT ;  /* 0x000001c004047812 */ /* 0x000fe200078ec0ff */
[----:B------:R-:W-:Y:S01]  /*1230*/  IMAD.SHL.U32 R218, R10, 0x8, RZ ;  /* 0x000000080ada7824 */ /* 0x000fe200078e00ff */
[----:B------:R-:W-:-:S02]  /*1240*/  SHF.R.S32.HI R5, RZ, 0x1f, R0 ;  /* 0x0000001fff057819 */ /* 0x000fc40000011400 */
[----:B------:R-:W-:Y:S02]  /*1250*/  LOP3.LUT R2, R2, 0xfffffff8, RZ, 0xc0, !PT ;  /* 0xfffffff802027812 */ /* 0x000fe400078ec0ff */
[----:B------:R-:W-:Y:S02]  /*1260*/  LEA.HI R12, R5, R0, RZ, 0x3 ;  /* 0x00000000050c7211 */ /* 0x000fe400078f18ff */
[----:B------:R-:W-:Y:S01]  /*1270*/  LOP3.LUT R3, R3, 0x1c0, RZ, 0xc0, !PT ;  /* 0x000001c003037812 */ /* 0x000fe200078ec0ff */
[----:B------:R-:W-:Y:S01]  /*1280*/  IMAD.IADD R2, R6, 0x1, -R2 ;  /* 0x0000000106027824 */ /* 0x000fe200078e0a02 */
[----:B------:R-:W-:Y:S02]  /*1290*/  LOP3.LUT R6, R12, 0xfffffff8, RZ, 0xc0, !PT ;  /* 0xfffffff80c067812 */ /* 0x000fe400078ec0ff */
[----:B------:R-:W-:Y:S02]  /*12a0*/  LOP3.LUT R8, R4, 0x38, R218, 0xf8, !PT ;  /* 0x0000003804087812 */ /* 0x000fe400078ef8da */
[----:B------:R-:W-:Y:S01]  /*12b0*/  SHF.R.U32.HI R5, RZ, 0x3, R4 ;  /* 0x00000003ff057819 */ /* 0x000fe20000011604 */
[----:B------:R-:W-:Y:S01]  /*12c0*/  IMAD.IADD R9, R0, 0x1, -R6 ;  /* 0x0000000100097824 */ /* 0x000fe200078e0a06 */
[----:B------:R-:W-:-:S02]  /*12d0*/  LOP3.LUT R0, R11, 0xfffffffc, RZ, 0xc0, !PT ;  /* 0xfffffffc0b007812 */ /* 0x000fc400078ec0ff */
[----:B------:R-:W-:Y:S02]  /*12e0*/  LOP3.LUT R7, R3, 0x8, R7, 0xf8, !PT ;  /* 0x0000000803077812 */ /* 0x000fe400078ef807 */
[----:B------:R-:W-:Y:S01]  /*12f0*/  SHF.R.U32.HI R4, RZ, 0x3, R3 ;  /* 0x00000003ff047819 */ /* 0x000fe20000011603 */
[----:B------:R-:W-:Y:S01]  /*1300*/  IMAD.IADD R6, R18, 0x1, -R0 ;  /* 0x0000000112067824 */ /* 0x000fe200078e0a00 */
[----:B------:R-:W-:Y:S01]  /*1310*/  LOP3.LUT R13, R8, R5, RZ, 0x3c, !PT ;  /* 0x00000005080d7212 */ /* 0x000fe200078e3cff */
[C---:B------:R-:W-:Y:S01]  /*1320*/  IMAD.SHL.U32 R0, R2.reuse, 0x40, RZ ;  /* 0x0000004002007824 */ /* 0x040fe200078e00ff */
[----:B------:R-:W-:Y:S02]  /*1330*/  LOP3.LUT R3, R2, 0x1, RZ, 0xc0, !PT ;  /* 0x0000000102037812 */ /* 0x000fe400078ec0ff */
[----:B------:R-:W-:Y:S02]  /*1340*/  LEA.HI R5, R16, R18, RZ, 0x5 ;  /* 0x0000001210057211 */ /* 0x000fe400078f28ff */
[----:B------:R-:W-:Y:S01]  /*1350*/  LOP3.LUT R15, R7, R4, RZ, 0x3c, !PT ;  /* 0x00000004070f7212 */ /* 0x000fe200078e3cff */
[----:B------:R-:W-:Y:S01]  /*1360*/  IMAD.SHL.U32 R7, R14, 0x8, RZ ;  /* 0x000000080e077824 */ /* 0x000fe200078e00ff */
[----:B------:R-:W-:-:S02]  /*1370*/  ISETP.NE.U32.AND P0, PT, R3, 0x1, PT ;  /* 0x000000010300780c */ /* 0x000fc40003f05070 */
[----:B------:R-:W-:Y:S02]  /*1380*/  SHF.R.S32.HI R4, RZ, 0x5, R5 ;  /* 0x00000005ff047819 */ /* 0x000fe40000011405 */
[----:B------:R-:W-:Y:S01]  /*1390*/  LOP3.LUT R3, R5, 0xffffffe0, RZ, 0xc0, !PT ;  /* 0xffffffe005037812 */ /* 0x000fe200078ec0ff */
[C---:B------:R-:W-:Y:S01]  /*13a0*/  IMAD.SHL.U32 R5, R9.reuse, 0x40, RZ ;  /* 0x0000004009057824 */ /* 0x040fe200078e00ff */
[----:B------:R-:W-:Y:S01]  /*13b0*/  LEA.HI R8, R16, R18, RZ, 0x6 ;  /* 0x0000001210087211 */ /* 0x000fe200078f30ff */
[----:B------:R-:W-:Y:S01]  /*13c0*/  IMAD.SHL.U32 R11, R4, 0x400, RZ ;  /* 0x00000400040b7824 */ /* 0x000fe200078e00ff */
[----:B------:R-:W-:Y:S01]  /*13d0*/  R2P PR, R2, 0x6 ;  /* 0x0000000602007804 */ /* 0x000fe20000000000 */
[----:B------:R-:W-:Y:S01]  /*13e0*/  IMAD.IADD R2, R18, 0x1, -R3 ;  /* 0x0000000112027824 */ /* 0x000fe200078e0a03 */
[----:B------:R-:W-:Y:S01]  /*13f0*/  LOP3.LUT R0, R0, 0x1c0, RZ, 0xc0, !PT ;  /* 0x000001c000007812 */ /* 0x000fe200078ec0ff */
[----:B------:R-:W-:Y:S01]  /*1400*/  IMAD.SHL.U32 R8, R8, 0x8, RZ ;  /* 0x0000000808087824 */ /* 0x000fe200078e00ff */
[----:B------:R-:W-:Y:S01]  /*1410*/  LOP3.LUT P4, RZ, R9, 0x2, RZ, 0xc0, !PT ;  /* 0x0000000209ff7812 */ /* 0x000fe2000788c0ff */
[----:B------:R-:W-:Y:S01]  /*1420*/  IMAD R6, R6, 0x2, R11 ;  /* 0x0000000206067824 */ /* 0x000fe200078e020b */
[----:B------:R-:W-:-:S02]  /*1430*/  LEA.HI R4, R0, R0, RZ, 0x1d ;  /* 0x0000000000047211 */ /* 0x000fc400078fe8ff */
[----:B------:R-:W-:Y:S02]  /*1440*/  SHF.R.S32.HI R3, RZ, 0x1f, R2 ;  /* 0x0000001fff037819 */ /* 0x000fe40000011402 */
[----:B------:R-:W-:Y:S01]  /*1450*/  LOP3.LUT R0, R5, 0x1c0, RZ, 0xc0, !PT ;  /* 0x000001c005007812 */ /* 0x000fe200078ec0ff */
[----:B------:R-:W-:Y:S01]  /*1460*/  IMAD.IADD R4, R6, 0x1, R4 ;  /* 0x0000000106047824 */ /* 0x000fe200078e0204 */
[----:B------:R-:W-:Y:S02]  /*1470*/  LOP3.LUT R5, R8, 0xfffffe00, RZ, 0xc0, !PT ;  /* 0xfffffe0008057812 */ /* 0x000fe400078ec0ff */
[----:B------:R-:W-:Y:S02]  /*1480*/  LEA.HI R3, R3, R2, RZ, 0x2 ;  /* 0x0000000203037211 */ /* 0x000fe400078f10ff */
[----:B------:R-:W-:Y:S01]  /*1490*/  LOP3.LUT R8, R13, R5, RZ, 0xfc, !PT ;  /* 0x000000050d087212 */ /* 0x000fe200078efcff */
[----:B------:R-:W-:Y:S01]  /*14a0*/  IMAD.SHL.U32 R5, R4, 0x2, RZ ;  /* 0x0000000204057824 */ /* 0x000fe200078e00ff */
[----:B------:R-:W-:-:S02]  /*14b0*/  LOP3.LUT R3, R3, 0x7ffffffc, RZ, 0xc0, !PT ;  /* 0x7ffffffc03037812 */ /* 0x000fc400078ec0ff */
[----:B------:R-:W-:Y:S01]  /*14c0*/  LOP3.LUT R6, R0, 0x8, R7, 0xf8, !PT ;  /* 0x0000000800067812 */ /* 0x000fe200078ef807 */
[----:B------:R-:W-:Y:S01]  /*14d0*/  IMAD.SHL.U32 R216, R8, 0x2, RZ ;  /* 0x0000000208d87824 */ /* 0x000fe200078e00ff */
[----:B------:R-:W-:Y:S01]  /*14e0*/  IADD3 R4, R5, 0x80, RZ ;  /* 0x0000008005047810 */ /* 0x000fe20007ffe0ff */
[----:B------:R-:W-:Y:S01]  /*14f0*/  IMAD.IADD R7, R2, 0x1, -R3 ;  /* 0x0000000102077824 */ /* 0x000fe200078e0a03 */
[----:B------:R-:W-:Y:S01]  /*1500*/  LOP3.LUT P3, RZ, R9, 0x4, RZ, 0xc0, !PT ;  /* 0x0000000409ff7812 */ /* 0x000fe2000786c0ff */
[----:B------:R-:W-:Y:S01]  /*1510*/  IMAD.MOV.U32 R9, RZ, RZ, 0x40 ;  /* 0x00000040ff097424 */ /* 0x000fe200078e00ff */
[----:B------:R-:W-:Y:S01]  /*1520*/  SHF.R.U32.HI R0, RZ, 0x3, R0 ;  /* 0x00000003ff007819 */ /* 0x000fe20000011600 */
[----:B------:R-:W-:Y:S01]  /*1530*/  IMAD.SHL.U32 R2, R12, 0x40, RZ ;  /* 0x000000400c027824 */ /* 0x000fe200078e00ff */
[----:B------:R-:W-:Y:S01]  /*1540*/  IADD3 R16, R5, 0x70, RZ ;  /* 0x0000007005107810 */ /* 0x000fe20007ffe0ff */
[----:B------:R-:W-:Y:S01]  /*1550*/  IMAD.MOV.U32 R12, RZ, RZ, 0x20 ;  /* 0x00000020ff0c7424 */ /* 0x000fe200078e00ff */
[----:B------:R-:W-:Y:S01]  /*1560*/  @P0 IADD3 R16, R4, 0x10, RZ ;  /* 0x0000001004100810 */ /* 0x000fe20007ffe0ff */
[----:B------:R-:W-:Y:S01]  /*1570*/  IMAD.SHL.U32 R7, R7, 0x2, RZ ;  /* 0x0000000207077824 */ /* 0x000fe200078e00ff */
[----:B------:R-:W-:Y:S01]  /*1580*/  IADD3 R4, R17, 0x60, RZ ;  /* 0x0000006011047810 */ /* 0x000fe20007ffe0ff */
[----:B------:R-:W-:Y:S01]  /*1590*/  IMAD R3, R14, 0x200, R15 ;  /* 0x000002000e037824 */ /* 0x000fe200078e020f */
[----:B------:R-:W-:Y:S01]  /*15a0*/  LOP3.LUT R0, R6, R0, RZ, 0x3c, !PT ;  /* 0x0000000006007212 */ /* 0x000fe200078e3cff */
[----:B------:R-:W-:Y:S01]  /*15b0*/  STL [R1+0x68], R16 ;  /* 0x0000681001007387 */ /* 0x000fe20000100800 */
[----:B------:R-:W-:-:S02]  /*15c0*/  SEL R4, R9, 0xffffffc0, !P2 ;  /* 0xffffffc009047807 */ /* 0x000fc40005000000 */
[----:B------:R-:W-:Y:S01]  /*15d0*/  IADD3 R6, R17, 0x40, RZ ;  /* 0x0000004011067810 */ /* 0x000fe20007ffe0ff */
[----:B------:R1:W-:Y:S01]  /*15e0*/  STL [R1+0x58], R7 ;  /* 0x0000580701007387 */ /* 0x0003e20000100800 */
[----:B------:R-:W-:Y:S02]  /*15f0*/  SEL R6, R12, 0xffffffe0, !P1 ;  /* 0xffffffe00c067807 */ /* 0x000fe40004800000 */
[----:B------:R-:W-:Y:S01]  /*1600*/  LOP3.LUT R2, R0, 0xfffffe00, R2, 0xf8, !PT ;  /* 0xfffffe0000027812 */ /* 0x000fe200078ef802 */
[----:B------:R-:W-:Y:S01]  /*1610*/  IMAD.SHL.U32 R0, R10, 0x4, RZ ;  /* 0x000000040a007824 */ /* 0x000fe200078e00ff */
[----:B------:R-:W-:Y:S01]  /*1620*/  LEA R194, R3, 0x8100, 0x1 ;  /* 0x0000810003c27811 */ /* 0x000fe200078e08ff */
[----:B------:R-:W-:Y:S01]  /*1630*/  IMAD.IADD R8, R5, 0x1, R6 ;  /* 0x0000000105087824 */ /* 0x000fe200078e0206 */
[----:B------:R-:W-:Y:S02]  /*1640*/  LEA R195, R2, 0x100, 0x1 ;  /* 0x0000010002c37811 */ /* 0x000fe400078e08ff */
[----:B------:R-:W-:-:S02]  /*1650*/  SEL R3, R12, 0xffffffe0, !P4 ;  /* 0xffffffe00c037807 */ /* 0x000fc40006000000 */
[----:B------:R-:W-:Y:S02]  /*1660*/  IADD3 R68, R0, 0x20, RZ ;  /* 0x0000002000447810 */ /* 0x000fe40007ffe0ff */
[----:B------:R-:W-:Y:S01]  /*1670*/  SEL R0, R9, 0xffffffc0, !P3 ;  /* 0xffffffc009007807 */ /* 0x000fe20005800000 */
[--C-:B------:R-:W-:Y:S01]  /*1680*/  IMAD.IADD R196, R3, 0x1, R195.reuse ;  /* 0x0000000103c47824 */ /* 0x100fe200078e02c3 */
[----:B------:R-:W-:Y:S02]  /*1690*/  IADD3 R10, R17, 0x20, RZ ;  /* 0x00000020110a7810 */ /* 0x000fe40007ffe0ff */
[----:B------:R-:W-:Y:S01]  /*16a0*/  IADD3 R218, R218, 0x40, RZ ;  /* 0x00000040dada7810 */ /* 0x000fe20007ffe0ff */
[C---:B------:R-:W-:Y:S02]  /*16b0*/  IMAD.IADD R198, R0.reuse, 0x1, R195 ;  /* 0x0000000100c67824 */ /* 0x040fe400078e02c3 */
[----:B------:R-:W-:Y:S02]  /*16c0*/  IMAD.IADD R197, R0, 0x1, R196 ;  /* 0x0000000100c57824 */ /* 0x000fe400078e02c4 */
[----:B-1----:R-:W-:-:S02]  /*16d0*/  IMAD.IADD R7, R5, 0x1, R4 ;  /* 0x0000000105077824 */ /* 0x002fc400078e0204 */
[----:B------:R-:W-:Y:S02]  /*16e0*/  IMAD.IADD R5, R2, 0x1, R11 ;  /* 0x0000000102057824 */ /* 0x000fe400078e020b */
[--C-:B------:R-:W-:Y:S01]  /*16f0*/  IMAD.IADD R2, R6, 0x1, R16.reuse ;  /* 0x0000000106027824 */ /* 0x100fe200078e0210 */
[----:B------:R1:W-:Y:S01]  /*1700*/  STL [R1+0x80], R7 ;  /* 0x0000800701007387 */ /* 0x0003e20000100800 */
[C---:B------:R-:W-:Y:S01]  /*1710*/  IMAD.IADD R6, R4.reuse, 0x1, R16 ;  /* 0x0000000104067824 */ /* 0x040fe200078e0210 */
[----:B------:R-:W-:Y:S02]  /*1720*/  LEA R213, R5, 0x100, 0x1 ;  /* 0x0000010005d57811 */ /* 0x000fe400078e08ff */
[----:B------:R-:W-:Y:S01]  /*1730*/  STL [R1+0x70], R8 ;  /* 0x0000700801007387 */ /* 0x000fe20000100800 */
[----:B-1----:R-:W-:-:S05]  /*1740*/  IMAD.IADD R7, R4, 0x1, R8 ;  /* 0x0000000104077824 */ /* 0x002fca00078e0208 */
[----:B------:R-:W-:Y:S04]  /*1750*/  STL [R1+0x7c], R7 ;  /* 0x00007c0701007387 */ /* 0x000fe80000100800 */
[----:B------:R-:W-:Y:S04]  /*1760*/  STL [R1+0x78], R6 ;  /* 0x0000780601007387 */ /* 0x000fe80000100800 */
[----:B------:R1:W-:Y:S02]  /*1770*/  STL [R1+0x6c], R2 ;  /* 0x00006c0201007387 */ /* 0x0003e40000100800 */
[----:B-1----:R-:W-:-:S05]  /*1780*/  IMAD.IADD R2, R2, 0x1, R4 ;  /* 0x0000000102027824 */ /* 0x002fca00078e0204 */
[----:B------:R1:W-:Y:S02]  /*1790*/  STL [R1+0x74], R2 ;  /* 0x0000740201007387 */ /* 0x0003e40000100800 */
.L_x_1305:
[----:B------:R-:W2:Y:S01]  /*17a0*/  LDL R0, [R1+0x54] ;  /* 0x0000540001007983 */ /* 0x000ea20000100800 */
[----:B------:R-:W-:Y:S01]  /*17b0*/  IMAD.MOV.U32 R13, RZ, RZ, 0x4 ;  /* 0x00000004ff0d7424 */ /* 0x000fe200078e00ff */
[----:B------:R-:W-:Y:S02]  /*17c0*/  ISETP.NE.U32.AND P4, PT, RZ, c[0x0][0x360], PT ;  /* 0x0000d800ff007a0c */ /* 0x000fe40003f85070 */
[----:B------:R-:W3:Y:S02]  /*17d0*/  LDL R9, [R1+0x50] ;  /* 0x0000500001097983 */ /* 0x000ee40000100800 */
[----:B------:R-:W-:Y:S01]  /*17e0*/  ISETP.NE.AND.EX P4, PT, RZ, c[0x0][0x364], PT, P4 ;  /* 0x0000d900ff007a0c */ /* 0x000fe20003f85340 */
[----:B-12---:R-:W-:-:S05]  /*17f0*/  IMAD.WIDE R2, R0, R13, c[0x0][0x588] ;  /* 0x0001620000027625 */ /* 0x006fca00078e020d */
[----:B------:R-:W2:Y:S01]  /*1800*/  LDG.E R42, [R2.64] ;  /* 0x00000006022a7981 */ /* 0x000ea2000c1e1900 */
[----:B------:R-:W-:Y:S01]  /*1810*/  ISETP.NE.U32.AND P0, PT, RZ, c[0x0][0x370], PT ;  /* 0x0000dc00ff007a0c */ /* 0x000fe20003f05070 */
[----:B------:R-:W-:Y:S01]  /*1820*/  CS2R R170, SRZ ;  /* 0x0000000000aa7805 */ /* 0x000fe2000001ff00 */
[----:B------:R-:W-:Y:S02]  /*1830*/  ISETP.NE.U32.AND P3, PT, RZ, c[0x0][0x348], PT ;  /* 0x0000d200ff007a0c */ /* 0x000fe40003f65070 */
[----:B------:R-:W-:Y:S02]  /*1840*/  ISETP.NE.AND.EX P2, PT, RZ, c[0x0][0x374], PT, P0 ;  /* 0x0000dd00ff007a0c */ /* 0x000fe40003f45300 */
[----:B------:R-:W-:Y:S02]  /*1850*/  ISETP.NE.U32.AND P5, PT, RZ, c[0x0][0x358], PT ;  /* 0x0000d600ff007a0c */ /* 0x000fe40003fa5070 */
[----:B------:R-:W-:Y:S02]  /*1860*/  ISETP.NE.AND.EX P3, PT, RZ, c[0x0][0x34c], PT, P3 ;  /* 0x0000d300ff007a0c */ /* 0x000fe40003f65330 */
[----:B------:R-:W-:Y:S01]  /*1870*/  ISETP.NE.AND.EX P5, PT, RZ, c[0x0][0x35c], PT, P5 ;  /* 0x0000d700ff007a0c */ /* 0x000fe20003fa5350 */
[----:B------:R-:W-:-:S02]  /*1880*/  IMAD.MOV.U32 R166, RZ, RZ, RZ ;  /* 0x000000ffffa67224 */ /* 0x000fc400078e00ff */
[----:B------:R-:W-:Y:S01]  /*1890*/  IMAD.MOV.U32 R12, RZ, RZ, RZ ;  /* 0x000000ffff0c7224 */ /* 0x000fe200078e00ff */
[----:B--2---:R-:W-:Y:S01]  /*18a0*/  SHF.R.S32.HI R146, RZ, 0x1f, R42 ;  /* 0x0000001fff927819 */ /* 0x004fe2000001142a */
[----:B------:R1:W-:Y:S01]  /*18b0*/  STL [R1+0x5c], R42 ;  /* 0x00005c2a01007387 */ /* 0x0003e20000100800 */
[C---:B------:R-:W-:Y:S02]  /*18c0*/  @P4 LEA R2, P0, R42.reuse, c[0x0][0x360], 0x2 ;  /* 0x0000d8002a024a11 */ /* 0x040fe400078010ff */
[C---:B------:R-:W-:Y:S02]  /*18d0*/  @P2 LEA R4, P1, R42.reuse, c[0x0][0x370], 0x2 ;  /* 0x0000dc002a042a11 */ /* 0x040fe400078210ff */
[C-C-:B------:R-:W-:Y:S02]  /*18e0*/  @P4 LEA.HI.X R3, R42.reuse, c[0x0][0x364], R146.reuse, 0x2, P0 ;  /* 0x0000d9002a034a11 */ /* 0x140fe400000f1492 */
[----:B------:R-:W-:-:S03]  /*18f0*/  @P2 LEA.HI.X R5, R42, c[0x0][0x374], R146, 0x2, P1 ;  /* 0x0000dd002a052a11 */ /* 0x000fc600008f1492 */
[----:B------:R2:W4:Y:S01]  /*1900*/  @P4 LDG.E R0, [R2.64] ;  /* 0x0000000602004981 */ /* 0x000522000c1e1900 */
[----:B------:R-:W-:-:S03]  /*1910*/  ISETP.NE.U32.AND P0, PT, RZ, c[0x0][0x350], PT ;  /* 0x0000d400ff007a0c */ /* 0x000fc60003f05070 */
[----:B------:R1:W5:Y:S01]  /*1920*/  @P2 LDG.E R171, [R4.64] ;  /* 0x0000000604ab2981 */ /* 0x000362000c1e1900 */
[----:B------:R-:W-:Y:S02]  /*1930*/  ISETP.NE.AND.EX P6, PT, RZ, c[0x0][0x354], PT, P0 ;  /* 0x0000d500ff007a0c */ /* 0x000fe40003fc5300 */
[----:B------:R-:W-:-:S04]  /*1940*/  LEA R6, P2, R42, c[0x0][0x348], 0x2 ;  /* 0x0000d2002a067a11 */ /* 0x000fc800078410ff */
[----:B------:R-:W-:-:S05]  /*1950*/  LEA.HI.X R7, R42, c[0x0][0x34c], R146, 0x2, P2 ;  /* 0x0000d3002a077a11 */ /* 0x000fca00010f1492 */
[----:B------:R3:W5:Y:S01]  /*1960*/  @P3 LDG.E R166, [R6.64] ;  /* 0x0000000606a63981 */ /* 0x000762000c1e1900 */
[C---:B--2---:R-:W-:Y:S02]  /*1970*/  LEA R2, P0, R42.reuse, c[0x0][0x358], 0x2 ;  /* 0x0000d6002a027a11 */ /* 0x044fe400078010ff */
[C---:B-1----:R-:W-:Y:S02]  /*1980*/  LEA R4, P1, R42.reuse, c[0x0][0x350], 0x2 ;  /* 0x0000d4002a047a11 */ /* 0x042fe400078210ff */
[C-C-:B------:R-:W-:Y:S02]  /*1990*/  LEA.HI.X R3, R42.reuse, c[0x0][0x35c], R146.reuse, 0x2, P0 ;  /* 0x0000d7002a037a11 */ /* 0x140fe400000f1492 */
[----:B------:R-:W-:-:S03]  /*19a0*/  LEA.HI.X R5, R42, c[0x0][0x354], R146, 0x2, P1 ;  /* 0x0000d5002a057a11 */ /* 0x000fc600008f1492 */
[----:B------:R1:W5:Y:S04]  /*19b0*/  @P5 LDG.E R12, [R2.64] ;  /* 0x00000006020c5981 */ /* 0x000368000c1e1900 */
[----:B------:R1:W5:Y:S01]  /*19c0*/  @P6 LDG.E R170, [R4.64] ;  /* 0x0000000604aa6981 */ /* 0x000362000c1e1900 */
[----:B---3--:R-:W-:-:S05]  /*19d0*/  LOP3.LUT R39, R9, 0xffff, RZ, 0xc0, !PT ;  /* 0x0000ffff09277812 */ /* 0x008fca00078ec0ff */
[----:B------:R1:W-:Y:S01]  /*19e0*/  STL [R1+0x60], R39 ;  /* 0x0000602701007387 */ /* 0x0003e20000100800 */
[----:B------:R-:W-:Y:S03]  /*19f0*/  YIELD ;  /* 0x0000000000007946 */ /* 0x000fe60003800000 */
[----:B----4-:R1:W-:Y:S01]  /*1a00*/  @P4 STL [R1+0x2c], R0 ;  /* 0x00002c0001004387 */ /* 0x0103e20000100800 */
        /* <DEDUP_REMOVED lines=8> */
.L_x_1137:
[----:B------:R-:W-:-:S04]  /*1a90*/  ISETP.NE.U32.AND P0, PT, RZ, c[0x0][0x368], PT ;  /* 0x0000da00ff007a0c */ /* 0x000fc80003f05070 */
[----:B------:R-:W-:-:S13]  /*1aa0*/  ISETP.NE.AND.EX P0, PT, RZ, c[0x0][0x36c], PT, P0 ;  /* 0x0000db00ff007a0c */ /* 0x000fda0003f05300 */
[----:B------:R-:W-:Y:S05]  /*1ab0*/  @!P0 BRA `(.L_x_1138) ;  /* 0x0000004000008947 */ /* 0x000fea0003800000 */
[----:B-1----:R-:W-:-:S04]  /*1ac0*/  LEA R4, P0, R42, c[0x0][0x368], 0x2 ;  /* 0x0000da002a047a11 */ /* 0x002fc800078010ff */
[----:B------:R-:W-:-:S05]  /*1ad0*/  LEA.HI.X R5, R42, c[0x0][0x36c], R146, 0x2, P0 ;  /* 0x0000db002a057a11 */ /* 0x000fca00000f1492 */
[----:B------:R1:W5:Y:S01]  /*1ae0*/  LDG.E R11, [R4.64] ;  /* 0x00000006040b7981 */ /* 0x000362000c1e1900 */
[----:B------:R-:W-:Y:S05]  /*1af0*/  BRA `(.L_x_1139) ;  /* 0x0000005000007947 */ /* 0x000fea0003800000 */
.L_x_1138:
[----:B------:R-:W-:Y:S01]  /*1b00*/  MOV R11, c[0x0][0x1d0] ;  /* 0x00007400000b7a02 */ /* 0x000fe20000000f00 */
[----:B------:R-:W-:Y:S05]  /*1b10*/  @!P6 BRA `(.L_x_1139) ;  /* 0x000000300000e947 */ /* 0x000fea0003800000 */
[----:B------:R-:W2:Y:S04]  /*1b20*/  LDG.E R6, [R4.64] ;  /* 0x0000000604067981 */ /* 0x000ea8000c1e1900 */
[----:B-1----:R-:W2:Y:S02]  /*1b30*/  LDG.E R0, [R4.64+0x4] ;  /* 0x0000040604007981 */ /* 0x002ea4000c1e1900 */
[----:B--2---:R-:W-:Y:S02]  /*1b40*/  IADD3 R11, -R6, R0, RZ ;  /* 0x00000000060b7210 */ /* 0x004fe40007ffe1ff */
.L_x_1139:
[----:B-1----:R-:W2:Y:S04]  /*1b50*/  LDL R4, [R1+0x2c] ;  /* 0x00002c0001047983 */ /* 0x002ea80000100800 */
[----:B------:R-:W3:Y:S04]  /*1b60*/  LDL.LU R0, [R1+0x4c] ;  /* 0x00004c0001007983 */ /* 0x000ee80000300800 */
[----:B------:R1:W4:Y:S04]  /*1b70*/  @P5 LDG.E R5, [R2.64] ;  /* 0x0000000602055981 */ /* 0x000328000c1e1900 */
[----:B------:R-:W3:Y:S01]  /*1b80*/  LDL.LU R15, [R1+0x3c] ;  /* 0x00003c00010f7983 */ /* 0x000ee20000300800 */
[----:B------:R-:W-:-:S04]  /*1b90*/  ISETP.NE.U32.AND P0, PT, RZ, c[0x0][0x378], PT ;  /* 0x0000de00ff007a0c */ /* 0x000fc80003f05070 */
[----:B------:R-:W-:Y:S01]  /*1ba0*/  ISETP.NE.AND.EX P1, PT, RZ, c[0x0][0x37c], PT, P0 ;  /* 0x0000df00ff007a0c */ /* 0x000fe20003f25300 */
[----:B--2---:R-:W-:Y:S02]  /*1bb0*/  IMAD.MOV.U32 R7, RZ, RZ, R4 ;  /* 0x000000ffff077224 */ /* 0x004fe400078e0004 */
[----:B------:R1:W4:Y:S01]  /*1bc0*/  @P5 LDG.E R4, [R2.64+0x4] ;  /* 0x0000040602045981 */ /* 0x000322000c1e1900 */
[----:B-----5:R-:W-:Y:S02]  /*1bd0*/  IMAD.MOV.U32 R145, RZ, RZ, R11 ;  /* 0x000000ffff917224 */ /* 0x020fe400078e000b */
[----:B------:R-:W-:-:S05]  /*1be0*/  IMAD.MOV.U32 R6, RZ, RZ, c[0x0][0x2c4] ;  /* 0x0000b100ff067624 */ /* 0x000fca00078e00ff */
[----:B------:R-:W-:Y:S02]  /*1bf0*/  ISETP.NE.AND P2, PT, R6, 0x1, PT ;  /* 0x000000010600780c */ /* 0x000fe40003f45270 */
[----:B-1----:R-:W-:-:S04]  /*1c00*/  @P1 LEA R2, P0, R42, c[0x0][0x378], 0x2 ;  /* 0x0000de002a021a11 */ /* 0x002fc800078010ff */
[----:B------:R-:W-:-:S05]  /*1c10*/  @P1 LEA.HI.X R3, R42, c[0x0][0x37c], R146, 0x2, P0 ;  /* 0x0000df002a031a11 */ /* 0x000fca00000f1492 */
[----:B------:R1:W5:Y:S01]  /*1c20*/  @P1 LDG.E R145, [R2.64] ;  /* 0x0000000602911981 */ /* 0x000362000c1e1900 */
[----:B------:R-:W-:Y:S01]  /*1c30*/  IMAD.IADD R10, R11, 0x1, -R171 ;  /* 0x000000010b0a7824 */ /* 0x000fe200078e0aab */
[----:B---3--:R-:W-:-:S04]  /*1c40*/  LOP3.LUT R15, R15, 0xffffffdf, RZ, 0xc0, !PT ;  /* 0xffffffdf0f0f7812 */ /* 0x008fc800078ec0ff */
[----:B------:R-:W-:Y:S01]  /*1c50*/  @P2 LOP3.LUT R15, R15, 0x20, RZ, 0xfc, !PT ;  /* 0x000000200f0f2812 */ /* 0x000fe200078efcff */
[----:B-1----:R-:W-:Y:S02]  /*1c60*/  IMAD.SHL.U32 R2, R0, 0x80, RZ ;  /* 0x0000008000027824 */ /* 0x002fe400078e00ff */
[----:B------:R-:W-:-:S03]  /*1c70*/  IMAD.MOV.U32 R0, RZ, RZ, c[0x0][0x228] ;  /* 0x00008a00ff007624 */ /* 0x000fc600078e00ff */
[----:B------:R1:W-:Y:S04]  /*1c80*/  STL [R1+0x4c], R2 ;  /* 0x00004c0201007387 */ /* 0x0003e80000100800 */
[----:B------:R-:W-:Y:S01]  /*1c90*/  STL [R1+0x3c], R15 ;  /* 0x00003c0f01007387 */ /* 0x000fe20000100800 */
[----:B-1----:R-:W-:-:S05]  /*1ca0*/  IADD3 R2, R2, 0x7f, RZ ;  /* 0x0000007f02027810 */ /* 0x002fca0007ffe0ff */
[----:B------:R-:W-:-:S05]  /*1cb0*/  @P2 IMAD.HI.U32 R3, R2, c[0x0][0x2c8], RZ ;  /* 0x0000b20002032a27 */ /* 0x000fca00078e00ff */
[----:B------:R-:W-:Y:S01]  /*1cc0*/  @P2 SHF.R.U32.HI R2, RZ, c[0x0][0x2cc], R3 ;  /* 0x0000b300ff022a19 */ /* 0x000fe20000011603 */
[----:B------:R-:W-:Y:S01]  /*1cd0*/  BSSY B0, `(.L_x_1140) ;  /* 0x000003a000007945 */ /* 0x000fe20003800000 */
[----:B----4-:R-:W-:-:S04]  /*1ce0*/  @P5 IMAD.IADD R0, R4, 0x1, -R5 ;  /* 0x0000000104005824 */ /* 0x010fc800078e0a05 */
[----:B------:R-:W-:Y:S02]  /*1cf0*/  IMAD.IADD R6, R10, 0x1, R0 ;  /* 0x000000010a067824 */ /* 0x000fe400078e0200 */
[----:B------:R-:W-:-:S03]  /*1d00*/  IMAD.MOV.U32 R4, RZ, RZ, RZ ;  /* 0x000000ffff047224 */ /* 0x000fc600078e00ff */
[C---:B------:R-:W-:Y:S01]  /*1d10*/  IADD3 R180, R6.reuse, 0x70, -R7 ;  /* 0x0000007006b47810 */ /* 0x040fe20007ffe807 */
[----:B------:R1:W-:Y:S01]  /*1d20*/  STL [R1+0x30], R6 ;  /* 0x0000300601007387 */ /* 0x0003e20000100800 */
[----:B------:R-:W-:-:S03]  /*1d30*/  IADD3 R5, R6, 0x6f, RZ ;  /* 0x0000006f06057810 */ /* 0x000fc60007ffe0ff */
[----:B------:R-:W-:Y:S02]  /*1d40*/  IMAD.IADD R3, R180, 0x1, R2 ;  /* 0x00000001b4037824 */ /* 0x000fe400078e0202 */
[----:B------:R-:W-:Y:S02]  /*1d50*/  IMAD.MOV.U32 R2, RZ, RZ, RZ ;  /* 0x000000ffff027224 */ /* 0x000fe400078e00ff */
[----:B------:R-:W-:Y:S01]  /*1d60*/  IMAD.HI R4, R5, -0x6db6db6d, R4 ;  /* 0x9249249305047827 */ /* 0x000fe200078e0204 */
[----:B------:R-:W-:-:S03]  /*1d70*/  LOP3.LUT R5, R9, 0xff0000, RZ, 0xc0, !PT ;  /* 0x00ff000009057812 */ /* 0x000fc600078ec0ff */
[----:B------:R-:W-:Y:S01]  /*1d80*/  IMAD.HI R2, R3, -0x6db6db6d, R2 ;  /* 0x9249249303027827 */ /* 0x000fe200078e0202 */
[----:B-1----:R-:W-:-:S04]  /*1d90*/  LOP3.LUT R6, R9, 0xff000000, RZ, 0xc0, !PT ;  /* 0xff00000009067812 */ /* 0x002fc800078ec0ff */
[----:B------:R-:W-:-:S04]  /*1da0*/  SHF.R.U32.HI R7, RZ, 0x8, R6 ;  /* 0x00000008ff077819 */ /* 0x000fc80000011606 */
[----:B------:R-:W-:Y:S02]  /*1db0*/  LEA.HI R5, R5, R7, RZ, 0x10 ;  /* 0x0000000705057211 */ /* 0x000fe400078f80ff */
[----:B------:R-:W-:Y:S02]  /*1dc0*/  SHF.R.U32.HI R6, RZ, 0x1f, R4 ;  /* 0x0000001fff067819 */ /* 0x000fe40000011604 */
[----:B------:R-:W-:Y:S02]  /*1dd0*/  SHF.R.U32.HI R3, RZ, 0x1f, R2 ;  /* 0x0000001fff037819 */ /* 0x000fe40000011602 */
[----:B------:R-:W-:Y:S02]  /*1de0*/  SHF.R.U32.HI R8, RZ, 0x10, R5 ;  /* 0x00000010ff087819 */ /* 0x000fe40000011605 */
[----:B------:R-:W-:Y:S02]  /*1df0*/  LOP3.LUT R16, R5, 0xff, RZ, 0xc0, !PT ;  /* 0x000000ff05107812 */ /* 0x000fe400078ec0ff */
[----:B------:R-:W-:-:S02]  /*1e00*/  LEA.HI.SX32 R176, R4, R6, 0x1a ;  /* 0x0000000604b07211 */ /* 0x000fc400078fd2ff */
[----:B------:R-:W-:Y:S01]  /*1e10*/  LEA.HI.SX32 R2, R2, R3, 0x1a ;  /* 0x0000000302027211 */ /* 0x000fe200078fd2ff */
[----:B------:R1:W-:Y:S03]  /*1e20*/  STL [R1+0x50], R8 ;  /* 0x0000500801007387 */ /* 0x0003e60000100800 */
[----:B------:R-:W-:Y:S01]  /*1e30*/  IMNMX R6, R176, R2, PT ;  /* 0x00000002b0067217 */ /* 0x000fe20003800200 */
[----:B------:R1:W-:Y:S03]  /*1e40*/  STL [R1+0x64], R16 ;  /* 0x0000641001007387 */ /* 0x0003e60000100800 */
[----:B------:R-:W-:Y:S02]  /*1e50*/  ISETP.GE.AND P0, PT, R6, 0x1, PT ;  /* 0x000000010600780c */ /* 0x000fe40003f06270 */
[----:B------:R-:W-:Y:S01]  /*1e60*/  ISETP.NE.AND P1, PT, R8, RZ, PT ;  /* 0x000000ff0800720c */ /* 0x000fe20003f25270 */
[----:B------:R-:W-:-:S03]  /*1e70*/  IMAD.MOV.U32 R2, RZ, RZ, RZ ;  /* 0x000000ffff027224 */ /* 0x000fc600078e00ff */
[----:B------:R-:W-:-:S07]  /*1e80*/  SEL R144, R8, c[0x0][0x338], P1 ;  /* 0x0000ce0008907a07 */ /* 0x000fce0000800000 */
[----:B------:R-:W-:Y:S05]  /*1e90*/  @!P0 BRA `(.L_x_1141) ;  /* 0x000001d000008947 */ /* 0x000fea0003800000 */
[----:B------:R-:W-:Y:S02]  /*1ea0*/  IABS R2, R144 ;  /* 0x0000009000027213 */ /* 0x000fe40000000000 */
[----:B------:R-:W-:-:S03]  /*1eb0*/  IADD3 R5, R144, -0x1, R6 ;  /* 0xffffffff90057810 */ /* 0x000fc60007ffe006 */
[----:B------:R-:W-:Y:S01]  /*1ec0*/  IMAD.MOV.U32 R4, RZ, RZ, R2 ;  /* 0x000000ffff047224 */ /* 0x000fe200078e0002 */
[----:B------:R-:W-:-:S03]  /*1ed0*/  IABS R9, R5 ;  /* 0x0000000500097213 */ /* 0x000fc60000000000 */
[----:B------:R-:W2:Y:S08]  /*1ee0*/  I2F.RP R2, R4 ;  /* 0x0000000400027306 */ /* 0x000eb00000209400 */
[----:B--2---:R-:W2:Y:S02]  /*1ef0*/  MUFU.RCP R2, R2 ;  /* 0x0000000200027308 */ /* 0x004ea40000001000 */
[----:B--2---:R-:W-:-:S06]  /*1f00*/  IADD3 R2, R2, 0xffffffe, RZ ;  /* 0x0ffffffe02027810 */ /* 0x004fcc0007ffe0ff */
[----:B------:R-:W2:Y:S02]  /*1f10*/  F2I.FTZ.U32.TRUNC.NTZ R3, R2 ;  /* 0x0000000200037305 */ /* 0x000ea4000021f000 */
[----:B--2---:R-:W-:-:S04]  /*1f20*/  IMAD.MOV R2, RZ, RZ, -R3 ;  /* 0x000000ffff027224 */ /* 0x004fc800078e0a03 */
[----:B------:R-:W-:Y:S01]  /*1f30*/  IMAD.MOV.U32 R7, RZ, RZ, R2 ;  /* 0x000000ffff077224 */ /* 0x000fe200078e0002 */
[----:B------:R-:W-:-:S03]  /*1f40*/  IABS R2, R144 ;  /* 0x0000009000027213 */ /* 0x000fc60000000000 */
[----:B------:R-:W-:Y:S02]  /*1f50*/  IMAD R7, R7, R4, RZ ;  /* 0x0000000407077224 */ /* 0x000fe400078e02ff */
[----:B-1----:R-:W-:Y:S02]  /*1f60*/  IMAD.MOV R8, RZ, RZ, -R2 ;  /* 0x000000ffff087224 */ /* 0x002fe400078e0a02 */
        /* <DEDUP_REMOVED lines=16> */
.L_x_1141:
[----:B------:R-:W-:Y:S05]  /*2070*/  BSYNC B0 ;  /* 0x0000000000007941 */ /* 0x000fea0003800000 */
.L_x_1140:
[----:B------:R-:W-:Y:S01]  /*2080*/  IMAD R3, R16, R2, RZ ;  /* 0x0000000210037224 */ /* 0x000fe200078e02ff */
[----:B------:R-:W2:Y:S03]  /*2090*/  S2R R7, SR_TID.X ;  /* 0x0000000000077919 */ /* 0x000ea60000002100 */
[C---:B------:R-:W-:Y:S02]  /*20a0*/  IMAD.IADD R2, R3.reuse, 0x1, R2 ;  /* 0x0000000103027824 */ /* 0x040fe400078e0202 */
[----:B------:R-:W-:-:S03]  /*20b0*/  IMAD R3, R3, 0x70, -R10 ;  /* 0x0000007003037824 */ /* 0x000fc600078e0a0a */
[----:B------:R-:W-:Y:S02]  /*20c0*/  IMNMX R2, R6, R2, PT ;  /* 0x0000000206027217 */ /* 0x000fe40003800200 */
[----:B------:R-:W-:-:S03]  /*20d0*/  IMNMX R3, RZ, R3, !PT ;  /* 0x00000003ff037217 */ /* 0x000fc60007800200 */
[----:B------:R-:W-:-:S05]  /*20e0*/  IMAD R2, R2, 0x70, -R10 ;  /* 0x0000007002027824 */ /* 0x000fca00078e0a0a */
[----:B------:R-:W-:-:S04]  /*20f0*/  IMNMX R2, R2, R0, PT ;  /* 0x0000000002027217 */ /* 0x000fc80003800200 */
[----:B------:R-:W-:Y:S02]  /*2100*/  ISETP.GT.AND P0, PT, R2, R3, PT ;  /* 0x000000030200720c */ /* 0x000fe40003f04270 */
[----:B------:R-:W-:Y:S02]  /*2110*/  SHF.R.U32.HI R3, RZ, 0x4, R3 ;  /* 0x00000004ff037819 */ /* 0x000fe40000011603 */
[--C-:B--2---:R-:W-:Y:S02]  /*2120*/  SHF.R.S32.HI R214, RZ, 0x1f, R7.reuse ;  /* 0x0000001fffd67819 */ /* 0x104fe40000011407 */
[----:B------:R-:W-:Y:S01]  /*2130*/  SHF.R.S32.HI R40, RZ, 0x1f, R7 ;  /* 0x0000001fff287819 */ /* 0x000fe20000011407 */
[----:B------:R-:W-:Y:S01]  /*2140*/  IMAD.WIDE.U32 R4, R3, 0x24924925, RZ ;  /* 0x2492492503047825 */ /* 0x000fe200078e00ff */
[-C--:B------:R-:W-:Y:S02]  /*2150*/  LEA.HI R6, R214, R7.reuse, RZ, 0x3 ;  /* 0x00000007d6067211 */ /* 0x080fe400078f18ff */
[----:B------:R-:W-:Y:S01]  /*2160*/  LEA.HI R40, R40, R7, RZ, 0x3 ;  /* 0x0000000728287211 */ /* 0x000fe200078f18ff */
[----:B------:R-:W-:Y:S01]  /*2170*/  IMAD.MOV.U32 R140, RZ, RZ, R5 ;  /* 0x000000ffff8c7224 */ /* 0x000fe200078e0005 */
[----:B------:R-:W-:-:S02]  /*2180*/  LOP3.LUT R4, R6, 0xfffffff8, RZ, 0xc0, !PT ;  /* 0xfffffff806047812 */ /* 0x000fc400078ec0ff */
[----:B------:R-:W-:Y:S01]  /*2190*/  @P0 IADD3 R3, R2, 0x6f, RZ ;  /* 0x0000006f02030810 */ /* 0x000fe20007ffe0ff */
[----:B------:R-:W-:Y:S01]  /*21a0*/  @P0 IMAD.MOV.U32 R2, RZ, RZ, RZ ;  /* 0x000000ffff020224 */ /* 0x000fe200078e00ff */
[----:B------:R-:W-:Y:S01]  /*21b0*/  SHF.R.S32.HI R40, RZ, 0x3, R40 ;  /* 0x00000003ff287819 */ /* 0x000fe20000011428 */
[----:B------:R-:W-:Y:S01]  /*21c0*/  IMAD.IADD R147, R7, 0x1, -R4 ;  /* 0x0000000107937824 */ /* 0x000fe200078e0a04 */
[----:B------:R-:W-:Y:S01]  /*21d0*/  SHF.R.S32.HI R35, RZ, 0x1f, R7 ;  /* 0x0000001fff237819 */ /* 0x000fe20000011407 */
[----:B------:R-:W-:Y:S01]  /*21e0*/  @P0 IMAD.HI R2, R3, -0x6db6db6d, R2 ;  /* 0x9249249303020827 */ /* 0x000fe200078e0202 */
[--C-:B------:R-:W-:Y:S02]  /*21f0*/  SHF.R.S32.HI R33, RZ, 0x1f, R7.reuse ;  /* 0x0000001fff217819 */ /* 0x100fe40000011407 */
[----:B------:R-:W-:Y:S01]  /*2200*/  SHF.R.S32.HI R34, RZ, 0x1f, R7 ;  /* 0x0000001fff227819 */ /* 0x000fe20000011407 */
[----:B------:R-:W-:Y:S01]  /*2210*/  IMAD.SHL.U32 R6, R40, 0x40, RZ ;  /* 0x0000004028067824 */ /* 0x000fe200078e00ff */
[----:B------:R-:W-:Y:S01]  /*2220*/  @P0 SHF.R.U32.HI R3, RZ, 0x1f, R2 ;  /* 0x0000001fff030819 */ /* 0x000fe20000011602 */
[----:B------:R-:W-:Y:S01]  /*2230*/  IMAD.MOV.U32 R4, RZ, RZ, R140 ;  /* 0x000000ffff047224 */ /* 0x000fe200078e008c */
[----:B------:R-:W-:Y:S01]  /*2240*/  LEA.HI R5, R214, R7, RZ, 0x6 ;  /* 0x00000007d6057211 */ /* 0x000fe200078f30ff */
[C---:B------:R-:W-:Y:S01]  /*2250*/  IMAD.SHL.U32 R36, R147.reuse, 0x8, RZ ;  /* 0x0000000893247824 */ /* 0x040fe200078e00ff */
[----:B------:R-:W-:Y:S01]  /*2260*/  @P0 LEA.HI.SX32 R4, R2, R3, 0x1a ;  /* 0x0000000302040211 */ /* 0x000fe200078fd2ff */
[----:B------:R-:W-:Y:S01]  /*2270*/  IMAD.SHL.U32 R28, R147, 0x4, RZ ;  /* 0x00000004931c7824 */ /* 0x000fe200078e00ff */
[-C--:B------:R-:W-:Y:S01]  /*2280*/  LEA.HI R35, R35, R7.reuse, RZ, 0x3 ;  /* 0x0000000723237211 */ /* 0x080fe200078f18ff */
[----:B------:R-:W-:Y:S01]  /*2290*/  IMAD.SHL.U32 R2, R5, 0x8, RZ ;  /* 0x0000000805027824 */ /* 0x000fe200078e00ff */
[----:B------:R-:W-:-:S02]  /*22a0*/  LEA.HI R34, R34, R7, RZ, 0x3 ;  /* 0x0000000722227211 */ /* 0x000fc400078f18ff */
[----:B------:R-:W-:Y:S02]  /*22b0*/  LEA.HI R33, R33, R7, RZ, 0x3 ;  /* 0x0000000721217211 */ /* 0x000fe400078f18ff */
[----:B------:R-:W-:Y:S02]  /*22c0*/  LOP3.LUT R159, R6, 0x1c0, RZ, 0xc0, !PT ;  /* 0x000001c0069f7812 */ /* 0x000fe400078ec0ff */
[----:B------:R-:W-:Y:S02]  /*22d0*/  ISETP.GT.AND P0, PT, R4, R140, PT ;  /* 0x0000008c0400720c */ /* 0x000fe40003f04270 */
[----:B------:R-:W-:Y:S02]  /*22e0*/  SHF.R.S32.HI R35, RZ, 0x3, R35 ;  /* 0x00000003ff237819 */ /* 0x000fe40000011423 */
[----:B------:R-:W-:Y:S02]  /*22f0*/  SHF.R.S32.HI R34, RZ, 0x3, R34 ;  /* 0x00000003ff227819 */ /* 0x000fe40000011422 */
[----:B------:R-:W-:-:S02]  /*2300*/  SHF.R.S32.HI R33, RZ, 0x3, R33 ;  /* 0x00000003ff217819 */ /* 0x000fc40000011421 */
[----:B------:R-:W-:Y:S02]  /*2310*/  SHF.R.U32.HI R199, RZ, 0x3, R159 ;  /* 0x00000003ffc77819 */ /* 0x000fe4000001169f */
[----:B------:R-:W-:Y:S02]  /*2320*/  LOP3.LUT R3, R159, 0x38, R36, 0xf8, !PT ;  /* 0x000000389f037812 */ /* 0x000fe400078ef824 */
[----:B------:R-:W-:Y:S02]  /*2330*/  IADD3 R35, R35, 0x20, RZ ;  /* 0x0000002023237810 */ /* 0x000fe40007ffe0ff */
[----:B------:R-:W-:Y:S02]  /*2340*/  IADD3 R34, R34, 0x40, RZ ;  /* 0x0000004022227810 */ /* 0x000fe40007ffe0ff */
[----:B------:R-:W-:Y:S01]  /*2350*/  IADD3 R33, R33, 0x60, RZ ;  /* 0x0000006021217810 */ /* 0x000fe20007ffe0ff */
[----:B------:R-:W-:Y:S01]  /*2360*/  IMAD.SHL.U32 R5, R35, 0x40, RZ ;  /* 0x0000004023057824 */ /* 0x000fe200078e00ff */
[----:B------:R-:W-:Y:S01]  /*2370*/  LOP3.LUT R169, R2, 0xfffffe00, RZ, 0xc0, !PT ;  /* 0xfffffe0002a97812 */ /* 0x000fe200078ec0ff */
[----:B------:R-:W-:Y:S01]  /*2380*/  IMAD.SHL.U32 R6, R34, 0x40, RZ ;  /* 0x0000004022067824 */ /* 0x000fe200078e00ff */
[----:B------:R-:W-:Y:S01]  /*2390*/  LOP3.LUT R2, R3, R199, RZ, 0x3c, !PT ;  /* 0x000000c703027212 */ /* 0x000fe200078e3cff */
[----:B------:R-:W-:Y:S01]  /*23a0*/  IMAD.SHL.U32 R3, R33, 0x40, RZ ;  /* 0x0000004021037824 */ /* 0x000fe200078e00ff */
[----:B------:R-:W-:-:S02]  /*23b0*/  LOP3.LUT R154, R5, 0x1c0, RZ, 0xc0, !PT ;  /* 0x000001c0059a7812 */ /* 0x000fc400078ec0ff */
[----:B------:R-:W-:Y:S01]  /*23c0*/  LOP3.LUT R155, R6, 0x1c0, RZ, 0xc0, !PT ;  /* 0x000001c0069b7812 */ /* 0x000fe200078ec0ff */
[----:B------:R-:W-:Y:S01]  /*23d0*/  IMAD.IADD R2, R169, 0x1, R2 ;  /* 0x00000001a9027824 */ /* 0x000fe200078e0202 */
[----:B------:R-:W-:-:S03]  /*23e0*/  LOP3.LUT R158, R3, 0x1c0, RZ, 0xc0, !PT ;  /* 0x000001c0039e7812 */ /* 0x000fc600078ec0ff */
[----:B------:R-:W-:Y:S01]  /*23f0*/  IMAD.SHL.U32 R215, R2, 0x2, RZ ;  /* 0x0000000202d77824 */ /* 0x000fe200078e00ff */
[----:B------:R-:W-:Y:S05]  /*2400*/  @!P0 BRA `(.L_x_1142) ;  /* 0x00006f5000008947 */ /* 0x000fea0003800000 */
[----:B------:R-:W-:Y:S01]  /*2410*/  ISETP.NE.U32.AND P0, PT, RZ, c[0x0][0x340], PT ;  /* 0x0000d000ff007a0c */ /* 0x000fe20003f05070 */
[----:B------:R-:W-:-:S03]  /*2420*/  IMAD.MOV.U32 R38, RZ, RZ, R15 ;  /* 0x000000ffff267224 */ /* 0x000fc600078e000f */
[----:B------:R-:W-:-:S13]  /*2430*/  ISETP.NE.AND.EX P3, PT, RZ, c[0x0][0x344], PT, P0 ;  /* 0x0000d100ff007a0c */ /* 0x000fda0003f65300 */
[----:B------:R-:W-:-:S05]  /*2440*/  @P3 IMAD.WIDE R2, R42, R13, c[0x0][0x340] ;  /* 0x0000d0002a023625 */ /* 0x000fca00078e020d */
[----:B------:R2:W3:Y:S01]  /*2450*/  @P3 LDG.E R23, [R2.64] ;  /* 0x0000000602173981 */ /* 0x0004e2000c1e1900 */
[----:B------:R-:W-:Y:S01]  /*2460*/  SHF.R.S32.HI R27, RZ, 0x1f, R40 ;  /* 0x0000001fff1b7819 */ /* 0x000fe20000011428 */
[----:B------:R-:W-:Y:S01]  /*2470*/  IMAD.MOV.U32 R179, RZ, RZ, 0x5 ;  /* 0x00000005ffb37424 */ /* 0x000fe200078e00ff */
[----:B------:R-:W-:Y:S01]  /*2480*/  IADD3 R129, P0, R40, R12, RZ ;  /* 0x0000000c28817210 */ /* 0x000fe20007f1e0ff */
[----:B------:R-:W-:Y:S01]  /*2490*/  ULDC UR4, c[0x0][0x23c] ;  /* 0x00008f0000047ab9 */ /* 0x000fe20000000800 */
[----:B------:R-:W-:Y:S01]  /*24a0*/  SHF.R.S32.HI R37, RZ, 0x1f, R36 ;  /* 0x0000001fff257819 */ /* 0x000fe20000011424 */
[----:B------:R-:W-:Y:S01]  /*24b0*/  USHF.L.U32 UR5, UR4, 0x6, URZ ;  /* 0x0000000604057899 */ /* 0x000fe2000800063f */
[----:B------:R-:W-:Y:S01]  /*24c0*/  LEA.HI.X.SX32 R143, R12, R27, 0x1, P0 ;  /* 0x0000001b0c8f7211 */ /* 0x000fe200000f0eff */
[----:B------:R-:W-:Y:S01]  /*24d0*/  IMAD.IADD R22, R11, 0x1, R170 ;  /* 0x000000010b167824 */ /* 0x000fe200078e02aa */
[----:B------:R-:W-:Y:S01]  /*24e0*/  IADD3 R41, R4, -0x1, RZ ;  /* 0xffffffff04297810 */ /* 0x000fe20007ffe0ff */
[----:B------:R-:W-:Y:S01]  /*24f0*/  UIMAD UR4, UR4, 0x60, URZ ;  /* 0x00000060040478a4 */ /* 0x000fe2000f8e023f */
[----:B------:R-:W-:Y:S01]  /*2500*/  SEL R25, R146, RZ, !P5 ;  /* 0x000000ff92197207 */ /* 0x000fe20006800000 */
[----:B------:R-:W-:Y:S01]  /*2510*/  IMAD R5, R143, c[0x0][0x238], RZ ;  /* 0x00008e008f057a24 */ /* 0x000fe200078e02ff */
[----:B------:R-:W-:Y:S01]  /*2520*/  MOV R148, 0x70 ;  /* 0x0000007000947802 */ /* 0x000fe20000000f00 */
[----:B------:R-:W-:Y:S01]  /*2530*/  IMAD.WIDE.U32 R12, R40, c[0x0][0x290], R36 ;  /* 0x0000a400280c7a25 */ /* 0x000fe200078e0024 */
[----:B------:R-:W-:-:S02]  /*2540*/  SEL R26, R42, RZ, !P5 ;  /* 0x000000ff2a1a7207 */ /* 0x000fc40006800000 */
[----:B------:R-:W-:Y:S01]  /*2550*/  ISETP.GE.AND P5, PT, R36, c[0x0][0x1d4], PT ;  /* 0x0000750024007a0c */ /* 0x000fe20003fa6270 */
[----:B------:R-:W-:Y:S01]  /*2560*/  IMAD R5, R129, c[0x0][0x23c], R5 ;  /* 0x00008f0081057a24 */ /* 0x000fe200078e0205 */
[----:B------:R-:W-:Y:S01]  /*2570*/  ISETP.GE.AND P4, PT, R218, c[0x0][0x1d4], PT ;  /* 0x00007500da007a0c */ /* 0x000fe20003f86270 */
[----:B------:R-:W-:Y:S01]  /*2580*/  IMAD R4, R25, c[0x0][0x248], RZ ;  /* 0x0000920019047a24 */ /* 0x000fe200078e02ff */
[----:B------:R-:W-:Y:S01]  /*2590*/  MOV R178, c[0x0][0x238] ;  /* 0x00008e0000b27a02 */ /* 0x000fe20000000f00 */
[C---:B------:R-:W-:Y:S01]  /*25a0*/  IMAD R186, R148.reuse, c[0x0][0x23c], RZ ;  /* 0x00008f0094ba7a24 */ /* 0x040fe200078e02ff */
[----:B------:R-:W-:Y:S01]  /*25b0*/  SHF.R.S32.HI R24, RZ, 0x1f, R22 ;  /* 0x0000001fff187819 */ /* 0x000fe20000011416 */
[----:B------:R-:W-:Y:S01]  /*25c0*/  IMAD.WIDE.U32 R156, R148, c[0x0][0x238], RZ ;  /* 0x00008e00949c7a25 */ /* 0x000fe200078e00ff */
[----:B------:R-:W-:Y:S02]  /*25d0*/  SHF.L.U64.HI R187, R178, R179, c[0x0][0x23c] ;  /* 0x00008f00b2bb7619 */ /* 0x000fe400000102b3 */
[----:B------:R-:W-:Y:S01]  /*25e0*/  SHF.R.S32.HI R29, RZ, 0x1f, R28 ;  /* 0x0000001fff1d7819 */ /* 0x000fe2000001141c */
[----:B--2---:R-:W-:Y:S01]  /*25f0*/  IMAD.WIDE.U32 R2, R129, c[0x0][0x238], R36 ;  /* 0x00008e0081027a25 */ /* 0x004fe200078e0024 */
[----:B------:R-:W-:-:S02]  /*2600*/  LOP3.LUT R38, R38, 0xfffffffd, RZ, 0xc0, !PT ;  /* 0xfffffffd26267812 */ /* 0x000fc400078ec0ff */
[----:B------:R-:W-:Y:S01]  /*2610*/  MOV R210, c[0x0][0x27c] ;  /* 0x00009f0000d27a02 */ /* 0x000fe20000000f00 */
[----:B------:R-:W-:Y:S01]  /*2620*/  IMAD.IADD R3, R3, 0x1, R5 ;  /* 0x0000000103037824 */ /* 0x000fe200078e0205 */
[----:B------:R-:W-:Y:S01]  /*2630*/  @P5 LOP3.LUT R38, R38, 0x2, RZ, 0xfc, !PT ;  /* 0x0000000226265812 */ /* 0x000fe200078efcff */
[----:B------:R-:W-:Y:S01]  /*2640*/  IMAD R5, R41, -0x70, R0 ;  /* 0xffffff9029057824 */ /* 0x000fe200078e0200 */
[----:B------:R-:W-:Y:S01]  /*2650*/  SHF.R.U32.HI R30, RZ, 0x3, R154 ;  /* 0x00000003ff1e7819 */ /* 0x000fe2000001169a */
[----:B------:R-:W-:Y:S01]  /*2660*/  IMAD.WIDE.U32 R2, R39, c[0x0][0x240], R2 ;  /* 0x0000900027027a25 */ /* 0x000fe200078e0002 */
[----:B------:R-:W-:Y:S02]  /*2670*/  LOP3.LUT R38, R38, 0xfffffffe, RZ, 0xc0, !PT ;  /* 0xfffffffe26267812 */ /* 0x000fe400078ec0ff */
[----:B------:R-:W-:Y:S01]  /*2680*/  IMNMX R5, R5, 0x70, PT ;  /* 0x0000007005057817 */ /* 0x000fe20003800200 */
[----:B------:R-:W-:Y:S01]  /*2690*/  IMAD R3, R39, c[0x0][0x244], R3 ;  /* 0x0000910027037a24 */ /* 0x000fe200078e0203 */
[----:B------:R-:W-:Y:S01]  /*26a0*/  @P4 LOP3.LUT R38, R38, 0x1, RZ, 0xfc, !PT ;  /* 0x0000000126264812 */ /* 0x000fe200078efcff */
[C---:B------:R-:W-:Y:S01]  /*26b0*/  IMAD R4, R26.reuse, c[0x0][0x24c], R4 ;  /* 0x000093001a047a24 */ /* 0x040fe200078e0204 */
[----:B------:R-:W-:Y:S01]  /*26c0*/  SHF.R.U32.HI R32, RZ, 0x3, R158 ;  /* 0x00000003ff207819 */ /* 0x000fe2000001169e */
[----:B------:R-:W-:Y:S01]  /*26d0*/  IMAD.IADD R6, R5, 0x1, -R40 ;  /* 0x0000000105067824 */ /* 0x000fe200078e0a28 */
[----:B------:R-:W-:Y:S01]  /*26e0*/  SHF.R.U32.HI R31, RZ, 0x3, R155 ;  /* 0x00000003ff1f7819 */ /* 0x000fe2000001169b */
[----:B------:R-:W-:Y:S01]  /*26f0*/  IMAD.WIDE.U32 R126, R26, c[0x0][0x248], R2 ;  /* 0x000092001a7e7a25 */ /* 0x000fe200078e0002 */
[----:B------:R-:W-:Y:S01]  /*2700*/  SHF.R.S32.HI R3, RZ, 0x1f, R41 ;  /* 0x0000001fff037819 */ /* 0x000fe20000011429 */
[----:B------:R2:W-:Y:S01]  /*2710*/  STL [R1+0x3c], R38 ;  /* 0x00003c2601007387 */ /* 0x0005e20000100800 */
[C---:B------:R-:W-:Y:S01]  /*2720*/  ISETP.GE.AND P0, PT, R6.reuse, 0x1, PT ;  /* 0x000000010600780c */ /* 0x040fe20003f06270 */
[----:B------:R-:W-:Y:S01]  /*2730*/  IMAD.IADD R186, R157, 0x1, R186 ;  /* 0x000000019dba7824 */ /* 0x000fe200078e02ba */
[----:B------:R-:W-:Y:S01]  /*2740*/  IADD3 R125, R127, R4, RZ ;  /* 0x000000047f7d7210 */ /* 0x000fe20007ffe0ff */
[----:B------:R-:W-:Y:S01]  /*2750*/  IMAD.MOV.U32 R124, RZ, RZ, R126 ;  /* 0x000000ffff7c7224 */ /* 0x000fe200078e007e */
[----:B------:R-:W-:Y:S01]  /*2760*/  ISETP.GE.AND P2, PT, R6, 0x21, PT ;  /* 0x000000210600780c */ /* 0x000fe20003f46270 */
[----:B------:R-:W-:-:S02]  /*2770*/  IMAD R2, R186, R41, RZ ;  /* 0x00000029ba027224 */ /* 0x000fc400078e02ff */
[----:B------:R-:W-:Y:S02]  /*2780*/  IMAD.SHL.U32 R209, R178, 0x20, RZ ;  /* 0x00000020b2d17824 */ /* 0x000fe400078e00ff */
[-C--:B------:R-:W-:Y:S02]  /*2790*/  IMAD R4, R3, R156.reuse, R2 ;  /* 0x0000009c03047224 */ /* 0x080fe400078e0202 */
[----:B------:R-:W-:-:S04]  /*27a0*/  IMAD.WIDE.U32 R2, R41, R156, R124 ;  /* 0x0000009c29027225 */ /* 0x000fc800078e007c */
[----:B------:R-:W-:Y:S01]  /*27b0*/  IMAD.IADD R3, R3, 0x1, R4 ;  /* 0x0000000103037824 */ /* 0x000fe200078e0204 */
[----:B------:R-:W-:Y:S01]  /*27c0*/  @P0 LEA R4, P1, R2, c[0x0][0x220], 0x1 ;  /* 0x0000880002040a11 */ /* 0x000fe200078208ff */
[----:B-1----:R-:W-:-:S03]  /*27d0*/  IMAD.WIDE.U32 R8, R178, 0x40, RZ ;  /* 0x00000040b2087825 */ /* 0x002fc600078e00ff */
[----:B------:R-:W-:Y:S01]  /*27e0*/  @P0 LEA.HI.X R5, R2, c[0x0][0x224], R3, 0x1, P1 ;  /* 0x0000890002050a11 */ /* 0x000fe200008f0c03 */
[----:B------:R-:W-:Y:S01]  /*27f0*/  IMAD R10, R24, c[0x0][0x1e0], RZ ;  /* 0x00007800180a7a24 */ /* 0x000fe200078e02ff */
[----:B------:R-:W-:Y:S01]  /*2800*/  ISETP.GE.AND P1, PT, R6, 0x41, PT ;  /* 0x000000410600780c */ /* 0x000fe20003f26270 */
[----:B------:R-:W-:Y:S02]  /*2810*/  IMAD.WIDE.U32 R204, R40, c[0x0][0x1e0], RZ ;  /* 0x0000780028cc7a25 */ /* 0x000fe400078e00ff */
[----:B------:R-:W-:Y:S01]  /*2820*/  @!PT LDS RZ, [RZ] ;  /* 0x00000000fffff984 */ /* 0x000fe20000000800 */
[----:B------:R-:W-:Y:S01]  /*2830*/  @!PT LDS RZ, [RZ] ;  /* 0x00000000fffff984 */ /* 0x000fe20000000800 */
[----:B------:R-:W-:Y:S01]  /*2840*/  @!PT LDS RZ, [RZ] ;  /* 0x00000000fffff984 */ /* 0x000fe20000000800 */
[----:B------:R1:W-:Y:S02]  /*2850*/  @P0 LDGSTS.E.BYPASS.LTC128B.128 [R215+0x8100], [R4.64], !P5 ;  /* 0x0810000004d70fae */ /* 0x0003e4000e901d46 */
[----:B------:R-:W-:Y:S02]  /*2860*/  IMAD R10, R22, c[0x0][0x1e4], R10 ;  /* 0x00007900160a7a24 */ /* 0x000fe400078e020a */
[----:B------:R1:W-:Y:S01]  /*2870*/  @P0 LDGSTS.E.BYPASS.LTC128B.128 [R215+0xb900], [R4.64+0x80], !P4 ;  /* 0x0b90008004d70fae */ /* 0x0003e2000e101d46 */
[----:B------:R-:W-:-:S04]  /*2880*/  IMAD.WIDE.U32 R164, R178, 0x60, RZ ;  /* 0x00000060b2a47825 */ /* 0x000fc800078e00ff */
[----:B------:R-:W-:Y:S01]  /*2890*/  IMAD.MOV.U32 R162, RZ, RZ, c[0x0][0x280] ;  /* 0x0000a000ffa27624 */ /* 0x000fe200078e00ff */
[----:B------:R-:W-:Y:S01]  /*28a0*/  IADD3 R181, R165, UR4, RZ ;  /* 0x00000004a5b57c10 */ /* 0x000fe2000fffe0ff */
[----:B------:R-:W-:Y:S02]  /*28b0*/  IMAD.MOV.U32 R163, RZ, RZ, c[0x0][0x290] ;  /* 0x0000a400ffa37624 */ /* 0x000fe400078e00ff */
[C---:B------:R-:W-:Y:S01]  /*28c0*/  IMAD.SHL.U32 R190, R162.reuse, 0x20, RZ ;  /* 0x00000020a2be7824 */ /* 0x040fe200078e00ff */
[-C--:B------:R-:W-:Y:S01]  /*28d0*/  SHF.L.U64.HI R167, R162, R179.reuse, c[0x0][0x284] ;  /* 0x0000a100a2a77619 */ /* 0x080fe200000102b3 */
[C---:B------:R-:W-:Y:S01]  /*28e0*/  IMAD.SHL.U32 R191, R163.reuse, 0x20, RZ ;  /* 0x00000020a3bf7824 */ /* 0x040fe200078e00ff */
[----:B------:R-:W-:Y:S02]  /*28f0*/  SHF.L.U64.HI R168, R163, R179, c[0x0][0x294] ;  /* 0x0000a500a3a87619 */ /* 0x000fe400000102b3 */
[----:B-1----:R-:W-:-:S04]  /*2900*/  @P2 IADD3 R5, P0, R209, R2, RZ ;  /* 0x00000002d1052210 */ /* 0x002fc80007f1e0ff */
[----:B------:R-:W-:Y:S02]  /*2910*/  @P2 IADD3.X R7, R3, R187, RZ, P0, !PT ;  /* 0x000000bb03072210 */ /* 0x000fe400007fe4ff */
[----:B------:R-:W-:-:S04]  /*2920*/  @P2 LEA R4, P0, R5, c[0x0][0x220], 0x1 ;  /* 0x0000880005042a11 */ /* 0x000fc800078008ff */
[----:B------:R-:W-:-:S05]  /*2930*/  @P2 LEA.HI.X R5, R5, c[0x0][0x224], R7, 0x1, P0 ;  /* 0x0000890005052a11 */ /* 0x000fca00000f0c07 */
[----:B------:R1:W-:Y:S04]  /*2940*/  @P2 LDGSTS.E.BYPASS.LTC128B.128 [R216+0x9100], [R4.64], !P5 ;  /* 0x0910000004d82fae */ /* 0x0003e8000e901d46 */
[----:B------:R1:W-:Y:S02]  /*2950*/  @P2 LDGSTS.E.BYPASS.LTC128B.128 [R216+0xc900], [R4.64+0x80], !P4 ;  /* 0x0c90008004d82fae */ /* 0x0003e4000e101d46 */
[----:B-1----:R-:W-:-:S04]  /*2960*/  @P1 IADD3 R5, P0, R2, R8, RZ ;  /* 0x0000000802051210 */ /* 0x002fc80007f1e0ff */
[----:B------:R-:W-:Y:S01]  /*2970*/  @P1 IADD3.X R7, R3, UR5, R9, P0, !PT ;  /* 0x0000000503071c10 */ /* 0x000fe200087fe409 */
[----:B------:R-:W-:Y:S01]  /*2980*/  IMAD.WIDE.U32 R8, R22, c[0x0][0x1e0], RZ ;  /* 0x0000780016087a25 */ /* 0x000fe200078e00ff */
[----:B------:R-:W-:-:S04]  /*2990*/  @P1 LEA R4, P0, R5, c[0x0][0x220], 0x1 ;  /* 0x0000880005041a11 */ /* 0x000fc800078008ff */
[----:B------:R-:W-:Y:S02]  /*29a0*/  @P1 LEA.HI.X R5, R5, c[0x0][0x224], R7, 0x1, P0 ;  /* 0x0000890005051a11 */ /* 0x000fe400000f0c07 */
[----:B------:R-:W-:Y:S01]  /*29b0*/  ISETP.GT.AND P0, PT, R6, 0x60, PT ;  /* 0x000000600600780c */ /* 0x000fe20003f04270 */
[----:B------:R-:W-:Y:S02]  /*29c0*/  IMAD R6, R27, c[0x0][0x280], RZ ;  /* 0x0000a0001b067a24 */ /* 0x000fe400078e02ff */
[----:B------:R1:W-:Y:S02]  /*29d0*/  @P1 LDGSTS.E.BYPASS.LTC128B.128 [R216+0xa100], [R4.64], !P5 ;  /* 0x0a10000004d81fae */ /* 0x0003e4000e901d46 */
[C---:B------:R-:W-:Y:S02]  /*29e0*/  IMAD R16, R40.reuse, c[0x0][0x284], R6 ;  /* 0x0000a10028107a24 */ /* 0x040fe400078e0206 */
[----:B------:R-:W-:Y:S01]  /*29f0*/  IMAD.WIDE.U32 R6, R40, c[0x0][0x280], R28 ;  /* 0x0000a00028067a25 */ /* 0x000fe200078e001c */
[----:B------:R1:W-:Y:S03]  /*2a00*/  @P1 LDGSTS.E.BYPASS.LTC128B.128 [R216+0xd900], [R4.64+0x80], !P4 ;  /* 0x0d90008004d81fae */ /* 0x0003e6000e101d46 */
[----:B------:R-:W-:Y:S01]  /*2a10*/  IMAD.IADD R15, R7, 0x1, R16 ;  /* 0x00000001070f7824 */ /* 0x000fe200078e0210 */
[----:B------:R-:W-:Y:S01]  /*2a20*/  IADD3 R7, R9, R10, RZ ;  /* 0x0000000a09077210 */ /* 0x000fe20007ffe0ff */
[----:B------:R-:W-:-:S02]  /*2a30*/  IMAD R9, R27, c[0x0][0x290], RZ ;  /* 0x0000a4001b097a24 */ /* 0x000fc400078e02ff */
[----:B------:R-:W-:-:S04]  /*2a40*/  @P0 IMAD.WIDE.U32 R2, R178, 0x60, R2 ;  /* 0x00000060b2020825 */ /* 0x000fc800078e0002 */
[----:B------:R-:W-:Y:S01]  /*2a50*/  IMAD.MOV.U32 R14, RZ, RZ, R6 ;  /* 0x000000ffff0e7224 */ /* 0x000fe200078e0006 */
[----:B------:R-:W-:Y:S01]  /*2a60*/  @P0 IADD3 R17, R3, UR4, RZ ;  /* 0x0000000403110c10 */ /* 0x000fe2000fffe0ff */
[----:B------:R-:W-:-:S04]  /*2a70*/  IMAD.WIDE.U32 R10, R40, c[0x0][0x290], R28 ;  /* 0x0000a400280a7a25 */ /* 0x000fc800078e001c */
[----:B------:R-:W-:Y:S02]  /*2a80*/  IMAD R9, R40, c[0x0][0x294], R9 ;  /* 0x0000a50028097a24 */ /* 0x000fe400078e0209 */
[----:B------:R-:W-:Y:S01]  /*2a90*/  IMAD.MOV.U32 R6, RZ, RZ, R8 ;  /* 0x000000ffff067224 */ /* 0x000fe200078e0008 */
[C---:B------:R-:W-:Y:S01]  /*2aa0*/  @P0 LEA R8, P1, R2.reuse, c[0x0][0x220], 0x1 ;  /* 0x0000880002080a11 */ /* 0x040fe200078208ff */
[----:B------:R-:W-:Y:S01]  /*2ab0*/  IMAD.IADD R3, R9, 0x1, R13 ;  /* 0x0000000109037824 */ /* 0x000fe200078e020d */
[----:B------:R-:W-:Y:S01]  /*2ac0*/  IADD3 R11, R11, R9, RZ ;  /* 0x000000090b0b7210 */ /* 0x000fe20007ffe0ff */
[C---:B------:R-:W-:Y:S01]  /*2ad0*/  IMAD.WIDE.U32 R6, R39.reuse, c[0x0][0x1e8], R6 ;  /* 0x00007a0027067a25 */ /* 0x040fe200078e0006 */
[----:B------:R-:W-:Y:S02]  /*2ae0*/  @P0 LEA.HI.X R9, R2, c[0x0][0x224], R17, 0x1, P1 ;  /* 0x0000890002090a11 */ /* 0x000fe400008f0c11 */
[----:B------:R-:W-:Y:S01]  /*2af0*/  MOV R2, R12 ;  /* 0x0000000c00027202 */ /* 0x000fe20000000f00 */
[----:B-1----:R-:W-:Y:S01]  /*2b00*/  IMAD.WIDE.U32 R4, R40, c[0x0][0x280], R36 ;  /* 0x0000a00028047a25 */ /* 0x002fe200078e0024 */
[----:B------:R-:W-:Y:S01]  /*2b10*/  SHF.R.S32.HI R12, RZ, 0x1f, R33 ;  /* 0x0000001fff0c7819 */ /* 0x000fe20000011421 */
[----:B------:R1:W-:Y:S01]  /*2b20*/  @P0 LDGSTS.E.BYPASS.LTC128B.128 [R216+0xb100], [R8.64], !P5 ;  /* 0x0b10000008d80fae */ /* 0x0003e2000e901d46 */
[----:B------:R-:W-:Y:S01]  /*2b30*/  SHF.R.S32.HI R13, RZ, 0x1f, R34 ;  /* 0x0000001fff0d7819 */ /* 0x000fe20000011422 */
[----:B------:R-:W-:Y:S01]  /*2b40*/  IMAD.IADD R5, R16, 0x1, R5 ;  /* 0x0000000110057824 */ /* 0x000fe200078e0205 */
[----:B------:R-:W-:Y:S01]  /*2b50*/  LEA.HI R12, R12, R33, RZ, 0x3 ;  /* 0x000000210c0c7211 */ /* 0x000fe200078f18ff */
[----:B------:R1:W-:Y:S01]  /*2b60*/  @P0 LDGSTS.E.BYPASS.LTC128B.128 [R216+0xe900], [R8.64+0x80], !P4 ;  /* 0x0e90008008d80fae */ /* 0x0003e2000e101d46 */
[----:B------:R-:W-:Y:S01]  /*2b70*/  IMAD R7, R39, c[0x0][0x1ec], R7 ;  /* 0x00007b0027077a24 */ /* 0x000fe200078e0207 */
[----:B------:R-:W-:Y:S01]  /*2b80*/  LEA.HI R13, R13, R34, RZ, 0x3 ;  /* 0x000000220d0d7211 */ /* 0x000fe200078f18ff */
[----:B-----5:R-:W-:Y:S01]  /*2b90*/  IMAD.WIDE.U32 R108, R145, c[0x0][0x280], R14 ;  /* 0x0000a000916c7a25 */ /* 0x020fe200078e000e */
[----:B------:R-:W-:Y:S01]  /*2ba0*/  SHF.L.U32 R17, R12, 0x6, RZ ;  /* 0x000000060c117819 */ /* 0x000fe200000006ff */
[----:B------:R-:W0:Y:S01]  /*2bb0*/  LDGDEPBAR ;  /* 0x00000000000079af */ /* 0x000e220000000000 */
[----:B------:R-:W-:Y:S01]  /*2bc0*/  WARPSYNC 0xffffffff ;  /* 0xffffffff00007948 */ /* 0x000fe20003800000 */
[----:B------:R-:W-:Y:S01]  /*2bd0*/  IMAD.SHL.U32 R19, R13, 0x40, RZ ;  /* 0x000000400d137824 */ /* 0x000fe200078e00ff */
[----:B------:R-:W-:Y:S01]  /*2be0*/  LOP3.LUT R17, R17, 0xfffffe00, RZ, 0xc0, !PT ;  /* 0xfffffe0011117812 */ /* 0x000fe200078ec0ff */
[----:B------:R-:W-:-:S03]  /*2bf0*/  IMAD.WIDE.U32 R104, R145, c[0x0][0x280], R4 ;  /* 0x0000a00091687a25 */ /* 0x000fc600078e0004 */
[----:B------:R-:W-:Y:S01]  /*2c00*/  LOP3.LUT R19, R19, 0xfffffe00, RZ, 0xc0, !PT ;  /* 0xfffffe0013137812 */ /* 0x000fe200078ec0ff */
[----:B------:R-:W-:-:S04]  /*2c10*/  IMAD.WIDE.U32 R102, R145, c[0x0][0x290], R2 ;  /* 0x0000a40091667a25 */ /* 0x000fc800078e0002 */
[----:B------:R-:W-:Y:S01]  /*2c20*/  IMAD.WIDE.U32 R106, R145, c[0x0][0x290], R10 ;  /* 0x0000a400916a7a25 */ /* 0x000fe200078e000a */
[----:B-1----:R-:W-:Y:S02]  /*2c30*/  SHF.R.S32.HI R9, RZ, 0x1f, R35 ;  /* 0x0000001fff097819 */ /* 0x002fe40000011423 */
[----:B------:R-:W-:Y:S02]  /*2c40*/  SHF.R.S32.HI R8, RZ, 0x1f, R145 ;  /* 0x0000001fff087819 */ /* 0x000fe40000011491 */
[----:B------:R-:W-:Y:S01]  /*2c50*/  LEA.HI R16, R9, R35, RZ, 0x3 ;  /* 0x0000002309107211 */ /* 0x000fe200078f18ff */
[----:B------:R-:W-:Y:S02]  /*2c60*/  IMAD R9, R27, c[0x0][0x1e0], RZ ;  /* 0x000078001b097a24 */ /* 0x000fe400078e02ff */
[----:B------:R-:W-:Y:S02]  /*2c70*/  IMAD R20, R8, c[0x0][0x290], RZ ;  /* 0x0000a40008147a24 */ /* 0x000fe400078e02ff */
[----:B------:R-:W-:-:S02]  /*2c80*/  IMAD R18, R40, c[0x0][0x1e4], R9 ;  /* 0x0000790028127a24 */ /* 0x000fc400078e0209 */
[----:B------:R-:W-:Y:S02]  /*2c90*/  IMAD.SHL.U32 R16, R16, 0x40, RZ ;  /* 0x0000004010107824 */ /* 0x000fe400078e00ff */
[----:B------:R-:W-:Y:S01]  /*2ca0*/  IMAD R12, R145, c[0x0][0x294], R20 ;  /* 0x0000a500910c7a24 */ /* 0x000fe200078e0214 */
[----:B------:R-:W-:Y:S01]  /*2cb0*/  IADD3 R139, R205, R18, RZ ;  /* 0x00000012cd8b7210 */ /* 0x000fe20007ffe0ff */
[----:B------:R-:W-:Y:S01]  /*2cc0*/  IMAD R21, R8, c[0x0][0x280], RZ ;  /* 0x0000a00008157a24 */ /* 0x000fe200078e02ff */
[----:B------:R-:W-:Y:S01]  /*2cd0*/  LOP3.LUT R20, R16, 0xfffffe00, RZ, 0xc0, !PT ;  /* 0xfffffe0010147812 */ /* 0x000fe200078ec0ff */
[----:B------:R-:W-:Y:S01]  /*2ce0*/  IMAD.IADD R118, R107, 0x1, R12 ;  /* 0x000000016b767824 */ /* 0x000fe200078e020c */
[----:B------:R-:W-:Y:S01]  /*2cf0*/  SHF.L.U32 R8, R210, 0x1, RZ ;  /* 0x00000001d2087819 */ /* 0x000fe200000006ff */
[----:B------:R-:W-:Y:S01]  /*2d00*/  IMAD R13, R145, c[0x0][0x284], R21 ;  /* 0x0000a100910d7a24 */ /* 0x000fe200078e0215 */
[----:B------:R-:W-:-:S04]  /*2d10*/  IADD3 R116, R12, R103, RZ ;  /* 0x000000670c747210 */ /* 0x000fc80007ffe0ff */
[----:B------:R-:W-:Y:S02]  /*2d20*/  IADD3 R120, R109, R13, RZ ;  /* 0x0000000d6d787210 */ /* 0x000fe40007ffe0ff */
[----:B------:R-:W-:Y:S02]  /*2d30*/  IADD3 R117, R13, R105, RZ ;  /* 0x000000690d757210 */ /* 0x000fe40007ffe0ff */
[----:B---3--:R-:W-:Y:S01]  /*2d40*/  @P3 SHF.R.S32.HI R9, RZ, 0x1f, R23 ;  /* 0x0000001fff093819 */ /* 0x008fe20000011417 */
[----:B------:R-:W-:Y:S02]  /*2d50*/  @!P3 IMAD.MOV.U32 R9, RZ, RZ, R146 ;  /* 0x000000ffff09b224 */ /* 0x000fe400078e0092 */
[----:B------:R-:W-:-:S03]  /*2d60*/  @!P3 IMAD.MOV.U32 R23, RZ, RZ, R42 ;  /* 0x000000ffff17b224 */ /* 0x000fc600078e002a */
        /* <DEDUP_REMOVED lines=8> */
[----:B--2---:R-:W-:Y:S01]  /*2df0*/  ISETP.GE.AND P0, PT, R36, c[0x0][0x27c], PT ;  /* 0x00009f0024007a0c */ /* 0x004fe20003f06270 */
[C---:B------:R-:W-:Y:S01]  /*2e00*/  IMAD.WIDE.U32 R2, R39.reuse, c[0x0][0x210], R36 ;  /* 0x0000840027027a25 */ /* 0x040fe200078e0024 */
[----:B------:R-:W-:Y:S01]  /*2e10*/  ISETP.GE.AND P2, PT, R210, 0x1, PT ;  /* 0x00000001d200780c */ /* 0x000fe20003f46270 */
[----:B------:R-:W-:Y:S01]  /*2e20*/  ULDC.U8 UR8, c[0x0][0x298] ;  /* 0x0000a60000087ab9 */ /* 0x000fe20000000000 */
[----:B------:R-:W-:Y:S01]  /*2e30*/  SEL R4, RZ, c[0x0][0x27c], !P0 ;  /* 0x00009f00ff047a07 */ /* 0x000fe20004000000 */
[C---:B------:R-:W-:Y:S01]  /*2e40*/  IMAD R5, R39.reuse, c[0x0][0x214], R3 ;  /* 0x0000850027057a24 */ /* 0x040fe200078e0203 */
[----:B------:R-:W-:Y:S01]  /*2e50*/  LOP3.LUT R38, R38, 0xfffffff7, RZ, 0xc0, !PT ;  /* 0xfffffff726267812 */ /* 0x000fe200078ec0ff */
[----:B------:R-:W-:Y:S01]  /*2e60*/  IMAD.WIDE.U32 R6, R39, c[0x0][0x260], R36 ;  /* 0x0000980027067a25 */ /* 0x000fe200078e0024 */
[----:B------:R-:W-:Y:S01]  /*2e70*/  BAR.SYNC.DEFER_BLOCKING 0x0 ;  /* 0x0000000000007b1d */ /* 0x000fe20000010000 */
[----:B------:R-:W-:Y:S02]  /*2e80*/  IADD3 R142, P1, R40, R22, RZ ;  /* 0x00000016288e7210 */ /* 0x000fe40007f3e0ff */
[----:B------:R-:W-:Y:S01]  /*2e90*/  IMAD.IADD R3, R36, 0x1, R4 ;  /* 0x0000000124037824 */ /* 0x000fe200078e0204 */
[----:B------:R-:W-:Y:S01]  /*2ea0*/  SHF.L.U32 R188, R162, 0x6, RZ ;  /* 0x00000006a2bc7819 */ /* 0x000fe200000006ff */
[----:B------:R-:W-:Y:S01]  /*2eb0*/  IMAD.MOV.U32 R4, RZ, RZ, R2 ;  /* 0x000000ffff047224 */ /* 0x000fe200078e0002 */
[----:B------:R-:W-:Y:S01]  /*2ec0*/  @P0 IADD3 R8, -R8, c[0x0][0x1d4], RZ ;  /* 0x0000750008080a10 */ /* 0x000fe20007ffe1ff */
[----:B------:R-:W-:Y:S01]  /*2ed0*/  IMAD R11, R18, c[0x0][0x218], RZ ;  /* 0x00008600120b7a24 */ /* 0x000fe200078e02ff */
[----:B------:R-:W-:Y:S01]  /*2ee0*/  SHF.R.S32.HI R9, RZ, 0x1f, R3 ;  /* 0x0000001fff097819 */ /* 0x000fe20000011403 */
[C---:B------:R-:W-:Y:S01]  /*2ef0*/  IMAD.WIDE.U32 R100, R16.reuse, c[0x0][0x218], R4 ;  /* 0x0000860010647a25 */ /* 0x040fe200078e0004 */
[----:B------:R-:W-:Y:S01]  /*2f00*/  SHF.R.S32.HI R10, RZ, 0x1f, R8 ;  /* 0x0000001fff0a7819 */ /* 0x000fe20000011408 */
[----:B------:R-:W-:Y:S01]  /*2f10*/  ULDC UR10, c[0x0][0x1e4] ;  /* 0x00007900000a7ab9 */ /* 0x000fe20000000800 */
[-C--:B------:R-:W-:Y:S01]  /*2f20*/  LEA.HI R2, R9, R3.reuse, RZ, 0x3 ;  /* 0x0000000309027211 */ /* 0x080fe200078f18ff */
[----:B------:R-:W-:Y:S01]  /*2f30*/  IMAD R7, R39, c[0x0][0x264], R7 ;  /* 0x0000990027077a24 */ /* 0x000fe200078e0207 */
[----:B------:R-:W-:Y:S01]  /*2f40*/  LEA.HI R3, R9, R3, RZ, 0x6 ;  /* 0x0000000309037211 */ /* 0x000fe200078f30ff */
[----:B------:R-:W-:Y:S01]  /*2f50*/  IMAD R18, R16, c[0x0][0x21c], R11 ;  /* 0x0000870010127a24 */ /* 0x000fe200078e020b */
[----:B------:R-:W-:Y:S01]  /*2f60*/  LEA.HI R10, R10, R8, RZ, 0x4 ;  /* 0x000000080a0a7211 */ /* 0x000fe200078f20ff */
[----:B------:R-:W-:Y:S01]  /*2f70*/  IMAD R8, R25, c[0x0][0x268], RZ ;  /* 0x00009a0019087a24 */ /* 0x000fe200078e02ff */
[----:B------:R-:W-:Y:S01]  /*2f80*/  LOP3.LUT R5, R159, 0x38, R2, 0xf8, !PT ;  /* 0x000000389f057812 */ /* 0x000fe200078ef802 */
[----:B------:R-:W-:Y:S01]  /*2f90*/  IMAD.WIDE.U32 R98, R26, c[0x0][0x268], R6 ;  /* 0x00009a001a627a25 */ /* 0x000fe200078e0006 */
[----:B------:R-:W-:Y:S01]  /*2fa0*/  SHF.R.S32.HI R3, RZ, 0x6, R3 ;  /* 0x00000006ff037819 */ /* 0x000fe20000011403 */
[----:B------:R-:W-:Y:S01]  /*2fb0*/  UMOV UR9, 0x60 ;  /* 0x0000006000097882 */ /* 0x000fe20000000000 */
[----:B------:R-:W-:Y:S01]  /*2fc0*/  LOP3.LUT R4, R154, 0x38, R2, 0xf8, !PT ;  /* 0x000000389a047812 */ /* 0x000fe200078ef802 */
[----:B------:R-:W-:Y:S01]  /*2fd0*/  IMAD R15, R26, c[0x0][0x26c], R8 ;  /* 0x00009b001a0f7a24 */ /* 0x000fe200078e0208 */
[----:B------:R-:W-:Y:S01]  /*2fe0*/  SHF.R.S32.HI R9, RZ, 0x4, R10 ;  /* 0x00000004ff097819 */ /* 0x000fe2000001140a */
[----:B------:R-:W-:Y:S01]  /*2ff0*/  IMAD R10, R3, 0x1c00, R20 ;  /* 0x00001c00030a7824 */ /* 0x000fe200078e0214 */
[----:B------:R-:W-:Y:S01]  /*3000*/  LOP3.LUT R8, R5, R199, RZ, 0x3c, !PT ;  /* 0x000000c705087212 */ /* 0x000fe200078e3cff */
[C---:B------:R-:W-:Y:S01]  /*3010*/  IMAD R11, R3.reuse, 0x1c00, R169 ;  /* 0x00001c00030b7824 */ /* 0x040fe200078e02a9 */
[----:B------:R-:W-:Y:S01]  /*3020*/  LOP3.LUT R5, R4, R30, RZ, 0x3c, !PT ;  /* 0x0000001e04057212 */ /* 0x000fe200078e3cff */
[----:B------:R-:W-:Y:S01]  /*3030*/  ULDC UR5, c[0x0][0x284] ;  /* 0x0000a10000057ab9 */ /* 0x000fe20000000800 */
[----:B------:R-:W-:Y:S01]  /*3040*/  LEA.HI.SX32 R4, R2, R9, 0x1d ;  /* 0x0000000902047211 */ /* 0x000fe200078feaff */
[----:B------:R-:W-:Y:S01]  /*3050*/  IMAD R9, R3, 0x1c00, R19 ;  /* 0x00001c0003097824 */ /* 0x000fe200078e0213 */
[----:B------:R-:W-:Y:S01]  /*3060*/  LOP3.LUT R7, R158, 0x38, R2, 0xf8, !PT ;  /* 0x000000389e077812 */ /* 0x000fe200078ef802 */
[----:B------:R-:W-:Y:S01]  /*3070*/  IMAD.IADD R13, R10, 0x1, R5 ;  /* 0x000000010a0d7824 */ /* 0x000fe200078e0205 */
[----:B------:R-:W-:Y:S01]  /*3080*/  SHF.R.S32.HI R5, RZ, 0x1f, R4 ;  /* 0x0000001fff057819 */ /* 0x000fe20000011404 */
[----:B------:R-:W-:Y:S01]  /*3090*/  IMAD.SHL.U32 R93, R4, 0x8, RZ ;  /* 0x00000008045d7824 */ /* 0x000fe200078e00ff */
[----:B------:R-:W-:Y:S01]  /*30a0*/  IADD3 R14, R11, R8, RZ ;  /* 0x000000080b0e7210 */ /* 0x000fe20007ffe0ff */
[----:B------:R-:W-:Y:S01]  /*30b0*/  IMAD R8, R3, 0x1c00, R17 ;  /* 0x00001c0003087824 */ /* 0x000fe200078e0211 */
[----:B------:R-:W-:Y:S01]  /*30c0*/  LEA.HI R3, R5, R4, RZ, 0x3 ;  /* 0x0000000405037211 */ /* 0x000fe200078f18ff */
[----:B------:R-:W-:Y:S01]  /*30d0*/  ULDC UR4, c[0x0][0x294] ;  /* 0x0000a50000047ab9 */ /* 0x000fe20000000800 */
[----:B------:R-:W-:Y:S01]  /*30e0*/  ISETP.NE.AND P0, PT, RZ, UR8, PT ;  /* 0x00000008ff007c0c */ /* 0x000fe2000bf05270 */
[----:B------:R-:W-:Y:S01]  /*30f0*/  IMAD.MOV.U32 R177, RZ, RZ, 0x6 ;  /* 0x00000006ffb17424 */ /* 0x000fe200078e00ff */
[----:B------:R-:W-:Y:S01]  /*3100*/  LOP3.LUT R6, R155, 0x38, R2, 0xf8, !PT ;  /* 0x000000389b067812 */ /* 0x000fe200078ef802 */
[----:B------:R-:W-:Y:S01]  /*3110*/  UIMAD UR10, UR10, 0x60, URZ ;  /* 0x000000600a0a78a4 */ /* 0x000fe2000f8e023f */
[----:B------:R-:W-:Y:S01]  /*3120*/  LOP3.LUT R5, R7, R32, RZ, 0x3c, !PT ;  /* 0x0000002007057212 */ /* 0x000fe200078e3cff */
[----:B------:R-:W-:Y:S01]  /*3130*/  UIMAD UR5, UR9, UR5, URZ ;  /* 0x00000005090572a4 */ /* 0x000fe2000f8e023f */
[----:B------:R-:W-:Y:S01]  /*3140*/  @P2 LOP3.LUT R38, R38, 0x8, RZ, 0xfc, !PT ;  /* 0x0000000826262812 */ /* 0x000fe200078efcff */
[----:B------:R-:W-:Y:S01]  /*3150*/  UIMAD UR4, UR9, UR4, URZ ;  /* 0x00000004090472a4 */ /* 0x000fe2000f8e023f */
[----:B------:R-:W-:Y:S01]  /*3160*/  LOP3.LUT R6, R6, R31, RZ, 0x3c, !PT ;  /* 0x0000001f06067212 */ /* 0x000fe200078e3cff */
[----:B------:R-:W-:Y:S01]  /*3170*/  IMAD.IADD R11, R8, 0x1, R5 ;  /* 0x00000001080b7824 */ /* 0x000fe200078e0205 */
[----:B------:R-:W-:Y:S01]  /*3180*/  SHF.R.S32.HI R3, RZ, 0x3, R3 ;  /* 0x00000003ff037819 */ /* 0x000fe20000011403 */
[----:B------:R-:W-:Y:S01]  /*3190*/  IMAD R173, R148, c[0x0][0x1e4], RZ ;  /* 0x0000790094ad7a24 */ /* 0x000fe200078e02ff */
[--C-:B------:R-:W-:Y:S01]  /*31a0*/  LOP3.LUT R4, R154, 0x38, R93.reuse, 0xf8, !PT ;  /* 0x000000389a047812 */ /* 0x100fe200078ef85d */
[----:B------:R-:W-:Y:S01]  /*31b0*/  IMAD R174, R148, c[0x0][0x284], RZ ;  /* 0x0000a10094ae7a24 */ /* 0x000fe200078e02ff */
[----:B------:R-:W-:Y:S01]  /*31c0*/  LOP3.LUT R5, R158, 0x38, R93, 0xf8, !PT ;  /* 0x000000389e057812 */ /* 0x000fe200078ef85d */
[----:B------:R-:W-:Y:S01]  /*31d0*/  IMAD R8, R3, 0x1c00, R19 ;  /* 0x00001c0003087824 */ /* 0x000fe200078e0213 */
[----:B------:R-:W-:Y:S01]  /*31e0*/  IADD3 R12, R9, R6, RZ ;  /* 0x00000006090c7210 */ /* 0x000fe20007ffe0ff */
[----:B------:R-:W-:Y:S01]  /*31f0*/  IMAD R9, R3, 0x1c00, R20 ;  /* 0x00001c0003097824 */ /* 0x000fe200078e0214 */
[----:B------:R-:W-:Y:S01]  /*3200*/  LOP3.LUT R4, R4, R30, RZ, 0x3c, !PT ;  /* 0x0000001e04047212 */ /* 0x000fe200078e3cff */
[----:B------:R-:W-:Y:S01]  /*3210*/  IMAD R175, R148, c[0x0][0x294], RZ ;  /* 0x0000a50094af7a24 */ /* 0x000fe200078e02ff */
[----:B------:R-:W-:Y:S01]  /*3220*/  LOP3.LUT R38, R38, 0xfffffffb, RZ, 0xc0, !PT ;  /* 0xfffffffb26267812 */ /* 0x000fe200078ec0ff */
[----:B------:R-:W-:Y:S01]  /*3230*/  IMAD.WIDE.U32 R152, R148, c[0x0][0x1e0], RZ ;  /* 0x0000780094987a25 */ /* 0x000fe200078e00ff */
[----:B------:R-:W-:-:S02]  /*3240*/  LOP3.LUT R6, R155, 0x38, R93, 0xf8, !PT ;  /* 0x000000389b067812 */ /* 0x000fc400078ef85d */
[----:B------:R-:W-:Y:S01]  /*3250*/  LOP3.LUT R10, R5, R32, RZ, 0x3c, !PT ;  /* 0x00000020050a7212 */ /* 0x000fe200078e3cff */
[----:B------:R-:W-:Y:S01]  /*3260*/  IMAD.IADD R9, R9, 0x1, R4 ;  /* 0x0000000109097824 */ /* 0x000fe200078e0204 */
[----:B------:R-:W-:Y:S01]  /*3270*/  LOP3.LUT R5, R159, 0x38, R93, 0xf8, !PT ;  /* 0x000000389f057812 */ /* 0x000fe200078ef85d */
[C---:B------:R-:W-:Y:S01]  /*3280*/  IMAD R4, R3.reuse, 0x1c00, R169 ;  /* 0x00001c0003047824 */ /* 0x040fe200078e02a9 */
[----:B------:R-:W-:Y:S01]  /*3290*/  @P0 LOP3.LUT R38, R38, 0x4, RZ, 0xfc, !PT ;  /* 0x0000000426260812 */ /* 0x000fe200078efcff */
[----:B------:R-:W-:Y:S01]  /*32a0*/  IMAD.WIDE.U32 R150, R148, c[0x0][0x280], RZ ;  /* 0x0000a00094967a25 */ /* 0x000fe200078e00ff */
[----:B------:R-:W-:Y:S02]  /*32b0*/  LOP3.LUT R7, R6, R31, RZ, 0x3c, !PT ;  /* 0x0000001f06077212 */ /* 0x000fe400078e3cff */
[----:B------:R-:W-:Y:S01]  /*32c0*/  MOV R16, c[0x0][0x1e0] ;  /* 0x0000780000107a02 */ /* 0x000fe20000000f00 */
[----:B------:R-:W-:Y:S01]  /*32d0*/  IMAD R6, R3, 0x1c00, R17 ;  /* 0x00001c0003067824 */ /* 0x000fe200078e0211 */
[----:B------:R-:W-:Y:S01]  /*32e0*/  LOP3.LUT R3, R5, R199, RZ, 0x3c, !PT ;  /* 0x000000c705037212 */ /* 0x000fe200078e3cff */
[----:B------:R1:W-:Y:S01]  /*32f0*/  STL [R1+0x3c], R38 ;  /* 0x00003c2601007387 */ /* 0x0003e20000100800 */
[----:B------:R-:W-:Y:S01]  /*3300*/  IADD3 R8, R8, R7, RZ ;  /* 0x0000000708087210 */ /* 0x000fe20007ffe0ff */
[----:B------:R-:W-:Y:S01]  /*3310*/  IMAD.IADD R10, R6, 0x1, R10 ;  /* 0x00000001060a7824 */ /* 0x000fe200078e020a */
[----:B------:R-:W-:Y:S01]  /*3320*/  SHF.R.S32.HI R5, RZ, 0x1f, R34 ;  /* 0x0000001fff057819 */ /* 0x000fe20000011422 */
[----:B------:R-:W-:Y:S01]  /*3330*/  IMAD.IADD R7, R4, 0x1, R3 ;  /* 0x0000000104077824 */ /* 0x000fe200078e0203 */
[----:B------:R-:W-:Y:S01]  /*3340*/  SHF.R.S32.HI R3, RZ, 0x1f, R35 ;  /* 0x0000001fff037819 */ /* 0x000fe20000011423 */
[----:B------:R-:W-:Y:S01]  /*3350*/  IMAD.WIDE.U32 R192, R33, c[0x0][0x1e0], RZ ;  /* 0x0000780021c07a25 */ /* 0x000fe200078e00ff */
[----:B------:R-:W-:-:S02]  /*3360*/  SHF.R.S32.HI R6, RZ, 0x1f, R33 ;  /* 0x0000001fff067819 */ /* 0x000fc40000011421 */
[----:B------:R-:W-:Y:S01]  /*3370*/  LOP3.LUT R112, R2, 0xfffffff8, RZ, 0xc0, !PT ;  /* 0xfffffff802707812 */ /* 0x000fe200078ec0ff */
[----:B------:R-:W-:Y:S01]  /*3380*/  IMAD R4, R3, c[0x0][0x1e0], RZ ;  /* 0x0000780003047a24 */ /* 0x000fe200078e02ff */
[----:B------:R-:W-:Y:S01]  /*3390*/  ISETP.GE.AND P6, PT, R36, c[0x0][0x1d4], PT ;  /* 0x0000750024007a0c */ /* 0x000fe20003fc6270 */
[----:B------:R-:W-:Y:S01]  /*33a0*/  IMAD R3, R5, c[0x0][0x1e0], RZ ;  /* 0x0000780005037a24 */ /* 0x000fe200078e02ff */
[----:B------:R-:W-:Y:S01]  /*33b0*/  SHF.L.U64.HI R179, R16, R179, c[0x0][0x1e4] ;  /* 0x0000790010b37619 */ /* 0x000fe200000102b3 */
[----:B------:R-:W-:Y:S01]  /*33c0*/  IMAD R5, R6, c[0x0][0x1e0], RZ ;  /* 0x0000780006057a24 */ /* 0x000fe200078e02ff */
[----:B------:R-:W-:Y:S01]  /*33d0*/  IADD3 R174, R151, R174, RZ ;  /* 0x000000ae97ae7210 */ /* 0x000fe20007ffe0ff */
[----:B------:R-:W-:Y:S01]  /*33e0*/  IMAD R6, R35, c[0x0][0x1e4], R4 ;  /* 0x0000790023067a24 */ /* 0x000fe200078e0204 */
[----:B------:R-:W-:Y:S01]  /*33f0*/  SHF.L.U32 R206, R16, 0x5, RZ ;  /* 0x0000000510ce7819 */ /* 0x000fe200000006ff */
[C---:B------:R-:W-:Y:S01]  /*3400*/  IMAD.WIDE.U32 R184, R162.reuse, 0x60, RZ ;  /* 0x00000060a2b87825 */ /* 0x040fe200078e00ff */
[----:B------:R-:W-:-:S02]  /*3410*/  SHF.L.U64.HI R162, R162, R177, c[0x0][0x284] ;  /* 0x0000a100a2a27619 */ /* 0x000fc400000102b1 */
[----:B------:R-:W-:Y:S01]  /*3420*/  SHF.R.S32.HI R114, RZ, 0x1f, R112 ;  /* 0x0000001fff727819 */ /* 0x000fe20000011470 */
[----:B------:R-:W-:Y:S01]  /*3430*/  IMAD.WIDE.U32 R182, R163, 0x60, RZ ;  /* 0x00000060a3b67825 */ /* 0x000fe200078e00ff */
[----:B------:R-:W-:Y:S02]  /*3440*/  IADD3 R121, R185, UR5, RZ ;  /* 0x00000005b9797c10 */ /* 0x000fe4000fffe0ff */
[----:B------:R-:W-:Y:S01]  /*3450*/  SHF.R.S32.HI R113, RZ, 0x1f, R93 ;  /* 0x0000001fff717819 */ /* 0x000fe2000001145d */
[----:B------:R-:W-:Y:S01]  /*3460*/  IMAD.WIDE.U32 R160, R16, 0x60, RZ ;  /* 0x0000006010a07825 */ /* 0x000fe200078e00ff */
[----:B------:R-:W-:Y:S02]  /*3470*/  IADD3 R122, R183, UR4, RZ ;  /* 0x00000004b77a7c10 */ /* 0x000fe4000fffe0ff */
[----:B------:R-:W-:Y:S01]  /*3480*/  SHF.L.U32 R135, R14, 0x1, RZ ;  /* 0x000000010e877819 */ /* 0x000fe200000006ff */
[----:B------:R-:W-:Y:S01]  /*3490*/  IMAD R4, R33, c[0x0][0x1e4], R5 ;  /* 0x0000790021047a24 */ /* 0x000fe200078e0205 */
[----:B------:R-:W-:Y:S01]  /*34a0*/  IADD3 R172, R161, UR10, RZ ;  /* 0x0000000aa1ac7c10 */ /* 0x000fe2000fffe0ff */
[----:B------:R-:W-:Y:S01]  /*34b0*/  IMAD.WIDE.U32 R148, R148, c[0x0][0x290], RZ ;  /* 0x0000a40094947a25 */ /* 0x000fe200078e00ff */
[----:B------:R-:W-:-:S02]  /*34c0*/  SHF.L.U32 R132, R11, 0x1, RZ ;  /* 0x000000010b847819 */ /* 0x000fc400000006ff */
[----:B------:R-:W-:Y:S01]  /*34d0*/  IADD3 R136, R193, R4, RZ ;  /* 0x00000004c1887210 */ /* 0x000fe20007ffe0ff */
[----:B------:R-:W-:Y:S01]  /*34e0*/  IMAD.WIDE.U32 R202, R35, c[0x0][0x1e0], RZ ;  /* 0x0000780023ca7a25 */ /* 0x000fe200078e00ff */
[----:B------:R-:W-:-:S03]  /*34f0*/  SHF.L.U32 R128, R10, 0x1, RZ ;  /* 0x000000010a807819 */ /* 0x000fc600000006ff */
        /* <DEDUP_REMOVED lines=19> */
[----:B-1----:R-:W-:Y:S02]  /*3630*/  IMAD.SHL.U32 R123, R7, 0x2, RZ ;  /* 0x00000002077b7824 */ /* 0x002fe400078e00ff */
.L_x_1191:
[----:B------:R-:W-:Y:S01]  /*3640*/  SHF.R.S32.HI R97, RZ, 0x1f, R41 ;  /* 0x0000001fff617819 */ /* 0x000fe20000011429 */
[----:B-1----:R1:W5:Y:S01]  /*3650*/  LDL R211, [R1+0x3c] ;  /* 0x00003c0001d37983 */ /* 0x0023620000100800 */
[----:B------:R-:W-:Y:S01]  /*3660*/  ISETP.GE.AND P2, PT, R210, 0x1, PT ;  /* 0x00000001d200780c */ /* 0x000fe20003f46270 */
[----:B------:R-:W-:Y:S04]  /*3670*/  DEPBAR.LE SB0, 0x0 ;  /* 0x000080000000791a */ /* 0x000fe80000000000 */
[----:B------:R-:W-:Y:S01]  /*3680*/  WARPSYNC 0xffffffff ;  /* 0xffffffff00007948 */ /* 0x000fe20003800000 */
[----:B------:R-:W-:Y:S01]  /*3690*/  BAR.SYNC.DEFER_BLOCKING 0x0 ;  /* 0x0000000000007b1d */ /* 0x000fe20000010000 */
[-C--:B------:R-:W-:Y:S02]  /*36a0*/  IMAD R2, R173, R41.reuse, RZ ;  /* 0x00000029ad027224 */ /* 0x080fe400078e02ff */
[----:B------:R-:W-:Y:S04]  /*36b0*/  IMAD.WIDE.U32 R80, R152, R41, RZ ;  /* 0x0000002998507225 */ /* 0x000fe800078e00ff */
[----:B------:R-:W-:Y:S01]  /*36c0*/  IMAD R2, R97, R152, R2 ;  /* 0x0000009861027224 */ /* 0x000fe200078e0202 */
[----:B------:R-:W-:Y:S03]  /*36d0*/  IADD3 R3, P1, P0, R119, R80, R206 ;  /* 0x0000005077037210 */ /* 0x000fe6000783e0ce */
[----:B------:R-:W-:Y:S05]  /*36e0*/  IMAD.IADD R86, R81, 0x1, R2 ;  /* 0x0000000151567824 */ /* 0x000fea00078e0202 */
[----:B------:R-:W-:Y:S02]  /*36f0*/  IADD3.X R7, R115, R86, R179, P1, P0 ;  /* 0x0000005673077210 */ /* 0x000fe40000fe04b3 */
[----:B------:R-:W-:Y:S04]  /*3700*/  IADD3 R4, P1, P0, R119, R80, R207 ;  /* 0x0000005077047210 */ /* 0x000fe8000783e0cf */
[----:B------:R-:W-:Y:S02]  /*3710*/  IADD3.X R8, R115, R86, R177, P1, P0 ;  /* 0x0000005673087210 */ /* 0x000fe40000fe04b1 */
[----:B------:R-:W-:Y:S01]  /*3720*/  IADD3 R5, P1, P0, R119, R80, R160 ;  /* 0x0000005077057210 */ /* 0x000fe2000783e0a0 */
[----:B------:R-:W2:Y:S01]  /*3730*/  S2R R10, SR_TID.X ;  /* 0x00000000000a7919 */ /* 0x000ea20000002100 */
[----:B------:R-:W-:Y:S02]  /*3740*/  BSSY B2, `(.L_x_1143) ;  /* 0x00004f5000027945 */ /* 0x000fe40003800000 */
[----:B------:R-:W-:Y:S02]  /*3750*/  IADD3.X R9, R115, R86, R172, P1, P0 ;  /* 0x0000005673097210 */ /* 0x000fe40000fe04ac */
[----:B------:R-:W-:Y:S05]  /*3760*/  IADD3 R2, P0, R119, R80, RZ ;  /* 0x0000005077027210 */ /* 0x000fea0007f1e0ff */
[----:B------:R-:W-:Y:S01]  /*3770*/  IMAD.X R6, R86, 0x1, R115, P0 ;  /* 0x0000000156067824 */ /* 0x000fe200000e0673 */
[C---:B------:R-:W-:Y:S04]  /*3780*/  LEA R66, P0, R2.reuse, c[0x0][0x1c8], 0x1 ;  /* 0x0000720002427a11 */ /* 0x040fe800078008ff */
[----:B------:R-:W-:Y:S02]  /*3790*/  LEA.HI.X R67, R2, c[0x0][0x1cc], R6, 0x1, P0 ;  /* 0x0000730002437a11 */ /* 0x000fe400000f0c06 */
[C---:B------:R-:W-:Y:S04]  /*37a0*/  LEA R72, P0, R3.reuse, c[0x0][0x1c8], 0x1 ;  /* 0x0000720003487a11 */ /* 0x040fe800078008ff */
[----:B------:R-:W-:Y:S02]  /*37b0*/  LEA.HI.X R73, R3, c[0x0][0x1cc], R7, 0x1, P0 ;  /* 0x0000730003497a11 */ /* 0x000fe400000f0c07 */
[----:B------:R-:W-:Y:S02]  /*37c0*/  LEA R82, P0, R4, c[0x0][0x1c8], 0x1 ;  /* 0x0000720004527a11 */ /* 0x000fe400078008ff */
[--C-:B--2---:R-:W-:Y:S02]  /*37d0*/  SHF.R.S32.HI R212, RZ, 0x1f, R10.reuse ;  /* 0x0000001fffd47819 */ /* 0x104fe4000001140a */
[--C-:B------:R-:W-:Y:S02]  /*37e0*/  SHF.R.S32.HI R217, RZ, 0x1f, R10.reuse ;  /* 0x0000001fffd97819 */ /* 0x100fe4000001140a */
[--C-:B------:R-:W-:Y:S02]  /*37f0*/  SHF.R.S32.HI R219, RZ, 0x1f, R10.reuse ;  /* 0x0000001fffdb7819 */ /* 0x100fe4000001140a */
[-C--:B------:R-:W-:Y:S02]  /*3800*/  LEA.HI R212, R212, R10.reuse, RZ, 0x3 ;  /* 0x0000000ad4d47211 */ /* 0x080fe400078f18ff */
[-C--:B------:R-:W-:Y:S02]  /*3810*/  LEA.HI R217, R217, R10.reuse, RZ, 0x3 ;  /* 0x0000000ad9d97211 */ /* 0x080fe400078f18ff */
[-C--:B------:R-:W-:Y:S02]  /*3820*/  LEA.HI R219, R219, R10.reuse, RZ, 0x3 ;  /* 0x0000000adbdb7211 */ /* 0x080fe400078f18ff */
[----:B------:R-:W-:Y:S02]  /*3830*/  SHF.R.S32.HI R220, RZ, 0x1f, R10 ;  /* 0x0000001fffdc7819 */ /* 0x000fe4000001140a */
[----:B------:R-:W-:Y:S02]  /*3840*/  LEA.HI.X R83, R4, c[0x0][0x1cc], R8, 0x1, P0 ;  /* 0x0000730004537a11 */ /* 0x000fe400000f0c08 */
[----:B------:R-:W-:Y:S02]  /*3850*/  LEA R84, P0, R5, c[0x0][0x1c8], 0x1 ;  /* 0x0000720005547a11 */ /* 0x000fe400078008ff */
[----:B------:R-:W-:Y:S02]  /*3860*/  SHF.R.S32.HI R212, RZ, 0x3, R212 ;  /* 0x00000003ffd47819 */ /* 0x000fe400000114d4 */
[----:B------:R-:W-:Y:S02]  /*3870*/  SHF.R.S32.HI R217, RZ, 0x3, R217 ;  /* 0x00000003ffd97819 */ /* 0x000fe400000114d9 */
[----:B------:R-:W-:Y:S02]  /*3880*/  SHF.R.S32.HI R219, RZ, 0x3, R219 ;  /* 0x00000003ffdb7819 */ /* 0x000fe400000114db */
[----:B------:R-:W-:Y:S02]  /*3890*/  LEA.HI R220, R220, R10, RZ, 0x3 ;  /* 0x0000000adcdc7211 */ /* 0x000fe400078f18ff */
[----:B------:R-:W-:Y:S02]  /*38a0*/  IADD3 R212, R212, 0x60, RZ ;  /* 0x00000060d4d47810 */ /* 0x000fe40007ffe0ff */
[----:B------:R-:W-:Y:S02]  /*38b0*/  IADD3 R217, R217, 0x40, RZ ;  /* 0x00000040d9d97810 */ /* 0x000fe40007ffe0ff */
[----:B------:R-:W-:Y:S02]  /*38c0*/  IADD3 R219, R219, 0x20, RZ ;  /* 0x00000020dbdb7810 */ /* 0x000fe40007ffe0ff */
[----:B------:R-:W-:Y:S02]  /*38d0*/  SHF.R.S32.HI R220, RZ, 0x3, R220 ;  /* 0x00000003ffdc7819 */ /* 0x000fe400000114dc */
[----:B------:R-:W-:Y:S01]  /*38e0*/  LEA.HI.X R85, R5, c[0x0][0x1cc], R9, 0x1, P0 ;  /* 0x0000730005557a11 */ /* 0x000fe200000f0c09 */
[----:B------:R-:W-:-:S05]  /*38f0*/  @!P2 BRA `(.L_x_1144) ;  /* 0x00004ad00000a947 */ /* 0x000fca0003800000 */
[-C--:B-1----:R-:W-:Y:S01]  /*3900*/  IMAD R4, R174, R41.reuse, RZ ;  /* 0x00000029ae047224 */ /* 0x082fe200078e02ff */
[----:B-----5:R-:W-:Y:S01]  /*3910*/  LOP3.LUT P2, RZ, R211, 0x4, RZ, 0xc0, !PT ;  /* 0x00000004d3ff7812 */ /* 0x020fe2000784c0ff */
        /* <DEDUP_REMOVED lines=38> */
.L_x_1147:
[----:B------:R-:W-:Y:S05]  /*3b80*/  BSYNC B0 ;  /* 0x0000000000007941 */ /* 0x000fea0003800000 */
.L_x_1146:
        /* <DEDUP_REMOVED lines=9> */
[----:B------:R-:W-:Y:S01]  /*3c20*/  IMAD.MOV.U32 R6, RZ, RZ, R13 ;  /* 0x000000ffff067224 */ /* 0x000fe200078e000d */
[----:B------:R-:W-:Y:S01]  /*3c30*/  PRMT R40, R5, 0x7610, R40 ;  /* 0x0000761005287816 */ /* 0x000fe20000000028 */
[----:B------:R-:W-:Y:S01]  /*3c40*/  IMAD.MOV.U32 R5, RZ, RZ, R2 ;  /* 0x000000ffff057224 */ /* 0x000fe200078e0002 */
[----:B------:R-:W-:Y:S01]  /*3c50*/  PRMT R43, R4, 0x7610, R43 ;  /* 0x00007610042b7816 */ /* 0x000fe2000000002b */
[----:B------:R-:W-:Y:S01]  /*3c60*/  CS2R R14, SRZ ;  /* 0x00000000000e7805 */ /* 0x000fe2000001ff00 */
[----:B------:R-:W-:Y:S02]  /*3c70*/  MOV R7, R12 ;  /* 0x0000000c00077202 */ /* 0x000fe40000000f00 */
        /* <DEDUP_REMOVED lines=24> */
.L_x_1149:
[----:B------:R-:W-:Y:S05]  /*3e00*/  BSYNC B0 ;  /* 0x0000000000007941 */ /* 0x000fea0003800000 */
.L_x_1148:
        /* <DEDUP_REMOVED lines=40> */
.L_x_1151:
[----:B------:R-:W-:Y:S05]  /*4090*/  BSYNC B0 ;  /* 0x0000000000007941 */ /* 0x000fea0003800000 */
.L_x_1150:
        /* <DEDUP_REMOVED lines=38> */
.L_x_1153:
[----:B------:R-:W-:Y:S05]  /*4300*/  BSYNC B0 ;  /* 0x0000000000007941 */ /* 0x000fea0003800000 */
.L_x_1152:
        /* <DEDUP_REMOVED lines=68> */
.L_x_1157:
[----:B------:R-:W-:Y:S05]  /*4750*/  BSYNC B0 ;  /* 0x0000000000007941 */ /* 0x000fea0003800000 */
.L_x_1156:
        /* <DEDUP_REMOVED lines=55> */
.L_x_1155:
[----:B------:R-:W-:Y:S05]  /*4ad0*/  BSYNC B1 ;  /* 0x0000000000017941 */ /* 0x000fea0003800000 */
.L_x_1154:
        /* <DEDUP_REMOVED lines=56> */
.L_x_1161:
[----:B------:R-:W-:Y:S05]  /*4e60*/  BSYNC B0 ;  /* 0x0000000000007941 */ /* 0x000fea0003800000 */
.L_x_1160:
        /* <DEDUP_REMOVED lines=55> */
.L_x_1159:
[----:B------:R-:W-:Y:S05]  /*51e0*/  BSYNC B1 ;  /* 0x0000000000017941 */ /* 0x000fea0003800000 */
.L_x_1158:
        /* <DEDUP_REMOVED lines=56> */
.L_x_1165:
[----:B------:R-:W-:Y:S05]  /*5570*/  BSYNC B0 ;  /* 0x0000000000007941 */ /* 0x000fea0003800000 */
.L_x_1164:
        /* <DEDUP_REMOVED lines=55> */
.L_x_1163:
[----:B------:R-:W-:Y:S05]  /*58f0*/  BSYNC B1 ;  /* 0x0000000000017941 */ /* 0x000fea0003800000 */
.L_x_1162:
        /* <DEDUP_REMOVED lines=55> */
.L_x_1168:
[----:B------:R-:W-:Y:S05]  /*5c70*/  BSYNC B0 ;  /* 0x0000000000007941 */ /* 0x000fea0003800000 */
.L_x_1167:
        /* <DEDUP_REMOVED lines=56> */
.L_x_1145:
        /* <DEDUP_REMOVED lines=24> */
[C---:B------:R-:W-:Y:S02]  /*6180*/  @!P2 IADD3.X R9, R117.reuse, R162, R42, P1, P0 ;  /* 0x000000a27509a210 */ /* 0x040fe40000fe042a */
        /* <DEDUP_REMOVED lines=24> */
[----:B------:R-:W-:Y:S02]  /*6310*/  @!P1 LEA.HI.X R11, R11, c[0x0][0x28c], R14, 0x1, P0 ;  /* 0x0000a3000b0b9a11 */ /* 0x000fe400000f0c0e */
[-C--:B------:R-:W-:Y:S04]  /*6320*/  ISETP.GE.AND P0, PT, R220, R79.reuse, PT ;  /* 0x0000004fdc00720c */ /* 0x080fe80003f06270 */
[----:B------:R-:W-:Y:S01]  /*6330*/  ISETP.GE.OR P0, PT, R36, c[0x0][0x27c], P0 ;  /* 0x00009f0024007a0c */ /* 0x000fe20000706670 */
[----:B------:R-:W4:Y:S08]  /*6340*/  @!P1 LDG.E.128 R72, [R12.64] ;  /* 0x000000060c489981 */ /* 0x000f30000c1e1d00 */
[----:B------:R-:W4:Y:S04]  /*6350*/  @!P1 LDG.E.128 R32, [R10.64] ;  /* 0x000000060a209981 */ /* 0x000f28000c1e1d00 */
[----:B---3--:R-:W-:Y:S05]  /*6360*/  @!P0 IADD3 R2, P1, R104, R70, RZ ;  /* 0x0000004668028210 */ /* 0x008fea0007f3e0ff */
[----:B------:R-:W-:Y:S01]  /*6370*/  @!P0 IMAD.X R3, R42, 0x1, R117, P1 ;  /* 0x000000012a038824 */ /* 0x000fe200008e0675 */
[C---:B-1----:R-:W-:Y:S01]  /*6380*/  @!P0 LEA R8, P1, R2.reuse, c[0x0][0x270], 0x1 ;  /* 0x00009c0002088a11 */ /* 0x042fe200078208ff */
[----:B------:R-:W-:Y:S03]  /*6390*/  CS2R R6, SRZ ;  /* 0x0000000000067805 */ /* 0x000fe6000001ff00 */
        /* <DEDUP_REMOVED lines=8> */
[----:B------:R-:W-:Y:S07]  /*6420*/  ISETP.GE.AND P1, PT, R36, c[0x0][0x27c], PT ;  /* 0x00009f0024007a0c */ /* 0x000fee0003f26270 */
        /* <DEDUP_REMOVED lines=157> */
.L_x_1170:
[----:B------:R-:W-:Y:S05]  /*6e00*/  BSYNC B0 ;  /* 0x0000000000007941 */ /* 0x000fea0003800000 */
.L_x_1169:
        /* <DEDUP_REMOVED lines=115> */
.L_x_1172:
[----:B------:R-:W-:Y:S05]  /*7540*/  BSYNC B0 ;  /* 0x0000000000007941 */ /* 0x000fea0003800000 */
.L_x_1171:
        /* <DEDUP_REMOVED lines=115> */
.L_x_1174:
[----:B------:R-:W-:Y:S05]  /*7c80*/  BSYNC B0 ;  /* 0x0000000000007941 */ /* 0x000fea0003800000 */
.L_x_1173:
        /* <DEDUP_REMOVED lines=11> */
[C---:B------:R-:W-:Y:S01]  /*7d40*/  LEA R48, P0, R2.reuse, c[0x0][0x1c8], 0x1 ;  /* 0x0000720002307a11 */ /* 0x040fe200078008ff */
[----:B------:R-:W-:Y:S01]  /*7d50*/  @!P1 HADD2.F32 R27, -RZ, R78.H0_H0 ;  /* 0x2000004eff1b9230 */ /* 0x000fe20000004100 */
[----:B------:R-:W-:Y:S01]  /*7d60*/  @!P1 SHF.R.U32.HI R10, RZ, 0x10, R73 ;  /* 0x00000010ff0a9819 */ /* 0x000fe20000011649 */
[----:B------:R-:W1:Y:S01]  /*7d70*/  LDS.128 R16, [R132+0x8100] ;  /* 0x0081000084107984 */ /* 0x000e620000000c00 */
[----:B------:R-:W-:Y:S01]  /*7d80*/  LEA.HI.X R49, R2, c[0x0][0x1cc], R3, 0x1, P0 ;  /* 0x0000730002317a11 */ /* 0x000fe200000f0c03 */
[----:B------:R-:W-:Y:S01]  /*7d90*/  @!P1 HADD2.F32 R2, -RZ, R39.H0_H0 ;  /* 0x20000027ff029230 */ /* 0x000fe20000004100 */
[----:B------:R-:W-:Y:S01]  /*7da0*/  @!P1 SHF.R.U64 R12, R34, 0x10, R35 ;  /* 0x00000010220c9819 */ /* 0x000fe20000001223 */
[----:B------:R-:W-:Y:S01]  /*7db0*/  @!P1 HADD2.F32 R25, -RZ, R10.H0_H0 ;  /* 0x2000000aff199230 */ /* 0x000fe20000004100 */
[----:B------:R-:W-:Y:S01]  /*7dc0*/  @!P1 SHF.R.U64 R9, R32, 0x10, R33 ;  /* 0x0000001020099819 */ /* 0x000fe20000001221 */
[----:B------:R-:W-:Y:S01]  /*7dd0*/  @!P1 HADD2.F32 R33, -RZ, R78.H1_H1 ;  /* 0x3000004eff219230 */ /* 0x000fe20000004100 */
[----:B------:R-:W-:Y:S02]  /*7de0*/  @!P1 SHF.R.U64 R21, R72, 0x10, R73 ;  /* 0x0000001048159819 */ /* 0x000fe40000001249 */
[----:B------:R-:W-:Y:S02]  /*7df0*/  @!P1 SHF.R.U32.HI R11, RZ, 0x10, R35 ;  /* 0x00000010ff0b9819 */ /* 0x000fe40000011623 */
[--C-:B------:R-:W-:Y:S01]  /*7e00*/  @!P1 SHF.R.U32.HI R31, RZ, 0x10, R75.reuse ;  /* 0x00000010ff1f9819 */ /* 0x100fe2000001164b */
[----:B------:R-:W-:Y:S01]  /*7e10*/  @!P1 HADD2.F32 R21, -RZ, R21.H0_H0 ;  /* 0x20000015ff159230 */ /* 0x000fe20000004100 */
        /* <DEDUP_REMOVED lines=9> */
[--C-:B------:R-:W-:Y:S02]  /*7eb0*/  @!P1 HADD2.F32 R22, -RZ, R7.reuse.H0_H0 ;  /* 0x20000007ff169230 */ /* 0x100fe40000004100 */
[----:B------:R-:W-:Y:S01]  /*7ec0*/  @!P1 HADD2.F32 R24, -RZ, R7.H1_H1 ;  /* 0x30000007ff189230 */ /* 0x000fe20000004100 */
[CC--:B------:R-:W-:Y:S01]  /*7ed0*/  @!P1 FMUL.FTZ R4, R3.reuse, R2.reuse ;  /* 0x0000000203049220 */ /* 0x0c0fe20000410000 */
[----:B------:R-:W-:Y:S01]  /*7ee0*/  @!P1 HADD2.F32 R14, -RZ, R13.H0_H0 ;  /* 0x2000000dff0e9230 */ /* 0x000fe20000004100 */
[----:B------:R-:W-:Y:S01]  /*7ef0*/  @!P1 FMUL.FTZ R8, R22, R2 ;  /* 0x0000000216089220 */ /* 0x000fe20000410000 */
[----:B------:R-:W-:Y:S02]  /*7f00*/  @!P1 HADD2.F32 R2, -RZ, R6.H0_H0 ;  /* 0x20000006ff029230 */ /* 0x000fe40000004100 */
[----:B------:R-:W-:Y:S01]  /*7f10*/  @!P1 HADD2.F32 R6, -RZ, R5.H1_H1 ;  /* 0x30000005ff069230 */ /* 0x000fe20000004100 */
[----:B------:R-:W-:Y:S01]  /*7f20*/  @!P1 FFMA.FTZ R55, R3, R23, -R8 ;  /* 0x0000001703379223 */ /* 0x000fe20000010808 */
[----:B------:R-:W-:Y:S01]  /*7f30*/  @!P1 MOV R8, R16 ;  /* 0x0000001000089202 */ /* 0x000fe20000000f00 */
[-C--:B------:R-:W-:Y:S01]  /*7f40*/  @!P1 FMUL.FTZ R10, R24, R2.reuse ;  /* 0x00000002180a9220 */ /* 0x080fe20000410000 */
[----:B------:R-:W-:Y:S01]  /*7f50*/  @!P1 HADD2.F32 R3, -RZ, R39.H1_H1 ;  /* 0x30000027ff039230 */ /* 0x000fe20000004100 */
[C---:B------:R-:W-:Y:S01]  /*7f60*/  @!P1 FMUL.FTZ R5, R6.reuse, R2 ;  /* 0x0000000206059220 */ /* 0x040fe20000410000 */
[----:B------:R-:W-:Y:S01]  /*7f70*/  @!P1 HADD2.F32 R26, -RZ, R30.H0_H0 ;  /* 0x2000001eff1a9230 */ /* 0x000fe20000004100 */
[----:B------:R-:W-:Y:S01]  /*7f80*/  @!P1 FFMA.FTZ R39, R6, R25, -R10 ;  /* 0x0000001906279223 */ /* 0x000fe2000001080a */
[----:B------:R-:W-:Y:S01]  /*7f90*/  @!P1 HADD2.F32 R7, -RZ, R8.H0_H0 ;  /* 0x20000008ff079230 */ /* 0x000fe20000004100 */
[----:B------:R-:W-:Y:S01]  /*7fa0*/  @!P1 FMUL.FTZ R20, R14, R3 ;  /* 0x000000030e149220 */ /* 0x000fe20000410000 */
[----:B------:R-:W-:Y:S01]  /*7fb0*/  @!P1 MOV R10, R18 ;  /* 0x00000012000a9202 */ /* 0x000fe20000000f00 */
[----:B------:R-:W-:Y:S01]  /*7fc0*/  @!P1 HADD2.F32 R6, -RZ, R40.H0_H0 ;  /* 0x20000028ff069230 */ /* 0x000fe20000004100 */
[----:B------:R-:W-:Y:S01]  /*7fd0*/  @!P1 F2FP.PACK_AB R39, R39, R55 ;  /* 0x000000372727923e */ /* 0x000fe200000000ff */
[C---:B------:R-:W-:Y:S01]  /*7fe0*/  @!P1 FMUL.FTZ R2, R7.reuse, R3 ;  /* 0x0000000307029220 */ /* 0x040fe20000410000 */
[----:B------:R-:W-:Y:S01]  /*7ff0*/  @!P1 HADD2.F32 R3, -RZ, R9.H0_H0 ;  /* 0x20000009ff039230 */ /* 0x000fe20000004100 */
[-C--:B------:R-:W-:Y:S01]  /*8000*/  @!P1 FFMA.FTZ R52, R7, R15.reuse, -R20 ;  /* 0x0000000f07349223 */ /* 0x080fe20000010814 */
[----:B------:R-:W-:Y:S01]  /*8010*/  @!P1 HADD2.F32 R20, -RZ, R13.H1_H1 ;  /* 0x3000000dff149230 */ /* 0x000fe20000004100 */
[-C--:B------:R-:W-:Y:S01]  /*8020*/  @!P1 FMUL.FTZ R9, R26, R6.reuse ;  /* 0x000000061a099220 */ /* 0x080fe20000410000 */
[----:B------:R-:W-:Y:S01]  /*8030*/  @!P1 HADD2.F32 R7, -RZ, R8.H1_H1 ;  /* 0x30000008ff079230 */ /* 0x000fe20000004100 */
[----:B------:R-:W-:Y:S01]  /*8040*/  @!P1 FFMA.FTZ R2, R14, R15, R2 ;  /* 0x0000000f0e029223 */ /* 0x000fe20000010002 */
[----:B------:R-:W-:Y:S01]  /*8050*/  @!P1 MOV R17, R39 ;  /* 0x0000002700119202 */ /* 0x000fe20000000f00 */
[-C--:B------:R-:W-:Y:S01]  /*8060*/  @!P1 FMUL.FTZ R13, R20, R3.reuse ;  /* 0x00000003140d9220 */ /* 0x080fe20000410000 */
[----:B------:R-:W-:Y:S01]  /*8070*/  @!P1 HADD2.F32 R8, -RZ, R10.H0_H0 ;  /* 0x2000000aff089230 */ /* 0x000fe20000004100 */
[C---:B------:R-:W-:Y:S01]  /*8080*/  @!P1 FMUL.FTZ R3, R7.reuse, R3 ;  /* 0x0000000307039220 */ /* 0x040fe20000410000 */
[----:B------:R-:W-:Y:S01]  /*8090*/  @!P1 HADD2.F32 R30, -RZ, R30.H1_H1 ;  /* 0x3000001eff1e9230 */ /* 0x000fe20000004100 */
[----:B------:R-:W-:Y:S01]  /*80a0*/  @!P1 FFMA.FTZ R51, R7, R21, -R13 ;  /* 0x0000001507339223 */ /* 0x000fe2000001080d */
[----:B------:R-:W-:Y:S01]  /*80b0*/  @!P1 HADD2.F32 R13, -RZ, R11.H0_H0 ;  /* 0x2000000bff0d9230 */ /* 0x000fe20000004100 */
[C---:B------:R-:W-:Y:S01]  /*80c0*/  @!P1 FMUL.FTZ R6, R8.reuse, R6 ;  /* 0x0000000608069220 */ /* 0x040fe20000410000 */
[----:B------:R-:W-:Y:S01]  /*80d0*/  @!P1 MOV R11, R47 ;  /* 0x0000002f000b9202 */ /* 0x000fe20000000f00 */
[----:B------:R-:W-:Y:S01]  /*80e0*/  @!P1 FFMA.FTZ R50, R8, R27, -R9 ;  /* 0x0000001b08329223 */ /* 0x000fe20000010809 */
[----:B------:R-:W-:Y:S01]  /*80f0*/  @!P1 HADD2.F32 R9, -RZ, R40.H1_H1 ;  /* 0x30000028ff099230 */ /* 0x000fe20000004100 */
[----:B------:R-:W-:Y:S01]  /*8100*/  @!P1 IMAD.MOV.U32 R8, RZ, RZ, R19 ;  /* 0x000000ffff089224 */ /* 0x000fe200078e0013 */
[----:B------:R-:W-:Y:S01]  /*8110*/  @!P1 HADD2.F32 R7, -RZ, R12.H0_H0 ;  /* 0x2000000cff079230 */ /* 0x000fe20000004100 */
[----:B------:R-:W-:Y:S01]  /*8120*/  @!P1 FFMA.FTZ R3, R20, R21, R3 ;  /* 0x0000001514039223 */ /* 0x000fe20000010003 */
[--C-:B------:R-:W-:Y:S01]  /*8130*/  @!P1 HADD2.F32 R32, -RZ, R11.reuse.H0_H0 ;  /* 0x2000000bff209230 */ /* 0x100fe20000004100 */
[----:B------:R-:W-:Y:S01]  /*8140*/  @!P1 FFMA.FTZ R4, R22, R23, R4 ;  /* 0x0000001716049223 */ /* 0x000fe20000010004 */
[----:B------:R-:W-:Y:S01]  /*8150*/  @!P1 HADD2.F32 R34, -RZ, R11.H1_H1 ;  /* 0x3000000bff229230 */ /* 0x000fe20000004100 */
[----:B------:R-:W-:Y:S01]  /*8160*/  @!P1 FMUL.FTZ R40, R30, R7 ;  /* 0x000000071e289220 */ /* 0x000fe20000410000 */
[----:B------:R-:W-:Y:S01]  /*8170*/  @!P1 HADD2.F32 R12, -RZ, R10.H1_H1 ;  /* 0x3000000aff0c9230 */ /* 0x000fe20000004100 */
[----:B------:R-:W-:Y:S01]  /*8180*/  @!P1 FMUL.FTZ R38, R32, R9 ;  /* 0x0000000920269220 */ /* 0x000fe20000410000 */
[--C-:B------:R-:W-:Y:S01]  /*8190*/  @!P1 HADD2.F32 R11, -RZ, R8.reuse.H0_H0 ;  /* 0x20000008ff0b9230 */ /* 0x100fe20000004100 */
[----:B------:R-:W-:Y:S01]  /*81a0*/  @!P1 FFMA.FTZ R5, R24, R25, R5 ;  /* 0x0000001918059223 */ /* 0x000fe20000010005 */
[----:B------:R-:W-:Y:S01]  /*81b0*/  @!P1 HADD2.F32 R10, -RZ, R8.H1_H1 ;  /* 0x30000008ff0a9230 */ /* 0x000fe20000004100 */
[----:B------:R-:W-:Y:S02]  /*81c0*/  @!P1 FMUL.FTZ R8, R34, R13 ;  /* 0x0000000d22089220 */ /* 0x000fe40000410000 */
[----:B------:R-:W-:Y:S01]  /*81d0*/  @!P1 FFMA.FTZ R43, R11, R33, -R38 ;  /* 0x000000210b2b9223 */ /* 0x000fe20000010826 */
[----:B------:R-:W-:Y:S01]  /*81e0*/  @!P1 F2FP.PACK_AB R38, R51, R52 ;  /* 0x000000343326923e */ /* 0x000fe200000000ff */
[----:B------:R-:W-:Y:S01]  /*81f0*/  @!P1 FFMA.FTZ R42, R10, R35, -R8 ;  /* 0x000000230a2a9223 */ /* 0x000fe20000010808 */
[----:B------:R-:W-:Y:S01]  /*8200*/  @!P1 F2FP.PACK_AB R4, R5, R4 ;  /* 0x000000040504923e */ /* 0x000fe200000000ff */
[C---:B------:R-:W-:Y:S01]  /*8210*/  @!P1 FFMA.FTZ R40, R12.reuse, R31, -R40 ;  /* 0x0000001f0c289223 */ /* 0x040fe20000010828 */
[----:B------:R-:W-:Y:S01]  /*8220*/  @!P1 MOV R16, R38 ;  /* 0x0000002600109202 */ /* 0x000fe20000000f00 */
[----:B------:R-:W-:Y:S01]  /*8230*/  @!P1 FMUL.FTZ R7, R12, R7 ;  /* 0x000000070c079220 */ /* 0x000fe20000410000 */
[----:B------:R-:W-:Y:S01]  /*8240*/  @!P1 F2FP.PACK_AB R12, R42, R43 ;  /* 0x0000002b2a0c923e */ /* 0x000fe200000000ff */
[----:B------:R-:W-:Y:S01]  /*8250*/  @!P1 FMUL.FTZ R8, R11, R9 ;  /* 0x000000090b089220 */ /* 0x000fe20000410000 */
[----:B------:R-:W-:Y:S01]  /*8260*/  @!P1 F2FP.PACK_AB R11, R40, R50 ;  /* 0x00000032280b923e */ /* 0x000fe200000000ff */
[----:B------:R-:W-:Y:S01]  /*8270*/  @!P1 FFMA.FTZ R6, R26, R27, R6 ;  /* 0x0000001b1a069223 */ /* 0x000fe20000010006 */
[----:B------:R-:W-:Y:S01]  /*8280*/  @!P1 MOV R45, R4 ;  /* 0x00000004002d9202 */ /* 0x000fe20000000f00 */
[----:B------:R-:W-:Y:S01]  /*8290*/  @!P1 IMAD.MOV.U32 R19, RZ, RZ, R12 ;  /* 0x000000ffff139224 */ /* 0x000fe200078e000c */
[----:B------:R-:W-:Y:S01]  /*82a0*/  @!P1 MOV R18, R11 ;  /* 0x0000000b00129202 */ /* 0x000fe20000000f00 */
[----:B------:R-:W-:Y:S01]  /*82b0*/  @!P1 FMUL.FTZ R9, R10, R13 ;  /* 0x0000000d0a099220 */ /* 0x000fe20000410000 */
[----:B------:R-:W-:Y:S01]  /*82c0*/  @!P1 F2FP.PACK_AB R10, R3, R2 ;  /* 0x00000002030a923e */ /* 0x000fe200000000ff */
[----:B------:R-:W-:Y:S02]  /*82d0*/  @!P1 FFMA.FTZ R7, R30, R31, R7 ;  /* 0x0000001f1e079223 */ /* 0x000fe40000010007 */
[----:B------:R1:W-:Y:S01]  /*82e0*/  STG.E.128 [R48.64], R16 ;  /* 0x0000001030007986 */ /* 0x0003e2000c101d06 */
[----:B------:R-:W-:Y:S01]  /*82f0*/  @!P1 MOV R44, R10 ;  /* 0x0000000a002c9202 */ /* 0x000fe20000000f00 */
[----:B------:R-:W-:Y:S01]  /*8300*/  @!P1 FFMA.FTZ R8, R32, R33, R8 ;  /* 0x0000002120089223 */ /* 0x000fe20000010008 */
[----:B------:R-:W-:Y:S01]  /*8310*/  @!P1 F2FP.PACK_AB R3, R7, R6 ;  /* 0x000000060703923e */ /* 0x000fe200000000ff */
[----:B------:R-:W-:Y:S03]  /*8320*/  @!P1 FFMA.FTZ R9, R34, R35, R9 ;  /* 0x0000002322099223 */ /* 0x000fe60000010009 */
[----:B------:R-:W-:Y:S02]  /*8330*/  @!P1 MOV R46, R3 ;  /* 0x00000003002e9202 */ /* 0x000fe40000000f00 */
[----:B------:R-:W-:Y:S04]  /*8340*/  @!P1 F2FP.PACK_AB R2, R9, R8 ;  /* 0x000000080902923e */ /* 0x000fe800000000ff */
        /* <DEDUP_REMOVED lines=8> */
.L_x_1144:
[----:B-1----:R-:W-:Y:S01]  /*83d0*/  IMAD R2, R41, -0x70, R0 ;  /* 0xffffff9029027824 */ /* 0x002fe200078e0200 */
        /* <DEDUP_REMOVED lines=11> */
.L_x_1176:
[----:B------:R-:W-:Y:S05]  /*8490*/  BSYNC B0 ;  /* 0x0000000000007941 */ /* 0x000fea0003800000 */
.L_x_1175:
        /* <DEDUP_REMOVED lines=10> */
.L_x_1178:
[----:B------:R-:W-:Y:S05]  /*8540*/  BSYNC B0 ;  /* 0x0000000000007941 */ /* 0x000fea0003800000 */
.L_x_1177:
        /* <DEDUP_REMOVED lines=10> */
.L_x_1180:
[----:B------:R-:W-:Y:S05]  /*85f0*/  BSYNC B0 ;  /* 0x0000000000007941 */ /* 0x000fea0003800000 */
.L_x_1179:
        /* <DEDUP_REMOVED lines=9> */
.L_x_1166:
[----:B------:R-:W-:Y:S05]  /*8690*/  BSYNC B2 ;  /* 0x0000000000027941 */ /* 0x000fea0003800000 */
.L_x_1143:
        /* <DEDUP_REMOVED lines=61> */
[----:B------:R1:W-:Y:S05]  /*8a70*/  @P1 LDGSTS.E.BYPASS.LTC128B.128 [R216+0x5900], [R6.64+0x80], !P5 ;  /* 0x0590008006d81fae */ /* 0x0003ea000e901d46 */
[----:B------:R1:W-:Y:S05]  /*8a80*/  @P0 LDGSTS.E.BYPASS.LTC128B.128 [R216+0x3100], [R4.64], !P4 ;  /* 0x0310000004d80fae */ /* 0x0003ea000e101d46 */
[----:B------:R1:W-:Y:S01]  /*8a90*/  @P0 LDGSTS.E.BYPASS.LTC128B.128 [R216+0x6900], [R4.64+0x80], !P5 ;  /* 0x0690008004d80fae */ /* 0x0003e2000e901d46 */
[----:B------:R-:W-:Y:S04]  /*8aa0*/  IADD3 R12, P0, R142, R14, RZ ;  /* 0x0000000e8e0c7210 */ /* 0x000fe80007f1e0ff */
[----:B------:R-:W0:Y:S01]  /*8ab0*/  LDGDEPBAR ;  /* 0x00000000000079af */ /* 0x000e220000000000 */
[----:B------:R-:W-:Y:S02]  /*8ac0*/  IADD3.X R13, R16, R141, RZ, P0, !PT ;  /* 0x0000008d100d7210 */ /* 0x000fe400007fe4ff */
[----:B------:R-:W-:Y:S01]  /*8ad0*/  ISETP.GT.AND P0, PT, R79, R220, PT ;  /* 0x000000dc4f00720c */ /* 0x000fe20003f04270 */
[----:B------:R-:W-:Y:S04]  /*8ae0*/  DEPBAR.LE SB0, 0x0 ;  /* 0x000080000000791a */ /* 0x000fe80000000000 */
[----:B------:R-:W-:Y:S08]  /*8af0*/  BAR.SYNC.DEFER_BLOCKING 0x0 ;  /* 0x0000000000007b1d */ /* 0x000ff00000010000 */
[----:B------:R-:W-:-:S05]  /*8b00*/  @!P0 BRA `(.L_x_1182) ;  /* 0x000000e000008947 */ /* 0x000fca0003800000 */
[----:B-1----:R-:W1:Y:S01]  /*8b10*/  @!P6 LDS.128 R8, [R215+0x100] ;  /* 0x00010000d708e984 */ /* 0x002e620000000c00 */
[----:B------:R-:W-:Y:S01]  /*8b20*/  MOV R4, R100 ;  /* 0x0000006400047202 */ /* 0x000fe20000000f00 */
        /* <DEDUP_REMOVED lines=9> */
[----:B------:R-:W2:Y:S04]  /*8bc0*/  @!P0 LDS.128 R4, [R215+0x3900] ;  /* 0x00390000d7048984 */ /* 0x000ea80000000c00 */
[----:B-1----:R1:W-:Y:S04]  /*8bd0*/  @!P6 STG.E.128 [R2.64], R8 ;  /* 0x000000080200e986 */ /* 0x0023e8000c101d06 */
[----:B--2---:R1:W-:Y:S02]  /*8be0*/  @!P0 STG.E.128 [R2.64+0x80], R4 ;  /* 0x0000800402008986 */ /* 0x0043e4000c101d06 */
.L_x_1182:
[----:B-1----:R-:W-:Y:S05]  /*8bf0*/  BSYNC B0 ;  /* 0x0000000000007941 */ /* 0x002fea0003800000 */
.L_x_1181:
[----:B------:R-:W-:Y:S01]  /*8c00*/  ISETP.GE.AND P0, PT, R219, R79, PT ;  /* 0x0000004fdb00720c */ /* 0x000fe20003f06270 */
[----:B------:R-:W-:Y:S01]  /*8c10*/  @!UPT UIADD3 URZ, URZ, URZ, URZ ;  /* 0x0000003f3f3ff290 */ /* 0x000fe2000fffe03f */
[----:B------:R-:W-:Y:S11]  /*8c20*/  BSSY B0, `(.L_x_1183) ;  /* 0x0000012000007945 */ /* 0x000ff60003800000 */
[----:B------:R-:W-:-:S05]  /*8c30*/  @P0 BRA `(.L_x_1184) ;  /* 0x0000010000000947 */ /* 0x000fca0003800000 */
[----:B------:R-:W1:Y:S01]  /*8c40*/  @!P6 LDS.128 R8, [R215+0x1100] ;  /* 0x00110000d708e984 */ /* 0x000e620000000c00 */
        /* <DEDUP_REMOVED lines=12> */
[----:B------:R-:W2:Y:S04]  /*8d10*/  @!P0 LDS.128 R4, [R215+0x4900] ;  /* 0x00490000d7048984 */ /* 0x000ea80000000c00 */
[----:B-1----:R1:W-:Y:S04]  /*8d20*/  @!P6 STG.E.128 [R2.64], R8 ;  /* 0x000000080200e986 */ /* 0x0023e8000c101d06 */
[----:B--2---:R1:W-:Y:S02]  /*8d30*/  @!P0 STG.E.128 [R2.64+0x80], R4 ;  /* 0x0000800402008986 */ /* 0x0043e4000c101d06 */
.L_x_1184:
[----:B------:R-:W-:Y:S05]  /*8d40*/  BSYNC B0 ;  /* 0x0000000000007941 */ /* 0x000fea0003800000 */
.L_x_1183:
[----:B------:R-:W-:Y:S01]  /*8d50*/  ISETP.GE.AND P0, PT, R217, R79, PT ;  /* 0x0000004fd900720c */ /* 0x000fe20003f06270 */
[----:B------:R-:W-:Y:S01]  /*8d60*/  @!UPT UIADD3 URZ, URZ, URZ, URZ ;  /* 0x0000003f3f3ff290 */ /* 0x000fe2000fffe03f */
[----:B------:R-:W-:Y:S11]  /*8d70*/  BSSY B0, `(.L_x_1185) ;  /* 0x0000012000007945 */ /* 0x000ff60003800000 */
[----:B------:R-:W-:-:S05]  /*8d80*/  @P0 BRA `(.L_x_1186) ;  /* 0x0000010000000947 */ /* 0x000fca0003800000 */
[----:B-1----:R-:W1:Y:S01]  /*8d90*/  @!P6 LDS.128 R8, [R215+0x2100] ;  /* 0x00210000d708e984 */ /* 0x002e620000000c00 */
        /* <DEDUP_REMOVED lines=15> */
.L_x_1186:
[----:B------:R-:W-:Y:S05]  /*8e90*/  BSYNC B0 ;  /* 0x0000000000007941 */ /* 0x000fea0003800000 */
.L_x_1185:
        /* <DEDUP_REMOVED lines=20> */
.L_x_1188:
[----:B------:R-:W-:Y:S05]  /*8fe0*/  BSYNC B0 ;  /* 0x0000000000007941 */ /* 0x000fea0003800000 */
.L_x_1187:
[----:B------:R-:W-:Y:S01]  /*8ff0*/  ISETP.GT.AND P5, PT, R41, R140, PT ;  /* 0x0000008c2900720c */ /* 0x000fe20003fa4270 */
[----:B------:R-:W-:Y:S01]  /*9000*/  @!UPT UIADD3 URZ, URZ, URZ, URZ ;  /* 0x0000003f3f3ff290 */ /* 0x000fe2000fffe03f */
[----:B------:R-:W-:Y:S11]  /*9010*/  BSSY B0, `(.L_x_1189) ;  /* 0x000002f000007945 */ /* 0x000ff60003800000 */
[----:B------:R-:W-:-:S05]  /*9020*/  @!P5 BRA `(.L_x_1190) ;  /* 0x000002d00000d947 */ /* 0x000fca0003800000 */
[----:B-1----:R-:W-:Y:S01]  /*9030*/  IADD3 R4, R41, -0x1, RZ ;  /* 0xffffffff29047810 */ /* 0x002fe20007ffe0ff */
[----:B------:R-:W-:Y:S01]  /*9040*/  IMAD.MOV.U32 R2, RZ, RZ, R126 ;  /* 0x000000ffff027224 */ /* 0x000fe200078e007e */
[----:B------:R-:W-:Y:S01]  /*9050*/  ISETP.GE.AND P2, PT, R238, 0x21, PT ;  /* 0x00000021ee00780c */ /* 0x000fe20003f46270 */
        /* <DEDUP_REMOVED lines=11> */
[C---:B------:R-:W-:Y:S01]  /*9110*/  @P2 IMAD.X R7, R3.reuse, 0x1, R187, P0 ;  /* 0x0000000103072824 */ /* 0x040fe200000e06bb */
        /* <DEDUP_REMOVED lines=30> */
.L_x_1190:
[----:B------:R-:W-:Y:S05]  /*9300*/  BSYNC B0 ;  /* 0x0000000000007941 */ /* 0x000fea0003800000 */
.L_x_1189:
[----:B------:R-:W0:Y:S01]  /*9310*/  LDGDEPBAR ;  /* 0x00000000000079af */ /* 0x000e220000000000 */
[----:B------:R-:W-:Y:S01]  /*9320*/  IADD3 R41, R41, -0x1, RZ ;  /* 0xffffffff29297810 */ /* 0x000fe20007ffe0ff */
[----:B------:R-:W-:-:S05]  /*9330*/  @P5 BRA `(.L_x_1191) ;  /* 0xffffa30000005947 */ /* 0x000fca000383ffff */
[----:B------:R-:W-:Y:S01]  /*9340*/  WARPSYNC 0xffffffff ;  /* 0xffffffff00007948 */ /* 0x000fe20003800000 */
[----:B------:R-:W-:Y:S06]  /*9350*/  BAR.SYNC.DEFER_BLOCKING 0x0 ;  /* 0x0000000000007b1d */ /* 0x000fec0000010000 */
.L_x_1142:
[----:B------:R-:W2:Y:S01]  /*9360*/  LDL R252, [R1+0x4c] ;  /* 0x00004c0001fc7983 */ /* 0x000ea20000100800 */
[----:B------:R-:W-:-:S05]  /*9370*/  IMAD.MOV.U32 R153, RZ, RZ, c[0x0][0x2c4] ;  /* 0x0000b100ff997624 */ /* 0x000fca00078e00ff */
[----:B------:R-:W-:Y:S01]  /*9380*/  ISETP.NE.AND P4, PT, R153, 0x1, PT ;  /* 0x000000019900780c */ /* 0x000fe20003f85270 */
[----:B------:R-:W-:Y:S01]  /*9390*/  BSSY B0, `(.L_x_1192) ;  /* 0x000002b000007945 */ /* 0x000fe20003800000 */
[----:B-1----:R-:W-:Y:S01]  /*93a0*/  IMAD.IADD R10, R170, 0x1, R171 ;  /* 0x00000001aa0a7824 */ /* 0x002fe200078e02ab */
[----:B--2---:R-:W-:-:S10]  /*93b0*/  IADD3 R0, R252, 0x7f, RZ ;  /* 0x0000007ffc007810 */ /* 0x004fd40007ffe0ff */
[----:B------:R-:W-:-:S05]  /*93c0*/  @P4 IMAD.HI.U32 R2, R0, c[0x0][0x2c8], RZ ;  /* 0x0000b20000024a27 */ /* 0x000fca00078e00ff */
[----:B------:R-:W-:Y:S01]  /*93d0*/  @P4 SHF.R.U32.HI R0, RZ, c[0x0][0x2cc], R2 ;  /* 0x0000b300ff004a19 */ /* 0x000fe20000011602 */
[----:B------:R-:W-:-:S04]  /*93e0*/  IMAD.MOV.U32 R2, RZ, RZ, RZ ;  /* 0x000000ffff027224 */ /* 0x000fc800078e00ff */
[----:B------:R-:W-:-:S04]  /*93f0*/  IMAD.IADD R3, R180, 0x1, R0 ;  /* 0x00000001b4037824 */ /* 0x000fc800078e0200 */
[----:B------:R-:W-:-:S05]  /*9400*/  IMAD.HI R2, R3, -0x6db6db6d, R2 ;  /* 0x9249249303027827 */ /* 0x000fca00078e0202 */
[----:B------:R-:W-:-:S04]  /*9410*/  SHF.R.U32.HI R0, RZ, 0x1f, R2 ;  /* 0x0000001fff007819 */ /* 0x000fc80000011602 */
[----:B------:R-:W-:-:S04]  /*9420*/  LEA.HI.SX32 R2, R2, R0, 0x1a ;  /* 0x0000000002027211 */ /* 0x000fc800078fd2ff */
[----:B------:R-:W-:-:S04]  /*9430*/  IMNMX R5, R176, R2, PT ;  /* 0x00000002b0057217 */ /* 0x000fc80003800200 */
[----:B------:R-:W-:Y:S01]  /*9440*/  ISETP.GE.AND P0, PT, R5, 0x1, PT ;  /* 0x000000010500780c */ /* 0x000fe20003f06270 */
[----:B------:R-:W-:-:S12]  /*9450*/  IMAD.MOV.U32 R0, RZ, RZ, RZ ;  /* 0x000000ffff007224 */ /* 0x000fd800078e00ff */
        /* <DEDUP_REMOVED lines=30> */
.L_x_1193:
[----:B------:R-:W-:Y:S05]  /*9640*/  BSYNC B0 ;  /* 0x0000000000007941 */ /* 0x000fea0003800000 */
.L_x_1192:
        /* <DEDUP_REMOVED lines=37> */
[----:B------:R-:W-:Y:S01]  /*98a0*/  IMAD.IADD R0, R150, 0x1, R0 ;  /* 0x0000000196007824 */ /* 0x000fe200078e0200 */
[----:B------:R1:W-:Y:S04]  /*98b0*/  STL [R1+0x40], R150 ;  /* 0x0000409601007387 */ /* 0x0003e80000100800 */
[----:B------:R-:W-:-:S04]  /*98c0*/  IMNMX R251, R5, R0, PT ;  /* 0x0000000005fb7217 */ /* 0x000fc80003800200 */
[----:B------:R-:W-:-:S13]  /*98d0*/  ISETP.GT.AND P0, PT, R251, R150, PT ;  /* 0x00000096fb00720c */ /* 0x000fda0003f04270 */
[----:B------:R-:W-:Y:S05]  /*98e0*/  @!P0 BRA `(.L_x_1194) ;  /* 0x00011d0000008947 */ /* 0x000fea0003800000 */
[----:B------:R-:W2:Y:S04]  /*98f0*/  LDL R11, [R1+0x5c] ;  /* 0x00005c00010b7983 */ /* 0x000ea80000100800 */
[----:B------:R-:W3:Y:S01]  /*9900*/  S2R R2, SR_TID.X ;  /* 0x0000000000027919 */ /* 0x000ee20000002100 */
[----:B------:R-:W-:-:S03]  /*9910*/  ISETP.NE.U32.AND P0, PT, RZ, c[0x0][0x340], PT ;  /* 0x0000d000ff007a0c */ /* 0x000fc60003f05070 */
[----:B------:R-:W4:Y:S01]  /*9920*/  LDL R13, [R1+0x60] ;  /* 0x00006000010d7983 */ /* 0x000f220000100800 */
[----:B------:R-:W-:Y:S02]  /*9930*/  ISETP.NE.AND.EX P1, PT, RZ, c[0x0][0x344], PT, P0 ;  /* 0x0000d100ff007a0c */ /* 0x000fe40003f25300 */
[----:B---3--:R-:W-:-:S04]  /*9940*/  SHF.R.S32.HI R110, RZ, 0x1f, R2 ;  /* 0x0000001fff6e7819 */ /* 0x008fc80000011402 */
[----:B------:R-:W-:-:S07]  /*9950*/  LEA.HI R110, R110, R2, RZ, 0x3 ;  /* 0x000000026e6e7211 */ /* 0x000fce00078f18ff */
[----:B------:R-:W-:Y:S01]  /*9960*/  @P1 IMAD.MOV.U32 R2, RZ, RZ, 0x4 ;  /* 0x00000004ff021424 */ /* 0x000fe200078e00ff */
[----:B------:R-:W-:-:S03]  /*9970*/  SHF.R.S32.HI R110, RZ, 0x3, R110 ;  /* 0x00000003ff6e7819 */ /* 0x000fc6000001146e */
[----:B--2---:R-:W-:-:S05]  /*9980*/  @P1 IMAD.WIDE R2, R11, R2, c[0x0][0x340] ;  /* 0x0000d0000b021625 */ /* 0x004fca00078e0202 */
[----:B------:R2:W3:Y:S01]  /*9990*/  @P1 LDG.E R9, [R2.64] ;  /* 0x0000000602091981 */ /* 0x0004e2000c1e1900 */
[----:B------:R-:W-:Y:S01]  /*99a0*/  IADD3 R0, P0, R110, R10, RZ ;  /* 0x0000000a6e007210 */ /* 0x000fe20007f1e0ff */
[----:B------:R-:W-:Y:S01]  /*99b0*/  WARPSYNC 0xffffffff ;  /* 0xffffffff00007948 */ /* 0x000fe20003800000 */
[----:B------:R-:W-:Y:S02]  /*99c0*/  ISETP.GE.AND P6, PT, R36, c[0x0][0x1d4], PT ;  /* 0x0000750024007a0c */ /* 0x000fe40003fc6270 */
[----:B------:R-:W-:Y:S02]  /*99d0*/  ISETP.GE.AND P5, PT, R218, c[0x0][0x1d4], PT ;  /* 0x00007500da007a0c */ /* 0x000fe40003fa6270 */
[----:B------:R-:W-:Y:S02]  /*99e0*/  SHF.R.S32.HI R39, RZ, 0x1f, R218 ;  /* 0x0000001fff277819 */ /* 0x000fe400000114da */
[----:B------:R-:W-:Y:S02]  /*99f0*/  IADD3 R144, R251, -0x1, RZ ;  /* 0xfffffffffb907810 */ /* 0x000fe40007ffe0ff */
[----:B------:R-:W-:-:S02]  /*9a00*/  SEL R84, RZ, 0x1, P6 ;  /* 0x00000001ff547807 */ /* 0x000fc40003000000 */
[----:B--2---:R-:W-:Y:S02]  /*9a10*/  SHF.R.S32.HI R2, RZ, 0x1f, R110 ;  /* 0x0000001fff027819 */ /* 0x004fe4000001146e */
[--C-:B------:R-:W-:Y:S02]  /*9a20*/  SHF.R.S32.HI R3, RZ, 0x1f, R36.reuse ;  /* 0x0000001fff037819 */ /* 0x100fe40000011424 */
[----:B------:R-:W-:Y:S01]  /*9a30*/  LEA.HI.X.SX32 R4, R10, R2, 0x1, P0 ;  /* 0x000000020a047211 */ /* 0x000fe200000f0eff */
[----:B------:R-:W-:Y:S01]  /*9a40*/  IMAD.MOV.U32 R2, RZ, RZ, R36 ;  /* 0x000000ffff027224 */ /* 0x000fe200078e0024 */
[----:B------:R-:W-:-:S03]  /*9a50*/  ISETP.NE.U32.AND P0, PT, RZ, c[0x0][0x350], PT ;  /* 0x0000d400ff007a0c */ /* 0x000fc60003f05070 */
[C---:B------:R-:W-:Y:S01]  /*9a60*/  IMAD R5, R4.reuse, c[0x0][0x1e0], RZ ;  /* 0x0000780004057a24 */ /* 0x040fe200078e02ff */
[----:B------:R-:W-:Y:S01]  /*9a70*/  ISETP.NE.AND.EX P0, PT, RZ, c[0x0][0x354], PT, P0 ;  /* 0x0000d500ff007a0c */ /* 0x000fe20003f05300 */
[----:B------:R-:W-:Y:S02]  /*9a80*/  IMAD R8, R4, c[0x0][0x208], RZ ;  /* 0x0000820004087a24 */ /* 0x000fe400078e02ff */
[C---:B------:R-:W-:Y:S02]  /*9a90*/  IMAD R10, R0.reuse, c[0x0][0x1e4], R5 ;  /* 0x00007900000a7a24 */ /* 0x040fe400078e0205 */
[----:B------:R-:W-:-:S04]  /*9aa0*/  IMAD.WIDE.U32 R6, R0, c[0x0][0x1e0], R2 ;  /* 0x0000780000067a25 */ /* 0x000fc800078e0002 */
[----:B------:R-:W-:Y:S01]  /*9ab0*/  IMAD.WIDE.U32 R4, R0, c[0x0][0x208], R2 ;  /* 0x0000820000047a25 */ /* 0x000fe200078e0002 */
[----:B------:R-:W-:-:S03]  /*9ac0*/  IADD3 R7, R7, R10, RZ ;  /* 0x0000000a07077210 */ /* 0x000fc60007ffe0ff */
[----:B------:R-:W-:Y:S02]  /*9ad0*/  IMAD R0, R0, c[0x0][0x20c], R8 ;  /* 0x0000830000007a24 */ /* 0x000fe400078e0208 */
[----:B----4-:R-:W-:-:S04]  /*9ae0*/  IMAD.WIDE.U32 R6, R13, c[0x0][0x1e8], R6 ;  /* 0x00007a000d067a25 */ /* 0x010fc800078e0006 */
[----:B------:R-:W-:Y:S02]  /*9af0*/  IMAD.IADD R5, R5, 0x1, R0 ;  /* 0x0000000105057824 */ /* 0x000fe400078e0200 */
[C---:B------:R-:W-:Y:S02]  /*9b00*/  IMAD R7, R13.reuse, c[0x0][0x1ec], R7 ;  /* 0x00007b000d077a24 */ /* 0x040fe400078e0207 */
[----:B------:R-:W-:-:S04]  /*9b10*/  IMAD.WIDE.U32 R4, R13, c[0x0][0x210], R4 ;  /* 0x000084000d047a25 */ /* 0x000fc800078e0004 */
[----:B------:R-:W-:Y:S01]  /*9b20*/  IMAD R5, R13, c[0x0][0x214], R5 ;  /* 0x000085000d057a24 */ /* 0x000fe200078e0205 */
[----:B---3--:R-:W-:Y:S01]  /*9b30*/  @P1 SHF.R.S32.HI R0, RZ, 0x1f, R9 ;  /* 0x0000001fff001819 */ /* 0x008fe20000011409 */
[----:B------:R-:W-:Y:S01]  /*9b40*/  @!P1 IMAD.MOV.U32 R9, RZ, RZ, R11 ;  /* 0x000000ffff099224 */ /* 0x000fe200078e000b */
[----:B------:R-:W-:-:S04]  /*9b50*/  @!P1 MOV R0, R146 ;  /* 0x0000009200009202 */ /* 0x000fc80000000f00 */
[----:B------:R-:W-:Y:S02]  /*9b60*/  SEL R8, R0, RZ, !P0 ;  /* 0x000000ff00087207 */ /* 0x000fe40004000000 */
[----:B------:R-:W-:Y:S02]  /*9b70*/  SEL R0, R9, RZ, !P0 ;  /* 0x000000ff09007207 */ /* 0x000fe40004000000 */
[----:B------:R-:W-:Y:S01]  /*9b80*/  SHF.R.S32.HI R9, RZ, 0x1f, R166 ;  /* 0x0000001fff097819 */ /* 0x000fe200000114a6 */
[C---:B------:R-:W-:Y:S01]  /*9b90*/  IMAD R10, R8.reuse, c[0x0][0x1f0], RZ ;  /* 0x00007c00080a7a24 */ /* 0x040fe200078e02ff */
[----:B------:R-:W-:Y:S01]  /*9ba0*/  ISETP.NE.U32.AND P0, PT, RZ, c[0x0][0x348], PT ;  /* 0x0000d200ff007a0c */ /* 0x000fe20003f05070 */
[----:B------:R-:W-:Y:S02]  /*9bb0*/  IMAD R8, R8, c[0x0][0x218], RZ ;  /* 0x0000860008087a24 */ /* 0x000fe400078e02ff */
[----:B------:R-:W-:Y:S01]  /*9bc0*/  IMAD.WIDE.U32 R86, R0, c[0x0][0x218], R4 ;  /* 0x0000860000567a25 */ /* 0x000fe200078e0004 */
[----:B------:R-:W-:-:S03]  /*9bd0*/  ISETP.NE.AND.EX P0, PT, RZ, c[0x0][0x34c], PT, P0 ;  /* 0x0000d300ff007a0c */ /* 0x000fc60003f05300 */
[----:B------:R-:W-:Y:S01]  /*9be0*/  IMAD.WIDE.U32 R160, R0, c[0x0][0x1f0], R6 ;  /* 0x00007c0000a07a25 */ /* 0x000fe200078e0006 */
[----:B------:R-:W-:-:S03]  /*9bf0*/  SEL R12, R146, RZ, !P0 ;  /* 0x000000ff920c7207 */ /* 0x000fc60004000000 */
[C---:B------:R-:W-:Y:S01]  /*9c00*/  IMAD R5, R0.reuse, c[0x0][0x1f4], R10 ;  /* 0x00007d0000057a24 */ /* 0x040fe200078e020a */
[----:B------:R2:W-:Y:S01]  /*9c10*/  STL.64 [R1+0x18], R160 ;  /* 0x000018a001007387 */ /* 0x0005e20000100a00 */
[----:B------:R-:W-:Y:S01]  /*9c20*/  IMAD R4, R0, c[0x0][0x21c], R8 ;  /* 0x0000870000047a24 */ /* 0x000fe200078e0208 */
[----:B------:R-:W-:Y:S01]  /*9c30*/  SEL R10, R11, RZ, !P0 ;  /* 0x000000ff0b0a7207 */ /* 0x000fe20004000000 */
[----:B------:R-:W-:Y:S01]  /*9c40*/  IMAD.IADD R156, R161, 0x1, R5 ;  /* 0x00000001a19c7824 */ /* 0x000fe200078e0205 */
[----:B------:R2:W-:Y:S01]  /*9c50*/  STL.64 [R1+0x8], R86 ;  /* 0x0000085601007387 */ /* 0x0005e20000100a00 */
[----:B------:R-:W-:Y:S01]  /*9c60*/  IMAD R0, R9, c[0x0][0x178], RZ ;  /* 0x00005e0009007a24 */ /* 0x000fe200078e02ff */
[----:B------:R-:W-:Y:S01]  /*9c70*/  IADD3 R85, R87, R4, RZ ;  /* 0x0000000457557210 */ /* 0x000fe20007ffe0ff */
[C---:B------:R-:W-:Y:S01]  /*9c80*/  IMAD.WIDE.U32 R6, R166.reuse, c[0x0][0x178], RZ ;  /* 0x00005e00a6067a25 */ /* 0x040fe200078e00ff */
[----:B------:R2:W-:Y:S03]  /*9c90*/  STL [R1+0x10], R156 ;  /* 0x0000109c01007387 */ /* 0x0005e60000100800 */
[----:B------:R-:W-:Y:S01]  /*9ca0*/  IMAD R0, R166, c[0x0][0x17c], R0 ;  /* 0x00005f00a6007a24 */ /* 0x000fe200078e0200 */
[----:B------:R2:W-:Y:S04]  /*9cb0*/  STL [R1], R85 ;  /* 0x0000005501007387 */ /* 0x0005e80000100800 */
[----:B------:R-:W-:-:S02]  /*9cc0*/  IADD3 R11, R7, R0, RZ ;  /* 0x00000000070b7210 */ /* 0x000fc40007ffe0ff */
[----:B------:R-:W3:Y:S01]  /*9cd0*/  LDL R151, [R1+0x30] ;  /* 0x0000300001977983 */ /* 0x000ee20000100800 */
[----:B------:R-:W-:Y:S01]  /*9ce0*/  IMAD.MOV.U32 R83, RZ, RZ, 0x70 ;  /* 0x00000070ff537424 */ /* 0x000fe200078e00ff */
[----:B------:R-:W-:Y:S01]  /*9cf0*/  SHF.R.S32.HI R82, RZ, 0x1f, R144 ;  /* 0x0000001fff527819 */ /* 0x000fe20000011490 */
[----:B------:R-:W-:Y:S01]  /*9d00*/  IMAD.WIDE.U32 R4, R144, c[0x0][0x1e0], RZ ;  /* 0x0000780090047a25 */ /* 0x000fe200078e00ff */
[----:B------:R-:W4:Y:S01]  /*9d10*/  LDL R152, [R1+0x2c] ;  /* 0x00002c0001987983 */ /* 0x000f220000100800 */
[----:B------:R-:W-:-:S02]  /*9d20*/  P2R R34, PR, RZ, 0x20 ;  /* 0x00000020ff227803 */ /* 0x000fc40000000000 */
[----:B------:R-:W-:Y:S01]  /*9d30*/  IMAD R83, R251, -0x70, R83 ;  /* 0xffffff90fb537824 */ /* 0x000fe200078e0253 */
[----:B------:R-:W-:Y:S01]  /*9d40*/  P2R R35, PR, RZ, 0x40 ;  /* 0x00000040ff237803 */ /* 0x000fe20000000000 */
[----:B------:R-:W-:Y:S02]  /*9d50*/  IMAD R0, R82, c[0x0][0x1e0], RZ ;  /* 0x0000780052007a24 */ /* 0x000fe400078e02ff */
[----:B------:R-:W-:Y:S02]  /*9d60*/  IMAD.MOV.U32 R8, RZ, RZ, R160 ;  /* 0x000000ffff087224 */ /* 0x000fe400078e00a0 */
[----:B------:R-:W-:Y:S02]  /*9d70*/  IMAD R0, R144, c[0x0][0x1e4], R0 ;  /* 0x0000790090007a24 */ /* 0x000fe400078e0200 */
[----:B------:R-:W-:Y:S02]  /*9d80*/  IMAD.MOV.U32 R9, RZ, RZ, R156 ;  /* 0x000000ffff097224 */ /* 0x000fe400078e009c */
[----:B------:R-:W-:-:S02]  /*9d90*/  IMAD.IADD R0, R5, 0x1, R0 ;  /* 0x0000000105007824 */ /* 0x000fc400078e0200 */
[----:B------:R-:W-:-:S04]  /*9da0*/  IMAD.WIDE.U32 R4, R4, 0x70, R8 ;  /* 0x0000007004047825 */ /* 0x000fc800078e0008 */
[----:B------:R-:W-:Y:S02]  /*9db0*/  IMAD R0, R0, 0x70, RZ ;  /* 0x0000007000007824 */ /* 0x000fe400078e02ff */
[----:B------:R-:W-:Y:S02]  /*9dc0*/  IMAD.MOV.U32 R149, RZ, RZ, c[0x0][0x1e0] ;  /* 0x00007800ff957624 */ /* 0x000fe400078e00ff */
[----:B------:R-:W-:Y:S02]  /*9dd0*/  IMAD.IADD R5, R5, 0x1, R0 ;  /* 0x0000000105057824 */ /* 0x000fe400078e0200 */
[----:B------:R-:W-:Y:S02]  /*9de0*/  IMAD.MOV.U32 R148, RZ, RZ, c[0x0][0x1e4] ;  /* 0x00007900ff947624 */ /* 0x000fe400078e00ff */
[----:B------:R-:W-:Y:S01]  /*9df0*/  IMAD.WIDE.U32 R8, R149, 0x20, RZ ;  /* 0x0000002095087825 */ /* 0x000fe200078e00ff */
[----:B------:R-:W-:Y:S01]  /*9e00*/  BAR.SYNC.DEFER_BLOCKING 0x0 ;  /* 0x0000000000007b1d */ /* 0x000fe20000010000 */
[----:B------:R-:W-:-:S02]  /*9e10*/  ISETP.GE.AND P6, PT, R36, c[0x0][0x198], PT ;  /* 0x0000660024007a0c */ /* 0x000fc40003fc6270 */
[----:B---3--:R-:W-:-:S05]  /*9e20*/  IMAD.IADD R146, R151, 0x1, R83 ;  /* 0x0000000197927824 */ /* 0x008fca00078e0253 */
[----:B------:R-:W-:-:S05]  /*9e30*/  IMNMX R7, R146, 0x70, PT ;  /* 0x0000007092077817 */ /* 0x000fca0003800200 */
[----:B------:R-:W-:Y:S02]  /*9e40*/  IMAD.IADD R30, R7, 0x1, -R110 ;  /* 0x00000001071e7824 */ /* 0x000fe400078e0a6e */
[----:B------:R-:W-:-:S03]  /*9e50*/  IMAD.SHL.U32 R7, R148, 0x20, RZ ;  /* 0x0000002094077824 */ /* 0x000fc600078e00ff */
[C---:B------:R-:W-:Y:S02]  /*9e60*/  ISETP.GE.AND P3, PT, R30.reuse, 0x1, PT ;  /* 0x000000011e00780c */ /* 0x040fe40003f66270 */
[C---:B------:R-:W-:Y:S02]  /*9e70*/  ISETP.GE.AND P2, PT, R30.reuse, 0x21, PT ;  /* 0x000000211e00780c */ /* 0x040fe40003f46270 */
[----:B------:R-:W-:Y:S01]  /*9e80*/  ISETP.GE.AND P1, PT, R30, 0x41, PT ;  /* 0x000000411e00780c */ /* 0x000fe20003f26270 */
[----:B----4-:R-:W-:Y:S01]  /*9e90*/  IMAD R56, R152, c[0x0][0x2c4], RZ ;  /* 0x0000b10098387a24 */ /* 0x010fe200078e02ff */
[----:B------:R-:W-:Y:S02]  /*9ea0*/  P2R R33, PR, RZ, 0x4 ;  /* 0x00000004ff217803 */ /* 0x000fe40000000000 */
[----:B------:R-:W-:-:S05]  /*9eb0*/  P2R R32, PR, RZ, 0x2 ;  /* 0x00000002ff207803 */ /* 0x000fca0000000000 */
[----:B------:R-:W-:-:S04]  /*9ec0*/  @P3 LEA R26, P0, R4, c[0x0][0x1c8], 0x1 ;  /* 0x00007200041a3a11 */ /* 0x000fc800078008ff */
[C---:B------:R-:W-:Y:S02]  /*9ed0*/  @P3 LEA.HI.X R27, R4.reuse, c[0x0][0x1cc], R5, 0x1, P0 ;  /* 0x00007300041b3a11 */ /* 0x040fe400000f0c05 */
[----:B------:R-:W-:-:S04]  /*9ee0*/  @P2 IADD3 R0, P0, R4, R8, RZ ;  /* 0x0000000804002210 */ /* 0x000fc80007f1e0ff */
[----:B------:R-:W-:Y:S01]  /*9ef0*/  @P2 IADD3.X R7, R5, R9, R7, P0, !PT ;  /* 0x0000000905072210 */ /* 0x000fe200007fe407 */
[----:B------:R-:W-:Y:S01]  /*9f00*/  IMAD.WIDE.U32 R8, R149, 0x40, RZ ;  /* 0x0000004095087825 */ /* 0x000fe200078e00ff */
[----:B------:R-:W-:-:S04]  /*9f10*/  @P2 LEA R24, P0, R0, c[0x0][0x1c8], 0x1 ;  /* 0x0000720000182a11 */ /* 0x000fc800078008ff */
[----:B------:R-:W-:Y:S01]  /*9f20*/  @P2 LEA.HI.X R25, R0, c[0x0][0x1cc], R7, 0x1, P0 ;  /* 0x0000730000192a11 */ /* 0x000fe200000f0c07 */
[----:B------:R-:W-:Y:S01]  /*9f30*/  IMAD.SHL.U32 R7, R148, 0x40, RZ ;  /* 0x0000004094077824 */ /* 0x000fe200078e00ff */
[----:B------:R-:W-:-:S04]  /*9f40*/  @P1 IADD3 R0, P0, R4, R8, RZ ;  /* 0x0000000804001210 */ /* 0x000fc80007f1e0ff */
[----:B------:R-:W-:Y:S02]  /*9f50*/  @P1 IADD3.X R7, R5, R9, R7, P0, !PT ;  /* 0x0000000905071210 */ /* 0x000fe400007fe407 */
[----:B------:R-:W-:-:S04]  /*9f60*/  @P1 LEA R22, P0, R0, c[0x0][0x1c8], 0x1 ;  /* 0x0000720000161a11 */ /* 0x000fc800078008ff */
[----:B------:R-:W-:Y:S02]  /*9f70*/  @P1 LEA.HI.X R23, R0, c[0x0][0x1cc], R7, 0x1, P0 ;  /* 0x0000730000171a11 */ /* 0x000fe400000f0c07 */
[----:B------:R-:W-:-:S13]  /*9f80*/  ISETP.GE.AND P0, PT, R30, 0x61, PT ;  /* 0x000000611e00780c */ /* 0x000fda0003f06270 */
[----:B------:R-:W-:Y:S02]  /*9f90*/  @P0 IMAD R0, R148, 0x60, RZ ;  /* 0x0000006094000824 */ /* 0x000fe400078e02ff */
[----:B------:R-:W-:-:S04]  /*9fa0*/  @P0 IMAD.WIDE.U32 R4, R149, 0x60, R4 ;  /* 0x0000006095040825 */ /* 0x000fc800078e0004 */
[----:B------:R-:W-:Y:S01]  /*9fb0*/  @P0 IMAD.IADD R0, R0, 0x1, R5 ;  /* 0x0000000100000824 */ /* 0x000fe200078e0205 */
[----:B------:R-:W-:Y:S01]  /*9fc0*/  @P0 LEA R20, P3, R4, c[0x0][0x1c8], 0x1 ;  /* 0x0000720004140a11 */ /* 0x000fe200078608ff */
[----:B------:R-:W-:-:S03]  /*9fd0*/  IMAD.MOV.U32 R5, RZ, RZ, R11 ;  /* 0x000000ffff057224 */ /* 0x000fc600078e000b */
[----:B------:R-:W-:Y:S01]  /*9fe0*/  @P0 LEA.HI.X R21, R4, c[0x0][0x1cc], R0, 0x1, P3 ;  /* 0x0000730004150a11 */ /* 0x000fe200018f0c00 */
[----:B------:R-:W-:Y:S02]  /*9ff0*/  IMAD R0, R147, 0x20, R110 ;  /* 0x0000002093007824 */ /* 0x000fe400078e026e */
[----:B------:R-:W-:Y:S02]  /*a000*/  IMAD.MOV.U32 R4, RZ, RZ, R6 ;  /* 0x000000ffff047224 */ /* 0x000fe400078e0006 */
[----:B------:R-:W-:Y:S02]  /*a010*/  IMAD.IADD R6, R252, 0x1, R0 ;  /* 0x00000001fc067824 */ /* 0x000fe400078e0200 */
[----:B------:R-:W-:-:S04]  /*a020*/  IMAD.WIDE.U32 R4, R13, c[0x0][0x1b8], R4 ;  /* 0x00006e000d047a25 */ /* 0x000fc800078e0004 */
[----:B------:R-:W-:-:S04]  /*a030*/  @P4 IMAD.HI.U32 R7, R6, c[0x0][0x2c8], RZ ;  /* 0x0000b20006074a27 */ /* 0x000fc800078e00ff */
[----:B------:R-:W-:Y:S01]  /*a040*/  IMAD.MOV.U32 R0, RZ, RZ, R6 ;  /* 0x000000ffff007224 */ /* 0x000fe200078e0006 */
[----:B------:R-:W-:Y:S01]  /*a050*/  @P4 SHF.R.U32.HI R0, RZ, c[0x0][0x2cc], R7 ;  /* 0x0000b300ff004a19 */ /* 0x000fe20000011607 */
[----:B------:R-:W-:Y:S02]  /*a060*/  IMAD R8, R12, c[0x0][0x1c0], RZ ;  /* 0x000070000c087a24 */ /* 0x000fe400078e02ff */
[----:B------:R-:W-:Y:S02]  /*a070*/  IMAD R5, R13, c[0x0][0x1bc], R5 ;  /* 0x00006f000d057a24 */ /* 0x000fe400078e0205 */
[C---:B------:R-:W-:Y:S01]  /*a080*/  IMAD R7, R10.reuse, c[0x0][0x1c4], R8 ;  /* 0x000071000a077a24 */ /* 0x040fe200078e0208 */
[----:B------:R-:W-:Y:S01]  /*a090*/  SHF.R.S32.HI R8, RZ, 0x1f, R0 ;  /* 0x0000001fff087819 */ /* 0x000fe20000011400 */
[----:B------:R-:W-:-:S04]  /*a0a0*/  IMAD.WIDE.U32 R4, R10, c[0x0][0x1c0], R4 ;  /* 0x000070000a047a25 */ /* 0x000fc800078e0004 */
[----:B------:R-:W-:Y:S02]  /*a0b0*/  IMAD.MOV R9, RZ, RZ, -R0 ;  /* 0x000000ffff097224 */ /* 0x000fe400078e0a00 */
[----:B------:R-:W-:Y:S02]  /*a0c0*/  IMAD.IADD R5, R5, 0x1, R7 ;  /* 0x0000000105057824 */ /* 0x000fe400078e0207 */
[----:B------:R-:W-:Y:S02]  /*a0d0*/  IMAD R7, R8, c[0x0][0x1b0], RZ ;  /* 0x00006c0008077a24 */ /* 0x000fe400078e02ff */
[----:B------:R-:W-:Y:S02]  /*a0e0*/  IMAD R6, R9, c[0x0][0x2c4], R6 ;  /* 0x0000b10009067a24 */ /* 0x000fe400078e0206 */
[C---:B------:R-:W-:Y:S02]  /*a0f0*/  IMAD R7, R0.reuse, c[0x0][0x1b4], R7 ;  /* 0x00006d0000077a24 */ /* 0x040fe400078e0207 */
[----:B------:R-:W-:Y:S01]  /*a100*/  IMAD.WIDE.U32 R4, R0, c[0x0][0x1b0], R4 ;  /* 0x00006c0000047a25 */ /* 0x000fe200078e0004 */
[----:B------:R-:W-:-:S03]  /*a110*/  SHF.R.S32.HI R0, RZ, 0x1f, R6 ;  /* 0x0000001fff007819 */ /* 0x000fc60000011406 */
[----:B------:R-:W-:Y:S02]  /*a120*/  IMAD.IADD R5, R5, 0x1, R7 ;  /* 0x0000000105057824 */ /* 0x000fe400078e0207 */
[----:B------:R-:W-:Y:S02]  /*a130*/  IMAD R0, R0, c[0x0][0x1a8], RZ ;  /* 0x00006a0000007a24 */ /* 0x000fe400078e02ff */
[----:B------:R-:W-:-:S04]  /*a140*/  IMAD.WIDE.U32 R4, R6, c[0x0][0x1a8], R4 ;  /* 0x00006a0006047a25 */ /* 0x000fc800078e0004 */
[----:B------:R-:W-:-:S04]  /*a150*/  IMAD R0, R6, c[0x0][0x1ac], R0 ;  /* 0x00006b0006007a24 */ /* 0x000fc800078e0200 */
[----:B------:R-:W-:Y:S01]  /*a160*/  IMAD.IADD R0, R5, 0x1, R0 ;  /* 0x0000000105007824 */ /* 0x000fe200078e0200 */
[----:B------:R-:W-:-:S04]  /*a170*/  LEA R5, P3, R4, c[0x0][0x160], 0x1 ;  /* 0x0000580004057a11 */ /* 0x000fc800078608ff */
[----:B------:R-:W-:Y:S01]  /*a180*/  LEA.HI.X R4, R4, c[0x0][0x164], R0, 0x1, P3 ;  /* 0x0000590004047a11 */ /* 0x000fe200018f0c00 */
[----:B------:R-:W3:Y:S01]  /*a190*/  SHFL.IDX PT, R6, R5, RZ, 0x181f ;  /* 0x00181fff05067589 */ /* 0x000ee200000e0000 */
[----:B------:R-:W-:-:S03]  /*a1a0*/  IMAD.IADD R0, R110, 0x1, R252 ;  /* 0x000000016e007824 */ /* 0x000fc600078e02fc */
[----:B------:R-:W4:Y:S02]  /*a1b0*/  SHFL.IDX PT, R7, R4, RZ, 0x181f ;  /* 0x00181fff04077589 */ /* 0x000f2400000e0000 */
[C---:B------:R-:W-:Y:S02]  /*a1c0*/  ISETP.GE.AND P3, PT, R0.reuse, R56, PT ;  /* 0x000000380000720c */ /* 0x040fe40003f66270 */
[----:B------:R-:W-:-:S11]  /*a1d0*/  IADD3 R8, R0, 0x20, RZ ;  /* 0x0000002000087810 */ /* 0x000fd60007ffe0ff */
[----:B---3--:R-:W-:-:S04]  /*a1e0*/  @!P3 LEA R18, P4, R36, R6, 0x1 ;  /* 0x000000062412b211 */ /* 0x008fc800078808ff */
[-C--:B----4-:R-:W-:Y:S02]  /*a1f0*/  @!P3 LEA.HI.X R19, R36, R7.reuse, R3, 0x1, P4 ;  /* 0x000000072413b211 */ /* 0x090fe400020f0c03 */
[C---:B------:R-:W-:Y:S02]  /*a200*/  @!P3 LEA R16, P4, R218.reuse, R6, 0x1 ;  /* 0x00000006da10b211 */ /* 0x040fe400078808ff */
[----:B------:R-:W3:Y:S02]  /*a210*/  SHFL.IDX PT, R6, R5, 0x1, 0x181f ;  /* 0x00381f0005067f89 */ /* 0x000ee400000e0000 */
[----:B------:R-:W-:Y:S02]  /*a220*/  @!P3 LEA.HI.X R17, R218, R7, R39, 0x1, P4 ;  /* 0x00000007da11b211 */ /* 0x000fe400020f0c27 */
[----:B------:R-:W4:Y:S01]  /*a230*/  SHFL.IDX PT, R7, R4, 0x1, 0x181f ;  /* 0x00381f0004077f89 */ /* 0x000f2200000e0000 */
[----:B------:R-:W-:Y:S02]  /*a240*/  ISETP.GE.AND P1, PT, R8, R56, PT ;  /* 0x000000380800720c */ /* 0x000fe40003f26270 */
[----:B------:R-:W-:Y:S01]  /*a250*/  IADD3 R8, R0, 0x40, RZ ;  /* 0x0000004000087810 */ /* 0x000fe20007ffe0ff */
[----:B------:R1:W-:Y:S10]  /*a260*/  @!P3 LDGSTS.E.BYPASS.LTC128B.128 [R215+0x100], [R18.64], !P6 ;  /* 0x0010000012d7bfae */ /* 0x0003f4000f101d46 */
[----:B---3--:R-:W-:-:S04]  /*a270*/  @!P1 LEA R14, P4, R36, R6, 0x1 ;  /* 0x00000006240e9211 */ /* 0x008fc800078808ff */
[-C--:B----4-:R-:W-:Y:S02]  /*a280*/  @!P1 LEA.HI.X R15, R36, R7.reuse, R3, 0x1, P4 ;  /* 0x00000007240f9211 */ /* 0x090fe400020f0c03 */
[C---:B------:R-:W-:Y:S02]  /*a290*/  @!P1 LEA R12, P4, R218.reuse, R6, 0x1 ;  /* 0x00000006da0c9211 */ /* 0x040fe400078808ff */
[----:B------:R-:W3:Y:S02]  /*a2a0*/  SHFL.IDX PT, R6, R5, 0x2, 0x181f ;  /* 0x00581f0005067f89 */ /* 0x000ee400000e0000 */
[----:B------:R-:W-:Y:S02]  /*a2b0*/  @!P1 LEA.HI.X R13, R218, R7, R39, 0x1, P4 ;  /* 0x00000007da0d9211 */ /* 0x000fe400020f0c27 */
[----:B------:R-:W4:Y:S01]  /*a2c0*/  SHFL.IDX PT, R7, R4, 0x2, 0x181f ;  /* 0x00581f0004077f89 */ /* 0x000f2200000e0000 */
[----:B------:R-:W-:-:S13]  /*a2d0*/  ISETP.GE.AND P2, PT, R8, R56, PT ;  /* 0x000000380800720c */ /* 0x000fda0003f46270 */
[----:B---3--:R-:W-:-:S04]  /*a2e0*/  @!P2 LEA R10, P4, R36, R6, 0x1 ;  /* 0x00000006240aa211 */ /* 0x008fc800078808ff */
[-C--:B----4-:R-:W-:Y:S02]  /*a2f0*/  @!P2 LEA.HI.X R11, R36, R7.reuse, R3, 0x1, P4 ;  /* 0x00000007240ba211 */ /* 0x090fe400020f0c03 */
[C---:B------:R-:W-:Y:S02]  /*a300*/  @!P2 LEA R8, P4, R218.reuse, R6, 0x1 ;  /* 0x00000006da08a211 */ /* 0x040fe400078808ff */
[----:B------:R-:W3:Y:S02]  /*a310*/  SHFL.IDX PT, R6, R5, 0x3, 0x181f ;  /* 0x00781f0005067f89 */ /* 0x000ee400000e0000 */
[----:B------:R-:W-:Y:S02]  /*a320*/  @!P2 LEA.HI.X R9, R218, R7, R39, 0x1, P4 ;  /* 0x00000007da09a211 */ /* 0x000fe400020f0c27 */
[----:B------:R4:W2:Y:S02]  /*a330*/  SHFL.IDX PT, R7, R4, 0x3, 0x181f ;  /* 0x00781f0004077f89 */ /* 0x0008a400000e0000 */
[----:B----4-:R-:W-:-:S04]  /*a340*/  IADD3 R4, R0, 0x60, RZ ;  /* 0x0000006000047810 */ /* 0x010fc80007ffe0ff */
[----:B------:R-:W-:-:S13]  /*a350*/  ISETP.GE.AND P5, PT, R4, R56, PT ;  /* 0x000000380400720c */ /* 0x000fda0003fa6270 */
[----:B---3--:R-:W-:-:S04]  /*a360*/  @!P5 LEA R4, P4, R218, R6, 0x1 ;  /* 0x00000006da04d211 */ /* 0x008fc800078808ff */
[----:B--2---:R-:W-:Y:S02]  /*a370*/  @!P5 LEA.HI.X R5, R218, R7, R39, 0x1, P4 ;  /* 0x00000007da05d211 */ /* 0x004fe400020f0c27 */
[----:B------:R-:W-:-:S04]  /*a380*/  @!P5 LEA R6, P4, R36, R6, 0x1 ;  /* 0x000000062406d211 */ /* 0x000fc800078808ff */
[----:B------:R-:W-:Y:S02]  /*a390*/  @!P5 LEA.HI.X R7, R36, R7, R3, 0x1, P4 ;  /* 0x000000072407d211 */ /* 0x000fe400020f0c03 */
[----:B------:R-:W-:Y:S02]  /*a3a0*/  ISETP.GE.AND P4, PT, R218, c[0x0][0x198], PT ;  /* 0x00006600da007a0c */ /* 0x000fe40003f86270 */
[----:B------:R-:W-:Y:S02]  /*a3b0*/  P2R R44, PR, RZ, 0x20 ;  /* 0x00000020ff2c7803 */ /* 0x000fe40000000000 */
[----:B------:R-:W-:-:S09]  /*a3c0*/  P2R R38, PR, RZ, 0x4 ;  /* 0x00000004ff267803 */ /* 0x000fd20000000000 */
[----:B------:R1:W-:Y:S04]  /*a3d0*/  @!P3 LDGSTS.E.BYPASS.LTC128B.128 [R215+0x4100], [R16.64], !P4 ;  /* 0x0410000010d7bfae */ /* 0x0003e8000e101d46 */
[----:B------:R1:W-:Y:S04]  /*a3e0*/  @!P1 LDGSTS.E.BYPASS.LTC128B.128 [R216+0x1100], [R14.64], !P6 ;  /* 0x011000000ed89fae */ /* 0x0003e8000f101d46 */
[----:B------:R1:W-:Y:S04]  /*a3f0*/  @!P1 LDGSTS.E.BYPASS.LTC128B.128 [R216+0x5100], [R12.64], !P4 ;  /* 0x051000000cd89fae */ /* 0x0003e8000e101d46 */
[----:B------:R1:W-:Y:S04]  /*a400*/  @!P2 LDGSTS.E.BYPASS.LTC128B.128 [R216+0x2100], [R10.64], !P6 ;  /* 0x021000000ad8afae */ /* 0x0003e8000f101d46 */
[----:B------:R1:W-:Y:S04]  /*a410*/  @!P2 LDGSTS.E.BYPASS.LTC128B.128 [R216+0x6100], [R8.64], !P4 ;  /* 0x0610000008d8afae */ /* 0x0003e8000e101d46 */
[----:B------:R1:W-:Y:S01]  /*a420*/  @!P5 LDGSTS.E.BYPASS.LTC128B.128 [R216+0x3100], [R6.64], !P6 ;  /* 0x0310000006d8dfae */ /* 0x0003e2000f101d46 */
[----:B------:R-:W-:-:S03]  /*a430*/  ISETP.NE.AND P6, PT, R35, RZ, PT ;  /* 0x000000ff2300720c */ /* 0x000fc60003fc5270 */
[----:B------:R1:W-:Y:S01]  /*a440*/  @!P5 LDGSTS.E.BYPASS.LTC128B.128 [R216+0x7100], [R4.64], !P4 ;  /* 0x0710000004d8dfae */ /* 0x0003e2000e101d46 */
[----:B------:R-:W-:Y:S02]  /*a450*/  ISETP.GE.AND P4, PT, R30, 0x1, PT ;  /* 0x000000011e00780c */ /* 0x000fe40003f86270 */
[----:B------:R-:W-:Y:S01]  /*a460*/  ISETP.NE.AND P5, PT, R34, RZ, PT ;  /* 0x000000ff2200720c */ /* 0x000fe20003fa5270 */
[----:B------:R-:W0:Y:S01]  /*a470*/  LDGDEPBAR ;  /* 0x00000000000079af */ /* 0x000e220000000000 */
[----:B------:R-:W-:Y:S02]  /*a480*/  ISETP.NE.AND P2, PT, R33, RZ, PT ;  /* 0x000000ff2100720c */ /* 0x000fe40003f45270 */
[----:B------:R-:W-:Y:S02]  /*a490*/  P2R R31, PR, RZ, 0x2 ;  /* 0x00000002ff1f7803 */ /* 0x000fe40000000000 */
[----:B------:R-:W-:-:S05]  /*a4a0*/  ISETP.NE.AND P1, PT, R32, RZ, PT ;  /* 0x000000ff2000720c */ /* 0x000fca0003f25270 */
[----:B------:R1:W-:Y:S04]  /*a4b0*/  @P4 LDGSTS.E.BYPASS.LTC128B.128 [R215+0x8100], [R26.64], !P6 ;  /* 0x081000001ad74fae */ /* 0x0003e8000f101d46 */
[----:B------:R1:W-:Y:S04]  /*a4c0*/  @P4 LDGSTS.E.BYPASS.LTC128B.128 [R215+0xb900], [R26.64+0x80], !P5 ;  /* 0x0b9000801ad74fae */ /* 0x0003e8000e901d46 */
[----:B------:R1:W-:Y:S04]  /*a4d0*/  @P2 LDGSTS.E.BYPASS.LTC128B.128 [R216+0x9100], [R24.64], !P6 ;  /* 0x0910000018d82fae */ /* 0x0003e8000f101d46 */
[----:B------:R1:W-:Y:S04]  /*a4e0*/  @P2 LDGSTS.E.BYPASS.LTC128B.128 [R216+0xc900], [R24.64+0x80], !P5 ;  /* 0x0c90008018d82fae */ /* 0x0003e8000e901d46 */
[----:B------:R1:W-:Y:S04]  /*a4f0*/  @P1 LDGSTS.E.BYPASS.LTC128B.128 [R216+0xa100], [R22.64], !P6 ;  /* 0x0a10000016d81fae */ /* 0x0003e8000f101d46 */
        /* <DEDUP_REMOVED lines=8> */
.L_x_1195:
[----:B------:R-:W-:Y:S01]  /*a580*/  ULDC.U8 UR4, c[0x0][0x298] ;  /* 0x0000a60000047ab9 */ /* 0x000fe20000000000 */
[----:B-1---5:R-:W-:Y:S01]  /*a590*/  SHF.R.S32.HI R4, RZ, 0x1f, R145 ;  /* 0x0000001fff047819 */ /* 0x022fe20000011491 */
[----:B------:R-:W-:Y:S01]  /*a5a0*/  IMAD.WIDE.U32 R6, R145, c[0x0][0x280], RZ ;  /* 0x0000a00091067a25 */ /* 0x000fe200078e00ff */
[----:B------:R-:W-:Y:S01]  /*a5b0*/  ISETP.NE.AND P0, PT, RZ, UR4, PT ;  /* 0x00000004ff007c0c */ /* 0x000fe2000bf05270 */
[----:B------:R-:W-:Y:S01]  /*a5c0*/  BSSY B2, `(.L_x_1196) ;  /* 0x00004c2000027945 */ /* 0x000fe20003800000 */
[----:B------:R-:W-:Y:S01]  /*a5d0*/  LEA R0, R147, R0, 0x5 ;  /* 0x0000000093007211 */ /* 0x000fe200078e28ff */
[C---:B------:R-:W-:Y:S02]  /*a5e0*/  IMAD R5, R4.reuse, c[0x0][0x280], RZ ;  /* 0x0000a00004057a24 */ /* 0x040fe400078e02ff */
[----:B------:R-:W-:Y:S02]  /*a5f0*/  IMAD R4, R4, c[0x0][0x290], RZ ;  /* 0x0000a40004047a24 */ /* 0x000fe400078e02ff */
[----:B------:R-:W-:-:S02]  /*a600*/  IMAD R8, R145, c[0x0][0x284], R5 ;  /* 0x0000a10091087a24 */ /* 0x000fc400078e0205 */
[C---:B------:R-:W-:Y:S02]  /*a610*/  IMAD R9, R145.reuse, c[0x0][0x294], R4 ;  /* 0x0000a50091097a24 */ /* 0x040fe400078e0204 */
        /* <DEDUP_REMOVED lines=9> */
[----:B------:R-:W-:Y:S01]  /*a6b0*/  SHF.R.S32.HI R60, RZ, 0x1f, R68 ;  /* 0x0000001fff3c7819 */ /* 0x000fe20000011444 */
[----:B------:R-:W-:Y:S01]  /*a6c0*/  CS2R R20, SRZ ;  /* 0x0000000000147805 */ /* 0x000fe2000001ff00 */
[----:B------:R-:W-:Y:S01]  /*a6d0*/  CS2R R16, SRZ ;  /* 0x0000000000107805 */ /* 0x000fe2000001ff00 */
[----:B------:R-:W-:Y:S01]  /*a6e0*/  CS2R R22, SRZ ;  /* 0x0000000000167805 */ /* 0x000fe2000001ff00 */
[----:B------:R-:W-:-:S04]  /*a6f0*/  CS2R R14, SRZ ;  /* 0x00000000000e7805 */ /* 0x000fc8000001ff00 */
[----:B------:R-:W-:-:S05]  /*a700*/  @P1 IMAD.HI.U32 R2, R0, c[0x0][0x2c8], RZ ;  /* 0x0000b20000021a27 */ /* 0x000fca00078e00ff */
[----:B------:R-:W-:Y:S01]  /*a710*/  @P1 SHF.R.U32.HI R0, RZ, c[0x0][0x2cc], R2 ;  /* 0x0000b300ff001a19 */ /* 0x000fe20000011602 */
[----:B------:R-:W-:-:S03]  /*a720*/  IMAD.MOV.U32 R2, RZ, RZ, R6 ;  /* 0x000000ffff027224 */ /* 0x000fc600078e0006 */
[----:B------:R-:W-:Y:S01]  /*a730*/  SHF.R.S32.HI R5, RZ, 0x1f, R0 ;  /* 0x0000001fff057819 */ /* 0x000fe20000011400 */
[----:B------:R-:W-:-:S04]  /*a740*/  IMAD.WIDE.U32 R2, R0, c[0x0][0x280], R2 ;  /* 0x0000a00000027a25 */ /* 0x000fc800078e0002 */
[C---:B------:R-:W-:Y:S01]  /*a750*/  IMAD R7, R5.reuse, c[0x0][0x280], RZ ;  /* 0x0000a00005077a24 */ /* 0x040fe200078e02ff */
[----:B------:R-:W-:Y:S01]  /*a760*/  LEA R25, P0, R2, c[0x0][0x270], 0x1 ;  /* 0x00009c0002197a11 */ /* 0x000fe200078008ff */
[----:B------:R-:W-:Y:S02]  /*a770*/  IMAD R5, R5, c[0x0][0x290], RZ ;  /* 0x0000a40005057a24 */ /* 0x000fe400078e02ff */
[----:B------:R-:W-:-:S05]  /*a780*/  IMAD R6, R0, c[0x0][0x284], R7 ;  /* 0x0000a10000067a24 */ /* 0x000fca00078e0207 */
[----:B------:R-:W-:-:S04]  /*a790*/  IADD3 R3, R3, R6, RZ ;  /* 0x0000000603037210 */ /* 0x000fc80007ffe0ff */
[----:B------:R-:W-:Y:S01]  /*a7a0*/  LEA.HI.X R13, R2, c[0x0][0x274], R3, 0x1, P0 ;  /* 0x00009d00020d7a11 */ /* 0x000fe200000f0c03 */
[----:B------:R-:W-:Y:S01]  /*a7b0*/  IMAD.MOV.U32 R2, RZ, RZ, R4 ;  /* 0x000000ffff027224 */ /* 0x000fe200078e0004 */
[----:B------:R-:W-:-:S05]  /*a7c0*/  MOV R3, R10 ;  /* 0x0000000a00037202 */ /* 0x000fca0000000f00 */
[----:B------:R-:W-:-:S04]  /*a7d0*/  IMAD.WIDE.U32 R2, R0, c[0x0][0x290], R2 ;  /* 0x0000a40000027a25 */ /* 0x000fc800078e0002 */
[----:B------:R-:W-:Y:S01]  /*a7e0*/  IMAD R0, R0, c[0x0][0x294], R5 ;  /* 0x0000a50000007a24 */ /* 0x000fe200078e0205 */
[C---:B------:R-:W-:Y:S01]  /*a7f0*/  LEA R19, P0, R2.reuse, c[0x0][0x288], 0x1 ;  /* 0x0000a20002137a11 */ /* 0x040fe200078008ff */
[----:B------:R1:W2:Y:S02]  /*a800*/  SHFL.IDX PT, R5, R13, RZ, 0x181f ;  /* 0x00181fff0d057589 */ /* 0x0002a400000e0000 */
[----:B------:R-:W-:Y:S02]  /*a810*/  IMAD.IADD R0, R3, 0x1, R0 ;  /* 0x0000000103007824 */ /* 0x000fe400078e0200 */
[----:B------:R1:W3:Y:S03]  /*a820*/  SHFL.IDX PT, R10, R19, RZ, 0x181f ;  /* 0x00181fff130a7589 */ /* 0x0002e600000e0000 */
[----:B------:R-:W-:Y:S02]  /*a830*/  LEA.HI.X R18, R2, c[0x0][0x28c], R0, 0x1, P0 ;  /* 0x0000a30002127a11 */ /* 0x000fe400000f0c00 */
        /* <DEDUP_REMOVED lines=25> */
.L_x_1199:
[----:B------:R-:W-:Y:S05]  /*a9d0*/  BSYNC B0 ;  /* 0x0000000000007941 */ /* 0x000fea0003800000 */
.L_x_1198:
[----:B------:R-:W-:Y:S01]  /*a9e0*/  ISETP.NE.AND P0, PT, R31, RZ, PT ;  /* 0x000000ff1f00720c */ /* 0x000fe20003f05270 */
        /* <DEDUP_REMOVED lines=36> */
[----:B------:R-:W-:Y:S01]  /*ac30*/  @!P1 IMAD.X R7, R12, 0x1, R2, P0 ;  /* 0x000000010c079824 */ /* 0x000fe200000e0602 */
        /* <DEDUP_REMOVED lines=10> */
.L_x_1201:
[----:B------:R-:W-:Y:S05]  /*ace0*/  BSYNC B0 ;  /* 0x0000000000007941 */ /* 0x000fea0003800000 */
.L_x_1200:
[----:B------:R-:W-:Y:S01]  /*acf0*/  ISETP.NE.AND P0, PT, R38, RZ, PT ;  /* 0x000000ff2600720c */ /* 0x000fe20003f05270 */
        /* <DEDUP_REMOVED lines=24> */
[----:B------:R-:W-:Y:S01]  /*ae80*/  CS2R R40, SRZ ;  /* 0x0000000000287805 */ /* 0x000fe2000001ff00 */
[----:B------:R-:W-:Y:S01]  /*ae90*/  CS2R R38, SRZ ;  /* 0x0000000000267805 */ /* 0x000fe2000001ff00 */
[----:B------:R-:W-:Y:S05]  /*aea0*/  @P0 BRA `(.L_x_1203) ;  /* 0x0000016000000947 */ /* 0x000fea0003800000 */
[----:B-1----:R-:W-:Y:S01]  /*aeb0*/  ISETP.GE.AND P1, PT, R28, c[0x0][0x27c], PT ;  /* 0x00009f001c007a0c */ /* 0x002fe20003f26270 */
[----:B------:R-:W-:Y:S01]  /*aec0*/  CS2R R42, SRZ ;  /* 0x00000000002a7805 */ /* 0x000fe2000001ff00 */
[----:B------:R-:W-:Y:S01]  /*aed0*/  ISETP.GE.AND P0, PT, R68, c[0x0][0x27c], PT ;  /* 0x00009f0044007a0c */ /* 0x000fe20003f06270 */
[----:B------:R-:W-:-:S10]  /*aee0*/  CS2R R36, SRZ ;  /* 0x0000000000247805 */ /* 0x000fd4000001ff00 */
[C---:B------:R-:W-:Y:S01]  /*aef0*/  @!P1 IMAD.SHL.U32 R0, R28.reuse, 0x2, RZ ;  /* 0x000000021c009824 */ /* 0x040fe200078e00ff */
[----:B------:R-:W-:Y:S01]  /*af00*/  @!P1 SHF.L.U64.HI R2, R28, 0x1, R24 ;  /* 0x000000011c029819 */ /* 0x000fe20000010218 */
[----:B------:R-:W-:-:S03]  /*af10*/  @!P0 IMAD.SHL.U32 R3, R68, 0x2, RZ ;  /* 0x0000000244038824 */ /* 0x000fc600078e00ff */
[----:B----4-:R-:W-:-:S05]  /*af20*/  @!P1 IADD3 R8, P2, R5, R0, RZ ;  /* 0x0000000005089210 */ /* 0x010fca0007f5e0ff */
[----:B------:R-:W-:Y:S01]  /*af30*/  @!P1 IMAD.X R9, R11, 0x1, R2, P2 ;  /* 0x000000010b099824 */ /* 0x000fe200010e0602 */
        /* <DEDUP_REMOVED lines=13> */
.L_x_1203:
[----:B-1----:R-:W-:Y:S05]  /*b010*/  BSYNC B0 ;  /* 0x0000000000007941 */ /* 0x002fea0003800000 */
.L_x_1202:
[----:B------:R-:W-:Y:S01]  /*b020*/  ISETP.NE.AND P0, PT, R44, RZ, PT ;  /* 0x000000ff2c00720c */ /* 0x000fe20003f05270 */
[----:B-----5:R-:W-:Y:S01]  /*b030*/  IMAD.MOV.U32 R4, RZ, RZ, R42 ;  /* 0x000000ffff047224 */ /* 0x020fe200078e002a */
[----:B----4-:R1:W4:Y:S01]  /*b040*/  SHFL.IDX PT, R5, R25, 0x3, 0x181f ;  /* 0x00781f0019057f89 */ /* 0x01032200000e0000 */
[----:B------:R-:W-:Y:S01]  /*b050*/  IMAD.MOV.U32 R3, RZ, RZ, R43 ;  /* 0x000000ffff037224 */ /* 0x000fe200078e002b */
[----:B------:R-:W-:Y:S01]  /*b060*/  BSSY B0, `(.L_x_1204) ;  /* 0x000002c000007945 */ /* 0x000fe20003800000 */
[----:B------:R-:W-:Y:S01]  /*b070*/  IMAD.MOV.U32 R2, RZ, RZ, R36 ;  /* 0x000000ffff027224 */ /* 0x000fe200078e0024 */
[----:B------:R-:W-:Y:S01]  /*b080*/  PRMT R63, R63, 0x5410, R4 ;  /* 0x000054103f3f7816 */ /* 0x000fe20000000004 */
[----:B------:R-:W-:Y:S01]  /*b090*/  IMAD.MOV.U32 R0, RZ, RZ, R37 ;  /* 0x000000ffff007224 */ /* 0x000fe200078e0025 */
[----:B------:R-:W-:Y:S01]  /*b0a0*/  PRMT R64, R64, 0x5410, R3 ;  /* 0x0000541040407816 */ /* 0x000fe20000000003 */
[----:B------:R-:W-:Y:S01]  /*b0b0*/  IMAD.MOV.U32 R4, RZ, RZ, R40 ;  /* 0x000000ffff047224 */ /* 0x000fe200078e0028 */
[----:B--2---:R-:W2:Y:S01]  /*b0c0*/  SHFL.IDX PT, R13, R13, 0x3, 0x181f ;  /* 0x00781f000d0d7f89 */ /* 0x004ea200000e0000 */
[----:B------:R-:W-:Y:S01]  /*b0d0*/  IMAD.MOV.U32 R3, RZ, RZ, R41 ;  /* 0x000000ffff037224 */ /* 0x000fe200078e0029 */
[----:B------:R-:W-:Y:S01]  /*b0e0*/  PRMT R62, R62, 0x5410, R0 ;  /* 0x000054103e3e7816 */ /* 0x000fe20000000000 */
[----:B------:R-:W-:Y:S01]  /*b0f0*/  IMAD.MOV.U32 R0, RZ, RZ, R39 ;  /* 0x000000ffff007224 */ /* 0x000fe200078e0027 */
[----:B------:R3:W2:Y:S01]  /*b100*/  SHFL.IDX PT, R12, R18, 0x3, 0x181f ;  /* 0x00781f00120c7f89 */ /* 0x0006a200000e0000 */
[----:B------:R-:W-:Y:S01]  /*b110*/  PRMT R63, R4, 0x7610, R63 ;  /* 0x00007610043f7816 */ /* 0x000fe2000000003f */
[----:B------:R-:W-:Y:S01]  /*b120*/  CS2R R44, SRZ ;  /* 0x00000000002c7805 */ /* 0x000fe2000001ff00 */
[----:B------:R-:W-:Y:S01]  /*b130*/  PRMT R64, R3, 0x7610, R64 ;  /* 0x0000761003407816 */ /* 0x000fe20000000040 */
[----:B------:R3:W2:Y:S01]  /*b140*/  SHFL.IDX PT, R11, R19, 0x3, 0x181f ;  /* 0x00781f00130b7f89 */ /* 0x0006a200000e0000 */
[----:B------:R-:W-:Y:S01]  /*b150*/  PRMT R62, R0, 0x7610, R62 ;  /* 0x00007610003e7816 */ /* 0x000fe2000000003e */
[----:B------:R-:W-:Y:S01]  /*b160*/  CS2R R48, SRZ ;  /* 0x0000000000307805 */ /* 0x000fe2000001ff00 */
[----:B------:R-:W-:Y:S01]  /*b170*/  CS2R R46, SRZ ;  /* 0x00000000002e7805 */ /* 0x000fe2000001ff00 */
[----:B-1----:R-:W-:Y:S01]  /*b180*/  PRMT R25, R25, 0x5410, R2 ;  /* 0x0000541019197816 */ /* 0x002fe20000000002 */
[----:B------:R-:W-:-:S05]  /*b190*/  IMAD.MOV.U32 R2, RZ, RZ, R38 ;  /* 0x000000ffff027224 */ /* 0x000fca00078e0026 */
[----:B------:R-:W-:Y:S01]  /*b1a0*/  PRMT R25, R2, 0x7610, R25 ;  /* 0x0000761002197816 */ /* 0x000fe20000000019 */
        /* <DEDUP_REMOVED lines=8> */
[----:B---3--:R-:W-:Y:S02]  /*b230*/  @!P0 SHF.L.U64.HI R10, R68, 0x1, R60 ;  /* 0x00000001440a8819 */ /* 0x008fe4000001023c */
[-C--:B------:R-:W-:Y:S02]  /*b240*/  @!P1 IADD3 R8, P2, R5, R0.reuse, RZ ;  /* 0x0000000005089210 */ /* 0x080fe40007f5e0ff */
[----:B--2---:R-:W-:Y:S02]  /*b250*/  @!P1 IADD3 R6, P4, R11, R0, RZ ;  /* 0x000000000b069210 */ /* 0x004fe40007f9e0ff */
        /* <DEDUP_REMOVED lines=12> */
.L_x_1205:
[----:B----4-:R-:W-:Y:S05]  /*b320*/  BSYNC B0 ;  /* 0x0000000000007941 */ /* 0x010fea0003800000 */
.L_x_1204:
[----:B-1----:R-:W-:Y:S01]  /*b330*/  IMAD.IADD R3, R56, 0x1, -R252 ;  /* 0x0000000138037824 */ /* 0x002fe200078e0afc */
[----:B------:R-:W-:-:S04]  /*b340*/  DEPBAR.LE SB0, 0x1 ;  /* 0x000080400000791a */ /* 0x000fc80000000000 */
[----:B---3--:R-:W-:Y:S01]  /*b350*/  IMNMX R19, R3, 0x80, PT ;  /* 0x0000008003137817 */ /* 0x008fe20003800200 */
[----:B-----5:R-:W-:Y:S01]  /*b360*/  IMAD.MOV.U32 R0, RZ, RZ, R50 ;  /* 0x000000ffff007224 */ /* 0x020fe200078e0032 */
[----:B------:R-:W-:Y:S01]  /*b370*/  BSSY B1, `(.L_x_1206) ;  /* 0x000006b000017945 */ /* 0x000fe20003800000 */
[----:B------:R-:W-:Y:S01]  /*b380*/  IMAD.MOV.U32 R4, RZ, RZ, R51 ;  /* 0x000000ffff047224 */ /* 0x000fe200078e0033 */
[----:B------:R-:W-:Y:S01]  /*b390*/  BAR.SYNC.DEFER_BLOCKING 0x0 ;  /* 0x0000000000007b1d */ /* 0x000fe20000010000 */
[----:B------:R-:W-:Y:S01]  /*b3a0*/  ISETP.GE.AND P0, PT, R110, R19, PT ;  /* 0x000000136e00720c */ /* 0x000fe20003f06270 */
[----:B------:R-:W-:Y:S02]  /*b3b0*/  IMAD.MOV.U32 R2, RZ, RZ, R44 ;  /* 0x000000ffff027224 */ /* 0x000fe400078e002c */
[----:B------:R-:W-:Y:S01]  /*b3c0*/  PRMT R65, R0, 0x5410, R4 ;  /* 0x0000541000417816 */ /* 0x000fe20000000004 */
[----:B------:R-:W-:Y:S01]  /*b3d0*/  IMAD.MOV.U32 R4, RZ, RZ, R48 ;  /* 0x000000ffff047224 */ /* 0x000fe200078e0030 */
[----:B------:R-:W-:Y:S01]  /*b3e0*/  MOV R0, R45 ;  /* 0x0000002d00007202 */ /* 0x000fe20000000f00 */
[----:B------:R-:W-:Y:S01]  /*b3f0*/  IMAD.MOV.U32 R3, RZ, RZ, R49 ;  /* 0x000000ffff037224 */ /* 0x000fe200078e0031 */
[----:B------:R-:W-:-:S02]  /*b400*/  PRMT R24, R24, 0x5410, R2 ;  /* 0x0000541018187816 */ /* 0x000fc40000000002 */
[----:B------:R-:W-:Y:S01]  /*b410*/  PRMT R56, R56, 0x5410, R0 ;  /* 0x0000541038387816 */ /* 0x000fe20000000000 */
[----:B------:R-:W-:Y:S01]  /*b420*/  IMAD.MOV.U32 R0, RZ, RZ, R47 ;  /* 0x000000ffff007224 */ /* 0x000fe200078e002f */
[----:B------:R-:W-:Y:S02]  /*b430*/  MOV R2, R46 ;  /* 0x0000002e00027202 */ /* 0x000fe40000000f00 */
        /* <DEDUP_REMOVED lines=9> */
[--C-:B------:R-:W-:Y:S02]  /*b4d0*/  SHF.R.U32.HI R2, RZ, 0x10, R17.reuse ;  /* 0x00000010ff027819 */ /* 0x100fe40000011611 */
[----:B------:R-:W-:Y:S01]  /*b4e0*/  SHF.R.U64 R18, R16, 0x10, R17 ;  /* 0x0000001010127819 */ /* 0x000fe20000001211 */
[----:B--2---:R-:W-:Y:S01]  /*b4f0*/  HADD2.F32 R12, -RZ, R0.H0_H0 ;  /* 0x20000000ff0c7230 */ /* 0x004fe20000004100 */
        /* <DEDUP_REMOVED lines=37> */
.L_x_1209:
[----:B------:R-:W-:Y:S05]  /*b750*/  BSYNC B0 ;  /* 0x0000000000007941 */ /* 0x000fea0003800000 */
.L_x_1208:
[----:B------:R-:W-:-:S13]  /*b760*/  ISETP.GE.AND P0, PT, R68, c[0x0][0x27c], PT ;  /* 0x00009f0044007a0c */ /* 0x000fda0003f06270 */
[----:B------:R-:W-:Y:S05]  /*b770*/  @P0 BRA `(.L_x_1207) ;  /* 0x000002a000000947 */ /* 0x000fea0003800000 */
[----:B-1----:R-:W1:Y:S01]  /*b780*/  LDS.128 R4, [R215+0x4100] ;  /* 0x00410000d7047984 */ /* 0x002e620000000c00 */
[----:B------:R-:W-:Y:S02]  /*b790*/  SHF.R.U32.HI R0, RZ, 0x10, R23 ;  /* 0x00000010ff007819 */ /* 0x000fe40000011617 */
[----:B------:R-:W-:Y:S02]  /*b7a0*/  SHF.R.U32.HI R2, RZ, 0x10, R21 ;  /* 0x00000010ff027819 */ /* 0x000fe40000011615 */
        /* <DEDUP_REMOVED lines=39> */
.L_x_1207:
[----:B------:R-:W-:Y:S05]  /*ba20*/  BSYNC B1 ;  /* 0x0000000000017941 */ /* 0x000fea0003800000 */
.L_x_1206:
[----:B------:R-:W3:Y:S01]  /*ba30*/  S2R R2, SR_TID.X ;  /* 0x0000000000027919 */ /* 0x000ee20000002100 */
[----:B------:R-:W-:Y:S01]  /*ba40*/  BSSY B1, `(.L_x_1210) ;  /* 0x0000061000017945 */ /* 0x000fe20003800000 */
[----:B---3--:R-:W-:-:S04]  /*ba50*/  SHF.R.S32.HI R0, RZ, 0x1f, R2 ;  /* 0x0000001fff007819 */ /* 0x008fc80000011402 */
[----:B------:R-:W-:-:S04]  /*ba60*/  LEA.HI R0, R0, R2, RZ, 0x3 ;  /* 0x0000000200007211 */ /* 0x000fc800078f18ff */
[----:B------:R-:W-:-:S04]  /*ba70*/  SHF.R.S32.HI R0, RZ, 0x3, R0 ;  /* 0x00000003ff007819 */ /* 0x000fc80000011400 */
[----:B------:R-:W-:-:S04]  /*ba80*/  IADD3 R0, R0, 0x20, RZ ;  /* 0x0000002000007810 */ /* 0x000fc80007ffe0ff */
        /* <DEDUP_REMOVED lines=47> */
.L_x_1213:
[----:B------:R-:W-:Y:S05]  /*bd80*/  BSYNC B0 ;  /* 0x0000000000007941 */ /* 0x000fea0003800000 */
.L_x_1212:
        /* <DEDUP_REMOVED lines=44> */
.L_x_1211:
[----:B------:R-:W-:Y:S05]  /*c050*/  BSYNC B1 ;  /* 0x0000000000017941 */ /* 0x000fea0003800000 */
.L_x_1210:
        /* <DEDUP_REMOVED lines=53> */
.L_x_1217:
[----:B------:R-:W-:Y:S05]  /*c3b0*/  BSYNC B0 ;  /* 0x0000000000007941 */ /* 0x000fea0003800000 */
.L_x_1216:
        /* <DEDUP_REMOVED lines=44> */
.L_x_1215:
[----:B------:R-:W-:Y:S05]  /*c680*/  BSYNC B1 ;  /* 0x0000000000017941 */ /* 0x000fea0003800000 */
.L_x_1214:
[----:B------:R-:W3:Y:S02]  /*c690*/  S2R R2, SR_TID.X ;  /* 0x0000000000027919 */ /* 0x000ee40000002100 */
        /* <DEDUP_REMOVED lines=51> */
.L_x_1220:
[----:B------:R-:W-:Y:S05]  /*c9d0*/  BSYNC B0 ;  /* 0x0000000000007941 */ /* 0x000fea0003800000 */
.L_x_1219:
        /* <DEDUP_REMOVED lines=45> */
.L_x_1197:
[----:B------:R-:W-:Y:S01]  /*ccb0*/  ISETP.NE.AND P0, PT, R153, 0x1, PT ;  /* 0x000000019900780c */ /* 0x000fe20003f05270 */
[----:B------:R-:W-:Y:S01]  /*ccc0*/  IMAD.MOV.U32 R7, RZ, RZ, R8 ;  /* 0x000000ffff077224 */ /* 0x000fe200078e0008 */
[----:B------:R-:W-:-:S11]  /*ccd0*/  ISETP.NE.AND P2, PT, R31, RZ, PT ;  /* 0x000000ff1f00720c */ /* 0x000fd60003f45270 */
[----:B------:R-:W-:-:S05]  /*cce0*/  @P0 IMAD.HI.U32 R5, R0, c[0x0][0x2c8], RZ ;  /* 0x0000b20000050a27 */ /* 0x000fca00078e00ff */
[----:B------:R-:W-:-:S04]  /*ccf0*/  @P0 SHF.R.U32.HI R0, RZ, c[0x0][0x2cc], R5 ;  /* 0x0000b300ff000a19 */ /* 0x000fc80000011605 */
[----:B------:R-:W-:Y:S01]  /*cd00*/  SHF.R.S32.HI R5, RZ, 0x1f, R0 ;  /* 0x0000001fff057819 */ /* 0x000fe20000011400 */
[----:B------:R-:W-:-:S04]  /*cd10*/  IMAD.WIDE.U32 R6, R0, c[0x0][0x280], R6 ;  /* 0x0000a00000067a25 */ /* 0x000fc800078e0006 */
[----:B------:R-:W-:Y:S01]  /*cd20*/  IMAD R9, R5, c[0x0][0x280], RZ ;  /* 0x0000a00005097a24 */ /* 0x000fe200078e02ff */
[----:B------:R-:W-:-:S03]  /*cd30*/  LEA R19, P0, R6, c[0x0][0x270], 0x1 ;  /* 0x00009c0006137a11 */ /* 0x000fc600078008ff */
[----:B------:R-:W-:-:S04]  /*cd40*/  IMAD R8, R0, c[0x0][0x284], R9 ;  /* 0x0000a10000087a24 */ /* 0x000fc800078e0209 */
[----:B------:R-:W-:-:S05]  /*cd50*/  IMAD.IADD R7, R7, 0x1, R8 ;  /* 0x0000000107077824 */ /* 0x000fca00078e0208 */
[----:B------:R-:W-:Y:S01]  /*cd60*/  LEA.HI.X R18, R6, c[0x0][0x274], R7, 0x1, P0 ;  /* 0x00009d0006127a11 */ /* 0x000fe200000f0c07 */
[----:B------:R-:W-:Y:S02]  /*cd70*/  IMAD R6, R5, c[0x0][0x290], RZ ;  /* 0x0000a40005067a24 */ /* 0x000fe400078e02ff */
[----:B------:R-:W-:Y:S02]  /*cd80*/  IMAD.MOV.U32 R5, RZ, RZ, R10 ;  /* 0x000000ffff057224 */ /* 0x000fe400078e000a */
[----:B------:R-:W-:Y:S02]  /*cd90*/  CS2R R10, SRZ ;  /* 0x00000000000a7805 */ /* 0x000fe4000001ff00 */
[----:B------:R-:W-:-:S04]  /*cda0*/  IMAD.WIDE.U32 R4, R0, c[0x0][0x290], R4 ;  /* 0x0000a40000047a25 */ /* 0x000fc800078e0004 */
[----:B------:R-:W-:Y:S01]  /*cdb0*/  IMAD R0, R0, c[0x0][0x294], R6 ;  /* 0x0000a50000007a24 */ /* 0x000fe200078e0206 */
[----:B------:R-:W-:-:S03]  /*cdc0*/  LEA R17, P0, R4, c[0x0][0x288], 0x1 ;  /* 0x0000a20004117a11 */ /* 0x000fc600078008ff */
[----:B------:R-:W-:Y:S02]  /*cdd0*/  IMAD.IADD R0, R5, 0x1, R0 ;  /* 0x0000000105007824 */ /* 0x000fe400078e0200 */
[----:B------:R-:W-:Y:S03]  /*cde0*/  SHFL.IDX PT, R5, R18, RZ, 0x181f ;  /* 0x00181fff12057589 */ /* 0x000fe600000e0000 */
[----:B------:R-:W-:Y:S01]  /*cdf0*/  LEA.HI.X R16, R4, c[0x0][0x28c], R0, 0x1, P0 ;  /* 0x0000a30004107a11 */ /* 0x000fe200000f0c00 */
[----:B------:R-:W-:Y:S01]  /*ce00*/  SHFL.IDX PT, R7, R17, RZ, 0x181f ;  /* 0x00181fff11077589 */ /* 0x000fe200000e0000 */
[----:B------:R-:W-:-:S03]  /*ce10*/  ISETP.GE.OR P0, PT, R36, c[0x0][0x27c], P3 ;  /* 0x00009f0024007a0c */ /* 0x000fc60001f06670 */
[----:B------:R-:W1:Y:S04]  /*ce20*/  SHFL.IDX PT, R4, R19, RZ, 0x181f ;  /* 0x00181fff13047589 */ /* 0x000e6800000e0000 */
[----:B------:R-:W2:Y:S06]  /*ce30*/  SHFL.IDX PT, R8, R16, RZ, 0x181f ;  /* 0x00181fff10087589 */ /* 0x000eac00000e0000 */
[C---:B------:R-:W-:Y:S01]  /*ce40*/  @!P0 IMAD.SHL.U32 R0, R36.reuse, 0x2, RZ ;  /* 0x0000000224008824 */ /* 0x040fe200078e00ff */
[----:B------:R-:W-:-:S04]  /*ce50*/  @!P0 SHF.L.U64.HI R6, R36, 0x1, R3 ;  /* 0x0000000124068819 */ /* 0x000fc80000010203 */
[----:B-1----:R-:W-:-:S04]  /*ce60*/  @!P0 IADD3 R4, P1, R4, R0, RZ ;  /* 0x0000000004048210 */ /* 0x002fc80007f3e0ff */
[----:B------:R-:W-:Y:S02]  /*ce70*/  @!P0 IADD3.X R5, R5, R6, RZ, P1, !PT ;  /* 0x0000000605058210 */ /* 0x000fe40000ffe4ff */
[----:B------:R-:W-:-:S05]  /*ce80*/  @!P0 IADD3 R12, P1, R7, R0, RZ ;  /* 0x00000000070c8210 */ /* 0x000fca0007f3e0ff */
[----:B--2---:R-:W-:Y:S02]  /*ce90*/  @!P0 IMAD.X R13, R8, 0x1, R6, P1 ;  /* 0x00000001080d8824 */ /* 0x004fe400008e0606 */
[----:B------:R-:W-:-:S06]  /*cea0*/  CS2R R8, SRZ ;  /* 0x0000000000087805 */ /* 0x000fcc000001ff00 */
[----:B------:R1:W2:Y:S01]  /*ceb0*/  @!P0 LD.E.128 R8, [R4.64] ;  /* 0x0000000604088980 */ /* 0x0002a2000c101d00 */
[----:B------:R-:W-:Y:S01]  /*cec0*/  CS2R R6, SRZ ;  /* 0x0000000000067805 */ /* 0x000fe2000001ff00 */
[----:B-1----:R-:W-:-:S06]  /*ced0*/  CS2R R4, SRZ ;  /* 0x0000000000047805 */ /* 0x002fcc000001ff00 */
        /* <DEDUP_REMOVED lines=20> */
[----:B------:R-:W-:-:S05]  /*d020*/  IMAD.MOV.U32 R13, RZ, RZ, R7 ;  /* 0x000000ffff0d7224 */ /* 0x000fca00078e0007 */
[----:B------:R-:W-:Y:S01]  /*d030*/  PRMT R58, R0, 0x5410, R13 ;  /* 0x00005410003a7816 */ /* 0x000fe2000000000d */
[----:B------:R-:W-:-:S05]  /*d040*/  IMAD.MOV.U32 R0, RZ, RZ, R5 ;  /* 0x000000ffff007224 */ /* 0x000fca00078e0005 */
        /* <DEDUP_REMOVED lines=8> */
[----:B------:R-:W-:-:S05]  /*d0d0*/  IADD3 R14, P0, R14, R0, RZ ;  /* 0x000000000e0e7210 */ /* 0x000fca0007f1e0ff */
[----:B------:R-:W-:Y:S01]  /*d0e0*/  IMAD.X R15, R15, 0x1, R13, P0 ;  /* 0x000000010f0f7824 */ /* 0x000fe200000e060d */
[----:B------:R-:W-:-:S04]  /*d0f0*/  IADD3 R12, P0, R20, R0, RZ ;  /* 0x00000000140c7210 */ /* 0x000fc80007f1e0ff */
[----:B------:R1:W5:Y:S01]  /*d100*/  LD.E.128 R32, [R14.64] ;  /* 0x000000060e207980 */ /* 0x000362000c101d00 */
[----:B------:R-:W-:-:S05]  /*d110*/  IMAD.X R13, R21, 0x1, R13, P0 ;  /* 0x00000001150d7824 */ /* 0x000fca00000e060d */
[----:B------:R1:W5:Y:S03]  /*d120*/  LD.E.128 R28, [R12.64] ;  /* 0x000000060c1c7980 */ /* 0x000366000c101d00 */
.L_x_1222:
[----:B----4-:R-:W-:Y:S05]  /*d130*/  BSYNC B0 ;  /* 0x0000000000007941 */ /* 0x010fea0003800000 */
.L_x_1221:
[----:B-1----:R-:W1:Y:S01]  /*d140*/  SHFL.IDX PT, R14, R19, 0x2, 0x181f ;  /* 0x00581f00130e7f89 */ /* 0x002e6200000e0000 */
[----:B------:R-:W-:Y:S01]  /*d150*/  ISETP.NE.AND P0, PT, R38, RZ, PT ;  /* 0x000000ff2600720c */ /* 0x000fe20003f05270 */
[----:B------:R-:W-:Y:S01]  /*d160*/  CS2R R54, SRZ ;  /* 0x0000000000367805 */ /* 0x000fe2000001ff00 */
[----:B------:R-:W-:Y:S01]  /*d170*/  CS2R R52, SRZ ;  /* 0x0000000000347805 */ /* 0x000fe2000001ff00 */
[----:B------:R-:W2:Y:S01]  /*d180*/  SHFL.IDX PT, R15, R18, 0x2, 0x181f ;  /* 0x00581f00120f7f89 */ /* 0x000ea200000e0000 */
[----:B------:R-:W-:Y:S02]  /*d190*/  ISETP.GE.OR P0, PT, R36, c[0x0][0x27c], P0 ;  /* 0x00009f0024007a0c */ /* 0x000fe40000706670 */
[----:B------:R-:W-:Y:S01]  /*d1a0*/  ISETP.NE.AND P3, PT, R44, RZ, PT ;  /* 0x000000ff2c00720c */ /* 0x000fe20003f65270 */
[----:B------:R-:W3:Y:S04]  /*d1b0*/  SHFL.IDX PT, R12, R17, 0x2, 0x181f ;  /* 0x00581f00110c7f89 */ /* 0x000ee800000e0000 */
[----:B------:R-:W4:Y:S06]  /*d1c0*/  SHFL.IDX PT, R20, R16, 0x2, 0x181f ;  /* 0x00581f0010147f89 */ /* 0x000f2c00000e0000 */
        /* <DEDUP_REMOVED lines=10> */
[----:B-----5:R-:W-:Y:S01]  /*d270*/  IMAD.MOV.U32 R0, RZ, RZ, R33 ;  /* 0x000000ffff007224 */ /* 0x020fe200078e0021 */
        /* <DEDUP_REMOVED lines=18> */
[----:B------:R-:W-:Y:S01]  /*d3a0*/  IMAD.MOV.U32 R0, RZ, RZ, R29 ;  /* 0x000000ffff007224 */ /* 0x000fe200078e001d */
[----:B------:R-:W-:-:S04]  /*d3b0*/  MOV R12, R28 ;  /* 0x0000001c000c7202 */ /* 0x000fc80000000f00 */
[----:B------:R-:W-:Y:S02]  /*d3c0*/  PRMT R70, R13, 0x5410, R0 ;  /* 0x000054100d467816 */ /* 0x000fe40000000000 */
[----:B------:R-:W-:Y:S01]  /*d3d0*/  PRMT R72, R12, 0x7610, R72 ;  /* 0x000076100c487816 */ /* 0x000fe20000000048 */
[----:B--2---:R-:W-:Y:S02]  /*d3e0*/  IMAD.MOV.U32 R13, RZ, RZ, R55 ;  /* 0x000000ffff0d7224 */ /* 0x004fe400078e0037 */
[----:B------:R-:W-:Y:S02]  /*d3f0*/  IMAD.MOV.U32 R12, RZ, RZ, R52 ;  /* 0x000000ffff0c7224 */ /* 0x000fe400078e0034 */
[----:B------:R-:W-:Y:S02]  /*d400*/  IMAD.MOV.U32 R0, RZ, RZ, R53 ;  /* 0x000000ffff007224 */ /* 0x000fe400078e0035 */
[----:B------:R-:W-:Y:S01]  /*d410*/  IMAD.MOV.U32 R14, RZ, RZ, R54 ;  /* 0x000000ffff0e7224 */ /* 0x000fe200078e0036 */
[----:B------:R-:W-:Y:S01]  /*d420*/  PRMT R76, R76, 0x5410, R12 ;  /* 0x000054104c4c7816 */ /* 0x000fe2000000000c */
[----:B----4-:R-:W-:Y:S01]  /*d430*/  IMAD.MOV.U32 R12, RZ, RZ, R48 ;  /* 0x000000ffff0c7224 */ /* 0x010fe200078e0030 */
[----:B------:R-:W-:Y:S01]  /*d440*/  PRMT R75, R13, 0x5410, R0 ;  /* 0x000054100d4b7816 */ /* 0x000fe20000000000 */
[----:B------:R-:W-:Y:S01]  /*d450*/  IMAD.MOV.U32 R13, RZ, RZ, R51 ;  /* 0x000000ffff0d7224 */ /* 0x000fe200078e0033 */
[----:B------:R-:W-:Y:S01]  /*d460*/  PRMT R77, R77, 0x5410, R14 ;  /* 0x000054104d4d7816 */ /* 0x000fe2000000000e */
[----:B------:R-:W-:Y:S01]  /*d470*/  IMAD.MOV.U32 R0, RZ, RZ, R49 ;  /* 0x000000ffff007224 */ /* 0x000fe200078e0031 */
[----:B------:R-:W-:-:S02]  /*d480*/  MOV R14, R50 ;  /* 0x00000032000e7202 */ /* 0x000fc40000000f00 */
[----:B------:R-:W-:Y:S02]  /*d490*/  PRMT R76, R12, 0x7610, R76 ;  /* 0x000076100c4c7816 */ /* 0x000fe4000000004c */
        /* <DEDUP_REMOVED lines=15> */
.L_x_1224:
[----:B-1----:R-:W-:Y:S05]  /*d590*/  BSYNC B0 ;  /* 0x0000000000007941 */ /* 0x002fea0003800000 */
.L_x_1223:
        /* <DEDUP_REMOVED lines=16> */
[----:B------:R-:W-:-:S02]  /*d6a0*/  IMAD.MOV.U32 R2, RZ, RZ, R60 ;  /* 0x000000ffff027224 */ /* 0x000fc400078e003c */
[----:B------:R-:W-:Y:S01]  /*d6b0*/  IMAD.MOV.U32 R0, RZ, RZ, R61 ;  /* 0x000000ffff007224 */ /* 0x000fe200078e003d */
[----:B------:R-:W-:Y:S02]  /*d6c0*/  PRMT R79, R3, 0x7610, R79 ;  /* 0x00007610034f7816 */ /* 0x000fe4000000004f */
[----:B------:R-:W-:Y:S02]  /*d6d0*/  PRMT R80, R2, 0x5410, R12 ;  /* 0x0000541002507816 */ /* 0x000fe4000000000c */
[----:B------:R-:W-:Y:S01]  /*d6e0*/  PRMT R78, R0, 0x7610, R78 ;  /* 0x00007610004e7816 */ /* 0x000fe2000000004e */
[----:B------:R-:W-:Y:S05]  /*d6f0*/  @P0 BRA `(.L_x_1226) ;  /* 0x000005f000000947 */ /* 0x000fea0003800000 */
[----:B------:R-:W-:Y:S01]  /*d700*/  MOV R0, c[0x0][0x27c] ;  /* 0x00009f0000007a02 */ /* 0x000fe20000000f00 */
[----:B------:R-:W1:Y:S01]  /*d710*/  LDS.128 R12, [R215+0x100] ;  /* 0x00010000d70c7984 */ /* 0x000e620000000c00 */
[----:B------:R-:W-:Y:S02]  /*d720*/  SHF.R.U64 R46, R4, 0x10, R5 ;  /* 0x00000010042e7819 */ /* 0x000fe40000001205 */
[----:B------:R-:W-:-:S02]  /*d730*/  LEA.HI R0, R0, R147, RZ, 0x1d ;  /* 0x0000009300007211 */ /* 0x000fc400078fe8ff */
[----:B------:R-:W-:Y:S02]  /*d740*/  SHF.R.U32.HI R4, RZ, 0x10, R5 ;  /* 0x00000010ff047819 */ /* 0x000fe40000011605 */
[----:B------:R-:W-:Y:S02]  /*d750*/  SHF.R.S32.HI R3, RZ, 0x1f, R0 ;  /* 0x0000001fff037819 */ /* 0x000fe40000011400 */
[----:B------:R-:W-:Y:S02]  /*d760*/  SHF.L.U32 R2, R0, 0x3, RZ ;  /* 0x0000000300027819 */ /* 0x000fe400000006ff */
[----:B------:R-:W-:Y:S02]  /*d770*/  LEA.HI R0, R3, R0, RZ, 0x3 ;  /* 0x0000000003007211 */ /* 0x000fe400078f18ff */
[----:B------:R-:W-:Y:S02]  /*d780*/  LOP3.LUT R2, R159, 0x38, R2, 0xf8, !PT ;  /* 0x000000389f027812 */ /* 0x000fe400078ef802 */
[----:B------:R-:W-:-:S02]  /*d790*/  SHF.L.U32 R0, R0, 0xa, RZ ;  /* 0x0000000a00007819 */ /* 0x000fc400000006ff */
[----:B------:R-:W-:Y:S02]  /*d7a0*/  LOP3.LUT R2, R2, R199, RZ, 0x3c, !PT ;  /* 0x000000c702027212 */ /* 0x000fe400078e3cff */
[----:B------:R-:W-:Y:S02]  /*d7b0*/  LOP3.LUT R0, R0, 0x7fffe000, RZ, 0xc0, !PT ;  /* 0x7fffe00000007812 */ /* 0x000fe400078ec0ff */
[----:B------:R-:W-:Y:S02]  /*d7c0*/  SHF.R.U32.HI R26, RZ, 0x10, R9 ;  /* 0x00000010ff1a7819 */ /* 0x000fe40000011609 */
[----:B------:R-:W-:Y:S02]  /*d7d0*/  IADD3 R0, R2, R0, R169 ;  /* 0x0000000002007210 */ /* 0x000fe40007ffe0a9 */
[--C-:B------:R-:W-:Y:S01]  /*d7e0*/  SHF.R.U64 R47, R10, 0x10, R11.reuse ;  /* 0x000000100a2f7819 */ /* 0x100fe2000000120b */
[----:B------:R-:W-:Y:S01]  /*d7f0*/  HADD2.F32 R59, -RZ, R26.H0_H0 ;  /* 0x2000001aff3b7230 */ /* 0x000fe20000004100 */
[----:B------:R-:W-:Y:S01]  /*d800*/  SHF.L.U32 R39, R0, 0x1, RZ ;  /* 0x0000000100277819 */ /* 0x000fe200000006ff */
[----:B------:R-:W-:Y:S01]  /*d810*/  HADD2.F32 R0, -RZ, R40.H0_H0 ;  /* 0x20000028ff007230 */ /* 0x000fe20000004100 */
[----:B------:R-:W-:Y:S01]  /*d820*/  SHF.R.U32.HI R42, RZ, 0x10, R11 ;  /* 0x00000010ff2a7819 */ /* 0x000fe2000001160b */
[--C-:B------:R-:W-:Y:S01]  /*d830*/  HADD2.F32 R11, -RZ, R41.reuse.H0_H0 ;  /* 0x20000029ff0b7230 */ /* 0x100fe20000004100 */
[----:B------:R-:W-:Y:S01]  /*d840*/  SHF.R.U64 R56, R8, 0x10, R9 ;  /* 0x0000001008387819 */ /* 0x000fe20000001209 */
[----:B------:R-:W2:Y:S01]  /*d850*/  LDS.128 R16, [R39+0x100] ;  /* 0x0001000027107984 */ /* 0x000ea20000000c00 */
[----:B------:R-:W-:Y:S01]  /*d860*/  HADD2.F32 R10, -RZ, R41.H1_H1 ;  /* 0x30000029ff0a7230 */ /* 0x000fe20000004100 */
[----:B------:R-:W-:-:S02]  /*d870*/  SHF.R.U64 R43, R6, 0x10, R7 ;  /* 0x00000010062b7819 */ /* 0x000fc40000001207 */
[----:B------:R-:W-:Y:S01]  /*d880*/  SHF.R.U32.HI R27, RZ, 0x10, R7 ;  /* 0x00000010ff1b7819 */ /* 0x000fe20000011607 */
[--C-:B-1----:R-:W-:Y:S02]  /*d890*/  HADD2.F32 R21, -RZ, R13.reuse.H0_H0 ;  /* 0x2000000dff157230 */ /* 0x102fe40000004100 */
[----:B------:R-:W-:Y:S02]  /*d8a0*/  HADD2.F32 R20, -RZ, R13.H1_H1 ;  /* 0x3000000dff147230 */ /* 0x000fe40000004100 */
[----:B------:R-:W-:Y:S01]  /*d8b0*/  HADD2.F32 R23, -RZ, R12.H0_H0 ;  /* 0x2000000cff177230 */ /* 0x000fe20000004100 */
[----:B------:R-:W-:Y:S01]  /*d8c0*/  FMUL.FTZ R9, R21, R0 ;  /* 0x0000000015097220 */ /* 0x000fe20000410000 */
[--C-:B------:R-:W-:Y:S02]  /*d8d0*/  HADD2.F32 R22, -RZ, R14.reuse.H0_H0 ;  /* 0x2000000eff167230 */ /* 0x100fe40000004100 */
[----:B------:R-:W-:Y:S02]  /*d8e0*/  HADD2.F32 R24, -RZ, R14.H1_H1 ;  /* 0x3000000eff187230 */ /* 0x000fe40000004100 */
[----:B------:R-:W-:-:S02]  /*d8f0*/  HADD2.F32 R14, -RZ, R15.H0_H0 ;  /* 0x2000000fff0e7230 */ /* 0x000fc40000004100 */
[----:B------:R-:W-:Y:S02]  /*d900*/  HADD2.F32 R15, -RZ, R15.H1_H1 ;  /* 0x3000000fff0f7230 */ /* 0x000fe40000004100 */
[----:B------:R-:W-:Y:S02]  /*d910*/  HADD2.F32 R25, -RZ, R12.H1_H1 ;  /* 0x3000000cff197230 */ /* 0x000fe40000004100 */
[----:B--2---:R-:W-:Y:S02]  /*d920*/  HADD2.F32 R3, -RZ, R17.H0_H0 ;  /* 0x20000011ff037230 */ /* 0x004fe40000004100 */
[--C-:B------:R-:W-:Y:S02]  /*d930*/  HADD2.F32 R5, -RZ, R16.reuse.H0_H0 ;  /* 0x20000010ff057230 */ /* 0x100fe40000004100 */
[----:B------:R-:W-:Y:S01]  /*d940*/  HADD2.F32 R13, -RZ, R16.H1_H1 ;  /* 0x30000010ff0d7230 */ /* 0x000fe20000004100 */
[----:B------:R-:W-:Y:S01]  /*d950*/  FFMA.FTZ R45, R3, R11, R9 ;  /* 0x0000000b032d7223 */ /* 0x000fe20000010009 */
[----:B------:R-:W-:-:S02]  /*d960*/  HADD2.F32 R16, -RZ, R4.H0_H0 ;  /* 0x20000004ff107230 */ /* 0x000fc40000004100 */
[----:B------:R-:W-:Y:S01]  /*d970*/  HADD2.F32 R4, -RZ, R40.H1_H1 ;  /* 0x30000028ff047230 */ /* 0x000fe20000004100 */
[----:B------:R-:W-:Y:S01]  /*d980*/  FMUL.FTZ R40, R3, R0 ;  /* 0x0000000003287220 */ /* 0x000fe20000410000 */
[----:B------:R-:W-:Y:S01]  /*d990*/  HADD2.F32 R2, -RZ, R17.H1_H1 ;  /* 0x30000011ff027230 */ /* 0x000fe20000004100 */
[----:B------:R-:W-:Y:S01]  /*d9a0*/  FMUL.FTZ R0, R20, R16 ;  /* 0x0000001014007220 */ /* 0x000fe20000410000 */
[----:B------:R-:W-:Y:S01]  /*d9b0*/  HADD2.F32 R6, -RZ, R19.H0_H0 ;  /* 0x20000013ff067230 */ /* 0x000fe20000004100 */
[----:B------:R-:W-:Y:S01]  /*d9c0*/  FMUL.FTZ R3, R23, R4 ;  /* 0x0000000417037220 */ /* 0x000fe20000410000 */
[----:B------:R-:W-:Y:S01]  /*d9d0*/  HADD2.F32 R7, -RZ, R18.H0_H0 ;  /* 0x20000012ff077230 */ /* 0x000fe20000004100 */
[C---:B------:R-:W-:Y:S01]  /*d9e0*/  FFMA.FTZ R44, R2.reuse, R59, R0 ;  /* 0x0000003b022c7223 */ /* 0x040fe20000010000 */
[--C-:B------:R-:W-:Y:S01]  /*d9f0*/  HADD2.F32 R0, -RZ, R58.reuse.H1_H1 ;  /* 0x3000003aff007230 */ /* 0x100fe20000004100 */
[----:B------:R-:W-:Y:S01]  /*da00*/  FMUL.FTZ R38, R2, R16 ;  /* 0x0000001002267220 */ /* 0x000fe20000410000 */
[----:B------:R-:W-:Y:S01]  /*da10*/  HADD2.F32 R2, -RZ, R58.H0_H0 ;  /* 0x2000003aff027230 */ /* 0x000fe20000004100 */
[C---:B------:R-:W-:Y:S01]  /*da20*/  FFMA.FTZ R41, R5.reuse, R10, R3 ;  /* 0x0000000a05297223 */ /* 0x040fe20000010003 */
[----:B------:R-:W-:Y:S01]  /*da30*/  HADD2.F32 R3, -RZ, R69.H0_H0 ;  /* 0x20000045ff037230 */ /* 0x000fe20000004100 */
[----:B------:R-:W-:Y:S01]  /*da40*/  FMUL.FTZ R26, R5, R4 ;  /* 0x00000004051a7220 */ /* 0x000fe20000410000 */
[----:B------:R-:W-:Y:S01]  /*da50*/  HADD2.F32 R8, -RZ, R19.H1_H1 ;  /* 0x30000013ff087230 */ /* 0x000fe20000004100 */
[----:B------:R-:W-:Y:S01]  /*da60*/  FMUL.FTZ R5, R14, R0 ;  /* 0x000000000e057220 */ /* 0x000fe20000410000 */
[----:B------:R-:W-:Y:S01]  /*da70*/  HADD2.F32 R4, -RZ, R69.H1_H1 ;  /* 0x30000045ff047230 */ /* 0x000fe20000004100 */
[----:B------:R-:W-:Y:S01]  /*da80*/  FMUL.FTZ R9, R22, R2 ;  /* 0x0000000216097220 */ /* 0x000fe20000410000 */
[----:B------:R-:W-:Y:S01]  /*da90*/  HADD2.F32 R19, -RZ, R27.H0_H0 ;  /* 0x2000001bff137230 */ /* 0x000fe20000004100 */
[C---:B------:R-:W-:Y:S01]  /*daa0*/  FFMA.FTZ R17, R6.reuse, R3, R5 ;  /* 0x0000000306117223 */ /* 0x040fe20000010005 */
[----:B------:R-:W-:Y:S01]  /*dab0*/  HADD2.F32 R5, -RZ, R46.H0_H0 ;  /* 0x2000002eff057230 */ /* 0x000fe20000004100 */
[----:B------:R-:W-:Y:S01]  /*dac0*/  FFMA.FTZ R27, R7, R4, R9 ;  /* 0x00000004071b7223 */ /* 0x000fe20000010009 */
[----:B------:R-:W-:Y:S01]  /*dad0*/  HADD2.F32 R58, -RZ, R42.H0_H0 ;  /* 0x2000002aff3a7230 */ /* 0x000fe20000004100 */
[----:B------:R-:W-:Y:S01]  /*dae0*/  FMUL.FTZ R16, R6, R0 ;  /* 0x0000000006107220 */ /* 0x000fe20000410000 */
[----:B------:R-:W-:Y:S01]  /*daf0*/  HADD2.F32 R12, -RZ, R18.H1_H1 ;  /* 0x30000012ff0c7230 */ /* 0x000fe20000004100 */
[----:B------:R-:W-:Y:S01]  /*db00*/  FMUL.FTZ R0, R15, R19 ;  /* 0x000000130f007220 */ /* 0x000fe20000410000 */
[----:B------:R-:W-:Y:S01]  /*db10*/  HADD2.F32 R9, -RZ, R43.H0_H0 ;  /* 0x2000002bff097230 */ /* 0x000fe20000004100 */
[----:B------:R-:W-:Y:S01]  /*db20*/  FMUL.FTZ R18, R7, R2 ;  /* 0x0000000207127220 */ /* 0x000fe20000410000 */
[----:B------:R-:W-:Y:S01]  /*db30*/  HADD2.F32 R43, -RZ, R56.H0_H0 ;  /* 0x20000038ff2b7230 */ /* 0x000fe20000004100 */
[----:B------:R-:W-:Y:S01]  /*db40*/  FMUL.FTZ R2, R25, R5 ;  /* 0x0000000519027220 */ /* 0x000fe20000410000 */
[----:B------:R-:W-:Y:S01]  /*db50*/  HADD2.F32 R42, -RZ, R47.H0_H0 ;  /* 0x2000002fff2a7230 */ /* 0x000fe20000004100 */
[----:B------:R-:W-:-:S02]  /*db60*/  FFMA.FTZ R7, R8, R58, R0 ;  /* 0x0000003a08077223 */ /* 0x000fc40000010000 */
[----:B------:R-:W-:Y:S02]  /*db70*/  FMUL.FTZ R0, R24, R9 ;  /* 0x0000000918007220 */ /* 0x000fe40000410000 */
[----:B------:R-:W-:Y:S01]  /*db80*/  FMUL.FTZ R5, R13, R5 ;  /* 0x000000050d057220 */ /* 0x000fe20000410000 */
[----:B------:R-:W-:Y:S01]  /*db90*/  F2FP.PACK_AB R7, R7, R17 ;  /* 0x000000110707723e */ /* 0x000fe200000000ff */
[----:B------:R-:W-:Y:S02]  /*dba0*/  FMUL.FTZ R6, R8, R19 ;  /* 0x0000001308067220 */ /* 0x000fe40000410000 */
[----:B------:R-:W-:Y:S02]  /*dbb0*/  FFMA.FTZ R13, R13, R43, R2 ;  /* 0x0000002b0d0d7223 */ /* 0x000fe40000010002 */
[C---:B------:R-:W-:Y:S02]  /*dbc0*/  FMUL.FTZ R2, R12.reuse, R9 ;  /* 0x000000090c027220 */ /* 0x040fe40000410000 */
[----:B------:R-:W-:-:S02]  /*dbd0*/  FFMA.FTZ R19, R12, R42, R0 ;  /* 0x0000002a0c137223 */ /* 0x000fc40000010000 */
        /* <DEDUP_REMOVED lines=17> */
.L_x_1226:
[----:B------:R-:W-:Y:S05]  /*dcf0*/  BSYNC B0 ;  /* 0x0000000000007941 */ /* 0x000fea0003800000 */
.L_x_1225:
[----:B------:R-:W2:Y:S01]  /*dd00*/  S2R R0, SR_TID.X ;  /* 0x0000000000007919 */ /* 0x000ea20000002100 */
[----:B------:R-:W-:Y:S01]  /*dd10*/  BSSY B0, `(.L_x_1227) ;  /* 0x000006e000007945 */ /* 0x000fe20003800000 */
[----:B--2---:R-:W-:-:S04]  /*dd20*/  SHF.R.S32.HI R2, RZ, 0x1f, R0 ;  /* 0x0000001fff027819 */ /* 0x004fc80000011400 */
[----:B------:R-:W-:-:S04]  /*dd30*/  LEA.HI R2, R2, R0, RZ, 0x3 ;  /* 0x0000000002027211 */ /* 0x000fc800078f18ff */
[----:B------:R-:W-:-:S04]  /*dd40*/  SHF.R.S32.HI R2, RZ, 0x3, R2 ;  /* 0x00000003ff027819 */ /* 0x000fc80000011402 */
[----:B------:R-:W-:-:S04]  /*dd50*/  IADD3 R2, R2, 0x20, RZ ;  /* 0x0000002002027810 */ /* 0x000fc80007ffe0ff */
[----:B------:R-:W-:-:S13]  /*dd60*/  ISETP.GE.OR P0, PT, R2, R57, P1 ;  /* 0x000000390200720c */ /* 0x000fda0000f06670 */
[----:B------:R-:W-:Y:S05]  /*dd70*/  @P0 BRA `(.L_x_1228) ;  /* 0x0000067000000947 */ /* 0x000fea0003800000 */
[----:B------:R-:W-:Y:S02]  /*dd80*/  SHF.R.S32.HI R0, RZ, 0x1f, R2 ;  /* 0x0000001fff007819 */ /* 0x000fe40000011402 */
[----:B------:R-:W-:Y:S02]  /*dd90*/  MOV R3, c[0x0][0x27c] ;  /* 0x00009f0000037a02 */ /* 0x000fe40000000f00 */
        /* <DEDUP_REMOVED lines=14> */
[----:B------:R-:W-:Y:S02]  /*de80*/  LOP3.LUT R2, R3, 0x7fffe000, RZ, 0xc0, !PT ;  /* 0x7fffe00003027812 */ /* 0x000fe400078ec0ff */
[----:B------:R-:W-:-:S02]  /*de90*/  SHF.R.U32.HI R22, RZ, 0x10, R35 ;  /* 0x00000010ff167819 */ /* 0x000fc40000011623 */
[----:B------:R-:W-:Y:S01]  /*dea0*/  IADD3 R2, R4, R2, R0 ;  /* 0x0000000204027210 */ /* 0x000fe20007ffe000 */
[----:B------:R-:W-:Y:S01]  /*deb0*/  HADD2.F32 R0, -RZ, R70.H0_H0 ;  /* 0x20000046ff007230 */ /* 0x000fe20000004100 */
[----:B------:R-:W1:Y:S01]  /*dec0*/  LDS.128 R4, [R39] ;  /* 0x0000000027047984 */ /* 0x000e620000000c00 */
[----:B------:R-:W-:Y:S01]  /*ded0*/  SHF.R.U64 R26, R28, 0x10, R29 ;  /* 0x000000101c1a7819 */ /* 0x000fe2000000121d */
[----:B------:R-:W-:Y:S01]  /*dee0*/  HADD2.F32 R42, -RZ, R22.H0_H0 ;  /* 0x20000016ff2a7230 */ /* 0x000fe20000004100 */
[----:B------:R-:W-:Y:S02]  /*def0*/  SHF.L.U32 R38, R2, 0x1, RZ ;  /* 0x0000000102267819 */ /* 0x000fe400000006ff */
[----:B------:R-:W-:Y:S02]  /*df00*/  SHF.R.U32.HI R2, RZ, 0x10, R31 ;  /* 0x00000010ff027819 */ /* 0x000fe4000001161f */
[----:B------:R-:W-:Y:S01]  /*df10*/  SHF.R.U32.HI R21, RZ, 0x10, R29 ;  /* 0x00000010ff157819 */ /* 0x000fe2000001161d */
[----:B------:R-:W2:Y:S01]  /*df20*/  LDS.128 R8, [R38+0x100] ;  /* 0x0001000026087984 */ /* 0x000ea20000000c00 */
[----:B------:R-:W-:Y:S01]  /*df30*/  SHF.R.U64 R40, R34, 0x10, R35 ;  /* 0x0000001022287819 */ /* 0x000fe20000001223 */
[----:B------:R-:W-:Y:S01]  /*df40*/  HADD2.F32 R24, -RZ, R2.H0_H0 ;  /* 0x20000002ff187230 */ /* 0x000fe20000004100 */
[----:B------:R-:W-:Y:S01]  /*df50*/  SHF.R.U64 R34, R32, 0x10, R33 ;  /* 0x0000001020227819 */ /* 0x000fe20000001221 */
[----:B------:R-:W-:Y:S01]  /*df60*/  HADD2.F32 R2, -RZ, R70.H1_H1 ;  /* 0x30000046ff027230 */ /* 0x000fe20000004100 */
[----:B------:R-:W-:Y:S01]  /*df70*/  SHF.R.U64 R35, R30, 0x10, R31 ;  /* 0x000000101e237819 */ /* 0x000fe2000000121f */
[----:B------:R-:W-:Y:S01]  /*df80*/  HADD2.F32 R21, -RZ, R21.H0_H0 ;  /* 0x20000015ff157230 */ /* 0x000fe20000004100 */
[----:B------:R-:W-:Y:S01]  /*df90*/  SHF.R.U32.HI R23, RZ, 0x10, R33 ;  /* 0x00000010ff177819 */ /* 0x000fe20000011621 */
[----:B------:R-:W-:-:S02]  /*dfa0*/  HADD2.F32 R34, -RZ, R34.H0_H0 ;  /* 0x20000022ff227230 */ /* 0x000fc40000004100 */
[----:B------:R-:W-:Y:S02]  /*dfb0*/  HADD2.F32 R33, -RZ, R40.H0_H0 ;  /* 0x20000028ff217230 */ /* 0x000fe40000004100 */
[----:B------:R-:W-:Y:S02]  /*dfc0*/  HADD2.F32 R41, -RZ, R23.H0_H0 ;  /* 0x20000017ff297230 */ /* 0x000fe40000004100 */
[--C-:B-1----:R-:W-:Y:S02]  /*dfd0*/  HADD2.F32 R18, -RZ, R4.reuse.H0_H0 ;  /* 0x20000004ff127230 */ /* 0x102fe40000004100 */
[----:B------:R-:W-:Y:S02]  /*dfe0*/  HADD2.F32 R20, -RZ, R4.H1_H1 ;  /* 0x30000004ff147230 */ /* 0x000fe40000004100 */
[--C-:B------:R-:W-:Y:S02]  /*dff0*/  HADD2.F32 R14, -RZ, R7.reuse.H0_H0 ;  /* 0x20000007ff0e7230 */ /* 0x100fe40000004100 */
[----:B------:R-:W-:-:S02]  /*e000*/  HADD2.F32 R13, -RZ, R7.H1_H1 ;  /* 0x30000007ff0d7230 */ /* 0x000fc40000004100 */
[--C-:B------:R-:W-:Y:S02]  /*e010*/  HADD2.F32 R16, -RZ, R5.reuse.H0_H0 ;  /* 0x20000005ff107230 */ /* 0x100fe40000004100 */
[----:B------:R-:W-:Y:S02]  /*e020*/  HADD2.F32 R15, -RZ, R5.H1_H1 ;  /* 0x30000005ff0f7230 */ /* 0x000fe40000004100 */
[----:B--2---:R-:W-:Y:S02]  /*e030*/  HADD2.F32 R4, -RZ, R11.H0_H0 ;  /* 0x2000000bff047230 */ /* 0x004fe40000004100 */
[--C-:B------:R-:W-:Y:S02]  /*e040*/  HADD2.F32 R5, -RZ, R9.reuse.H0_H0 ;  /* 0x20000009ff057230 */ /* 0x100fe40000004100 */
[----:B------:R-:W-:Y:S01]  /*e050*/  HADD2.F32 R7, -RZ, R9.H1_H1 ;  /* 0x30000009ff077230 */ /* 0x000fe20000004100 */
[----:B------:R-:W-:Y:S01]  /*e060*/  FMUL.FTZ R29, R4, R0 ;  /* 0x00000000041d7220 */ /* 0x000fe20000410000 */
[----:B------:R-:W-:-:S02]  /*e070*/  HADD2.F32 R3, -RZ, R11.H1_H1 ;  /* 0x3000000bff037230 */ /* 0x000fc40000004100 */
[--C-:B------:R-:W-:Y:S01]  /*e080*/  HADD2.F32 R9, -RZ, R8.reuse.H0_H0 ;  /* 0x20000008ff097230 */ /* 0x100fe20000004100 */
[----:B------:R-:W-:Y:S01]  /*e090*/  FMUL.FTZ R23, R7, R21 ;  /* 0x0000001507177220 */ /* 0x000fe20000410000 */
        /* <DEDUP_REMOVED lines=8> */
[----:B------:R-:W-:-:S02]  /*e120*/  FMUL.FTZ R0, R13, R24 ;  /* 0x000000180d007220 */ /* 0x000fc40000410000 */
[----:B------:R-:W-:Y:S02]  /*e130*/  FMUL.FTZ R24, R5, R2 ;  /* 0x0000000205187220 */ /* 0x000fe40000410000 */
[----:B------:R-:W-:Y:S01]  /*e140*/  FFMA.FTZ R32, R4, R10, R6 ;  /* 0x0000000a04207223 */ /* 0x000fe20000010006 */
[----:B------:R-:W-:Y:S01]  /*e150*/  HADD2.F32 R6, -RZ, R71.H1_H1 ;  /* 0x30000047ff067230 */ /* 0x000fe20000004100 */
[----:B------:R-:W-:Y:S01]  /*e160*/  FFMA.FTZ R31, R3, R42, R0 ;  /* 0x0000002a031f7223 */ /* 0x000fe20000010000 */
[--C-:B------:R-:W-:Y:S01]  /*e170*/  HADD2.F32 R0, -RZ, R72.reuse.H0_H0 ;  /* 0x20000048ff007230 */ /* 0x100fe20000004100 */
[----:B------:R-:W-:Y:S01]  /*e180*/  FMUL.FTZ R4, R16, R2 ;  /* 0x0000000210047220 */ /* 0x000fe20000410000 */
[----:B------:R-:W-:Y:S02]  /*e190*/  HADD2.F32 R3, -RZ, R72.H1_H1 ;  /* 0x30000048ff037230 */ /* 0x000fe40000004100 */
[----:B------:R-:W-:Y:S01]  /*e1a0*/  HADD2.F32 R2, -RZ, R73.H0_H0 ;  /* 0x20000049ff027230 */ /* 0x000fe20000004100 */
[----:B------:R-:W-:-:S02]  /*e1b0*/  FFMA.FTZ R30, R5, R6, R4 ;  /* 0x00000006051e7223 */ /* 0x000fc40000010004 */
[-C--:B------:R-:W-:Y:S02]  /*e1c0*/  FMUL.FTZ R5, R18, R0.reuse ;  /* 0x0000000012057220 */ /* 0x080fe40000410000 */
[----:B------:R-:W-:Y:S02]  /*e1d0*/  FMUL.FTZ R4, R15, R21 ;  /* 0x000000150f047220 */ /* 0x000fe40000410000 */
[C---:B------:R-:W-:Y:S01]  /*e1e0*/  FFMA.FTZ R25, R9.reuse, R3, R5 ;  /* 0x0000000309197223 */ /* 0x040fe20000010005 */
[----:B------:R-:W-:Y:S01]  /*e1f0*/  HADD2.F32 R5, -RZ, R26.H0_H0 ;  /* 0x2000001aff057230 */ /* 0x000fe20000004100 */
[----:B------:R-:W-:Y:S01]  /*e200*/  FMUL.FTZ R21, R9, R0 ;  /* 0x0000000009157220 */ /* 0x000fe20000410000 */
[----:B------:R-:W-:Y:S01]  /*e210*/  HADD2.F32 R0, -RZ, R73.H1_H1 ;  /* 0x30000049ff007230 */ /* 0x000fe20000004100 */
[----:B------:R-:W-:Y:S01]  /*e220*/  FFMA.FTZ R27, R7, R41, R4 ;  /* 0x00000029071b7223 */ /* 0x000fe20000010004 */
[----:B------:R-:W-:Y:S01]  /*e230*/  HADD2.F32 R9, -RZ, R35.H0_H0 ;  /* 0x20000023ff097230 */ /* 0x000fe20000004100 */
[----:B------:R-:W-:-:S02]  /*e240*/  FMUL.FTZ R4, R17, R2 ;  /* 0x0000000211047220 */ /* 0x000fc40000410000 */
[----:B------:R-:W-:Y:S02]  /*e250*/  FMUL.FTZ R7, R8, R2 ;  /* 0x0000000208077220 */ /* 0x000fe40000410000 */
[----:B------:R-:W-:Y:S02]  /*e260*/  FMUL.FTZ R2, R20, R5 ;  /* 0x0000000514027220 */ /* 0x000fe40000410000 */
[----:B------:R-:W-:Y:S02]  /*e270*/  FFMA.FTZ R26, R8, R0, R4 ;  /* 0x00000000081a7223 */ /* 0x000fe40000010004 */
[----:B------:R-:W-:Y:S02]  /*e280*/  FMUL.FTZ R4, R19, R9 ;  /* 0x0000000913047220 */ /* 0x000fe40000410000 */
[C---:B------:R-:W-:Y:S02]  /*e290*/  FMUL.FTZ R5, R12.reuse, R5 ;  /* 0x000000050c057220 */ /* 0x040fe40000410000 */
[----:B------:R-:W-:-:S02]  /*e2a0*/  FFMA.FTZ R12, R12, R34, R2 ;  /* 0x000000220c0c7223 */ /* 0x000fc40000010002 */
[C---:B------:R-:W-:Y:S02]  /*e2b0*/  FMUL.FTZ R2, R11.reuse, R9 ;  /* 0x000000090b027220 */ /* 0x040fe40000410000 */
[----:B------:R-:W-:Y:S02]  /*e2c0*/  FFMA.FTZ R8, R14, R10, -R29 ;  /* 0x0000000a0e087223 */ /* 0x000fe4000001081d */
[----:B------:R-:W-:Y:S01]  /*e2d0*/  FFMA.FTZ R22, R11, R33, R4 ;  /* 0x000000210b167223 */ /* 0x000fe20000010004 */
[----:B------:R-:W-:Y:S01]  /*e2e0*/  F2FP.PACK_AB R4, R12, R25 ;  /* 0x000000190c04723e */ /* 0x000fe200000000ff */
        /* <DEDUP_REMOVED lines=8> */
[----:B------:R-:W-:-:S02]  /*e370*/  FFMA.FTZ R6, R15, R41, -R23 ;  /* 0x000000290f067223 */ /* 0x000fc40000010817 */
[----:B------:R-:W-:Y:S01]  /*e380*/  FFMA.FTZ R2, R19, R33, -R2 ;  /* 0x0000002113027223 */ /* 0x000fe20000010802 */
[----:B------:R-:W-:Y:S02]  /*e390*/  F2FP.PACK_AB R8, R0, R10 ;  /* 0x0000000a0008723e */ /* 0x000fe400000000ff */
[----:B------:R-:W-:Y:S02]  /*e3a0*/  F2FP.PACK_AB R9, R6, R9 ;  /* 0x000000090609723e */ /* 0x000fe400000000ff */
[----:B------:R-:W-:Y:S02]  /*e3b0*/  F2FP.PACK_AB R10, R2, R3 ;  /* 0x00000003020a723e */ /* 0x000fe400000000ff */
[----:B------:R-:W-:-:S03]  /*e3c0*/  F2FP.PACK_AB R6, R22, R26 ;  /* 0x0000001a1606723e */ /* 0x000fc600000000ff */
[----:B------:R1:W-:Y:S04]  /*e3d0*/  STS.128 [R39], R8 ;  /* 0x0000000827007388 */ /* 0x0003e80000000c00 */
[----:B------:R1:W-:Y:S02]  /*e3e0*/  STS.128 [R38+0x100], R4 ;  /* 0x0001000426007388 */ /* 0x0003e40000000c00 */
.L_x_1228:
[----:B------:R-:W-:Y:S05]  /*e3f0*/  BSYNC B0 ;  /* 0x0000000000007941 */ /* 0x000fea0003800000 */
.L_x_1227:
        /* <DEDUP_REMOVED lines=29> */
[----:B------:R-:W-:Y:S01]  /*e5d0*/  HADD2.F32 R41, -RZ, R21.H0_H0 ;  /* 0x20000015ff297230 */ /* 0x000fe20000004100 */
[----:B------:R-:W-:Y:S02]  /*e5e0*/  SHF.L.U32 R28, R2, 0x1, RZ ;  /* 0x00000001021c7819 */ /* 0x000fe400000006ff */
[----:B------:R-:W-:Y:S02]  /*e5f0*/  SHF.R.U32.HI R2, RZ, 0x10, R51 ;  /* 0x00000010ff027819 */ /* 0x000fe40000011633 */
[----:B------:R-:W-:Y:S01]  /*e600*/  SHF.R.U32.HI R22, RZ, 0x10, R49 ;  /* 0x00000010ff167819 */ /* 0x000fe20000011631 */
[----:B------:R-:W2:Y:S01]  /*e610*/  LDS.128 R8, [R28+0x100] ;  /* 0x000100001c087984 */ /* 0x000ea20000000c00 */
[----:B------:R-:W-:Y:S01]  /*e620*/  SHF.R.U32.HI R23, RZ, 0x10, R53 ;  /* 0x00000010ff177819 */ /* 0x000fe20000011635 */
[----:B------:R-:W-:Y:S01]  /*e630*/  HADD2.F32 R24, -RZ, R2.H0_H0 ;  /* 0x20000002ff187230 */ /* 0x000fe20000004100 */
[----:B------:R-:W-:Y:S01]  /*e640*/  SHF.R.U64 R26, R48, 0x10, R49 ;  /* 0x00000010301a7819 */ /* 0x000fe20000001231 */
[----:B------:R-:W-:Y:S01]  /*e650*/  HADD2.F32 R2, -RZ, R74.H1_H1 ;  /* 0x3000004aff027230 */ /* 0x000fe20000004100 */
[----:B------:R-:W-:Y:S01]  /*e660*/  SHF.R.U64 R33, R50, 0x10, R51 ;  /* 0x0000001032217819 */ /* 0x000fe20000001233 */
[----:B------:R-:W-:Y:S01]  /*e670*/  HADD2.F32 R22, -RZ, R22.H0_H0 ;  /* 0x20000016ff167230 */ /* 0x000fe20000004100 */
[----:B------:R-:W-:Y:S01]  /*e680*/  SHF.R.U64 R35, R52, 0x10, R53 ;  /* 0x0000001034237819 */ /* 0x000fe20000001235 */
[----:B------:R-:W-:Y:S01]  /*e690*/  HADD2.F32 R40, -RZ, R23.H0_H0 ;  /* 0x20000017ff287230 */ /* 0x000fe20000004100 */
        /* <DEDUP_REMOVED lines=8> */
[----:B--2---:R-:W-:Y:S02]  /*e720*/  HADD2.F32 R4, -RZ, R11.H0_H0 ;  /* 0x2000000bff047230 */ /* 0x004fe40000004100 */
[--C-:B------:R-:W-:Y:S02]  /*e730*/  HADD2.F32 R5, -RZ, R9.reuse.H0_H0 ;  /* 0x20000009ff057230 */ /* 0x100fe40000004100 */
[----:B------:R-:W-:Y:S01]  /*e740*/  HADD2.F32 R7, -RZ, R9.H1_H1 ;  /* 0x30000009ff077230 */ /* 0x000fe20000004100 */
[----:B------:R-:W-:Y:S01]  /*e750*/  FMUL.FTZ R31, R4, R0 ;  /* 0x00000000041f7220 */ /* 0x000fe20000410000 */
[----:B------:R-:W-:Y:S02]  /*e760*/  HADD2.F32 R3, -RZ, R11.H1_H1 ;  /* 0x3000000bff037230 */ /* 0x000fe40000004100 */
[--C-:B------:R-:W-:Y:S01]  /*e770*/  HADD2.F32 R9, -RZ, R8.reuse.H0_H0 ;  /* 0x20000008ff097230 */ /* 0x100fe20000004100 */
[----:B------:R-:W-:Y:S01]  /*e780*/  FMUL.FTZ R23, R7, R22 ;  /* 0x0000001607177220 */ /* 0x000fe20000410000 */
[----:B------:R-:W-:Y:S01]  /*e790*/  HADD2.F32 R12, -RZ, R8.H1_H1 ;  /* 0x30000008ff0c7230 */ /* 0x000fe20000004100 */
[----:B------:R-:W-:Y:S01]  /*e7a0*/  FMUL.FTZ R29, R3, R24 ;  /* 0x00000018031d7220 */ /* 0x000fe20000410000 */
[----:B------:R-:W-:-:S02]  /*e7b0*/  HADD2.F32 R8, -RZ, R10.H0_H0 ;  /* 0x2000000aff087230 */ /* 0x000fc40000004100 */
[----:B------:R-:W-:Y:S02]  /*e7c0*/  HADD2.F32 R11, -RZ, R10.H1_H1 ;  /* 0x3000000aff0b7230 */ /* 0x000fe40000004100 */
[--C-:B------:R-:W-:Y:S02]  /*e7d0*/  HADD2.F32 R17, -RZ, R6.reuse.H0_H0 ;  /* 0x20000006ff117230 */ /* 0x100fe40000004100 */
[----:B------:R-:W-:Y:S01]  /*e7e0*/  HADD2.F32 R19, -RZ, R6.H1_H1 ;  /* 0x30000006ff137230 */ /* 0x000fe20000004100 */
[----:B------:R-:W-:Y:S01]  /*e7f0*/  FMUL.FTZ R6, R14, R0 ;  /* 0x000000000e067220 */ /* 0x000fe20000410000 */
[--C-:B------:R-:W-:Y:S01]  /*e800*/  HADD2.F32 R10, -RZ, R75.reuse.H0_H0 ;  /* 0x2000004bff0a7230 */ /* 0x100fe20000004100 */
[----:B------:R-:W-:Y:S02]  /*e810*/  FMUL.FTZ R0, R13, R24 ;  /* 0x000000180d007220 */ /* 0x000fe40000410000 */
[----:B------:R-:W-:Y:S02]  /*e820*/  FMUL.FTZ R24, R5, R2 ;  /* 0x0000000205187220 */ /* 0x000fe40000410000 */
[----:B------:R-:W-:Y:S01]  /*e830*/  FFMA.FTZ R39, R4, R10, R6 ;  /* 0x0000000a04277223 */ /* 0x000fe20000010006 */
[----:B------:R-:W-:Y:S01]  /*e840*/  HADD2.F32 R6, -RZ, R75.H1_H1 ;  /* 0x3000004bff067230 */ /* 0x000fe20000004100 */
[----:B------:R-:W-:Y:S01]  /*e850*/  FFMA.FTZ R34, R3, R41, R0 ;  /* 0x0000002903227223 */ /* 0x000fe20000010000 */
[--C-:B------:R-:W-:Y:S01]  /*e860*/  HADD2.F32 R0, -RZ, R76.reuse.H0_H0 ;  /* 0x2000004cff007230 */ /* 0x100fe20000004100 */
[----:B------:R-:W-:Y:S01]  /*e870*/  FMUL.FTZ R4, R16, R2 ;  /* 0x0000000210047220 */ /* 0x000fe20000410000 */
[----:B------:R-:W-:-:S02]  /*e880*/  HADD2.F32 R3, -RZ, R76.H1_H1 ;  /* 0x3000004cff037230 */ /* 0x000fc40000004100 */
[--C-:B------:R-:W-:Y:S01]  /*e890*/  HADD2.F32 R2, -RZ, R77.reuse.H0_H0 ;  /* 0x2000004dff027230 */ /* 0x100fe20000004100 */
[----:B------:R-:W-:Y:S02]  /*e8a0*/  FFMA.FTZ R32, R5, R6, R4 ;  /* 0x0000000605207223 */ /* 0x000fe40000010004 */
[----:B------:R-:W-:Y:S02]  /*e8b0*/  FMUL.FTZ R5, R18, R0 ;  /* 0x0000000012057220 */ /* 0x000fe40000410000 */
        /* <DEDUP_REMOVED lines=35> */
.L_x_1230:
[----:B------:R-:W-:Y:S05]  /*eaf0*/  BSYNC B0 ;  /* 0x0000000000007941 */ /* 0x000fea0003800000 */
.L_x_1229:
[----:B------:R-:W2:Y:S02]  /*eb00*/  S2R R0, SR_TID.X ;  /* 0x0000000000007919 */ /* 0x000ea40000002100 */
[----:B--2---:R-:W-:-:S04]  /*eb10*/  SHF.R.S32.HI R3, RZ, 0x1f, R0 ;  /* 0x0000001fff037819 */ /* 0x004fc80000011400 */
[----:B------:R-:W-:-:S04]  /*eb20*/  LEA.HI R3, R3, R0, RZ, 0x3 ;  /* 0x0000000003037211 */ /* 0x000fc800078f18ff */
[----:B------:R-:W-:-:S04]  /*eb30*/  SHF.R.S32.HI R3, RZ, 0x3, R3 ;  /* 0x00000003ff037819 */ /* 0x000fc80000011403 */
[----:B------:R-:W-:-:S04]  /*eb40*/  IADD3 R3, R3, 0x60, RZ ;  /* 0x0000006003037810 */ /* 0x000fc80007ffe0ff */
[----:B------:R-:W-:-:S13]  /*eb50*/  ISETP.GE.OR P0, PT, R3, R57, P1 ;  /* 0x000000390300720c */ /* 0x000fda0000f06670 */
[----:B------:R-:W-:Y:S05]  /*eb60*/  @P0 BRA `(.L_x_1218) ;  /* 0x0000067000000947 */ /* 0x000fea0003800000 */
[----:B------:R-:W-:Y:S02]  /*eb70*/  MOV R2, c[0x0][0x27c] ;  /* 0x00009f0000027a02 */ /* 0x000fe40000000f00 */
[----:B------:R-:W-:Y:S02]  /*eb80*/  SHF.R.S32.HI R0, RZ, 0x1f, R3 ;  /* 0x0000001fff007819 */ /* 0x000fe40000011403 */
[----:B------:R-:W-:Y:S02]  /*eb90*/  LEA.HI R2, R2, R147, RZ, 0x1d ;  /* 0x0000009302027211 */ /* 0x000fe400078fe8ff */
[----:B------:R-:W-:Y:S02]  /*eba0*/  LEA.HI R0, R0, R3, RZ, 0x3 ;  /* 0x0000000300007211 */ /* 0x000fe400078f18ff */
[----:B-1----:R-:W-:Y:S02]  /*ebb0*/  SHF.R.S32.HI R5, RZ, 0x1f, R2 ;  /* 0x0000001fff057819 */ /* 0x002fe40000011402 */
[----:B------:R-:W-:-:S02]  /*ebc0*/  SHF.L.U32 R3, R2, 0x3, RZ ;  /* 0x0000000302037819 */ /* 0x000fc400000006ff */
[----:B------:R-:W-:Y:S02]  /*ebd0*/  LEA.HI R2, R5, R2, RZ, 0x3 ;  /* 0x0000000205027211 */ /* 0x000fe400078f18ff */
[----:B------:R-:W-:Y:S02]  /*ebe0*/  SHF.L.U32 R0, R0, 0x6, RZ ;  /* 0x0000000600007819 */ /* 0x000fe400000006ff */
[----:B------:R-:W-:Y:S02]  /*ebf0*/  SHF.R.U32.HI R6, RZ, 0x3, R158 ;  /* 0x00000003ff067819 */ /* 0x000fe4000001169e */
[----:B------:R-:W-:Y:S02]  /*ec00*/  LOP3.LUT R3, R158, 0x38, R3, 0xf8, !PT ;  /* 0x000000389e037812 */ /* 0x000fe400078ef803 */
[----:B------:R-:W-:Y:S02]  /*ec10*/  SHF.L.U32 R2, R2, 0xa, RZ ;  /* 0x0000000a02027819 */ /* 0x000fe400000006ff */
[----:B------:R-:W-:-:S02]  /*ec20*/  LOP3.LUT R4, R158, 0x38, R36, 0xf8, !PT ;  /* 0x000000389e047812 */ /* 0x000fc400078ef824 */
[----:B------:R-:W-:Y:S02]  /*ec30*/  LOP3.LUT R0, R0, 0xfffffe00, RZ, 0xc0, !PT ;  /* 0xfffffe0000007812 */ /* 0x000fe400078ec0ff */
[----:B------:R-:W-:Y:S02]  /*ec40*/  LOP3.LUT R3, R3, R6, RZ, 0x3c, !PT ;  /* 0x0000000603037212 */ /* 0x000fe400078e3cff */
[----:B------:R-:W-:Y:S02]  /*ec50*/  LOP3.LUT R2, R2, 0x7fffe000, RZ, 0xc0, !PT ;  /* 0x7fffe00002027812 */ /* 0x000fe400078ec0ff */
[----:B------:R-:W-:Y:S02]  /*ec60*/  LOP3.LUT R4, R0, R4, R6, 0xf6, !PT ;  /* 0x0000000400047212 */ /* 0x000fe400078ef606 */
[----:B------:R-:W-:Y:S02]  /*ec70*/  IADD3 R2, R3, R2, R0 ;  /* 0x0000000203027210 */ /* 0x000fe40007ffe000 */
[----:B------:R-:W-:-:S02]  /*ec80*/  LEA R31, R4, 0x100, 0x1 ;  /* 0x00000100041f7811 */ /* 0x000fc400078e08ff */
[----:B------:R-:W-:Y:S01]  /*ec90*/  SHF.L.U32 R29, R2, 0x1, RZ ;  /* 0x00000001021d7819 */ /* 0x000fe200000006ff */
[----:B------:R-:W-:Y:S01]  /*eca0*/  HADD2.F32 R2, -RZ, R78.H0_H0 ;  /* 0x2000004eff027230 */ /* 0x000fe20000004100 */
[----:B------:R-:W-:Y:S01]  /*ecb0*/  SHF.R.U32.HI R0, RZ, 0x10, R61 ;  /* 0x00000010ff007819 */ /* 0x000fe2000001163d */
[----:B------:R-:W1:Y:S01]  /*ecc0*/  LDS.128 R4, [R31] ;  /* 0x000000001f047984 */ /* 0x000e620000000c00 */
[----:B------:R-:W-:Y:S02]  /*ecd0*/  SHF.R.U32.HI R21, RZ, 0x10, R65 ;  /* 0x00000010ff157819 */ /* 0x000fe40000011641 */
[----:B------:R-:W-:Y:S01]  /*ece0*/  SHF.R.U32.HI R22, RZ, 0x10, R63 ;  /* 0x00000010ff167819 */ /* 0x000fe2000001163f */
[----:B------:R-:W2:Y:S01]  /*ecf0*/  LDS.128 R8, [R29+0x100] ;  /* 0x000100001d087984 */ /* 0x000ea20000000c00 */
[----:B------:R-:W-:Y:S01]  /*ed00*/  HADD2.F32 R24, -RZ, R0.H0_H0 ;  /* 0x20000000ff187230 */ /* 0x000fe20000004100 */
[----:B------:R-:W-:Y:S01]  /*ed10*/  SHF.R.U32.HI R23, RZ, 0x10, R67 ;  /* 0x00000010ff177819 */ /* 0x000fe20000011643 */
[----:B------:R-:W-:Y:S01]  /*ed20*/  HADD2.F32 R0, -RZ, R79.H0_H0 ;  /* 0x2000004fff007230 */ /* 0x000fe20000004100 */
[----:B------:R-:W-:Y:S01]  /*ed30*/  SHF.R.U64 R27, R60, 0x10, R61 ;  /* 0x000000103c1b7819 */ /* 0x000fe2000000123d */
[----:B------:R-:W-:Y:S01]  /*ed40*/  HADD2.F32 R39, -RZ, R21.H0_H0 ;  /* 0x20000015ff277230 */ /* 0x000fe20000004100 */
        /* <DEDUP_REMOVED lines=21> */
[----:B------:R-:W-:Y:S02]  /*eea0*/  HADD2.F32 R11, -RZ, R10.H1_H1 ;  /* 0x3000000aff0b7230 */ /* 0x000fe40000004100 */
[--C-:B------:R-:W-:Y:S02]  /*eeb0*/  HADD2.F32 R17, -RZ, R6.reuse.H0_H0 ;  /* 0x20000006ff117230 */ /* 0x100fe40000004100 */
[----:B------:R-:W-:Y:S01]  /*eec0*/  HADD2.F32 R19, -RZ, R6.H1_H1 ;  /* 0x30000006ff137230 */ /* 0x000fe20000004100 */
[----:B------:R-:W-:Y:S01]  /*eed0*/  FMUL.FTZ R6, R14, R2 ;  /* 0x000000020e067220 */ /* 0x000fe20000410000 */
[----:B------:R-:W-:Y:S01]  /*eee0*/  HADD2.F32 R10, -RZ, R78.H1_H1 ;  /* 0x3000004eff0a7230 */ /* 0x000fe20000004100 */
        /* <DEDUP_REMOVED lines=16> */
[C---:B------:R-:W-:Y:S01]  /*eff0*/  FFMA.FTZ R26, R7.reuse, R38, R4 ;  /* 0x00000026071a7223 */ /* 0x040fe20000010004 */
[----:B------:R-:W-:Y:S01]  /*f000*/  HADD2.F32 R9, -RZ, R33.H0_H0 ;  /* 0x20000021ff097230 */ /* 0x000fe20000004100 */
[----:B------:R-:W-:Y:S01]  /*f010*/  FMUL.FTZ R22, R7, R22 ;  /* 0x0000001607167220 */ /* 0x000fe20000410000 */
        /* <DEDUP_REMOVED lines=9> */
[----:B------:R-:W-:Y:S01]  /*f0b0*/  FFMA.FTZ R23, R11, R33, R4 ;  /* 0x000000210b177223 */ /* 0x000fe20000010004 */
[----:B------:R-:W-:Y:S01]  /*f0c0*/  F2FP.PACK_AB R4, R12, R25 ;  /* 0x000000190c04723e */ /* 0x000fe200000000ff */
[----:B------:R-:W-:Y:S02]  /*f0d0*/  FFMA.FTZ R8, R18, R3, -R21 ;  /* 0x0000000312087223 */ /* 0x000fe40000010815 */
[----:B------:R-:W-:Y:S02]  /*f0e0*/  FFMA.FTZ R10, R14, R10, -R32 ;  /* 0x0000000a0e0a7223 */ /* 0x000fe40000010820 */
[----:B------:R-:W-:Y:S02]  /*f0f0*/  FFMA.FTZ R9, R13, R39, -R28 ;  /* 0x000000270d097223 */ /* 0x000fe4000001081c */
[----:B------:R-:W-:-:S02]  /*f100*/  FFMA.FTZ R11, R16, R6, -R24 ;  /* 0x00000006100b7223 */ /* 0x000fc40000010818 */
        /* <DEDUP_REMOVED lines=8> */
[----:B------:R-:W-:Y:S02]  /*f190*/  F2FP.PACK_AB R8, R0, R8 ;  /* 0x000000080008723e */ /* 0x000fe400000000ff */
[----:B------:R-:W-:-:S02]  /*f1a0*/  F2FP.PACK_AB R10, R2, R3 ;  /* 0x00000003020a723e */ /* 0x000fc400000000ff */
[----:B------:R-:W-:-:S03]  /*f1b0*/  F2FP.PACK_AB R6, R23, R27 ;  /* 0x0000001b1706723e */ /* 0x000fc600000000ff */
[----:B------:R1:W-:Y:S04]  /*f1c0*/  STS.128 [R31], R8 ;  /* 0x000000081f007388 */ /* 0x0003e80000000c00 */
[----:B------:R1:W-:Y:S02]  /*f1d0*/  STS.128 [R29+0x100], R4 ;  /* 0x000100041d007388 */ /* 0x0003e40000000c00 */
.L_x_1218:
[----:B------:R-:W-:Y:S05]  /*f1e0*/  BSYNC B2 ;  /* 0x0000000000027941 */ /* 0x000fea0003800000 */
.L_x_1196:
[----:B-----5:R-:W3:Y:S01]  /*f1f0*/  S2R R145, SR_TID.X ;  /* 0x0000000000917919 */ /* 0x020ee20000002100 */
[----:B-1----:R-:W-:Y:S01]  /*f200*/  IMAD R4, R82, c[0x0][0x208], RZ ;  /* 0x0000820052047a24 */ /* 0x002fe200078e02ff */
[----:B------:R-:W-:Y:S01]  /*f210*/  MOV R5, R85 ;  /* 0x0000005500057202 */ /* 0x000fe20000000f00 */
[C---:B------:R-:W-:Y:S01]  /*f220*/  IMAD.WIDE.U32 R2, R144.reuse, c[0x0][0x208], RZ ;  /* 0x0000820090027a25 */ /* 0x040fe200078e00ff */
[----:B------:R-:W-:Y:S01]  /*f230*/  SEL R8, RZ, 0x2, P5 ;  /* 0x00000002ff087807 */ /* 0x000fe20002800000 */
[----:B------:R-:W-:Y:S01]  /*f240*/  BAR.SYNC.DEFER_BLOCKING 0x0 ;  /* 0x0000000000007b1d */ /* 0x000fe20000010000 */
[----:B------:R-:W-:Y:S01]  /*f250*/  LOP3.LUT P2, RZ, R147, 0x2, RZ, 0xc0, !PT ;  /* 0x0000000293ff7812 */ /* 0x000fe2000784c0ff */
[----:B------:R-:W-:Y:S01]  /*f260*/  IMAD R4, R144, c[0x0][0x20c], R4 ;  /* 0x0000830090047a24 */ /* 0x000fe200078e0204 */
[----:B------:R-:W-:-:S03]  /*f270*/  IADD3 R199, R194, 0x20, RZ ;  /* 0x00000020c2c77810 */ /* 0x000fc60007ffe0ff */
[----:B------:R-:W-:Y:S01]  /*f280*/  UMOV UR8, 0x6 ;  /* 0x0000000600087882 */ /* 0x000fe20000000000 */
[----:B------:R-:W-:Y:S01]  /*f290*/  IADD3 R6, R3, R4, RZ ;  /* 0x0000000403067210 */ /* 0x000fe20007ffe0ff */
[----:B------:R-:W-:Y:S01]  /*f2a0*/  ULDC.64 UR4, c[0x0][0x208] ;  /* 0x0000820000047ab9 */ /* 0x000fe20000000a00 */
[----:B------:R-:W-:Y:S01]  /*f2b0*/  MOV R4, R86 ;  /* 0x0000005600047202 */ /* 0x000fe20000000f00 */
[----:B------:R-:W-:Y:S01]  /*f2c0*/  USHF.L.U64.HI UR5, UR4, UR8, UR5 ;  /* 0x0000000804057299 */ /* 0x000fe20008010205 */
[----:B------:R-:W-:Y:S01]  /*f2d0*/  BSSY B0, `(.L_x_1231) ;  /* 0x00001a1000007945 */ /* 0x000fe20003800000 */
[----:B------:R-:W-:Y:S01]  /*f2e0*/  IMAD R6, R6, 0x70, RZ ;  /* 0x0000007006067824 */ /* 0x000fe200078e02ff */
[----:B------:R-:W-:Y:S01]  /*f2f0*/  USHF.L.U32 UR4, UR4, 0x6, URZ ;  /* 0x0000000604047899 */ /* 0x000fe2000800063f */
[----:B------:R-:W-:Y:S01]  /*f300*/  IMAD.WIDE.U32 R2, R2, 0x70, R4 ;  /* 0x0000007002027825 */ /* 0x000fe200078e0004 */
[----:B------:R-:W-:Y:S02]  /*f310*/  IADD3 R4, R84, R8, RZ ;  /* 0x0000000854047210 */ /* 0x000fe40007ffe0ff */
[----:B------:R-:W-:-:S02]  /*f320*/  @P2 IADD3 R199, R194, -0x20, RZ ;  /* 0xffffffe0c2c72810 */ /* 0x000fc40007ffe0ff */
[-C--:B---3--:R-:W-:Y:S02]  /*f330*/  LEA.HI R0, R214, R145.reuse, RZ, 0x4 ;  /* 0x00000091d6007211 */ /* 0x088fe400078f20ff */
[----:B------:R-:W-:Y:S02]  /*f340*/  LEA R8, P0, R2, c[0x0][0x1f8], 0x1 ;  /* 0x00007e0002087a11 */ /* 0x000fe400078008ff */
[----:B------:R-:W-:Y:S01]  /*f350*/  LOP3.LUT R0, R0, 0xfffffff0, RZ, 0xc0, !PT ;  /* 0xfffffff000007812 */ /* 0x000fe200078ec0ff */
[----:B------:R-:W-:Y:S01]  /*f360*/  LDSM.16.M88.4 R132, [R213] ;  /* 0x00000000d584783b */ /* 0x000fe20000000200 */
[----:B------:R-:W-:Y:S02]  /*f370*/  IADD3 R3, R3, R6, RZ ;  /* 0x0000000603037210 */ /* 0x000fe40007ffe0ff */
[----:B------:R-:W-:Y:S01]  /*f380*/  IADD3 R0, -R0, R145, RZ ;  /* 0x0000009100007210 */ /* 0x000fe20007ffe1ff */
[----:B------:R-:W-:Y:S01]  /*f390*/  LDSM.16.M88.4 R172, [R213+0x4000] ;  /* 0x00400000d5ac783b */ /* 0x000fe20000000200 */
[----:B------:R-:W-:-:S02]  /*f3a0*/  LEA.HI.X R9, R2, c[0x0][0x1fc], R3, 0x1, P0 ;  /* 0x00007f0002097a11 */ /* 0x000fc400000f0c03 */
[----:B------:R-:W-:Y:S02]  /*f3b0*/  SHF.R.S32.HI R7, RZ, 0x1f, R0 ;  /* 0x0000001fff077819 */ /* 0x000fe40000011400 */
[----:B------:R-:W-:Y:S02]  /*f3c0*/  MOV R3, 0x40 ;  /* 0x0000004000037802 */ /* 0x000fe40000000f00 */
[----:B------:R-:W-:Y:S02]  /*f3d0*/  LEA.HI R5, R7, R0, RZ, 0x3 ;  /* 0x0000000007057211 */ /* 0x000fe400078f18ff */
[----:B------:R-:W-:Y:S02]  /*f3e0*/  ISETP.GT.AND P3, PT, R145, 0x7f, PT ;  /* 0x0000007f9100780c */ /* 0x000fe40003f64270 */
[----:B------:R-:W-:Y:S02]  /*f3f0*/  LOP3.LUT R5, R5, 0xfffffff8, RZ, 0xc0, !PT ;  /* 0xfffffff805057812 */ /* 0x000fe400078ec0ff */
[----:B------:R-:W-:-:S02]  /*f400*/  LOP3.LUT P2, RZ, R4, 0x2, RZ, 0xc0, !PT ;  /* 0x0000000204ff7812 */ /* 0x000fc4000784c0ff */
[----:B------:R-:W-:Y:S02]  /*f410*/  IADD3 R0, R0, -R5, RZ ;  /* 0x8000000500007210 */ /* 0x000fe40007ffe0ff */
[----:B------:R-:W-:Y:S02]  /*f420*/  IADD3 R212, R199, 0x3000, RZ ;  /* 0x00003000c7d47810 */ /* 0x000fe40007ffe0ff */
[C---:B------:R-:W-:Y:S02]  /*f430*/  LOP3.LUT P0, RZ, R0.reuse, 0x2, RZ, 0xc0, !PT ;  /* 0x0000000200ff7812 */ /* 0x040fe4000780c0ff */
[----:B------:R-:W-:Y:S02]  /*f440*/  LOP3.LUT P1, RZ, R0, 0x4, RZ, 0xc0, !PT ;  /* 0x0000000400ff7812 */ /* 0x000fe4000782c0ff */
[----:B------:R-:W-:Y:S02]  /*f450*/  MOV R0, 0x20 ;  /* 0x0000002000007802 */ /* 0x000fe40000000f00 */
[----:B------:R-:W-:-:S02]  /*f460*/  SEL R3, R3, 0xffffffc0, !P1 ;  /* 0xffffffc003037807 */ /* 0x000fc40004800000 */
[----:B------:R-:W-:Y:S02]  /*f470*/  SEL R0, R0, 0xffffffe0, !P0 ;  /* 0xffffffe000007807 */ /* 0x000fe40004000000 */
[CC--:B------:R-:W-:Y:S02]  /*f480*/  IADD3 R2, R213.reuse, R3.reuse, RZ ;  /* 0x00000003d5027210 */ /* 0x0c0fe40007ffe0ff */
[----:B------:R-:W-:Y:S02]  /*f490*/  IADD3 R0, R213, R0, RZ ;  /* 0x00000000d5007210 */ /* 0x000fe40007ffe0ff */
[----:B------:R-:W-:Y:S01]  /*f4a0*/  IADD3 R6, P0, R8, UR4, RZ ;  /* 0x0000000408067c10 */ /* 0x000fe2000ff1e0ff */
[----:B------:R-:W-:Y:S01]  /*f4b0*/  LDSM.16.M88.4 R164, [R2] ;  /* 0x0000000002a4783b */ /* 0x000fe20000000200 */
[----:B------:R-:W-:Y:S02]  /*f4c0*/  IADD3 R3, R0, R3, RZ ;  /* 0x0000000300037210 */ /* 0x000fe40007ffe0ff */
[----:B------:R-:W-:Y:S01]  /*f4d0*/  LOP3.LUT P1, RZ, R4, 0x1, RZ, 0xc0, !PT ;  /* 0x0000000104ff7812 */ /* 0x000fe2000782c0ff */
[----:B------:R-:W-:Y:S01]  /*f4e0*/  LDSM.16.M88.4 R136, [R0] ;  /* 0x000000000088783b */ /* 0x000fe20000000200 */
[----:B------:R-:W-:-:S02]  /*f4f0*/  IADD3.X R7, R9, UR5, RZ, P0, !PT ;  /* 0x0000000509077c10 */ /* 0x000fc400087fe4ff */
[----:B------:R-:W-:Y:S01]  /*f500*/  IADD3 R4, P0, R6, UR4, RZ ;  /* 0x0000000406047c10 */ /* 0x000fe2000ff1e0ff */
[----:B------:R1:W-:Y:S01]  /*f510*/  LDSM.16.M88.4 R176, [R0+0x4000] ;  /* 0x0040000000b0783b */ /* 0x0003e20000000200 */
[----:B------:R-:W-:Y:S02]  /*f520*/  IADD3 R211, R199, 0x2800, RZ ;  /* 0x00002800c7d37810 */ /* 0x000fe40007ffe0ff */
[----:B------:R-:W-:Y:S01]  /*f530*/  IADD3.X R5, R7, UR5, RZ, P0, !PT ;  /* 0x0000000507057c10 */ /* 0x000fe200087fe4ff */
[----:B------:R3:W-:Y:S01]  /*f540*/  LDSM.16.M88.4 R180, [R2+0x4000] ;  /* 0x0040000002b4783b */ /* 0x0007e20000000200 */
[----:B------:R-:W-:Y:S02]  /*f550*/  @!P3 IADD3 R10, P0, R4, UR4, RZ ;  /* 0x00000004040abc10 */ /* 0x000fe4000ff1e0ff */
[----:B------:R-:W-:Y:S01]  /*f560*/  IADD3 R210, R199, 0x2000, RZ ;  /* 0x00002000c7d27810 */ /* 0x000fe20007ffe0ff */
[----:B------:R-:W-:Y:S01]  /*f570*/  LDSM.16.M88.4 R168, [R3] ;  /* 0x0000000003a8783b */ /* 0x000fe20000000200 */
[----:B--2---:R-:W-:-:S02]  /*f580*/  @!P3 IADD3.X R11, R5, UR5, RZ, P0, !PT ;  /* 0x00000005050bbc10 */ /* 0x004fc400087fe4ff */
[C---:B------:R-:W-:Y:S01]  /*f590*/  IADD3 R209, R199.reuse, 0x1800, RZ ;  /* 0x00001800c7d17810 */ /* 0x040fe20007ffe0ff */
[----:B------:R-:W-:Y:S01]  /*f5a0*/  LDSM.16.M88.4 R184, [R3+0x4000] ;  /* 0x0040000003b8783b */ /* 0x000fe20000000200 */
[C---:B------:R-:W-:Y:S02]  /*f5b0*/  IADD3 R208, R199.reuse, 0x1000, RZ ;  /* 0x00001000c7d07810 */ /* 0x040fe40007ffe0ff */
[C---:B------:R-:W-:Y:S01]  /*f5c0*/  IADD3 R207, R199.reuse, 0x800, RZ ;  /* 0x00000800c7cf7810 */ /* 0x040fe20007ffe0ff */
[----:B------:R-:W-:Y:S01]  /*f5d0*/  BAR.SYNC.DEFER_BLOCKING 0x0 ;  /* 0x0000000000007b1d */ /* 0x000fe20000010000 */
[C---:B------:R-:W-:Y:S02]  /*f5e0*/  IADD3 R206, R199.reuse, 0x3800, RZ ;  /* 0x00003800c7ce7810 */ /* 0x040fe40007ffe0ff */
[C---:B------:R-:W-:Y:S02]  /*f5f0*/  IADD3 R205, R199.reuse, 0x6800, RZ ;  /* 0x00006800c7cd7810 */ /* 0x040fe40007ffe0ff */
[----:B------:R-:W-:-:S02]  /*f600*/  IADD3 R204, R199, 0x6000, RZ ;  /* 0x00006000c7cc7810 */ /* 0x000fc40007ffe0ff */
[----:B-1----:R-:W-:Y:S02]  /*f610*/  MOV R0, 0x40 ;  /* 0x0000004000007802 */ /* 0x002fe40000000f00 */
[----:B------:R-:W-:Y:S02]  /*f620*/  IADD3 R203, R199, 0x5800, RZ ;  /* 0x00005800c7cb7810 */ /* 0x000fe40007ffe0ff */
[----:B---3--:R-:W-:Y:S02]  /*f630*/  IADD3 R2, R83, R151, -R110 ;  /* 0x0000009753027210 */ /* 0x008fe40007ffe86e */
[C---:B------:R-:W-:Y:S02]  /*f640*/  IADD3 R202, R199.reuse, 0x5000, RZ ;  /* 0x00005000c7ca7810 */ /* 0x040fe40007ffe0ff */
[----:B------:R-:W-:Y:S02]  /*f650*/  ISETP.LT.OR P0, PT, R2, 0x1, !P1 ;  /* 0x000000010200780c */ /* 0x000fe40004f01670 */
[----:B------:R-:W-:-:S02]  /*f660*/  IADD3 R201, R199, 0x4800, RZ ;  /* 0x00004800c7c97810 */ /* 0x000fc40007ffe0ff */
[----:B------:R-:W-:Y:S01]  /*f670*/  IADD3 R200, R199, 0x4000, RZ ;  /* 0x00004000c7c87810 */ /* 0x000fe20007ffe0ff */
[----:B------:R-:W-:-:S04]  /*f680*/  DEPBAR.LE SB0, 0x0 ;  /* 0x000080000000791a */ /* 0x000fc80000000000 */
[----:B------:R-:W-:Y:S06]  /*f690*/  BAR.SYNC.DEFER_BLOCKING 0x0 ;  /* 0x0000000000007b1d */ /* 0x000fec0000010000 */
[----:B------:R-:W1:Y:S04]  /*f6a0*/  LDSM.16.M88.4 R20, [R194] ;  /* 0x00000000c214783b */ /* 0x000e680000000200 */
[----:B------:R-:W-:Y:S04]  /*f6b0*/  LDSM.16.M88.4 R16, [R194+0x800] ;  /* 0x00080000c210783b */ /* 0x000fe80000000200 */
[----:B------:R-:W2:Y:S04]  /*f6c0*/  LDSM.16.M88.4 R12, [R194+0x1000] ;  /* 0x00100000c20c783b */ /* 0x000ea80000000200 */
[----:B------:R-:W3:Y:S04]  /*f6d0*/  LDSM.16.M88.4 R32, [R194+0x1800] ;  /* 0x00180000c220783b */ /* 0x000ee80000000200 */
[----:B------:R-:W4:Y:S04]  /*f6e0*/  LDSM.16.M88.4 R52, [R194+0x2000] ;  /* 0x00200000c234783b */ /* 0x000f280000000200 */
[----:B------:R-:W-:Y:S04]  /*f6f0*/  LDSM.16.M88.4 R76, [R194+0x2800] ;  /* 0x00280000c24c783b */ /* 0x000fe80000000200 */
[----:B------:R-:W-:Y:S04]  /*f700*/  LDSM.16.M88.4 R92, [R194+0x3000] ;  /* 0x00300000c25c783b */ /* 0x000fe80000000200 */
[----:B------:R-:W3:Y:S04]  /*f710*/  LDSM.16.M88.4 R56, [R199] ;  /* 0x00000000c738783b */ /* 0x000ee80000000200 */
[----:B------:R-:W-:Y:S04]  /*f720*/  LDSM.16.M88.4 R72, [R199+0x800] ;  /* 0x00080000c748783b */ /* 0x000fe80000000200 */
[----:B------:R-:W3:Y:S04]  /*f730*/  LDSM.16.M88.4 R64, [R199+0x1000] ;  /* 0x00100000c740783b */ /* 0x000ee80000000200 */
[----:B------:R-:W3:Y:S01]  /*f740*/  LDSM.16.M88.4 R60, [R199+0x1800] ;  /* 0x00180000c73c783b */ /* 0x000ee20000000200 */
[C---:B-1----:R-:W-:Y:S03]  /*f750*/  HMMA.16816.F32 R48, R132.reuse, R20, RZ ;  /* 0x000000148430723c */ /* 0x042fe600000018ff */
[----:B------:R-:W1:Y:S04]  /*f760*/  LDSM.16.M88.4 R96, [R199+0x2000] ;  /* 0x00200000c760783b */ /* 0x000e680000000200 */
[----:B------:R-:W-:Y:S01]  /*f770*/  LDSM.16.M88.4 R116, [R199+0x2800] ;  /* 0x00280000c774783b */ /* 0x000fe20000000200 */
[C---:B--2---:R-:W-:Y:S03]  /*f780*/  HMMA.16816.F32 R28, R132.reuse, R12, RZ ;  /* 0x0000000c841c723c */ /* 0x044fe600000018ff */
[----:B------:R-:W-:Y:S04]  /*f790*/  LDSM.16.M88.4 R120, [R199+0x3000] ;  /* 0x00300000c778783b */ /* 0x000fe80000000200 */
[----:B------:R-:W-:Y:S01]  /*f7a0*/  @!PT LDS RZ, [RZ] ;  /* 0x00000000fffff984 */ /* 0x000fe20000000800 */
[----:B------:R-:W-:Y:S01]  /*f7b0*/  @!PT LDS RZ, [RZ] ;  /* 0x00000000fffff984 */ /* 0x000fe20000000800 */
[----:B------:R-:W-:Y:S01]  /*f7c0*/  @!PT LDS RZ, [RZ] ;  /* 0x00000000fffff984 */ /* 0x000fe20000000800 */
[----:B------:R2:W-:Y:S01]  /*f7d0*/  LDGSTS.E.BYPASS.LTC128B.128 [R215+0x100], [R8.64], !P0 ;  /* 0x0010000008d77fae */ /* 0x0005e2000c101d46 */
[C---:B------:R-:W-:Y:S01]  /*f7e0*/  ISETP.LT.OR P0, PT, R2.reuse, 0x1, !P2 ;  /* 0x000000010200780c */ /* 0x040fe20005701670 */
[C---:B------:R-:W-:Y:S08]  /*f7f0*/  HMMA.16816.F32 R44, R132.reuse, R22, RZ ;  /* 0x00000016842c723c */ /* 0x040ff000000018ff */
[----:B------:R-:W-:Y:S04]  /*f800*/  HMMA.16816.F32 R40, R132, R16, RZ ;  /* 0x000000108428723c */ /* 0x000fe800000018ff */
[----:B------:R2:W-:Y:S01]  /*f810*/  LDGSTS.E.BYPASS.LTC128B.128 [R215+0x3900], [R8.64+0x80], !P0 ;  /* 0x0390008008d77fae */ /* 0x0005e2000c101d46 */
[----:B------:R-:W-:-:S02]  /*f820*/  ISETP.LT.OR P0, PT, R2, 0x21, !P1 ;  /* 0x000000210200780c */ /* 0x000fc40004f01670 */
[C---:B------:R-:W-:Y:S01]  /*f830*/  ISETP.LT.OR P1, PT, R2.reuse, 0x41, !P1 ;  /* 0x000000410200780c */ /* 0x040fe20004f21670 */
[C---:B------:R-:W-:Y:S08]  /*f840*/  HMMA.16816.F32 R36, R132.reuse, R18, RZ ;  /* 0x000000128424723c */ /* 0x040ff000000018ff */
[----:B------:R-:W-:Y:S02]  /*f850*/  HMMA.16816.F32 R24, R132, R14, RZ ;  /* 0x0000000e8418723c */ /* 0x000fe400000018ff */
[----:B------:R1:W-:Y:S01]  /*f860*/  LDGSTS.E.BYPASS.LTC128B.128 [R215+0x1100], [R6.64], !P0 ;  /* 0x0110000006d77fae */ /* 0x0003e2000c101d46 */
[----:B------:R-:W-:-:S02]  /*f870*/  ISETP.LT.OR P0, PT, R2, 0x21, !P2 ;  /* 0x000000210200780c */ /* 0x000fc40005701670 */
[----:B------:R-:W-:-:S03]  /*f880*/  ISETP.LT.OR P2, PT, R2, 0x41, !P2 ;  /* 0x000000410200780c */ /* 0x000fc60005741670 */
[C---:B---3--:R-:W-:Y:S08]  /*f890*/  HMMA.16816.F32 R20, R132.reuse, R32, RZ ;  /* 0x000000208414723c */ /* 0x048ff000000018ff */
[----:B------:R1:W-:Y:S01]  /*f8a0*/  LDGSTS.E.BYPASS.LTC128B.128 [R215+0x4900], [R6.64+0x80], !P0 ;  /* 0x0490008006d77fae */ /* 0x0003e2000c101d46 */
[----:B------:R-:W-:Y:S01]  /*f8b0*/  LOP3.LUT P0, RZ, R147, 0x4, RZ, 0xc0, !PT ;  /* 0x0000000493ff7812 */ /* 0x000fe2000780c0ff */
[----:B------:R-:W-:Y:S02]  /*f8c0*/  HMMA.16816.F32 R16, R132, R34, RZ ;  /* 0x000000228410723c */ /* 0x000fe400000018ff */
[----:B------:R1:W-:Y:S01]  /*f8d0*/  LDGSTS.E.BYPASS.LTC128B.128 [R215+0x2100], [R4.64], !P1 ;  /* 0x0210000004d77fae */ /* 0x0003e2000c901d46 */
[----:B------:R-:W-:-:S02]  /*f8e0*/  @!P3 ISETP.LT.OR P1, PT, R2, 0x61, P6 ;  /* 0x000000610200b80c */ /* 0x000fc40003721670 */
[----:B------:R-:W-:Y:S01]  /*f8f0*/  SEL R0, R0, 0xffffffc0, !P0 ;  /* 0xffffffc000007807 */ /* 0x000fe20004000000 */
[----:B------:R1:W-:Y:S01]  /*f900*/  LDGSTS.E.BYPASS.LTC128B.128 [R215+0x5900], [R4.64+0x80], !P2 ;  /* 0x0590008004d77fae */ /* 0x0003e2000d101d46 */
[----:B------:R-:W-:Y:S01]  /*f910*/  @!P3 ISETP.LT.OR P0, PT, R2, 0x61, P5 ;  /* 0x000000610200b80c */ /* 0x000fe20002f01670 */
[----:B----4-:R-:W-:Y:S01]  /*f920*/  HMMA.16816.F32 R12, R132, R52, RZ ;  /* 0x00000034840c723c */ /* 0x010fe200000018ff */
[-C--:B------:R-:W-:Y:S02]  /*f930*/  IADD3 R193, R194, R0.reuse, RZ ;  /* 0x00000000c2c17210 */ /* 0x080fe40007ffe0ff */
[----:B------:R-:W-:-:S05]  /*f940*/  IADD3 R192, R199, R0, RZ ;  /* 0x00000000c7c07210 */ /* 0x000fca0007ffe0ff */
[----:B------:R2:W-:Y:S01]  /*f950*/  @!P3 LDGSTS.E.BYPASS.LTC128B.128 [R216+0x3100], [R10.64], !P1 ;  /* 0x031000000ad8bfae */ /* 0x0005e2000c901d46 */
[----:B------:R-:W-:Y:S03]  /*f960*/  HMMA.16816.F32 R48, R136, R56, R48 ;  /* 0x000000388830723c */ /* 0x000fe60000001830 */
[----:B------:R2:W-:Y:S01]  /*f970*/  @!P3 LDGSTS.E.BYPASS.LTC128B.128 [R216+0x6900], [R10.64+0x80], !P0 ;  /* 0x069000800ad8bfae */ /* 0x0005e2000c101d46 */
[----:B------:R-:W-:-:S03]  /*f980*/  ISETP.GT.AND P0, PT, R144, R150, PT ;  /* 0x000000969000720c */ /* 0x000fc60003f04270 */
[----:B------:R-:W3:Y:S01]  /*f990*/  LDSM.16.M88.4 R80, [R193] ;  /* 0x00000000c150783b */ /* 0x000ee20000000200 */
[----:B------:R-:W-:Y:S03]  /*f9a0*/  HMMA.16816.F32 R104, R136, R64, R28 ;  /* 0x000000408868723c */ /* 0x000fe6000000181c */
[----:B------:R-:W4:Y:S04]  /*f9b0*/  LDSM.16.M88.4 R28, [R192] ;  /* 0x00000000c01c783b */ /* 0x000f280000000200 */
[----:B------:R-:W2:Y:S01]  /*f9c0*/  LDSM.16.M88.4 R32, [R193+0x800] ;  /* 0x00080000c120783b */ /* 0x000ea20000000200 */
[----:B-1----:R-:W-:Y:S03]  /*f9d0*/  HMMA.16816.F32 R4, R132, R94, RZ ;  /* 0x0000005e8404723c */ /* 0x002fe600000018ff */
[----:B------:R-:W0:Y:S05]  /*f9e0*/  LDGDEPBAR ;  /* 0x00000000000079af */ /* 0x000e2a0000000000 */
[C---:B------:R-:W-:Y:S08]  /*f9f0*/  HMMA.16816.F32 R84, R136.reuse, R58, R44 ;  /* 0x0000003a8854723c */ /* 0x040ff0000000182c */
[C---:B------:R-:W-:Y:S08]  /*fa00*/  HMMA.16816.F32 R88, R136.reuse, R60, R20 ;  /* 0x0000003c8858723c */ /* 0x040ff00000001814 */
[C---:B------:R-:W-:Y:S08]  /*fa10*/  HMMA.16816.F32 R112, R136.reuse, R62, R16 ;  /* 0x0000003e8870723c */ /* 0x040ff00000001810 */
[C---:B------:R-:W-:Y:S08]  /*fa20*/  HMMA.16816.F32 R60, R136.reuse, R96, R12 ;  /* 0x00000060883c723c */ /* 0x040ff0000000180c */
[----:B------:R-:W-:Y:S01]  /*fa30*/  HMMA.16816.F32 R100, R136, R66, R24 ;  /* 0x000000428864723c */ /* 0x000fe20000001818 */
[----:B------:R-:W-:Y:S07]  /*fa40*/  LDSM.16.M88.4 R64, [R199+0x3800] ;  /* 0x00380000c740783b */ /* 0x000fee0000000200 */
[----:B------:R-:W-:Y:S08]  /*fa50*/  HMMA.16816.F32 R12, R132, R78, RZ ;  /* 0x0000004e840c723c */ /* 0x000ff000000018ff */
[----:B---3--:R-:W-:Y:S01]  /*fa60*/  HMMA.16816.F32 R24, R164, R80, R48 ;  /* 0x00000050a418723c */ /* 0x008fe20000001830 */
[----:B------:R-:W-:Y:S07]  /*fa70*/  LDSM.16.M88.4 R48, [R194+0x3800] ;  /* 0x00380000c230783b */ /* 0x000fee0000000200 */
[----:B------:R-:W-:Y:S01]  /*fa80*/  HMMA.16816.F32 R108, R136, R72, R40 ;  /* 0x00000048886c723c */ /* 0x000fe20000001828 */
[----:B------:R-:W1:Y:S07]  /*fa90*/  LDSM.16.M88.4 R40, [R193+0x1000] ;  /* 0x00100000c128783b */ /* 0x000e6e0000000200 */
[C---:B--2---:R-:W-:Y:S08]  /*faa0*/  HMMA.16816.F32 R8, R132.reuse, R92, RZ ;  /* 0x0000005c8408723c */ /* 0x044ff000000018ff */
[----:B------:R-:W-:Y:S01]  /*fab0*/  HMMA.16816.F32 R16, R132, R76, RZ ;  /* 0x0000004c8410723c */ /* 0x000fe200000018ff */
[----:B------:R-:W-:Y:S07]  /*fac0*/  LDSM.16.M88.4 R76, [R192+0x1000] ;  /* 0x00100000c04c783b */ /* 0x000fee0000000200 */
[----:B------:R-:W-:Y:S08]  /*fad0*/  HMMA.16816.F32 R124, R136, R122, R4 ;  /* 0x0000007a887c723c */ /* 0x000ff00000001804 */
[----:B------:R-:W-:Y:S01]  /*fae0*/  HMMA.16816.F32 R20, R132, R54, RZ ;  /* 0x000000368414723c */ /* 0x000fe200000018ff */
[----:B------:R-:W-:Y:S07]  /*faf0*/  LDSM.16.M88.4 R52, [R193+0x1800] ;  /* 0x00180000c134783b */ /* 0x000fee0000000200 */
[----:B------:R-:W-:Y:S01]  /*fb00*/  HMMA.16816.F32 R4, R164, R82, R84 ;  /* 0x00000052a404723c */ /* 0x000fe20000001854 */
[----:B------:R-:W-:Y:S07]  /*fb10*/  LDSM.16.M88.4 R80, [R194+0x4000] ;  /* 0x00400000c250783b */ /* 0x000fee0000000200 */
[C---:B------:R-:W-:Y:S01]  /*fb20*/  HMMA.16816.F32 R72, R136.reuse, R74, R36 ;  /* 0x0000004a8848723c */ /* 0x040fe20000001824 */
[----:B------:R-:W2:Y:S07]  /*fb30*/  LDSM.16.M88.4 R36, [R192+0x800] ;  /* 0x00080000c024783b */ /* 0x000eae0000000200 */
[----:B------:R-:W-:Y:S08]  /*fb40*/  HMMA.16816.F32 R128, R136, R118, R12 ;  /* 0x000000768880723c */ /* 0x000ff0000000180c */
[----:B----4-:R-:W-:Y:S08]  /*fb50*/  HMMA.16816.F32 R12, R168, R28, R24 ;  /* 0x0000001ca80c723c */ /* 0x010ff00000001818 */
[C---:B------:R-:W-:Y:S01]  /*fb60*/  HMMA.16816.F32 R140, R136.reuse, R120, R8 ;  /* 0x00000078888c723c */ /* 0x040fe20000001808 */
[----:B------:R-:W3:Y:S07]  /*fb70*/  LDSM.16.M88.4 R8, [R193+0x2000] ;  /* 0x00200000c108783b */ /* 0x000eee0000000200 */
[----:B------:R-:W-:Y:S08]  /*fb80*/  HMMA.16816.F32 R44, R136, R116, R16 ;  /* 0x00000074882c723c */ /* 0x000ff00000001810 */
[----:B------:R-:W-:Y:S08]  /*fb90*/  HMMA.16816.F32 R16, R164, R32, R108 ;  /* 0x00000020a410723c */ /* 0x000ff0000000186c */
[----:B------:R-:W-:Y:S01]  /*fba0*/  HMMA.16816.F32 R56, R136, R98, R20 ;  /* 0x000000628838723c */ /* 0x000fe20000001814 */
[----:B------:R-:W4:Y:S04]  /*fbb0*/  LDSM.16.M88.4 R20, [R193+0x2800] ;  /* 0x00280000c114783b */ /* 0x000f280000000200 */
[----:B------:R-:W-:Y:S03]  /*fbc0*/  LDSM.16.M88.4 R96, [R193+0x3800] ;  /* 0x00380000c160783b */ /* 0x000fe60000000200 */
[C---:B-1----:R-:W-:Y:S01]  /*fbd0*/  HMMA.16816.F32 R92, R164.reuse, R40, R104 ;  /* 0x00000028a45c723c */ /* 0x042fe20000001868 */
[----:B------:R-:W-:Y:S07]  /*fbe0*/  LDSM.16.M88.4 R104, [R192+0x3800] ;  /* 0x00380000c068783b */ /* 0x000fee0000000200 */
[----:B------:R-:W-:Y:S01]  /*fbf0*/  HMMA.16816.F32 R116, R164, R42, R100 ;  /* 0x0000002aa474723c */ /* 0x000fe20000001864 */
[----:B------:R-:W1:Y:S07]  /*fc00*/  LDSM.16.M88.4 R40, [R193+0x3000] ;  /* 0x00300000c128783b */ /* 0x000e6e0000000200 */
[----:B------:R-:W-:Y:S08]  /*fc10*/  HMMA.16816.F32 R4, R168, R30, R4 ;  /* 0x0000001ea804723c */ /* 0x000ff00000001804 */
[----:B------:R-:W-:Y:S08]  /*fc20*/  HMMA.16816.F32 R12, R172, R48, R12 ;  /* 0x00000030ac0c723c */ /* 0x000ff0000000180c */
[----:B------:R-:W-:Y:S01]  /*fc30*/  HMMA.16816.F32 R72, R164, R34, R72 ;  /* 0x00000022a448723c */ /* 0x000fe20000001848 */
[----:B------:R-:W-:Y:S07]  /*fc40*/  LDSM.16.M88.4 R32, [R192+0x2800] ;  /* 0x00280000c020783b */ /* 0x000fee0000000200 */
[----:B--2---:R-:W-:Y:S08]  /*fc50*/  HMMA.16816.F32 R16, R168, R36, R16 ;  /* 0x00000024a810723c */ /* 0x004ff00000001810 */
[----:B---3--:R-:W-:Y:S01]  /*fc60*/  HMMA.16816.F32 R100, R164, R10, R56 ;  /* 0x0000000aa464723c */ /* 0x008fe20000001838 */
[----:B------:R-:W2:Y:S07]  /*fc70*/  LDSM.16.M88.4 R56, [R192+0x3000] ;  /* 0x00300000c038783b */ /* 0x000eae0000000200 */
[----:B------:R-:W-:Y:S01]  /*fc80*/  HMMA.16816.F32 R4, R172, R50, R4 ;  /* 0x00000032ac04723c */ /* 0x000fe20000001804 */
[----:B------:R-:W-:Y:S07]  /*fc90*/  LDSM.16.M88.4 R48, [R192+0x1800] ;  /* 0x00180000c030783b */ /* 0x000fee0000000200 */
[----:B------:R-:W-:Y:S01]  /*fca0*/  HMMA.16816.F32 R120, R164, R52, R88 ;  /* 0x00000034a478723c */ /* 0x000fe20000001858 */
[----:B------:R-:W3:Y:S07]  /*fcb0*/  LDSM.16.M88.4 R88, [R199+0x4000] ;  /* 0x00400000c758783b */ /* 0x000eee0000000200 */
        /* <DEDUP_REMOVED lines=13> */
[----:B------:R-:W-:Y:S01]  /*fd90*/  HMMA.16816.F32 R72, R168, R76, R92 ;  /* 0x0000004ca848723c */ /* 0x000fe2000000185c */
[----:B------:R-:W4:Y:S07]  /*fda0*/  LDSM.16.M88.4 R92, [R193+0x4000] ;  /* 0x00400000c15c783b */ /* 0x000f2e0000000200 */
[----:B------:R-:W-:Y:S08]  /*fdb0*/  HMMA.16816.F32 R4, R180, R96, R12 ;  /* 0x00000060b404723c */ /* 0x000ff0000000180c */
[C---:B------:R-:W-:Y:S08]  /*fdc0*/  HMMA.16816.F32 R40, R168.reuse, R78, R116 ;  /* 0x0000004ea828723c */ /* 0x040ff00000001874 */
[----:B--2---:R-:W-:Y:S08]  /*fdd0*/  HMMA.16816.F32 R116, R168, R56, R24 ;  /* 0x00000038a874723c */ /* 0x004ff00000001818 */
[----:B------:R-:W-:Y:S08]  /*fde0*/  HMMA.16816.F32 R24, R172, R82, R20 ;  /* 0x00000052ac18723c */ /* 0x000ff00000001814 */
[----:B---3--:R-:W-:Y:S08]  /*fdf0*/  HMMA.16816.F32 R20, R176, R88, R16 ;  /* 0x00000058b014723c */ /* 0x008ff00000001810 */
[C---:B------:R-:W-:Y:S08]  /*fe00*/  HMMA.16816.F32 R52, R168.reuse, R48, R120 ;  /* 0x00000030a834723c */ /* 0x040ff00000001878 */
[C---:B------:R-:W-:Y:S08]  /*fe10*/  HMMA.16816.F32 R48, R168.reuse, R50, R112 ;  /* 0x00000032a830723c */ /* 0x040ff00000001870 */
[C---:B------:R-:W-:Y:S08]  /*fe20*/  HMMA.16816.F32 R84, R168.reuse, R32, R84 ;  /* 0x00000020a854723c */ /* 0x040ff00000001854 */
[----:B------:R-:W-:Y:S01]  /*fe30*/  HMMA.16816.F32 R112, R168, R34, R28 ;  /* 0x00000022a870723c */ /* 0x000fe2000000181c */
[----:B------:R-:W2:Y:S04]  /*fe40*/  LDSM.16.M88.4 R32, [R199+0x4800] ;  /* 0x00480000c720783b */ /* 0x000ea80000000200 */
[----:B------:R-:W-:Y:S03]  /*fe50*/  LDSM.16.M88.4 R28, [R199+0x5000] ;  /* 0x00500000c71c783b */ /* 0x000fe60000000200 */
[----:B------:R-:W-:Y:S08]  /*fe60*/  HMMA.16816.F32 R16, R180, R98, R8 ;  /* 0x00000062b410723c */ /* 0x000ff00000001808 */
[----:B------:R-:W-:Y:S01]  /*fe70*/  HMMA.16816.F32 R80, R168, R58, R60 ;  /* 0x0000003aa850723c */ /* 0x000fe2000000183c */
[----:B------:R-:W3:Y:S07]  /*fe80*/  LDSM.16.M88.4 R56, [R192+0x4000] ;  /* 0x00400000c038783b */ /* 0x000eee0000000200 */
[----:B------:R-:W-:Y:S08]  /*fe90*/  HMMA.16816.F32 R4, R184, R104, R4 ;  /* 0x00000068b804723c */ /* 0x000ff00000001804 */
[----:B-1----:R-:W-:Y:S08]  /*fea0*/  HMMA.16816.F32 R12, R172, R36, R72 ;  /* 0x00000024ac0c723c */ /* 0x002ff00000001848 */
[----:B----4-:R-:W-:Y:S08]  /*feb0*/  HMMA.16816.F32 R8, R180, R92, R20 ;  /* 0x0000005cb408723c */ /* 0x010ff00000001814 */
[----:B------:R-:W-:Y:S01]  /*fec0*/  HMMA.16816.F32 R24, R176, R90, R24 ;  /* 0x0000005ab018723c */ /* 0x000fe20000001818 */
[----:B------:R-:W-:-:S04]  /*fed0*/  FMUL.FTZ R0, R4, c[0x0][0x320] ;  /* 0x0000c80004007a20 */ /* 0x000fc80000410000 */
[----:B------:R1:W4:Y:S03]  /*fee0*/  MUFU.TANH R104, R0 ;  /* 0x0000000000687308 */ /* 0x0003260000002400 */
[----:B------:R-:W-:Y:S01]  /*fef0*/  HMMA.16816.F32 R76, R172, R66, R48 ;  /* 0x00000042ac4c723c */ /* 0x000fe20000001830 */
[----:B------:R-:W-:Y:S07]  /*ff00*/  LDSM.16.M88.4 R48, [R193+0x4800] ;  /* 0x00480000c130783b */ /* 0x000fee0000000200 */
[----:B------:R-:W-:Y:S01]  /*ff10*/  HMMA.16816.F32 R16, R184, R106, R16 ;  /* 0x0000006ab810723c */ /* 0x000fe20000001810 */
[----:B-1----:R-:W-:-:S07]  /*ff20*/  FMUL.FTZ R0, R5, c[0x0][0x320] ;  /* 0x0000c80005007a20 */ /* 0x002fce0000410000 */
[C---:B------:R-:W-:Y:S01]  /*ff30*/  HMMA.16816.F32 R108, R168.reuse, R44, R108 ;  /* 0x0000002ca86c723c */ /* 0x040fe2000000186c */
[----:B------:R1:W1:Y:S07]  /*ff40*/  MUFU.TANH R99, R0 ;  /* 0x0000000000637308 */ /* 0x00026e0000002400 */
[----:B------:R-:W-:Y:S08]  /*ff50*/  HMMA.16816.F32 R100, R168, R46, R100 ;  /* 0x0000002ea864723c */ /* 0x000ff00000001864 */
[----:B------:R-:W-:Y:S01]  /*ff60*/  HMMA.16816.F32 R44, R172, R38, R40 ;  /* 0x00000026ac2c723c */ /* 0x000fe20000001828 */
[----:B-1----:R-:W-:Y:S01]  /*ff70*/  FMUL.FTZ R0, R6, c[0x0][0x320] ;  /* 0x0000c80006007a20 */ /* 0x002fe20000410000 */
[----:B------:R-:W1:Y:S03]  /*ff80*/  LDSM.16.M88.4 R40, [R194+0x5800] ;  /* 0x00580000c228783b */ /* 0x000e660000000200 */
[----:B------:R3:W1:Y:S01]  /*ff90*/  MUFU.TANH R106, R0 ;  /* 0x00000000006a7308 */ /* 0x0006620000002400 */
[----:B------:R-:W1:Y:S02]  /*ffa0*/  LDSM.16.M88.4 R36, [R192+0x4800] ;  /* 0x00480000c024783b */ /* 0x000e640000000200 */
[----:B--2---:R-:W-:Y:S08]  /*ffb0*/  HMMA.16816.F32 R12, R176, R32, R12 ;  /* 0x00000020b00c723c */ /* 0x004ff0000000180c */
[----:B------:R-:W-:Y:S01]  /*ffc0*/  HMMA.16816.F32 R72, R172, R64, R52 ;  /* 0x00000040ac48723c */ /* 0x000fe20000001834 */
[----:B------:R-:W2:Y:S01]  /*ffd0*/  LDSM.16.M88.4 R52, [R194+0x6000] ;  /* 0x00600000c234783b */ /* 0x000ea20000000200 */
[----:B---3--:R-:W-:-:S06]  /*ffe0*/  FMUL.FTZ R0, R7, c[0x0][0x320] ;  /* 0x0000c80007007a20 */ /* 0x008fcc0000410000 */
[----:B------:R-:W-:Y:S01]  /*fff0*/  HMMA.16816.F32 R4, R184, R56, R8 ;  /* 0x00000038b804723c */ /* 0x000fe20000001808 */
[----:B------:R3:W1:Y:S07]  /*10000*/  MUFU.TANH R105, R0 ;  /* 0x0000000000697308 */ /* 0x00066e0000002400 */
[----:B------:R-:W-:Y:S08]  /*10010*/  HMMA.16816.F32 R8, R180, R94, R24 ;  /* 0x0000005eb408723c */ /* 0x000ff00000001818 */
[----:B------:R-:W-:Y:S01]  /*10020*/  HMMA.16816.F32 R20, R176, R34, R44 ;  /* 0x00000022b014723c */ /* 0x000fe2000000182c */
[----:B---3--:R-:W-:Y:S01]  /*10030*/  FMUL.FTZ R0, R16, c[0x0][0x320] ;  /* 0x0000c80010007a20 */ /* 0x008fe20000410000 */
[----:B------:R-:W3:Y:S03]  /*10040*/  LDSM.16.M88.4 R32, [R193+0x5000] ;  /* 0x00500000c120783b */ /* 0x000ee60000000200 */
[----:B------:R2:W2:Y:S01]  /*10050*/  MUFU.TANH R96, R0 ;  /* 0x0000000000607308 */ /* 0x0004a20000002400 */
[----:B------:R-:W-:Y:S02]  /*10060*/  LDSM.16.M88.4 R44, [R193+0x5800] ;  /* 0x00580000c12c783b */ /* 0x000fe40000000200 */
[C---:B-1----:R-:W-:Y:S08]  /*10070*/  HMMA.16816.F32 R64, R172.reuse, R40, R108 ;  /* 0x00000028ac40723c */ /* 0x042ff0000000186c */
[----:B------:R-:W-:Y:S01]  /*10080*/  HMMA.16816.F32 R60, R172, R42, R100 ;  /* 0x0000002aac3c723c */ /* 0x000fe20000001864 */
[----:B------:R-:W1:Y:S01]  /*10090*/  LDSM.16.M88.4 R40, [R199+0x5800] ;  /* 0x00580000c728783b */ /* 0x000e620000000200 */
[----:B--2---:R-:W-:-:S04]  /*100a0*/  FMUL.FTZ R0, R17, c[0x0][0x320] ;  /* 0x0000c80011007a20 */ /* 0x004fc80000410000 */
[----:B------:R2:W1:Y:S02]  /*100b0*/  MUFU.TANH R93, R0 ;  /* 0x00000000005d7308 */ /* 0x0004640000002400 */
[----:B--2---:R-:W-:-:S06]  /*100c0*/  FMUL.FTZ R0, R18, c[0x0][0x320] ;  /* 0x0000c80012007a20 */ /* 0x004fcc0000410000 */
[----:B------:R2:W1:Y:S02]  /*100d0*/  MUFU.TANH R98, R0 ;  /* 0x0000000000627308 */ /* 0x0004640000002400 */
[----:B--2---:R-:W-:Y:S02]  /*100e0*/  FMUL.FTZ R0, R19, c[0x0][0x320] ;  /* 0x0000c80013007a20 */ /* 0x004fe40000410000 */
[----:B------:R-:W-:Y:S04]  /*100f0*/  HMMA.16816.F32 R16, R180, R48, R12 ;  /* 0x00000030b410723c */ /* 0x000fe8000000180c */
[----:B------:R2:W1:Y:S04]  /*10100*/  MUFU.TANH R97, R0 ;  /* 0x0000000000617308 */ /* 0x0004680000002400 */
[----:B------:R-:W-:Y:S01]  /*10110*/  HMMA.16816.F32 R12, R184, R58, R8 ;  /* 0x0000003ab80c723c */ /* 0x000fe20000001808 */
[----:B------:R-:W1:Y:S07]  /*10120*/  LDSM.16.M88.4 R56, [R194+0x6800] ;  /* 0x00680000c238783b */ /* 0x000e6e0000000200 */
[----:B------:R-:W-:Y:S01]  /*10130*/  HMMA.16816.F32 R8, R176, R28, R72 ;  /* 0x0000001cb008723c */ /* 0x000fe20000001848 */
[----:B--2---:R-:W-:-:S04]  /*10140*/  FMUL.FTZ R0, R4, c[0x0][0x320] ;  /* 0x0000c80004007a20 */ /* 0x004fc80000410000 */
[----:B------:R2:W1:Y:S03]  /*10150*/  MUFU.TANH R91, R0 ;  /* 0x00000000005b7308 */ /* 0x0004660000002400 */
[----:B------:R-:W-:Y:S08]  /*10160*/  HMMA.16816.F32 R24, R184, R36, R16 ;  /* 0x00000024b818723c */ /* 0x000ff00000001810 */
[----:B------:R-:W-:Y:S01]  /*10170*/  HMMA.16816.F32 R72, R172, R52, R84 ;  /* 0x00000034ac48723c */ /* 0x000fe20000001854 */
[----:B--2---:R-:W-:-:S07]  /*10180*/  FMUL.FTZ R0, R5, c[0x0][0x320] ;  /* 0x0000c80005007a20 */ /* 0x004fce0000410000 */
[----:B---3--:R-:W-:Y:S01]  /*10190*/  HMMA.16816.F32 R16, R180, R32, R8 ;  /* 0x00000020b410723c */ /* 0x008fe20000001808 */
[----:B------:R2:W3:Y:S02]  /*101a0*/  MUFU.TANH R90, R0 ;  /* 0x00000000005a7308 */ /* 0x0004e40000002400 */
[----:B--2---:R-:W-:-:S06]  /*101b0*/  FMUL.FTZ R0, R6, c[0x0][0x320] ;  /* 0x0000c80006007a20 */ /* 0x004fcc0000410000 */
[----:B------:R2:W1:Y:S02]  /*101c0*/  MUFU.TANH R95, R0 ;  /* 0x00000000005f7308 */ /* 0x0004640000002400 */
[----:B--2---:R-:W-:Y:S02]  /*101d0*/  FMUL.FTZ R0, R7, c[0x0][0x320] ;  /* 0x0000c80007007a20 */ /* 0x004fe40000410000 */
[----:B------:R-:W-:Y:S01]  /*101e0*/  HMMA.16816.F32 R4, R180, R50, R20 ;  /* 0x00000032b404723c */ /* 0x000fe20000001814 */
[----:B------:R-:W2:Y:S03]  /*101f0*/  LDSM.16.M88.4 R48, [R192+0x5000] ;  /* 0x00500000c030783b */ /* 0x000ea60000000200 */
[----:B------:R1:W1:Y:S04]  /*10200*/  MUFU.TANH R92, R0 ;  /* 0x00000000005c7308 */ /* 0x0002680000002400 */
[----:B------:R-:W-:Y:S01]  /*10210*/  HMMA.16816.F32 R20, R176, R30, R76 ;  /* 0x0000001eb014723c */ /* 0x000fe2000000184c */
[----:B------:R-:W2:Y:S01]  /*10220*/  LDSM.16.M88.4 R28, [R199+0x6000] ;  /* 0x00600000c71c783b */ /* 0x000ea20000000200 */
[----:B-1----:R-:W-:-:S04]  /*10230*/  FMUL.FTZ R0, R12, c[0x0][0x320] ;  /* 0x0000c8000c007a20 */ /* 0x002fc80000410000 */
[----:B------:R1:W1:Y:S10]  /*10240*/  MUFU.TANH R89, R0 ;  /* 0x0000000000597308 */ /* 0x0002740000002400 */
[----:B------:R-:W-:Y:S01]  /*10250*/  HMMA.16816.F32 R4, R184, R38, R4 ;  /* 0x00000026b804723c */ /* 0x000fe20000001804 */
[----:B------:R-:W2:Y:S07]  /*10260*/  LDSM.16.M88.4 R36, [R192+0x5800] ;  /* 0x00580000c024783b */ /* 0x000eae0000000200 */
[----:B------:R-:W-:Y:S01]  /*10270*/  HMMA.16816.F32 R8, R180, R34, R20 ;  /* 0x00000022b408723c */ /* 0x000fe20000001814 */
[----:B-1----:R-:W-:-:S07]  /*10280*/  FMUL.FTZ R0, R13, c[0x0][0x320] ;  /* 0x0000c8000d007a20 */ /* 0x002fce0000410000 */
[----:B------:R-:W-:Y:S01]  /*10290*/  HMMA.16816.F32 R20, R176, R42, R60 ;  /* 0x0000002ab014723c */ /* 0x000fe2000000183c */
[----:B------:R1:W1:Y:S07]  /*102a0*/  MUFU.TANH R88, R0 ;  /* 0x0000000000587308 */ /* 0x00026e0000002400 */
[C---:B------:R-:W-:Y:S08]  /*102b0*/  HMMA.16816.F32 R32, R172.reuse, R54, R112 ;  /* 0x00000036ac20723c */ /* 0x040ff00000001870 */
[----:B------:R-:W-:Y:S01]  /*102c0*/  HMMA.16816.F32 R52, R172, R56, R116 ;  /* 0x00000038ac34723c */ /* 0x000fe20000001874 */
[----:B-1----:R-:W-:-:S04]  /*102d0*/  FMUL.FTZ R0, R14, c[0x0][0x320] ;  /* 0x0000c8000e007a20 */ /* 0x002fc80000410000 */
[----:B------:R1:W1:Y:S02]  /*102e0*/  MUFU.TANH R84, R0 ;  /* 0x0000000000547308 */ /* 0x0002640000002400 */
[----:B-1----:R-:W-:Y:S02]  /*102f0*/  FMUL.FTZ R0, R15, c[0x0][0x320] ;  /* 0x0000c8000f007a20 */ /* 0x002fe40000410000 */
[----:B------:R-:W-:Y:S01]  /*10300*/  HMMA.16816.F32 R12, R176, R40, R64 ;  /* 0x00000028b00c723c */ /* 0x000fe20000001840 */
[----:B------:R-:W-:Y:S03]  /*10310*/  LDSM.16.M88.4 R40, [R192+0x6000] ;  /* 0x00600000c028783b */ /* 0x000fe60000000200 */
[----:B------:R1:W1:Y:S02]  /*10320*/  MUFU.TANH R78, R0 ;  /* 0x00000000004e7308 */ /* 0x0002640000002400 */
[----:B-1----:R-:W-:-:S06]  /*10330*/  FMUL.FTZ R0, R24, c[0x0][0x320] ;  /* 0x0000c80018007a20 */ /* 0x002fcc0000410000 */
[----:B------:R1:W1:Y:S02]  /*10340*/  MUFU.TANH R71, R0 ;  /* 0x0000000000477308 */ /* 0x0002640000002400 */
[----:B-1----:R-:W-:-:S06]  /*10350*/  FMUL.FTZ R0, R25, c[0x0][0x320] ;  /* 0x0000c80019007a20 */ /* 0x002fcc0000410000 */
[----:B------:R1:W1:Y:S02]  /*10360*/  MUFU.TANH R70, R0 ;  /* 0x0000000000467308 */ /* 0x0002640000002400 */
[----:B-1----:R-:W-:-:S06]  /*10370*/  FMUL.FTZ R0, R26, c[0x0][0x320] ;  /* 0x0000c8001a007a20 */ /* 0x002fcc0000410000 */
[----:B------:R1:W1:Y:S02]  /*10380*/  MUFU.TANH R77, R0 ;  /* 0x00000000004d7308 */ /* 0x0002640000002400 */
[----:B-1----:R-:W-:Y:S02]  /*10390*/  FMUL.FTZ R0, R27, c[0x0][0x320] ;  /* 0x0000c8001b007a20 */ /* 0x002fe40000410000 */
[----:B--2---:R-:W-:Y:S04]  /*103a0*/  HMMA.16816.F32 R24, R184, R48, R16 ;  /* 0x00000030b818723c */ /* 0x004fe80000001810 */
        /* <DEDUP_REMOVED lines=111> */
[----:B------:R-:W-:-:S03]  /*10aa0*/  @P0 IADD3 R0, P3, R160, R2, RZ ;  /* 0x00000002a0000210 */ /* 0x000fc60007f7e0ff */
[----:B------:R-:W-:Y:S01]  /*10ab0*/  IMAD.IADD R3, R3, 0x1, R4 ;  /* 0x0000000103037824 */ /* 0x000fe200078e0204 */
[----:B------:R-:W-:-:S03]  /*10ac0*/  @P0 LEA R4, P1, R0, c[0x0][0x1c8], 0x1 ;  /* 0x0000720000040a11 */ /* 0x000fc600078208ff */
[----:B------:R-:W-:-:S05]  /*10ad0*/  @P0 IMAD.X R5, R3, 0x1, R156, P3 ;  /* 0x0000000103050824 */ /* 0x000fca00018e069c */
[----:B------:R-:W-:Y:S02]  /*10ae0*/  @P0 LEA.HI.X R5, R0, c[0x0][0x1cc], R5, 0x1, P1 ;  /* 0x0000730000050a11 */ /* 0x000fe400008f0c05 */
[----:B------:R-:W-:Y:S02]  /*10af0*/  @P2 LEA R0, P4, R149, R2, 0x5 ;  /* 0x0000000295002211 */ /* 0x000fe400078828ff */
[----:B------:R-:W-:Y:S01]  /*10b00*/  ISETP.GE.AND P1, PT, R238, 0x41, PT ;  /* 0x00000041ee00780c */ /* 0x000fe20003f26270 */
[----:B------:R-:W-:Y:S01]  /*10b10*/  @!PT LDS RZ, [RZ] ;  /* 0x00000000fffff984 */ /* 0x000fe20000000800 */
[----:B------:R-:W-:Y:S01]  /*10b20*/  @!PT LDS RZ, [RZ] ;  /* 0x00000000fffff984 */ /* 0x000fe20000000800 */
[----:B------:R-:W-:Y:S01]  /*10b30*/  @!PT LDS RZ, [RZ] ;  /* 0x00000000fffff984 */ /* 0x000fe20000000800 */
[----:B------:R1:W-:Y:S01]  /*10b40*/  @P0 LDGSTS.E.BYPASS.LTC128B.128 [R215+0x8100], [R4.64], !P6 ;  /* 0x0810000004d70fae */ /* 0x0003e2000f101d46 */
[----:B------:R-:W-:-:S03]  /*10b50*/  @P2 IADD3 R0, P3, R0, R160, RZ ;  /* 0x000000a000002210 */ /* 0x000fc60007f7e0ff */
[----:B------:R1:W-:Y:S01]  /*10b60*/  @P0 LDGSTS.E.BYPASS.LTC128B.128 [R215+0xb900], [R4.64+0x80], !P5 ;  /* 0x0b90008004d70fae */ /* 0x0003e2000e901d46 */
[----:B------:R-:W-:-:S13]  /*10b70*/  ISETP.GE.AND P0, PT, R238, 0x61, PT ;  /* 0x00000061ee00780c */ /* 0x000fda0003f06270 */
[----:B------:R-:W-:Y:S01]  /*10b80*/  @P0 IMAD R8, R148, 0x60, RZ ;  /* 0x0000006094080824 */ /* 0x000fe200078e02ff */
[----:B-1----:R-:W-:-:S05]  /*10b90*/  @P2 LEA.HI.X R4, R149, R3, R148, 0x5, P4 ;  /* 0x0000000395042211 */ /* 0x002fca00020f2c94 */
[----:B------:R-:W-:Y:S01]  /*10ba0*/  @P2 IMAD.X R4, R4, 0x1, R156, P3 ;  /* 0x0000000104042824 */ /* 0x000fe200018e069c */
[----:B------:R-:W-:-:S04]  /*10bb0*/  @P2 LEA R6, P3, R0, c[0x0][0x1c8], 0x1 ;  /* 0x0000720000062a11 */ /* 0x000fc800078608ff */
[----:B------:R-:W-:Y:S02]  /*10bc0*/  @P2 LEA.HI.X R7, R0, c[0x0][0x1cc], R4, 0x1, P3 ;  /* 0x0000730000072a11 */ /* 0x000fe400018f0c04 */
[----:B------:R-:W-:-:S03]  /*10bd0*/  @P1 LEA R0, P3, R149, R2, 0x6 ;  /* 0x0000000295001211 */ /* 0x000fc600078630ff */
[----:B------:R1:W-:Y:S01]  /*10be0*/  @P2 LDGSTS.E.BYPASS.LTC128B.128 [R216+0x9100], [R6.64], !P6 ;  /* 0x0910000006d82fae */ /* 0x0003e2000f101d46 */
[C---:B------:R-:W-:Y:S01]  /*10bf0*/  @P1 LEA.HI.X R4, R149.reuse, R3, R148, 0x6, P3 ;  /* 0x0000000395041211 */ /* 0x040fe200018f3494 */
        /* <DEDUP_REMOVED lines=14> */
.L_x_1232:
[----:B--234-:R-:W-:Y:S05]  /*10ce0*/  BSYNC B0 ;  /* 0x0000000000007941 */ /* 0x01cfea0003800000 */
.L_x_1231:
[----:B-1----:R-:W2:Y:S01]  /*10cf0*/  LDL R7, [R1+0x58] ;  /* 0x0000580001077983 */ /* 0x002ea20000100800 */
[CC--:B------:R-:W-:Y:S02]  /*10d00*/  LEA.HI R2, R214.reuse, R145.reuse, RZ, 0x5 ;  /* 0x00000091d6027211 */ /* 0x0c0fe400078f28ff */
[----:B------:R-:W-:Y:S01]  /*10d10*/  LEA.HI R5, R214, R145, RZ, 0x2 ;  /* 0x00000091d6057211 */ /* 0x000fe200078f10ff */
[----:B------:R-:W0:Y:S01]  /*10d20*/  LDGDEPBAR ;  /* 0x00000000000079af */ /* 0x000e220000000000 */
[----:B------:R-:W-:Y:S02]  /*10d30*/  LOP3.LUT R0, R2, 0xffffffe0, RZ, 0xc0, !PT ;  /* 0xffffffe002007812 */ /* 0x000fe400078ec0ff */
[----:B------:R-:W-:-:S02]  /*10d40*/  SHF.R.S32.HI R3, RZ, 0x5, R2 ;  /* 0x00000005ff037819 */ /* 0x000fc40000011402 */
[----:B------:R-:W-:Y:S01]  /*10d50*/  SHF.R.S32.HI R2, RZ, 0x1f, R2 ;  /* 0x0000001fff027819 */ /* 0x000fe20000011402 */
[----:B------:R-:W-:Y:S01]  /*10d60*/  IMAD.IADD R0, R145, 0x1, -R0 ;  /* 0x0000000191007824 */ /* 0x000fe200078e0a00 */
[----:B------:R-:W-:Y:S02]  /*10d70*/  LOP3.LUT R5, R5, 0xfffffffc, RZ, 0xc0, !PT ;  /* 0xfffffffc05057812 */ /* 0x000fe400078ec0ff */
[----:B------:R-:W-:Y:S02]  /*10d80*/  LEA.HI R4, R2, R3, RZ, 0x3 ;  /* 0x0000000302047211 */ /* 0x000fe400078f18ff */
[----:B------:R-:W-:Y:S01]  /*10d90*/  ISETP.NE.AND P0, PT, R153, 0x1, PT ;  /* 0x000000019900780c */ /* 0x000fe20003f05270 */
[----:B------:R-:W-:Y:S01]  /*10da0*/  IMAD.IADD R2, R145, 0x1, -R5 ;  /* 0x0000000191027824 */ /* 0x000fe200078e0a05 */
[----:B------:R-:W-:Y:S02]  /*10db0*/  SHF.R.S32.HI R5, RZ, 0x1f, R0 ;  /* 0x0000001fff057819 */ /* 0x000fe40000011400 */
[----:B------:R-:W-:-:S02]  /*10dc0*/  LOP3.LUT R6, R4, 0xffffff8, RZ, 0xc0, !PT ;  /* 0x0ffffff804067812 */ /* 0x000fc400078ec0ff */
[----:B------:R-:W-:Y:S02]  /*10dd0*/  LEA.HI R4, R2, R2, RZ, 0x1 ;  /* 0x0000000202047211 */ /* 0x000fe400078f08ff */
[----:B------:R-:W-:Y:S01]  /*10de0*/  LEA.HI R5, R5, R0, RZ, 0x2 ;  /* 0x0000000005057211 */ /* 0x000fe200078f10ff */
[----:B------:R-:W-:Y:S01]  /*10df0*/  IMAD.IADD R6, R3, 0x1, -R6 ;  /* 0x0000000103067824 */ /* 0x000fe200078e0a06 */
[----:B------:R-:W-:Y:S02]  /*10e00*/  LOP3.LUT R0, R4, 0x1ffffffe, RZ, 0xc0, !PT ;  /* 0x1ffffffe04007812 */ /* 0x000fe400078ec0ff */
[----:B------:R-:W-:-:S03]  /*10e10*/  SHF.R.S32.HI R3, RZ, 0x2, R5 ;  /* 0x00000002ff037819 */ /* 0x000fc60000011405 */
[----:B------:R-:W-:Y:S02]  /*10e20*/  IMAD.IADD R2, R2, 0x1, -R0 ;  /* 0x0000000102027824 */ /* 0x000fe400078e0a00 */
[----:B------:R-:W-:-:S04]  /*10e30*/  IMAD R0, R6, 0x10, R3 ;  /* 0x0000001006007824 */ /* 0x000fc800078e0203 */
[----:B------:R-:W-:-:S04]  /*10e40*/  IMAD R250, R2, 0x8, R0 ;  /* 0x0000000802fa7824 */ /* 0x000fc800078e0200 */
[----:B------:R-:W-:-:S04]  /*10e50*/  IMAD.IADD R0, R250, 0x1, R252 ;  /* 0x00000001fa007824 */ /* 0x000fc800078e02fc */
[----:B------:R-:W-:-:S05]  /*10e60*/  @P0 IMAD.HI.U32 R2, R0, c[0x0][0x2c8], RZ ;  /* 0x0000b20000020a27 */ /* 0x000fca00078e00ff */
[----:B------:R-:W-:-:S05]  /*10e70*/  @P0 SHF.R.U32.HI R0, RZ, c[0x0][0x2cc], R2 ;  /* 0x0000b300ff000a19 */ /* 0x000fca0000011602 */
[----:B------:R-:W1:Y:S04]  /*10e80*/  SHFL.IDX PT, R4, R0, RZ, 0x1c1f ;  /* 0x001c1fff00047589 */ /* 0x000e6800000e0000 */
[----:B------:R2:W3:Y:S02]  /*10e90*/  SHFL.IDX PT, R2, R0, 0x1, 0x1c1f ;  /* 0x003c1f0000027f89 */ /* 0x0004e400000e0000 */
[----:B--2---:R-:W-:Y:S01]  /*10ea0*/  IADD3 R0, -R7, 0x1, R146 ;  /* 0x0000000107007810 */ /* 0x004fe20007ffe192 */
[----:B------:R-:W-:-:S04]  /*10eb0*/  IMAD.IADD R3, R146, 0x1, -R7 ;  /* 0x0000000192037824 */ /* 0x000fc800078e0a07 */
[----:B------:R-:W-:-:S04]  /*10ec0*/  IMAD.IADD R0, R0, 0x1, -R152 ;  /* 0x0000000100007824 */ /* 0x000fc800078e0a98 */
[C---:B-1----:R-:W-:Y:S02]  /*10ed0*/  IMAD.IADD R4, R0.reuse, 0x1, R4 ;  /* 0x0000000100047824 */ /* 0x042fe400078e0204 */
[----:B---3--:R-:W-:-:S03]  /*10ee0*/  IMAD.IADD R0, R0, 0x1, R2 ;  /* 0x0000000100007824 */ /* 0x008fc600078e0202 */
[C---:B------:R-:W-:Y:S02]  /*10ef0*/  IMNMX R2, R3.reuse, R4, PT ;  /* 0x0000000403027217 */ /* 0x040fe40003800200 */
[----:B------:R-:W-:Y:S02]  /*10f00*/  IMNMX R0, R3, R0, PT ;  /* 0x0000000003007217 */ /* 0x000fe40003800200 */
[C---:B------:R-:W-:Y:S02]  /*10f10*/  ISETP.GT.AND P0, PT, R2.reuse, RZ, PT ;  /* 0x000000ff0200720c */ /* 0x040fe40003f04270 */
[C---:B------:R-:W-:Y:S02]  /*10f20*/  ISETP.GT.AND P1, PT, R2.reuse, 0x1, PT ;  /* 0x000000010200780c */ /* 0x040fe40003f24270 */
[C---:B------:R-:W-:Y:S02]  /*10f30*/  ISETP.GT.AND P2, PT, R2.reuse, 0x8, PT ;  /* 0x000000080200780c */ /* 0x040fe40003f44270 */
[----:B------:R-:W-:-:S02]  /*10f40*/  ISETP.GT.AND P3, PT, R2, 0x9, PT ;  /* 0x000000090200780c */ /* 0x000fc40003f64270 */
[----:B------:R-:W-:Y:S02]  /*10f50*/  FSEL R6, R104, -INF , P0 ;  /* 0xff80000068067808 */ /* 0x000fe40000000000 */
[----:B------:R-:W-:Y:S02]  /*10f60*/  FSEL R7, R99, -INF , P1 ;  /* 0xff80000063077808 */ /* 0x000fe40000800000 */
[C---:B------:R-:W-:Y:S02]  /*10f70*/  ISETP.GT.AND P0, PT, R2.reuse, 0x10, PT ;  /* 0x000000100200780c */ /* 0x040fe40003f04270 */
[----:B------:R-:W-:Y:S02]  /*10f80*/  ISETP.GT.AND P1, PT, R2, 0x11, PT ;  /* 0x000000110200780c */ /* 0x000fe40003f24270 */
[----:B------:R-:W-:Y:S02]  /*10f90*/  FSEL R9, R96, -INF , P2 ;  /* 0xff80000060097808 */ /* 0x000fe40001000000 */
[----:B------:R-:W-:-:S02]  /*10fa0*/  FSEL R10, R93, -INF , P3 ;  /* 0xff8000005d0a7808 */ /* 0x000fc40001800000 */
[C---:B------:R-:W-:Y:S02]  /*10fb0*/  ISETP.GT.AND P2, PT, R2.reuse, 0x18, PT ;  /* 0x000000180200780c */ /* 0x040fe40003f44270 */
[----:B------:R-:W-:Y:S02]  /*10fc0*/  ISETP.GT.AND P3, PT, R2, 0x19, PT ;  /* 0x000000190200780c */ /* 0x000fe40003f64270 */
[----:B------:R-:W-:Y:S02]  /*10fd0*/  FSEL R28, R91, -INF , P0 ;  /* 0xff8000005b1c7808 */ /* 0x000fe40000000000 */
[----:B------:R-:W-:Y:S02]  /*10fe0*/  FSEL R32, R90, -INF , P1 ;  /* 0xff8000005a207808 */ /* 0x000fe40000800000 */
[C---:B------:R-:W-:Y:S02]  /*10ff0*/  ISETP.GT.AND P0, PT, R2.reuse, 0x20, PT ;  /* 0x000000200200780c */ /* 0x040fe40003f04270 */
[----:B------:R-:W-:-:S02]  /*11000*/  ISETP.GT.AND P1, PT, R2, 0x21, PT ;  /* 0x000000210200780c */ /* 0x000fc40003f24270 */
[----:B------:R-:W-:Y:S02]  /*11010*/  FSEL R33, R89, -INF , P2 ;  /* 0xff80000059217808 */ /* 0x000fe40001000000 */
[----:B------:R-:W-:Y:S02]  /*11020*/  FSEL R35, R88, -INF , P3 ;  /* 0xff80000058237808 */ /* 0x000fe40001800000 */
        /* <DEDUP_REMOVED lines=8> */
[----:B------:R-:W-:Y:S02]  /*110b0*/  FSEL R129, R60, -INF , P1 ;  /* 0xff8000003c817808 */ /* 0x000fe40000800000 */
[----:B------:R-:W-:-:S02]  /*110c0*/  ISETP.GT.AND P0, PT, R2, 0x40, PT ;  /* 0x000000400200780c */ /* 0x000fc40003f04270 */
[----:B------:R-:W-:Y:S02]  /*110d0*/  ISETP.GT.AND P1, PT, R2, 0x41, PT ;  /* 0x000000410200780c */ /* 0x000fe40003f24270 */
[----:B------:R-:W-:Y:S02]  /*110e0*/  FSEL R130, R57, -INF , P2 ;  /* 0xff80000039827808 */ /* 0x000fe40001000000 */
[----:B------:R-:W-:Y:S02]  /*110f0*/  FMNMX.FTZ R3, R6, R7, !PT ;  /* 0x0000000706037209 */ /* 0x000fe40007810000 */
[----:B------:R-:W-:Y:S02]  /*11100*/  ISETP.GT.AND P2, PT, R2, 0x48, PT ;  /* 0x000000480200780c */ /* 0x000fe40003f44270 */
[----:B------:R-:W-:Y:S02]  /*11110*/  FSEL R144, R48, -INF , P0 ;  /* 0xff80000030907808 */ /* 0x000fe40000000000 */
[----:B------:R-:W-:-:S02]  /*11120*/  FSEL R145, R38, -INF , P1 ;  /* 0xff80000026917808 */ /* 0x000fc40000800000 */
[C---:B------:R-:W-:Y:S02]  /*11130*/  ISETP.GT.AND P0, PT, R2.reuse, 0x50, PT ;  /* 0x000000500200780c */ /* 0x040fe40003f04270 */
[C---:B------:R-:W-:Y:S02]  /*11140*/  ISETP.GT.AND P1, PT, R2.reuse, 0x51, PT ;  /* 0x000000510200780c */ /* 0x040fe40003f24270 */
        /* <DEDUP_REMOVED lines=102> */
[C---:B------:R-:W-:Y:S02]  /*117b0*/  ISETP.GT.AND P2, PT, R0.reuse, 0x51, PT ;  /* 0x000000510000780c */ /* 0x040fe40003f44270 */
        /* <DEDUP_REMOVED lines=17> */
[C---:B------:R-:W-:Y:S02]  /*118d0*/  ISETP.GT.AND P2, PT, R0.reuse, 0x61, PT ;  /* 0x000000610000780c */ /* 0x040fe40003f44270 */
[----:B------:R-:W-:Y:S01]  /*118e0*/  FSEL R225, R23, -INF , P0 ;  /* 0xff80000017e17808 */ /* 0x000fe20000000000 */
[----:B------:R-:W1:Y:S01]  /*118f0*/  SHFL.BFLY PT, R5, R3, 0x2, 0x1f ;  /* 0x0c401f0003057f89 */ /* 0x000e6200000e0000 */
[----:B------:R-:W-:Y:S02]  /*11900*/  FMNMX.FTZ R2, R163, R2, !PT ;  /* 0x00000002a3027209 */ /* 0x000fe40007810000 */
[----:B------:R-:W-:Y:S02]  /*11910*/  ISETP.GT.AND P1, PT, R0, 0x68, PT ;  /* 0x000000680000780c */ /* 0x000fe40003f24270 */
[----:B------:R-:W-:Y:S02]  /*11920*/  FSEL R227, R22, -INF , P2 ;  /* 0xff80000016e37808 */ /* 0x000fe40001000000 */
[----:B------:R-:W-:-:S02]  /*11930*/  FMNMX.FTZ R2, R225, R2, !PT ;  /* 0x00000002e1027209 */ /* 0x000fc40007810000 */
[----:B------:R-:W-:Y:S02]  /*11940*/  ISETP.GT.AND P0, PT, R0, 0x69, PT ;  /* 0x000000690000780c */ /* 0x000fe40003f04270 */
[----:B------:R-:W-:Y:S02]  /*11950*/  FSEL R229, R21, -INF , P1 ;  /* 0xff80000015e57808 */ /* 0x000fe40000800000 */
[----:B------:R-:W-:Y:S01]  /*11960*/  FMNMX.FTZ R2, R227, R2, !PT ;  /* 0x00000002e3027209 */ /* 0x000fe20007810000 */
[----:B------:R-:W-:Y:S01]  /*11970*/  LDSM.16.MT88.4 R20, [R197] ;  /* 0x00000000c514783b */ /* 0x000fe20000004200 */
        /* <DEDUP_REMOVED lines=25> */
[----:B-1----:R-:W-:Y:S01]  /*11b10*/  FFMA.FTZ R3, R8, c[0x0][0x2d0], -R0 ;  /* 0x0000b40008037a23 */ /* 0x002fe20000010800 */
[----:B----4-:R-:W-:-:S03]  /*11b20*/  F2FP.PACK_AB R6, R249, R244 ;  /* 0x000000f4f906723e */ /* 0x010fc600000000ff */
        /* <DEDUP_REMOVED lines=11> */
[----:B------:R-:W-:-:S02]  /*11be0*/  FFMA.FTZ R3, R28, c[0x0][0x2d0], -R2 ;  /* 0x0000b4001c037a23 */ /* 0x000fc40000010802 */
[----:B------:R-:W-:Y:S03]  /*11bf0*/  LDSM.16.MT88.4 R28, [R196+0x3800] ;  /* 0x00380000c41c783b */ /* 0x000fe60000004200 */
        /* <DEDUP_REMOVED lines=9> */
[----:B--2---:R-:W-:Y:S01]  /*11c90*/  HMMA.16816.F32 R48, R4, R16, RZ ;  /* 0x000000100430723c */ /* 0x004fe200000018ff */
[----:B-1----:R-:W-:-:S04]  /*11ca0*/  FFMA.FTZ R3, R33, c[0x0][0x2d0], -R2 ;  /* 0x0000b40021037a23 */ /* 0x002fc80000010802 */
[----:B------:R1:W-:Y:S03]  /*11cb0*/  MUFU.EX2 R234, R3 ;  /* 0x0000000300ea7308 */ /* 0x0003e60000000800 */
[C---:B------:R-:W-:Y:S01]  /*11cc0*/  HMMA.16816.F32 R44, R4.reuse, R18, RZ ;  /* 0x00000012042c723c */ /* 0x040fe200000018ff */
[----:B------:R-:W2:Y:S07]  /*11cd0*/  LDSM.16.MT88.4 R16, [R195+0x800] ;  /* 0x00080000c310783b */ /* 0x000eae0000004200 */
[----:B------:R-:W-:Y:S01]  /*11ce0*/  HMMA.16816.F32 R40, R4, R20, RZ ;  /* 0x000000140428723c */ /* 0x000fe200000018ff */
[----:B-1----:R-:W-:-:S07]  /*11cf0*/  FFMA.FTZ R3, R35, c[0x0][0x2d0], -R2 ;  /* 0x0000b40023037a23 */ /* 0x002fce0000010802 */
[C---:B----4-:R-:W-:Y:S01]  /*11d00*/  HMMA.16816.F32 R84, R4.reuse, R12, RZ ;  /* 0x0000000c0454723c */ /* 0x050fe200000018ff */
[----:B------:R1:W-:Y:S07]  /*11d10*/  MUFU.EX2 R242, R3 ;  /* 0x0000000300f27308 */ /* 0x0003ee0000000800 */
[C---:B------:R-:W-:Y:S01]  /*11d20*/  HMMA.16816.F32 R96, R4.reuse, R14, RZ ;  /* 0x0000000e0460723c */ /* 0x040fe200000018ff */
[----:B------:R-:W-:Y:S07]  /*11d30*/  LDSM.16.MT88.4 R12, [R198+0x800] ;  /* 0x00080000c60c783b */ /* 0x000fee0000004200 */
[----:B------:R-:W-:Y:S01]  /*11d40*/  HMMA.16816.F32 R72, R4, R24, RZ ;  /* 0x000000180448723c */ /* 0x000fe200000018ff */
[----:B-1----:R-:W-:-:S04]  /*11d50*/  FFMA.FTZ R3, R34, c[0x0][0x2d0], -R0 ;  /* 0x0000b40022037a23 */ /* 0x002fc80000010800 */
[----:B------:R1:W-:Y:S03]  /*11d60*/  MUFU.EX2 R231, R3 ;  /* 0x0000000300e77308 */ /* 0x0003e60000000800 */
[C---:B------:R-:W-:Y:S01]  /*11d70*/  HMMA.16816.F32 R32, R4.reuse, R22, RZ ;  /* 0x000000160420723c */ /* 0x040fe200000018ff */
[----:B------:R-:W4:Y:S07]  /*11d80*/  LDSM.16.MT88.4 R20, [R196+0x800] ;  /* 0x00080000c414783b */ /* 0x000f2e0000004200 */
[----:B-----5:R-:W-:Y:S01]  /*11d90*/  HMMA.16816.F32 R104, R4, R8, RZ ;  /* 0x000000080468723c */ /* 0x020fe200000018ff */
[----:B-1----:R-:W-:-:S07]  /*11da0*/  FFMA.FTZ R3, R37, c[0x0][0x2d0], -R0 ;  /* 0x0000b40025037a23 */ /* 0x002fce0000010800 */
[C---:B------:R-:W-:Y:S01]  /*11db0*/  HMMA.16816.F32 R100, R4.reuse, R10, RZ ;  /* 0x0000000a0464723c */ /* 0x040fe200000018ff */
[----:B------:R-:W1:Y:S01]  /*11dc0*/  LDSM.16.MT88.4 R8, [R197+0x800] ;  /* 0x00080000c508783b */ /* 0x000e620000004200 */
[----:B------:R5:W2:Y:S06]  /*11dd0*/  MUFU.EX2 R232, R3 ;  /* 0x0000000300e87308 */ /* 0x000aac0000000800 */
[C---:B------:R-:W-:Y:S08]  /*11de0*/  HMMA.16816.F32 R24, R4.reuse, R26, RZ ;  /* 0x0000001a0418723c */ /* 0x040ff000000018ff */
[----:B------:R-:W-:Y:S01]  /*11df0*/  HMMA.16816.F32 R76, R4, R28, RZ ;  /* 0x0000001c044c723c */ /* 0x000fe200000018ff */
[----:B-----5:R-:W-:-:S04]  /*11e00*/  FFMA.FTZ R3, R36, c[0x0][0x2d0], -R0 ;  /* 0x0000b40024037a23 */ /* 0x020fc80000010800 */
[----:B------:R5:W-:Y:S03]  /*11e10*/  MUFU.EX2 R230, R3 ;  /* 0x0000000300e67308 */ /* 0x000be60000000800 */
[----:B------:R-:W-:Y:S07]  /*11e20*/  HMMA.16816.F32 R80, R4, R30, RZ ;  /* 0x0000001e0450723c */ /* 0x000fee00000018ff */
[----:B---3--:R-:W-:-:S02]  /*11e30*/  F2FP.PACK_AB R4, R239, R235 ;  /* 0x000000ebef04723e */ /* 0x008fc400000000ff */
[----:B--2---:R-:W-:Y:S02]  /*11e40*/  F2FP.PACK_AB R5, R232, R231 ;  /* 0x000000e7e805723e */ /* 0x004fe400000000ff */
[----:B------:R-:W-:Y:S01]  /*11e50*/  F2FP.PACK_AB R6, R242, R234 ;  /* 0x000000eaf206723e */ /* 0x000fe200000000ff */
[----:B-----5:R-:W-:-:S04]  /*11e60*/  FFMA.FTZ R3, R38, c[0x0][0x2d0], -R0 ;  /* 0x0000b40026037a23 */ /* 0x020fc80000010800 */
[----:B------:R-:W2:Y:S02]  /*11e70*/  MUFU.EX2 R233, R3 ;  /* 0x0000000300e97308 */ /* 0x000ea40000000800 */
[----:B--2---:R-:W-:Y:S01]  /*11e80*/  F2FP.PACK_AB R7, R233, R230 ;  /* 0x000000e6e907723e */ /* 0x004fe200000000ff */
[----:B------:R-:W-:-:S05]  /*11e90*/  FFMA.FTZ R3, R88, c[0x0][0x2d0], -R2 ;  /* 0x0000b40058037a23 */ /* 0x000fca0000010802 */
[----:B------:R2:W-:Y:S01]  /*11ea0*/  MUFU.EX2 R223, R3 ;  /* 0x0000000300df7308 */ /* 0x0005e20000000800 */
[C---:B------:R-:W-:Y:S08]  /*11eb0*/  HMMA.16816.F32 R120, R4.reuse, R16, R64 ;  /* 0x000000100478723c */ /* 0x040ff00000001840 */
[----:B------:R-:W-:Y:S01]  /*11ec0*/  HMMA.16816.F32 R108, R4, R18, R56 ;  /* 0x00000012046c723c */ /* 0x000fe20000001838 */
[----:B------:R-:W3:Y:S01]  /*11ed0*/  LDSM.16.MT88.4 R16, [R195+0x4000] ;  /* 0x00400000c310783b */ /* 0x000ee20000004200 */
[----:B--2---:R-:W-:-:S06]  /*11ee0*/  FFMA.FTZ R3, R89, c[0x0][0x2d0], -R2 ;  /* 0x0000b40059037a23 */ /* 0x004fcc0000010802 */
[C---:B----4-:R-:W-:Y:S01]  /*11ef0*/  HMMA.16816.F32 R116, R4.reuse, R20, R60 ;  /* 0x000000140474723c */ /* 0x050fe2000000183c */
[----:B------:R2:W4:Y:S07]  /*11f00*/  MUFU.EX2 R224, R3 ;  /* 0x0000000300e07308 */ /* 0x00052e0000000800 */
[C---:B------:R-:W-:Y:S01]  /*11f10*/  HMMA.16816.F32 R60, R4.reuse, R22, R52 ;  /* 0x00000016043c723c */ /* 0x040fe20000001834 */
[----:B------:R-:W5:Y:S07]  /*11f20*/  LDSM.16.MT88.4 R20, [R198+0x4000] ;  /* 0x00400000c614783b */ /* 0x000f6e0000004200 */
[----:B------:R-:W-:Y:S01]  /*11f30*/  HMMA.16816.F32 R112, R4, R12, R48 ;  /* 0x0000000c0470723c */ /* 0x000fe20000001830 */
[----:B--2---:R-:W-:-:S04]  /*11f40*/  FFMA.FTZ R3, R93, c[0x0][0x2d0], -R2 ;  /* 0x0000b4005d037a23 */ /* 0x004fc80000010802 */
[----:B------:R2:W-:Y:S03]  /*11f50*/  MUFU.EX2 R222, R3 ;  /* 0x0000000300de7308 */ /* 0x0005e60000000800 */
[C---:B------:R-:W-:Y:S01]  /*11f60*/  HMMA.16816.F32 R52, R4.reuse, R14, R44 ;  /* 0x0000000e0434723c */ /* 0x040fe2000000182c */
[----:B------:R-:W4:Y:S07]  /*11f70*/  LDSM.16.MT88.4 R12, [R196+0x4000] ;  /* 0x00400000c40c783b */ /* 0x000f2e0000004200 */
[----:B-1----:R-:W-:Y:S01]  /*11f80*/  HMMA.16816.F32 R44, R4, R8, R40 ;  /* 0x00000008042c723c */ /* 0x002fe20000001828 */
[----:B--2---:R-:W-:-:S07]  /*11f90*/  FFMA.FTZ R3, R94, c[0x0][0x2d0], -R2 ;  /* 0x0000b4005e037a23 */ /* 0x004fce0000010802 */
[C---:B------:R-:W-:Y:S01]  /*11fa0*/  HMMA.16816.F32 R36, R4.reuse, R10, R32 ;  /* 0x0000000a0424723c */ /* 0x040fe20000001820 */
[----:B------:R-:W1:Y:S01]  /*11fb0*/  LDSM.16.MT88.4 R8, [R197+0x4000] ;  /* 0x00400000c508783b */ /* 0x000e620000004200 */
[----:B------:R2:W-:Y:S06]  /*11fc0*/  MUFU.EX2 R221, R3 ;  /* 0x0000000300dd7308 */ /* 0x0005ec0000000800 */
[C---:B---3--:R-:W-:Y:S08]  /*11fd0*/  HMMA.16816.F32 R40, R4.reuse, R16, R72 ;  /* 0x000000100428723c */ /* 0x048ff00000001848 */
[----:B------:R-:W-:Y:S01]  /*11fe0*/  HMMA.16816.F32 R32, R4, R18, R24 ;  /* 0x000000120420723c */ /* 0x000fe20000001818 */
[----:B------:R-:W3:Y:S01]  /*11ff0*/  LDSM.16.MT88.4 R16, [R196+0x1000] ;  /* 0x00100000c410783b */ /* 0x000ee20000004200 */
[----:B--2---:R-:W-:-:S02]  /*12000*/  FFMA.FTZ R3, R71, c[0x0][0x2d0], -R0 ;  /* 0x0000b40047037a23 */ /* 0x004fc40000010800 */
[----:B------:R-:W-:Y:S01]  /*12010*/  IMAD.MOV.U32 R71, RZ, RZ, R152 ;  /* 0x000000ffff477224 */ /* 0x000fe200078e0098 */
[----:B------:R-:W2:Y:S01]  /*12020*/  LDSM.16.MT88.4 R24, [R195+0x1000] ;  /* 0x00100000c318783b */ /* 0x000ea20000004200 */
[----:B------:R1:W-:Y:S02]  /*12030*/  MUFU.EX2 R217, R3 ;  /* 0x0000000300d97308 */ /* 0x0003e40000000800 */
[C---:B-----5:R-:W-:Y:S08]  /*12040*/  HMMA.16816.F32 R56, R4.reuse, R20, R84 ;  /* 0x000000140438723c */ /* 0x060ff00000001854 */
[----:B----4-:R-:W-:Y:S01]  /*12050*/  HMMA.16816.F32 R28, R4, R12, R76 ;  /* 0x0000000c041c723c */ /* 0x010fe2000000184c */
[----:B-1----:R-:W-:-:S07]  /*12060*/  FFMA.FTZ R3, R91, c[0x0][0x2d0], -R0 ;  /* 0x0000b4005b037a23 */ /* 0x002fce0000010800 */
[C---:B------:R-:W-:Y:S01]  /*12070*/  HMMA.16816.F32 R48, R4.reuse, R14, R80 ;  /* 0x0000000e0430723c */ /* 0x040fe20000001850 */
[----:B------:R-:W1:Y:S01]  /*12080*/  LDSM.16.MT88.4 R12, [R198+0x1000] ;  /* 0x00100000c60c783b */ /* 0x000e620000004200 */
[----:B------:R4:W5:Y:S06]  /*12090*/  MUFU.EX2 R188, R3 ;  /* 0x0000000300bc7308 */ /* 0x00096c0000000800 */
[C---:B------:R-:W-:Y:S08]  /*120a0*/  HMMA.16816.F32 R76, R4.reuse, R8, R104 ;  /* 0x00000008044c723c */ /* 0x040ff00000001868 */
[----:B------:R-:W-:Y:S01]  /*120b0*/  HMMA.16816.F32 R72, R4, R10, R100 ;  /* 0x0000000a0448723c */ /* 0x000fe20000001864 */
[----:B------:R-:W1:Y:S01]  /*120c0*/  LDSM.16.MT88.4 R8, [R197+0x1000] ;  /* 0x00100000c508783b */ /* 0x000e620000004200 */
[----:B----4-:R-:W-:-:S04]  /*120d0*/  FFMA.FTZ R3, R90, c[0x0][0x2d0], -R0 ;  /* 0x0000b4005a037a23 */ /* 0x010fc80000010800 */
[----:B------:R4:W-:Y:S02]  /*120e0*/  MUFU.EX2 R190, R3 ;  /* 0x0000000300be7308 */ /* 0x0009e40000000800 */
[----:B------:R-:W-:Y:S01]  /*120f0*/  HMMA.16816.F32 R64, R4, R22, R96 ;  /* 0x000000160440723c */ /* 0x000fe20000001860 */
[----:B------:R-:W-:Y:S06]  /*12100*/  LDSM.16.MT88.4 R20, [R198+0x4800] ;  /* 0x00480000c614783b */ /* 0x000fec0000004200 */
[----:B------:R-:W-:Y:S02]  /*12110*/  F2FP.PACK_AB R4, R224, R223 ;  /* 0x000000dfe004723e */ /* 0x000fe400000000ff */
[----:B-----5:R-:W-:-:S02]  /*12120*/  F2FP.PACK_AB R5, R188, R217 ;  /* 0x000000d9bc05723e */ /* 0x020fc400000000ff */
[----:B------:R-:W-:Y:S01]  /*12130*/  F2FP.PACK_AB R6, R221, R222 ;  /* 0x000000dedd06723e */ /* 0x000fe200000000ff */
[----:B----4-:R-:W-:-:S04]  /*12140*/  FFMA.FTZ R3, R92, c[0x0][0x2d0], -R0 ;  /* 0x0000b4005c037a23 */ /* 0x010fc80000010800 */
[----:B------:R-:W4:Y:S02]  /*12150*/  MUFU.EX2 R189, R3 ;  /* 0x0000000300bd7308 */ /* 0x000f240000000800 */
[----:B----4-:R-:W-:Y:S01]  /*12160*/  F2FP.PACK_AB R7, R189, R190 ;  /* 0x000000bebd07723e */ /* 0x010fe200000000ff */
[----:B------:R-:W-:-:S05]  /*12170*/  FFMA.FTZ R3, R128, c[0x0][0x2d0], -R2 ;  /* 0x0000b40080037a23 */ /* 0x000fca0000010802 */
[----:B------:R4:W-:Y:S01]  /*12180*/  MUFU.EX2 R158, R3 ;  /* 0x00000003009e7308 */ /* 0x0009e20000000800 */
[C---:B---3--:R-:W-:Y:S08]  /*12190*/  HMMA.16816.F32 R104, R4.reuse, R16, R116 ;  /* 0x000000100468723c */ /* 0x048ff00000001874 */
[----:B------:R-:W-:Y:S01]  /*121a0*/  HMMA.16816.F32 R96, R4, R18, R60 ;  /* 0x000000120460723c */ /* 0x000fe2000000183c */
[----:B------:R-:W3:Y:S01]  /*121b0*/  LDSM.16.MT88.4 R16, [R195+0x4800] ;  /* 0x00480000c310783b */ /* 0x000ee20000004200 */
[----:B----4-:R-:W-:-:S06]  /*121c0*/  FFMA.FTZ R3, R129, c[0x0][0x2d0], -R2 ;  /* 0x0000b40081037a23 */ /* 0x010fcc0000010802 */
[C---:B--2---:R-:W-:Y:S01]  /*121d0*/  HMMA.16816.F32 R88, R4.reuse, R26, R108 ;  /* 0x0000001a0458723c */ /* 0x044fe2000000186c */
[----:B------:R2:W4:Y:S07]  /*121e0*/  MUFU.EX2 R159, R3 ;  /* 0x00000003009f7308 */ /* 0x00052e0000000800 */
[C---:B-1----:R-:W-:Y:S01]  /*121f0*/  HMMA.16816.F32 R108, R4.reuse, R12, R112 ;  /* 0x0000000c046c723c */ /* 0x042fe20000001870 */
[----:B------:R-:W-:Y:S07]  /*12200*/  LDSM.16.MT88.4 R112, [R195+0x6800] ;  /* 0x00680000c370783b */ /* 0x000fee0000004200 */
[----:B------:R-:W-:Y:S01]  /*12210*/  HMMA.16816.F32 R92, R4, R14, R52 ;  /* 0x0000000e045c723c */ /* 0x000fe20000001834 */
[----:B------:R-:W1:Y:S01]  /*12220*/  LDSM.16.MT88.4 R12, [R196+0x4800] ;  /* 0x00480000c40c783b */ /* 0x000e620000004200 */
[----:B--2---:R-:W-:-:S04]  /*12230*/  FFMA.FTZ R3, R130, c[0x0][0x2d0], -R2 ;  /* 0x0000b40082037a23 */ /* 0x004fc80000010802 */
[----:B------:R2:W-:Y:S02]  /*12240*/  MUFU.EX2 R157, R3 ;  /* 0x00000003009d7308 */ /* 0x0005e40000000800 */
[C---:B------:R-:W-:Y:S08]  /*12250*/  HMMA.16816.F32 R100, R4.reuse, R8, R44 ;  /* 0x000000080464723c */ /* 0x040ff0000000182c */
[----:B------:R-:W-:Y:S01]  /*12260*/  HMMA.16816.F32 R80, R4, R10, R36 ;  /* 0x0000000a0450723c */ /* 0x000fe20000001824 */
[----:B------:R-:W5:Y:S01]  /*12270*/  LDSM.16.MT88.4 R8, [R197+0x4800] ;  /* 0x00480000c508783b */ /* 0x000f620000004200 */
[----:B--2---:R-:W-:-:S06]  /*12280*/  FFMA.FTZ R3, R131, c[0x0][0x2d0], -R2 ;  /* 0x0000b40083037a23 */ /* 0x004fcc0000010802 */
[C---:B------:R-:W-:Y:S01]  /*12290*/  HMMA.16816.F32 R84, R4.reuse, R24, R120 ;  /* 0x000000180454723c */ /* 0x040fe20000001878 */
[----:B------:R-:W2:Y:S01]  /*122a0*/  LDSM.16.MT88.4 R24, [R195+0x1800] ;  /* 0x00180000c318783b */ /* 0x000ea20000004200 */
[----:B------:R1:W-:Y:S03]  /*122b0*/  MUFU.EX2 R156, R3 ;  /* 0x00000003009c7308 */ /* 0x0003e60000000800 */
[----:B------:R-:W-:Y:S02]  /*122c0*/  LDSM.16.MT88.4 R128, [R198+0x6800] ;  /* 0x00680000c680783b */ /* 0x000fe40000004200 */
[----:B------:R-:W-:Y:S01]  /*122d0*/  IMAD.MOV.U32 R123, RZ, RZ, R151 ;  /* 0x000000ffff7b7224 */ /* 0x000fe200078e0097 */
[----:B---3--:R-:W-:Y:S01]  /*122e0*/  HMMA.16816.F32 R60, R4, R16, R40 ;  /* 0x00000010043c723c */ /* 0x008fe20000001828 */
[----:B------:R-:W-:-:S07]  /*122f0*/  IMAD.MOV.U32 R122, RZ, RZ, R150 ;  /* 0x000000ffff7a7224 */ /* 0x000fce00078e0096 */
[----:B------:R-:W-:Y:S01]  /*12300*/  HMMA.16816.F32 R44, R4, R18, R32 ;  /* 0x00000012042c723c */ /* 0x000fe20000001820 */
[----:B------:R-:W3:Y:S01]  /*12310*/  LDSM.16.MT88.4 R16, [R196+0x1800] ;  /* 0x00180000c410783b */ /* 0x000ee20000004200 */
[----:B-1----:R-:W-:-:S04]  /*12320*/  FFMA.FTZ R3, R124, c[0x0][0x2d0], -R0 ;  /* 0x0000b4007c037a23 */ /* 0x002fc80000010800 */
[----:B------:R1:W-:Y:S02]  /*12330*/  MUFU.EX2 R155, R3 ;  /* 0x00000003009b7308 */ /* 0x0003e40000000800 */
[C---:B------:R-:W-:Y:S08]  /*12340*/  HMMA.16816.F32 R32, R4.reuse, R12, R28 ;  /* 0x0000000c0420723c */ /* 0x040ff0000000181c */
[----:B------:R-:W-:Y:S01]  /*12350*/  HMMA.16816.F32 R36, R4, R14, R48 ;  /* 0x0000000e0424723c */ /* 0x000fe20000001830 */
[----:B------:R-:W2:Y:S01]  /*12360*/  LDSM.16.MT88.4 R12, [R198+0x1800] ;  /* 0x00180000c60c783b */ /* 0x000ea20000004200 */
[----:B-1----:R-:W-:-:S06]  /*12370*/  FFMA.FTZ R3, R126, c[0x0][0x2d0], -R0 ;  /* 0x0000b4007e037a23 */ /* 0x002fcc0000010800 */
[C---:B------:R-:W-:Y:S01]  /*12380*/  HMMA.16816.F32 R28, R4.reuse, R20, R56 ;  /* 0x00000014041c723c */ /* 0x040fe20000001838 */
[----:B------:R1:W1:Y:S07]  /*12390*/  MUFU.EX2 R126, R3 ;  /* 0x00000003007e7308 */ /* 0x00026e0000000800 */
[C---:B------:R-:W-:Y:S01]  /*123a0*/  HMMA.16816.F32 R40, R4.reuse, R22, R64 ;  /* 0x000000160428723c */ /* 0x040fe20000001840 */
[----:B------:R-:W-:Y:S07]  /*123b0*/  LDSM.16.MT88.4 R20, [R198+0x5000] ;  /* 0x00500000c614783b */ /* 0x000fee0000004200 */
[----:B-----5:R-:W-:Y:S01]  /*123c0*/  HMMA.16816.F32 R52, R4, R8, R76 ;  /* 0x000000080434723c */ /* 0x020fe2000000184c */
[----:B-1----:R-:W-:-:S04]  /*123d0*/  FFMA.FTZ R3, R125, c[0x0][0x2d0], -R0 ;  /* 0x0000b4007d037a23 */ /* 0x002fc80000010800 */
[----:B------:R1:W-:Y:S03]  /*123e0*/  MUFU.EX2 R154, R3 ;  /* 0x00000003009a7308 */ /* 0x0003e60000000800 */
[----:B------:R-:W-:Y:S01]  /*123f0*/  HMMA.16816.F32 R48, R4, R10, R72 ;  /* 0x0000000a0430723c */ /* 0x000fe20000001848 */
[----:B------:R-:W5:Y:S06]  /*12400*/  LDSM.16.MT88.4 R8, [R197+0x1800] ;  /* 0x00180000c508783b */ /* 0x000f6c0000004200 */
[----:B----4-:R-:W-:-:S02]  /*12410*/  F2FP.PACK_AB R4, R159, R158 ;  /* 0x0000009e9f04723e */ /* 0x010fc400000000ff */
[----:B------:R-:W-:Y:S02]  /*12420*/  F2FP.PACK_AB R5, R126, R155 ;  /* 0x0000009b7e05723e */ /* 0x000fe400000000ff */
[----:B------:R-:W-:Y:S01]  /*12430*/  F2FP.PACK_AB R6, R156, R157 ;  /* 0x0000009d9c06723e */ /* 0x000fe200000000ff */
[----:B-1----:R-:W-:-:S04]  /*12440*/  FFMA.FTZ R3, R127, c[0x0][0x2d0], -R0 ;  /* 0x0000b4007f037a23 */ /* 0x002fc80000010800 */
[----:B------:R-:W1:Y:S02]  /*12450*/  MUFU.EX2 R125, R3 ;  /* 0x00000003007d7308 */ /* 0x000e640000000800 */
[----:B-1----:R-:W-:Y:S01]  /*12460*/  F2FP.PACK_AB R7, R125, R154 ;  /* 0x0000009a7d07723e */ /* 0x002fe200000000ff */
[----:B------:R-:W-:-:S05]  /*12470*/  FFMA.FTZ R3, R144, c[0x0][0x2d0], -R2 ;  /* 0x0000b40090037a23 */ /* 0x000fca0000010802 */
[----:B------:R1:W-:Y:S01]  /*12480*/  MUFU.EX2 R124, R3 ;  /* 0x00000003007c7308 */ /* 0x0003e20000000800 */
[C---:B--2---:R-:W-:Y:S08]  /*12490*/  HMMA.16816.F32 R76, R4.reuse, R24, R84 ;  /* 0x00000018044c723c */ /* 0x044ff00000001854 */
[----:B---3--:R-:W-:Y:S01]  /*124a0*/  HMMA.16816.F32 R84, R4, R16, R104 ;  /* 0x000000100454723c */ /* 0x008fe20000001868 */
[----:B-1----:R-:W-:-:S07]  /*124b0*/  FFMA.FTZ R3, R145, c[0x0][0x2d0], -R2 ;  /* 0x0000b40091037a23 */ /* 0x002fce0000010802 */
[C---:B------:R-:W-:Y:S01]  /*124c0*/  HMMA.16816.F32 R72, R4.reuse, R18, R96 ;  /* 0x000000120448723c */ /* 0x040fe20000001860 */
[----:B------:R-:W1:Y:S01]  /*124d0*/  LDSM.16.MT88.4 R16, [R195+0x5000] ;  /* 0x00500000c310783b */ /* 0x000e620000004200 */
[----:B------:R2:W3:Y:S06]  /*124e0*/  MUFU.EX2 R153, R3 ;  /* 0x0000000300997308 */ /* 0x0004ec0000000800 */
[C---:B------:R-:W-:Y:S01]  /*124f0*/  HMMA.16816.F32 R64, R4.reuse, R26, R88 ;  /* 0x0000001a0440723c */ /* 0x040fe20000001858 */
[----:B------:R-:W-:Y:S07]  /*12500*/  LDSM.16.MT88.4 R24, [R195+0x2000] ;  /* 0x00200000c318783b */ /* 0x000fee0000004200 */
[----:B------:R-:W-:Y:S01]  /*12510*/  HMMA.16816.F32 R104, R4, R12, R108 ;  /* 0x0000000c0468723c */ /* 0x000fe2000000186c */
[----:B--2---:R-:W-:-:S04]  /*12520*/  FFMA.FTZ R3, R146, c[0x0][0x2d0], -R2 ;  /* 0x0000b40092037a23 */ /* 0x004fc80000010802 */
[----:B------:R2:W-:Y:S03]  /*12530*/  MUFU.EX2 R151, R3 ;  /* 0x0000000300977308 */ /* 0x0005e60000000800 */
[C---:B------:R-:W-:Y:S01]  /*12540*/  HMMA.16816.F32 R88, R4.reuse, R14, R92 ;  /* 0x0000000e0458723c */ /* 0x040fe2000000185c */
[----:B------:R-:W4:Y:S07]  /*12550*/  LDSM.16.MT88.4 R12, [R196+0x5000] ;  /* 0x00500000c40c783b */ /* 0x000f2e0000004200 */
[----:B-----5:R-:W-:Y:S01]  /*12560*/  HMMA.16816.F32 R100, R4, R8, R100 ;  /* 0x000000080464723c */ /* 0x020fe20000001864 */
[----:B--2---:R-:W-:-:S07]  /*12570*/  FFMA.FTZ R3, R147, c[0x0][0x2d0], -R2 ;  /* 0x0000b40093037a23 */ /* 0x004fce0000010802 */
[C---:B------:R-:W-:Y:S01]  /*12580*/  HMMA.16816.F32 R80, R4.reuse, R10, R80 ;  /* 0x0000000a0450723c */ /* 0x040fe20000001850 */
[----:B------:R-:W2:Y:S01]  /*12590*/  LDSM.16.MT88.4 R8, [R197+0x5000] ;  /* 0x00500000c508783b */ /* 0x000ea20000004200 */
[----:B------:R5:W-:Y:S06]  /*125a0*/  MUFU.EX2 R152, R3 ;  /* 0x0000000300987308 */ /* 0x000bec0000000800 */
[C---:B-1----:R-:W-:Y:S08]  /*125b0*/  HMMA.16816.F32 R96, R4.reuse, R16, R60 ;  /* 0x000000100460723c */ /* 0x042ff0000000183c */
[----:B------:R-:W-:Y:S01]  /*125c0*/  HMMA.16816.F32 R60, R4, R18, R44 ;  /* 0x00000012043c723c */ /* 0x000fe2000000182c */
[----:B------:R-:W1:Y:S01]  /*125d0*/  LDSM.16.MT88.4 R16, [R196+0x2000] ;  /* 0x00200000c410783b */ /* 0x000e620000004200 */
[----:B-----5:R-:W-:-:S04]  /*125e0*/  FFMA.FTZ R3, R140, c[0x0][0x2d0], -R0 ;  /* 0x0000b4008c037a23 */ /* 0x020fc80000010800 */
[----:B------:R5:W-:Y:S02]  /*125f0*/  MUFU.EX2 R149, R3 ;  /* 0x0000000300957308 */ /* 0x000be40000000800 */
[C---:B----4-:R-:W-:Y:S08]  /*12600*/  HMMA.16816.F32 R56, R4.reuse, R12, R32 ;  /* 0x0000000c0438723c */ /* 0x050ff00000001820 */
[----:B------:R-:W-:Y:S01]  /*12610*/  HMMA.16816.F32 R44, R4, R14, R36 ;  /* 0x0000000e042c723c */ /* 0x000fe20000001824 */
[----:B------:R-:W4:Y:S01]  /*12620*/  LDSM.16.MT88.4 R12, [R198+0x2000] ;  /* 0x00200000c60c783b */ /* 0x000f220000004200 */
[----:B-----5:R-:W-:-:S06]  /*12630*/  FFMA.FTZ R3, R142, c[0x0][0x2d0], -R0 ;  /* 0x0000b4008e037a23 */ /* 0x020fcc0000010800 */
[C---:B------:R-:W-:Y:S01]  /*12640*/  HMMA.16816.F32 R32, R4.reuse, R20, R28 ;  /* 0x000000140420723c */ /* 0x040fe2000000181c */
[----:B------:R5:W1:Y:S07]  /*12650*/  MUFU.EX2 R147, R3 ;  /* 0x0000000300937308 */ /* 0x000a6e0000000800 */
[C---:B------:R-:W-:Y:S01]  /*12660*/  HMMA.16816.F32 R36, R4.reuse, R22, R40 ;  /* 0x000000160424723c */ /* 0x040fe20000001828 */
[----:B------:R-:W-:Y:S07]  /*12670*/  LDSM.16.MT88.4 R20, [R198+0x5800] ;  /* 0x00580000c614783b */ /* 0x000fee0000004200 */
[----:B--2---:R-:W-:Y:S01]  /*12680*/  HMMA.16816.F32 R40, R4, R8, R52 ;  /* 0x000000080428723c */ /* 0x004fe20000001834 */
[----:B-----5:R-:W-:-:S04]  /*12690*/  FFMA.FTZ R3, R141, c[0x0][0x2d0], -R0 ;  /* 0x0000b4008d037a23 */ /* 0x020fc80000010800 */
[----:B------:R2:W-:Y:S03]  /*126a0*/  MUFU.EX2 R150, R3 ;  /* 0x0000000300967308 */ /* 0x0005e60000000800 */
[----:B------:R-:W-:Y:S01]  /*126b0*/  HMMA.16816.F32 R28, R4, R10, R48 ;  /* 0x0000000a041c723c */ /* 0x000fe20000001830 */
[----:B------:R-:W5:Y:S06]  /*126c0*/  LDSM.16.MT88.4 R8, [R197+0x2000] ;  /* 0x00200000c508783b */ /* 0x000f6c0000004200 */
[----:B---3--:R-:W-:-:S02]  /*126d0*/  F2FP.PACK_AB R4, R153, R124 ;  /* 0x0000007c9904723e */ /* 0x008fc400000000ff */
[----:B-1----:R-:W-:Y:S02]  /*126e0*/  F2FP.PACK_AB R5, R147, R149 ;  /* 0x000000959305723e */ /* 0x002fe400000000ff */
[----:B------:R-:W-:Y:S01]  /*126f0*/  F2FP.PACK_AB R6, R152, R151 ;  /* 0x000000979806723e */ /* 0x000fe200000000ff */
[----:B--2---:R-:W-:-:S04]  /*12700*/  FFMA.FTZ R3, R143, c[0x0][0x2d0], -R0 ;  /* 0x0000b4008f037a23 */ /* 0x004fc80000010800 */
[----:B------:R-:W1:Y:S02]  /*12710*/  MUFU.EX2 R148, R3 ;  /* 0x0000000300947308 */ /* 0x000e640000000800 */
[----:B-1----:R-:W-:Y:S01]  /*12720*/  F2FP.PACK_AB R7, R148, R150 ;  /* 0x000000969407723e */ /* 0x002fe200000000ff */
[----:B------:R-:W-:Y:S02]  /*12730*/  FFMA.FTZ R3, R191, c[0x0][0x2d0], -R2 ;  /* 0x0000b400bf037a23 */ /* 0x000fe40000010802 */
[----:B------:R-:W-:-:S03]  /*12740*/  IMAD.MOV.U32 R191, RZ, RZ, R122 ;  /* 0x000000ffffbf7224 */ /* 0x000fc600078e007a */
[----:B------:R1:W-:Y:S01]  /*12750*/  MUFU.EX2 R143, R3 ;  /* 0x00000003008f7308 */ /* 0x0003e20000000800 */
[C---:B------:R-:W-:Y:S08]  /*12760*/  HMMA.16816.F32 R84, R4.reuse, R16, R84 ;  /* 0x000000100454723c */ /* 0x040ff00000001854 */
[----:B------:R-:W-:Y:S01]  /*12770*/  HMMA.16816.F32 R48, R4, R18, R72 ;  /* 0x000000120430723c */ /* 0x000fe20000001848 */
[----:B------:R-:W2:Y:S01]  /*12780*/  LDSM.16.MT88.4 R16, [R195+0x5800] ;  /* 0x00580000c310783b */ /* 0x000ea20000004200 */
[----:B-1----:R-:W-:-:S06]  /*12790*/  FFMA.FTZ R3, R214, c[0x0][0x2d0], -R2 ;  /* 0x0000b400d6037a23 */ /* 0x002fcc0000010802 */
[C---:B----4-:R-:W-:Y:S01]  /*127a0*/  HMMA.16816.F32 R92, R4.reuse, R12, R104 ;  /* 0x0000000c045c723c */ /* 0x050fe20000001868 */
[----:B------:R-:W-:Y:S01]  /*127b0*/  IMAD.MOV.U32 R214, RZ, RZ, R123 ;  /* 0x000000ffffd67224 */ /* 0x000fe200078e007b */
[----:B------:R1:W3:Y:S01]  /*127c0*/  MUFU.EX2 R146, R3 ;  /* 0x0000000300927308 */ /* 0x0002e20000000800 */
[----:B------:R-:W-:Y:S04]  /*127d0*/  LDSM.16.MT88.4 R120, [R196+0x6800] ;  /* 0x00680000c478783b */ /* 0x000fe80000004200 */
[----:B------:R-:W-:Y:S01]  /*127e0*/  LDSM.16.MT88.4 R104, [R197+0x3000] ;  /* 0x00300000c568783b */ /* 0x000fe20000004200 */
[C---:B------:R-:W-:Y:S03]  /*127f0*/  HMMA.16816.F32 R52, R4.reuse, R14, R88 ;  /* 0x0000000e0434723c */ /* 0x040fe60000001858 */
[----:B------:R-:W4:Y:S04]  /*12800*/  LDSM.16.MT88.4 R12, [R196+0x5800] ;  /* 0x00580000c40c783b */ /* 0x000f280000004200 */
[----:B------:R-:W-:Y:S01]  /*12810*/  LDSM.16.MT88.4 R88, [R196+0x3000] ;  /* 0x00300000c458783b */ /* 0x000fe20000004200 */
[----:B------:R-:W-:Y:S01]  /*12820*/  HMMA.16816.F32 R76, R4, R24, R76 ;  /* 0x00000018044c723c */ /* 0x000fe2000000184c */
[----:B-1----:R-:W-:-:S02]  /*12830*/  FFMA.FTZ R3, R219, c[0x0][0x2d0], -R2 ;  /* 0x0000b400db037a23 */ /* 0x002fc40000010802 */
[----:B------:R-:W-:Y:S02]  /*12840*/  IMAD.MOV.U32 R219, RZ, RZ, R71 ;  /* 0x000000ffffdb7224 */ /* 0x000fe400078e0047 */
[----:B------:R1:W-:Y:S03]  /*12850*/  MUFU.EX2 R145, R3 ;  /* 0x0000000300917308 */ /* 0x0003e60000000800 */
[C---:B------:R-:W-:Y:S08]  /*12860*/  HMMA.16816.F32 R24, R4.reuse, R26, R64 ;  /* 0x0000001a0418723c */ /* 0x040ff00000001840 */
[----:B-----5:R-:W-:Y:S01]  /*12870*/  HMMA.16816.F32 R100, R4, R8, R100 ;  /* 0x000000080464723c */ /* 0x020fe20000001864 */
[----:B-1----:R-:W-:-:S07]  /*12880*/  FFMA.FTZ R3, R220, c[0x0][0x2d0], -R2 ;  /* 0x0000b400dc037a23 */ /* 0x002fce0000010802 */
[----:B------:R-:W-:Y:S01]  /*12890*/  HMMA.16816.F32 R64, R4, R10, R80 ;  /* 0x0000000a0440723c */ /* 0x000fe20000001850 */
[----:B------:R-:W1:Y:S01]  /*128a0*/  LDSM.16.MT88.4 R8, [R197+0x5800] ;  /* 0x00580000c508783b */ /* 0x000e620000004200 */
[----:B------:R5:W-:Y:S01]  /*128b0*/  MUFU.EX2 R144, R3 ;  /* 0x0000000300907308 */ /* 0x000be20000000800 */
[----:B------:R-:W-:-:S05]  /*128c0*/  IMAD.MOV.U32 R220, RZ, RZ, c[0x0][0x2c4] ;  /* 0x0000b100ffdc7624 */ /* 0x000fca00078e00ff */
[----:B--2---:R-:W-:Y:S01]  /*128d0*/  HMMA.16816.F32 R96, R4, R16, R96 ;  /* 0x000000100460723c */ /* 0x004fe20000001860 */
[----:B------:R-:W-:-:S07]  /*128e0*/  ISETP.NE.AND P3, PT, R220, 0x1, PT ;  /* 0x00000001dc00780c */ /* 0x000fce0003f65270 */
[----:B------:R-:W-:Y:S01]  /*128f0*/  HMMA.16816.F32 R72, R4, R18, R60 ;  /* 0x000000120448723c */ /* 0x000fe2000000183c */
[----:B------:R-:W2:Y:S01]  /*12900*/  LDSM.16.MT88.4 R16, [R195+0x2800] ;  /* 0x00280000c310783b */ /* 0x000ea20000004200 */
[----:B-----5:R-:W-:-:S04]  /*12910*/  FFMA.FTZ R3, R160, c[0x0][0x2d0], -R0 ;  /* 0x0000b400a0037a23 */ /* 0x020fc80000010800 */
[----:B------:R5:W-:Y:S02]  /*12920*/  MUFU.EX2 R142, R3 ;  /* 0x00000003008e7308 */ /* 0x000be40000000800 */
[C---:B----4-:R-:W-:Y:S08]  /*12930*/  HMMA.16816.F32 R80, R4.reuse, R12, R56 ;  /* 0x0000000c0450723c */ /* 0x050ff00000001838 */
[----:B------:R-:W-:Y:S01]  /*12940*/  HMMA.16816.F32 R60, R4, R14, R44 ;  /* 0x0000000e043c723c */ /* 0x000fe2000000182c */
[----:B------:R-:W4:Y:S01]  /*12950*/  LDSM.16.MT88.4 R12, [R198+0x2800] ;  /* 0x00280000c60c783b */ /* 0x000f220000004200 */
[----:B-----5:R-:W-:-:S06]  /*12960*/  FFMA.FTZ R3, R162, c[0x0][0x2d0], -R0 ;  /* 0x0000b400a2037a23 */ /* 0x020fcc0000010800 */
[C---:B------:R-:W-:Y:S01]  /*12970*/  HMMA.16816.F32 R56, R4.reuse, R20, R32 ;  /* 0x000000140438723c */ /* 0x040fe20000001820 */
[----:B------:R5:W2:Y:S07]  /*12980*/  MUFU.EX2 R140, R3 ;  /* 0x00000003008c7308 */ /* 0x000aae0000000800 */
[C---:B------:R-:W-:Y:S01]  /*12990*/  HMMA.16816.F32 R36, R4.reuse, R22, R36 ;  /* 0x000000160424723c */ /* 0x040fe20000001824 */
[----:B------:R-:W4:Y:S07]  /*129a0*/  LDSM.16.MT88.4 R20, [R196+0x2800] ;  /* 0x00280000c414783b */ /* 0x000f2e0000004200 */
[----:B-1----:R-:W-:Y:S01]  /*129b0*/  HMMA.16816.F32 R40, R4, R8, R40 ;  /* 0x000000080428723c */ /* 0x002fe20000001828 */
[----:B-----5:R-:W-:-:S04]  /*129c0*/  FFMA.FTZ R3, R161, c[0x0][0x2d0], -R0 ;  /* 0x0000b400a1037a23 */ /* 0x020fc80000010800 */
[----:B------:R1:W-:Y:S03]  /*129d0*/  MUFU.EX2 R71, R3 ;  /* 0x0000000300477308 */ /* 0x0003e60000000800 */
[----:B------:R-:W-:Y:S01]  /*129e0*/  HMMA.16816.F32 R28, R4, R10, R28 ;  /* 0x0000000a041c723c */ /* 0x000fe2000000181c */
[----:B------:R-:W5:Y:S06]  /*129f0*/  LDSM.16.MT88.4 R8, [R197+0x2800] ;  /* 0x00280000c508783b */ /* 0x000f6c0000004200 */
[----:B---3--:R-:W-:-:S02]  /*12a00*/  F2FP.PACK_AB R4, R146, R143 ;  /* 0x0000008f9204723e */ /* 0x008fc400000000ff */
[----:B--2---:R-:W-:Y:S02]  /*12a10*/  F2FP.PACK_AB R5, R140, R142 ;  /* 0x0000008e8c05723e */ /* 0x004fe400000000ff */
[----:B------:R-:W-:Y:S01]  /*12a20*/  F2FP.PACK_AB R6, R144, R145 ;  /* 0x000000919006723e */ /* 0x000fe200000000ff */
[----:B-1----:R-:W-:-:S04]  /*12a30*/  FFMA.FTZ R3, R163, c[0x0][0x2d0], -R0 ;  /* 0x0000b400a3037a23 */ /* 0x002fc80000010800 */
[----:B------:R-:W1:Y:S02]  /*12a40*/  MUFU.EX2 R141, R3 ;  /* 0x00000003008d7308 */ /* 0x000e640000000800 */
[----:B-1----:R-:W-:Y:S01]  /*12a50*/  F2FP.PACK_AB R7, R141, R71 ;  /* 0x000000478d07723e */ /* 0x002fe200000000ff */
[----:B------:R-:W-:-:S06]  /*12a60*/  FFMA.FTZ R3, R241, c[0x0][0x2d0], -R2 ;  /* 0x0000b400f1037a23 */ /* 0x000fcc0000010802 */
[C---:B------:R-:W-:Y:S08]  /*12a70*/  HMMA.16816.F32 R76, R4.reuse, R16, R76 ;  /* 0x00000010044c723c */ /* 0x040ff0000000184c */
[C---:B------:R-:W-:Y:S01]  /*12a80*/  HMMA.16816.F32 R24, R4.reuse, R18, R24 ;  /* 0x000000120418723c */ /* 0x040fe20000001818 */
[----:B------:R-:W1:Y:S07]  /*12a90*/  LDSM.16.MT88.4 R16, [R195+0x6000] ;  /* 0x00600000c310783b */ /* 0x000e6e0000004200 */
[C---:B----4-:R-:W-:Y:S08]  /*12aa0*/  HMMA.16816.F32 R92, R4.reuse, R12, R92 ;  /* 0x0000000c045c723c */ /* 0x050ff0000000185c */
[C---:B------:R-:W-:Y:S01]  /*12ab0*/  HMMA.16816.F32 R44, R4.reuse, R14, R52 ;  /* 0x0000000e042c723c */ /* 0x040fe20000001834 */
[----:B------:R-:W2:Y:S07]  /*12ac0*/  LDSM.16.MT88.4 R12, [R196+0x6000] ;  /* 0x00600000c40c783b */ /* 0x000eae0000004200 */
[C---:B------:R-:W-:Y:S01]  /*12ad0*/  HMMA.16816.F32 R32, R4.reuse, R22, R48 ;  /* 0x000000160420723c */ /* 0x040fe20000001830 */
[----:B------:R3:W-:Y:S07]  /*12ae0*/  MUFU.EX2 R49, R3 ;  /* 0x0000000300317308 */ /* 0x0007ee0000000800 */
[C---:B------:R-:W-:Y:S01]  /*12af0*/  HMMA.16816.F32 R84, R4.reuse, R20, R84 ;  /* 0x000000140454723c */ /* 0x040fe20000001854 */
[----:B------:R-:W4:Y:S07]  /*12b00*/  LDSM.16.MT88.4 R20, [R198+0x6000] ;  /* 0x00600000c614783b */ /* 0x000f2e0000004200 */
[----:B-----5:R-:W-:Y:S01]  /*12b10*/  HMMA.16816.F32 R100, R4, R8, R100 ;  /* 0x000000080464723c */ /* 0x020fe20000001864 */
[----:B---3--:R-:W-:-:S04]  /*12b20*/  FFMA.FTZ R3, R248, c[0x0][0x2d0], -R2 ;  /* 0x0000b400f8037a23 */ /* 0x008fc80000010802 */
[----:B------:R3:W5:Y:S03]  /*12b30*/  MUFU.EX2 R48, R3 ;  /* 0x0000000300307308 */ /* 0x0007660000000800 */
[C---:B-1----:R-:W-:Y:S01]  /*12b40*/  HMMA.16816.F32 R108, R4.reuse, R16, R96 ;  /* 0x00000010046c723c */ /* 0x042fe20000001860 */
[----:B------:R-:W-:Y:S07]  /*12b50*/  LDSM.16.MT88.4 R96, [R198+0x3000] ;  /* 0x00300000c660783b */ /* 0x000fee0000004200 */
[----:B------:R-:W-:Y:S01]  /*12b60*/  HMMA.16816.F32 R72, R4, R18, R72 ;  /* 0x000000120448723c */ /* 0x000fe20000001848 */
[----:B---3--:R-:W-:-:S02]  /*12b70*/  FFMA.FTZ R3, R247, c[0x0][0x2d0], -R2 ;  /* 0x0000b400f7037a23 */ /* 0x008fc40000010802 */
[----:B------:R-:W-:-:S05]  /*12b80*/  FFMA.FTZ R2, R226, c[0x0][0x2d0], -R2 ;  /* 0x0000b400e2027a23 */ /* 0x000fca0000010802 */
[C---:B--2---:R-:W-:Y:S01]  /*12b90*/  HMMA.16816.F32 R60, R4.reuse, R14, R60 ;  /* 0x0000000e043c723c */ /* 0x044fe2000000183c */
[----:B------:R-:W-:Y:S07]  /*12ba0*/  MUFU.EX2 R18, R3 ;  /* 0x0000000300127308 */ /* 0x000fee0000000800 */
[C---:B------:R-:W-:Y:S01]  /*12bb0*/  HMMA.16816.F32 R116, R4.reuse, R12, R80 ;  /* 0x0000000c0474723c */ /* 0x040fe20000001850 */
[----:B------:R1:W2:Y:S01]  /*12bc0*/  MUFU.EX2 R17, R2 ;  /* 0x0000000200117308 */ /* 0x0002a20000000800 */
[----:B------:R-:W-:Y:S06]  /*12bd0*/  LDSM.16.MT88.4 R80, [R195+0x3000] ;  /* 0x00300000c350783b */ /* 0x000fec0000004200 */
[C---:B------:R-:W-:Y:S01]  /*12be0*/  HMMA.16816.F32 R52, R4.reuse, R10, R64 ;  /* 0x0000000a0434723c */ /* 0x040fe20000001840 */
[----:B------:R-:W3:Y:S06]  /*12bf0*/  LDSM.16.MT88.4 R8, [R197+0x6000] ;  /* 0x00600000c508783b */ /* 0x000eec0000004200 */
[----:B-----5:R-:W-:Y:S01]  /*12c00*/  F2FP.PACK_AB R64, R48, R49 ;  /* 0x000000313040723e */ /* 0x020fe200000000ff */
[----:B----4-:R-:W-:Y:S01]  /*12c10*/  HMMA.16816.F32 R56, R4, R20, R56 ;  /* 0x000000140438723c */ /* 0x010fe20000001838 */
[----:B-1----:R-:W-:Y:S01]  /*12c20*/  FFMA.FTZ R2, R225, c[0x0][0x2d0], -R0 ;  /* 0x0000b400e1027a23 */ /* 0x002fe20000010800 */
[----:B--2---:R-:W-:-:S03]  /*12c30*/  F2FP.PACK_AB R66, R17, R18 ;  /* 0x000000121142723e */ /* 0x004fc600000000ff */
[----:B------:R1:W-:Y:S03]  /*12c40*/  MUFU.EX2 R16, R2 ;  /* 0x0000000200107308 */ /* 0x0003e60000000800 */
[----:B------:R-:W-:Y:S01]  /*12c50*/  HMMA.16816.F32 R36, R4, R22, R36 ;  /* 0x000000160424723c */ /* 0x000fe20000001824 */
[----:B-1----:R-:W-:-:S04]  /*12c60*/  FFMA.FTZ R2, R227, c[0x0][0x2d0], -R0 ;  /* 0x0000b400e3027a23 */ /* 0x002fc80000010800 */
[----:B------:R1:W2:Y:S03]  /*12c70*/  MUFU.EX2 R14, R2 ;  /* 0x00000002000e7308 */ /* 0x0002a60000000800 */
[----:B---3--:R-:W-:Y:S01]  /*12c80*/  HMMA.16816.F32 R40, R4, R8, R40 ;  /* 0x000000080428723c */ /* 0x008fe20000001828 */
[----:B-1----:R-:W-:-:S07]  /*12c90*/  FFMA.FTZ R2, R229, c[0x0][0x2d0], -R0 ;  /* 0x0000b400e5027a23 */ /* 0x002fce0000010800 */
[----:B------:R-:W-:Y:S01]  /*12ca0*/  HMMA.16816.F32 R28, R4, R10, R28 ;  /* 0x0000000a041c723c */ /* 0x000fe2000000181c */
[----:B------:R-:W-:Y:S01]  /*12cb0*/  FFMA.FTZ R0, R228, c[0x0][0x2d0], -R0 ;  /* 0x0000b400e4007a23 */ /* 0x000fe20000010800 */
[----:B------:R-:W1:Y:S01]  /*12cc0*/  LDSM.16.MT88.4 R8, [R197+0x6800] ;  /* 0x00680000c508783b */ /* 0x000e620000004200 */
[----:B------:R3:W-:Y:S01]  /*12cd0*/  MUFU.EX2 R13, R2 ;  /* 0x00000002000d7308 */ /* 0x0007e20000000800 */
[----:B--2---:R-:W-:-:S03]  /*12ce0*/  F2FP.PACK_AB R65, R14, R16 ;  /* 0x000000100e41723e */ /* 0x004fc600000000ff */
[----:B------:R-:W-:-:S04]  /*12cf0*/  @P3 IMAD.HI.U32 R4, R252, c[0x0][0x2c8], RZ ;  /* 0x0000b200fc043a27 */ /* 0x000fc800078e00ff */
[----:B------:R2:W4:Y:S01]  /*12d00*/  MUFU.EX2 R12, R0 ;  /* 0x00000000000c7308 */ /* 0x0005220000000800 */
[----:B---3--:R-:W-:-:S04]  /*12d10*/  FADD.FTZ R2, R246, R245 ;  /* 0x000000f5f6027221 */ /* 0x008fc80000010000 */
[----:B------:R-:W-:Y:S02]  /*12d20*/  FADD.FTZ R2, R244, R2 ;  /* 0x00000002f4027221 */ /* 0x000fe40000010000 */
[----:B--2---:R-:W-:Y:S01]  /*12d30*/  FADD.FTZ R0, R240, R237 ;  /* 0x000000edf0007221 */ /* 0x004fe20000010000 */
[----:B----4-:R-:W-:Y:S01]  /*12d40*/  F2FP.PACK_AB R67, R12, R13 ;  /* 0x0000000d0c43723e */ /* 0x010fe200000000ff */
        /* <DEDUP_REMOVED lines=10> */
[----:B------:R-:W-:Y:S02]  /*12df0*/  FADD.FTZ R2, R230, R0 ;  /* 0x00000000e6027221 */ /* 0x000fe40000010000 */
[----:B------:R-:W-:-:S02]  /*12e00*/  FADD.FTZ R0, R242, R3 ;  /* 0x00000003f2007221 */ /* 0x000fc40000010000 */
[----:B------:R-:W-:Y:S01]  /*12e10*/  FADD.FTZ R2, R233, R2 ;  /* 0x00000002e9027221 */ /* 0x000fe20000010000 */
[C---:B------:R-:W-:Y:S01]  /*12e20*/  HMMA.16816.F32 R84, R64.reuse, R88, R84 ;  /* 0x000000584054723c */ /* 0x040fe20000001854 */
[----:B------:R-:W-:Y:S02]  /*12e30*/  FADD.FTZ R0, R223, R0 ;  /* 0x00000000df007221 */ /* 0x000fe40000010000 */
[----:B------:R-:W-:Y:S01]  /*12e40*/  FADD.FTZ R2, R217, R2 ;  /* 0x00000002d9027221 */ /* 0x000fe20000010000 */
[----:B------:R-:W-:Y:S01]  /*12e50*/  IADD3 R217, R251, -0x2, RZ ;  /* 0xfffffffefbd97810 */ /* 0x000fe20007ffe0ff */
        /* <DEDUP_REMOVED lines=24> */
[----:B------:R-:W-:Y:S01]  /*12fe0*/  IMAD.MOV.U32 R0, RZ, RZ, R252 ;  /* 0x000000ffff007224 */ /* 0x000fe200078e00fc */
[----:B------:R-:W-:Y:S01]  /*12ff0*/  @P3 SHF.R.U32.HI R0, RZ, c[0x0][0x2cc], R4 ;  /* 0x0000b300ff003a19 */ /* 0x000fe20000011604 */
[----:B------:R-:W-:-:S02]  /*13000*/  FADD.FTZ R2, R152, R2 ;  /* 0x0000000298027221 */ /* 0x000fc40000010000 */
[----:B------:R-:W-:Y:S01]  /*13010*/  FADD.FTZ R3, R150, R3 ;  /* 0x0000000396037221 */ /* 0x000fe20000010000 */
[C---:B------:R-:W-:Y:S01]  /*13020*/  HMMA.16816.F32 R80, R64.reuse, R82, R24 ;  /* 0x000000524050723c */ /* 0x040fe20000001818 */
[----:B------:R-:W-:Y:S02]  /*13030*/  FADD.FTZ R2, R143, R2 ;  /* 0x000000028f027221 */ /* 0x000fe40000010000 */
[----:B------:R-:W-:Y:S01]  /*13040*/  FADD.FTZ R4, R148, R3 ;  /* 0x0000000394047221 */ /* 0x000fe20000010000 */
[----:B------:R-:W-:Y:S01]  /*13050*/  IADD3 R3, R0, R214, -R219 ;  /* 0x000000d600037210 */ /* 0x000fe20007ffe8db */
[----:B------:R-:W-:Y:S02]  /*13060*/  FADD.FTZ R0, R146, R2 ;  /* 0x0000000292007221 */ /* 0x000fe40000010000 */
[----:B------:R-:W-:Y:S01]  /*13070*/  IMAD.MOV.U32 R2, RZ, RZ, RZ ;  /* 0x000000ffff027224 */ /* 0x000fe200078e00ff */
[----:B------:R-:W-:Y:S01]  /*13080*/  HMMA.16816.F32 R88, R64, R90, R32 ;  /* 0x0000005a4058723c */ /* 0x000fe20000001820 */
[----:B------:R-:W-:-:S02]  /*13090*/  FADD.FTZ R4, R142, R4 ;  /* 0x000000048e047221 */ /* 0x000fc40000010000 */
[----:B------:R-:W-:-:S04]  /*130a0*/  IMAD.HI R2, R3, -0x6db6db6d, R2 ;  /* 0x9249249303027827 */ /* 0x000fc800078e0202 */
[----:B------:R-:W-:Y:S01]  /*130b0*/  FADD.FTZ R3, R140, R4 ;  /* 0x000000048c037221 */ /* 0x000fe20000010000 */
[C---:B------:R-:W-:Y:S01]  /*130c0*/  HMMA.16816.F32 R96, R64.reuse, R98, R44 ;  /* 0x000000624060723c */ /* 0x040fe2000000182c */
[----:B------:R-:W-:Y:S02]  /*130d0*/  FADD.FTZ R0, R145, R0 ;  /* 0x0000000091007221 */ /* 0x000fe40000010000 */
[----:B------:R-:W-:Y:S02]  /*130e0*/  FADD.FTZ R3, R71, R3 ;  /* 0x0000000347037221 */ /* 0x000fe40000010000 */
[----:B------:R-:W-:Y:S01]  /*130f0*/  FADD.FTZ R4, R144, R0 ;  /* 0x0000000090047221 */ /* 0x000fe20000010000 */
[----:B------:R-:W-:Y:S01]  /*13100*/  SHF.R.U32.HI R0, RZ, 0x1f, R2 ;  /* 0x0000001fff007819 */ /* 0x000fe20000011602 */
[----:B------:R-:W-:Y:S01]  /*13110*/  FADD.FTZ R3, R141, R3 ;  /* 0x000000038d037221 */ /* 0x000fe20000010000 */
[----:B------:R-:W-:Y:S02]  /*13120*/  HMMA.16816.F32 R104, R64, R106, R52 ;  /* 0x0000006a4068723c */ /* 0x000fe40000001834 */
[----:B------:R-:W-:Y:S01]  /*13130*/  LEA.HI.SX32 R2, R2, R0, 0x1a ;  /* 0x0000000002027211 */ /* 0x000fe200078fd2ff */
        /* <DEDUP_REMOVED lines=12> */
[----:B------:R-:W-:-:S05]  /*13200*/  FADD.FTZ R0, R12, R2 ;  /* 0x000000020c007221 */ /* 0x000fca0000010000 */
[----:B------:R2:W-:Y:S02]  /*13210*/  STL [R1+0x38], R0 ;  /* 0x0000380001007387 */ /* 0x0005e40000100800 */
[C---:B-1----:R-:W-:Y:S02]  /*13220*/  HMMA.16816.F32 R60, R64.reuse, R8, R40 ;  /* 0x00000008403c723c */ /* 0x042fe40000001828 */
[----:B------:R2:W-:Y:S06]  /*13230*/  STL [R1+0x34], R3 ;  /* 0x0000340301007387 */ /* 0x0005ec0000100800 */
[----:B------:R-:W-:Y:S01]  /*13240*/  HMMA.16816.F32 R64, R64, R10, R28 ;  /* 0x0000000a4040723c */ /* 0x000fe2000000181c */
[----:B------:R-:W-:Y:S07]  /*13250*/  @!P0 BRA `(.L_x_1233) ;  /* 0x0000428000008947 */ /* 0x000fee0003800000 */
[----:B--2---:R-:W-:Y:S01]  /*13260*/  IMAD.IADD R0, R250, 0x1, R252 ;  /* 0x00000001fa007824 */ /* 0x004fe200078e02fc */
[----:B------:R-:W-:Y:S01]  /*13270*/  MOV R3, R70 ;  /* 0x0000004600037202 */ /* 0x000fe20000000f00 */
[----:B------:R-:W-:Y:S01]  /*13280*/  IMAD.MOV.U32 R71, RZ, RZ, R69 ;  /* 0x000000ffff477224 */ /* 0x000fe200078e0045 */
[----:B------:R-:W-:-:S02]  /*13290*/  MOV R188, R217 ;  /* 0x000000d900bc7202 */ /* 0x000fc40000000f00 */
[----:B------:R1:W-:Y:S02]  /*132a0*/  STL [R1+0x20], R0 ;  /* 0x0000200001007387 */ /* 0x0003e40000100800 */
[----:B-1----:R-:W-:-:S05]  /*132b0*/  @P3 IMAD.HI.U32 R0, R0, c[0x0][0x2c8], RZ ;  /* 0x0000b20000003a27 */ /* 0x002fca00078e00ff */
[----:B------:R-:W-:-:S05]  /*132c0*/  @P3 SHF.R.U32.HI R0, RZ, c[0x0][0x2cc], R0 ;  /* 0x0000b300ff003a19 */ /* 0x000fca0000011600 */
[----:B------:R1:W-:Y:S02]  /*132d0*/  @P3 STL [R1+0x28], R0 ;  /* 0x0000280001003387 */ /* 0x0003e40000100800 */
.L_x_1238:
[----:B--2---:R-:W2:Y:S01]  /*132e0*/  LDL R189, [R1+0x40] ;  /* 0x0000400001bd7983 */ /* 0x004ea20000100800 */
        /* <DEDUP_REMOVED lines=21> */
[----:B-1-34-:R-:W-:Y:S01]  /*13440*/  IMAD.WIDE.U32 R22, R188, c[0x0][0x208], RZ ;  /* 0x00008200bc167a25 */ /* 0x01afe200078e00ff */
[----:B------:R-:W2:Y:S01]  /*13450*/  LDL.64 R30, [R1+0x8] ;  /* 0x00000800011e7983 */ /* 0x000ea20000100a00 */
[----:B------:R-:W-:Y:S01]  /*13460*/  ULDC.64 UR4, c[0x0][0x208] ;  /* 0x0000820000047ab9 */ /* 0x000fe20000000a00 */
[----:B------:R-:W-:Y:S01]  /*13470*/  SHF.R.S32.HI R0, RZ, 0x1f, R188 ;  /* 0x0000001fff007819 */ /* 0x000fe200000114bc */
[----:B------:R-:W-:Y:S01]  /*13480*/  USHF.L.U32 UR9, UR4, 0x5, URZ ;  /* 0x0000000504097899 */ /* 0x000fe2000800063f */
[----:B------:R-:W3:Y:S01]  /*13490*/  LDL R28, [R1] ;  /* 0x00000000011c7983 */ /* 0x000ee20000100800 */
        /* <DEDUP_REMOVED lines=52> */
.L_x_1235:
[----:B-1-34-:R-:W-:Y:S05]  /*137e0*/  BSYNC B0 ;  /* 0x0000000000007941 */ /* 0x01afea0003800000 */
.L_x_1234:
        /* <DEDUP_REMOVED lines=36> */
[----:B------:R-:W-:Y:S01]  /*13a30*/  HMMA.16816.F32 R56, R136, R162, R56 ;  /* 0x000000a28838723c */ /* 0x000fe20000001838 */
[----:B------:R-:W4:Y:S07]  /*13a40*/  LDSM.16.M88.4 R160, [R193+0x3000] ;  /* 0x00300000c1a0783b */ /* 0x000f2e0000000200 */
[C---:B-1----:R-:W-:Y:S08]  /*13a50*/  HMMA.16816.F32 R4, R164.reuse, R72, R4 ;  /* 0x00000048a404723c */ /* 0x042ff00000001804 */
[C---:B------:R-:W-:Y:S01]  /*13a60*/  HMMA.16816.F32 R8, R164.reuse, R74, R8 ;  /* 0x0000004aa408723c */ /* 0x040fe20000001808 */
[----:B------:R-:W1:Y:S07]  /*13a70*/  LDSM.16.M88.4 R72, [R192] ;  /* 0x00000000c048783b */ /* 0x000e6e0000000200 */
        /* <DEDUP_REMOVED lines=44> */
[----:B------:R-:W2:Y:S07]  /*13d40*/  LDSM.16.M88.4 R140, [R200] ;  /* 0x00000000c88c783b */ /* 0x000eae0000000200 */
[C---:B---3--:R-:W-:Y:S08]  /*13d50*/  HMMA.16816.F32 R20, R172.reuse, R144, R20 ;  /* 0x00000090ac14723c */ /* 0x048ff00000001814 */
[C---:B------:R-:W-:Y:S01]  /*13d60*/  HMMA.16816.F32 R24, R172.reuse, R146, R24 ;  /* 0x00000092ac18723c */ /* 0x040fe20000001818 */
[----:B------:R-:W3:Y:S07]  /*13d70*/  LDSM.16.M88.4 R144, [R201] ;  /* 0x00000000c990783b */ /* 0x000eee0000000200 */
        /* <DEDUP_REMOVED lines=8> */
[----:B------:R-:W3:Y:S07]  /*13e00*/  LDSM.16.M88.4 R156, [R204] ;  /* 0x00000000cc9c783b */ /* 0x000eee0000000200 */
[C---:B------:R-:W-:Y:S08]  /*13e10*/  HMMA.16816.F32 R52, R172.reuse, R160, R52 ;  /* 0x000000a0ac34723c */ /* 0x040ff00000001834 */
[----:B------:R-:W-:Y:S01]  /*13e20*/  HMMA.16816.F32 R56, R172, R162, R56 ;  /* 0x000000a2ac38723c */ /* 0x000fe20000001838 */
[----:B------:R-:W4:Y:S07]  /*13e30*/  LDSM.16.M88.4 R160, [R205] ;  /* 0x00000000cda0783b */ /* 0x000f2e0000000200 */
        /* <DEDUP_REMOVED lines=28> */
[C---:B------:R-:W-:Y:S08]  /*14000*/  HMMA.16816.F32 R24, R180.reuse, R146, R24 ;  /* 0x00000092b418723c */ /* 0x040ff00000001818 */
[C---:B----4-:R-:W-:Y:S08]  /*14010*/  HMMA.16816.F32 R28, R180.reuse, R148, R28 ;  /* 0x00000094b41c723c */ /* 0x050ff0000000181c */
[C---:B------:R-:W-:Y:S08]  /*14020*/  HMMA.16816.F32 R32, R180.reuse, R150, R32 ;  /* 0x00000096b420723c */ /* 0x040ff00000001820 */
        /* <DEDUP_REMOVED lines=8> */
[C---:B--2---:R-:W-:Y:S08]  /*140b0*/  HMMA.16816.F32 R12, R184.reuse, R140, R12 ;  /* 0x0000008cb80c723c */ /* 0x044ff0000000180c */
        /* <DEDUP_REMOVED lines=137> */
[----:B------:R-:W3:Y:S01]  /*14950*/  LDL R189, [R1+0x10] ;  /* 0x0000100001bd7983 */ /* 0x000ee20000100800 */
        /* <DEDUP_REMOVED lines=47> */
.L_x_1237:
[----:B--234-:R-:W-:Y:S05]  /*14c50*/  BSYNC B0 ;  /* 0x0000000000007941 */ /* 0x01cfea0003800000 */
.L_x_1236:
        /* <DEDUP_REMOVED lines=19> */
[----:B------:R-:W-:Y:S02]  /*14d90*/  ISETP.GT.AND P0, PT, R0, 0x1, PT ;  /* 0x000000010000780c */ /* 0x000fe40003f04270 */
[----:B------:R-:W-:Y:S02]  /*14da0*/  FSEL R5, R160, -INF , P1 ;  /* 0xff800000a0057808 */ /* 0x000fe40000800000 */
[----:B------:R-:W-:Y:S02]  /*14db0*/  FSEL R6, R158, -INF , P0 ;  /* 0xff8000009e067808 */ /* 0x000fe40000000000 */
[----:B------:R-:W-:Y:S02]  /*14dc0*/  ISETP.GT.AND P4, PT, R0, 0x8, PT ;  /* 0x000000080000780c */ /* 0x000fe40003f84270 */
[----:B------:R-:W-:Y:S02]  /*14dd0*/  FMNMX.FTZ R2, R5, R71, !PT ;  /* 0x0000004705027209 */ /* 0x000fe40007810000 */
        /* <DEDUP_REMOVED lines=9> */
[----:B------:R-:W-:Y:S02]  /*14e70*/  ISETP.GT.AND P4, PT, R4, RZ, PT ;  /* 0x000000ff0400720c */ /* 0x000fe40003f84270 */
[----:B------:R-:W-:Y:S02]  /*14e80*/  FMNMX.FTZ R2, R41, R2, !PT ;  /* 0x0000000229027209 */ /* 0x000fe40007810000 */
[----:B------:R-:W-:Y:S02]  /*14e90*/  ISETP.GT.AND P1, PT, R0, 0x18, PT ;  /* 0x000000180000780c */ /* 0x000fe40003f24270 */
[----:B------:R-:W-:Y:S02]  /*14ea0*/  FSEL R48, R146, -INF , P0 ;  /* 0xff80000092307808 */ /* 0x000fe40000000000 */
[----:B------:R-:W-:Y:S02]  /*14eb0*/  FSEL R8, R163, -INF , P4 ;  /* 0xff800000a3087808 */ /* 0x000fe40002000000 */
[----:B------:R-:W-:Y:S02]  /*14ec0*/  ISETP.GT.AND P2, PT, R4, 0x1, PT ;  /* 0x000000010400780c */ /* 0x000fe40003f44270 */
[----:B------:R-:W-:Y:S02]  /*14ed0*/  FSEL R57, R75, -INF , P1 ;  /* 0xff8000004b397808 */ /* 0x000fe40000800000 */
[----:B------:R-:W-:Y:S02]  /*14ee0*/  ISETP.GT.AND P0, PT, R0, 0x19, PT ;  /* 0x000000190000780c */ /* 0x000fe40003f04270 */
        /* <DEDUP_REMOVED lines=44> */
[----:B------:R-:W-:Y:S02]  /*151b0*/  ISETP.GT.AND P2, PT, R4, 0x21, PT ;  /* 0x000000210400780c */ /* 0x000fe40003f44270 */
[----:B------:R-:W-:Y:S02]  /*151c0*/  FSEL R144, R153, -INF , P3 ;  /* 0xff80000099907808 */ /* 0x000fe40001800000 */
[----:B------:R-:W-:Y:S02]  /*151d0*/  FSEL R158, R34, -INF , P1 ;  /* 0xff800000229e7808 */ /* 0x000fe40000800000 */
[----:B------:R-:W-:Y:S02]  /*151e0*/  ISETP.GT.AND P0, PT, R0, 0x39, PT ;  /* 0x000000390000780c */ /* 0x000fe40003f04270 */
[----:B------:R-:W-:Y:S02]  /*151f0*/  FMNMX.FTZ R2, R157, R2, !PT ;  /* 0x000000029d027209 */ /* 0x000fe40007810000 */
        /* <DEDUP_REMOVED lines=43> */
[C---:B------:R-:W-:Y:S02]  /*154b0*/  ISETP.GT.AND P2, PT, R4.reuse, 0x41, PT ;  /* 0x000000410400780c */ /* 0x040fe40003f44270 */
[----:B------:R-:W-:Y:S02]  /*154c0*/  FMNMX.FTZ R7, R155, R7, !PT ;  /* 0x000000079b077209 */ /* 0x000fe40007810000 */
[----:B------:R-:W-:Y:S02]  /*154d0*/  ISETP.GT.AND P3, PT, R4, 0x48, PT ;  /* 0x000000480400780c */ /* 0x000fe40003f64270 */
[----:B------:R-:W-:Y:S02]  /*154e0*/  FSEL R232, R18, -INF , P1 ;  /* 0xff80000012e87808 */ /* 0x000fe40000800000 */
[----:B------:R-:W-:Y:S02]  /*154f0*/  ISETP.GT.AND P0, PT, R0, 0x59, PT ;  /* 0x000000590000780c */ /* 0x000fe40003f04270 */
        /* <DEDUP_REMOVED lines=38> */
[C---:B------:R-:W-:Y:S02]  /*15760*/  ISETP.GT.AND P0, PT, R4.reuse, 0x61, PT ;  /* 0x000000610400780c */ /* 0x040fe40003f04270 */
[----:B------:R-:W-:Y:S02]  /*15770*/  FSEL R239, R29, -INF , P1 ;  /* 0xff8000001def7808 */ /* 0x000fe40000800000 */
[----:B------:R-:W-:Y:S01]  /*15780*/  FSEL R240, R25, -INF , P0 ;  /* 0xff80000019f07808 */ /* 0x000fe20000000000 */
[----:B------:R-:W-:Y:S01]  /*15790*/  LDSM.16.MT88.4 R28, [R198] ;  /* 0x00000000c61c783b */ /* 0x000fe20000004200 */
[----:B------:R-:W-:Y:S02]  /*157a0*/  ISETP.GT.AND P0, PT, R4, 0x69, PT ;  /* 0x000000690400780c */ /* 0x000fe40003f04270 */
[----:B------:R-:W-:Y:S02]  /*157b0*/  FMNMX.FTZ R7, R228, R7, !PT ;  /* 0x00000007e4077209 */ /* 0x000fe40007810000 */
[----:B------:R-:W-:Y:S02]  /*157c0*/  FSEL R244, R21, -INF , P0 ;  /* 0xff80000015f47808 */ /* 0x000fe40000000000 */
[----:B------:R-:W-:Y:S02]  /*157d0*/  ISETP.GT.AND P1, PT, R4, 0x68, PT ;  /* 0x000000680400780c */ /* 0x000fe40003f24270 */
[----:B------:R-:W-:Y:S02]  /*157e0*/  FMNMX.FTZ R7, R239, R7, !PT ;  /* 0x00000007ef077209 */ /* 0x000fe40007810000 */
[----:B------:R-:W-:Y:S02]  /*157f0*/  FSEL R243, R23, -INF , P1 ;  /* 0xff80000017f37808 */ /* 0x000fe40000800000 */
[----:B------:R-:W-:Y:S01]  /*15800*/  FMNMX.FTZ R4, R240, R7, !PT ;  /* 0x00000007f0047209 */ /* 0x000fe20007810000 */
[----:B------:R-:W-:Y:S01]  /*15810*/  LDSM.16.MT88.4 R20, [R196] ;  /* 0x00000000c414783b */ /* 0x000fe20000004200 */
[----:B--2---:R-:W-:Y:S02]  /*15820*/  FMNMX.FTZ R0, R0, R2, !PT ;  /* 0x0000000200007209 */ /* 0x004fe40007810000 */
[----:B------:R-:W-:Y:S04]  /*15830*/  FMNMX.FTZ R4, R243, R4, !PT ;  /* 0x00000004f3047209 */ /* 0x000fe80007810000 */
[----:B------:R-:W-:Y:S01]  /*15840*/  FMNMX.FTZ R4, R244, R4, !PT ;  /* 0x00000004f4047209 */ /* 0x000fe20007810000 */
[----:B------:R-:W2:Y:S08]  /*15850*/  SHFL.BFLY PT, R2, R0, 0x1, 0x1f ;  /* 0x0c201f0000027f89 */ /* 0x000eb000000e0000 */
        /* <DEDUP_REMOVED lines=16> */
[--C-:B------:R-:W-:Y:S02]  /*15960*/  FFMA.FTZ R5, R8, c[0x0][0x2d0], -R73.reuse ;  /* 0x0000b40008057a23 */ /* 0x100fe40000010849 */
[--C-:B------:R-:W-:Y:S02]  /*15970*/  FFMA.FTZ R4, R11, c[0x0][0x2d0], -R73.reuse ;  /* 0x0000b4000b047a23 */ /* 0x100fe40000010849 */
[----:B------:R4:W-:Y:S10]  /*15980*/  MUFU.EX2 R252, R2 ;  /* 0x0000000200fc7308 */ /* 0x0009f40000000800 */
[----:B------:R-:W-:Y:S01]  /*15990*/  MUFU.EX2 R248, R5 ;  /* 0x0000000500f87308 */ /* 0x000fe20000000800 */
[--C-:B--2---:R-:W-:Y:S01]  /*159a0*/  FFMA.FTZ R0, R9, c[0x0][0x2d0], -R74.reuse ;  /* 0x0000b40009007a23 */ /* 0x104fe2000001084a */
[----:B---3--:R-:W-:Y:S08]  /*159b0*/  F2FP.PACK_AB R141, R250, R251 ;  /* 0x000000fbfa8d723e */ /* 0x008ff000000000ff */
[----:B------:R2:W-:Y:S01]  /*159c0*/  MUFU.EX2 R51, R0 ;  /* 0x0000000000337308 */ /* 0x0005e20000000800 */
[----:B----4-:R-:W-:Y:S09]  /*159d0*/  FSEL R2, R69, RZ, P0 ;  /* 0x000000ff45027208 */ /* 0x010ff20000000000 */
[----:B------:R-:W3:Y:S01]  /*159e0*/  MUFU.EX2 R247, R4 ;  /* 0x0000000400f77308 */ /* 0x000ee20000000800 */
[--C-:B--2---:R-:W-:Y:S09]  /*159f0*/  FFMA.FTZ R0, R10, c[0x0][0x2d0], -R74.reuse ;  /* 0x0000b4000a007a23 */ /* 0x104ff2000001084a */
[----:B------:R2:W4:Y:S01]  /*15a00*/  MUFU.EX2 R58, R0 ;  /* 0x00000000003a7308 */ /* 0x0005220000000800 */
[----:B---3--:R-:W-:Y:S01]  /*15a10*/  F2FP.PACK_AB R140, R247, R248 ;  /* 0x000000f8f78c723e */ /* 0x008fe200000000ff */
[----:B--2---:R-:W-:Y:S01]  /*15a20*/  FFMA.FTZ R0, R12, c[0x0][0x2d0], -R73 ;  /* 0x0000b4000c007a23 */ /* 0x004fe20000010849 */
[----:B----4-:R-:W-:Y:S01]  /*15a30*/  F2FP.PACK_AB R143, R58, R51 ;  /* 0x000000333a8f723e */ /* 0x010fe200000000ff */
        /* <DEDUP_REMOVED lines=9> */
[----:B------:R-:W-:Y:S04]  /*15ad0*/  FMUL.FTZ R0, R0, c[0x0][0x2d0] ;  /* 0x0000b40000007a20 */ /* 0x000fe80000410000 */
[----:B------:R3:W-:Y:S01]  /*15ae0*/  MUFU.EX2 R242, R2 ;  /* 0x0000000200f27308 */ /* 0x0007e20000000800 */
[C---:B----4-:R-:W-:Y:S02]  /*15af0*/  FMUL.FTZ R4, R3.reuse, R76 ;  /* 0x0000004c03047220 */ /* 0x050fe40000410000 */
        /* <DEDUP_REMOVED lines=10> */
[----:B------:R-:W5:Y:S01]  /*15ba0*/  LDL.LU R105, [R1+0x38] ;  /* 0x0000380001697983 */ /* 0x000f620000300800 */
[C---:B------:R-:W-:Y:S02]  /*15bb0*/  FMUL.FTZ R60, R3.reuse, R60 ;  /* 0x0000003c033c7220 */ /* 0x040fe40000410000 */
[--C-:B---3--:R-:W-:Y:S01]  /*15bc0*/  FFMA.FTZ R2, R40, c[0x0][0x2d0], -R73.reuse ;  /* 0x0000b40028027a23 */ /* 0x108fe20000010849 */
[----:B------:R-:W3:Y:S01]  /*15bd0*/  LDL.LU R104, [R1+0x34] ;  /* 0x0000340001687983 */ /* 0x000ee20000300800 */
[C---:B------:R-:W-:Y:S02]  /*15be0*/  FMUL.FTZ R40, R3.reuse, R112 ;  /* 0x0000007003287220 */ /* 0x040fe40000410000 */
[----:B------:R1:W1:Y:S01]  /*15bf0*/  MUFU.EX2 R241, R2 ;  /* 0x0000000200f17308 */ /* 0x0002620000000800 */
[C---:B------:R-:W-:Y:S02]  /*15c00*/  FMUL.FTZ R61, R3.reuse, R61 ;  /* 0x0000003d033d7220 */ /* 0x040fe40000410000 */
[C---:B------:R-:W-:Y:S02]  /*15c10*/  FMUL.FTZ R64, R3.reuse, R64 ;  /* 0x0000004003407220 */ /* 0x040fe40000410000 */
[C---:B------:R-:W-:Y:S02]  /*15c20*/  FMUL.FTZ R65, R3.reuse, R65 ;  /* 0x0000004103417220 */ /* 0x040fe40000410000 */
[C---:B----4-:R-:W-:Y:S02]  /*15c30*/  FMUL.FTZ R6, R0.reuse, R78 ;  /* 0x0000004e00067220 */ /* 0x050fe40000410000 */
[C---:B------:R-:W-:Y:S02]  /*15c40*/  FMUL.FTZ R7, R0.reuse, R79 ;  /* 0x0000004f00077220 */ /* 0x040fe40000410000 */
[----:B------:R-:W4:Y:S01]  /*15c50*/  LDSM.16.MT88.4 R76, [R198+0x3800] ;  /* 0x00380000c64c783b */ /* 0x000f220000004200 */
[C---:B------:R-:W-:Y:S02]  /*15c60*/  FMUL.FTZ R10, R0.reuse, R82 ;  /* 0x00000052000a7220 */ /* 0x040fe40000410000 */
[C---:B------:R-:W-:Y:S02]  /*15c70*/  FMUL.FTZ R11, R0.reuse, R83 ;  /* 0x00000053000b7220 */ /* 0x040fe40000410000 */
[C---:B--2---:R-:W-:Y:S03]  /*15c80*/  HMMA.16816.F32 R4, R140.reuse, R12, R4 ;  /* 0x0000000c8c04723c */ /* 0x044fe60000001804 */
[----:B------:R-:W2:Y:S02]  /*15c90*/  LDSM.16.MT88.4 R80, [R197+0x3800] ;  /* 0x00380000c550783b */ /* 0x000ea40000004200 */
[C---:B------:R-:W-:Y:S02]  /*15ca0*/  FMUL.FTZ R18, R0.reuse, R90 ;  /* 0x0000005a00127220 */ /* 0x040fe40000410000 */
[----:B------:R-:W-:Y:S01]  /*15cb0*/  FMUL.FTZ R12, R3, R84 ;  /* 0x00000054030c7220 */ /* 0x000fe20000410000 */
[C---:B------:R-:W-:Y:S04]  /*15cc0*/  HMMA.16816.F32 R8, R140.reuse, R14, R8 ;  /* 0x0000000e8c08723c */ /* 0x040fe80000001808 */
[--C-:B-1----:R-:W-:Y:S02]  /*15cd0*/  FFMA.FTZ R2, R41, c[0x0][0x2d0], -R74.reuse ;  /* 0x0000b40029027a23 */ /* 0x102fe4000001084a */
        /* <DEDUP_REMOVED lines=8> */
[----:B------:R-:W2:Y:S01]  /*15d60*/  LDSM.16.MT88.4 R88, [R196+0x800] ;  /* 0x00080000c458783b */ /* 0x000ea20000004200 */
[C---:B------:R-:W-:Y:S02]  /*15d70*/  FMUL.FTZ R27, R0.reuse, R99 ;  /* 0x00000063001b7220 */ /* 0x040fe40000410000 */
[----:B------:R-:W-:Y:S02]  /*15d80*/  FMUL.FTZ R34, R0, R106 ;  /* 0x0000006a00227220 */ /* 0x000fe40000410000 */
[C---:B------:R-:W-:Y:S03]  /*15d90*/  HMMA.16816.F32 R16, R140.reuse, R22, R16 ;  /* 0x000000168c10723c */ /* 0x040fe60000001810 */
[----:B------:R-:W-:Y:S01]  /*15da0*/  LDSM.16.MT88.4 R96, [R197+0x800] ;  /* 0x00080000c560783b */ /* 0x000fe20000004200 */
[C---:B------:R-:W-:Y:S02]  /*15db0*/  FMUL.FTZ R20, R3.reuse, R92 ;  /* 0x0000005c03147220 */ /* 0x040fe40000410000 */
[----:B-1----:R-:W-:Y:S02]  /*15dc0*/  FFMA.FTZ R2, R48, c[0x0][0x2d0], -R74 ;  /* 0x0000b40030027a23 */ /* 0x002fe4000001084a */
[C---:B------:R-:W-:Y:S02]  /*15dd0*/  FMUL.FTZ R21, R3.reuse, R93 ;  /* 0x0000005d03157220 */ /* 0x040fe40000410000 */
[----:B------:R1:W1:Y:S02]  /*15de0*/  MUFU.EX2 R236, R2 ;  /* 0x0000000200ec7308 */ /* 0x0002640000000800 */
[C---:B------:R-:W-:Y:S02]  /*15df0*/  FMUL.FTZ R22, R0.reuse, R94 ;  /* 0x0000005e00167220 */ /* 0x040fe40000410000 */
[C---:B------:R-:W-:Y:S02]  /*15e00*/  FMUL.FTZ R23, R0.reuse, R95 ;  /* 0x0000005f00177220 */ /* 0x040fe40000410000 */
[----:B------:R-:W2:Y:S01]  /*15e10*/  LDSM.16.MT88.4 R92, [R198+0x800] ;  /* 0x00080000c65c783b */ /* 0x000ea20000004200 */
[C---:B------:R-:W-:Y:S02]  /*15e20*/  FMUL.FTZ R35, R0.reuse, R107 ;  /* 0x0000006b00237220 */ /* 0x040fe40000410000 */
[C---:B------:R-:W-:Y:S02]  /*15e30*/  FMUL.FTZ R41, R3.reuse, R113 ;  /* 0x0000007103297220 */ /* 0x040fe40000410000 */
[C---:B------:R-:W-:Y:S03]  /*15e40*/  HMMA.16816.F32 R20, R140.reuse, R28, R20 ;  /* 0x0000001c8c14723c */ /* 0x040fe60000001814 */
[C---:B------:R-:W-:Y:S02]  /*15e50*/  FMUL.FTZ R42, R0.reuse, R114 ;  /* 0x00000072002a7220 */ /* 0x040fe40000410000 */
[C---:B------:R-:W-:Y:S02]  /*15e60*/  FMUL.FTZ R43, R0.reuse, R115 ;  /* 0x00000073002b7220 */ /* 0x040fe40000410000 */
[----:B------:R-:W-:Y:S01]  /*15e70*/  LDSM.16.MT88.4 R112, [R195+0x6800] ;  /* 0x00680000c370783b */ /* 0x000fe20000004200 */
[C---:B------:R-:W-:Y:S04]  /*15e80*/  HMMA.16816.F32 R24, R140.reuse, R30, R24 ;  /* 0x0000001e8c18723c */ /* 0x040fe80000001818 */
[----:B------:R-:W-:Y:S02]  /*15e90*/  FMUL.FTZ R28, R3, R100 ;  /* 0x00000064031c7220 */ /* 0x000fe40000410000 */
[--C-:B-1----:R-:W-:Y:S02]  /*15ea0*/  FFMA.FTZ R2, R49, c[0x0][0x2d0], -R73.reuse ;  /* 0x0000b40031027a23 */ /* 0x102fe40000010849 */
[C---:B------:R-:W-:Y:S02]  /*15eb0*/  FMUL.FTZ R29, R3.reuse, R101 ;  /* 0x00000065031d7220 */ /* 0x040fe40000410000 */
[----:B------:R1:W-:Y:S02]  /*15ec0*/  MUFU.EX2 R235, R2 ;  /* 0x0000000200eb7308 */ /* 0x0003e40000000800 */
[C---:B------:R-:W-:Y:S02]  /*15ed0*/  FMUL.FTZ R30, R0.reuse, R102 ;  /* 0x00000066001e7220 */ /* 0x040fe40000410000 */
[C---:B------:R-:W-:Y:S02]  /*15ee0*/  FMUL.FTZ R31, R0.reuse, R103 ;  /* 0x00000067001f7220 */ /* 0x040fe40000410000 */
[----:B------:R-:W-:Y:S01]  /*15ef0*/  LDSM.16.MT88.4 R100, [R198+0x3000] ;  /* 0x00300000c664783b */ /* 0x000fe20000004200 */
[C---:B------:R-:W-:Y:S02]  /*15f00*/  FMUL.FTZ R59, R0.reuse, R131 ;  /* 0x00000083003b7220 */ /* 0x040fe40000410000 */
[C---:B------:R-:W-:Y:S02]  /*15f10*/  FMUL.FTZ R48, R3.reuse, R120 ;  /* 0x0000007803307220 */ /* 0x040fe40000410000 */
[C---:B------:R-:W-:Y:S03]  /*15f20*/  HMMA.16816.F32 R28, R140.reuse, R36, R28 ;  /* 0x000000248c1c723c */ /* 0x040fe6000000181c */
[----:B------:R-:W-:Y:S02]  /*15f30*/  IMAD.MOV.U32 R120, RZ, RZ, R58 ;  /* 0x000000ffff787224 */ /* 0x000fe400078e003a */
[----:B------:R-:W-:Y:S02]  /*15f40*/  FMUL.FTZ R58, R0, R130 ;  /* 0x00000082003a7220 */ /* 0x000fe40000410000 */
[C---:B------:R-:W-:Y:S01]  /*15f50*/  FMUL.FTZ R37, R3.reuse, R109 ;  /* 0x0000006d03257220 */ /* 0x040fe20000410000 */
[C---:B------:R-:W-:Y:S04]  /*15f60*/  HMMA.16816.F32 R32, R140.reuse, R38, R32 ;  /* 0x000000268c20723c */ /* 0x040fe80000001820 */
[C---:B------:R-:W-:Y:S02]  /*15f70*/  FMUL.FTZ R36, R3.reuse, R108 ;  /* 0x0000006c03247220 */ /* 0x040fe40000410000 */
[----:B-1----:R-:W-:Y:S02]  /*15f80*/  FFMA.FTZ R2, R56, c[0x0][0x2d0], -R73 ;  /* 0x0000b40038027a23 */ /* 0x002fe40000010849 */
[C---:B------:R-:W-:Y:S02]  /*15f90*/  FMUL.FTZ R56, R3.reuse, R128 ;  /* 0x0000008003387220 */ /* 0x040fe40000410000 */
[----:B------:R1:W1:Y:S02]  /*15fa0*/  MUFU.EX2 R233, R2 ;  /* 0x0000000200e97308 */ /* 0x0002640000000800 */
[C---:B------:R-:W-:Y:S02]  /*15fb0*/  FMUL.FTZ R39, R0.reuse, R111 ;  /* 0x0000006f00277220 */ /* 0x040fe40000410000 */
[C---:B------:R-:W-:Y:S02]  /*15fc0*/  FMUL.FTZ R38, R0.reuse, R110 ;  /* 0x0000006e00267220 */ /* 0x040fe40000410000 */
[C---:B------:R-:W-:Y:S02]  /*15fd0*/  FMUL.FTZ R49, R3.reuse, R121 ;  /* 0x0000007903317220 */ /* 0x040fe40000410000 */
[----:B------:R-:W-:Y:S02]  /*15fe0*/  IMAD.MOV.U32 R121, RZ, RZ, R50 ;  /* 0x000000ffff797224 */ /* 0x000fe400078e0032 */
[C---:B------:R-:W-:Y:S01]  /*15ff0*/  FMUL.FTZ R50, R0.reuse, R122 ;  /* 0x0000007a00327220 */ /* 0x040fe20000410000 */
[C---:B------:R-:W-:Y:S03]  /*16000*/  HMMA.16816.F32 R36, R140.reuse, R44, R36 ;  /* 0x0000002c8c24723c */ /* 0x040fe60000001824 */
[----:B------:R-:W-:Y:S02]  /*16010*/  IMAD.MOV.U32 R122, RZ, RZ, R51 ;  /* 0x000000ffff7a7224 */ /* 0x000fe400078e0033 */
[C---:B------:R-:W-:Y:S02]  /*16020*/  FMUL.FTZ R51, R0.reuse, R123 ;  /* 0x0000007b00337220 */ /* 0x040fe40000410000 */
[C---:B------:R-:W-:Y:S01]  /*16030*/  FMUL.FTZ R45, R3.reuse, R117 ;  /* 0x00000075032d7220 */ /* 0x040fe20000410000 */
[C---:B------:R-:W-:Y:S04]  /*16040*/  HMMA.16816.F32 R40, R140.reuse, R46, R40 ;  /* 0x0000002e8c28723c */ /* 0x040fe80000001828 */
[----:B------:R-:W-:Y:S02]  /*16050*/  FMUL.FTZ R44, R3, R116 ;  /* 0x00000074032c7220 */ /* 0x000fe40000410000 */
[--C-:B-1----:R-:W-:Y:S02]  /*16060*/  FFMA.FTZ R2, R57, c[0x0][0x2d0], -R74.reuse ;  /* 0x0000b40039027a23 */ /* 0x102fe4000001084a */
[C---:B------:R-:W-:Y:S02]  /*16070*/  FMUL.FTZ R47, R0.reuse, R119 ;  /* 0x00000077002f7220 */ /* 0x040fe40000410000 */
[----:B------:R1:W-:Y:S02]  /*16080*/  MUFU.EX2 R231, R2 ;  /* 0x0000000200e77308 */ /* 0x0003e40000000800 */
[C---:B------:R-:W-:Y:S02]  /*16090*/  FMUL.FTZ R46, R0.reuse, R118 ;  /* 0x00000076002e7220 */ /* 0x040fe40000410000 */
[C---:B------:R-:W-:Y:S02]  /*160a0*/  FMUL.FTZ R57, R3.reuse, R129 ;  /* 0x0000008103397220 */ /* 0x040fe40000410000 */
[C---:B------:R-:W-:Y:S02]  /*160b0*/  FMUL.FTZ R62, R0.reuse, R62 ;  /* 0x0000003e003e7220 */ /* 0x040fe40000410000 */
[C---:B------:R-:W-:Y:S01]  /*160c0*/  FMUL.FTZ R63, R0.reuse, R63 ;  /* 0x0000003f003f7220 */ /* 0x040fe20000410000 */
[C---:B------:R-:W-:Y:S03]  /*160d0*/  HMMA.16816.F32 R44, R140.reuse, R52, R44 ;  /* 0x000000348c2c723c */ /* 0x040fe6000000182c */
[C---:B------:R-:W-:Y:S02]  /*160e0*/  FMUL.FTZ R66, R0.reuse, R66 ;  /* 0x0000004200427220 */ /* 0x040fe40000410000 */
[C---:B------:R-:W-:Y:S02]  /*160f0*/  FMUL.FTZ R67, R0.reuse, R67 ;  /* 0x0000004300437220 */ /* 0x040fe40000410000 */
[C---:B------:R-:W-:Y:S01]  /*16100*/  FMUL.FTZ R53, R3.reuse, R125 ;  /* 0x0000007d03357220 */ /* 0x040fe20000410000 */
[C---:B------:R-:W-:Y:S04]  /*16110*/  HMMA.16816.F32 R48, R140.reuse, R54, R48 ;  /* 0x000000368c30723c */ /* 0x040fe80000001830 */
[----:B------:R-:W-:Y:S02]  /*16120*/  FMUL.FTZ R52, R3, R124 ;  /* 0x0000007c03347220 */ /* 0x000fe40000410000 */
[--C-:B-1----:R-:W-:Y:S02]  /*16130*/  FFMA.FTZ R2, R75, c[0x0][0x2d0], -R74.reuse ;  /* 0x0000b4004b027a23 */ /* 0x102fe4000001084a */
[C---:B------:R-:W-:Y:S02]  /*16140*/  FMUL.FTZ R55, R0.reuse, R127 ;  /* 0x0000007f00377220 */ /* 0x040fe40000410000 */
[----:B------:R1:W1:Y:S02]  /*16150*/  MUFU.EX2 R128, R2 ;  /* 0x0000000200807308 */ /* 0x0002640000000800 */
[----:B------:R-:W-:Y:S07]  /*16160*/  FMUL.FTZ R54, R0, R126 ;  /* 0x0000007e00367220 */ /* 0x000fee0000410000 */
[C---:B----4-:R-:W-:Y:S07]  /*16170*/  HMMA.16816.F32 R52, R140.reuse, R76, R52 ;  /* 0x0000004c8c34723c */ /* 0x050fee0000001834 */
[----:B------:R-:W-:Y:S01]  /*16180*/  F2FP.PACK_AB R76, R241, R242 ;  /* 0x000000f2f14c723e */ /* 0x000fe200000000ff */
[C---:B------:R-:W-:Y:S04]  /*16190*/  HMMA.16816.F32 R56, R140.reuse, R78, R56 ;  /* 0x0000004e8c38723c */ /* 0x040fe80000001838 */
[----:B------:R-:W-:Y:S03]  /*161a0*/  F2FP.PACK_AB R77, R236, R237 ;  /* 0x000000edec4d723e */ /* 0x000fe600000000ff */
[----:B------:R-:W-:Y:S01]  /*161b0*/  F2FP.PACK_AB R78, R233, R235 ;  /* 0x000000ebe94e723e */ /* 0x000fe200000000ff */
[C---:B--2---:R-:W-:Y:S04]  /*161c0*/  HMMA.16816.F32 R60, R140.reuse, R80, R60 ;  /* 0x000000508c3c723c */ /* 0x044fe8000000183c */
[--C-:B-1----:R-:W-:Y:S01]  /*161d0*/  FFMA.FTZ R2, R144, c[0x0][0x2d0], -R73.reuse ;  /* 0x0000b40090027a23 */ /* 0x102fe20000010849 */
[----:B------:R-:W-:Y:S03]  /*161e0*/  F2FP.PACK_AB R79, R128, R231 ;  /* 0x000000e7804f723e */ /* 0x000fe600000000ff */
[----:B------:R-:W-:Y:S01]  /*161f0*/  HMMA.16816.F32 R64, R140, R82, R64 ;  /* 0x000000528c40723c */ /* 0x000fe20000001840 */
[----:B------:R1:W-:Y:S01]  /*16200*/  MUFU.EX2 R227, R2 ;  /* 0x0000000200e37308 */ /* 0x0003e20000000800 */
[----:B------:R-:W2:Y:S06]  /*16210*/  LDSM.16.MT88.4 R80, [R195+0x4000] ;  /* 0x00400000c350783b */ /* 0x000eac0000004200 */
[C---:B------:R-:W-:Y:S08]  /*16220*/  HMMA.16816.F32 R4, R76.reuse, R84, R4 ;  /* 0x000000544c04723c */ /* 0x040ff00000001804 */
[C---:B------:R-:W-:Y:S01]  /*16230*/  HMMA.16816.F32 R8, R76.reuse, R86, R8 ;  /* 0x000000564c08723c */ /* 0x040fe20000001808 */
[----:B------:R-:W4:Y:S07]  /*16240*/  LDSM.16.MT88.4 R84, [R196+0x4000] ;  /* 0x00400000c454783b */ /* 0x000f2e0000004200 */
[C---:B------:R-:W-:Y:S04]  /*16250*/  HMMA.16816.F32 R12, R76.reuse, R88, R12 ;  /* 0x000000584c0c723c */ /* 0x040fe8000000180c */
[----:B-1----:R-:W-:Y:S04]  /*16260*/  FFMA.FTZ R2, R145, c[0x0][0x2d0], -R73 ;  /* 0x0000b40091027a23 */ /* 0x002fe80000010849 */
[C---:B------:R-:W-:Y:S01]  /*16270*/  HMMA.16816.F32 R16, R76.reuse, R90, R16 ;  /* 0x0000005a4c10723c */ /* 0x040fe20000001810 */
[----:B------:R1:W1:Y:S01]  /*16280*/  MUFU.EX2 R111, R2 ;  /* 0x00000002006f7308 */ /* 0x0002620000000800 */
[----:B------:R-:W3:Y:S06]  /*16290*/  LDSM.16.MT88.4 R88, [R198+0x4000] ;  /* 0x00400000c658783b */ /* 0x000eec0000004200 */
[C---:B------:R-:W-:Y:S08]  /*162a0*/  HMMA.16816.F32 R20, R76.reuse, R92, R20 ;  /* 0x0000005c4c14723c */ /* 0x040ff00000001814 */
[C---:B------:R-:W-:Y:S01]  /*162b0*/  HMMA.16816.F32 R24, R76.reuse, R94, R24 ;  /* 0x0000005e4c18723c */ /* 0x040fe20000001818 */
[----:B------:R-:W3:Y:S07]  /*162c0*/  LDSM.16.MT88.4 R92, [R197+0x4000] ;  /* 0x00400000c55c783b */ /* 0x000eee0000004200 */
[C---:B------:R-:W-:Y:S04]  /*162d0*/  HMMA.16816.F32 R28, R76.reuse, R96, R28 ;  /* 0x000000604c1c723c */ /* 0x040fe8000000181c */
[--C-:B-1----:R-:W-:Y:S04]  /*162e0*/  FFMA.FTZ R2, R146, c[0x0][0x2d0], -R74.reuse ;  /* 0x0000b40092027a23 */ /* 0x102fe8000001084a */
[C---:B------:R-:W-:Y:S01]  /*162f0*/  HMMA.16816.F32 R32, R76.reuse, R98, R32 ;  /* 0x000000624c20723c */ /* 0x040fe20000001820 */
[----:B------:R1:W-:Y:S01]  /*16300*/  MUFU.EX2 R109, R2 ;  /* 0x00000002006d7308 */ /* 0x0003e20000000800 */
[----:B------:R-:W-:Y:S06]  /*16310*/  LDSM.16.MT88.4 R96, [R196+0x1000] ;  /* 0x00100000c460783b */ /* 0x000fec0000004200 */
[C---:B--2---:R-:W-:Y:S08]  /*16320*/  HMMA.16816.F32 R36, R76.reuse, R80, R36 ;  /* 0x000000504c24723c */ /* 0x044ff00000001824 */
[C---:B------:R-:W-:Y:S01]  /*16330*/  HMMA.16816.F32 R40, R76.reuse, R82, R40 ;  /* 0x000000524c28723c */ /* 0x040fe20000001828 */
[----:B------:R-:W2:Y:S03]  /*16340*/  LDSM.16.MT88.4 R80, [R195+0x1000] ;  /* 0x00100000c350783b */ /* 0x000ea60000004200 */
[----:B-----5:R-:W-:Y:S04]  /*16350*/  FFMA.FTZ R0, R0, R105, R251 ;  /* 0x0000006900007223 */ /* 0x020fe800000100fb */
[C---:B----4-:R-:W-:Y:S04]  /*16360*/  HMMA.16816.F32 R44, R76.reuse, R84, R44 ;  /* 0x000000544c2c723c */ /* 0x050fe8000000182c */
[----:B-1----:R-:W-:Y:S02]  /*16370*/  FFMA.FTZ R2, R148, c[0x0][0x2d0], -R74 ;  /* 0x0000b40094027a23 */ /* 0x002fe4000001084a */
[----:B---3--:R-:W-:Y:S02]  /*16380*/  FFMA.FTZ R3, R3, R104, R248 ;  /* 0x0000006803037223 */ /* 0x008fe400000100f8 */
[C---:B------:R-:W-:Y:S01]  /*16390*/  HMMA.16816.F32 R48, R76.reuse, R86, R48 ;  /* 0x000000564c30723c */ /* 0x040fe20000001830 */
[----:B------:R1:W3:Y:S01]  /*163a0*/  MUFU.EX2 R110, R2 ;  /* 0x00000002006e7308 */ /* 0x0002e20000000800 */
[----:B------:R-:W4:Y:S02]  /*163b0*/  LDSM.16.MT88.4 R84, [R198+0x1000] ;  /* 0x00100000c654783b */ /* 0x000f240000004200 */
[----:B------:R-:W-:Y:S04]  /*163c0*/  FADD.FTZ R0, R250, R0 ;  /* 0x00000000fa007221 */ /* 0x000fe80000010000 */
[C---:B------:R-:W-:Y:S02]  /*163d0*/  HMMA.16816.F32 R52, R76.reuse, R88, R52 ;  /* 0x000000584c34723c */ /* 0x040fe40000001834 */
[----:B------:R-:W-:Y:S02]  /*163e0*/  LDSM.16.MT88.4 R104, [R197+0x3000] ;  /* 0x00300000c568783b */ /* 0x000fe40000004200 */
[----:B------:R-:W-:Y:S04]  /*163f0*/  FADD.FTZ R0, R122, R0 ;  /* 0x000000007a007221 */ /* 0x000fe80000010000 */
[C---:B------:R-:W-:Y:S02]  /*16400*/  HMMA.16816.F32 R56, R76.reuse, R90, R56 ;  /* 0x0000005a4c38723c */ /* 0x040fe40000001838 */
[----:B------:R-:W5:Y:S02]  /*16410*/  LDSM.16.MT88.4 R88, [R197+0x1000] ;  /* 0x00100000c558783b */ /* 0x000f640000004200 */
[----:B------:R-:W-:Y:S04]  /*16420*/  FADD.FTZ R0, R120, R0 ;  /* 0x0000000078007221 */ /* 0x000fe80000010000 */
[C---:B------:R-:W-:Y:S04]  /*16430*/  HMMA.16816.F32 R60, R76.reuse, R92, R60 ;  /* 0x0000005c4c3c723c */ /* 0x040fe8000000183c */
[--C-:B-1----:R-:W-:Y:S02]  /*16440*/  FFMA.FTZ R2, R147, c[0x0][0x2d0], -R73.reuse ;  /* 0x0000b40093027a23 */ /* 0x102fe40000010849 */
[----:B------:R-:W-:Y:S02]  /*16450*/  FADD.FTZ R0, R237, R0 ;  /* 0x00000000ed007221 */ /* 0x000fe40000010000 */
[----:B------:R-:W-:Y:S01]  /*16460*/  HMMA.16816.F32 R64, R76, R94, R64 ;  /* 0x0000005e4c40723c */ /* 0x000fe20000001840 */
[----:B------:R1:W-:Y:S01]  /*16470*/  MUFU.EX2 R224, R2 ;  /* 0x0000000200e07308 */ /* 0x0003e20000000800 */
[----:B------:R-:W-:Y:S02]  /*16480*/  LDSM.16.MT88.4 R92, [R196+0x4800] ;  /* 0x00480000c45c783b */ /* 0x000fe40000004200 */
[----:B------:R-:W-:Y:S03]  /*16490*/  FADD.FTZ R0, R236, R0 ;  /* 0x00000000ec007221 */ /* 0x000fe60000010000 */
[----:B------:R-:W-:Y:S01]  /*164a0*/  F2FP.PACK_AB R76, R111, R227 ;  /* 0x000000e36f4c723e */ /* 0x000fe200000000ff */
[----:B------:R-:W-:Y:S01]  /*164b0*/  FADD.FTZ R0, R231, R0 ;  /* 0x00000000e7007221 */ /* 0x000fe20000010000 */
[----:B---3--:R-:W-:Y:S03]  /*164c0*/  F2FP.PACK_AB R77, R110, R109 ;  /* 0x0000006d6e4d723e */ /* 0x008fe600000000ff */
[----:B------:R-:W-:Y:S02]  /*164d0*/  FADD.FTZ R0, R128, R0 ;  /* 0x0000000080007221 */ /* 0x000fe40000010000 */
[----:B------:R-:W-:Y:S02]  /*164e0*/  LDSM.16.MT88.4 R128, [R198+0x6800] ;  /* 0x00680000c680783b */ /* 0x000fe40000004200 */
[----:B------:R-:W-:Y:S04]  /*164f0*/  FADD.FTZ R0, R109, R0 ;  /* 0x000000006d007221 */ /* 0x000fe80000010000 */
[----:B------:R-:W-:Y:S02]  /*16500*/  FADD.FTZ R0, R110, R0 ;  /* 0x000000006e007221 */ /* 0x000fe40000010000 */
[--C-:B-1----:R-:W-:Y:S04]  /*16510*/  FFMA.FTZ R2, R149, c[0x0][0x2d0], -R73.reuse ;  /* 0x0000b40095027a23 */ /* 0x102fe80000010849 */
[----:B------:R1:W3:Y:S02]  /*16520*/  MUFU.EX2 R221, R2 ;  /* 0x0000000200dd7308 */ /* 0x0002e40000000800 */
[--C-:B-1----:R-:W-:Y:S01]  /*16530*/  FFMA.FTZ R2, R151, c[0x0][0x2d0], -R74.reuse ;  /* 0x0000b40097027a23 */ /* 0x102fe2000001084a */
[----:B---3--:R-:W-:Y:S07]  /*16540*/  F2FP.PACK_AB R78, R221, R224 ;  /* 0x000000e0dd4e723e */ /* 0x008fee00000000ff */
[----:B------:R1:W3:Y:S02]  /*16550*/  MUFU.EX2 R108, R2 ;  /* 0x00000002006c7308 */ /* 0x0002e40000000800 */
[----:B-1----:R-:W-:Y:S02]  /*16560*/  FFMA.FTZ R2, R152, c[0x0][0x2d0], -R74 ;  /* 0x0000b40098027a23 */ /* 0x002fe4000001084a */
[----:B---3--:R-:W-:Y:S06]  /*16570*/  FADD.FTZ R0, R108, R0 ;  /* 0x000000006c007221 */ /* 0x008fec0000010000 */
[----:B------:R1:W3:Y:S02]  /*16580*/  MUFU.EX2 R219, R2 ;  /* 0x0000000200db7308 */ /* 0x0002e40000000800 */
[--C-:B-1----:R-:W-:Y:S01]  /*16590*/  FFMA.FTZ R2, R153, c[0x0][0x2d0], -R73.reuse ;  /* 0x0000b40099027a23 */ /* 0x102fe20000010849 */
[C---:B---3--:R-:W-:Y:S01]  /*165a0*/  F2FP.PACK_AB R79, R219.reuse, R108 ;  /* 0x0000006cdb4f723e */ /* 0x048fe200000000ff */
[----:B------:R-:W-:Y:S06]  /*165b0*/  FADD.FTZ R0, R219, R0 ;  /* 0x00000000db007221 */ /* 0x000fec0000010000 */
[----:B------:R1:W-:Y:S01]  /*165c0*/  MUFU.EX2 R189, R2 ;  /* 0x0000000200bd7308 */ /* 0x0003e20000000800 */
[C---:B--2---:R-:W-:Y:S08]  /*165d0*/  HMMA.16816.F32 R4, R76.reuse, R80, R4 ;  /* 0x000000504c04723c */ /* 0x044ff00000001804 */
[C---:B------:R-:W-:Y:S01]  /*165e0*/  HMMA.16816.F32 R8, R76.reuse, R82, R8 ;  /* 0x000000524c08723c */ /* 0x040fe20000001808 */
[----:B------:R-:W2:Y:S07]  /*165f0*/  LDSM.16.MT88.4 R80, [R195+0x4800] ;  /* 0x00480000c350783b */ /* 0x000eae0000004200 */
[C---:B------:R-:W-:Y:S04]  /*16600*/  HMMA.16816.F32 R12, R76.reuse, R96, R12 ;  /* 0x000000604c0c723c */ /* 0x040fe8000000180c */
[--C-:B-1----:R-:W-:Y:S04]  /*16610*/  FFMA.FTZ R2, R150, c[0x0][0x2d0], -R73.reuse ;  /* 0x0000b40096027a23 */ /* 0x102fe80000010849 */
[C---:B------:R-:W-:Y:S01]  /*16620*/  HMMA.16816.F32 R16, R76.reuse, R98, R16 ;  /* 0x000000624c10723c */ /* 0x040fe20000001810 */
[----:B------:R1:W-:Y:S01]  /*16630*/  MUFU.EX2 R119, R2 ;  /* 0x0000000200777308 */ /* 0x0003e20000000800 */
[----:B------:R-:W-:Y:S06]  /*16640*/  LDSM.16.MT88.4 R96, [R196+0x1800] ;  /* 0x00180000c460783b */ /* 0x000fec0000004200 */
[C---:B----4-:R-:W-:Y:S08]  /*16650*/  HMMA.16816.F32 R20, R76.reuse, R84, R20 ;  /* 0x000000544c14723c */ /* 0x050ff00000001814 */
[C---:B------:R-:W-:Y:S01]  /*16660*/  HMMA.16816.F32 R24, R76.reuse, R86, R24 ;  /* 0x000000564c18723c */ /* 0x040fe20000001818 */
[----:B------:R-:W3:Y:S07]  /*16670*/  LDSM.16.MT88.4 R84, [R198+0x4800] ;  /* 0x00480000c654783b */ /* 0x000eee0000004200 */
[C---:B-----5:R-:W-:Y:S04]  /*16680*/  HMMA.16816.F32 R28, R76.reuse, R88, R28 ;  /* 0x000000584c1c723c */ /* 0x060fe8000000181c */
        /* <DEDUP_REMOVED lines=8> */
[----:B-1----:R-:W-:Y:S02]  /*16710*/  FFMA.FTZ R2, R157, c[0x0][0x2d0], -R74 ;  /* 0x0000b4009d027a23 */ /* 0x002fe4000001084a */
[----:B----4-:R-:W-:Y:S02]  /*16720*/  FADD.FTZ R0, R117, R0 ;  /* 0x0000000075007221 */ /* 0x010fe40000010000 */
[C---:B------:R-:W-:Y:S01]  /*16730*/  HMMA.16816.F32 R48, R76.reuse, R94, R48 ;  /* 0x0000005e4c30723c */ /* 0x040fe20000001830 */
[----:B------:R1:W4:Y:S01]  /*16740*/  MUFU.EX2 R118, R2 ;  /* 0x0000000200767308 */ /* 0x0003220000000800 */
[----:B------:R-:W2:Y:S06]  /*16750*/  LDSM.16.MT88.4 R92, [R198+0x1800] ;  /* 0x00180000c65c783b */ /* 0x000eac0000004200 */
[C---:B---3--:R-:W-:Y:S08]  /*16760*/  HMMA.16816.F32 R52, R76.reuse, R84, R52 ;  /* 0x000000544c34723c */ /* 0x048ff00000001834 */
[C---:B------:R-:W-:Y:S01]  /*16770*/  HMMA.16816.F32 R56, R76.reuse, R86, R56 ;  /* 0x000000564c38723c */ /* 0x040fe20000001838 */
[----:B------:R-:W3:Y:S07]  /*16780*/  LDSM.16.MT88.4 R84, [R197+0x1800] ;  /* 0x00180000c554783b */ /* 0x000eee0000004200 */
[C---:B-----5:R-:W-:Y:S04]  /*16790*/  HMMA.16816.F32 R60, R76.reuse, R88, R60 ;  /* 0x000000584c3c723c */ /* 0x060fe8000000183c */
[--C-:B-1----:R-:W-:Y:S02]  /*167a0*/  FFMA.FTZ R2, R154, c[0x0][0x2d0], -R73.reuse ;  /* 0x0000b4009a027a23 */ /* 0x102fe40000010849 */
[C---:B----4-:R-:W-:Y:S02]  /*167b0*/  FADD.FTZ R0, R118.reuse, R0 ;  /* 0x0000000076007221 */ /* 0x050fe40000010000 */
[----:B------:R-:W-:Y:S01]  /*167c0*/  HMMA.16816.F32 R64, R76, R90, R64 ;  /* 0x0000005a4c40723c */ /* 0x000fe20000001840 */
[----:B------:R1:W-:Y:S01]  /*167d0*/  MUFU.EX2 R161, R2 ;  /* 0x0000000200a17308 */ /* 0x0003e20000000800 */
[----:B------:R-:W-:Y:S05]  /*167e0*/  LDSM.16.MT88.4 R88, [R196+0x5000] ;  /* 0x00500000c458783b */ /* 0x000fea0000004200 */
[----:B------:R-:W-:Y:S02]  /*167f0*/  F2FP.PACK_AB R76, R119, R189 ;  /* 0x000000bd774c723e */ /* 0x000fe400000000ff */
[----:B------:R-:W-:Y:S03]  /*16800*/  F2FP.PACK_AB R77, R118, R117 ;  /* 0x00000075764d723e */ /* 0x000fe600000000ff */
[--C-:B-1----:R-:W-:Y:S04]  /*16810*/  FFMA.FTZ R2, R155, c[0x0][0x2d0], -R73.reuse ;  /* 0x0000b4009b027a23 */ /* 0x102fe80000010849 */
[----:B------:R1:W4:Y:S02]  /*16820*/  MUFU.EX2 R160, R2 ;  /* 0x0000000200a07308 */ /* 0x0003240000000800 */
[--C-:B-1----:R-:W-:Y:S01]  /*16830*/  FFMA.FTZ R2, R158, c[0x0][0x2d0], -R74.reuse ;  /* 0x0000b4009e027a23 */ /* 0x102fe2000001084a */
[----:B----4-:R-:W-:Y:S07]  /*16840*/  F2FP.PACK_AB R78, R160, R161 ;  /* 0x000000a1a04e723e */ /* 0x010fee00000000ff */
[----:B------:R1:W4:Y:S02]  /*16850*/  MUFU.EX2 R116, R2 ;  /* 0x0000000200747308 */ /* 0x0003240000000800 */
[----:B-1----:R-:W-:Y:S02]  /*16860*/  FFMA.FTZ R2, R159, c[0x0][0x2d0], -R74 ;  /* 0x0000b4009f027a23 */ /* 0x002fe4000001084a */
[----:B----4-:R-:W-:Y:S06]  /*16870*/  FADD.FTZ R0, R116, R0 ;  /* 0x0000000074007221 */ /* 0x010fec0000010000 */
[----:B------:R1:W4:Y:S02]  /*16880*/  MUFU.EX2 R159, R2 ;  /* 0x00000002009f7308 */ /* 0x0003240000000800 */
[--C-:B-1----:R-:W-:Y:S01]  /*16890*/  FFMA.FTZ R2, R162, c[0x0][0x2d0], -R73.reuse ;  /* 0x0000b400a2027a23 */ /* 0x102fe20000010849 */
[C---:B----4-:R-:W-:Y:S01]  /*168a0*/  F2FP.PACK_AB R79, R159.reuse, R116 ;  /* 0x000000749f4f723e */ /* 0x050fe200000000ff */
        /* <DEDUP_REMOVED lines=10> */
[C---:B------:R-:W-:Y:S08]  /*16950*/  HMMA.16816.F32 R20, R76.reuse, R92, R20 ;  /* 0x0000005c4c14723c */ /* 0x040ff00000001814 */
[C---:B------:R-:W-:Y:S01]  /*16960*/  HMMA.16816.F32 R24, R76.reuse, R94, R24 ;  /* 0x0000005e4c18723c */ /* 0x040fe20000001818 */
[----:B------:R-:W4:Y:S07]  /*16970*/  LDSM.16.MT88.4 R92, [R198+0x5000] ;  /* 0x00500000c65c783b */ /* 0x000f2e0000004200 */
[C---:B---3--:R-:W-:Y:S04]  /*16980*/  HMMA.16816.F32 R28, R76.reuse, R84, R28 ;  /* 0x000000544c1c723c */ /* 0x048fe8000000181c */
[--C-:B-1----:R-:W-:Y:S04]  /*16990*/  FFMA.FTZ R2, R214, c[0x0][0x2d0], -R74.reuse ;  /* 0x0000b400d6027a23 */ /* 0x102fe8000001084a */
[C---:B------:R-:W-:Y:S01]  /*169a0*/  HMMA.16816.F32 R32, R76.reuse, R86, R32 ;  /* 0x000000564c20723c */ /* 0x040fe20000001820 */
[----:B------:R1:W3:Y:S01]  /*169b0*/  MUFU.EX2 R126, R2 ;  /* 0x00000002007e7308 */ /* 0x0002e20000000800 */
[----:B------:R-:W-:Y:S06]  /*169c0*/  LDSM.16.MT88.4 R84, [R196+0x2000] ;  /* 0x00200000c454783b */ /* 0x000fec0000004200 */
[C---:B--2---:R-:W-:Y:S08]  /*169d0*/  HMMA.16816.F32 R36, R76.reuse, R80, R36 ;  /* 0x000000504c24723c */ /* 0x044ff00000001824 */
[C---:B------:R-:W-:Y:S01]  /*169e0*/  HMMA.16816.F32 R40, R76.reuse, R82, R40 ;  /* 0x000000524c28723c */ /* 0x040fe20000001828 */
[----:B------:R-:W2:Y:S07]  /*169f0*/  LDSM.16.MT88.4 R80, [R195+0x2000] ;  /* 0x00200000c350783b */ /* 0x000eae0000004200 */
[C---:B------:R-:W-:Y:S04]  /*16a00*/  HMMA.16816.F32 R44, R76.reuse, R88, R44 ;  /* 0x000000584c2c723c */ /* 0x040fe8000000182c */
[----:B-1----:R-:W-:Y:S01]  /*16a10*/  FFMA.FTZ R2, R217, c[0x0][0x2d0], -R74 ;  /* 0x0000b400d9027a23 */ /* 0x002fe2000001084a */
[----:B------:R-:W-:Y:S01]  /*16a20*/  IADD3 R217, R188, -0x1, RZ ;  /* 0xffffffffbcd97810 */ /* 0x000fe20007ffe0ff */
[----:B---3--:R-:W-:Y:S02]  /*16a30*/  FADD.FTZ R0, R126, R0 ;  /* 0x000000007e007221 */ /* 0x008fe40000010000 */
[C---:B------:R-:W-:Y:S01]  /*16a40*/  HMMA.16816.F32 R48, R76.reuse, R90, R48 ;  /* 0x0000005a4c30723c */ /* 0x040fe20000001830 */
[----:B------:R1:W3:Y:S01]  /*16a50*/  MUFU.EX2 R125, R2 ;  /* 0x00000002007d7308 */ /* 0x0002e20000000800 */
[----:B------:R-:W5:Y:S06]  /*16a60*/  LDSM.16.MT88.4 R88, [R198+0x2000] ;  /* 0x00200000c658783b */ /* 0x000f6c0000004200 */
[C---:B----4-:R-:W-:Y:S08]  /*16a70*/  HMMA.16816.F32 R52, R76.reuse, R92, R52 ;  /* 0x0000005c4c34723c */ /* 0x050ff00000001834 */
[C---:B------:R-:W-:Y:S01]  /*16a80*/  HMMA.16816.F32 R56, R76.reuse, R94, R56 ;  /* 0x0000005e4c38723c */ /* 0x040fe20000001838 */
[----:B------:R-:W4:Y:S07]  /*16a90*/  LDSM.16.MT88.4 R92, [R197+0x2000] ;  /* 0x00200000c55c783b */ /* 0x000f2e0000004200 */
[C---:B------:R-:W-:Y:S04]  /*16aa0*/  HMMA.16816.F32 R60, R76.reuse, R96, R60 ;  /* 0x000000604c3c723c */ /* 0x040fe8000000183c */
[--C-:B-1----:R-:W-:Y:S02]  /*16ab0*/  FFMA.FTZ R2, R191, c[0x0][0x2d0], -R73.reuse ;  /* 0x0000b400bf027a23 */ /* 0x102fe40000010849 */
[----:B---3--:R-:W-:Y:S02]  /*16ac0*/  FADD.FTZ R0, R125, R0 ;  /* 0x000000007d007221 */ /* 0x008fe40000010000 */
[----:B------:R-:W-:Y:S01]  /*16ad0*/  HMMA.16816.F32 R64, R76, R98, R64 ;  /* 0x000000624c40723c */ /* 0x000fe20000001840 */
[----:B------:R1:W-:Y:S01]  /*16ae0*/  MUFU.EX2 R157, R2 ;  /* 0x00000002009d7308 */ /* 0x0003e20000000800 */
[----:B------:R-:W-:Y:S05]  /*16af0*/  LDSM.16.MT88.4 R96, [R196+0x2800] ;  /* 0x00280000c460783b */ /* 0x000fea0000004200 */
[----:B------:R-:W-:Y:S02]  /*16b00*/  F2FP.PACK_AB R76, R127, R158 ;  /* 0x0000009e7f4c723e */ /* 0x000fe400000000ff */
[----:B------:R-:W-:Y:S03]  /*16b10*/  F2FP.PACK_AB R77, R125, R126 ;  /* 0x0000007e7d4d723e */ /* 0x000fe600000000ff */
        /* <DEDUP_REMOVED lines=19> */
[----:B------:R-:W3:Y:S06]  /*16c50*/  LDSM.16.MT88.4 R84, [R196+0x5800] ;  /* 0x00580000c454783b */ /* 0x000eec0000004200 */
[C---:B-----5:R-:W-:Y:S08]  /*16c60*/  HMMA.16816.F32 R20, R76.reuse, R88, R20 ;  /* 0x000000584c14723c */ /* 0x060ff00000001814 */
[C---:B------:R-:W-:Y:S01]  /*16c70*/  HMMA.16816.F32 R24, R76.reuse, R90, R24 ;  /* 0x0000005a4c18723c */ /* 0x040fe20000001818 */
[----:B------:R-:W5:Y:S07]  /*16c80*/  LDSM.16.MT88.4 R88, [R198+0x5800] ;  /* 0x00580000c658783b */ /* 0x000f6e0000004200 */
[C---:B----4-:R-:W-:Y:S04]  /*16c90*/  HMMA.16816.F32 R28, R76.reuse, R92, R28 ;  /* 0x0000005c4c1c723c */ /* 0x050fe8000000181c */
[--C-:B-1----:R-:W-:Y:S04]  /*16ca0*/  FFMA.FTZ R2, R230, c[0x0][0x2d0], -R74.reuse ;  /* 0x0000b400e6027a23 */ /* 0x102fe8000001084a */
[C---:B------:R-:W-:Y:S01]  /*16cb0*/  HMMA.16816.F32 R32, R76.reuse, R94, R32 ;  /* 0x0000005e4c20723c */ /* 0x040fe20000001820 */
[----:B------:R1:W4:Y:S01]  /*16cc0*/  MUFU.EX2 R152, R2 ;  /* 0x0000000200987308 */ /* 0x0003220000000800 */
[----:B------:R-:W5:Y:S06]  /*16cd0*/  LDSM.16.MT88.4 R92, [R197+0x5800] ;  /* 0x00580000c55c783b */ /* 0x000f6c0000004200 */
[C---:B--2---:R-:W-:Y:S08]  /*16ce0*/  HMMA.16816.F32 R36, R76.reuse, R80, R36 ;  /* 0x000000504c24723c */ /* 0x044ff00000001824 */
[C---:B------:R-:W-:Y:S01]  /*16cf0*/  HMMA.16816.F32 R40, R76.reuse, R82, R40 ;  /* 0x000000524c28723c */ /* 0x040fe20000001828 */
[----:B------:R-:W2:Y:S07]  /*16d00*/  LDSM.16.MT88.4 R80, [R195+0x2800] ;  /* 0x00280000c350783b */ /* 0x000eae0000004200 */
[C---:B---3--:R-:W-:Y:S04]  /*16d10*/  HMMA.16816.F32 R44, R76.reuse, R84, R44 ;  /* 0x000000544c2c723c */ /* 0x048fe8000000182c */
[----:B-1----:R-:W-:Y:S02]  /*16d20*/  FFMA.FTZ R2, R229, c[0x0][0x2d0], -R74 ;  /* 0x0000b400e5027a23 */ /* 0x002fe4000001084a */
[----:B----4-:R-:W-:Y:S02]  /*16d30*/  FADD.FTZ R0, R152, R0 ;  /* 0x0000000098007221 */ /* 0x010fe40000010000 */
[C---:B------:R-:W-:Y:S01]  /*16d40*/  HMMA.16816.F32 R48, R76.reuse, R86, R48 ;  /* 0x000000564c30723c */ /* 0x040fe20000001830 */
[----:B------:R1:W3:Y:S01]  /*16d50*/  MUFU.EX2 R150, R2 ;  /* 0x0000000200967308 */ /* 0x0002e20000000800 */
[----:B------:R-:W4:Y:S06]  /*16d60*/  LDSM.16.MT88.4 R84, [R198+0x2800] ;  /* 0x00280000c654783b */ /* 0x000f2c0000004200 */
[C---:B-----5:R-:W-:Y:S08]  /*16d70*/  HMMA.16816.F32 R52, R76.reuse, R88, R52 ;  /* 0x000000584c34723c */ /* 0x060ff00000001834 */
[C---:B------:R-:W-:Y:S01]  /*16d80*/  HMMA.16816.F32 R56, R76.reuse, R90, R56 ;  /* 0x0000005a4c38723c */ /* 0x040fe20000001838 */
[----:B------:R-:W5:Y:S07]  /*16d90*/  LDSM.16.MT88.4 R88, [R197+0x2800] ;  /* 0x00280000c558783b */ /* 0x000f6e0000004200 */
[C---:B------:R-:W-:Y:S04]  /*16da0*/  HMMA.16816.F32 R60, R76.reuse, R92, R60 ;  /* 0x0000005c4c3c723c */ /* 0x040fe8000000183c */
[--C-:B-1----:R-:W-:Y:S02]  /*16db0*/  FFMA.FTZ R2, R226, c[0x0][0x2d0], -R73.reuse ;  /* 0x0000b400e2027a23 */ /* 0x102fe40000010849 */
[C---:B---3--:R-:W-:Y:S02]  /*16dc0*/  FADD.FTZ R0, R150.reuse, R0 ;  /* 0x0000000096007221 */ /* 0x048fe40000010000 */
        /* <DEDUP_REMOVED lines=35> */
[----:B------:R-:W3:Y:S07]  /*17000*/  LDSM.16.MT88.4 R80, [R195+0x3000] ;  /* 0x00300000c350783b */ /* 0x000eee0000004200 */
[C---:B------:R-:W-:Y:S04]  /*17010*/  HMMA.16816.F32 R44, R76.reuse, R92, R44 ;  /* 0x0000005c4c2c723c */ /* 0x040fe8000000182c */
[----:B-1----:R-:W-:Y:S02]  /*17020*/  FFMA.FTZ R2, R246, c[0x0][0x2d0], -R74 ;  /* 0x0000b400f6027a23 */ /* 0x002fe4000001084a */
[----:B----4-:R-:W-:Y:S02]  /*17030*/  FADD.FTZ R0, R144, R0 ;  /* 0x0000000090007221 */ /* 0x010fe40000010000 */
[C---:B------:R-:W-:Y:S01]  /*17040*/  HMMA.16816.F32 R48, R76.reuse, R94, R48 ;  /* 0x0000005e4c30723c */ /* 0x040fe20000001830 */
[----:B------:R1:W4:Y:S07]  /*17050*/  MUFU.EX2 R143, R2 ;  /* 0x00000002008f7308 */ /* 0x00032e0000000800 */
[C---:B---3--:R-:W-:Y:S08]  /*17060*/  HMMA.16816.F32 R52, R76.reuse, R84, R52 ;  /* 0x000000544c34723c */ /* 0x048ff00000001834 */
[C---:B------:R-:W-:Y:S08]  /*17070*/  HMMA.16816.F32 R56, R76.reuse, R86, R56 ;  /* 0x000000564c38723c */ /* 0x040ff00000001838 */
[C---:B-----5:R-:W-:Y:S04]  /*17080*/  HMMA.16816.F32 R60, R76.reuse, R88, R60 ;  /* 0x000000584c3c723c */ /* 0x060fe8000000183c */
[--C-:B-1----:R-:W-:Y:S02]  /*17090*/  FFMA.FTZ R2, R243, c[0x0][0x2d0], -R73.reuse ;  /* 0x0000b400f3027a23 */ /* 0x102fe40000010849 */
[----:B------:R-:W-:Y:S02]  /*170a0*/  FFMA.FTZ R73, R244, c[0x0][0x2d0], -R73 ;  /* 0x0000b400f4497a23 */ /* 0x000fe40000010849 */
[----:B------:R-:W-:Y:S01]  /*170b0*/  HMMA.16816.F32 R64, R76, R90, R64 ;  /* 0x0000005a4c40723c */ /* 0x000fe20000001840 */
[----:B------:R1:W-:Y:S03]  /*170c0*/  MUFU.EX2 R142, R2 ;  /* 0x00000002008e7308 */ /* 0x0003e60000000800 */
[----:B----4-:R-:W-:Y:S07]  /*170d0*/  FADD.FTZ R0, R143, R0 ;  /* 0x000000008f007221 */ /* 0x010fee0000010000 */
[----:B------:R3:W-:Y:S01]  /*170e0*/  MUFU.EX2 R141, R73 ;  /* 0x00000049008d7308 */ /* 0x0007e20000000800 */
[--C-:B-1----:R-:W-:Y:S02]  /*170f0*/  FFMA.FTZ R2, R249, c[0x0][0x2d0], -R74.reuse ;  /* 0x0000b400f9027a23 */ /* 0x102fe4000001084a */
[----:B------:R-:W-:Y:S01]  /*17100*/  FFMA.FTZ R74, R72, c[0x0][0x2d0], -R74 ;  /* 0x0000b400484a7a23 */ /* 0x000fe2000001084a */
[----:B------:R-:W-:Y:S06]  /*17110*/  F2FP.PACK_AB R72, R145, R146 ;  /* 0x000000929148723e */ /* 0x000fec00000000ff */
[----:B------:R1:W4:Y:S01]  /*17120*/  MUFU.EX2 R140, R2 ;  /* 0x00000002008c7308 */ /* 0x0003220000000800 */
[----:B---3--:R-:W-:Y:S09]  /*17130*/  F2FP.PACK_AB R73, R143, R144 ;  /* 0x000000908f49723e */ /* 0x008ff200000000ff */
[----:B------:R3:W5:Y:S01]  /*17140*/  MUFU.EX2 R71, R74 ;  /* 0x0000004a00477308 */ /* 0x0007620000000800 */
[----:B-1----:R-:W-:Y:S02]  /*17150*/  FADD.FTZ R2, R247, R3 ;  /* 0x00000003f7027221 */ /* 0x002fe40000010000 */
[----:B------:R-:W2:Y:S01]  /*17160*/  LDL R3, [R1+0x24] ;  /* 0x0000240001037983 */ /* 0x000ea20000100800 */
[----:B----4-:R-:W-:Y:S02]  /*17170*/  FADD.FTZ R0, R140, R0 ;  /* 0x000000008c007221 */ /* 0x010fe40000010000 */
[----:B------:R-:W-:Y:S02]  /*17180*/  FADD.FTZ R2, R121, R2 ;  /* 0x0000000279027221 */ /* 0x000fe40000010000 */
[----:B------:R-:W1:Y:S02]  /*17190*/  LDSM.16.MT88.4 R120, [R196+0x6800] ;  /* 0x00680000c478783b */ /* 0x000e640000004200 */
[----:B------:R-:W-:Y:S01]  /*171a0*/  FADD.FTZ R2, R252, R2 ;  /* 0x00000002fc027221 */ /* 0x000fe20000010000 */
[----:B---3--:R-:W-:Y:S02]  /*171b0*/  F2FP.PACK_AB R74, R141, R142 ;  /* 0x0000008e8d4a723e */ /* 0x008fe400000000ff */
[----:B-----5:R-:W-:Y:S01]  /*171c0*/  F2FP.PACK_AB R75, R71, R140 ;  /* 0x0000008c474b723e */ /* 0x020fe200000000ff */
[----:B------:R-:W-:Y:S04]  /*171d0*/  FADD.FTZ R2, R242, R2 ;  /* 0x00000002f2027221 */ /* 0x000fe80000010000 */
[----:B------:R-:W-:Y:S02]  /*171e0*/  FADD.FTZ R2, R241, R2 ;  /* 0x00000002f1027221 */ /* 0x000fe40000010000 */
[C---:B------:R-:W-:Y:S01]  /*171f0*/  HMMA.16816.F32 R76, R72.reuse, R80, R4 ;  /* 0x00000050484c723c */ /* 0x040fe20000001804 */
[----:B------:R-:W3:Y:S04]  /*17200*/  LDSM.16.MT88.4 R4, [R197+0x6800] ;  /* 0x00680000c504783b */ /* 0x000ee80000004200 */
[----:B------:R-:W-:Y:S03]  /*17210*/  FADD.FTZ R2, R235, R2 ;  /* 0x00000002eb027221 */ /* 0x000fe60000010000 */
        /* <DEDUP_REMOVED lines=20> */
[C---:B------:R-:W-:Y:S04]  /*17360*/  HMMA.16816.F32 R120, R72.reuse, R122, R48 ;  /* 0x0000007a4878723c */ /* 0x040fe80000001830 */
[----:B------:R-:W-:Y:S04]  /*17370*/  FADD.FTZ R2, R127, R2 ;  /* 0x000000027f027221 */ /* 0x000fe80000010000 */
[C---:B------:R-:W-:Y:S04]  /*17380*/  HMMA.16816.F32 R124, R72.reuse, R128, R52 ;  /* 0x00000080487c723c */ /* 0x040fe80000001834 */
[----:B------:R-:W-:Y:S04]  /*17390*/  FADD.FTZ R2, R157, R2 ;  /* 0x000000029d027221 */ /* 0x000fe80000010000 */
[----:B------:R-:W-:Y:S01]  /*173a0*/  FADD.FTZ R2, R156, R2 ;  /* 0x000000029c027221 */ /* 0x000fe20000010000 */
[C---:B------:R-:W-:Y:S03]  /*173b0*/  HMMA.16816.F32 R128, R72.reuse, R130, R56 ;  /* 0x000000824880723c */ /* 0x040fe60000001838 */
[----:B------:R-:W-:Y:S04]  /*173c0*/  FADD.FTZ R2, R154, R2 ;  /* 0x000000029a027221 */ /* 0x000fe80000010000 */
[----:B------:R-:W-:Y:S01]  /*173d0*/  FADD.FTZ R2, R153, R2 ;  /* 0x0000000299027221 */ /* 0x000fe20000010000 */
[C---:B---3--:R-:W-:Y:S04]  /*173e0*/  HMMA.16816.F32 R60, R72.reuse, R4, R60 ;  /* 0x00000004483c723c */ /* 0x048fe8000000183c */
[----:B------:R-:W-:Y:S04]  /*173f0*/  FADD.FTZ R2, R151, R2 ;  /* 0x0000000297027221 */ /* 0x000fe80000010000 */
[----:B------:R-:W-:Y:S01]  /*17400*/  FADD.FTZ R2, R149, R2 ;  /* 0x0000000295027221 */ /* 0x000fe20000010000 */
[----:B------:R-:W-:Y:S03]  /*17410*/  HMMA.16816.F32 R64, R72, R6, R64 ;  /* 0x000000064840723c */ /* 0x000fe60000001840 */
[----:B------:R-:W-:Y:S04]  /*17420*/  FADD.FTZ R2, R146, R2 ;  /* 0x0000000292027221 */ /* 0x000fe80000010000 */
[----:B------:R-:W-:Y:S05]  /*17430*/  FADD.FTZ R2, R145, R2 ;  /* 0x0000000291027221 */ /* 0x000fea0000010000 */
[----:B------:R-:W-:Y:S01]  /*17440*/  FADD.FTZ R2, R142, R2 ;  /* 0x000000028e027221 */ /* 0x000fe20000010000 */
[----:B--2---:R-:W-:Y:S01]  /*17450*/  ISETP.GT.AND P0, PT, R188, R3, PT ;  /* 0x00000003bc00720c */ /* 0x004fe20003f04270 */
[----:B------:R-:W-:Y:S02]  /*17460*/  FADD.FTZ R3, R71, R0 ;  /* 0x0000000047037221 */ /* 0x000fe40000010000 */
[----:B------:R-:W-:Y:S02]  /*17470*/  FADD.FTZ R0, R141, R2 ;  /* 0x000000028d007221 */ /* 0x000fe40000010000 */
[----:B------:R-:W-:Y:S01]  /*17480*/  IMAD.MOV.U32 R188, RZ, RZ, R217 ;  /* 0x000000ffffbc7224 */ /* 0x000fe200078e00d9 */
[----:B------:R1:W-:Y:S01]  /*17490*/  STL [R1+0x38], R3 ;  /* 0x0000380301007387 */ /* 0x0003e20000100800 */
[----:B------:R-:W-:Y:S03]  /*174a0*/  IMAD.MOV.U32 R71, RZ, RZ, R69 ;  /* 0x000000ffff477224 */ /* 0x000fe600078e0045 */
[----:B------:R2:W-:Y:S01]  /*174b0*/  STL [R1+0x34], R0 ;  /* 0x0000340001007387 */ /* 0x0005e20000100800 */
[----:B-1----:R-:W-:Y:S02]  /*174c0*/  IMAD.MOV.U32 R3, RZ, RZ, R70 ;  /* 0x000000ffff037224 */ /* 0x002fe400078e0046 */
[----:B------:R-:W-:-:S05]  /*174d0*/  @P0 BRA `(.L_x_1238) ;  /* 0xffffbe0000000947 */ /* 0x000fca000383ffff */
.L_x_1233:
[----:B--2---:R-:W2:Y:S02]  /*174e0*/  LDL R0, [R1+0x40] ;  /* 0x0000400001007983 */ /* 0x004ea40000100800 */
[----:B--2---:R-:W-:-:S13]  /*174f0*/  ISETP.GE.AND P0, PT, R217, R0, PT ;  /* 0x00000000d900720c */ /* 0x004fda0003f06270 */
[----:B------:R-:W-:Y:S05]  /*17500*/  @!P0 BRA `(.L_x_1239) ;  /* 0x00003ab000008947 */ /* 0x000fea0003800000 */
.L_x_1242:
[----:B------:R-:W2:Y:S01]  /*17510*/  LDL.64 R190, [R1+0x8] ;  /* 0x0000080001be7983 */ /* 0x000ea20000100a00 */
[----:B------:R-:W-:Y:S04]  /*17520*/  DEPBAR.LE SB0, 0x0 ;  /* 0x000080000000791a */ /* 0x000fe80000000000 */
[----:B------:R-:W-:Y:S01]  /*17530*/  WARPSYNC 0xffffffff ;  /* 0xffffffff00007948 */ /* 0x000fe20003800000 */
[----:B------:R-:W3:Y:S01]  /*17540*/  LDL R55, [R1] ;  /* 0x0000000001377983 */ /* 0x000ee20000100800 */
[----:B-1----:R-:W-:Y:S01]  /*17550*/  SHF.R.S32.HI R0, RZ, 0x1f, R217 ;  /* 0x0000001fff007819 */ /* 0x002fe200000114d9 */
[C---:B------:R-:W-:Y:S01]  /*17560*/  IMAD.WIDE.U32 R38, R217.reuse, c[0x0][0x208], RZ ;  /* 0x00008200d9267a25 */ /* 0x040fe200078e00ff */
[----:B------:R-:W-:Y:S01]  /*17570*/  ULDC.64 UR4, c[0x0][0x208] ;  /* 0x0000820000047ab9 */ /* 0x000fe20000000a00 */
[----:B------:R-:W-:Y:S01]  /*17580*/  BAR.SYNC.DEFER_BLOCKING 0x0 ;  /* 0x0000000000007b1d */ /* 0x000fe20000010000 */
[----:B------:R-:W-:Y:S01]  /*17590*/  ISETP.GE.AND P4, PT, R218, c[0x0][0x1d4], PT ;  /* 0x00007500da007a0c */ /* 0x000fe20003f86270 */
[----:B------:R-:W-:Y:S03]  /*175a0*/  IMAD R2, R0, c[0x0][0x208], RZ ;  /* 0x0000820000027a24 */ /* 0x000fe600078e02ff */
[----:B------:R-:W-:Y:S01]  /*175b0*/  USHF.L.U32 UR8, UR4, 0x5, URZ ;  /* 0x0000000504087899 */ /* 0x000fe2000800063f */
[----:B------:R-:W-:Y:S05]  /*175c0*/  IMAD R2, R217, c[0x0][0x20c], R2 ;  /* 0x00008300d9027a24 */ /* 0x000fea00078e0202 */
[----:B------:R-:W-:Y:S05]  /*175d0*/  IADD3 R28, R39, R2, RZ ;  /* 0x00000002271c7210 */ /* 0x000fea0007ffe0ff */
[----:B------:R-:W-:Y:S01]  /*175e0*/  IMAD R54, R28, 0x70, RZ ;  /* 0x000000701c367824 */ /* 0x000fe200078e02ff */
[----:B------:R-:W-:Y:S01]  /*175f0*/  MOV R28, UR8 ;  /* 0x00000008001c7c02 */ /* 0x000fe20008000f00 */
[----:B------:R-:W1:Y:S01]  /*17600*/  LDSM.16.M88.4 R8, [R194] ;  /* 0x00000000c208783b */ /* 0x000e620000000200 */
[----:B------:R-:W-:Y:S01]  /*17610*/  UMOV UR9, 0x5 ;  /* 0x0000000500097882 */ /* 0x000fe20000000000 */
[----:B------:R-:W-:Y:S01]  /*17620*/  BSSY B0, `(.L_x_1240) ;  /* 0x000018b000007945 */ /* 0x000fe20003800000 */
[----:B------:R-:W-:Y:S02]  /*17630*/  USHF.L.U64.HI UR9, UR4, UR9, UR5 ;  /* 0x0000000904097299 */ /* 0x000fe40008010205 */
[----:B------:R-:W-:Y:S03]  /*17640*/  UIADD3 UR5, UP0, UR8, UR8, URZ ;  /* 0x0000000808057290 */ /* 0x000fe6000ff1e03f */
[----:B------:R-:W4:Y:S01]  /*17650*/  LDSM.16.M88.4 R16, [R194+0x800] ;  /* 0x00080000c210783b */ /* 0x000f220000000200 */
[----:B------:R-:W-:Y:S01]  /*17660*/  MOV R29, UR9 ;  /* 0x00000009001d7c02 */ /* 0x000fe20008000f00 */
[----:B------:R-:W-:Y:S04]  /*17670*/  UIADD3.X UR4, UR9, UR9, URZ, UP0, !UPT ;  /* 0x0000000909047290 */ /* 0x000fe800087fe43f */
[----:B------:R-:W-:Y:S02]  /*17680*/  IMAD.WIDE.U32 R36, R38, 0x70, R28 ;  /* 0x0000007026247825 */ /* 0x000fe400078e001c */
[----:B------:R-:W5:Y:S03]  /*17690*/  S2R R52, SR_TID.X ;  /* 0x0000000000347919 */ /* 0x000f660000002100 */
[----:B------:R-:W-:Y:S05]  /*176a0*/  IADD3 R46, P1, R36, UR8, RZ ;  /* 0x00000008242e7c10 */ /* 0x000fea000ff3e0ff */
[----:B------:R-:W4:Y:S08]  /*176b0*/  LDSM.16.M88.4 R24, [R194+0x1000] ;  /* 0x00100000c218783b */ /* 0x000f300000000200 */
[----:B------:R-:W3:Y:S04]  /*176c0*/  LDL R243, [R1+0x40] ;  /* 0x0000400001f37983 */ /* 0x000ee80000100800 */
[----:B------:R-:W4:Y:S01]  /*176d0*/  LDSM.16.M88.4 R32, [R194+0x1800] ;  /* 0x00180000c220783b */ /* 0x000f220000000200 */
[C---:B-1----:R-:W-:Y:S03]  /*176e0*/  HMMA.16816.F32 R4, R132.reuse, R8, RZ ;  /* 0x000000088404723c */ /* 0x042fe600000018ff */
[----:B-----5:R-:W-:Y:S04]  /*176f0*/  ISETP.GT.AND P6, PT, R52, 0x7f, PT ;  /* 0x0000007f3400780c */ /* 0x020fe80003fc4270 */
[----:B------:R-:W1:Y:S01]  /*17700*/  LDSM.16.M88.4 R40, [R194+0x2000] ;  /* 0x00200000c228783b */ /* 0x000e620000000200 */
[----:B------:R-:W-:Y:S01]  /*17710*/  SHF.R.S32.HI R3, RZ, 0x1f, R52 ;  /* 0x0000001fff037819 */ /* 0x000fe20000011434 */
[C---:B------:R-:W-:Y:S03]  /*17720*/  HMMA.16816.F32 R8, R132.reuse, R10, RZ ;  /* 0x0000000a8408723c */ /* 0x040fe600000018ff */
[-C--:B------:R-:W-:Y:S03]  /*17730*/  LEA.HI R3, R3, R52.reuse, RZ, 0x3 ;  /* 0x0000003403037211 */ /* 0x080fe600078f18ff */
[----:B------:R-:W5:Y:S01]  /*17740*/  LDSM.16.M88.4 R48, [R194+0x2800] ;  /* 0x00280000c230783b */ /* 0x000f620000000200 */
[----:B------:R-:W-:Y:S01]  /*17750*/  LOP3.LUT R0, R3, 0xfffffff8, RZ, 0xc0, !PT ;  /* 0xfffffff803007812 */ /* 0x000fe200078ec0ff */
[C---:B----4-:R-:W-:Y:S04]  /*17760*/  HMMA.16816.F32 R12, R132.reuse, R16, RZ ;  /* 0x00000010840c723c */ /* 0x050fe800000018ff */
[----:B------:R-:W-:Y:S02]  /*17770*/  IADD3 R0, -R0, R52, RZ ;  /* 0x0000003400007210 */ /* 0x000fe40007ffe1ff */
[----:B------:R-:W4:Y:S02]  /*17780*/  LDSM.16.M88.4 R56, [R194+0x3000] ;  /* 0x00300000c238783b */ /* 0x000f240000000200 */
[----:B------:R-:W-:Y:S01]  /*17790*/  SHF.L.U32 R0, R0, 0x3, RZ ;  /* 0x0000000300007819 */ /* 0x000fe200000006ff */
[C---:B------:R-:W-:Y:S03]  /*177a0*/  HMMA.16816.F32 R16, R132.reuse, R18, RZ ;  /* 0x000000128410723c */ /* 0x040fe600000018ff */
[----:B------:R-:W-:Y:S02]  /*177b0*/  ISETP.GE.AND P5, PT, R0, c[0x0][0x1d4], PT ;  /* 0x0000750000007a0c */ /* 0x000fe40003fa6270 */
[----:B------:R-:W1:Y:S03]  /*177c0*/  LDSM.16.M88.4 R72, [R199] ;  /* 0x00000000c748783b */ /* 0x000e660000000200 */
[C---:B------:R-:W-:Y:S05]  /*177d0*/  HMMA.16816.F32 R20, R132.reuse, R24, RZ ;  /* 0x000000188414723c */ /* 0x040fea00000018ff */
[----:B------:R-:W1:Y:S03]  /*177e0*/  LDSM.16.M88.4 R140, [R207] ;  /* 0x00000000cf8c783b */ /* 0x000e660000000200 */
[C---:B------:R-:W-:Y:S05]  /*177f0*/  HMMA.16816.F32 R24, R132.reuse, R26, RZ ;  /* 0x0000001a8418723c */ /* 0x040fea00000018ff */
[----:B------:R-:W1:Y:S03]  /*17800*/  LDSM.16.M88.4 R144, [R208] ;  /* 0x00000000d090783b */ /* 0x000e660000000200 */
[C---:B------:R-:W-:Y:S05]  /*17810*/  HMMA.16816.F32 R28, R132.reuse, R32, RZ ;  /* 0x00000020841c723c */ /* 0x040fea00000018ff */
[----:B------:R-:W1:Y:S03]  /*17820*/  LDSM.16.M88.4 R148, [R209] ;  /* 0x00000000d194783b */ /* 0x000e660000000200 */
[C---:B------:R-:W-:Y:S05]  /*17830*/  HMMA.16816.F32 R32, R132.reuse, R34, RZ ;  /* 0x000000228420723c */ /* 0x040fea00000018ff */
[----:B------:R-:W1:Y:S08]  /*17840*/  LDSM.16.M88.4 R152, [R210] ;  /* 0x00000000d298783b */ /* 0x000e700000000200 */
[----:B------:R-:W1:Y:S08]  /*17850*/  LDSM.16.M88.4 R156, [R211] ;  /* 0x00000000d39c783b */ /* 0x000e700000000200 */
[----:B------:R-:W1:Y:S01]  /*17860*/  LDSM.16.M88.4 R160, [R212] ;  /* 0x00000000d4a0783b */ /* 0x000e620000000200 */
[----:B--2---:R-:W-:Y:S02]  /*17870*/  MOV R2, R190 ;  /* 0x000000be00027202 */ /* 0x004fe40000000f00 */
[----:B------:R-:W-:Y:S02]  /*17880*/  @!P6 IADD3 R53, P3, P2, R190, UR8, R46 ;  /* 0x00000008be35ec10 */ /* 0x000fe4000fa7e02e */
[----:B---3--:R-:W-:Y:S05]  /*17890*/  MOV R3, R55 ;  /* 0x0000003700037202 */ /* 0x008fea0000000f00 */
[----:B------:R-:W-:Y:S05]  /*178a0*/  IMAD.WIDE.U32 R2, R38, 0x70, R2 ;  /* 0x0000007026027825 */ /* 0x000fea00078e0002 */
[C---:B------:R-:W-:Y:S02]  /*178b0*/  LEA R44, P0, R2.reuse, c[0x0][0x1f8], 0x1 ;  /* 0x00007e00022c7a11 */ /* 0x040fe400078008ff */
[----:B------:R-:W-:Y:S02]  /*178c0*/  IADD3 R0, R3, R54, RZ ;  /* 0x0000003603007210 */ /* 0x000fe40007ffe0ff */
[----:B------:R-:W-:Y:S02]  /*178d0*/  MOV R3, UR4 ;  /* 0x0000000400037c02 */ /* 0x000fe40008000f00 */
[----:B------:R-:W-:Y:S02]  /*178e0*/  LEA.HI.X R45, R2, c[0x0][0x1fc], R0, 0x1, P0 ;  /* 0x00007f00022d7a11 */ /* 0x000fe400000f0c00 */
[----:B------:R-:W-:Y:S02]  /*178f0*/  MOV R2, UR5 ;  /* 0x0000000500027c02 */ /* 0x000fe40008000f00 */
[----:B------:R-:W-:Y:S01]  /*17900*/  IADD3 R47, P0, R190, R36, RZ ;  /* 0x00000024be2f7210 */ /* 0x000fe20007f1e0ff */
[----:B------:R-:W-:Y:S01]  /*17910*/  @!PT LDS RZ, [RZ] ;  /* 0x00000000fffff984 */ /* 0x000fe20000000800 */
[----:B------:R-:W-:Y:S01]  /*17920*/  @!PT LDS RZ, [RZ] ;  /* 0x00000000fffff984 */ /* 0x000fe20000000800 */
[----:B------:R-:W-:Y:S01]  /*17930*/  @!PT LDS RZ, [RZ] ;  /* 0x00000000fffff984 */ /* 0x000fe20000000800 */
[----:B------:R5:W-:Y:S01]  /*17940*/  LDGSTS.E.BYPASS.LTC128B.128 [R216+0x100], [R44.64], !P5 ;  /* 0x001000002cd87fae */ /* 0x000be2000e901d46 */
[----:B------:R-:W-:Y:S01]  /*17950*/  IADD3 R0, R54, R37, RZ ;  /* 0x0000002536007210 */ /* 0x000fe20007ffe0ff */
[----:B------:R-:W-:Y:S02]  /*17960*/  IMAD.WIDE.U32 R188, R38, 0x70, R2 ;  /* 0x0000007026bc7825 */ /* 0x000fe400078e0002 */
[C---:B-1----:R-:W-:Y:S01]  /*17970*/  HMMA.16816.F32 R36, R132.reuse, R40, RZ ;  /* 0x000000288424723c */ /* 0x042fe200000018ff */
[CC--:B------:R-:W-:Y:S02]  /*17980*/  IADD3.X R3, R0.reuse, R55.reuse, RZ, P0, !PT ;  /* 0x0000003700037210 */ /* 0x0c0fe400007fe4ff */
[C---:B------:R-:W-:Y:S01]  /*17990*/  LEA R2, P0, R47.reuse, c[0x0][0x1f8], 0x1 ;  /* 0x00007e002f027a11 */ /* 0x040fe200078008ff */
[----:B------:R5:W-:Y:S01]  /*179a0*/  LDGSTS.E.BYPASS.LTC128B.128 [R216+0x3900], [R44.64+0x80], !P4 ;  /* 0x039000802cd87fae */ /* 0x000be2000e101d46 */
[----:B------:R-:W-:Y:S02]  /*179b0*/  IADD3.X R0, R0, UR9, RZ, P1, !PT ;  /* 0x0000000900007c10 */ /* 0x000fe40008ffe4ff */
[----:B------:R-:W-:Y:S01]  /*179c0*/  LEA.HI.X R3, R47, c[0x0][0x1fc], R3, 0x1, P0 ;  /* 0x00007f002f037a11 */ /* 0x000fe200000f0c03 */
[C---:B------:R-:W-:Y:S01]  /*179d0*/  HMMA.16816.F32 R40, R132.reuse, R42, RZ ;  /* 0x0000002a8428723c */ /* 0x040fe200000018ff */
[----:B------:R-:W-:Y:S03]  /*179e0*/  IADD3 R52, P1, R46, R190, RZ ;  /* 0x000000be2e347210 */ /* 0x000fe60007f3e0ff */
[----:B------:R1:W-:Y:S01]  /*179f0*/  LDGSTS.E.BYPASS.LTC128B.128 [R216+0x1100], [R2.64], !P5 ;  /* 0x0110000002d87fae */ /* 0x0003e2000e901d46 */
[----:B------:R-:W-:Y:S04]  /*17a00*/  IADD3 R71, P0, R190, R188, RZ ;  /* 0x000000bcbe477210 */ /* 0x000fe80007f1e0ff */
[----:B------:R-:W-:Y:S03]  /*17a10*/  IADD3.X R214, R55, R54, R189, P0, !PT ;  /* 0x0000003637d67210 */ /* 0x000fe600007fe4bd */
[----:B------:R1:W-:Y:S01]  /*17a20*/  LDGSTS.E.BYPASS.LTC128B.128 [R216+0x4900], [R2.64+0x80], !P4 ;  /* 0x0490008002d87fae */ /* 0x0003e2000e101d46 */
[----:B------:R-:W-:Y:S01]  /*17a30*/  @!P6 LEA R188, P0, R53, c[0x0][0x1f8], 0x1 ;  /* 0x00007e0035bcea11 */ /* 0x000fe200078008ff */
[C---:B-----5:R-:W-:Y:S07]  /*17a40*/  HMMA.16816.F32 R44, R132.reuse, R48, RZ ;  /* 0x00000030842c723c */ /* 0x060fee00000018ff */
[----:B------:R-:W-:Y:S02]  /*17a50*/  IADD3.X R48, R0, R55, RZ, P1, !PT ;  /* 0x0000003700307210 */ /* 0x000fe40000ffe4ff */
[C---:B------:R-:W-:Y:S03]  /*17a60*/  LEA R190, P1, R52.reuse, c[0x0][0x1f8], 0x1 ;  /* 0x00007e0034be7a11 */ /* 0x040fe600078208ff */
[----:B------:R-:W-:Y:S02]  /*17a70*/  @!P6 IADD3.X R0, R55, UR9, R0, P3, P2 ;  /* 0x000000093700ec10 */ /* 0x000fe40009fe4400 */
[----:B------:R-:W-:Y:S02]  /*17a80*/  LEA.HI.X R191, R52, c[0x0][0x1fc], R48, 0x1, P1 ;  /* 0x00007f0034bf7a11 */ /* 0x000fe400008f0c30 */
[C---:B------:R-:W-:Y:S01]  /*17a90*/  HMMA.16816.F32 R48, R132.reuse, R50, RZ ;  /* 0x000000328430723c */ /* 0x040fe200000018ff */
[----:B------:R-:W-:Y:S02]  /*17aa0*/  @!P6 LEA.HI.X R189, R53, c[0x0][0x1fc], R0, 0x1, P0 ;  /* 0x00007f0035bdea11 */ /* 0x000fe400000f0c00 */
[----:B------:R2:W-:Y:S01]  /*17ab0*/  LDGSTS.E.BYPASS.LTC128B.128 [R216+0x2100], [R190.64], !P5 ;  /* 0x02100000bed87fae */ /* 0x0005e2000e901d46 */
[----:B-1----:R-:W-:Y:S02]  /*17ac0*/  LEA R2, P0, R71, c[0x0][0x1f8], 0x1 ;  /* 0x00007e0047027a11 */ /* 0x002fe400078008ff */
[----:B------:R-:W-:Y:S02]  /*17ad0*/  ISETP.GT.AND P2, PT, R217, R243, PT ;  /* 0x000000f3d900720c */ /* 0x000fe40003f44270 */
[C---:B----4-:R-:W-:Y:S01]  /*17ae0*/  HMMA.16816.F32 R52, R132.reuse, R56, RZ ;  /* 0x000000388434723c */ /* 0x050fe200000018ff */
[----:B------:R-:W-:Y:S05]  /*17af0*/  LEA.HI.X R3, R71, c[0x0][0x1fc], R214, 0x1, P0 ;  /* 0x00007f0047037a11 */ /* 0x000fea00000f0cd6 */
[----:B------:R1:W-:Y:S02]  /*17b00*/  LDGSTS.E.BYPASS.LTC128B.128 [R216+0x5900], [R2.64+0x80], !P4 ;  /* 0x0590008002d87fae */ /* 0x0003e4000e101d46 */
[----:B------:R-:W-:Y:S06]  /*17b10*/  HMMA.16816.F32 R56, R132, R58, RZ ;  /* 0x0000003a8438723c */ /* 0x000fec00000018ff */
[----:B------:R2:W-:Y:S02]  /*17b20*/  @!P6 LDGSTS.E.BYPASS.LTC128B.128 [R216+0x3100], [R188.64], !P5 ;  /* 0x03100000bcd8efae */ /* 0x0005e4000e901d46 */
[C---:B------:R-:W-:Y:S06]  /*17b30*/  HMMA.16816.F32 R4, R136.reuse, R72, R4 ;  /* 0x000000488804723c */ /* 0x040fec0000001804 */
[----:B------:R2:W-:Y:S02]  /*17b40*/  @!P6 LDGSTS.E.BYPASS.LTC128B.128 [R216+0x6900], [R188.64+0x80], !P4 ;  /* 0x06900080bcd8efae */ /* 0x0005e4000e101d46 */
[C---:B------:R-:W-:Y:S06]  /*17b50*/  HMMA.16816.F32 R8, R136.reuse, R74, R8 ;  /* 0x0000004a8808723c */ /* 0x040fec0000001808 */
[----:B------:R-:W-:Y:S02]  /*17b60*/  LDSM.16.M88.4 R72, [R193+0x800] ;  /* 0x00080000c148783b */ /* 0x000fe40000000200 */
[C---:B------:R-:W-:Y:S06]  /*17b70*/  HMMA.16816.F32 R12, R136.reuse, R140, R12 ;  /* 0x0000008c880c723c */ /* 0x040fec000000180c */
[----:B------:R-:W0:Y:S02]  /*17b80*/  LDGDEPBAR ;  /* 0x00000000000079af */ /* 0x000e240000000000 */
[C---:B------:R-:W-:Y:S06]  /*17b90*/  HMMA.16816.F32 R16, R136.reuse, R142, R16 ;  /* 0x0000008e8810723c */ /* 0x040fec0000001810 */
[----:B------:R-:W-:Y:S02]  /*17ba0*/  LDSM.16.M88.4 R140, [R193+0x1000] ;  /* 0x00100000c18c783b */ /* 0x000fe40000000200 */
[C---:B------:R-:W-:Y:S06]  /*17bb0*/  HMMA.16816.F32 R20, R136.reuse, R144, R20 ;  /* 0x000000908814723c */ /* 0x040fec0000001814 */
[----:B--2---:R-:W2:Y:S02]  /*17bc0*/  LDSM.16.M88.4 R188, [R193] ;  /* 0x00000000c1bc783b */ /* 0x004ea40000000200 */
[C---:B------:R-:W-:Y:S06]  /*17bd0*/  HMMA.16816.F32 R24, R136.reuse, R146, R24 ;  /* 0x000000928818723c */ /* 0x040fec0000001818 */
[----:B------:R-:W3:Y:S02]  /*17be0*/  LDSM.16.M88.4 R144, [R193+0x1800] ;  /* 0x00180000c190783b */ /* 0x000ee40000000200 */
        /* <DEDUP_REMOVED lines=10> */
[----:B------:R-:W-:Y:S01]  /*17c90*/  HMMA.16816.F32 R56, R136, R162, R56 ;  /* 0x000000a28838723c */ /* 0x000fe20000001838 */
[----:B------:R-:W1:Y:S07]  /*17ca0*/  LDSM.16.M88.4 R160, [R192] ;  /* 0x00000000c0a0783b */ /* 0x000e6e0000000200 */
        /* <DEDUP_REMOVED lines=20> */
[----:B------:R-:W-:Y:S07]  /*17df0*/  LDSM.16.M88.4 R156, [R194+0x4000] ;  /* 0x00400000c29c783b */ /* 0x000fee0000000200 */
[C---:B------:R-:W-:Y:S08]  /*17e00*/  HMMA.16816.F32 R4, R168.reuse, R160, R4 ;  /* 0x000000a0a804723c */ /* 0x040ff00000001804 */
[C---:B------:R-:W-:Y:S01]  /*17e10*/  HMMA.16816.F32 R8, R168.reuse, R162, R8 ;  /* 0x000000a2a808723c */ /* 0x040fe20000001808 */
[----:B------:R-:W-:Y:S07]  /*17e20*/  LDSM.16.M88.4 R160, [R194+0x4800] ;  /* 0x00480000c2a0783b */ /* 0x000fee0000000200 */
[C---:B--2---:R-:W-:Y:S08]  /*17e30*/  HMMA.16816.F32 R12, R168.reuse, R188, R12 ;  /* 0x000000bca80c723c */ /* 0x044ff0000000180c */
[C---:B------:R-:W-:Y:S01]  /*17e40*/  HMMA.16816.F32 R16, R168.reuse, R190, R16 ;  /* 0x000000bea810723c */ /* 0x040fe20000001810 */
[----:B------:R-:W-:Y:S07]  /*17e50*/  LDSM.16.M88.4 R188, [R194+0x5000] ;  /* 0x00500000c2bc783b */ /* 0x000fee0000000200 */
[C---:B------:R-:W-:Y:S08]  /*17e60*/  HMMA.16816.F32 R20, R168.reuse, R72, R20 ;  /* 0x00000048a814723c */ /* 0x040ff00000001814 */
        /* <DEDUP_REMOVED lines=10> */
[----:B------:R-:W-:Y:S07]  /*17f10*/  LDSM.16.M88.4 R148, [R206] ;  /* 0x00000000ce94783b */ /* 0x000fee0000000200 */
[C---:B-1----:R-:W-:Y:S08]  /*17f20*/  HMMA.16816.F32 R52, R168.reuse, R72, R52 ;  /* 0x00000048a834723c */ /* 0x042ff00000001834 */
[----:B------:R-:W-:Y:S01]  /*17f30*/  HMMA.16816.F32 R56, R168, R74, R56 ;  /* 0x0000004aa838723c */ /* 0x000fe20000001838 */
[----:B------:R-:W1:Y:S07]  /*17f40*/  LDSM.16.M88.4 R72, [R194+0x6800] ;  /* 0x00680000c248783b */ /* 0x000e6e0000000200 */
[C---:B------:R-:W-:Y:S08]  /*17f50*/  HMMA.16816.F32 R4, R172.reuse, R152, R4 ;  /* 0x00000098ac04723c */ /* 0x040ff00000001804 */
[C---:B------:R-:W-:Y:S01]  /*17f60*/  HMMA.16816.F32 R8, R172.reuse, R154, R8 ;  /* 0x0000009aac08723c */ /* 0x040fe20000001808 */
[----:B------:R-:W4:Y:S07]  /*17f70*/  LDSM.16.M88.4 R152, [R200] ;  /* 0x00000000c898783b */ /* 0x000f2e0000000200 */
[C---:B------:R-:W-:Y:S08]  /*17f80*/  HMMA.16816.F32 R12, R172.reuse, R156, R12 ;  /* 0x0000009cac0c723c */ /* 0x040ff0000000180c */
[C---:B------:R-:W-:Y:S01]  /*17f90*/  HMMA.16816.F32 R16, R172.reuse, R158, R16 ;  /* 0x0000009eac10723c */ /* 0x040fe20000001810 */
[----:B------:R-:W5:Y:S07]  /*17fa0*/  LDSM.16.M88.4 R156, [R201] ;  /* 0x00000000c99c783b */ /* 0x000f6e0000000200 */
        /* <DEDUP_REMOVED lines=9> */
[C---:B---3--:R-:W-:Y:S08]  /*18040*/  HMMA.16816.F32 R44, R172.reuse, R144, R44 ;  /* 0x00000090ac2c723c */ /* 0x048ff0000000182c */
[C---:B------:R-:W-:Y:S01]  /*18050*/  HMMA.16816.F32 R48, R172.reuse, R146, R48 ;  /* 0x00000092ac30723c */ /* 0x040fe20000001830 */
[----:B------:R-:W3:Y:S07]  /*18060*/  LDSM.16.M88.4 R144, [R205] ;  /* 0x00000000cd90783b */ /* 0x000eee0000000200 */
[C---:B-1----:R-:W-:Y:S08]  /*18070*/  HMMA.16816.F32 R52, R172.reuse, R72, R52 ;  /* 0x00000048ac34723c */ /* 0x042ff00000001834 */
[----:B------:R-:W-:Y:S01]  /*18080*/  HMMA.16816.F32 R56, R172, R74, R56 ;  /* 0x0000004aac38723c */ /* 0x000fe20000001838 */
[----:B------:R-:W1:Y:S07]  /*18090*/  LDSM.16.M88.4 R72, [R193+0x3800] ;  /* 0x00380000c148783b */ /* 0x000e6e0000000200 */
        /* <DEDUP_REMOVED lines=36> */
[C---:B---3--:R-:W-:Y:S08]  /*182e0*/  HMMA.16816.F32 R4, R184.reuse, R144, R4 ;  /* 0x00000090b804723c */ /* 0x048ff00000001804 */
        /* <DEDUP_REMOVED lines=8> */
[----:B------:R-:W-:Y:S01]  /*18370*/  FMUL.FTZ R2, R12, c[0x0][0x320] ;  /* 0x0000c8000c027a20 */ /* 0x000fe20000410000 */
[----:B------:R-:W-:Y:S07]  /*18380*/  P2R R12, PR, RZ, 0x4 ;  /* 0x00000004ff0c7803 */ /* 0x000fee0000000000 */
        /* <DEDUP_REMOVED lines=130> */
[----:B------:R-:W3:Y:S01]  /*18bb0*/  LDL R243, [R1+0x10] ;  /* 0x0000100001f37983 */ /* 0x000ee20000100800 */
        /* <DEDUP_REMOVED lines=49> */
.L_x_1241:
[----:B---34-:R-:W-:Y:S05]  /*18ed0*/  BSYNC B0 ;  /* 0x0000000000007941 */ /* 0x018fea0003800000 */
.L_x_1240:
        /* <DEDUP_REMOVED lines=79> */
[--C-:B------:R-:W-:Y:S02]  /*193d0*/  FFMA.FTZ R48, R150, c[0x0][0x2d0], -R148.reuse ;  /* 0x0000b40096307a23 */ /* 0x100fe40000010894 */
[--C-:B------:R-:W-:Y:S05]  /*193e0*/  FFMA.FTZ R74, R226, c[0x0][0x2d0], -R148.reuse ;  /* 0x0000b400e24a7a23 */ /* 0x100fea0000010894 */
[----:B------:R2:W3:Y:S10]  /*193f0*/  MUFU.EX2 R2, R0 ;  /* 0x0000000000027308 */ /* 0x0004f40000000800 */
[----:B------:R-:W-:Y:S01]  /*19400*/  MUFU.EX2 R58, R48 ;  /* 0x00000030003a7308 */ /* 0x000fe20000000800 */
[--C-:B-1----:R-:W-:Y:S09]  /*19410*/  FFMA.FTZ R4, R144, c[0x0][0x2d0], -R148.reuse ;  /* 0x0000b40090047a23 */ /* 0x102ff20000010894 */
[----:B------:R1:W4:Y:S01]  /*19420*/  MUFU.EX2 R7, R4 ;  /* 0x0000000400077308 */ /* 0x0003220000000800 */
[C---:B--2---:R-:W-:Y:S02]  /*19430*/  FADD.FTZ R0, -R3.reuse, R69 ;  /* 0x0000004503007221 */ /* 0x044fe40000010100 */
[----:B------:R-:W-:Y:S02]  /*19440*/  FMUL.FTZ R69, R3, c[0x0][0x2d0] ;  /* 0x0000b40003457a20 */ /* 0x000fe40000410000 */
[----:B------:R-:W-:Y:S02]  /*19450*/  FMUL.FTZ R0, R0, c[0x0][0x2d0] ;  /* 0x0000b40000007a20 */ /* 0x000fe40000410000 */
[--C-:B------:R-:W-:Y:S02]  /*19460*/  FFMA.FTZ R8, R146, c[0x0][0x2d0], -R69.reuse ;  /* 0x0000b40092087a23 */ /* 0x100fe40000010845 */
[--C-:B------:R-:W-:Y:S02]  /*19470*/  FFMA.FTZ R6, R140, c[0x0][0x2d0], -R69.reuse ;  /* 0x0000b4008c067a23 */ /* 0x100fe40000010845 */
[----:B------:R-:W2:Y:S01]  /*19480*/  MUFU.EX2 R0, R0 ;  /* 0x0000000000007308 */ /* 0x000ea20000000800 */
[C---:B---3--:R-:W-:Y:S02]  /*19490*/  FMUL.FTZ R9, R2.reuse, R81 ;  /* 0x0000005102097220 */ /* 0x048fe40000410000 */
[C---:B------:R-:W-:Y:S02]  /*194a0*/  FMUL.FTZ R16, R2.reuse, R88 ;  /* 0x0000005802107220 */ /* 0x040fe40000410000 */
[----:B------:R-:W-:Y:S02]  /*194b0*/  FMUL.FTZ R17, R2, R89 ;  /* 0x0000005902117220 */ /* 0x000fe40000410000 */
[--C-:B------:R-:W-:Y:S02]  /*194c0*/  FFMA.FTZ R56, R152, c[0x0][0x2d0], -R69.reuse ;  /* 0x0000b40098387a23 */ /* 0x100fe40000010845 */
[----:B------:R-:W-:Y:S01]  /*194d0*/  FMUL.FTZ R24, R2, R96 ;  /* 0x0000006002187220 */ /* 0x000fe20000410000 */
[----:B------:R3:W-:Y:S01]  /*194e0*/  MUFU.EX2 R140, R8 ;  /* 0x00000008008c7308 */ /* 0x0007e20000000800 */
[--C-:B-1----:R-:W-:Y:S01]  /*194f0*/  FFMA.FTZ R4, R142, c[0x0][0x2d0], -R148.reuse ;  /* 0x0000b4008e047a23 */ /* 0x102fe20000010894 */
[----:B----4-:R-:W-:Y:S01]  /*19500*/  MOV R142, R7 ;  /* 0x00000007008e7202 */ /* 0x010fe20000000f00 */
[C---:B------:R-:W-:Y:S02]  /*19510*/  FMUL.FTZ R25, R2.reuse, R97 ;  /* 0x0000006102197220 */ /* 0x040fe40000410000 */
[C---:B------:R-:W-:Y:S02]  /*19520*/  FMUL.FTZ R33, R2.reuse, R105 ;  /* 0x0000006902217220 */ /* 0x040fe40000410000 */
[--C-:B------:R-:W-:Y:S02]  /*19530*/  FFMA.FTZ R40, R147, c[0x0][0x2d0], -R69.reuse ;  /* 0x0000b40093287a23 */ /* 0x100fe40000010845 */
[C---:B------:R-:W-:Y:S01]  /*19540*/  FMUL.FTZ R57, R2.reuse, R129 ;  /* 0x0000008102397220 */ /* 0x040fe20000410000 */
[----:B------:R-:W1:Y:S01]  /*19550*/  MUFU.EX2 R7, R4 ;  /* 0x0000000400077308 */ /* 0x000e620000000800 */
[----:B------:R-:W-:Y:S01]  /*19560*/  MOV R129, R58 ;  /* 0x0000003a00817202 */ /* 0x000fe20000000f00 */
[----:B------:R-:W-:Y:S02]  /*19570*/  FMUL.FTZ R41, R2, R113 ;  /* 0x0000007102297220 */ /* 0x000fe40000410000 */
[C---:B--2---:R-:W-:Y:S02]  /*19580*/  FMUL.FTZ R10, R0.reuse, R82 ;  /* 0x00000052000a7220 */ /* 0x044fe40000410000 */
[C---:B------:R-:W-:Y:S02]  /*19590*/  FMUL.FTZ R11, R0.reuse, R83 ;  /* 0x00000053000b7220 */ /* 0x040fe40000410000 */
[C---:B------:R-:W-:Y:S02]  /*195a0*/  FMUL.FTZ R18, R0.reuse, R90 ;  /* 0x0000005a00127220 */ /* 0x040fe40000410000 */
[----:B------:R2:W-:Y:S01]  /*195b0*/  MUFU.EX2 R144, R6 ;  /* 0x0000000600907308 */ /* 0x0005e20000000800 */
[C---:B------:R-:W-:Y:S02]  /*195c0*/  FMUL.FTZ R19, R0.reuse, R91 ;  /* 0x0000005b00137220 */ /* 0x040fe40000410000 */
[----:B------:R-:W-:Y:S01]  /*195d0*/  FMUL.FTZ R26, R0, R98 ;  /* 0x00000062001a7220 */ /* 0x000fe20000410000 */
[----:B------:R-:W-:Y:S01]  /*195e0*/  LDSM.16.MT88.4 R88, [R195+0x800] ;  /* 0x00080000c358783b */ /* 0x000fe20000004200 */
[----:B---3--:R-:W-:Y:S02]  /*195f0*/  FMUL.FTZ R8, R2, R80 ;  /* 0x0000005002087220 */ /* 0x008fe40000410000 */
[C---:B------:R-:W-:Y:S02]  /*19600*/  FMUL.FTZ R27, R0.reuse, R99 ;  /* 0x00000063001b7220 */ /* 0x040fe40000410000 */
[C---:B------:R-:W-:Y:S01]  /*19610*/  FMUL.FTZ R34, R0.reuse, R106 ;  /* 0x0000006a00227220 */ /* 0x040fe20000410000 */
[----:B------:R3:W-:Y:S01]  /*19620*/  MUFU.EX2 R251, R56 ;  /* 0x0000003800fb7308 */ /* 0x0007e20000000800 */
[C---:B------:R-:W-:Y:S01]  /*19630*/  FMUL.FTZ R35, R0.reuse, R107 ;  /* 0x0000006b00237220 */ /* 0x040fe20000410000 */
[----:B------:R-:W4:Y:S01]  /*19640*/  LDSM.16.MT88.4 R80, [R198+0x3800] ;  /* 0x00380000c650783b */ /* 0x000f220000004200 */
[C---:B------:R-:W-:Y:S01]  /*19650*/  FMUL.FTZ R58, R0.reuse, R130 ;  /* 0x00000082003a7220 */ /* 0x040fe20000410000 */
[----:B-1----:R-:W-:Y:S01]  /*19660*/  MOV R146, R7 ;  /* 0x0000000700927202 */ /* 0x002fe20000000f00 */
[--C-:B------:R-:W-:Y:S02]  /*19670*/  FFMA.FTZ R4, R73, c[0x0][0x2d0], -R148.reuse ;  /* 0x0000b40049047a23 */ /* 0x100fe40000010894 */
[C---:B------:R-:W-:Y:S02]  /*19680*/  FMUL.FTZ R7, R0.reuse, R79 ;  /* 0x0000004f00077220 */ /* 0x040fe40000410000 */
[C---:B------:R-:W-:Y:S01]  /*19690*/  FMUL.FTZ R42, R0.reuse, R114 ;  /* 0x00000072002a7220 */ /* 0x040fe20000410000 */
[----:B------:R1:W5:Y:S01]  /*196a0*/  MUFU.EX2 R5, R4 ;  /* 0x0000000400057308 */ /* 0x0003620000000800 */
[----:B------:R-:W-:Y:S01]  /*196b0*/  FMUL.FTZ R43, R0, R115 ;  /* 0x00000073002b7220 */ /* 0x000fe20000410000 */
[----:B------:R-:W-:Y:S01]  /*196c0*/  LDSM.16.MT88.4 R96, [R197+0x4000] ;  /* 0x00400000c560783b */ /* 0x000fe20000004200 */
[----:B------:R-:W-:Y:S02]  /*196d0*/  FMUL.FTZ R48, R2, R120 ;  /* 0x0000007802307220 */ /* 0x000fe40000410000 */
[----:B--2---:R-:W-:Y:S02]  /*196e0*/  FMUL.FTZ R6, R0, R78 ;  /* 0x0000004e00067220 */ /* 0x004fe40000410000 */
[----:B------:R-:W-:Y:S02]  /*196f0*/  FMUL.FTZ R49, R2, R121 ;  /* 0x0000007902317220 */ /* 0x000fe40000410000 */
[C---:B------:R-:W-:Y:S02]  /*19700*/  FMUL.FTZ R50, R0.reuse, R122 ;  /* 0x0000007a00327220 */ /* 0x040fe40000410000 */
[----:B------:R-:W-:Y:S01]  /*19710*/  FMUL.FTZ R51, R0, R123 ;  /* 0x0000007b00337220 */ /* 0x000fe20000410000 */
[----:B------:R-:W-:Y:S01]  /*19720*/  MOV R123, R146 ;  /* 0x00000092007b7202 */ /* 0x000fe20000000f00 */
[C---:B------:R-:W-:Y:S02]  /*19730*/  FMUL.FTZ R60, R2.reuse, R60 ;  /* 0x0000003c023c7220 */ /* 0x040fe40000410000 */
[C---:B---3--:R-:W-:Y:S02]  /*19740*/  FMUL.FTZ R56, R2.reuse, R128 ;  /* 0x0000008002387220 */ /* 0x048fe40000410000 */
[----:B------:R-:W-:Y:S02]  /*19750*/  FMUL.FTZ R61, R2, R61 ;  /* 0x0000003d023d7220 */ /* 0x000fe40000410000 */
[C---:B------:R-:W-:Y:S02]  /*19760*/  FMUL.FTZ R62, R0.reuse, R62 ;  /* 0x0000003e003e7220 */ /* 0x040fe40000410000 */
[----:B------:R-:W-:Y:S02]  /*19770*/  FMUL.FTZ R63, R0, R63 ;  /* 0x0000003f003f7220 */ /* 0x000fe40000410000 */
[C---:B------:R-:W-:Y:S02]  /*19780*/  FMUL.FTZ R64, R2.reuse, R64 ;  /* 0x0000004002407220 */ /* 0x040fe40000410000 */
[--C-:B-1----:R-:W-:Y:S02]  /*19790*/  FFMA.FTZ R4, R141, c[0x0][0x2d0], -R69.reuse ;  /* 0x0000b4008d047a23 */ /* 0x102fe40000010845 */
[----:B------:R-:W-:Y:S02]  /*197a0*/  FMUL.FTZ R65, R2, R65 ;  /* 0x0000004102417220 */ /* 0x000fe40000410000 */
[----:B------:R1:W2:Y:S01]  /*197b0*/  MUFU.EX2 R141, R4 ;  /* 0x00000004008d7308 */ /* 0x0002a20000000800 */
[C---:B------:R-:W-:Y:S02]  /*197c0*/  FMUL.FTZ R66, R0.reuse, R66 ;  /* 0x0000004200427220 */ /* 0x040fe40000410000 */
[----:B------:R-:W-:Y:S02]  /*197d0*/  FMUL.FTZ R67, R0, R67 ;  /* 0x0000004300437220 */ /* 0x000fe40000410000 */
[--C-:B------:R-:W-:Y:S06]  /*197e0*/  FFMA.FTZ R71, R71, c[0x0][0x2d0], -R69.reuse ;  /* 0x0000b40047477a23 */ /* 0x100fec0000010845 */
[----:B------:R-:W-:Y:S01]  /*197f0*/  MUFU.EX2 R71, R71 ;  /* 0x0000004700477308 */ /* 0x000fe20000000800 */
[--C-:B-1----:R-:W-:Y:S01]  /*19800*/  FFMA.FTZ R4, R143, c[0x0][0x2d0], -R69.reuse ;  /* 0x0000b4008f047a23 */ /* 0x102fe20000010845 */
[----:B-----5:R-:W-:Y:S01]  /*19810*/  MOV R143, R5 ;  /* 0x00000005008f7202 */ /* 0x020fe20000000f00 */
[----:B------:R-:W-:Y:S01]  /*19820*/  FMUL.FTZ R5, R2, R77 ;  /* 0x0000004d02057220 */ /* 0x000fe20000410000 */
[----:B------:R-:W-:Y:S06]  /*19830*/  F2FP.PACK_AB R77, R140, R144 ;  /* 0x000000908c4d723e */ /* 0x000fec00000000ff */
[----:B------:R1:W3:Y:S01]  /*19840*/  MUFU.EX2 R73, R4 ;  /* 0x0000000400497308 */ /* 0x0002e20000000800 */
[----:B------:R-:W-:Y:S02]  /*19850*/  F2FP.PACK_AB R78, R143, R146 ;  /* 0x000000928f4e723e */ /* 0x000fe400000000ff */
[----:B------:R-:W-:Y:S02]  /*19860*/  MOV R121, R143 ;  /* 0x0000008f00797202 */ /* 0x000fe40000000f00 */
[----:B--2---:R-:W-:Y:S01]  /*19870*/  MOV R122, R141 ;  /* 0x0000008d007a7202 */ /* 0x004fe20000000f00 */
[----:B-1----:R-:W-:Y:S01]  /*19880*/  FMUL.FTZ R4, R2, R76 ;  /* 0x0000004c02047220 */ /* 0x002fe20000410000 */
[----:B------:R-:W-:Y:S02]  /*19890*/  F2FP.PACK_AB R76, R142, R145 ;  /* 0x000000918e4c723e */ /* 0x000fe400000000ff */
[----:B---3--:R-:W-:Y:S07]  /*198a0*/  F2FP.PACK_AB R79, R73, R141 ;  /* 0x0000008d494f723e */ /* 0x008fee00000000ff */
        /* <DEDUP_REMOVED lines=15> */
[----:B------:R-:W-:Y:S01]  /*199a0*/  FMUL.FTZ R28, R2, R100 ;  /* 0x00000064021c7220 */ /* 0x000fe20000410000 */
[C---:B------:R-:W-:Y:S04]  /*199b0*/  HMMA.16816.F32 R24, R76.reuse, R30, R24 ;  /* 0x0000001e4c18723c */ /* 0x040fe80000001818 */
[----:B------:R-:W-:Y:S01]  /*199c0*/  MOV R100, R73 ;  /* 0x0000004900647202 */ /* 0x000fe20000000f00 */
[--C-:B------:R-:W-:Y:S02]  /*199d0*/  FFMA.FTZ R73, R153, c[0x0][0x2d0], -R69.reuse ;  /* 0x0000b40099497a23 */ /* 0x100fe40000010845 */
[----:B------:R-:W-:Y:S01]  /*199e0*/  FMUL.FTZ R31, R0, R103 ;  /* 0x00000067001f7220 */ /* 0x000fe20000410000 */
[----:B------:R-:W-:Y:S01]  /*199f0*/  MOV R120, R100 ;  /* 0x0000006400787202 */ /* 0x000fe20000000f00 */
[----:B------:R2:W-:Y:S03]  /*19a00*/  MUFU.EX2 R128, R73 ;  /* 0x0000004900807308 */ /* 0x0005e60000000800 */
[----:B------:R-:W-:Y:S02]  /*19a10*/  FMUL.FTZ R29, R2, R101 ;  /* 0x00000065021d7220 */ /* 0x000fe40000410000 */
[----:B------:R-:W-:Y:S05]  /*19a20*/  FMUL.FTZ R30, R0, R102 ;  /* 0x00000066001e7220 */ /* 0x000fea0000410000 */
[----:B------:R3:W-:Y:S02]  /*19a30*/  MUFU.EX2 R101, R32 ;  /* 0x0000002000657308 */ /* 0x0007e40000000800 */
[C---:B------:R-:W-:Y:S07]  /*19a40*/  HMMA.16816.F32 R28, R76.reuse, R36, R28 ;  /* 0x000000244c1c723c */ /* 0x040fee000000181c */
[--C-:B------:R-:W-:Y:S01]  /*19a50*/  FFMA.FTZ R36, R75, c[0x0][0x2d0], -R148.reuse ;  /* 0x0000b4004b247a23 */ /* 0x100fe20000010894 */
[----:B------:R5:W-:Y:S01]  /*19a60*/  MUFU.EX2 R102, R40 ;  /* 0x0000002800667308 */ /* 0x000be20000000800 */
[----:B------:R-:W-:Y:S03]  /*19a70*/  FMUL.FTZ R37, R2, R109 ;  /* 0x0000006d02257220 */ /* 0x000fe60000410000 */
[--C-:B--2---:R-:W-:Y:S06]  /*19a80*/  FFMA.FTZ R73, R154, c[0x0][0x2d0], -R148.reuse ;  /* 0x0000b4009a497a23 */ /* 0x104fec0000010894 */
[----:B------:R2:W-:Y:S01]  /*19a90*/  MUFU.EX2 R250, R73 ;  /* 0x0000004900fa7308 */ /* 0x0005e20000000800 */
[C---:B---3--:R-:W-:Y:S02]  /*19aa0*/  FMUL.FTZ R32, R2.reuse, R104 ;  /* 0x0000006802207220 */ /* 0x048fe40000410000 */
[----:B------:R-:W-:Y:S07]  /*19ab0*/  LDSM.16.MT88.4 R104, [R196+0x3000] ;  /* 0x00300000c468783b */ /* 0x000fee0000004200 */
[----:B------:R3:W-:Y:S01]  /*19ac0*/  MUFU.EX2 R243, R36 ;  /* 0x0000002400f37308 */ /* 0x0007e20000000800 */
[C---:B------:R-:W-:Y:S03]  /*19ad0*/  HMMA.16816.F32 R32, R76.reuse, R38, R32 ;  /* 0x000000264c20723c */ /* 0x040fe60000001820 */
[----:B-----5:R-:W-:Y:S01]  /*19ae0*/  FMUL.FTZ R40, R2, R112 ;  /* 0x0000007002287220 */ /* 0x020fe20000410000 */
[----:B------:R-:W-:Y:S03]  /*19af0*/  MOV R112, R145 ;  /* 0x0000009100707202 */ /* 0x000fe60000000f00 */
[C---:B------:R-:W-:Y:S02]  /*19b00*/  FMUL.FTZ R38, R0.reuse, R110 ;  /* 0x0000006e00267220 */ /* 0x040fe40000410000 */
[----:B------:R-:W-:Y:S03]  /*19b10*/  FMUL.FTZ R39, R0, R111 ;  /* 0x0000006f00277220 */ /* 0x000fe60000410000 */
[--C-:B--2---:R-:W-:Y:S04]  /*19b20*/  FFMA.FTZ R73, R155, c[0x0][0x2d0], -R148.reuse ;  /* 0x0000b4009b497a23 */ /* 0x104fe80000010894 */
[----:B------:R2:W-:Y:S01]  /*19b30*/  MUFU.EX2 R249, R73 ;  /* 0x0000004900f97308 */ /* 0x0005e20000000800 */
[----:B---3--:R-:W-:Y:S02]  /*19b40*/  FMUL.FTZ R36, R2, R108 ;  /* 0x0000006c02247220 */ /* 0x008fe40000410000 */
[----:B------:R-:W-:Y:S05]  /*19b50*/  LDSM.16.MT88.4 R108, [R198+0x3000] ;  /* 0x00300000c66c783b */ /* 0x000fea0000004200 */
[C---:B------:R-:W-:Y:S07]  /*19b60*/  HMMA.16816.F32 R36, R76.reuse, R44, R36 ;  /* 0x0000002c4c24723c */ /* 0x040fee0000001824 */
[--C-:B------:R-:W-:Y:S01]  /*19b70*/  FFMA.FTZ R44, R149, c[0x0][0x2d0], -R69.reuse ;  /* 0x0000b400952c7a23 */ /* 0x100fe20000010845 */
[C---:B------:R-:W-:Y:S03]  /*19b80*/  HMMA.16816.F32 R40, R76.reuse, R46, R40 ;  /* 0x0000002e4c28723c */ /* 0x040fe60000001828 */
[----:B------:R-:W3:Y:S01]  /*19b90*/  MUFU.EX2 R59, R44 ;  /* 0x0000002c003b7308 */ /* 0x000ee20000000800 */
[--C-:B--2---:R-:W-:Y:S02]  /*19ba0*/  FFMA.FTZ R73, R156, c[0x0][0x2d0], -R69.reuse ;  /* 0x0000b4009c497a23 */ /* 0x104fe40000010845 */
[----:B------:R-:W-:Y:S02]  /*19bb0*/  FMUL.FTZ R45, R2, R117 ;  /* 0x00000075022d7220 */ /* 0x000fe40000410000 */
[C---:B------:R-:W-:Y:S04]  /*19bc0*/  FMUL.FTZ R47, R0.reuse, R119 ;  /* 0x00000077002f7220 */ /* 0x040fe80000410000 */
[C---:B------:R-:W-:Y:S01]  /*19bd0*/  FMUL.FTZ R46, R0.reuse, R118 ;  /* 0x00000076002e7220 */ /* 0x040fe20000410000 */
[----:B------:R2:W-:Y:S01]  /*19be0*/  MUFU.EX2 R248, R73 ;  /* 0x0000004900f87308 */ /* 0x0005e20000000800 */
[----:B---3--:R-:W-:Y:S01]  /*19bf0*/  MOV R130, R59 ;  /* 0x0000003b00827202 */ /* 0x008fe20000000f00 */
[----:B------:R-:W-:Y:S01]  /*19c00*/  FMUL.FTZ R59, R0, R131 ;  /* 0x00000083003b7220 */ /* 0x000fe20000410000 */
[----:B------:R-:W-:Y:S01]  /*19c10*/  MOV R131, R243 ;  /* 0x000000f300837202 */ /* 0x000fe20000000f00 */
[C---:B------:R-:W-:Y:S07]  /*19c20*/  FMUL.FTZ R44, R2.reuse, R116 ;  /* 0x00000074022c7220 */ /* 0x040fee0000410000 */
[C---:B------:R-:W-:Y:S03]  /*19c30*/  HMMA.16816.F32 R44, R76.reuse, R52, R44 ;  /* 0x000000344c2c723c */ /* 0x040fe6000000182c */
[--C-:B--2---:R-:W-:Y:S04]  /*19c40*/  FFMA.FTZ R73, R157, c[0x0][0x2d0], -R69.reuse ;  /* 0x0000b4009d497a23 */ /* 0x104fe80000010845 */
[----:B------:R2:W-:Y:S01]  /*19c50*/  MUFU.EX2 R247, R73 ;  /* 0x0000004900f77308 */ /* 0x0005e20000000800 */
[C---:B------:R-:W-:Y:S04]  /*19c60*/  HMMA.16816.F32 R48, R76.reuse, R54, R48 ;  /* 0x000000364c30723c */ /* 0x040fe80000001830 */
[--C-:B------:R-:W-:Y:S02]  /*19c70*/  FFMA.FTZ R52, R151, c[0x0][0x2d0], -R148.reuse ;  /* 0x0000b40097347a23 */ /* 0x100fe40000010894 */
[----:B------:R-:W-:Y:S02]  /*19c80*/  FMUL.FTZ R53, R2, R125 ;  /* 0x0000007d02357220 */ /* 0x000fe40000410000 */
[C---:B------:R-:W-:Y:S01]  /*19c90*/  FMUL.FTZ R54, R0.reuse, R126 ;  /* 0x0000007e00367220 */ /* 0x040fe20000410000 */
[----:B------:R3:W5:Y:S03]  /*19ca0*/  MUFU.EX2 R252, R52 ;  /* 0x0000003400fc7308 */ /* 0x0007660000000800 */
[----:B------:R-:W-:Y:S02]  /*19cb0*/  FMUL.FTZ R55, R0, R127 ;  /* 0x0000007f00377220 */ /* 0x000fe40000410000 */
[--C-:B--2---:R-:W-:Y:S05]  /*19cc0*/  FFMA.FTZ R73, R158, c[0x0][0x2d0], -R148.reuse ;  /* 0x0000b4009e497a23 */ /* 0x104fea0000010894 */
[----:B------:R-:W-:Y:S01]  /*19cd0*/  MUFU.EX2 R158, R74 ;  /* 0x0000004a009e7308 */ /* 0x000fe20000000800 */
[----:B---3--:R-:W-:Y:S09]  /*19ce0*/  FMUL.FTZ R52, R2, R124 ;  /* 0x0000007c02347220 */ /* 0x008ff20000410000 */
[----:B------:R2:W-:Y:S01]  /*19cf0*/  MUFU.EX2 R246, R73 ;  /* 0x0000004900f67308 */ /* 0x0005e20000000800 */
[C---:B----4-:R-:W-:Y:S08]  /*19d00*/  HMMA.16816.F32 R52, R76.reuse, R80, R52 ;  /* 0x000000504c34723c */ /* 0x050ff00000001834 */
[C---:B------:R-:W-:Y:S01]  /*19d10*/  HMMA.16816.F32 R56, R76.reuse, R82, R56 ;  /* 0x000000524c38723c */ /* 0x040fe20000001838 */
[----:B------:R-:W3:Y:S07]  /*19d20*/  LDSM.16.MT88.4 R80, [R196+0x800] ;  /* 0x00080000c450783b */ /* 0x000eee0000004200 */
[C---:B-1----:R-:W-:Y:S04]  /*19d30*/  HMMA.16816.F32 R60, R76.reuse, R84, R60 ;  /* 0x000000544c3c723c */ /* 0x042fe8000000183c */
[--C-:B--2---:R-:W-:Y:S04]  /*19d40*/  FFMA.FTZ R73, R159, c[0x0][0x2d0], -R148.reuse ;  /* 0x0000b4009f497a23 */ /* 0x104fe80000010894 */
[----:B------:R-:W-:Y:S01]  /*19d50*/  HMMA.16816.F32 R64, R76, R86, R64 ;  /* 0x000000564c40723c */ /* 0x000fe20000001840 */
[----:B------:R1:W2:Y:S01]  /*19d60*/  MUFU.EX2 R245, R73 ;  /* 0x0000004900f57308 */ /* 0x0002a20000000800 */
[----:B------:R-:W4:Y:S05]  /*19d70*/  LDSM.16.MT88.4 R84, [R197+0x800] ;  /* 0x00080000c554783b */ /* 0x000f2a0000004200 */
[----:B------:R-:W-:Y:S02]  /*19d80*/  F2FP.PACK_AB R76, R131, R101 ;  /* 0x00000065834c723e */ /* 0x000fe400000000ff */
[-C--:B------:R-:W-:Y:S03]  /*19d90*/  F2FP.PACK_AB R77, R130, R102.reuse ;  /* 0x00000066824d723e */ /* 0x080fe600000000ff */
[----:B-----5:R-:W-:Y:S02]  /*19da0*/  F2FP.PACK_AB R78, R252, R129 ;  /* 0x00000081fc4e723e */ /* 0x020fe400000000ff */
[----:B------:R-:W-:Y:S07]  /*19db0*/  F2FP.PACK_AB R79, R128, R251 ;  /* 0x000000fb804f723e */ /* 0x000fee00000000ff */
[C---:B------:R-:W-:Y:S03]  /*19dc0*/  HMMA.16816.F32 R4, R76.reuse, R88, R4 ;  /* 0x000000584c04723c */ /* 0x040fe60000001804 */
[--C-:B-1----:R-:W-:Y:S05]  /*19dd0*/  FFMA.FTZ R73, R160, c[0x0][0x2d0], -R69.reuse ;  /* 0x0000b400a0497a23 */ /* 0x102fea0000010845 */
[C---:B------:R-:W-:Y:S01]  /*19de0*/  HMMA.16816.F32 R8, R76.reuse, R90, R8 ;  /* 0x0000005a4c08723c */ /* 0x040fe20000001808 */
[----:B------:R1:W-:Y:S01]  /*19df0*/  MUFU.EX2 R244, R73 ;  /* 0x0000004900f47308 */ /* 0x0003e20000000800 */
[----:B------:R-:W5:Y:S06]  /*19e00*/  LDSM.16.MT88.4 R88, [R195+0x4000] ;  /* 0x00400000c358783b */ /* 0x000f6c0000004200 */
[C---:B---3--:R-:W-:Y:S08]  /*19e10*/  HMMA.16816.F32 R12, R76.reuse, R80, R12 ;  /* 0x000000504c0c723c */ /* 0x048ff0000000180c */
[C---:B------:R-:W-:Y:S01]  /*19e20*/  HMMA.16816.F32 R16, R76.reuse, R82, R16 ;  /* 0x000000524c10723c */ /* 0x040fe20000001810 */
[----:B------:R-:W3:Y:S07]  /*19e30*/  LDSM.16.MT88.4 R80, [R196+0x4000] ;  /* 0x00400000c450783b */ /* 0x000eee0000004200 */
[C---:B------:R-:W-:Y:S04]  /*19e40*/  HMMA.16816.F32 R20, R76.reuse, R92, R20 ;  /* 0x0000005c4c14723c */ /* 0x040fe80000001814 */
[--C-:B-1----:R-:W-:Y:S04]  /*19e50*/  FFMA.FTZ R73, R161, c[0x0][0x2d0], -R69.reuse ;  /* 0x0000b400a1497a23 */ /* 0x102fe80000010845 */
[C---:B------:R-:W-:Y:S01]  /*19e60*/  HMMA.16816.F32 R24, R76.reuse, R94, R24 ;  /* 0x0000005e4c18723c */ /* 0x040fe20000001818 */
[----:B------:R1:W1:Y:S01]  /*19e70*/  MUFU.EX2 R243, R73 ;  /* 0x0000004900f37308 */ /* 0x0002620000000800 */
[----:B------:R-:W2:Y:S06]  /*19e80*/  LDSM.16.MT88.4 R92, [R198+0x4000] ;  /* 0x00400000c65c783b */ /* 0x000eac0000004200 */
[C---:B----4-:R-:W-:Y:S08]  /*19e90*/  HMMA.16816.F32 R28, R76.reuse, R84, R28 ;  /* 0x000000544c1c723c */ /* 0x050ff0000000181c */
[C---:B------:R-:W-:Y:S01]  /*19ea0*/  HMMA.16816.F32 R32, R76.reuse, R86, R32 ;  /* 0x000000564c20723c */ /* 0x040fe20000001820 */
[----:B------:R-:W4:Y:S07]  /*19eb0*/  LDSM.16.MT88.4 R84, [R195+0x1000] ;  /* 0x00100000c354783b */ /* 0x000f2e0000004200 */
[C---:B-----5:R-:W-:Y:S04]  /*19ec0*/  HMMA.16816.F32 R36, R76.reuse, R88, R36 ;  /* 0x000000584c24723c */ /* 0x060fe80000001824 */
[--C-:B-1----:R-:W-:Y:S04]  /*19ed0*/  FFMA.FTZ R73, R162, c[0x0][0x2d0], -R148.reuse ;  /* 0x0000b400a2497a23 */ /* 0x102fe80000010894 */
[C---:B------:R-:W-:Y:S01]  /*19ee0*/  HMMA.16816.F32 R40, R76.reuse, R90, R40 ;  /* 0x0000005a4c28723c */ /* 0x040fe20000001828 */
[----:B------:R1:W-:Y:S01]  /*19ef0*/  MUFU.EX2 R119, R73 ;  /* 0x0000004900777308 */ /* 0x0003e20000000800 */
[----:B------:R-:W5:Y:S06]  /*19f00*/  LDSM.16.MT88.4 R88, [R196+0x1000] ;  /* 0x00100000c458783b */ /* 0x000f6c0000004200 */
[C---:B---3--:R-:W-:Y:S08]  /*19f10*/  HMMA.16816.F32 R44, R76.reuse, R80, R44 ;  /* 0x000000504c2c723c */ /* 0x048ff0000000182c */
[C---:B------:R-:W-:Y:S01]  /*19f20*/  HMMA.16816.F32 R48, R76.reuse, R82, R48 ;  /* 0x000000524c30723c */ /* 0x040fe20000001830 */
[----:B------:R-:W3:Y:S07]  /*19f30*/  LDSM.16.MT88.4 R80, [R198+0x1000] ;  /* 0x00100000c650783b */ /* 0x000eee0000004200 */
[C---:B--2---:R-:W-:Y:S04]  /*19f40*/  HMMA.16816.F32 R52, R76.reuse, R92, R52 ;  /* 0x0000005c4c34723c */ /* 0x044fe80000001834 */
[--C-:B-1----:R-:W-:Y:S01]  /*19f50*/  FFMA.FTZ R73, R163, c[0x0][0x2d0], -R148.reuse ;  /* 0x0000b400a3497a23 */ /* 0x102fe20000010894 */
[----:B------:R-:W-:Y:S03]  /*19f60*/  MOV R163, R102 ;  /* 0x0000006600a37202 */ /* 0x000fe60000000f00 */
[C---:B------:R-:W-:Y:S01]  /*19f70*/  HMMA.16816.F32 R56, R76.reuse, R94, R56 ;  /* 0x0000005e4c38723c */ /* 0x040fe20000001838 */
[----:B------:R1:W2:Y:S01]  /*19f80*/  MUFU.EX2 R118, R73 ;  /* 0x0000004900767308 */ /* 0x0002a20000000800 */
[----:B------:R-:W2:Y:S06]  /*19f90*/  LDSM.16.MT88.4 R92, [R197+0x1000] ;  /* 0x00100000c55c783b */ /* 0x000eac0000004200 */
[C---:B------:R-:W-:Y:S08]  /*19fa0*/  HMMA.16816.F32 R60, R76.reuse, R96, R60 ;  /* 0x000000604c3c723c */ /* 0x040ff0000000183c */
[----:B------:R-:W-:Y:S01]  /*19fb0*/  HMMA.16816.F32 R64, R76, R98, R64 ;  /* 0x000000624c40723c */ /* 0x000fe20000001840 */
[----:B------:R-:W-:Y:S06]  /*19fc0*/  LDSM.16.MT88.4 R96, [R198+0x4800] ;  /* 0x00480000c660783b */ /* 0x000fec0000004200 */
[----:B------:R-:W-:Y:S01]  /*19fd0*/  F2FP.PACK_AB R76, R249, R250 ;  /* 0x000000faf94c723e */ /* 0x000fe200000000ff */
[--C-:B-1----:R-:W-:Y:S01]  /*19fe0*/  FFMA.FTZ R73, R188, c[0x0][0x2d0], -R69.reuse ;  /* 0x0000b400bc497a23 */ /* 0x102fe20000010845 */
[----:B------:R-:W-:Y:S03]  /*19ff0*/  F2FP.PACK_AB R77, R247, R248 ;  /* 0x000000f8f74d723e */ /* 0x000fe600000000ff */
[----:B------:R1:W-:Y:S01]  /*1a000*/  MUFU.EX2 R117, R73 ;  /* 0x0000004900757308 */ /* 0x0003e20000000800 */
[----:B------:R-:W-:Y:S02]  /*1a010*/  F2FP.PACK_AB R78, R245, R246 ;  /* 0x000000f6f54e723e */ /* 0x000fe400000000ff */
[----:B------:R-:W-:Y:S02]  /*1a020*/  F2FP.PACK_AB R79, R243, R244 ;  /* 0x000000f4f34f723e */ /* 0x000fe400000000ff */
[----:B------:R-:W-:Y:S02]  /*1a030*/  MOV R188, R101 ;  /* 0x0000006500bc7202 */ /* 0x000fe40000000f00 */
[----:B------:R-:W-:Y:S03]  /*1a040*/  LDSM.16.MT88.4 R100, [R196+0x1800] ;  /* 0x00180000c464783b */ /* 0x000fe60000004200 */
[C---:B----4-:R-:W-:Y:S08]  /*1a050*/  HMMA.16816.F32 R4, R76.reuse, R84, R4 ;  /* 0x000000544c04723c */ /* 0x050ff00000001804 */
[C---:B------:R-:W-:Y:S01]  /*1a060*/  HMMA.16816.F32 R8, R76.reuse, R86, R8 ;  /* 0x000000564c08723c */ /* 0x040fe20000001808 */
[----:B------:R-:W4:Y:S03]  /*1a070*/  LDSM.16.MT88.4 R84, [R195+0x4800] ;  /* 0x00480000c354783b */ /* 0x000f260000004200 */
[--C-:B-1----:R-:W-:Y:S01]  /*1a080*/  FFMA.FTZ R73, R189, c[0x0][0x2d0], -R69.reuse ;  /* 0x0000b400bd497a23 */ /* 0x102fe20000010845 */
[----:B------:R-:W-:Y:S03]  /*1a090*/  MOV R189, R140 ;  /* 0x0000008c00bd7202 */ /* 0x000fe60000000f00 */
[C---:B-----5:R-:W-:Y:S01]  /*1a0a0*/  HMMA.16816.F32 R12, R76.reuse, R88, R12 ;  /* 0x000000584c0c723c */ /* 0x060fe2000000180c */
[----:B------:R1:W5:Y:S07]  /*1a0b0*/  MUFU.EX2 R116, R73 ;  /* 0x0000004900747308 */ /* 0x00036e0000000800 */
[C---:B------:R-:W-:Y:S01]  /*1a0c0*/  HMMA.16816.F32 R16, R76.reuse, R90, R16 ;  /* 0x0000005a4c10723c */ /* 0x040fe20000001810 */
[----:B------:R-:W5:Y:S07]  /*1a0d0*/  LDSM.16.MT88.4 R88, [R196+0x4800] ;  /* 0x00480000c458783b */ /* 0x000f6e0000004200 */
[C---:B---3--:R-:W-:Y:S08]  /*1a0e0*/  HMMA.16816.F32 R20, R76.reuse, R80, R20 ;  /* 0x000000504c14723c */ /* 0x048ff00000001814 */
[C---:B------:R-:W-:Y:S01]  /*1a0f0*/  HMMA.16816.F32 R24, R76.reuse, R82, R24 ;  /* 0x000000524c18723c */ /* 0x040fe20000001818 */
[----:B------:R-:W3:Y:S03]  /*1a100*/  LDSM.16.MT88.4 R80, [R197+0x4800] ;  /* 0x00480000c550783b */ /* 0x000ee60000004200 */
[--C-:B-1----:R-:W-:Y:S01]  /*1a110*/  FFMA.FTZ R73, R190, c[0x0][0x2d0], -R148.reuse ;  /* 0x0000b400be497a23 */ /* 0x102fe20000010894 */
[----:B------:R-:W-:Y:S03]  /*1a120*/  MOV R190, R142 ;  /* 0x0000008e00be7202 */ /* 0x000fe60000000f00 */
[C---:B--2---:R-:W-:Y:S01]  /*1a130*/  HMMA.16816.F32 R28, R76.reuse, R92, R28 ;  /* 0x0000005c4c1c723c */ /* 0x044fe2000000181c */
[----:B------:R1:W-:Y:S07]  /*1a140*/  MUFU.EX2 R162, R73 ;  /* 0x0000004900a27308 */ /* 0x0003ee0000000800 */
[C---:B------:R-:W-:Y:S01]  /*1a150*/  HMMA.16816.F32 R32, R76.reuse, R94, R32 ;  /* 0x0000005e4c20723c */ /* 0x040fe20000001820 */
[----:B------:R-:W2:Y:S07]  /*1a160*/  LDSM.16.MT88.4 R92, [R195+0x1800] ;  /* 0x00180000c35c783b */ /* 0x000eae0000004200 */
[C---:B----4-:R-:W-:Y:S08]  /*1a170*/  HMMA.16816.F32 R36, R76.reuse, R84, R36 ;  /* 0x000000544c24723c */ /* 0x050ff00000001824 */
[C---:B------:R-:W-:Y:S01]  /*1a180*/  HMMA.16816.F32 R40, R76.reuse, R86, R40 ;  /* 0x000000564c28723c */ /* 0x040fe20000001828 */
[----:B------:R-:W2:Y:S03]  /*1a190*/  LDSM.16.MT88.4 R84, [R198+0x1800] ;  /* 0x00180000c654783b */ /* 0x000ea60000004200 */
[--C-:B-1----:R-:W-:Y:S04]  /*1a1a0*/  FFMA.FTZ R73, R191, c[0x0][0x2d0], -R148.reuse ;  /* 0x0000b400bf497a23 */ /* 0x102fe80000010894 */
[C---:B-----5:R-:W-:Y:S01]  /*1a1b0*/  HMMA.16816.F32 R44, R76.reuse, R88, R44 ;  /* 0x000000584c2c723c */ /* 0x060fe2000000182c */
[----:B------:R1:W5:Y:S01]  /*1a1c0*/  MUFU.EX2 R161, R73 ;  /* 0x0000004900a17308 */ /* 0x0003620000000800 */
[----:B------:R-:W4:Y:S04]  /*1a1d0*/  LDL.LU R191, [R1+0x38] ;  /* 0x0000380001bf7983 */ /* 0x000f280000300800 */
[----:B------:R-:W4:Y:S02]  /*1a1e0*/  LDL.LU R75, [R1+0x34] ;  /* 0x00003400014b7983 */ /* 0x000f240000300800 */
[C---:B------:R-:W-:Y:S02]  /*1a1f0*/  HMMA.16816.F32 R48, R76.reuse, R90, R48 ;  /* 0x0000005a4c30723c */ /* 0x040fe40000001830 */
[----:B------:R-:W-:Y:S06]  /*1a200*/  LDSM.16.MT88.4 R88, [R195+0x5000] ;  /* 0x00500000c358783b */ /* 0x000fec0000004200 */
[C---:B------:R-:W-:Y:S08]  /*1a210*/  HMMA.16816.F32 R52, R76.reuse, R96, R52 ;  /* 0x000000604c34723c */ /* 0x040ff00000001834 */
[C---:B------:R-:W-:Y:S01]  /*1a220*/  HMMA.16816.F32 R56, R76.reuse, R98, R56 ;  /* 0x000000624c38723c */ /* 0x040fe20000001838 */
[----:B------:R-:W-:Y:S03]  /*1a230*/  LDSM.16.MT88.4 R96, [R196+0x5800] ;  /* 0x00580000c460783b */ /* 0x000fe60000004200 */
[--C-:B-1----:R-:W-:Y:S01]  /*1a240*/  FFMA.FTZ R73, R214, c[0x0][0x2d0], -R69.reuse ;  /* 0x0000b400d6497a23 */ /* 0x102fe20000010845 */
[----:B------:R-:W-:Y:S03]  /*1a250*/  MOV R214, R144 ;  /* 0x0000009000d67202 */ /* 0x000fe60000000f00 */
[C---:B---3--:R-:W-:Y:S01]  /*1a260*/  HMMA.16816.F32 R60, R76.reuse, R80, R60 ;  /* 0x000000504c3c723c */ /* 0x048fe2000000183c */
[----:B------:R1:W-:Y:S07]  /*1a270*/  MUFU.EX2 R160, R73 ;  /* 0x0000004900a07308 */ /* 0x0003ee0000000800 */
[----:B------:R-:W-:Y:S01]  /*1a280*/  HMMA.16816.F32 R64, R76, R82, R64 ;  /* 0x000000524c40723c */ /* 0x000fe20000001840 */
[----:B------:R-:W3:Y:S06]  /*1a290*/  LDSM.16.MT88.4 R80, [R197+0x1800] ;  /* 0x00180000c550783b */ /* 0x000eec0000004200 */
[----:B------:R-:W-:Y:S02]  /*1a2a0*/  F2FP.PACK_AB R76, R118, R119 ;  /* 0x00000077764c723e */ /* 0x000fe400000000ff */
[----:B------:R-:W-:Y:S03]  /*1a2b0*/  F2FP.PACK_AB R77, R116, R117 ;  /* 0x00000075744d723e */ /* 0x000fe600000000ff */
[----:B-----5:R-:W-:Y:S01]  /*1a2c0*/  F2FP.PACK_AB R78, R161, R162 ;  /* 0x000000a2a14e723e */ /* 0x020fe200000000ff */
[--C-:B-1----:R-:W-:Y:S04]  /*1a2d0*/  FFMA.FTZ R73, R219, c[0x0][0x2d0], -R69.reuse ;  /* 0x0000b400db497a23 */ /* 0x102fe80000010845 */
[----:B------:R1:W5:Y:S02]  /*1a2e0*/  MUFU.EX2 R159, R73 ;  /* 0x00000049009f7308 */ /* 0x0003640000000800 */
[--C-:B-1----:R-:W-:Y:S01]  /*1a2f0*/  FFMA.FTZ R73, R220, c[0x0][0x2d0], -R148.reuse ;  /* 0x0000b400dc497a23 */ /* 0x102fe20000010894 */
[----:B-----5:R-:W-:Y:S07]  /*1a300*/  F2FP.PACK_AB R79, R159, R160 ;  /* 0x000000a09f4f723e */ /* 0x020fee00000000ff */
[----:B------:R1:W-:Y:S01]  /*1a310*/  MUFU.EX2 R127, R73 ;  /* 0x00000049007f7308 */ /* 0x0003e20000000800 */
[C---:B--2---:R-:W-:Y:S08]  /*1a320*/  HMMA.16816.F32 R4, R76.reuse, R92, R4 ;  /* 0x0000005c4c04723c */ /* 0x044ff00000001804 */
[C---:B------:R-:W-:Y:S01]  /*1a330*/  HMMA.16816.F32 R8, R76.reuse, R94, R8 ;  /* 0x0000005e4c08723c */ /* 0x040fe20000001808 */
[----:B------:R-:W2:Y:S07]  /*1a340*/  LDSM.16.MT88.4 R92, [R196+0x5000] ;  /* 0x00500000c45c783b */ /* 0x000eae0000004200 */
[C---:B------:R-:W-:Y:S04]  /*1a350*/  HMMA.16816.F32 R12, R76.reuse, R100, R12 ;  /* 0x000000644c0c723c */ /* 0x040fe8000000180c */
[--C-:B-1----:R-:W-:Y:S04]  /*1a360*/  FFMA.FTZ R73, R221, c[0x0][0x2d0], -R148.reuse ;  /* 0x0000b400dd497a23 */ /* 0x102fe80000010894 */
[C---:B------:R-:W-:Y:S01]  /*1a370*/  HMMA.16816.F32 R16, R76.reuse, R102, R16 ;  /* 0x000000664c10723c */ /* 0x040fe20000001810 */
[----:B------:R1:W5:Y:S01]  /*1a380*/  MUFU.EX2 R126, R73 ;  /* 0x00000049007e7308 */ /* 0x0003620000000800 */
[----:B------:R-:W-:Y:S06]  /*1a390*/  LDSM.16.MT88.4 R100, [R198+0x5800] ;  /* 0x00580000c664783b */ /* 0x000fec0000004200 */
[C---:B------:R-:W-:Y:S08]  /*1a3a0*/  HMMA.16816.F32 R20, R76.reuse, R84, R20 ;  /* 0x000000544c14723c */ /* 0x040ff00000001814 */
[C---:B------:R-:W-:Y:S01]  /*1a3b0*/  HMMA.16816.F32 R24, R76.reuse, R86, R24 ;  /* 0x000000564c18723c */ /* 0x040fe20000001818 */
[----:B------:R-:W5:Y:S07]  /*1a3c0*/  LDSM.16.MT88.4 R84, [R198+0x5000] ;  /* 0x00500000c654783b */ /* 0x000f6e0000004200 */
[C---:B---3--:R-:W-:Y:S04]  /*1a3d0*/  HMMA.16816.F32 R28, R76.reuse, R80, R28 ;  /* 0x000000504c1c723c */ /* 0x048fe8000000181c */
[--C-:B-1----:R-:W-:Y:S04]  /*1a3e0*/  FFMA.FTZ R73, R222, c[0x0][0x2d0], -R69.reuse ;  /* 0x0000b400de497a23 */ /* 0x102fe80000010845 */
[C---:B------:R-:W-:Y:S01]  /*1a3f0*/  HMMA.16816.F32 R32, R76.reuse, R82, R32 ;  /* 0x000000524c20723c */ /* 0x040fe20000001820 */
[----:B------:R1:W-:Y:S01]  /*1a400*/  MUFU.EX2 R125, R73 ;  /* 0x00000049007d7308 */ /* 0x0003e20000000800 */
[----:B------:R-:W3:Y:S06]  /*1a410*/  LDSM.16.MT88.4 R80, [R197+0x5000] ;  /* 0x00500000c550783b */ /* 0x000eec0000004200 */
[C---:B------:R-:W-:Y:S08]  /*1a420*/  HMMA.16816.F32 R36, R76.reuse, R88, R36 ;  /* 0x000000584c24723c */ /* 0x040ff00000001824 */
[C---:B------:R-:W-:Y:S01]  /*1a430*/  HMMA.16816.F32 R40, R76.reuse, R90, R40 ;  /* 0x0000005a4c28723c */ /* 0x040fe20000001828 */
[----:B------:R-:W3:Y:S07]  /*1a440*/  LDSM.16.MT88.4 R88, [R195+0x2000] ;  /* 0x00200000c358783b */ /* 0x000eee0000004200 */
        /* <DEDUP_REMOVED lines=9> */
[--C-:B-1----:R-:W-:Y:S04]  /*1a4e0*/  FFMA.FTZ R73, R224, c[0x0][0x2d0], -R148.reuse ;  /* 0x0000b400e0497a23 */ /* 0x102fe80000010894 */
[----:B------:R-:W-:Y:S01]  /*1a4f0*/  HMMA.16816.F32 R64, R76, R82, R64 ;  /* 0x000000524c40723c */ /* 0x000fe20000001840 */
[----:B------:R1:W3:Y:S01]  /*1a500*/  MUFU.EX2 R157, R73 ;  /* 0x00000049009d7308 */ /* 0x0002e20000000800 */
[----:B------:R-:W4:Y:S05]  /*1a510*/  LDSM.16.MT88.4 R80, [R197+0x2000] ;  /* 0x00200000c550783b */ /* 0x000f2a0000004200 */
[----:B------:R-:W-:Y:S02]  /*1a520*/  F2FP.PACK_AB R76, R126, R127 ;  /* 0x0000007f7e4c723e */ /* 0x000fe400000000ff */
[----:B--2---:R-:W-:Y:S03]  /*1a530*/  F2FP.PACK_AB R77, R124, R125 ;  /* 0x0000007d7c4d723e */ /* 0x004fe600000000ff */
[--C-:B-1----:R-:W-:Y:S01]  /*1a540*/  FFMA.FTZ R73, R225, c[0x0][0x2d0], -R69.reuse ;  /* 0x0000b400e1497a23 */ /* 0x102fe20000010845 */
[----:B---3--:R-:W-:Y:S03]  /*1a550*/  F2FP.PACK_AB R78, R157, R158 ;  /* 0x0000009e9d4e723e */ /* 0x008fe600000000ff */
[----:B------:R1:W-:Y:S02]  /*1a560*/  MUFU.EX2 R156, R73 ;  /* 0x00000049009c7308 */ /* 0x0003e40000000800 */
[--C-:B-1----:R-:W-:Y:S08]  /*1a570*/  FFMA.FTZ R73, R227, c[0x0][0x2d0], -R69.reuse ;  /* 0x0000b400e3497a23 */ /* 0x102ff00000010845 */
[----:B------:R1:W2:Y:S02]  /*1a580*/  MUFU.EX2 R155, R73 ;  /* 0x00000049009b7308 */ /* 0x0002a40000000800 */
[----:B-1----:R-:W-:Y:S01]  /*1a590*/  FFMA.FTZ R73, R228, c[0x0][0x2d0], -R148 ;  /* 0x0000b400e4497a23 */ /* 0x002fe20000010894 */
[----:B--2---:R-:W-:Y:S07]  /*1a5a0*/  F2FP.PACK_AB R79, R155, R156 ;  /* 0x0000009c9b4f723e */ /* 0x004fee00000000ff */
[----:B------:R1:W-:Y:S01]  /*1a5b0*/  MUFU.EX2 R154, R73 ;  /* 0x00000049009a7308 */ /* 0x0003e20000000800 */
[C---:B------:R-:W-:Y:S03]  /*1a5c0*/  HMMA.16816.F32 R4, R76.reuse, R88, R4 ;  /* 0x000000584c04723c */ /* 0x040fe60000001804 */
[----:B----4-:R-:W-:Y:S02]  /*1a5d0*/  FFMA.FTZ R0, R0, R191, R214 ;  /* 0x000000bf00007223 */ /* 0x010fe400000100d6 */
[----:B------:R-:W-:Y:S02]  /*1a5e0*/  FFMA.FTZ R2, R2, R75, R112 ;  /* 0x0000004b02027223 */ /* 0x000fe40000010070 */
[----:B------:R-:W-:Y:S01]  /*1a5f0*/  LDSM.16.MT88.4 R112, [R197+0x3000] ;  /* 0x00300000c570783b */ /* 0x000fe20000004200 */
[C---:B------:R-:W-:Y:S04]  /*1a600*/  HMMA.16816.F32 R8, R76.reuse, R90, R8 ;  /* 0x0000005a4c08723c */ /* 0x040fe80000001808 */
[----:B------:R-:W-:Y:S02]  /*1a610*/  FADD.FTZ R2, R190, R2 ;  /* 0x00000002be027221 */ /* 0x000fe40000010000 */
[----:B------:R-:W-:Y:S01]  /*1a620*/  FADD.FTZ R0, R189, R0 ;  /* 0x00000000bd007221 */ /* 0x000fe20000010000 */
[----:B------:R-:W2:Y:S01]  /*1a630*/  LDSM.16.MT88.4 R88, [R195+0x5800] ;  /* 0x00580000c358783b */ /* 0x000ea20000004200 */
[C---:B------:R-:W-:Y:S04]  /*1a640*/  HMMA.16816.F32 R12, R76.reuse, R92, R12 ;  /* 0x0000005c4c0c723c */ /* 0x040fe8000000180c */
[----:B-1----:R-:W-:Y:S02]  /*1a650*/  FFMA.FTZ R73, R229, c[0x0][0x2d0], -R148 ;  /* 0x0000b400e5497a23 */ /* 0x002fe40000010894 */
[----:B------:R-:W-:Y:S02]  /*1a660*/  FADD.FTZ R2, R123, R2 ;  /* 0x000000027b027221 */ /* 0x000fe40000010000 */
[C---:B------:R-:W-:Y:S01]  /*1a670*/  HMMA.16816.F32 R16, R76.reuse, R94, R16 ;  /* 0x0000005e4c10723c */ /* 0x040fe20000001810 */
[----:B------:R1:W3:Y:S01]  /*1a680*/  MUFU.EX2 R153, R73 ;  /* 0x0000004900997308 */ /* 0x0002e20000000800 */
[----:B------:R-:W4:Y:S02]  /*1a690*/  LDSM.16.MT88.4 R92, [R197+0x5800] ;  /* 0x00580000c55c783b */ /* 0x000f240000004200 */
[----:B------:R-:W-:Y:S02]  /*1a6a0*/  FADD.FTZ R0, R122, R0 ;  /* 0x000000007a007221 */ /* 0x000fe40000010000 */
[----:B------:R-:W-:Y:S02]  /*1a6b0*/  FADD.FTZ R2, R121, R2 ;  /* 0x0000000279027221 */ /* 0x000fe40000010000 */
[C---:B-----5:R-:W-:Y:S04]  /*1a6c0*/  HMMA.16816.F32 R20, R76.reuse, R84, R20 ;  /* 0x000000544c14723c */ /* 0x060fe80000001814 */
[----:B------:R-:W-:Y:S02]  /*1a6d0*/  FADD.FTZ R0, R120, R0 ;  /* 0x0000000078007221 */ /* 0x000fe40000010000 */
[----:B------:R-:W-:Y:S01]  /*1a6e0*/  LDSM.16.MT88.4 R120, [R196+0x6800] ;  /* 0x00680000c478783b */ /* 0x000fe20000004200 */
[----:B------:R-:W-:Y:S01]  /*1a6f0*/  FADD.FTZ R2, R188, R2 ;  /* 0x00000002bc027221 */ /* 0x000fe20000010000 */
[C---:B------:R-:W-:Y:S04]  /*1a700*/  HMMA.16816.F32 R24, R76.reuse, R86, R24 ;  /* 0x000000564c18723c */ /* 0x040fe80000001818 */
[----:B------:R-:W-:Y:S02]  /*1a710*/  FADD.FTZ R2, R131, R2 ;  /* 0x0000000283027221 */ /* 0x000fe40000010000 */
[----:B------:R-:W5:Y:S01]  /*1a720*/  LDSM.16.MT88.4 R84, [R195+0x2800] ;  /* 0x00280000c354783b */ /* 0x000f620000004200 */
[----:B------:R-:W-:Y:S01]  /*1a730*/  FADD.FTZ R0, R163, R0 ;  /* 0x00000000a3007221 */ /* 0x000fe20000010000 */
[C---:B------:R-:W-:Y:S04]  /*1a740*/  HMMA.16816.F32 R28, R76.reuse, R80, R28 ;  /* 0x000000504c1c723c */ /* 0x040fe8000000181c */
[--C-:B-1----:R-:W-:Y:S02]  /*1a750*/  FFMA.FTZ R73, R231, c[0x0][0x2d0], -R69.reuse ;  /* 0x0000b400e7497a23 */ /* 0x102fe40000010845 */
[----:B------:R-:W-:Y:S02]  /*1a760*/  FADD.FTZ R0, R130, R0 ;  /* 0x0000000082007221 */ /* 0x000fe40000010000 */
[C---:B------:R-:W-:Y:S01]  /*1a770*/  HMMA.16816.F32 R32, R76.reuse, R82, R32 ;  /* 0x000000524c20723c */ /* 0x040fe20000001820 */
[----:B------:R1:W-:Y:S01]  /*1a780*/  MUFU.EX2 R152, R73 ;  /* 0x0000004900987308 */ /* 0x0003e20000000800 */
[----:B------:R-:W3:Y:S02]  /*1a790*/  LDSM.16.MT88.4 R80, [R196+0x2800] ;  /* 0x00280000c450783b */ /* 0x000ee40000004200 */
[----:B------:R-:W-:Y:S02]  /*1a7a0*/  FADD.FTZ R2, R129, R2 ;  /* 0x0000000281027221 */ /* 0x000fe40000010000 */
[----:B------:R-:W-:Y:S02]  /*1a7b0*/  FADD.FTZ R0, R251, R0 ;  /* 0x00000000fb007221 */ /* 0x000fe40000010000 */
[C---:B--2---:R-:W-:Y:S04]  /*1a7c0*/  HMMA.16816.F32 R36, R76.reuse, R88, R36 ;  /* 0x000000584c24723c */ /* 0x044fe80000001824 */
[----:B------:R-:W-:Y:S02]  /*1a7d0*/  FADD.FTZ R0, R128, R0 ;  /* 0x0000000080007221 */ /* 0x000fe40000010000 */
[----:B------:R-:W-:Y:S01]  /*1a7e0*/  LDSM.16.MT88.4 R128, [R198+0x6800] ;  /* 0x00680000c680783b */ /* 0x000fe20000004200 */
[----:B------:R-:W-:Y:S01]  /*1a7f0*/  FADD.FTZ R2, R252, R2 ;  /* 0x00000002fc027221 */ /* 0x000fe20000010000 */
[C---:B------:R-:W-:Y:S04]  /*1a800*/  HMMA.16816.F32 R40, R76.reuse, R90, R40 ;  /* 0x0000005a4c28723c */ /* 0x040fe80000001828 */
[----:B------:R-:W-:Y:S02]  /*1a810*/  FADD.FTZ R2, R250, R2 ;  /* 0x00000002fa027221 */ /* 0x000fe40000010000 */
[----:B------:R-:W2:Y:S01]  /*1a820*/  LDSM.16.MT88.4 R88, [R198+0x2800] ;  /* 0x00280000c658783b */ /* 0x000ea20000004200 */
[----:B------:R-:W-:Y:S01]  /*1a830*/  FADD.FTZ R0, R248, R0 ;  /* 0x00000000f8007221 */ /* 0x000fe20000010000 */
[C---:B------:R-:W-:Y:S04]  /*1a840*/  HMMA.16816.F32 R44, R76.reuse, R96, R44 ;  /* 0x000000604c2c723c */ /* 0x040fe8000000182c */
[--C-:B-1----:R-:W-:Y:S02]  /*1a850*/  FFMA.FTZ R73, R232, c[0x0][0x2d0], -R69.reuse ;  /* 0x0000b400e8497a23 */ /* 0x102fe40000010845 */
[----:B------:R-:W-:Y:S02]  /*1a860*/  FADD.FTZ R2, R249, R2 ;  /* 0x00000002f9027221 */ /* 0x000fe40000010000 */
[C---:B------:R-:W-:Y:S01]  /*1a870*/  HMMA.16816.F32 R48, R76.reuse, R98, R48 ;  /* 0x000000624c30723c */ /* 0x040fe20000001830 */
[----:B------:R1:W1:Y:S01]  /*1a880*/  MUFU.EX2 R151, R73 ;  /* 0x0000004900977308 */ /* 0x0002620000000800 */
[----:B------:R-:W-:Y:S02]  /*1a890*/  LDSM.16.MT88.4 R96, [R198+0x6000] ;  /* 0x00600000c660783b */ /* 0x000fe40000004200 */
[----:B------:R-:W-:Y:S02]  /*1a8a0*/  FADD.FTZ R2, R246, R2 ;  /* 0x00000002f6027221 */ /* 0x000fe40000010000 */
[----:B------:R-:W-:Y:S02]  /*1a8b0*/  FADD.FTZ R0, R247, R0 ;  /* 0x00000000f7007221 */ /* 0x000fe40000010000 */
[C---:B------:R-:W-:Y:S04]  /*1a8c0*/  HMMA.16816.F32 R52, R76.reuse, R100, R52 ;  /* 0x000000644c34723c */ /* 0x040fe80000001834 */
[----:B------:R-:W-:Y:S02]  /*1a8d0*/  FADD.FTZ R2, R245, R2 ;  /* 0x00000002f5027221 */ /* 0x000fe40000010000 */
[----:B------:R-:W-:Y:S02]  /*1a8e0*/  FADD.FTZ R0, R244, R0 ;  /* 0x00000000f4007221 */ /* 0x000fe40000010000 */
[C---:B------:R-:W-:Y:S01]  /*1a8f0*/  HMMA.16816.F32 R56, R76.reuse, R102, R56 ;  /* 0x000000664c38723c */ /* 0x040fe20000001838 */
[----:B------:R-:W-:Y:S03]  /*1a900*/  LDSM.16.MT88.4 R100, [R197+0x6000] ;  /* 0x00600000c564783b */ /* 0x000fe60000004200 */
[----:B------:R-:W-:Y:S02]  /*1a910*/  FADD.FTZ R2, R119, R2 ;  /* 0x0000000277027221 */ /* 0x000fe40000010000 */
[----:B------:R-:W-:Y:S02]  /*1a920*/  FADD.FTZ R0, R243, R0 ;  /* 0x00000000f3007221 */ /* 0x000fe40000010000 */
[C---:B----4-:R-:W-:Y:S04]  /*1a930*/  HMMA.16816.F32 R60, R76.reuse, R92, R60 ;  /* 0x0000005c4c3c723c */ /* 0x050fe8000000183c */
[----:B-1----:R-:W-:Y:S02]  /*1a940*/  FFMA.FTZ R73, R230, c[0x0][0x2d0], -R148 ;  /* 0x0000b400e6497a23 */ /* 0x002fe40000010894 */
[----:B------:R-:W-:Y:S02]  /*1a950*/  FADD.FTZ R0, R117, R0 ;  /* 0x0000000075007221 */ /* 0x000fe40000010000 */
[----:B------:R-:W-:Y:S01]  /*1a960*/  HMMA.16816.F32 R64, R76, R94, R64 ;  /* 0x0000005e4c40723c */ /* 0x000fe20000001840 */
[----:B------:R1:W4:Y:S01]  /*1a970*/  MUFU.EX2 R150, R73 ;  /* 0x0000004900967308 */ /* 0x0003220000000800 */
[----:B------:R-:W2:Y:S02]  /*1a980*/  LDSM.16.MT88.4 R92, [R197+0x2800] ;  /* 0x00280000c55c783b */ /* 0x000ea40000004200 */
[----:B------:R-:W-:Y:S02]  /*1a990*/  FADD.FTZ R2, R118, R2 ;  /* 0x0000000276027221 */ /* 0x000fe40000010000 */
[----:B------:R-:W-:Y:S01]  /*1a9a0*/  FADD.FTZ R0, R116, R0 ;  /* 0x0000000074007221 */ /* 0x000fe20000010000 */
[----:B---3--:R-:W-:Y:S01]  /*1a9b0*/  F2FP.PACK_AB R76, R153, R154 ;  /* 0x0000009a994c723e */ /* 0x008fe200000000ff */
[----:B------:R-:W-:Y:S01]  /*1a9c0*/  FADD.FTZ R2, R162, R2 ;  /* 0x00000002a2027221 */ /* 0x000fe20000010000 */
[----:B------:R-:W-:Y:S03]  /*1a9d0*/  F2FP.PACK_AB R77, R151, R152 ;  /* 0x00000098974d723e */ /* 0x000fe600000000ff */
        /* <DEDUP_REMOVED lines=9> */
[----:B------:R1:W3:Y:S01]  /*1aa70*/  MUFU.EX2 R149, R73 ;  /* 0x0000004900957308 */ /* 0x0002e20000000800 */
[----:B------:R-:W-:Y:S02]  /*1aa80*/  FADD.FTZ R2, R157, R2 ;  /* 0x000000029d027221 */ /* 0x000fe40000010000 */
[----:B------:R-:W-:Y:S02]  /*1aa90*/  FADD.FTZ R0, R156, R0 ;  /* 0x000000009c007221 */ /* 0x000fe40000010000 */
[----:B------:R-:W-:Y:S02]  /*1aaa0*/  FADD.FTZ R2, R154, R2 ;  /* 0x000000029a027221 */ /* 0x000fe40000010000 */
[----:B------:R-:W-:Y:S02]  /*1aab0*/  FADD.FTZ R0, R155, R0 ;  /* 0x000000009b007221 */ /* 0x000fe40000010000 */
[----:B------:R-:W-:Y:S02]  /*1aac0*/  FADD.FTZ R2, R153, R2 ;  /* 0x0000000299027221 */ /* 0x000fe40000010000 */
[----:B------:R-:W-:Y:S02]  /*1aad0*/  FADD.FTZ R0, R152, R0 ;  /* 0x0000000098007221 */ /* 0x000fe40000010000 */
[----:B----4-:R-:W-:Y:S02]  /*1aae0*/  FADD.FTZ R2, R150, R2 ;  /* 0x0000000296027221 */ /* 0x010fe40000010000 */
[----:B------:R-:W-:Y:S02]  /*1aaf0*/  FADD.FTZ R0, R151, R0 ;  /* 0x0000000097007221 */ /* 0x000fe40000010000 */
[--C-:B-1----:R-:W-:Y:S01]  /*1ab00*/  FFMA.FTZ R73, R234, c[0x0][0x2d0], -R69.reuse ;  /* 0x0000b400ea497a23 */ /* 0x102fe20000010845 */
[----:B---3--:R-:W-:Y:S03]  /*1ab10*/  F2FP.PACK_AB R78, R149, R150 ;  /* 0x00000096954e723e */ /* 0x008fe600000000ff */
[----:B------:R1:W3:Y:S02]  /*1ab20*/  MUFU.EX2 R147, R73 ;  /* 0x0000004900937308 */ /* 0x0002e40000000800 */
[--C-:B-1----:R-:W-:Y:S02]  /*1ab30*/  FFMA.FTZ R73, R235, c[0x0][0x2d0], -R69.reuse ;  /* 0x0000b400eb497a23 */ /* 0x102fe40000010845 */
[----:B---3--:R-:W-:Y:S06]  /*1ab40*/  FADD.FTZ R0, R147, R0 ;  /* 0x0000000093007221 */ /* 0x008fec0000010000 */
[----:B------:R1:W3:Y:S02]  /*1ab50*/  MUFU.EX2 R146, R73 ;  /* 0x0000004900927308 */ /* 0x0002e40000000800 */
[--C-:B-1----:R-:W-:Y:S01]  /*1ab60*/  FFMA.FTZ R73, R236, c[0x0][0x2d0], -R148.reuse ;  /* 0x0000b400ec497a23 */ /* 0x102fe20000010894 */
[----:B---3--:R-:W-:Y:S07]  /*1ab70*/  F2FP.PACK_AB R79, R146, R147 ;  /* 0x00000093924f723e */ /* 0x008fee00000000ff */
[----:B------:R1:W-:Y:S01]  /*1ab80*/  MUFU.EX2 R145, R73 ;  /* 0x0000004900917308 */ /* 0x0003e20000000800 */
[C---:B-----5:R-:W-:Y:S08]  /*1ab90*/  HMMA.16816.F32 R4, R76.reuse, R84, R4 ;  /* 0x000000544c04723c */ /* 0x060ff00000001804 */
        /* <DEDUP_REMOVED lines=13> */
[----:B------:R1:W-:Y:S07]  /*1ac70*/  MUFU.EX2 R143, R73 ;  /* 0x00000049008f7308 */ /* 0x0003ee0000000800 */
[C---:B---3--:R-:W-:Y:S08]  /*1ac80*/  HMMA.16816.F32 R36, R76.reuse, R84, R36 ;  /* 0x000000544c24723c */ /* 0x048ff00000001824 */
[C---:B------:R-:W-:Y:S08]  /*1ac90*/  HMMA.16816.F32 R40, R76.reuse, R86, R40 ;  /* 0x000000564c28723c */ /* 0x040ff00000001828 */
[C---:B-----5:R-:W-:Y:S04]  /*1aca0*/  HMMA.16816.F32 R44, R76.reuse, R80, R44 ;  /* 0x000000504c2c723c */ /* 0x060fe8000000182c */
[--C-:B-1----:R-:W-:Y:S02]  /*1acb0*/  FFMA.FTZ R73, R240, c[0x0][0x2d0], -R69.reuse ;  /* 0x0000b400f0497a23 */ /* 0x102fe40000010845 */
[----:B------:R-:W-:Y:S01]  /*1acc0*/  FFMA.FTZ R69, R72, c[0x0][0x2d0], -R69 ;  /* 0x0000b40048457a23 */ /* 0x000fe20000010845 */
[----:B----4-:R-:W-:Y:S01]  /*1acd0*/  F2FP.PACK_AB R72, R144, R145 ;  /* 0x000000919048723e */ /* 0x010fe200000000ff */
[C---:B------:R-:W-:Y:S01]  /*1ace0*/  HMMA.16816.F32 R48, R76.reuse, R82, R48 ;  /* 0x000000524c30723c */ /* 0x040fe20000001830 */
[----:B------:R1:W-:Y:S07]  /*1acf0*/  MUFU.EX2 R142, R73 ;  /* 0x00000049008e7308 */ /* 0x0003ee0000000800 */
[C---:B------:R-:W-:Y:S03]  /*1ad00*/  HMMA.16816.F32 R52, R76.reuse, R96, R52 ;  /* 0x000000604c34723c */ /* 0x040fe60000001834 */
[----:B------:R-:W3:Y:S05]  /*1ad10*/  MUFU.EX2 R69, R69 ;  /* 0x0000004500457308 */ /* 0x000eea0000000800 */
[C---:B------:R-:W-:Y:S08]  /*1ad20*/  HMMA.16816.F32 R56, R76.reuse, R98, R56 ;  /* 0x000000624c38723c */ /* 0x040ff00000001838 */
[C---:B------:R-:W-:Y:S04]  /*1ad30*/  HMMA.16816.F32 R60, R76.reuse, R100, R60 ;  /* 0x000000644c3c723c */ /* 0x040fe8000000183c */
[--C-:B-1----:R-:W-:Y:S04]  /*1ad40*/  FFMA.FTZ R73, R241, c[0x0][0x2d0], -R148.reuse ;  /* 0x0000b400f1497a23 */ /* 0x102fe80000010894 */
[----:B------:R-:W-:Y:S01]  /*1ad50*/  HMMA.16816.F32 R64, R76, R102, R64 ;  /* 0x000000664c40723c */ /* 0x000fe20000001840 */
[----:B------:R1:W-:Y:S03]  /*1ad60*/  MUFU.EX2 R141, R73 ;  /* 0x00000049008d7308 */ /* 0x0003e60000000800 */
[----:B---3--:R-:W-:Y:S01]  /*1ad70*/  F2FP.PACK_AB R75, R69, R71 ;  /* 0x00000047454b723e */ /* 0x008fe200000000ff */
[----:B-1----:R-:W-:Y:S06]  /*1ad80*/  FFMA.FTZ R73, R242, c[0x0][0x2d0], -R148 ;  /* 0x0000b400f2497a23 */ /* 0x002fec0000010894 */
[----:B------:R1:W3:Y:S02]  /*1ad90*/  MUFU.EX2 R140, R73 ;  /* 0x00000049008c7308 */ /* 0x0002e40000000800 */
[----:B-1----:R-:W-:Y:S02]  /*1ada0*/  F2FP.PACK_AB R73, R142, R143 ;  /* 0x0000008f8e49723e */ /* 0x002fe400000000ff */
[----:B---3--:R-:W-:Y:S07]  /*1adb0*/  F2FP.PACK_AB R74, R140, R141 ;  /* 0x0000008d8c4a723e */ /* 0x008fee00000000ff */
[C---:B--2---:R-:W-:Y:S01]  /*1adc0*/  HMMA.16816.F32 R76, R72.reuse, R88, R4 ;  /* 0x00000058484c723c */ /* 0x044fe20000001804 */
        /* <DEDUP_REMOVED lines=31> */
.L_x_1239:
[----:B------:R-:W-:Y:S02]  /*1afc0*/  MOV R7, 0x1f ;  /* 0x0000001f00077802 */ /* 0x000fe40000000f00 */
[----:B------:R-:W-:Y:S01]  /*1afd0*/  MOV R6, 0xffffffff ;  /* 0xffffffff00067802 */ /* 0x000fe20000000f00 */
[----:B------:R-:W-:Y:S05]  /*1afe0*/  BRA.DIV ~URZ, `(.L_x_1243) ;  /* 0x000048527f007947 */ /* 0x000fea000b800000 */
[----:B-1----:R-:W2:Y:S04]  /*1aff0*/  LDL R2, [R1+0x34] ;  /* 0x0000340001027983 */ /* 0x002ea80000100800 */
[----:B--2---:R1:W2:Y:S02]  /*1b000*/  SHFL.BFLY PT, R0, R2, 0x2, 0x1f ;  /* 0x0c401f0002007f89 */ /* 0x0042a400000e0000 */
.L_x_1310:
        /* <DEDUP_REMOVED lines=9> */
.L_x_1311:
[----:B------:R-:W-:Y:S01]  /*1b0a0*/  FSETP.NE.FTZ.AND P1, PT, R0, RZ, PT ;  /* 0x000000ff0000720b */ /* 0x000fe20003f35000 */
[----:B-12---:R-:W-:Y:S01]  /*1b0b0*/  FADD.FTZ R3, R4, R3 ;  /* 0x0000000304037221 */ /* 0x006fe20000010000 */
[----:B------:R-:W-:Y:S02]  /*1b0c0*/  MOV R2, RZ ;  /* 0x000000ff00027202 */ /* 0x000fe40000000f00 */
[----:B------:R-:W-:Y:S02]  /*1b0d0*/  MOV R24, 0xff800000 ;  /* 0xff80000000187802 */ /* 0x000fe40000000f00 */
[----:B------:R-:W-:Y:S02]  /*1b0e0*/  FSETP.NE.FTZ.AND P0, PT, R3, RZ, PT ;  /* 0x000000ff0300720b */ /* 0x000fe40003f15000 */
        /* <DEDUP_REMOVED lines=59> */
[----:B------:R-:W-:Y:S02]  /*1b4a0*/  FMUL.FTZ R87, R0, R107 ;  /* 0x0000006b00577220 */ /* 0x000fe40000410000 */
[----:B------:R-:W-:Y:S01]  /*1b4b0*/  @P0 FFMA.FTZ R22, R3, R69, R2 ;  /* 0x0000004503160223 */ /* 0x000fe20000010002 */
        /* <DEDUP_REMOVED lines=19> */
.L_x_1194:
        /* <DEDUP_REMOVED lines=19> */
.L_x_1246:
[----:B--2---:R-:W-:Y:S05]  /*1b720*/  BSYNC B0 ;  /* 0x0000000000007941 */ /* 0x004fea0003800000 */
.L_x_1245:
        /* <DEDUP_REMOVED lines=99> */
[----:B-1----:R-:W-:Y:S01]  /*1bd60*/  F2FP.PACK_AB R0, R89, R88 ;  /* 0x000000585900723e */ /* 0x002fe200000000ff */
[----:B------:R-:W-:-:S04]  /*1bd70*/  IMAD.MOV.U32 R16, RZ, RZ, c[0x0][0x388] ;  /* 0x0000e200ff107624 */ /* 0x000fc800078e00ff */
        /* <DEDUP_REMOVED lines=24> */
.L_x_1249:
[----:B-1----:R-:W2:Y:S04]  /*1bf00*/  LDL R112, [R1+0x4c] ;  /* 0x00004c0001707983 */ /* 0x002ea80000100800 */
[----:B------:R-:W3:Y:S04]  /*1bf10*/  LDL R25, [R1+0x60] ;  /* 0x0000600001197983 */ /* 0x000ee80000100800 */
[----:B------:R-:W4:Y:S01]  /*1bf20*/  LDL R15, [R1+0x64] ;  /* 0x00006400010f7983 */ /* 0x000f220000100800 */
[----:B------:R-:W-:Y:S01]  /*1bf30*/  IMAD.MOV.U32 R6, RZ, RZ, 0x368 ;  /* 0x00000368ff067424 */ /* 0x000fe200078e00ff */
[----:B------:R-:W-:-:S04]  /*1bf40*/  ISETP.GT.AND P2, PT, R2, 0x1, PT ;  /* 0x000000010200780c */ /* 0x000fc80003f44270 */
        /* <DEDUP_REMOVED lines=13> */
[----:B------:R-:W-:Y:S02]  /*1c020*/  LEA.HI R2, R2, R14, RZ, 0x2 ;  /* 0x0000000e02027211 */ /* 0x000fe400078f10ff */
[----:B------:R-:W-:-:S02]  /*1c030*/  ISETP.NE.U32.AND P0, PT, RZ, c[0x0][0x500], PT ;  /* 0x00014000ff007a0c */ /* 0x000fc40003f05070 */
[----:B------:R-:W-:Y:S02]  /*1c040*/  LOP3.LUT R0, R0, 0x1ffffffe, RZ, 0xc0, !PT ;  /* 0x1ffffffe00007812 */ /* 0x000fe400078ec0ff */
[----:B------:R-:W-:Y:S02]  /*1c050*/  SHF.R.S32.HI R2, RZ, 0x2, R2 ;  /* 0x00000002ff027819 */ /* 0x000fe40000011402 */
[----:B------:R-:W-:Y:S01]  /*1c060*/  ISETP.NE.AND.EX P0, PT, RZ, c[0x0][0x504], PT, P0 ;  /* 0x00014100ff007a0c */ /* 0x000fe20003f05300 */
[----:B------:R-:W-:Y:S02]  /*1c070*/  IMAD.IADD R0, R8, 0x1, -R0 ;  /* 0x0000000108007824 */ /* 0x000fe400078e0a00 */
[----:B------:R-:W-:Y:S02]  /*1c080*/  IMAD R17, R3, 0x10, R2 ;  /* 0x0000001003117824 */ /* 0x000fe400078e0202 */
[----:B-1----:R-:W-:Y:S01]  /*1c090*/  IMAD.MOV.U32 R6, RZ, RZ, c[0x0][0x4e8] ;  /* 0x00013a00ff067624 */ /* 0x002fe200078e00ff */
[----:B------:R-:W-:-:S04]  /*1c0a0*/  SEL R8, R26, RZ, !P0 ;  /* 0x000000ff1a087207 */ /* 0x000fc80004000000 */
[----:B------:R-:W-:Y:S01]  /*1c0b0*/  ISETP.NE.AND P3, PT, R6, 0x1, PT ;  /* 0x000000010600780c */ /* 0x000fe20003f65270 */
[----:B------:R-:W-:Y:S01]  /*1c0c0*/  IMAD R0, R0, 0x8, R17 ;  /* 0x0000000800007824 */ /* 0x000fe200078e0211 */
[----:B------:R-:W-:Y:S01]  /*1c0d0*/  SEL R3, R11, RZ, !P0 ;  /* 0x000000ff0b037207 */ /* 0x000fe20004000000 */
[----:B------:R-:W-:-:S04]  /*1c0e0*/  IMAD R2, R5, R8, RZ ;  /* 0x0000000805027224 */ /* 0x000fc800078e02ff */
[C---:B------:R-:W-:Y:S02]  /*1c0f0*/  IMAD R10, R4.reuse, R3, R2 ;  /* 0x00000003040a7224 */ /* 0x040fe400078e0202 */
[----:B------:R-:W-:-:S04]  /*1c100*/  IMAD.WIDE.U32 R2, R4, R8, RZ ;  /* 0x0000000804027225 */ /* 0x000fc800078e00ff */
[----:B--2---:R-:W-:-:S04]  /*1c110*/  IMAD.IADD R11, R0, 0x1, R112 ;  /* 0x00000001000b7824 */ /* 0x004fc800078e0270 */
[----:B------:R-:W-:-:S04]  /*1c120*/  @P3 IMAD.HI.U32 R6, R11, c[0x0][0x4ec], RZ ;  /* 0x00013b000b063a27 */ /* 0x000fc800078e00ff */
[----:B---3--:R-:W-:-:S04]  /*1c130*/  IMAD.WIDE.U32 R4, R12, R25, RZ ;  /* 0x000000190c047225 */ /* 0x008fc800078e00ff */
[----:B------:R-:W-:Y:S01]  /*1c140*/  IMAD.MOV.U32 R0, RZ, RZ, R11 ;  /* 0x000000ffff007224 */ /* 0x000fe200078e000b */
[----:B------:R-:W-:Y:S01]  /*1c150*/  @P3 SHF.R.U32.HI R0, RZ, c[0x0][0x4f0], R6 ;  /* 0x00013c00ff003a19 */ /* 0x000fe20000011606 */
[----:B------:R-:W-:Y:S01]  /*1c160*/  IMAD R12, R13, R25, RZ ;  /* 0x000000190d0c7224 */ /* 0x000fe200078e02ff */
[----:B----4-:R-:W-:Y:S01]  /*1c170*/  SEL R6, R15, RZ, P2 ;  /* 0x000000ff0f067207 */ /* 0x010fe20001000000 */
[----:B------:R-:W-:Y:S01]  /*1c180*/  IMAD.IADD R13, R3, 0x1, R10 ;  /* 0x00000001030d7824 */ /* 0x000fe200078e020a */
[--C-:B-----5:R-:W-:Y:S01]  /*1c190*/  IADD3 R15, P1, P0, R2, R4, R9.reuse ;  /* 0x00000004020f7210 */ /* 0x120fe2000783e009 */
[----:B------:R-:W-:Y:S01]  /*1c1a0*/  IMAD.IADD R4, R5, 0x1, R12 ;  /* 0x0000000105047824 */ /* 0x000fe200078e020c */
[----:B------:R-:W-:Y:S01]  /*1c1b0*/  SHF.R.S32.HI R10, RZ, 0x1f, R9 ;  /* 0x0000001fff0a7819 */ /* 0x000fe20000011409 */
        /* <DEDUP_REMOVED lines=43> */
[----:B------:R-:W-:-:S03]  /*1c470*/  IMAD R5, R5, c[0x0][0x3f0], RZ ;  /* 0x0000fc0005057a24 */ /* 0x000fc600078e02ff */
[----:B------:R-:W-:Y:S01]  /*1c480*/  IADD3 R3, R3, R0, RZ ;  /* 0x0000000003037210 */ /* 0x000fe20007ffe0ff */
[----:B------:R1:W1:Y:S01]  /*1c490*/  LDS.128 R44, [R215+0x3080] ;  /* 0x00308000d72c7984 */ /* 0x0002620000000c00 */
[----:B------:R-:W-:-:S03]  /*1c4a0*/  IMAD R9, R8, c[0x0][0x3f4], R5 ;  /* 0x0000fd0008097a24 */ /* 0x000fc600078e0205 */
[C---:B------:R-:W-:Y:S01]  /*1c4b0*/  IMAD.WIDE.U32 R2, R25.reuse, c[0x0][0x3e8], R2 ;  /* 0x0000fa0019027a25 */ /* 0x040fe200078e0002 */
[----:B------:R1:W1:Y:S03]  /*1c4c0*/  LDS.128 R16, [R215+0x4080] ;  /* 0x00408000d7107984 */ /* 0x0002660000000c00 */
[----:B------:R-:W-:Y:S01]  /*1c4d0*/  IMAD R3, R25, c[0x0][0x3ec], R3 ;  /* 0x0000fb0019037a24 */ /* 0x000fe200078e0203 */
[----:B------:R1:W1:Y:S01]  /*1c4e0*/  LDS.128 R32, [R215+0x6080] ;  /* 0x00608000d7207984 */ /* 0x0002620000000c00 */
[----:B--2---:R-:W-:Y:S02]  /*1c4f0*/  SHF.R.S32.HI R111, RZ, 0x1f, R26 ;  /* 0x0000001fff6f7819 */ /* 0x004fe4000001141a */
[----:B------:R-:W-:Y:S01]  /*1c500*/  IMAD.WIDE.U32 R2, R8, c[0x0][0x3f0], R2 ;  /* 0x0000fc0008027a25 */ /* 0x000fe200078e0002 */
[----:B------:R2:W1:Y:S01]  /*1c510*/  LDS.128 R40, [R215+0x7080] ;  /* 0x00708000d7287984 */ /* 0x0004620000000c00 */
[----:B------:R-:W-:-:S03]  /*1c520*/  LEA.HI R111, R111, R26, RZ, 0x3 ;  /* 0x0000001a6f6f7211 */ /* 0x000fc600078f18ff */
[----:B------:R2:W1:Y:S01]  /*1c530*/  LDS.128 R24, [R215+0x5080] ;  /* 0x00508000d7187984 */ /* 0x0004620000000c00 */
[----:B------:R-:W-:Y:S02]  /*1c540*/  IADD3 R3, R3, R9, RZ ;  /* 0x0000000903037210 */ /* 0x000fe40007ffe0ff */
[----:B------:R-:W-:-:S04]  /*1c550*/  SHF.R.S32.HI R111, RZ, 0x3, R111 ;  /* 0x00000003ff6f7819 */ /* 0x000fc8000001146f */
[----:B------:R-:W-:Y:S02]  /*1c560*/  LEA R4, R23, R111, 0x5 ;  /* 0x0000006f17047211 */ /* 0x000fe400078e28ff */
[----:B------:R2:W1:Y:S02]  /*1c570*/  LDS.128 R20, [R215+0x80] ;  /* 0x00008000d7147984 */ /* 0x0004640000000c00 */
[----:B------:R-:W-:-:S04]  /*1c580*/  IADD3 R4, R112, R4, RZ ;  /* 0x0000000470047210 */ /* 0x000fc80007ffe0ff */
[----:B------:R-:W-:Y:S01]  /*1c590*/  MOV R0, R4 ;  /* 0x0000000400007202 */ /* 0x000fe20000000f00 */
[----:B------:R-:W-:-:S05]  /*1c5a0*/  @P3 IMAD.HI.U32 R6, R4, c[0x0][0x4ec], RZ ;  /* 0x00013b0004063a27 */ /* 0x000fca00078e00ff */
        /* <DEDUP_REMOVED lines=8> */
[----:B------:R-:W-:Y:S02]  /*1c630*/  SHF.R.S32.HI R0, RZ, 0x1f, R4 ;  /* 0x0000001fff007819 */ /* 0x000fe40000011404 */
[----:B------:R-:W-:-:S03]  /*1c640*/  IADD3 R3, R3, R5, RZ ;  /* 0x0000000503037210 */ /* 0x000fc60007ffe0ff */
        /* <DEDUP_REMOVED lines=8> */
.L_x_1312:
[----:B------:R-:W-:Y:S05]  /*1c6d0*/  BRA.DIV ~URZ, `(.L_x_1252) ;  /* 0x000033427f007947 */ /* 0x000fea000b800000 */
[----:B------:R3:W4:Y:S02]  /*1c6e0*/  SHFL.IDX PT, R0, R9, RZ, 0x181f ;  /* 0x00181fff09007589 */ /* 0x00072400000e0000 */
.L_x_1313:
[----:B------:R-:W-:Y:S01]  /*1c6f0*/  ISETP.GE.AND P0, PT, R6, R12, PT ;  /* 0x0000000c0600720c */ /* 0x000fe20003f06270 */
[----:B------:R-:W-:-:S12]  /*1c700*/  BSSY B0, `(.L_x_1253) ;  /* 0x000000a000007945 */ /* 0x000fd80003800000 */
[----:B------:R-:W-:Y:S05]  /*1c710*/  @P0 BRA `(.L_x_1254) ;  /* 0x0000008000000947 */ /* 0x000fea0003800000 */
[----:B------:R-:W-:Y:S02]  /*1c720*/  ISETP.GE.AND P1, PT, R7, c[0x0][0x3c8], PT ;  /* 0x0000f20007007a0c */ /* 0x000fe40003f26270 */
[----:B------:R-:W-:-:S11]  /*1c730*/  ISETP.GE.AND P0, PT, R218, c[0x0][0x3c8], PT ;  /* 0x0000f200da007a0c */ /* 0x000fd60003f06270 */
[CC--:B----4-:R-:W-:Y:S02]  /*1c740*/  @!P1 LEA R4, P3, R7.reuse, R0.reuse, 0x1 ;  /* 0x0000000007049211 */ /* 0x0d0fe400078608ff */
[C---:B------:R-:W-:Y:S02]  /*1c750*/  @!P0 LEA R2, P2, R218.reuse, R0, 0x1 ;  /* 0x00000000da028211 */ /* 0x040fe400078408ff */
[-C--:B--2---:R-:W-:Y:S02]  /*1c760*/  @!P1 LEA.HI.X R5, R7, R10.reuse, R69, 0x1, P3 ;  /* 0x0000000a07059211 */ /* 0x084fe400018f0c45 */
[----:B------:R-:W-:-:S03]  /*1c770*/  @!P0 LEA.HI.X R3, R218, R10, R110, 0x1, P2 ;  /* 0x0000000ada038211 */ /* 0x000fc600010f0c6e */
[----:B------:R2:W-:Y:S04]  /*1c780*/  @!P1 ST.E.128 [R4.64], R20 ;  /* 0x0000001404009985 */ /* 0x0005e8000c101d06 */
[----:B------:R2:W-:Y:S02]  /*1c790*/  @!P0 ST.E.128 [R2.64], R16 ;  /* 0x0000001002008985 */ /* 0x0005e4000c101d06 */
.L_x_1254:
[----:B------:R-:W-:Y:S05]  /*1c7a0*/  BSYNC B0 ;  /* 0x0000000000007941 */ /* 0x000fea0003800000 */
.L_x_1253:
[----:B------:R-:W-:Y:S05]  /*1c7b0*/  BRA.DIV ~URZ, `(.L_x_1255) ;  /* 0x000032c27f007947 */ /* 0x000fea000b800000 */
[----:B--2---:R2:W1:Y:S04]  /*1c7c0*/  SHFL.IDX PT, R10, R8, 0x1, 0x181f ;  /* 0x00381f00080a7f89 */ /* 0x00446800000e0000 */
[----:B----4-:R2:W4:Y:S02]  /*1c7d0*/  SHFL.IDX PT, R0, R9, 0x1, 0x181f ;  /* 0x00381f0009007f89 */ /* 0x01052400000e0000 */
.L_x_1314:
        /* <DEDUP_REMOVED lines=10> */
[----:B------:R1:W-:Y:S04]  /*1c880*/  @!P1 ST.E.128 [R4.64], R28 ;  /* 0x0000001c04009985 */ /* 0x0003e8000c101d06 */
[----:B------:R1:W-:Y:S02]  /*1c890*/  @!P0 ST.E.128 [R2.64], R24 ;  /* 0x0000001802008985 */ /* 0x0003e4000c101d06 */
.L_x_1257:
[----:B------:R-:W-:Y:S05]  /*1c8a0*/  BSYNC B0 ;  /* 0x0000000000007941 */ /* 0x000fea0003800000 */
.L_x_1256:
[----:B------:R-:W-:Y:S05]  /*1c8b0*/  BRA.DIV ~URZ, `(.L_x_1258) ;  /* 0x000032827f007947 */ /* 0x000fea000b800000 */
[----:B-1----:R1:W2:Y:S02]  /*1c8c0*/  SHFL.IDX PT, R10, R8, 0x2, 0x181f ;  /* 0x00581f00080a7f89 */ /* 0x0022a400000e0000 */
.L_x_1315:
[----:B------:R-:W-:Y:S05]  /*1c8d0*/  BRA.DIV ~URZ, `(.L_x_1259) ;  /* 0x000032d27f007947 */ /* 0x000fea000b800000 */
[----:B----4-:R4:W1:Y:S02]  /*1c8e0*/  SHFL.IDX PT, R0, R9, 0x2, 0x181f ;  /* 0x00581f0009007f89 */ /* 0x01086400000e0000 */
.L_x_1316:
        /* <DEDUP_REMOVED lines=10> */
[----:B------:R1:W-:Y:S04]  /*1c990*/  @!P1 ST.E.128 [R4.64], R36 ;  /* 0x0000002404009985 */ /* 0x0003e8000c101d06 */
[----:B------:R1:W-:Y:S02]  /*1c9a0*/  @!P0 ST.E.128 [R2.64], R32 ;  /* 0x0000002002008985 */ /* 0x0003e4000c101d06 */
.L_x_1261:
[----:B------:R-:W-:Y:S05]  /*1c9b0*/  BSYNC B0 ;  /* 0x0000000000007941 */ /* 0x000fea0003800000 */
.L_x_1260:
[----:B------:R-:W-:Y:S05]  /*1c9c0*/  BRA.DIV ~URZ, `(.L_x_1262) ;  /* 0x000032427f007947 */ /* 0x000fea000b800000 */
[----:B-1----:R1:W3:Y:S04]  /*1c9d0*/  SHFL.IDX PT, R4, R8, 0x3, 0x181f ;  /* 0x00781f0008047f89 */ /* 0x0022e800000e0000 */
[----:B------:R1:W4:Y:S02]  /*1c9e0*/  SHFL.IDX PT, R0, R9, 0x3, 0x181f ;  /* 0x00781f0009007f89 */ /* 0x00032400000e0000 */
.L_x_1317:
[----:B------:R-:W-:-:S04]  /*1c9f0*/  IADD3 R2, R6, 0x60, RZ ;  /* 0x0000006006027810 */ /* 0x000fc80007ffe0ff */
[----:B------:R-:W-:-:S13]  /*1ca00*/  ISETP.GE.AND P0, PT, R2, R12, PT ;  /* 0x0000000c0200720c */ /* 0x000fda0003f06270 */
[----:B------:R-:W-:Y:S05]  /*1ca10*/  @P0 BRA `(.L_x_1263) ;  /* 0x0000194000000947 */ /* 0x000fea0003800000 */
[----:B------:R-:W-:-:S13]  /*1ca20*/  ISETP.GE.AND P0, PT, R7, c[0x0][0x3c8], PT ;  /* 0x0000f20007007a0c */ /* 0x000fda0003f06270 */
[----:B----4-:R-:W-:-:S04]  /*1ca30*/  @!P0 LEA R2, P1, R7, R0, 0x1 ;  /* 0x0000000007028211 */ /* 0x010fc800078208ff */
[----:B---3--:R-:W-:-:S05]  /*1ca40*/  @!P0 LEA.HI.X R3, R7, R4, R69, 0x1, P1 ;  /* 0x0000000407038211 */ /* 0x008fca00008f0c45 */
[----:B------:R3:W-:Y:S01]  /*1ca50*/  @!P0 ST.E.128 [R2.64], R44 ;  /* 0x0000002c02008985 */ /* 0x0007e2000c101d06 */
[----:B------:R-:W-:-:S13]  /*1ca60*/  ISETP.GE.AND P0, PT, R218, c[0x0][0x3c8], PT ;  /* 0x0000f200da007a0c */ /* 0x000fda0003f06270 */
[----:B------:R-:W-:Y:S05]  /*1ca70*/  @P0 BRA `(.L_x_1263) ;  /* 0x000018e000000947 */ /* 0x000fea0003800000 */
[----:B---3--:R-:W-:-:S04]  /*1ca80*/  LEA R2, P0, R218, R0, 0x1 ;  /* 0x00000000da027211 */ /* 0x008fc800078008ff */
[----:B------:R-:W-:-:S05]  /*1ca90*/  LEA.HI.X R3, R218, R4, R110, 0x1, P0 ;  /* 0x00000004da037211 */ /* 0x000fca00000f0c6e */
[----:B------:R3:W-:Y:S01]  /*1caa0*/  ST.E.128 [R2.64], R40 ;  /* 0x0000002802007985 */ /* 0x0007e2000c101d06 */
[----:B------:R-:W-:Y:S05]  /*1cab0*/  BRA `(.L_x_1263) ;  /* 0x000018a000007947 */ /* 0x000fea0003800000 */
.L_x_1250:
        /* <DEDUP_REMOVED lines=34> */
.L_x_1318:
[----:B------:R-:W-:Y:S05]  /*1cce0*/  BRA.DIV ~URZ, `(.L_x_1265) ;  /* 0x000030527f007947 */ /* 0x000fea000b800000 */
[----:B------:R3:W4:Y:S02]  /*1ccf0*/  SHFL.IDX PT, R0, R28, RZ, 0x1c1f ;  /* 0x001c1fff1c007589 */ /* 0x00072400000e0000 */
.L_x_1319:
        /* <DEDUP_REMOVED lines=98> */
.L_x_1267:
[----:B------:R-:W-:Y:S05]  /*1d320*/  BSYNC B0 ;  /* 0x0000000000007941 */ /* 0x000fea0003800000 */
.L_x_1266:
[----:B------:R-:W-:Y:S05]  /*1d330*/  BRA.DIV ~URZ, `(.L_x_1268) ;  /* 0x00002a627f007947 */ /* 0x000fea000b800000 */
[----:B--2---:R2:W1:Y:S04]  /*1d340*/  SHFL.IDX PT, R4, R14, 0x1, 0x1c1f ;  /* 0x003c1f000e047f89 */ /* 0x00446800000e0000 */
[----:B----4-:R2:W4:Y:S02]  /*1d350*/  SHFL.IDX PT, R0, R28, 0x1, 0x1c1f ;  /* 0x003c1f001c007f89 */ /* 0x01052400000e0000 */
.L_x_1320:
        /* <DEDUP_REMOVED lines=71> */
.L_x_1248:
        /* <DEDUP_REMOVED lines=21> */
.L_x_1269:
        /* <DEDUP_REMOVED lines=57> */
.L_x_1271:
[----:B------:R-:W-:Y:S05]  /*1dcb0*/  BSYNC B0 ;  /* 0x0000000000007941 */ /* 0x000fea0003800000 */
.L_x_1270:
[----:B------:R-:W-:-:S13]  /*1dcc0*/  ISETP.GT.AND P0, PT, R19, 0x1, PT ;  /* 0x000000011300780c */ /* 0x000fda0003f04270 */
[----:B------:R-:W-:Y:S05]  /*1dcd0*/  @P0 BRA `(.L_x_1263) ;  /* 0x0000068000000947 */ /* 0x000fea0003800000 */
[----:B------:R-:W2:Y:S04]  /*1dce0*/  LDL.LU R3, [R1+0x60] ;  /* 0x0000600001037983 */ /* 0x000ea80000300800 */
[----:B------:R-:W3:Y:S01]  /*1dcf0*/  LDL.LU R2, [R1+0x4c] ;  /* 0x00004c0001027983 */ /* 0x000ee20000300800 */
[----:B-1----:R-:W-:-:S03]  /*1dd00*/  IMAD R5, R21, c[0x0][0x3f0], RZ ;  /* 0x0000fc0015057a24 */ /* 0x002fc600078e02ff */
[----:B------:R-:W1:Y:S02]  /*1dd10*/  S2R R0, SR_TID.X ;  /* 0x0000000000007919 */ /* 0x000e640000002100 */
[----:B-1----:R-:W-:-:S04]  /*1dd20*/  SHF.R.S32.HI R9, RZ, 0x1f, R0 ;  /* 0x0000001fff097819 */ /* 0x002fc80000011400 */
[----:B------:R-:W-:Y:S01]  /*1dd30*/  LEA.HI R9, R9, R0, RZ, 0x3 ;  /* 0x0000000009097211 */ /* 0x000fe200078f18ff */
[----:B------:R-:W-:-:S03]  /*1dd40*/  IMAD R0, R18, c[0x0][0x3a0], RZ ;  /* 0x0000e80012007a24 */ /* 0x000fc600078e02ff */
[----:B------:R-:W-:Y:S01]  /*1dd50*/  SHF.R.S32.HI R9, RZ, 0x3, R9 ;  /* 0x00000003ff097819 */ /* 0x000fe20000011409 */
[----:B------:R-:W-:-:S03]  /*1dd60*/  IMAD R0, R10, c[0x0][0x3a4], R0 ;  /* 0x0000e9000a007a24 */ /* 0x000fc600078e0200 */
[----:B------:R-:W-:Y:S02]  /*1dd70*/  LEA R4, R23, R9, 0x5 ;  /* 0x0000000917047211 */ /* 0x000fe400078e28ff */
[----:B--2---:R-:W-:Y:S02]  /*1dd80*/  MOV R8, R3 ;  /* 0x0000000300087202 */ /* 0x004fe40000000f00 */
[----:B---3--:R-:W-:Y:S02]  /*1dd90*/  MOV R11, R2 ;  /* 0x00000002000b7202 */ /* 0x008fe40000000f00 */
[----:B------:R-:W-:Y:S02]  /*1dda0*/  MOV R2, c[0x0][0x4e8] ;  /* 0x00013a0000027a02 */ /* 0x000fe40000000f00 */
[----:B------:R-:W-:Y:S02]  /*1ddb0*/  IADD3 R4, R11, R4, RZ ;  /* 0x000000040b047210 */ /* 0x000fe40007ffe0ff */
[----:B------:R-:W-:Y:S01]  /*1ddc0*/  ISETP.NE.AND P0, PT, R2, 0x1, PT ;  /* 0x000000010200780c */ /* 0x000fe20003f05270 */
[----:B------:R-:W-:Y:S01]  /*1ddd0*/  IMAD.WIDE.U32 R2, R10, c[0x0][0x3a0], RZ ;  /* 0x0000e8000a027a25 */ /* 0x000fe200078e00ff */
[----:B------:R-:W-:-:S03]  /*1dde0*/  IADD3 R9, R9, R11, RZ ;  /* 0x0000000b09097210 */ /* 0x000fc60007ffe0ff */
[----:B------:R-:W-:Y:S01]  /*1ddf0*/  IMAD.IADD R3, R3, 0x1, R0 ;  /* 0x0000000103037824 */ /* 0x000fe200078e0200 */
[----:B------:R-:W-:-:S03]  /*1de00*/  MOV R0, R4 ;  /* 0x0000000400007202 */ /* 0x000fc60000000f00 */
[----:B------:R-:W-:-:S04]  /*1de10*/  IMAD.WIDE.U32 R2, R8, c[0x0][0x3e8], R2 ;  /* 0x0000fa0008027a25 */ /* 0x000fc800078e0002 */
[----:B------:R-:W-:-:S04]  /*1de20*/  @P0 IMAD.HI.U32 R6, R4, c[0x0][0x4ec], RZ ;  /* 0x00013b0004060a27 */ /* 0x000fc800078e00ff */
[----:B------:R-:W-:Y:S01]  /*1de30*/  IMAD R3, R8, c[0x0][0x3ec], R3 ;  /* 0x0000fb0008037a24 */ /* 0x000fe200078e0203 */
[----:B------:R-:W-:Y:S01]  /*1de40*/  @P0 SHF.R.U32.HI R0, RZ, c[0x0][0x4f0], R6 ;  /* 0x00013c00ff000a19 */ /* 0x000fe20000011606 */
[C---:B------:R-:W-:Y:S02]  /*1de50*/  IMAD R8, R16.reuse, c[0x0][0x3f4], R5 ;  /* 0x0000fd0010087a24 */ /* 0x040fe400078e0205 */
[----:B------:R-:W-:Y:S01]  /*1de60*/  IMAD.WIDE.U32 R2, R16, c[0x0][0x3f0], R2 ;  /* 0x0000fc0010027a25 */ /* 0x000fe200078e0002 */
[----:B------:R-:W-:Y:S02]  /*1de70*/  SHF.R.S32.HI R6, RZ, 0x1f, R0 ;  /* 0x0000001fff067819 */ /* 0x000fe40000011400 */
[----:B------:R-:W-:Y:S01]  /*1de80*/  IADD3 R5, -R0, RZ, RZ ;  /* 0x000000ff00057210 */ /* 0x000fe20007ffe1ff */
[----:B------:R-:W-:Y:S02]  /*1de90*/  IMAD.IADD R3, R3, 0x1, R8 ;  /* 0x0000000103037824 */ /* 0x000fe400078e0208 */
[----:B------:R-:W-:-:S02]  /*1dea0*/  IMAD R6, R6, c[0x0][0x3e0], RZ ;  /* 0x0000f80006067a24 */ /* 0x000fc400078e02ff */
        /* <DEDUP_REMOVED lines=13> */
.L_x_1321:
[----:B------:R-:W-:Y:S05]  /*1df80*/  BRA.DIV ~URZ, `(.L_x_1273) ;  /* 0x00001f427f007947 */ /* 0x000fea000b800000 */
[----:B------:R3:W4:Y:S02]  /*1df90*/  SHFL.IDX PT, R0, R10, RZ, 0x181f ;  /* 0x00181fff0a007589 */ /* 0x00072400000e0000 */
.L_x_1322:
        /* <DEDUP_REMOVED lines=12> */
.L_x_1275:
[----:B------:R-:W-:Y:S05]  /*1e060*/  BSYNC B0 ;  /* 0x0000000000007941 */ /* 0x000fea0003800000 */
.L_x_1274:
[----:B------:R-:W-:Y:S05]  /*1e070*/  BRA.DIV ~URZ, `(.L_x_1276) ;  /* 0x00001eb27f007947 */ /* 0x000fea000b800000 */
[----:B--2---:R2:W1:Y:S04]  /*1e080*/  SHFL.IDX PT, R11, R6, 0x1, 0x181f ;  /* 0x00381f00060b7f89 */ /* 0x00446800000e0000 */
[----:B----4-:R2:W4:Y:S02]  /*1e090*/  SHFL.IDX PT, R0, R10, 0x1, 0x181f ;  /* 0x00381f000a007f89 */ /* 0x01052400000e0000 */
.L_x_1323:
        /* <DEDUP_REMOVED lines=12> */
.L_x_1278:
[----:B------:R-:W-:Y:S05]  /*1e160*/  BSYNC B0 ;  /* 0x0000000000007941 */ /* 0x000fea0003800000 */
.L_x_1277:
[----:B------:R-:W-:Y:S05]  /*1e170*/  BRA.DIV ~URZ, `(.L_x_1279) ;  /* 0x00001e727f007947 */ /* 0x000fea000b800000 */
[----:B-1----:R1:W2:Y:S02]  /*1e180*/  SHFL.IDX PT, R11, R6, 0x2, 0x181f ;  /* 0x00581f00060b7f89 */ /* 0x0022a400000e0000 */
.L_x_1324:
[----:B------:R-:W-:Y:S05]  /*1e190*/  BRA.DIV ~URZ, `(.L_x_1280) ;  /* 0x00001ec27f007947 */ /* 0x000fea000b800000 */
[----:B----4-:R4:W1:Y:S02]  /*1e1a0*/  SHFL.IDX PT, R0, R10, 0x2, 0x181f ;  /* 0x00581f000a007f89 */ /* 0x01086400000e0000 */
.L_x_1325:
        /* <DEDUP_REMOVED lines=12> */
.L_x_1282:
[----:B------:R-:W-:Y:S05]  /*1e270*/  BSYNC B0 ;  /* 0x0000000000007941 */ /* 0x000fea0003800000 */
.L_x_1281:
[----:B------:R-:W-:Y:S05]  /*1e280*/  BRA.DIV ~URZ, `(.L_x_1283) ;  /* 0x00001e327f007947 */ /* 0x000fea000b800000 */
[----:B-12---:R-:W1:Y:S04]  /*1e290*/  SHFL.IDX PT, R6, R6, 0x3, 0x181f ;  /* 0x00781f0006067f89 */ /* 0x006e6800000e0000 */
[----:B------:R2:W3:Y:S02]  /*1e2a0*/  SHFL.IDX PT, R0, R10, 0x3, 0x181f ;  /* 0x00781f000a007f89 */ /* 0x0004e400000e0000 */
.L_x_1326:
        /* <DEDUP_REMOVED lines=11> */
.L_x_1263:
[----:B------:R-:W-:Y:S05]  /*1e360*/  BSYNC B1 ;  /* 0x0000000000017941 */ /* 0x000fea0003800000 */
.L_x_1247:
        /* <DEDUP_REMOVED lines=15> */
.L_x_1327:
[----:B------:R-:W-:Y:S05]  /*1e460*/  BRA.DIV ~URZ, `(.L_x_1286) ;  /* 0x00001d827f007947 */ /* 0x000fea000b800000 */
[----:B------:R3:W4:Y:S02]  /*1e470*/  SHFL.IDX PT, R8, R67, 0x1, 0x1f ;  /* 0x00201f0043087f89 */ /* 0x00072400000e0000 */
.L_x_1328:
        /* <DEDUP_REMOVED lines=19> */
.L_x_1329:
        /* <DEDUP_REMOVED lines=16> */
.L_x_1330:
[----:B---3--:R-:W-:Y:S01]  /*1e6b0*/  IMAD R0, R0, c[0x0][0x538], RZ ;  /* 0x00014e0000007a24 */ /* 0x008fe200078e02ff */
[----:B------:R-:W-:Y:S04]  /*1e6c0*/  BSSY B1, `(.L_x_1289) ;  /* 0x00000cf000017945 */ /* 0x000fe80003800000 */
[----:B----4-:R-:W-:-:S04]  /*1e6d0*/  IADD3 R8, R0, R8, RZ ;  /* 0x0000000800087210 */ /* 0x010fc80007ffe0ff */
[----:B--2---:R-:W-:-:S13]  /*1e6e0*/  ISETP.GT.AND P0, PT, R8, R9, PT ;  /* 0x000000090800720c */ /* 0x004fda0003f04270 */
[----:B------:R-:W-:Y:S05]  /*1e6f0*/  @P0 BRA `(.L_x_1290) ;  /* 0x0000025000000947 */ /* 0x000fea0003800000 */
.L_x_1294:
        /* <DEDUP_REMOVED lines=17> */
.L_x_1331:
        /* <DEDUP_REMOVED lines=16> */
.L_x_1332:
[----:B--2---:R-:W-:-:S05]  /*1e910*/  IMAD R0, R0, c[0x0][0x538], RZ ;  /* 0x00014e0000007a24 */ /* 0x004fca00078e02ff */
[----:B------:R-:W-:-:S04]  /*1e920*/  IADD3 R8, R0, R8, RZ ;  /* 0x0000000800087210 */ /* 0x000fc80007ffe0ff */
[----:B------:R-:W-:-:S13]  /*1e930*/  ISETP.GT.AND P0, PT, R8, R9, PT ;  /* 0x000000090800720c */ /* 0x000fda0003f04270 */
[----:B-1----:R-:W-:Y:S05]  /*1e940*/  @!P0 BRA `(.L_x_1294) ;  /* 0xfffffdb000008947 */ /* 0x002fea000383ffff */
.L_x_1290:
[----:B------:R-:W-:-:S05]  /*1e950*/  IADD3 R11, -R0, R8, RZ ;  /* 0x00000008000b7210 */ /* 0x000fca0007ffe1ff */
[----:B------:R-:W-:-:S05]  /*1e960*/  IMAD R0, R4, c[0x0][0x538], R11 ;  /* 0x00014e0004007a24 */ /* 0x000fca00078e020b */
[----:B------:R-:W-:Y:S01]  /*1e970*/  ISETP.GT.AND P0, PT, R0, R9, PT ;  /* 0x000000090000720c */ /* 0x000fe20003f04270 */
[----:B------:R-:W-:-:S12]  /*1e980*/  BRA.DIV ~URZ, `(.L_x_1295) ;  /* 0x00001ca27f007947 */ /* 0x000fd8000b800000 */
[----:B------:R-:W-:-:S03]  /*1e990*/  VOTE.ANY R10, PT, !P0 ;  /* 0x00000000000a7806 */ /* 0x000fc600040e0100 */
.L_x_1333:
[----:B------:R-:W2:Y:S01]  /*1e9a0*/  LDL.LU R0, [R1+0x54] ;  /* 0x0000540001007983 */ /* 0x000ea20000300800 */
[----:B------:R-:W2:Y:S02]  /*1e9b0*/  POPC R8, R10 ;  /* 0x0000000a00087309 */ /* 0x000ea40000000000 */
[----:B--2---:R-:W-:-:S05]  /*1e9c0*/  IADD3 R0, R8, R0, RZ ;  /* 0x0000000008007210 */ /* 0x004fca0007ffe0ff */
[----:B------:R2:W-:Y:S01]  /*1e9d0*/  STL [R1+0x54], R0 ;  /* 0x0000540001007387 */ /* 0x0005e20000100800 */
[----:B------:R-:W-:Y:S05]  /*1e9e0*/  BRA.DIV ~URZ, `(.L_x_1296) ;  /* 0x00001c927f007947 */ /* 0x000fea000b800000 */
[----:B------:R3:W4:Y:S04]  /*1e9f0*/  SHFL.IDX PT, R12, R6, R8, 0x1f ;  /* 0x00001f08060c7589 */ /* 0x00072800000e0000 */
[----:B------:R3:W1:Y:S02]  /*1ea00*/  SHFL.IDX PT, R7, R7, R8, 0x1f ;  /* 0x00001f0807077589 */ /* 0x00066400000e0000 */
.L_x_1334:
[----:B------:R-:W-:Y:S01]  /*1ea10*/  ISETP.NE.AND P0, PT, R10, RZ, PT ;  /* 0x000000ff0a00720c */ /* 0x000fe20003f05270 */
[----:B------:R-:W-:-:S12]  /*1ea20*/  BSSY B0, `(.L_x_1297) ;  /* 0x0000005000007945 */ /* 0x000fd80003800000 */
[----:B------:R-:W-:Y:S05]  /*1ea30*/  @!P0 BRA `(.L_x_1298) ;  /* 0x0000003000008947 */ /* 0x000fea0003800000 */
[----:B------:R-:W-:Y:S01]  /*1ea40*/  IADD3 R3, R8, -0x1, RZ ;  /* 0xffffffff08037810 */ /* 0x000fe20007ffe0ff */
[----:B------:R-:W-:Y:S05]  /*1ea50*/  BRA.DIV ~URZ, `(.L_x_1299) ;  /* 0x00001cf27f007947 */ /* 0x000fea000b800000 */
[----:B------:R2:W3:Y:S02]  /*1ea60*/  SHFL.IDX PT, R13, R4, R3, 0x1f ;  /* 0x00001f03040d7589 */ /* 0x0004e400000e0000 */
.L_x_1298:
[----:B------:R-:W-:Y:S05]  /*1ea70*/  BSYNC B0 ;  /* 0x0000000000007941 */ /* 0x000fea0003800000 */
.L_x_1297:
        /* <DEDUP_REMOVED lines=69> */
.L_x_1301:
        /* <DEDUP_REMOVED lines=36> */
[----:B------:R-:W-:Y:S01]  /*1f110*/  IMNMX R2, R4, R2, PT ;  /* 0x0000000204027217 */ /* 0x000fe20003800200 */
[----:B------:R-:W-:-:S03]  /*1f120*/  IMAD.MOV.U32 R4, RZ, RZ, RZ ;  /* 0x000000ffff047224 */ /* 0x000fc600078e00ff */
[-C--:B------:R-:W-:Y:S02]  /*1f130*/  IABS R3, R2.reuse ;  /* 0x0000000200037213 */ /* 0x080fe40000000000 */
[----:B------:R-:W-:-:S03]  /*1f140*/  IABS R8, R2 ;  /* 0x0000000200087213 */ /* 0x000fc60000000000 */
[----:B------:R-:W-:-:S04]  /*1f150*/  IMAD.MOV.U32 R6, RZ, RZ, R3 ;  /* 0x000000ffff067224 */ /* 0x000fc800078e0003 */
[----:B------:R-:W1:Y:S08]  /*1f160*/  I2F.RP R3, R6 ;  /* 0x0000000600037306 */ /* 0x000e700000209400 */
[----:B-1----:R-:W1:Y:S02]  /*1f170*/  MUFU.RCP R3, R3 ;  /* 0x0000000300037308 */ /* 0x002e640000001000 */
[----:B-1----:R-:W-:-:S06]  /*1f180*/  IADD3 R3, R3, 0xffffffe, RZ ;  /* 0x0ffffffe03037810 */ /* 0x002fcc0007ffe0ff */
[----:B------:R-:W1:Y:S02]  /*1f190*/  F2I.FTZ.U32.TRUNC.NTZ R5, R3 ;  /* 0x0000000300057305 */ /* 0x000e64000021f000 */
[----:B-1----:R-:W-:-:S05]  /*1f1a0*/  IMAD.MOV R3, RZ, RZ, -R5 ;  /* 0x000000ffff037224 */ /* 0x002fca00078e0a05 */
[----:B------:R-:W-:Y:S02]  /*1f1b0*/  MOV R0, R3 ;  /* 0x0000000300007202 */ /* 0x000fe40000000f00 */
[----:B------:R-:W-:-:S03]  /*1f1c0*/  IABS R3, R7 ;  /* 0x0000000700037213 */ /* 0x000fc60000000000 */
[----:B------:R-:W-:-:S04]  /*1f1d0*/  IMAD R0, R0, R6, RZ ;  /* 0x0000000600007224 */ /* 0x000fc800078e02ff */
        /* <DEDUP_REMOVED lines=19> */
.L_x_1302:
[----:B------:R-:W-:Y:S05]  /*1f310*/  BSYNC B0 ;  /* 0x0000000000007941 */ /* 0x000fea0003800000 */
.L_x_1300:
[----:B------:R-:W-:-:S04]  /*1f320*/  LOP3.LUT R0, RZ, R0, RZ, 0x33, !PT ;  /* 0x00000000ff007212 */ /* 0x000fc800078e33ff */
[----:B------:R-:W-:-:S05]  /*1f330*/  IADD3 R0, R0, R12, RZ ;  /* 0x0000000c00007210 */ /* 0x000fca0007ffe0ff */
[----:B------:R2:W-:Y:S01]  /*1f340*/  STL [R1+0x4c], R0 ;  /* 0x00004c0001007387 */ /* 0x0005e20000100800 */
[----:B------:R-:W-:Y:S05]  /*1f350*/  BRA `(.L_x_1303) ;  /* 0x0000005000007947 */ /* 0x000fea0003800000 */
.L_x_1291:
[----:B------:R-:W-:Y:S01]  /*1f360*/  MOV R0, c[0x0][0x53c] ;  /* 0x00014f0000007a02 */ /* 0x000fe20000000f00 */
[----:B------:R2:W-:Y:S04]  /*1f370*/  STL [R1+0x48], R9 ;  /* 0x0000480901007387 */ /* 0x0005e80000100800 */
[----:B------:R2:W-:Y:S04]  /*1f380*/  STL [R1+0x4c], RZ ;  /* 0x00004cff01007387 */ /* 0x0005e80000100800 */
[----:B------:R2:W-:Y:S04]  /*1f390*/  STL [R1+0x50], RZ ;  /* 0x000050ff01007387 */ /* 0x0005e80000100800 */
[----:B------:R2:W-:Y:S02]  /*1f3a0*/  STL [R1+0x54], R0 ;  /* 0x0000540001007387 */ /* 0x0005e40000100800 */
.L_x_1303:
[----:B------:R-:W-:Y:S05]  /*1f3b0*/  BSYNC B1 ;  /* 0x0000000000017941 */ /* 0x000fea0003800000 */
.L_x_1289:
        /* <DEDUP_REMOVED lines=9> */
.L_x_1284:
[----:B--2---:R-:W2:Y:S02]  /*1f450*/  LDL R0, [R1+0x54] ;  /* 0x0000540001007983 */ /* 0x004ea40000100800 */
[----:B--2---:R-:W-:-:S13]  /*1f460*/  ISETP.GE.AND P0, PT, R0, c[0x0][0x53c], PT ;  /* 0x00014f0000007a0c */ /* 0x004fda0003f06270 */
[----:B-1----:R-:W-:Y:S01]  /*1f470*/  @P0 CALL.REL.NOINC `(.L_x_1304) ;  /* 0x0000001000000944 */ /* 0x002fe20003c00000 */
[----:B------:R-:W-:Y:S05]  /*1f480*/  BRA `(.L_x_1305) ;  /* 0xfffe231000007947 */ /* 0x000fea000383ffff */
.L_x_1304:
[----:B------:R-:W-:Y:S05]  /*1f490*/  EXIT ;  /* 0x000000000000794d */ /* 0x000fea0003800000 */
.L_x_1125:
[----:B------:R-:W-:Y:S01]  /*1f4a0*/  IMAD.MOV.U32 R0, RZ, RZ, R5 ;  /* 0x000000ffff007224 */ /* 0x000fe200078e0005 */
[----:B------:R-:W-:Y:S02]  /*1f4b0*/  MOV R2, 0x1 ;  /* 0x0000000100027802 */ /* 0x000fe40000000f00 */
[----:B------:R-:W-:Y:S02]  /*1f4c0*/  MOV R3, 0x1f4e0 ;  /* 0x0001f4e000037802 */ /* 0x000fe40000000f00 */
[----:B------:R-:W-:Y:S05]  /*1f4d0*/  CALL.REL.NOINC `($__internal_26_$__cuda_sm70_shflsync_up_p) ;  /* 0x0000136000007944 */ /* 0x000fea0003c00000 */
[----:B------:R-:W-:Y:S01]  /*1f4e0*/  MOV R0, R4 ;  /* 0x0000000400007202 */ /* 0x000fe20000000f00 */
[----:B------:R-:W-:Y:S05]  /*1f4f0*/  BRA `(.L_x_1306) ;  /* 0xfffe0f6000007947 */ /* 0x000fea000383ffff */
.L_x_1126:
[----:B------:R-:W-:Y:S01]  /*1f500*/  IMAD.MOV.U32 R0, RZ, RZ, R5 ;  /* 0x000000ffff007224 */ /* 0x000fe200078e0005 */
[----:B------:R-:W-:Y:S02]  /*1f510*/  MOV R2, 0x2 ;  /* 0x0000000200027802 */ /* 0x000fe40000000f00 */
[----:B------:R-:W-:Y:S02]  /*1f520*/  MOV R3, 0x1f540 ;  /* 0x0001f54000037802 */ /* 0x000fe40000000f00 */
[----:B------:R-:W-:Y:S05]  /*1f530*/  CALL.REL.NOINC `($__internal_26_$__cuda_sm70_shflsync_up_p) ;  /* 0x0000130000007944 */ /* 0x000fea0003c00000 */
[----:B------:R-:W-:Y:S01]  /*1f540*/  SEL R0, R4, RZ, P4 ;  /* 0x000000ff04007207 */ /* 0x000fe20002000000 */
[----:B------:R-:W-:Y:S01]  /*1f550*/  IMAD.MOV.U32 R2, RZ, RZ, 0x4 ;  /* 0x00000004ff027424 */ /* 0x000fe200078e00ff */
[----:B------:R-:W-:-:S03]  /*1f560*/  MOV R3, 0x1f590 ;  /* 0x0001f59000037802 */ /* 0x000fc60000000f00 */
[----:B------:R-:W-:Y:S02]  /*1f570*/  IMAD.IADD R0, R5, 0x1, R0 ;  /* 0x0000000105007824 */ /* 0x000fe400078e0200 */
        /* <DEDUP_REMOVED lines=14> */
[----:B------:R-:W-:Y:S01]  /*1f660*/  IMAD.IADD R4, R0, 0x1, R4 ;  /* 0x0000000100047824 */ /* 0x000fe200078e0204 */
[----:B------:R-:W-:-:S03]  /*1f670*/  MOV R0, 0x1f ;  /* 0x0000001f00007802 */ /* 0x000fc60000000f00 */
[----:B------:R-:W-:Y:S02]  /*1f680*/  IMAD.MOV.U32 R5, RZ, RZ, R4 ;  /* 0x000000ffff057224 */ /* 0x000fe400078e0004 */
[----:B------:R-:W-:Y:S05]  /*1f690*/  CALL.REL.NOINC `($__internal_25_$__cuda_sm70_shflsync_idx_p) ;  /* 0x0000115000007944 */ /* 0x000fea0003c00000 */
[----:B------:R-:W-:Y:S05]  /*1f6a0*/  BRA `(.L_x_1307) ;  /* 0xfffe0eb000007947 */ /* 0x000fea000383ffff */
.L_x_1128:
[----:B------:R-:W-:Y:S02]  /*1f6b0*/  SEL R0, RZ, 0x1, P0 ;  /* 0x00000001ff007807 */ /* 0x000fe40000000000 */
[----:B------:R-:W-:Y:S02]  /*1f6c0*/  MOV R2, 0x1f6e0 ;  /* 0x0001f6e000027802 */ /* 0x000fe40000000f00 */
[----:B------:R-:W-:Y:S05]  /*1f6d0*/  CALL.REL.NOINC `($__internal_27_$__cuda_sm70_votesync_ballot) ;  /* 0x000011d000007944 */ /* 0x000fea0003c00000 */
[----:B------:R-:W-:Y:S01]  /*1f6e0*/  MOV R10, R0 ;  /* 0x00000000000a7202 */ /* 0x000fe20000000f00 */
[----:B------:R-:W-:Y:S05]  /*1f6f0*/  BRA `(.L_x_1308) ;  /* 0xfffe0ef000007947 */ /* 0x000fea000383ffff */
.L_x_1129:
[----:B------:R-:W-:Y:S01]  /*1f700*/  IMAD.MOV.U32 R5, RZ, RZ, R9 ;  /* 0x000000ffff057224 */ /* 0x000fe200078e0009 */
[----:B------:R-:W-:Y:S01]  /*1f710*/  MOV R3, R6 ;  /* 0x0000000600037202 */ /* 0x000fe20000000f00 */
[----:B-1----:R-:W-:Y:S01]  /*1f720*/  IMAD.MOV.U32 R0, RZ, RZ, 0x1f ;  /* 0x0000001fff007424 */ /* 0x002fe200078e00ff */
[----:B------:R-:W-:Y:S02]  /*1f730*/  MOV R2, 0x1f750 ;  /* 0x0001f75000027802 */ /* 0x000fe40000000f00 */
[----:B------:R-:W-:Y:S05]  /*1f740*/  CALL.REL.NOINC `($__internal_25_$__cuda_sm70_shflsync_idx_p) ;  /* 0x000010a000007944 */ /* 0x000fea0003c00000 */
[----:B------:R-:W-:Y:S01]  /*1f750*/  IMAD.MOV.U32 R12, RZ, RZ, R0 ;  /* 0x000000ffff0c7224 */ /* 0x000fe200078e0000 */
[----:B------:R-:W-:Y:S01]  /*1f760*/  MOV R5, R8 ;  /* 0x0000000800057202 */ /* 0x000fe20000000f00 */
[----:B------:R-:W-:Y:S01]  /*1f770*/  IMAD.MOV.U32 R7, RZ, RZ, RZ ;  /* 0x000000ffff077224 */ /* 0x000fe200078e00ff */
[----:B------:R-:W-:Y:S01]  /*1f780*/  MOV R3, R6 ;  /* 0x0000000600037202 */ /* 0x000fe20000000f00 */
[----:B------:R-:W-:Y:S01]  /*1f790*/  IMAD.MOV.U32 R0, RZ, RZ, 0x1f ;  /* 0x0000001fff007424 */ /* 0x000fe200078e00ff */
[----:B------:R-:W-:-:S02]  /*1f7a0*/  MOV R2, 0x1f7c0 ;  /* 0x0001f7c000027802 */ /* 0x000fc40000000f00 */
[----:B------:R-:W-:Y:S05]  /*1f7b0*/  CALL.REL.NOINC `($__internal_25_$__cuda_sm70_shflsync_idx_p) ;  /* 0x0000103000007944 */ /* 0x000fea0003c00000 */
[----:B------:R-:W-:Y:S01]  /*1f7c0*/  MOV R9, R0 ;  /* 0x0000000000097202 */ /* 0x000fe20000000f00 */
[----:B------:R-:W-:Y:S05]  /*1f7d0*/  BRA `(.L_x_1309) ;  /* 0xfffe0e8000007947 */ /* 0x000fea000383ffff */
.L_x_1132:
[----:B------:R-:W-:Y:S01]  /*1f7e0*/  IMAD.MOV.U32 R5, RZ, RZ, R4 ;  /* 0x000000ffff057224 */ /* 0x000fe200078e0004 */
[----:B-1----:R-:W-:-:S02]  /*1f7f0*/  MOV R0, 0x1f ;  /* 0x0000001f00007802 */ /* 0x002fc40000000f00 */
[----:B------:R-:W-:Y:S02]  /*1f800*/  MOV R2, 0x1f820 ;  /* 0x0001f82000027802 */ /* 0x000fe40000000f00 */
[----:B--234-:R-:W-:Y:S05]  /*1f810*/  CALL.REL.NOINC `($__internal_25_$__cuda_sm70_shflsync_idx_p) ;  /* 0x00000fd000007944 */ /* 0x01cfea0003c00000 */
[----:B------:R-:W-:Y:S01]  /*1f820*/  MOV R7, R0 ;  /* 0x0000000000077202 */ /* 0x000fe20000000f00 */
[----:B------:R-:W-:Y:S05]  /*1f830*/  BRA `(.L_x_1131) ;  /* 0xfffe0e8000007947 */ /* 0x000fea000383ffff */
.L_x_1243:
[----:B-1----:R1:W5:Y:S01]  /*1f840*/  LDL R2, [R1+0x34] ;  /* 0x0000340001027983 */ /* 0x0023620000100800 */
[----:B------:R-:W-:Y:S02]  /*1f850*/  MOV R5, 0x2 ;  /* 0x0000000200057802 */ /* 0x000fe40000000f00 */
[----:B------:R-:W-:Y:S02]  /*1f860*/  MOV R4, 0x1f880 ;  /* 0x0001f88000047802 */ /* 0x000fe40000000f00 */
[----:B-1---5:R-:W-:Y:S05]  /*1f870*/  CALL.REL.NOINC `($__internal_24_$__cuda_sm70_shflsync_bfly_p) ;  /* 0x00000f3000007944 */ /* 0x022fea0003c00000 */
[----:B------:R-:W-:Y:S01]  /*1f880*/  MOV R0, R2 ;  /* 0x0000000200007202 */ /* 0x000fe20000000f00 */
[----:B------:R-:W-:Y:S05]  /*1f890*/  BRA `(.L_x_1310) ;  /* 0xffffb77000007947 */ /* 0x000fea000383ffff */
.L_x_1244:
[----:B------:R-:W-:Y:S01]  /*1f8a0*/  IMAD.MOV.U32 R2, RZ, RZ, R0 ;  /* 0x000000ffff027224 */ /* 0x000fe200078e0000 */
[----:B------:R-:W-:Y:S02]  /*1f8b0*/  MOV R5, 0x1 ;  /* 0x0000000100057802 */ /* 0x000fe40000000f00 */
[----:B------:R-:W-:Y:S02]  /*1f8c0*/  MOV R4, 0x1f8e0 ;  /* 0x0001f8e000047802 */ /* 0x000fe40000000f00 */
[----:B------:R-:W-:Y:S05]  /*1f8d0*/  CALL.REL.NOINC `($__internal_24_$__cuda_sm70_shflsync_bfly_p) ;  /* 0x00000ed000007944 */ /* 0x000fea0003c00000 */
[----:B------:R-:W-:Y:S02]  /*1f8e0*/  FADD.FTZ R0, R0, R2 ;  /* 0x0000000200007221 */ /* 0x000fe40000010000 */
[----:B------:R1:W5:Y:S01]  /*1f8f0*/  LDL R2, [R1+0x38] ;  /* 0x0000380001027983 */ /* 0x0003620000100800 */
[----:B------:R-:W-:-:S02]  /*1f900*/  MOV R5, 0x2 ;  /* 0x0000000200057802 */ /* 0x000fc40000000f00 */
[----:B------:R-:W-:Y:S02]  /*1f910*/  MOV R4, 0x1f930 ;  /* 0x0001f93000047802 */ /* 0x000fe40000000f00 */
[----:B-1---5:R-:W-:Y:S05]  /*1f920*/  CALL.REL.NOINC `($__internal_24_$__cuda_sm70_shflsync_bfly_p) ;  /* 0x00000e8000007944 */ /* 0x022fea0003c00000 */
[----:B------:R-:W2:Y:S01]  /*1f930*/  LDL.LU R3, [R1+0x38] ;  /* 0x0000380001037983 */ /* 0x000ea20000300800 */
[----:B------:R-:W-:Y:S02]  /*1f940*/  MOV R5, 0x1 ;  /* 0x0000000100057802 */ /* 0x000fe40000000f00 */
[----:B------:R-:W-:Y:S01]  /*1f950*/  MOV R4, 0x1f990 ;  /* 0x0001f99000047802 */ /* 0x000fe20000000f00 */
[----:B--2---:R-:W-:-:S05]  /*1f960*/  FADD.FTZ R3, R3, R2 ;  /* 0x0000000203037221 */ /* 0x004fca0000010000 */
[----:B------:R-:W-:Y:S02]  /*1f970*/  MOV R2, R3 ;  /* 0x0000000300027202 */ /* 0x000fe40000000f00 */
[----:B------:R-:W-:Y:S05]  /*1f980*/  CALL.REL.NOINC `($__internal_24_$__cuda_sm70_shflsync_bfly_p) ;  /* 0x00000e2000007944 */ /* 0x000fea0003c00000 */
[----:B------:R-:W-:Y:S01]  /*1f990*/  MOV R4, R2 ;  /* 0x0000000200047202 */ /* 0x000fe20000000f00 */
[----:B------:R-:W-:Y:S05]  /*1f9a0*/  BRA `(.L_x_1311) ;  /* 0xffffb6f000007947 */ /* 0x000fea000383ffff */
.L_x_1251:
[----:B-1234-:R-:W-:Y:S01]  /*1f9b0*/  IMAD.MOV.U32 R5, RZ, RZ, R8 ;  /* 0x000000ffff057224 */ /* 0x01efe200078e0008 */
[----:B------:R-:W-:Y:S01]  /*1f9c0*/  MOV R3, RZ ;  /* 0x000000ff00037202 */ /* 0x000fe20000000f00 */
[----:B------:R-:W-:Y:S01]  /*1f9d0*/  IMAD.MOV.U32 R0, RZ, RZ, 0x181f ;  /* 0x0000181fff007424 */ /* 0x000fe200078e00ff */
[----:B------:R-:W-:Y:S02]  /*1f9e0*/  MOV R2, 0x1fa00 ;  /* 0x0001fa0000027802 */ /* 0x000fe40000000f00 */
[----:B------:R-:W-:Y:S05]  /*1f9f0*/  CALL.REL.NOINC `($__internal_25_$__cuda_sm70_shflsync_idx_p) ;  /* 0x00000df000007944 */ /* 0x000fea0003c00000 */
[----:B------:R-:W-:Y:S01]  /*1fa00*/  MOV R10, R0 ;  /* 0x00000000000a7202 */ /* 0x000fe20000000f00 */
[----:B------:R-:W-:Y:S05]  /*1fa10*/  BRA `(.L_x_1312) ;  /* 0xffffccb000007947 */ /* 0x000fea000383ffff */
.L_x_1252:
[----:B------:R-:W-:Y:S01]  /*1fa20*/  IMAD.MOV.U32 R5, RZ, RZ, R9 ;  /* 0x000000ffff057224 */ /* 0x000fe200078e0009 */
[----:B------:R-:W-:Y:S01]  /*1fa30*/  MOV R3, RZ ;  /* 0x000000ff00037202 */ /* 0x000fe20000000f00 */
[----:B------:R-:W-:Y:S01]  /*1fa40*/  IMAD.MOV.U32 R0, RZ, RZ, 0x181f ;  /* 0x0000181fff007424 */ /* 0x000fe200078e00ff */
[----:B------:R-:W-:Y:S02]  /*1fa50*/  MOV R2, 0x1fa70 ;  /* 0x0001fa7000027802 */ /* 0x000fe40000000f00 */
[----:B-12---:R-:W-:Y:S05]  /*1fa60*/  CALL.REL.NOINC `($__internal_25_$__cuda_sm70_shflsync_idx_p) ;  /* 0x00000d8000007944 */ /* 0x006fea0003c00000 */
[----:B------:R-:W-:Y:S05]  /*1fa70*/  BRA `(.L_x_1313) ;  /* 0xffffcc7000007947 */ /* 0x000fea000383ffff */
.L_x_1255:
[----:B--2---:R-:W-:Y:S01]  /*1fa80*/  IMAD.MOV.U32 R5, RZ, RZ, R8 ;  /* 0x000000ffff057224 */ /* 0x004fe200078e0008 */
[----:B------:R-:W-:Y:S01]  /*1fa90*/  MOV R3, 0x1 ;  /* 0x0000000100037802 */ /* 0x000fe20000000f00 */
[----:B----4-:R-:W-:Y:S01]  /*1faa0*/  IMAD.MOV.U32 R0, RZ, RZ, 0x181f ;  /* 0x0000181fff007424 */ /* 0x010fe200078e00ff */
[----:B------:R-:W-:-:S02]  /*1fab0*/  MOV R2, 0x1fad0 ;  /* 0x0001fad000027802 */ /* 0x000fc40000000f00 */
[----:B-1-3--:R-:W-:Y:S05]  /*1fac0*/  CALL.REL.NOINC `($__internal_25_$__cuda_sm70_shflsync_idx_p) ;  /* 0x00000d2000007944 */ /* 0x00afea0003c00000 */
[----:B------:R-:W-:Y:S01]  /*1fad0*/  IMAD.MOV.U32 R10, RZ, RZ, R0 ;  /* 0x000000ffff0a7224 */ /* 0x000fe200078e0000 */
[----:B------:R-:W-:Y:S01]  /*1fae0*/  MOV R3, 0x1 ;  /* 0x0000000100037802 */ /* 0x000fe20000000f00 */
[----:B------:R-:W-:Y:S01]  /*1faf0*/  IMAD.MOV.U32 R5, RZ, RZ, R9 ;  /* 0x000000ffff057224 */ /* 0x000fe200078e0009 */
[----:B------:R-:W-:-:S02]  /*1fb00*/  MOV R0, 0x181f ;  /* 0x0000181f00007802 */ /* 0x000fc40000000f00 */
[----:B------:R-:W-:Y:S02]  /*1fb10*/  MOV R2, 0x1fb30 ;  /* 0x0001fb3000027802 */ /* 0x000fe40000000f00 */
[----:B------:R-:W-:Y:S05]  /*1fb20*/  CALL.REL.NOINC `($__internal_25_$__cuda_sm70_shflsync_idx_p) ;  /* 0x00000cc000007944 */ /* 0x000fea0003c00000 */
[----:B------:R-:W-:Y:S05]  /*1fb30*/  BRA `(.L_x_1314) ;  /* 0xffffcca000007947 */ /* 0x000fea000383ffff */
.L_x_1258:
[----:B-1----:R-:W-:Y:S01]  /*1fb40*/  IMAD.MOV.U32 R5, RZ, RZ, R8 ;  /* 0x000000ffff057224 */ /* 0x002fe200078e0008 */
[----:B------:R-:W-:Y:S01]  /*1fb50*/  MOV R3, 0x2 ;  /* 0x0000000200037802 */ /* 0x000fe20000000f00 */
[----:B----4-:R-:W-:Y:S01]  /*1fb60*/  IMAD.MOV.U32 R0, RZ, RZ, 0x181f ;  /* 0x0000181fff007424 */ /* 0x010fe200078e00ff */
[----:B------:R-:W-:Y:S02]  /*1fb70*/  MOV R2, 0x1fb90 ;  /* 0x0001fb9000027802 */ /* 0x000fe40000000f00 */
[----:B--23--:R-:W-:Y:S05]  /*1fb80*/  CALL.REL.NOINC `($__internal_25_$__cuda_sm70_shflsync_idx_p) ;  /* 0x00000c6000007944 */ /* 0x00cfea0003c00000 */
[----:B------:R-:W-:Y:S01]  /*1fb90*/  MOV R10, R0 ;  /* 0x00000000000a7202 */ /* 0x000fe20000000f00 */
[----:B------:R-:W-:Y:S05]  /*1fba0*/  BRA `(.L_x_1315) ;  /* 0xffffcd2000007947 */ /* 0x000fea000383ffff */
.L_x_1259:
[----:B------:R-:W-:Y:S01]  /*1fbb0*/  IMAD.MOV.U32 R5, RZ, RZ, R9 ;  /* 0x000000ffff057224 */ /* 0x000fe200078e0009 */
[----:B------:R-:W-:Y:S01]  /*1fbc0*/  MOV R3, 0x2 ;  /* 0x0000000200037802 */ /* 0x000fe20000000f00 */
[----:B----4-:R-:W-:Y:S01]  /*1fbd0*/  IMAD.MOV.U32 R0, RZ, RZ, 0x181f ;  /* 0x0000181fff007424 */ /* 0x010fe200078e00ff */
[----:B------:R-:W-:Y:S02]  /*1fbe0*/  MOV R2, 0x1fc00 ;  /* 0x0001fc0000027802 */ /* 0x000fe40000000f00 */
[----:B-123--:R-:W-:Y:S05]  /*1fbf0*/  CALL.REL.NOINC `($__internal_25_$__cuda_sm70_shflsync_idx_p) ;  /* 0x00000bf000007944 */ /* 0x00efea0003c00000 */
[----:B------:R-:W-:Y:S05]  /*1fc00*/  BRA `(.L_x_1316) ;  /* 0xffffcce000007947 */ /* 0x000fea000383ffff */
.L_x_1262:
[----:B-1----:R-:W-:Y:S01]  /*1fc10*/  IMAD.MOV.U32 R5, RZ, RZ, R8 ;  /* 0x000000ffff057224 */ /* 0x002fe200078e0008 */
[----:B------:R-:W-:Y:S01]  /*1fc20*/  MOV R3, 0x3 ;  /* 0x0000000300037802 */ /* 0x000fe20000000f00 */
[----:B------:R-:W-:Y:S01]  /*1fc30*/  IMAD.MOV.U32 R0, RZ, RZ, 0x181f ;  /* 0x0000181fff007424 */ /* 0x000fe200078e00ff */
[----:B------:R-:W-:-:S02]  /*1fc40*/  MOV R2, 0x1fc60 ;  /* 0x0001fc6000027802 */ /* 0x000fc40000000f00 */
[----:B--234-:R-:W-:Y:S05]  /*1fc50*/  CALL.REL.NOINC `($__internal_25_$__cuda_sm70_shflsync_idx_p) ;  /* 0x00000b9000007944 */ /* 0x01cfea0003c00000 */
[----:B------:R-:W-:Y:S01]  /*1fc60*/  IMAD.MOV.U32 R4, RZ, RZ, R0 ;  /* 0x000000ffff047224 */ /* 0x000fe200078e0000 */
[----:B------:R-:W-:Y:S01]  /*1fc70*/  MOV R3, 0x3 ;  /* 0x0000000300037802 */ /* 0x000fe20000000f00 */
[----:B------:R-:W-:Y:S01]  /*1fc80*/  IMAD.MOV.U32 R5, RZ, RZ, R9 ;  /* 0x000000ffff057224 */ /* 0x000fe200078e0009 */
[----:B------:R-:W-:-:S02]  /*1fc90*/  MOV R0, 0x181f ;  /* 0x0000181f00007802 */ /* 0x000fc40000000f00 */
[----:B------:R-:W-:Y:S02]  /*1fca0*/  MOV R2, 0x1fcc0 ;  /* 0x0001fcc000027802 */ /* 0x000fe40000000f00 */
[----:B------:R-:W-:Y:S05]  /*1fcb0*/  CALL.REL.NOINC `($__internal_25_$__cuda_sm70_shflsync_idx_p) ;  /* 0x00000b3000007944 */ /* 0x000fea0003c00000 */
[----:B------:R-:W-:Y:S05]  /*1fcc0*/  BRA `(.L_x_1317) ;  /* 0xffffcd2000007947 */ /* 0x000fea000383ffff */
.L_x_1264:
[----:B------:R-:W-:Y:S01]  /*1fcd0*/  IMAD.MOV.U32 R5, RZ, RZ, R14 ;  /* 0x000000ffff057224 */ /* 0x000fe200078e000e */
[----:B------:R-:W-:Y:S01]  /*1fce0*/  MOV R3, RZ ;  /* 0x000000ff00037202 */ /* 0x000fe20000000f00 */
[----:B------:R-:W-:Y:S01]  /*1fcf0*/  IMAD.MOV.U32 R0, RZ, RZ, 0x1c1f ;  /* 0x00001c1fff007424 */ /* 0x000fe200078e00ff */
[----:B------:R-:W-:Y:S02]  /*1fd00*/  MOV R2, 0x1fd20 ;  /* 0x0001fd2000027802 */ /* 0x000fe40000000f00 */
[----:B------:R-:W-:Y:S05]  /*1fd10*/  CALL.REL.NOINC `($__internal_25_$__cuda_sm70_shflsync_idx_p) ;  /* 0x00000ad000007944 */ /* 0x000fea0003c00000 */
[----:B------:R-:W-:Y:S01]  /*1fd20*/  MOV R4, R0 ;  /* 0x0000000000047202 */ /* 0x000fe20000000f00 */
[----:B------:R-:W-:Y:S05]  /*1fd30*/  BRA `(.L_x_1318) ;  /* 0xffffcfa000007947 */ /* 0x000fea000383ffff */
.L_x_1265:
[----:B------:R-:W-:Y:S01]  /*1fd40*/  IMAD.MOV.U32 R5, RZ, RZ, R28 ;  /* 0x000000ffff057224 */ /* 0x000fe200078e001c */
[----:B------:R-:W-:Y:S01]  /*1fd50*/  MOV R3, RZ ;  /* 0x000000ff00037202 */ /* 0x000fe20000000f00 */
[----:B------:R-:W-:Y:S01]  /*1fd60*/  IMAD.MOV.U32 R0, RZ, RZ, 0x1c1f ;  /* 0x00001c1fff007424 */ /* 0x000fe200078e00ff */
[----:B------:R-:W-:Y:S02]  /*1fd70*/  MOV R2, 0x1fd90 ;  /* 0x0001fd9000027802 */ /* 0x000fe40000000f00 */
[----:B-12---:R-:W-:Y:S05]  /*1fd80*/  CALL.REL.NOINC `($__internal_25_$__cuda_sm70_shflsync_idx_p) ;  /* 0x00000a6000007944 */ /* 0x006fea0003c00000 */
[----:B------:R-:W-:Y:S05]  /*1fd90*/  BRA `(.L_x_1319) ;  /* 0xffffcf6000007947 */ /* 0x000fea000383ffff */
.L_x_1268:
[----:B------:R-:W-:Y:S01]  /*1fda0*/  IMAD.MOV.U32 R5, RZ, RZ, R14 ;  /* 0x000000ffff057224 */ /* 0x000fe200078e000e */
[----:B----4-:R-:W-:Y:S01]  /*1fdb0*/  MOV R3, 0x1 ;  /* 0x0000000100037802 */ /* 0x010fe20000000f00 */
[----:B------:R-:W-:Y:S01]  /*1fdc0*/  IMAD.MOV.U32 R0, RZ, RZ, 0x1c1f ;  /* 0x00001c1fff007424 */ /* 0x000fe200078e00ff */
[----:B------:R-:W-:-:S02]  /*1fdd0*/  MOV R2, 0x1fdf0 ;  /* 0x0001fdf000027802 */ /* 0x000fc40000000f00 */
[----:B-123--:R-:W-:Y:S05]  /*1fde0*/  CALL.REL.NOINC `($__internal_25_$__cuda_sm70_shflsync_idx_p) ;  /* 0x00000a0000007944 */ /* 0x00efea0003c00000 */
[----:B------:R-:W-:Y:S01]  /*1fdf0*/  IMAD.MOV.U32 R4, RZ, RZ, R0 ;  /* 0x000000ffff047224 */ /* 0x000fe200078e0000 */
[----:B------:R-:W-:Y:S01]  /*1fe00*/  MOV R3, 0x1 ;  /* 0x0000000100037802 */ /* 0x000fe20000000f00 */
[----:B------:R-:W-:Y:S01]  /*1fe10*/  IMAD.MOV.U32 R5, RZ, RZ, R28 ;  /* 0x000000ffff057224 */ /* 0x000fe200078e001c */
[----:B------:R-:W-:-:S02]  /*1fe20*/  MOV R0, 0x1c1f ;  /* 0x00001c1f00007802 */ /* 0x000fc40000000f00 */
[----:B------:R-:W-:Y:S02]  /*1fe30*/  MOV R2, 0x1fe50 ;  /* 0x0001fe5000027802 */ /* 0x000fe40000000f00 */
[----:B------:R-:W-:Y:S05]  /*1fe40*/  CALL.REL.NOINC `($__internal_25_$__cuda_sm70_shflsync_idx_p) ;  /* 0x000009a000007944 */ /* 0x000fea0003c00000 */
[----:B------:R-:W-:Y:S05]  /*1fe50*/  BRA `(.L_x_1320) ;  /* 0xffffd50000007947 */ /* 0x000fea000383ffff */
.L_x_1272:
[----:B------:R-:W-:Y:S01]  /*1fe60*/  IMAD.MOV.U32 R5, RZ, RZ, R6 ;  /* 0x000000ffff057224 */ /* 0x000fe200078e0006 */
[----:B------:R-:W-:Y:S01]  /*1fe70*/  MOV R3, RZ ;  /* 0x000000ff00037202 */ /* 0x000fe20000000f00 */
[----:B------:R-:W-:Y:S01]  /*1fe80*/  IMAD.MOV.U32 R0, RZ, RZ, 0x181f ;  /* 0x0000181fff007424 */ /* 0x000fe200078e00ff */
[----:B------:R-:W-:Y:S02]  /*1fe90*/  MOV R2, 0x1feb0 ;  /* 0x0001feb000027802 */ /* 0x000fe40000000f00 */
[----:B------:R-:W-:Y:S05]  /*1fea0*/  CALL.REL.NOINC `($__internal_25_$__cuda_sm70_shflsync_idx_p) ;  /* 0x0000094000007944 */ /* 0x000fea0003c00000 */
[----:B------:R-:W-:Y:S01]  /*1feb0*/  MOV R11, R0 ;  /* 0x00000000000b7202 */ /* 0x000fe20000000f00 */
[----:B------:R-:W-:Y:S05]  /*1fec0*/  BRA `(.L_x_1321) ;  /* 0xffffe0b000007947 */ /* 0x000fea000383ffff */
.L_x_1273:
[----:B------:R-:W-:Y:S01]  /*1fed0*/  IMAD.MOV.U32 R5, RZ, RZ, R10 ;  /* 0x000000ffff057224 */ /* 0x000fe200078e000a */
[----:B------:R-:W-:Y:S01]  /*1fee0*/  MOV R3, RZ ;  /* 0x000000ff00037202 */ /* 0x000fe20000000f00 */
[----:B------:R-:W-:Y:S01]  /*1fef0*/  IMAD.MOV.U32 R0, RZ, RZ, 0x181f ;  /* 0x0000181fff007424 */ /* 0x000fe200078e00ff */
[----:B------:R-:W-:Y:S02]  /*1ff00*/  MOV R2, 0x1ff20 ;  /* 0x0001ff2000027802 */ /* 0x000fe40000000f00 */
[----:B-12---:R-:W-:Y:S05]  /*1ff10*/  CALL.REL.NOINC `($__internal_25_$__cuda_sm70_shflsync_idx_p) ;  /* 0x000008d000007944 */ /* 0x006fea0003c00000 */
[----:B------:R-:W-:Y:S05]  /*1ff20*/  BRA `(.L_x_1322) ;  /* 0xffffe07000007947 */ /* 0x000fea000383ffff */
.L_x_1276:
        /* <DEDUP_REMOVED lines=12> */
.L_x_1279:
[----:B-1----:R-:W-:Y:S01]  /*1fff0*/  IMAD.MOV.U32 R5, RZ, RZ, R6 ;  /* 0x000000ffff057224 */ /* 0x002fe200078e0006 */
[----:B------:R-:W-:Y:S01]  /*20000*/  MOV R3, 0x2 ;  /* 0x0000000200037802 */ /* 0x000fe20000000f00 */
[----:B----4-:R-:W-:Y:S01]  /*20010*/  IMAD.MOV.U32 R0, RZ, RZ, 0x181f ;  /* 0x0000181fff007424 */ /* 0x010fe200078e00ff */
[----:B------:R-:W-:Y:S02]  /*20020*/  MOV R2, 0x20040 ;  /* 0x0002004000027802 */ /* 0x000fe40000000f00 */
[----:B--23--:R-:W-:Y:S05]  /*20030*/  CALL.REL.NOINC `($__internal_25_$__cuda_sm70_shflsync_idx_p) ;  /* 0x000007b000007944 */ /* 0x00cfea0003c00000 */
[----:B------:R-:W-:Y:S01]  /*20040*/  MOV R11, R0 ;  /* 0x00000000000b7202 */ /* 0x000fe20000000f00 */
[----:B------:R-:W-:Y:S05]  /*20050*/  BRA `(.L_x_1324) ;  /* 0xffffe13000007947 */ /* 0x000fea000383ffff */
.L_x_1280:
[----:B------:R-:W-:Y:S01]  /*20060*/  IMAD.MOV.U32 R5, RZ, RZ, R10 ;  /* 0x000000ffff057224 */ /* 0x000fe200078e000a */
[----:B------:R-:W-:Y:S01]  /*20070*/  MOV R3, 0x2 ;  /* 0x0000000200037802 */ /* 0x000fe20000000f00 */
[----:B----4-:R-:W-:Y:S01]  /*20080*/  IMAD.MOV.U32 R0, RZ, RZ, 0x181f ;  /* 0x0000181fff007424 */ /* 0x010fe200078e00ff */
[----:B------:R-:W-:Y:S02]  /*20090*/  MOV R2, 0x200b0 ;  /* 0x000200b000027802 */ /* 0x000fe40000000f00 */
[----:B-123--:R-:W-:Y:S05]  /*200a0*/  CALL.REL.NOINC `($__internal_25_$__cuda_sm70_shflsync_idx_p) ;  /* 0x0000074000007944 */ /* 0x00efea0003c00000 */
[----:B------:R-:W-:Y:S05]  /*200b0*/  BRA `(.L_x_1325) ;  /* 0xffffe0f000007947 */ /* 0x000fea000383ffff */
.L_x_1283:
        /* <DEDUP_REMOVED lines=12> */
.L_x_1285:
[----:B------:R-:W-:Y:S01]  /*20180*/  IMAD.MOV.U32 R5, RZ, RZ, R67 ;  /* 0x000000ffff057224 */ /* 0x000fe200078e0043 */
[----:B------:R-:W-:Y:S01]  /*20190*/  MOV R3, RZ ;  /* 0x000000ff00037202 */ /* 0x000fe20000000f00 */
[----:B------:R-:W-:Y:S01]  /*201a0*/  IMAD.MOV.U32 R0, RZ, RZ, 0x1f ;  /* 0x0000001fff007424 */ /* 0x000fe200078e00ff */
[----:B------:R-:W-:Y:S02]  /*201b0*/  MOV R2, 0x201d0 ;  /* 0x000201d000027802 */ /* 0x000fe40000000f00 */
[----:B------:R-:W-:Y:S05]  /*201c0*/  CALL.REL.NOINC `($__internal_25_$__cuda_sm70_shflsync_idx_p) ;  /* 0x0000062000007944 */ /* 0x000fea0003c00000 */
[----:B------:R-:W-:Y:S01]  /*201d0*/  MOV R9, R0 ;  /* 0x0000000000097202 */ /* 0x000fe20000000f00 */
[----:B------:R-:W-:Y:S05]  /*201e0*/  BRA `(.L_x_1327) ;  /* 0xffffe27000007947 */ /* 0x000fea000383ffff */
.L_x_1286:
[----:B------:R-:W-:Y:S01]  /*201f0*/  IMAD.MOV.U32 R5, RZ, RZ, R67 ;  /* 0x000000ffff057224 */ /* 0x000fe200078e0043 */
[----:B------:R-:W-:Y:S01]  /*20200*/  MOV R3, 0x1 ;  /* 0x0000000100037802 */ /* 0x000fe20000000f00 */
[----:B------:R-:W-:Y:S01]  /*20210*/  IMAD.MOV.U32 R0, RZ, RZ, 0x1f ;  /* 0x0000001fff007424 */ /* 0x000fe200078e00ff */
[----:B------:R-:W-:Y:S02]  /*20220*/  MOV R2, 0x20240 ;  /* 0x0002024000027802 */ /* 0x000fe40000000f00 */
[----:B-12---:R-:W-:Y:S05]  /*20230*/  CALL.REL.NOINC `($__internal_25_$__cuda_sm70_shflsync_idx_p) ;  /* 0x000005b000007944 */ /* 0x006fea0003c00000 */
[----:B------:R-:W-:Y:S01]  /*20240*/  MOV R8, R0 ;  /* 0x0000000000087202 */ /* 0x000fe20000000f00 */
[----:B------:R-:W-:Y:S05]  /*20250*/  BRA `(.L_x_1328) ;  /* 0xffffe22000007947 */ /* 0x000fea000383ffff */
.L_x_1287:
[----:B------:R-:W-:Y:S02]  /*20260*/  MOV R2, 0x1 ;  /* 0x0000000100027802 */ /* 0x000fe40000000f00 */
[----:B------:R-:W-:-:S02]  /*20270*/  MOV R3, 0x20290 ;  /* 0x0002029000037802 */ /* 0x000fc40000000f00 */
[----:B-1234-:R-:W-:Y:S05]  /*20280*/  CALL.REL.NOINC `($__internal_26_$__cuda_sm70_shflsync_up_p) ;  /* 0x000005b000007944 */ /* 0x01efea0003c00000 */
[----:B------:R-:W-:Y:S05]  /*20290*/  BRA `(.L_x_1329) ;  /* 0xffffe31000007947 */ /* 0x000fea000383ffff */
.L_x_1288:
[----:B------:R-:W-:Y:S02]  /*202a0*/  MOV R2, 0x2 ;  /* 0x0000000200027802 */ /* 0x000fe40000000f00 */
[----:B------:R-:W-:-:S02]  /*202b0*/  MOV R3, 0x202d0 ;  /* 0x000202d000037802 */ /* 0x000fc40000000f00 */
[----:B--2-4-:R-:W-:Y:S05]  /*202c0*/  CALL.REL.NOINC `($__internal_26_$__cuda_sm70_shflsync_up_p) ;  /* 0x0000057000007944 */ /* 0x014fea0003c00000 */
[----:B------:R-:W-:Y:S01]  /*202d0*/  SEL R3, R4, RZ, P1 ;  /* 0x000000ff04037207 */ /* 0x000fe20000800000 */
[----:B------:R-:W-:-:S04]  /*202e0*/  IMAD.MOV.U32 R2, RZ, RZ, 0x4 ;  /* 0x00000004ff027424 */ /* 0x000fc800078e00ff */
[----:B------:R-:W-:Y:S01]  /*202f0*/  IMAD.IADD R0, R0, 0x1, R3 ;  /* 0x0000000100007824 */ /* 0x000fe200078e0203 */
        /* <DEDUP_REMOVED lines=20> */
.L_x_1292:
[----:B------:R-:W-:Y:S02]  /*20440*/  MOV R2, 0x1 ;  /* 0x0000000100027802 */ /* 0x000fe40000000f00 */
[----:B------:R-:W-:Y:S02]  /*20450*/  MOV R3, 0x20470 ;  /* 0x0002047000037802 */ /* 0x000fe40000000f00 */
[----:B------:R-:W-:Y:S05]  /*20460*/  CALL.REL.NOINC `($__internal_26_$__cuda_sm70_shflsync_up_p) ;  /* 0x000003d000007944 */ /* 0x000fea0003c00000 */
[----:B------:R-:W-:Y:S01]  /*20470*/  MOV R2, R4 ;  /* 0x0000000400027202 */ /* 0x000fe20000000f00 */
[----:B------:R-:W-:Y:S05]  /*20480*/  BRA `(.L_x_1331) ;  /* 0xffffe38000007947 */ /* 0x000fea000383ffff */
.L_x_1293:
        /* <DEDUP_REMOVED lines=26> */
.L_x_1295:
[----:B------:R-:W-:Y:S02]  /*20630*/  SEL R0, RZ, 0x1, P0 ;  /* 0x00000001ff007807 */ /* 0x000fe40000000000 */
[----:B------:R-:W-:Y:S02]  /*20640*/  MOV R2, 0x20660 ;  /* 0x0002066000027802 */ /* 0x000fe40000000f00 */
[----:B-1----:R-:W-:Y:S05]  /*20650*/  CALL.REL.NOINC `($__internal_27_$__cuda_sm70_votesync_ballot) ;  /* 0x0000025000007944 */ /* 0x002fea0003c00000 */
[----:B------:R-:W-:Y:S01]  /*20660*/  MOV R10, R0 ;  /* 0x00000000000a7202 */ /* 0x000fe20000000f00 */
[----:B------:R-:W-:Y:S05]  /*20670*/  BRA `(.L_x_1333) ;  /* 0xffffe32000007947 */ /* 0x000fea000383ffff */
.L_x_1296:
[----:B------:R-:W-:Y:S01]  /*20680*/  IMAD.MOV.U32 R5, RZ, RZ, R6 ;  /* 0x000000ffff057224 */ /* 0x000fe200078e0006 */
[----:B------:R-:W-:Y:S01]  /*20690*/  MOV R3, R8 ;  /* 0x0000000800037202 */ /* 0x000fe20000000f00 */
[----:B--2---:R-:W-:Y:S01]  /*206a0*/  IMAD.MOV.U32 R0, RZ, RZ, 0x1f ;  /* 0x0000001fff007424 */ /* 0x004fe200078e00ff */
[----:B------:R-:W-:Y:S02]  /*206b0*/  MOV R2, 0x206d0 ;  /* 0x000206d000027802 */ /* 0x000fe40000000f00 */
[----:B-1----:R-:W-:Y:S05]  /*206c0*/  CALL.REL.NOINC `($__internal_25_$__cuda_sm70_shflsync_idx_p) ;  /* 0x0000012000007944 */ /* 0x002fea0003c00000 */
[----:B------:R-:W-:Y:S01]  /*206d0*/  IMAD.MOV.U32 R12, RZ, RZ, R0 ;  /* 0x000000ffff0c7224 */ /* 0x000fe200078e0000 */
[----:B------:R-:W-:Y:S01]  /*206e0*/  MOV R3, R8 ;  /* 0x0000000800037202 */ /* 0x000fe20000000f00 */
[----:B------:R-:W-:Y:S01]  /*206f0*/  IMAD.MOV.U32 R5, RZ, RZ, R7 ;  /* 0x000000ffff057224 */ /* 0x000fe200078e0007 */
[----:B------:R-:W-:Y:S02]  /*20700*/  MOV R0, 0x1f ;  /* 0x0000001f00007802 */ /* 0x000fe40000000f00 */
[----:B------:R-:W-:-:S02]  /*20710*/  MOV R2, 0x20730 ;  /* 0x0002073000027802 */ /* 0x000fc40000000f00 */
[----:B------:R-:W-:Y:S05]  /*20720*/  CALL.REL.NOINC `($__internal_25_$__cuda_sm70_shflsync_idx_p) ;  /* 0x000000c000007944 */ /* 0x000fea0003c00000 */
[----:B------:R-:W-:Y:S01]  /*20730*/  MOV R7, R0 ;  /* 0x0000000000077202 */ /* 0x000fe20000000f00 */
[----:B------:R-:W-:Y:S05]  /*20740*/  BRA `(.L_x_1334) ;  /* 0xffffe2c000007947 */ /* 0x000fea000383ffff */
.L_x_1299:
[----:B------:R-:W-:Y:S01]  /*20750*/  IMAD.MOV.U32 R5, RZ, RZ, R4 ;  /* 0x000000ffff057224 */ /* 0x000fe200078e0004 */
[----:B--2---:R-:W-:-:S02]  /*20760*/  MOV R0, 0x1f ;  /* 0x0000001f00007802 */ /* 0x004fc40000000f00 */
[----:B------:R-:W-:Y:S02]  /*20770*/  MOV R2, 0x20790 ;  /* 0x0002079000027802 */ /* 0x000fe40000000f00 */
[----:B-1-34-:R-:W-:Y:S05]  /*20780*/  CALL.REL.NOINC `($__internal_25_$__cuda_sm70_shflsync_idx_p) ;  /* 0x0000006000007944 */ /* 0x01afea0003c00000 */
[----:B------:R-:W-:Y:S01]  /*20790*/  MOV R13, R0 ;  /* 0x00000000000d7202 */ /* 0x000fe20000000f00 */
[----:B------:R-:W-:Y:S05]  /*207a0*/  BRA `(.L_x_1298) ;  /* 0xffffe2c000007947 */ /* 0x000fea000383ffff */
        .weak           $__internal_24_$__cuda_sm70_shflsync_bfly_p
        .type           $__internal_24_$__cuda_sm70_shflsync_bfly_p,@function
        .size           $__internal_24_$__cuda_sm70_shflsync_bfly_p,($__internal_25_$__cuda_sm70_shflsync_idx_p - $__internal_24_$__cuda_sm70_shflsync_bfly_p)
$__internal_24_$__cuda_sm70_shflsync_bfly_p:
[----:B------:R-:W-:Y:S04]  /*207b0*/  WARPSYNC R6 ;  /* 0x0000000600007348 */ /* 0x000fe80003800000 */
[----:B------:R1:W2:Y:S02]  /*207c0*/  SHFL.BFLY PT, R2, R2, R5, R7 ;  /* 0x0c00000502027389 */ /* 0x0002a400000e0007 */
[----:B-1----:R-:W-:-:S04]  /*207d0*/  MOV R5, 0x0 ;  /* 0x0000000000057802 */ /* 0x002fc80000000f00 */
[----:B--2---:R-:W-:Y:S05]  /*207e0*/  RET.REL.NODEC R4 `(_ZN7cutlass13device_kernelIN5flash19enable_sm80_to_sm89INS1_16FlashAttnFwdSm80INS1_25CollectiveMainloopFwdSm80ILi8ELi1ELb1EN4cute5tupleIJNS5_1CILi128EEENS7_ILi112EEES8_EEELi128ENS_6half_tEfNS_4arch4Sm80ELb1ELb0ELb1ELb1ELb0ELb1ELb1ELb1EEENS1_21CollectiveEpilogueFwdINS6_IJS8_S8_S9_EEENS6_IJNS7_ILi1EEESH_SH_EEESB_SD_Li256ELb1ELb1ELb1ELb0EEENS1_36VarlenDynamicPersistentTileSchedulerILi128ELi112ELi256ELi256ELb1ELb1ELb0ELb1ELb1ELb1EEEEEEEEEvNT_6ParamsE) ;  /* 0xfffdf81004007950 */ /* 0x004fea0003c3ffff */
        .weak           $__internal_25_$__cuda_sm70_shflsync_idx_p
        .type           $__internal_25_$__cuda_sm70_shflsync_idx_p,@function
        .size           $__internal_25_$__cuda_sm70_shflsync_idx_p,($__internal_26_$__cuda_sm70_shflsync_up_p - $__internal_25_$__cuda_sm70_shflsync_idx_p)
$__internal_25_$__cuda_sm70_shflsync_idx_p:
[----:B------:R-:W-:-:S04]  /*207f0*/  MOV R111, 0xffffffff ;  /* 0xffffffff006f7802 */ /* 0x000fc80000000f00 */
[----:B------:R-:W-:Y:S04]  /*20800*/  WARPSYNC R111 ;  /* 0x0000006f00007348 */ /* 0x000fe80003800000 */
[----:B------:R1:W2:Y:S02]  /*20810*/  SHFL.IDX PT, R0, R5, R3, R0 ;  /* 0x0000000305007389 */ /* 0x0002a400000e0000 */
[----:B-1----:R-:W-:-:S04]  /*20820*/  MOV R3, 0x0 ;  /* 0x0000000000037802 */ /* 0x002fc80000000f00 */
[----:B--2---:R-:W-:Y:S05]  /*20830*/  RET.REL.NODEC R2 `(_ZN7cutlass13device_kernelIN5flash19enable_sm80_to_sm89INS1_16FlashAttnFwdSm80INS1_25CollectiveMainloopFwdSm80ILi8ELi1ELb1EN4cute5tupleIJNS5_1CILi128EEENS7_ILi112EEES8_EEELi128ENS_6half_tEfNS_4arch4Sm80ELb1ELb0ELb1ELb1ELb0ELb1ELb1ELb1EEENS1_21CollectiveEpilogueFwdINS6_IJS8_S8_S9_EEENS6_IJNS7_ILi1EEESH_SH_EEESB_SD_Li256ELb1ELb1ELb1ELb0EEENS1_36VarlenDynamicPersistentTileSchedulerILi128ELi112ELi256ELi256ELb1ELb1ELb0ELb1ELb1ELb1EEEEEEEEEvNT_6ParamsE) ;  /* 0xfffdf7c002007950 */ /* 0x004fea0003c3ffff */
        .weak           $__internal_26_$__cuda_sm70_shflsync_up_p
        .type           $__internal_26_$__cuda_sm70_shflsync_up_p,@function
        .size           $__internal_26_$__cuda_sm70_shflsync_up_p,($__internal_27_$__cuda_sm70_votesync_ballot - $__internal_26_$__cuda_sm70_shflsync_up_p)
$__internal_26_$__cuda_sm70_shflsync_up_p:
[----:B------:R-:W-:Y:S02]  /*20840*/  IMAD.MOV.U32 R4, RZ, RZ, RZ ;  /* 0x000000ffff047224 */ /* 0x000fe400078e00ff */
[----:B------:R-:W-:-:S04]  /*20850*/  IMAD.MOV.U32 R10, RZ, RZ, -0x1 ;  /* 0xffffffffff0a7424 */ /* 0x000fc800078e00ff */
[----:B------:R-:W-:Y:S04]  /*20860*/  WARPSYNC R10 ;  /* 0x0000000a00007348 */ /* 0x000fe80003800000 */
[----:B------:R1:W2:Y:S02]  /*20870*/  SHFL.UP PT, R4, R0, R2, R4 ;  /* 0x0400000200047389 */ /* 0x0002a400000e0004 */
[----:B-1----:R-:W-:Y:S02]  /*20880*/  MOV R2, R3 ;  /* 0x0000000300027202 */ /* 0x002fe40000000f00 */
[----:B------:R-:W-:-:S04]  /*20890*/  MOV R3, 0x0 ;  /* 0x0000000000037802 */ /* 0x000fc80000000f00 */
[----:B--2---:R-:W-:Y:S05]  /*208a0*/  RET.REL.NODEC R2 `(_ZN7cutlass13device_kernelIN5flash19enable_sm80_to_sm89INS1_16FlashAttnFwdSm80INS1_25CollectiveMainloopFwdSm80ILi8ELi1ELb1EN4cute5tupleIJNS5_1CILi128EEENS7_ILi112EEES8_EEELi128ENS_6half_tEfNS_4arch4Sm80ELb1ELb0ELb1ELb1ELb0ELb1ELb1ELb1EEENS1_21CollectiveEpilogueFwdINS6_IJS8_S8_S9_EEENS6_IJNS7_ILi1EEESH_SH_EEESB_SD_Li256ELb1ELb1ELb1ELb0EEENS1_36VarlenDynamicPersistentTileSchedulerILi128ELi112ELi256ELi256ELb1ELb1ELb0ELb1ELb1ELb1EEEEEEEEEvNT_6ParamsE) ;  /* 0xfffdf75002007950 */ /* 0x004fea0003c3ffff */
        .weak           $__internal_27_$__cuda_sm70_votesync_ballot
        .type           $__internal_27_$__cuda_sm70_votesync_ballot,@function
        .size           $__internal_27_$__cuda_sm70_votesync_ballot,(.L_x_2707 - $__internal_27_$__cuda_sm70_votesync_ballot)
$__internal_27_$__cuda_sm70_votesync_ballot:
[----:B------:R-:W-:Y:S01]  /*208b0*/  ISETP.NE.U32.AND P0, PT, R0, 0x1, PT ;  /* 0x000000010000780c */ /* 0x000fe20003f05070 */
[----:B------:R-:W-:-:S04]  /*208c0*/  IMAD.MOV.U32 R3, RZ, RZ, -0x1 ;  /* 0xffffffffff037424 */ /* 0x000fc800078e00ff */
[----:B------:R-:W-:Y:S08]  /*208d0*/  WARPSYNC R3 ;  /* 0x0000000300007348 */ /* 0x000ff00003800000 */
[----:B------:R-:W-:-:S04]  /*208e0*/  VOTE.ANY R0, PT, !P0 ;  /* 0x0000000000007806 */ /* 0x000fc800040e0100 */
[----:B------:R-:W-:Y:S01]  /*208f0*/  LOP3.LUT R0, R0, R3, RZ, 0xc0, !PT ;  /* 0x0000000300007212 */ /* 0x000fe200078ec0ff */
[----:B------:R-:W-:-:S04]  /*20900*/  IMAD.MOV.U32 R3, RZ, RZ, 0x0 ;  /* 0x00000000ff037424 */ /* 0x000fc800078e00ff */
[----:B------:R-:W-:Y:S05]  /*20910*/  RET.REL.NODEC R2 `(_ZN7cutlass13device_kernelIN5flash19enable_sm80_to_sm89INS1_16FlashAttnFwdSm80INS1_25CollectiveMainloopFwdSm80ILi8ELi1ELb1EN4cute5tupleIJNS5_1CILi128EEENS7_ILi112EEES8_EEELi128ENS_6half_tEfNS_4arch4Sm80ELb1ELb0ELb1ELb1ELb0ELb1ELb1ELb1EEENS1_21CollectiveEpilogueFwdINS6_IJS8_S8_S9_EEENS6_IJNS7_ILi1EEESH_SH_EEESB_SD_Li256ELb1ELb1ELb1ELb0EEENS1_36VarlenDynamicPersistentTileSchedulerILi128ELi112ELi256ELi256ELb1ELb1ELb0ELb1ELb1ELb1EEEEEEEEEvNT_6ParamsE) ;  /* 0xfffdf6e002007950 */ /* 0x000fea0003c3ffff */
.L_x_1335:
        /* <DEDUP_REMOVED lines=14> */
.L_x_2707:


//--------------------- .text._ZN7cutlass13device_kernelIN5flash19enable_sm80_to_sm89INS1_16FlashAttnFwdSm80INS1_25CollectiveMainloopFwdSm80ILi8ELi1ELb1EN4cute5tupleIJNS5_1CILi128EEES8_S8_EEELi128ENS_6half_tEfNS_4arch4Sm80ELb0ELb0ELb0ELb0ELb0ELb0ELb1ELb1EEENS1_21CollectiveEpilogueFwdIS9_NS6_IJNS7_ILi1EEESF_SF_EEESA_SC_Li256ELb0ELb1ELb1ELb0EEENS1_19SingleTileSchedulerILb0ELb1ELb1ELi128EEEEEEEEEvNT_6ParamsE --------------------------
	.section	.text._ZN7cutlass13device_kernelIN5flash19enable_sm80_to_sm89INS1_16FlashAttnFwdSm80INS1_25CollectiveMainloopFwdSm80ILi8ELi1ELb1EN4cute5tupleIJNS5_1CILi128EEES8_S8_EEELi128ENS_6half_tEfNS_4arch4Sm80ELb0ELb0ELb0ELb0ELb0ELb0ELb1ELb1EEENS1_21CollectiveEpilogueFwdIS9_NS6_IJNS7_ILi1EEESF_SF_EEESA_SC_Li256ELb0ELb1ELb1ELb0EEENS1_19SingleTileSchedulerILb0ELb1ELb1ELi128EEEEEEEEEvNT_6ParamsE,"ax",@progbits
	.sectioninfo	@"SHI_REGISTERS=255"
	.align	128
.text._ZN7cutlass13device_kernelIN5flash19enable_sm80_to_sm89INS1_16FlashAttnFwdSm80INS1_25CollectiveMainloopFwdSm80ILi8ELi1ELb1EN4cute5tupleIJNS5_1CILi128EEES8_S8_EEELi128ENS_6half_tEfNS_4arch4Sm80ELb0ELb0ELb0ELb0ELb0ELb0ELb1ELb1EEENS1_21CollectiveEpilogueFwdIS9_NS6_IJNS7_ILi1EEESF_SF_EEESA_SC_Li256ELb0ELb1ELb1ELb0EEENS1_19SingleTileSchedulerILb0ELb1ELb1ELi128EEEEEEEEEvNT_6ParamsE:
        .type           _ZN7cutlass13device_kernelIN5flash19enable_sm80_to_sm89INS1_16FlashAttnFwdSm80INS1_25CollectiveMainloopFwdSm80ILi8ELi1ELb1EN4cute5tupleIJNS5_1CILi128EEES8_S8_EEELi128ENS_6half_tEfNS_4arch4Sm80ELb0ELb0ELb0ELb0ELb0ELb0ELb1ELb1EEENS1_21CollectiveEpilogueFwdIS9_NS6_IJNS7_ILi1EEESF_SF_EEESA_SC_Li256ELb0ELb1ELb1ELb0EEENS1_19SingleTileSchedulerILb0ELb1ELb1ELi128EEEEEEEEEvNT_6ParamsE,@function
        .size           _ZN7cutlass13device_kernelIN5flash19enable_sm80_to_sm89INS1_16FlashAttnFwdSm80INS1_25CollectiveMainloopFwdSm80ILi8ELi1ELb1EN4cute5tupleIJNS5_1CILi128EEES8_S8_EEELi128ENS_6half_tEfNS_4arch4Sm80ELb0ELb0ELb0ELb0ELb0ELb0ELb1ELb1EEENS1_21CollectiveEpilogueFwdIS9_NS6_IJNS7_ILi1EEESF_SF_EEESA_SC_Li256ELb0ELb1ELb1ELb0EEENS1_19SingleTileSchedulerILb0ELb1ELb1ELi128EEEEEEEEEvNT_6ParamsE,(.L_x_2712 - _ZN7cutlass13device_kernelIN5flash19enable_sm80_to_sm89INS1_16FlashAttnFwdSm80INS1_25CollectiveMainloopFwdSm80ILi8ELi1ELb1EN4cute5tupleIJNS5_1CILi128EEES8_S8_EEELi128ENS_6half_tEfNS_4arch4Sm80ELb0ELb0ELb0ELb0ELb0ELb0ELb1ELb1EEENS1_21CollectiveEpilogueFwdIS9_NS6_IJNS7_ILi1EEESF_SF_EEESA_SC_Li256ELb0ELb1ELb1ELb0EEENS1_19SingleTileSchedulerILb0ELb1ELb1ELi128EEEEEEEEEvNT_6ParamsE)
        .other          _ZN7cutlass13device_kernelIN5flash19enable_sm80_to_sm89INS1_16FlashAttnFwdSm80INS1_25CollectiveMainloopFwdSm80ILi8ELi1ELb1EN4cute5tupleIJNS5_1CILi128EEES8_S8_EEELi128ENS_6half_tEfNS_4arch4Sm80ELb0ELb0ELb0ELb0ELb0ELb0ELb1ELb1EEENS1_21CollectiveEpilogueFwdIS9_NS6_IJNS7_ILi1EEESF_SF_EEESA_SC_Li256ELb0ELb1ELb1ELb0EEENS1_19SingleTileSchedulerILb0ELb1ELb1ELi128EEEEEEEEEvNT_6ParamsE,@"STO_CUDA_ENTRY STV_DEFAULT"
_ZN7cutlass13device_kernelIN5flash19enable_sm80_to_sm89INS1_16FlashAttnFwdSm80INS1_25CollectiveMainloopFwdSm80ILi8ELi1ELb1EN4cute5tupleIJNS5_1CILi128EEES8_S8_EEELi128ENS_6half_tEfNS_4arch4Sm80ELb0ELb0ELb0ELb0ELb0ELb0ELb1ELb1EEENS1_21CollectiveEpilogueFwdIS9_NS6_IJNS7_ILi1EEESF_SF_EEESA_SC_Li256ELb0ELb1ELb1ELb0EEENS1_19SingleTileSchedulerILb0ELb1ELb1ELi128EEEEEEEEEvNT_6ParamsE:
        /* <DEDUP_REMOVED lines=17> */
.L_x_1336:
[----:B---3--:R-:W-:Y:S02]  /*0110*/  ULDC.64 UR4, c[0x0][0x550] ;  /* 0x0001540000047ab9 */ /* 0x008fe40000000a00 */
[----:B------:R-:W-:Y:S02]  /*0120*/  UISETP.NE.AND UP0, UPT, UR4, 0x1, UPT ;  /* 0x000000010400788c */ /* 0x000fe4000bf05270 */
[----:B------:R-:W-:-:S02]  /*0130*/  UIMAD.WIDE.U32 UR8, UR6, UR5, URZ ;  /* 0x00000005060872a5 */ /* 0x000fc4000f8e003f */
[----:B------:R-:W-:Y:S02]  /*0140*/  ULDC UR4, c[0x0][0x558] ;  /* 0x0001560000047ab9 */ /* 0x000fe40000000800 */
[----:B------:R-:W-:-:S05]  /*0150*/  UMOV UR10, UR6 ;  /* 0x00000006000a7c82 */ /* 0x000fca0008000000 */
[----:B------:R-:W-:-:S03]  /*0160*/  @UP0 USHF.R.U32.HI UR10, URZ, UR4, UR9 ;  /* 0x000000043f0a0299 */ /* 0x000fc60008011609 */
.L_x_1337:
        /* <DEDUP_REMOVED lines=50> */
.L_x_1338:
        /* <DEDUP_REMOVED lines=68> */
[----:B------:R-:W-:Y:S01]  /*08d0*/  IMAD.U32 R12, RZ, RZ, UR6 ;  /* 0x00000006ff0c7e24 */ /* 0x000fe2000f8e00ff */
[----:B------:R-:W-:Y:S01]  /*08e0*/  UMOV UR18, 0x7 ;  /* 0x0000000700127882 */ /* 0x000fe20000000000 */
[----:B------:R-:W-:Y:S01]  /*08f0*/  IMAD R5, R7, c[0x0][0x1c0], RZ ;  /* 0x0000700007057a24 */ /* 0x000fe200078e02ff */
[----:B------:R-:W-:Y:S01]  /*0900*/  ULDC.64 UR6, c[0x0][0x1e0] ;  /* 0x0000780000067ab9 */ /* 0x000fe20000000a00 */
[----:B------:R-:W-:Y:S01]  /*0910*/  IMAD R9, R9, c[0x0][0x168], RZ ;  /* 0x00005a0009097a24 */ /* 0x000fe200078e02ff */
[----:B------:R-:W-:Y:S01]  /*0920*/  USHF.L.U64.HI UR18, UR6, UR18, UR7 ;  /* 0x0000001206127299 */ /* 0x000fe20008010207 */
[----:B------:R-:W-:Y:S01]  /*0930*/  IMAD.U32 R13, RZ, RZ, UR4 ;  /* 0x00000004ff0d7e24 */ /* 0x000fe2000f8e00ff */
[----:B------:R-:W-:Y:S01]  /*0940*/  ULDC.64 UR4, c[0x0][0x1e8] ;  /* 0x00007a0000047ab9 */ /* 0x000fe20000000a00 */
[C---:B------:R-:W-:Y:S01]  /*0950*/  IMAD R14, R0.reuse, c[0x0][0x1c4], R5 ;  /* 0x00007100000e7a24 */ /* 0x040fe200078e0205 */
[----:B------:R-:W-:Y:S01]  /*0960*/  UIMAD UR4, UR20, UR4, URZ ;  /* 0x00000004140472a4 */ /* 0x000fe2000f8e023f */
[----:B------:R-:W-:Y:S01]  /*0970*/  IMAD.WIDE.U32 R12, R0, c[0x0][0x1c0], R12 ;  /* 0x00007000000c7a25 */ /* 0x000fe200078e000c */
[----:B------:R-:W-:-:S02]  /*0980*/  USHF.L.U32 UR19, UR6, 0x7, URZ ;  /* 0x0000000706137899 */ /* 0x000fc4000800063f */
[----:B------:R-:W-:Y:S01]  /*0990*/  UIMAD UR4, UR10, UR5, UR4 ;  /* 0x000000050a0472a4 */ /* 0x000fe2000f8e0204 */
[----:B-1----:R-:W-:Y:S01]  /*09a0*/  IMAD R11, R3, 0x80, R2 ;  /* 0x00000080030b7824 */ /* 0x002fe200078e0202 */
[----:B------:R-:W-:Y:S01]  /*09b0*/  USHF.R.S32.HI UR11, URZ, 0x1f, UR16 ;  /* 0x0000001f3f0b7899 */ /* 0x000fe20008011410 */
[----:B------:R-:W-:Y:S01]  /*09c0*/  IMAD.IADD R15, R13, 0x1, R14 ;  /* 0x000000010d0f7824 */ /* 0x000fe200078e020e */
[----:B------:R-:W-:Y:S01]  /*09d0*/  UIMAD.WIDE.U32 UR12, UR6, 0x40, URZ ;  /* 0x00000040060c78a5 */ /* 0x000fe2000f8e003f */
[----:B------:R-:W-:Y:S01]  /*09e0*/  @P0 IMAD.HI.U32 R4, R11, c[0x0][0x2c8], RZ ;  /* 0x0000b2000b040a27 */ /* 0x000fe200078e00ff */
[----:B------:R-:W-:-:S03]  /*09f0*/  USHF.L.U32 UR9, UR7, 0x6, URZ ;  /* 0x0000000607097899 */ /* 0x000fc6000800063f */
[----:B------:R-:W-:Y:S01]  /*0a00*/  IMAD.MOV.U32 R2, RZ, RZ, R11 ;  /* 0x000000ffff027224 */ /* 0x000fe200078e000b */
[----:B------:R-:W-:Y:S01]  /*0a10*/  @P0 SHF.R.U32.HI R2, RZ, c[0x0][0x2cc], R4 ;  /* 0x0000b300ff020a19 */ /* 0x000fe20000011604 */
[----:B------:R-:W-:Y:S01]  /*0a20*/  IMAD.MOV.U32 R14, RZ, RZ, R12 ;  /* 0x000000ffff0e7224 */ /* 0x000fe200078e000c */
[----:B------:R-:W-:Y:S01]  /*0a30*/  UIADD3 UR9, UR13, UR9, URZ ;  /* 0x000000090d097290 */ /* 0x000fe2000fffe03f */
[----:B------:R-:W-:Y:S01]  /*0a40*/  IMAD R6, R3, 0x80, R40 ;  /* 0x0000008003067824 */ /* 0x000fe200078e0228 */
[--C-:B------:R-:W-:Y:S01]  /*0a50*/  SHF.R.S32.HI R5, RZ, 0x1f, R2.reuse ;  /* 0x0000001fff057819 */ /* 0x100fe20000011402 */
[----:B------:R-:W-:Y:S01]  /*0a60*/  IMAD.MOV R12, RZ, RZ, -R2 ;  /* 0x000000ffff0c7224 */ /* 0x000fe200078e0a02 */
[----:B------:R-:W-:Y:S01]  /*0a70*/  IADD3 R3, -R40, c[0x0][0x1d0], RZ ;  /* 0x0000740028037a10 */ /* 0x000fe20007ffe1ff */
[----:B------:R-:W-:Y:S01]  /*0a80*/  IMAD.WIDE.U32 R14, R2, c[0x0][0x1b0], R14 ;  /* 0x00006c00020e7a25 */ /* 0x000fe200078e000e */
[C---:B------:R-:W-:Y:S01]  /*0a90*/  IADD3 R4, R6.reuse, 0x20, RZ ;  /* 0x0000002006047810 */ /* 0x040fe20007ffe0ff */
[----:B------:R-:W-:Y:S01]  /*0aa0*/  BAR.SYNC.DEFER_BLOCKING 0x0 ;  /* 0x0000000000007b1d */ /* 0x000fe20000010000 */
[-C--:B------:R-:W-:Y:S01]  /*0ab0*/  ISETP.GE.AND P5, PT, R6, R9.reuse, PT ;  /* 0x000000090600720c */ /* 0x080fe20003fa6270 */
[----:B------:R-:W-:Y:S01]  /*0ac0*/  IMAD R5, R5, c[0x0][0x1b0], RZ ;  /* 0x00006c0005057a24 */ /* 0x000fe200078e02ff */
[-C--:B------:R-:W-:Y:S01]  /*0ad0*/  ISETP.GE.AND P3, PT, R4, R9.reuse, PT ;  /* 0x000000090400720c */ /* 0x080fe20003f66270 */
[----:B------:R-:W-:Y:S01]  /*0ae0*/  IMAD R12, R12, c[0x0][0x2c4], R11 ;  /* 0x0000b1000c0c7a24 */ /* 0x000fe200078e020b */
[----:B------:R-:W-:Y:S01]  /*0af0*/  IADD3 R4, R6, 0x40, RZ ;  /* 0x0000004006047810 */ /* 0x000fe20007ffe0ff */
[----:B------:R-:W-:Y:S01]  /*0b00*/  IMAD R5, R2, c[0x0][0x1b4], R5 ;  /* 0x00006d0002057a24 */ /* 0x000fe200078e0205 */
[----:B------:R-:W-:Y:S01]  /*0b10*/  IADD3 R6, R6, 0x60, RZ ;  /* 0x0000006006067810 */ /* 0x000fe20007ffe0ff */
[----:B------:R-:W-:Y:S01]  /*0b20*/  IMAD.SHL.U32 R11, R40, 0x40, RZ ;  /* 0x00000040280b7824 */ /* 0x000fe200078e00ff */
[----:B------:R-:W-:Y:S01]  /*0b30*/  ISETP.GE.AND P4, PT, R4, R9, PT ;  /* 0x000000090400720c */ /* 0x000fe20003f86270 */
[----:B------:R-:W-:Y:S01]  /*0b40*/  IMAD.IADD R15, R15, 0x1, R5 ;  /* 0x000000010f0f7824 */ /* 0x000fe200078e0205 */
[----:B------:R-:W-:Y:S01]  /*0b50*/  SHF.R.S32.HI R5, RZ, 0x1f, R12 ;  /* 0x0000001fff057819 */ /* 0x000fe2000001140c */
[----:B------:R-:W-:Y:S01]  /*0b60*/  IMAD.SHL.U32 R42, R41, 0x8, RZ ;  /* 0x00000008292a7824 */ /* 0x000fe200078e00ff */
[----:B------:R-:W-:Y:S01]  /*0b70*/  LOP3.LUT R11, R11, 0x1c0, RZ, 0xc0, !PT ;  /* 0x000001c00b0b7812 */ /* 0x000fe200078ec0ff */
[----:B------:R-:W-:-:S02]  /*0b80*/  IMAD.U32 R2, RZ, RZ, UR16 ;  /* 0x00000010ff027e24 */ /* 0x000fc4000f8e00ff */
[----:B------:R-:W-:Y:S01]  /*0b90*/  IMAD R5, R5, c[0x0][0x1a8], RZ ;  /* 0x00006a0005057a24 */ /* 0x000fe200078e02ff */
[----:B------:R-:W-:Y:S01]  /*0ba0*/  SHF.R.U32.HI R8, RZ, 0x3, R11 ;  /* 0x00000003ff087819 */ /* 0x000fe2000001160b */
[----:B------:R-:W-:Y:S01]  /*0bb0*/  IMAD R2, R2, -0x80, R3 ;  /* 0xffffff8002027824 */ /* 0x000fe200078e0203 */
[--C-:B------:R-:W-:Y:S01]  /*0bc0*/  LOP3.LUT R11, R11, 0x38, R42.reuse, 0xf8, !PT ;  /* 0x000000380b0b7812 */ /* 0x100fe200078ef82a */
[C---:B------:R-:W-:Y:S01]  /*0bd0*/  IMAD R5, R12.reuse, c[0x0][0x1ac], R5 ;  /* 0x00006b000c057a24 */ /* 0x040fe200078e0205 */
[----:B------:R-:W-:Y:S01]  /*0be0*/  SHF.R.S32.HI R43, RZ, 0x1f, R42 ;  /* 0x0000001fff2b7819 */ /* 0x000fe2000001142a */
[----:B------:R-:W-:Y:S01]  /*0bf0*/  IMAD.WIDE.U32 R12, R12, c[0x0][0x1a8], R14 ;  /* 0x00006a000c0c7a25 */ /* 0x000fe200078e000e */
[----:B------:R-:W-:Y:S02]  /*0c00*/  LOP3.LUT R8, R11, R8, RZ, 0x3c, !PT ;  /* 0x000000080b087212 */ /* 0x000fe400078e3cff */
[----:B------:R-:W-:Y:S01]  /*0c10*/  ISETP.GE.AND P6, PT, R42, c[0x0][0x198], PT ;  /* 0x000066002a007a0c */ /* 0x000fe20003fc6270 */
[----:B------:R-:W-:-:S02]  /*0c20*/  IMAD R3, R44, c[0x0][0x1e0], RZ ;  /* 0x000078002c037a24 */ /* 0x000fc400078e02ff */
[----:B------:R-:W-:Y:S01]  /*0c30*/  IMAD.IADD R4, R13, 0x1, R5 ;  /* 0x000000010d047824 */ /* 0x000fe200078e0205 */
[----:B------:R-:W-:Y:S01]  /*0c40*/  LEA R5, P0, R12, c[0x0][0x160], 0x1 ;  /* 0x000058000c057a11 */ /* 0x000fe200078008ff */
[----:B------:R-:W-:-:S03]  /*0c50*/  IMAD.WIDE.U32 R10, R40, c[0x0][0x1e0], R42 ;  /* 0x00007800280a7a25 */ /* 0x000fc600078e002a */
[----:B------:R-:W-:Y:S01]  /*0c60*/  LEA.HI.X R4, R12, c[0x0][0x164], R4, 0x1, P0 ;  /* 0x000059000c047a11 */ /* 0x000fe200000f0c04 */
[----:B------:R-:W-:Y:S01]  /*0c70*/  IMAD R3, R40, c[0x0][0x1e4], R3 ;  /* 0x0000790028037a24 */ /* 0x000fe200078e0203 */
[----:B------:R-:W1:Y:S01]  /*0c80*/  SHFL.IDX PT, R14, R5, RZ, 0x181f ;  /* 0x00181fff050e7589 */ /* 0x000e6200000e0000 */
[----:B------:R-:W-:Y:S01]  /*0c90*/  IMAD.MOV.U32 R12, RZ, RZ, R10 ;  /* 0x000000ffff0c7224 */ /* 0x000fe200078e000a */
[----:B------:R-:W-:Y:S01]  /*0ca0*/  ISETP.GE.AND P0, PT, R6, R9, PT ;  /* 0x000000090600720c */ /* 0x000fe20003f06270 */
[----:B------:R-:W-:Y:S01]  /*0cb0*/  IMAD.U32 R228, RZ, RZ, UR10 ;  /* 0x0000000affe47e24 */ /* 0x000fe2000f8e00ff */
[----:B------:R-:W3:Y:S01]  /*0cc0*/  SHFL.IDX PT, R15, R4, RZ, 0x181f ;  /* 0x00181fff040f7589 */ /* 0x000ee200000e0000 */
[----:B------:R-:W-:Y:S01]  /*0cd0*/  IMAD.IADD R13, R11, 0x1, R3 ;  /* 0x000000010b0d7824 */ /* 0x000fe200078e0203 */
[----:B------:R-:W-:Y:S02]  /*0ce0*/  IADD3 R3, R42, 0x40, RZ ;  /* 0x000000402a037810 */ /* 0x000fe40007ffe0ff */
[----:B------:R-:W-:Y:S01]  /*0cf0*/  LEA.HI R11, R125, R124, RZ, 0x6 ;  /* 0x0000007c7d0b7211 */ /* 0x000fe200078f30ff */
[----:B------:R-:W-:Y:S01]  /*0d00*/  IMAD.WIDE.U32 R228, R228, c[0x0][0x1e8], R12 ;  /* 0x00007a00e4e47a25 */ /* 0x000fe200078e000c */
[----:B------:R-:W-:Y:S01]  /*0d10*/  @!P5 SHF.R.S32.HI R6, RZ, 0x1f, R3 ;  /* 0x0000001fff06d819 */ /* 0x000fe20000011403 */
[----:B------:R-:W4:Y:S02]  /*0d20*/  SHFL.IDX PT, R12, R5, 0x1, 0x181f ;  /* 0x00381f00050c7f89 */ /* 0x000f2400000e0000 */
[----:B------:R-:W-:Y:S01]  /*0d30*/  IMAD.SHL.U32 R11, R11, 0x8, RZ ;  /* 0x000000080b0b7824 */ /* 0x000fe200078e00ff */
[----:B------:R-:W-:Y:S01]  /*0d40*/  @!P5 LEA.HI R6, R6, R3, RZ, 0x3 ;  /* 0x000000030606d211 */ /* 0x000fe200078f18ff */
[----:B------:R-:W5:Y:S01]  /*0d50*/  SHFL.IDX PT, R13, R4, 0x1, 0x181f ;  /* 0x00381f00040d7f89 */ /* 0x000f6200000e0000 */
[----:B------:R-:W-:Y:S01]  /*0d60*/  IADD3 R229, R229, UR4, RZ ;  /* 0x00000004e5e57c10 */ /* 0x000fe2000fffe0ff */
[----:B------:R-:W-:Y:S01]  /*0d70*/  UIMAD UR4, UR18, UR16, URZ ;  /* 0x00000010120472a4 */ /* 0x000fe2000f8e023f */
[----:B------:R-:W-:Y:S01]  /*0d80*/  LOP3.LUT R8, R8, 0xfffffe00, R11, 0xf8, !PT ;  /* 0xfffffe0008087812 */ /* 0x000fe200078ef80b */
[----:B------:R-:W5:Y:S02]  /*0d90*/  SHFL.IDX PT, R18, R5, 0x2, 0x181f ;  /* 0x00581f0005127f89 */ /* 0x000f6400000e0000 */
[----:B------:R-:W-:-:S02]  /*0da0*/  UIMAD UR4, UR11, UR19, UR4 ;  /* 0x000000130b0472a4 */ /* 0x000fc4000f8e0204 */
[----:B------:R-:W5:Y:S01]  /*0db0*/  SHFL.IDX PT, R19, R4, 0x2, 0x181f ;  /* 0x00581f0004137f89 */ /* 0x000f6200000e0000 */
[----:B-1----:R-:W-:Y:S01]  /*0dc0*/  @!P5 LEA R16, P2, R42, R14, 0x1 ;  /* 0x0000000e2a10d211 */ /* 0x002fe200078408ff */
[----:B------:R-:W-:Y:S02]  /*0dd0*/  IMAD.SHL.U32 R227, R8, 0x2, RZ ;  /* 0x0000000208e37824 */ /* 0x000fe400078e00ff */
[----:B------:R1:W2:Y:S01]  /*0de0*/  SHFL.IDX PT, R10, R5, 0x3, 0x181f ;  /* 0x00781f00050a7f89 */ /* 0x0002a200000e0000 */
[----:B---3--:R-:W-:-:S03]  /*0df0*/  @!P5 LEA.HI.X R17, R42, R15, R43, 0x1, P2 ;  /* 0x0000000f2a11d211 */ /* 0x008fc600010f0c2b */
[----:B------:R3:W2:Y:S01]  /*0e00*/  SHFL.IDX PT, R11, R4, 0x3, 0x181f ;  /* 0x00781f00040b7f89 */ /* 0x0006a200000e0000 */
[----:B----4-:R-:W-:-:S03]  /*0e10*/  @!P3 LEA R8, P2, R42, R12, 0x1 ;  /* 0x0000000c2a08b211 */ /* 0x010fc600078408ff */
[----:B------:R4:W-:Y:S01]  /*0e20*/  @!P5 LDGSTS.E.BYPASS.LTC128B.128 [R227+0x100], [R16.64], !P6 ;  /* 0x0010000010e3dfae */ /* 0x0009e2000f101d4e */
[C---:B-----5:R-:W-:Y:S01]  /*0e30*/  @!P3 LEA.HI.X R9, R42.reuse, R13, R43, 0x1, P2 ;  /* 0x0000000d2a09b211 */ /* 0x060fe200010f0c2b */
[----:B-1----:R-:W-:Y:S02]  /*0e40*/  IMAD.U32 R5, RZ, RZ, UR6 ;  /* 0x00000006ff057e24 */ /* 0x002fe4000f8e00ff */
[----:B---3--:R-:W-:Y:S01]  /*0e50*/  IMAD.U32 R4, RZ, RZ, UR7 ;  /* 0x00000007ff047e24 */ /* 0x008fe2000f8e00ff */
        /* <DEDUP_REMOVED lines=72> */
[----:B------:R-:W-:-:S03]  /*12e0*/  LEA.HI R125, R125, R124, RZ, 0x5 ;  /* 0x0000007c7d7d7211 */ /* 0x000fc600078f28ff */
[----:B------:R-:W-:Y:S02]  /*12f0*/  IMAD.SHL.U32 R10, R2, 0x40, RZ ;  /* 0x00000040020a7824 */ /* 0x000fe400078e00ff */
[----:B------:R-:W-:Y:S02]  /*1300*/  IMAD.SHL.U32 R7, R6, 0x8, RZ ;  /* 0x0000000806077824 */ /* 0x000fe400078e00ff */
[----:B------:R-:W-:Y:S01]  /*1310*/  IMAD.SHL.U32 R0, R0, 0x40, RZ ;  /* 0x0000004000007824 */ /* 0x000fe200078e00ff */
[----:B------:R-:W-:Y:S01]  /*1320*/  LOP3.LUT R10, R10, 0x1c0, RZ, 0xc0, !PT ;  /* 0x000001c00a0a7812 */ /* 0x000fe200078ec0ff */
[----:B------:R-:W-:Y:S02]  /*1330*/  IMAD.SHL.U32 R5, R125, 0x20, RZ ;  /* 0x000000207d057824 */ /* 0x000fe400078e00ff */
        /* <DEDUP_REMOVED lines=24> */
[----:B------:R-:W-:Y:S01]  /*14c0*/  IMAD.IADD R3, R0, 0x1, R3 ;  /* 0x0000000100037824 */ /* 0x000fe200078e0203 */
[----:B------:R-:W-:Y:S01]  /*14d0*/  LOP3.LUT R9, R4, 0x8, R9, 0xf8, !PT ;  /* 0x0000000804097812 */ /* 0x000fe200078ef809 */
[----:B------:R-:W0:Y:S01]  /*14e0*/  LDGDEPBAR ;  /* 0x00000000000079af */ /* 0x000e220000000000 */
[----:B------:R-:W-:Y:S01]  /*14f0*/  SHF.R.U32.HI R4, RZ, 0x3, R4 ;  /* 0x00000003ff047819 */ /* 0x000fe20000011604 */
[----:B------:R-:W-:Y:S01]  /*1500*/  ULDC.64 UR4, c[0x0][0x208] ;  /* 0x0000820000047ab9 */ /* 0x000fe20000000a00 */
[----:B------:R-:W-:Y:S01]  /*1510*/  SEL R7, R7, 0xfffffff0, !P1 ;  /* 0xfffffff007077807 */ /* 0x000fe20004800000 */
[----:B------:R-:W-:Y:S01]  /*1520*/  UIMAD UR11, UR11, UR4, URZ ;  /* 0x000000040b0b72a4 */ /* 0x000fe2000f8e023f */
[----:B------:R-:W-:Y:S01]  /*1530*/  LEA R2, R3, 0x100, 0x1 ;  /* 0x0000010003027811 */ /* 0x000fe200078e08ff */
[----:B------:R-:W-:Y:S01]  /*1540*/  UIMAD.WIDE.U32 UR22, UR16, UR4, URZ ;  /* 0x00000004101672a5 */ /* 0x000fe2000f8e003f */
[----:B------:R-:W-:Y:S01]  /*1550*/  LOP3.LUT R9, R9, R4, RZ, 0x3c, !PT ;  /* 0x0000000409097212 */ /* 0x000fe200078e3cff */
[----:B------:R-:W-:Y:S01]  /*1560*/  UIMAD UR11, UR16, UR5, UR11 ;  /* 0x00000005100b72a4 */ /* 0x000fe2000f8e020b */
[----:B------:R-:W-:Y:S01]  /*1570*/  SEL R5, R5, 0xffffffe0, !P2 ;  /* 0xffffffe005057807 */ /* 0x000fe20005000000 */
[--C-:B------:R-:W-:Y:S01]  /*1580*/  IMAD R4, R7, 0x2, R2.reuse ;  /* 0x0000000207047824 */ /* 0x100fe200078e0202 */
[----:B------:R-:W-:Y:S01]  /*1590*/  LOP3.LUT P1, RZ, R41, 0x2, RZ, 0xc0, !PT ;  /* 0x0000000229ff7812 */ /* 0x000fe2000782c0ff */
[----:B------:R-:W-:Y:S01]  /*15a0*/  IMAD R226, R6, 0x200, R9 ;  /* 0x0000020006e27824 */ /* 0x000fe200078e0209 */
[----:B------:R-:W-:Y:S01]  /*15b0*/  UIADD3 UR20, UR23, UR11, URZ ;  /* 0x0000000b17147290 */ /* 0x000fe2000fffe03f */
[----:B------:R-:W-:Y:S01]  /*15c0*/  IMAD.SHL.U32 R6, R3, 0x2, RZ ;  /* 0x0000000203067824 */ /* 0x000fe200078e00ff */
[----:B------:R-:W-:Y:S01]  /*15d0*/  LOP3.LUT P2, RZ, R41, 0x4, RZ, 0xc0, !PT ;  /* 0x0000000429ff7812 */ /* 0x000fe2000784c0ff */
[C---:B------:R-:W-:Y:S01]  /*15e0*/  IMAD R3, R5.reuse, 0x2, R2 ;  /* 0x0000000205037824 */ /* 0x040fe200078e0202 */
[----:B------:R-:W-:Y:S01]  /*15f0*/  UMOV UR11, 0xffffff80 ;  /* 0xffffff80000b7882 */ /* 0x000fe20000000000 */
[----:B------:R-:W-:-:S02]  /*1600*/  IMAD R2, R5, 0x2, R4 ;  /* 0x0000000205027824 */ /* 0x000fc400078e0204 */
[----:B------:R-:W-:Y:S01]  /*1610*/  IMAD.SHL.U32 R226, R226, 0x2, RZ ;  /* 0x00000002e2e27824 */ /* 0x000fe200078e00ff */
[----:B------:R-:W-:-:S04]  /*1620*/  DEPBAR.LE SB0, 0x1 ;  /* 0x000080400000791a */ /* 0x000fc80000000000 */
[----:B------:R-:W-:Y:S01]  /*1630*/  BAR.SYNC.DEFER_BLOCKING 0x0 ;  /* 0x0000000000007b1d */ /* 0x000fe20000010000 */
[----:B------:R-:W-:-:S05]  /*1640*/  IADD3 R225, R226, 0x8120, RZ ;  /* 0x00008120e2e17810 */ /* 0x000fca0007ffe0ff */
[----:B------:R-:W-:Y:S04]  /*1650*/  LDSM.16.M88.4 R140, [R6+0x100] ;  /* 0x00010000068c783b */ /* 0x000fe80000000200 */
[----:B------:R-:W-:Y:S04]  /*1660*/  LDSM.16.M88.4 R184, [R6+0x4100] ;  /* 0x0041000006b8783b */ /* 0x000fe80000000200 */
[----:B------:R-:W-:Y:S04]  /*1670*/  LDSM.16.M88.4 R168, [R4] ;  /* 0x0000000004a8783b */ /* 0x000fe80000000200 */
[----:B------:R3:W-:Y:S04]  /*1680*/  LDSM.16.M88.4 R188, [R4+0x4000] ;  /* 0x0040000004bc783b */ /* 0x0007e80000000200 */
[----:B------:R-:W-:Y:S04]  /*1690*/  LDSM.16.M88.4 R176, [R3] ;  /* 0x0000000003b0783b */ /* 0x000fe80000000200 */
[----:B------:R4:W-:Y:S04]  /*16a0*/  LDSM.16.M88.4 R196, [R3+0x4000] ;  /* 0x0040000003c4783b */ /* 0x0009e80000000200 */
[----:B------:R-:W-:Y:S04]  /*16b0*/  LDSM.16.M88.4 R180, [R2] ;  /* 0x0000000002b4783b */ /* 0x000fe80000000200 */
[----:B------:R5:W-:Y:S04]  /*16c0*/  LDSM.16.M88.4 R200, [R2+0x4000] ;  /* 0x0040000002c8783b */ /* 0x000be80000000200 */
[----:B------:R-:W-:Y:S01]  /*16d0*/  BAR.SYNC.DEFER_BLOCKING 0x0 ;  /* 0x0000000000007b1d */ /* 0x000fe20000010000 */
[----:B---3--:R-:W-:-:S04]  /*16e0*/  IADD3 R4, R226, 0x8100, RZ ;  /* 0x00008100e2047810 */ /* 0x008fc80007ffe0ff */
[----:B------:R-:W-:Y:S01]  /*16f0*/  @P1 IADD3 R225, R4, -0x20, RZ ;  /* 0xffffffe004e11810 */ /* 0x000fe20007ffe0ff */
[----:B----4-:R-:W-:-:S03]  /*1700*/  IMAD R3, R44, c[0x0][0x208], RZ ;  /* 0x000082002c037a24 */ /* 0x010fc600078e02ff */
[C---:B------:R-:W-:Y:S02]  /*1710*/  IADD3 R219, R225.reuse, 0x800, RZ ;  /* 0x00000800e1db7810 */ /* 0x040fe40007ffe0ff */
[C---:B------:R-:W-:Y:S02]  /*1720*/  IADD3 R218, R225.reuse, 0x1000, RZ ;  /* 0x00001000e1da7810 */ /* 0x040fe40007ffe0ff */
[C---:B------:R-:W-:Y:S02]  /*1730*/  IADD3 R217, R225.reuse, 0x1800, RZ ;  /* 0x00001800e1d97810 */ /* 0x040fe40007ffe0ff */
[C---:B------:R-:W-:Y:S01]  /*1740*/  IADD3 R216, R225.reuse, 0x2000, RZ ;  /* 0x00002000e1d87810 */ /* 0x040fe20007ffe0ff */
[----:B-----5:R-:W-:Y:S01]  /*1750*/  IMAD R2, R40, c[0x0][0x20c], R3 ;  /* 0x0000830028027a24 */ /* 0x020fe200078e0203 */
[C---:B------:R-:W-:Y:S02]  /*1760*/  IADD3 R215, R225.reuse, 0x2800, RZ ;  /* 0x00002800e1d77810 */ /* 0x040fe40007ffe0ff */
[----:B------:R-:W-:Y:S01]  /*1770*/  IADD3 R214, R225, 0x3000, RZ ;  /* 0x00003000e1d67810 */ /* 0x000fe20007ffe0ff */
[----:B------:R-:W-:Y:S01]  /*1780*/  IMAD.IADD R43, R43, 0x1, R2 ;  /* 0x000000012b2b7824 */ /* 0x000fe200078e0202 */
[----:B------:R-:W-:-:S04]  /*1790*/  DEPBAR.LE SB0, 0x0 ;  /* 0x000080000000791a */ /* 0x000fc80000000000 */
[----:B------:R-:W-:Y:S01]  /*17a0*/  BAR.SYNC.DEFER_BLOCKING 0x0 ;  /* 0x0000000000007b1d */ /* 0x000fe20000010000 */
[----:B------:R-:W-:Y:S01]  /*17b0*/  IMAD.U32 R2, RZ, RZ, UR10 ;  /* 0x0000000aff027e24 */ /* 0x000fe2000f8e00ff */
[C---:B------:R-:W-:Y:S02]  /*17c0*/  IADD3 R213, R225.reuse, 0x3800, RZ ;  /* 0x00003800e1d57810 */ /* 0x040fe40007ffe0ff */
[C---:B------:R-:W-:Y:S01]  /*17d0*/  IADD3 R211, R225.reuse, 0x4000, RZ ;  /* 0x00004000e1d37810 */ /* 0x040fe20007ffe0ff */
[----:B------:R-:W-:Y:S01]  /*17e0*/  IMAD.WIDE.U32 R2, R2, c[0x0][0x210], R42 ;  /* 0x0000840002027a25 */ /* 0x000fe200078e002a */
[C---:B------:R-:W-:Y:S02]  /*17f0*/  IADD3 R210, R225.reuse, 0x4800, RZ ;  /* 0x00004800e1d27810 */ /* 0x040fe40007ffe0ff */
[----:B------:R-:W-:Y:S02]  /*1800*/  IADD3 R209, R225, 0x5000, RZ ;  /* 0x00005000e1d17810 */ /* 0x000fe40007ffe0ff */
[----:B------:R-:W-:Y:S01]  /*1810*/  IADD3 R3, R3, UR7, RZ ;  /* 0x0000000703037c10 */ /* 0x000fe2000fffe0ff */
[----:B------:R-:W-:Y:S01]  /*1820*/  ULDC UR7, c[0x0][0x1d0] ;  /* 0x0000740000077ab9 */ /* 0x000fe20000000800 */
[C---:B------:R-:W-:Y:S01]  /*1830*/  IADD3 R208, R225.reuse, 0x5800, RZ ;  /* 0x00005800e1d07810 */ /* 0x040fe20007ffe0ff */
[----:B------:R-:W-:Y:S01]  /*1840*/  UIMAD UR7, UR16, UR11, UR7 ;  /* 0x0000000b100772a4 */ /* 0x000fe2000f8e0207 */
[C---:B------:R-:W-:Y:S01]  /*1850*/  IADD3 R207, R225.reuse, 0x6000, RZ ;  /* 0x00006000e1cf7810 */ /* 0x040fe20007ffe0ff */
[----:B------:R-:W-:Y:S01]  /*1860*/  USHF.L.U32 UR11, UR4, 0x6, URZ ;  /* 0x00000006040b7899 */ /* 0x000fe2000800063f */
[----:B------:R-:W-:-:S02]  /*1870*/  IADD3 R206, R225, 0x6800, RZ ;  /* 0x00006800e1ce7810 */ /* 0x000fc40007ffe0ff */
[C---:B------:R-:W-:Y:S02]  /*1880*/  IADD3 R205, R225.reuse, 0x7000, RZ ;  /* 0x00007000e1cd7810 */ /* 0x040fe40007ffe0ff */
[----:B------:R-:W-:Y:S01]  /*1890*/  IADD3 R40, -R40, UR7, RZ ;  /* 0x0000000728287c10 */ /* 0x000fe2000fffe1ff */
[----:B------:R-:W-:Y:S01]  /*18a0*/  IMAD.U32 R45, RZ, RZ, UR11 ;  /* 0x0000000bff2d7e24 */ /* 0x000fe2000f8e00ff */
[----:B------:R-:W-:Y:S01]  /*18b0*/  IADD3 R204, R225, 0x7800, RZ ;  /* 0x00007800e1cc7810 */ /* 0x000fe20007ffe0ff */
[----:B------:R-:W3:Y:S01]  /*18c0*/  LDSM.16.M88.4 R24, [R226+0x8100] ;  /* 0x00810000e218783b */ /* 0x000ee20000000200 */
[C---:B------:R-:W-:Y:S02]  /*18d0*/  ISETP.LT.OR P5, PT, R40.reuse, 0x1, P3 ;  /* 0x000000012800780c */ /* 0x040fe40001fa1670 */
[C---:B------:R-:W-:Y:S01]  /*18e0*/  ISETP.LT.OR P6, PT, R40.reuse, 0x1, P0 ;  /* 0x000000012800780c */ /* 0x040fe200007c1670 */
[----:B--2---:R-:W2:Y:S01]  /*18f0*/  LDSM.16.M88.4 R16, [R226+0x8900] ;  /* 0x00890000e210783b */ /* 0x004ea20000000200 */
[----:B------:R-:W-:-:S03]  /*1900*/  ISETP.LT.OR P4, PT, R40, 0x21, P3 ;  /* 0x000000212800780c */ /* 0x000fc60001f81670 */
[----:B-1----:R-:W1:Y:S04]  /*1910*/  LDSM.16.M88.4 R12, [R225] ;  /* 0x00000000e10c783b */ /* 0x002e680000000200 */
[----:B------:R-:W4:Y:S04]  /*1920*/  LDSM.16.M88.4 R8, [R226+0x9100] ;  /* 0x00910000e208783b */ /* 0x000f280000000200 */
[----:B------:R-:W5:Y:S04]  /*1930*/  LDSM.16.M88.4 R36, [R225+0x800] ;  /* 0x00080000e124783b */ /* 0x000f680000000200 */
[----:B------:R-:W1:Y:S04]  /*1940*/  LDSM.16.M88.4 R96, [R226+0x9900] ;  /* 0x00990000e260783b */ /* 0x000e680000000200 */
[----:B------:R-:W1:Y:S04]  /*1950*/  LDSM.16.M88.4 R32, [R225+0x1000] ;  /* 0x00100000e120783b */ /* 0x000e680000000200 */
[----:B------:R-:W1:Y:S04]  /*1960*/  LDSM.16.M88.4 R88, [R226+0xa100] ;  /* 0x00a10000e258783b */ /* 0x000e680000000200 */
[----:B------:R-:W-:Y:S04]  /*1970*/  LDSM.16.M88.4 R64, [R226+0xb900] ;  /* 0x00b90000e240783b */ /* 0x000fe80000000200 */
[----:B------:R-:W-:Y:S01]  /*1980*/  LDSM.16.M88.4 R72, [R226+0xb100] ;  /* 0x00b10000e248783b */ /* 0x000fe20000000200 */
[C---:B---3--:R-:W-:Y:S03]  /*1990*/  HMMA.16816.F32 R28, R140.reuse, R24, RZ ;  /* 0x000000188c1c723c */ /* 0x048fe600000018ff */
[----:B------:R-:W-:Y:S04]  /*19a0*/  LDSM.16.M88.4 R80, [R226+0xa900] ;  /* 0x00a90000e250783b */ /* 0x000fe80000000200 */
[----:B------:R-:W-:Y:S01]  /*19b0*/  LDSM.16.M88.4 R48, [R225+0x2800] ;  /* 0x00280000e130783b */ /* 0x000fe20000000200 */
[C---:B------:R-:W-:Y:S08]  /*19c0*/  HMMA.16816.F32 R24, R140.reuse, R26, RZ ;  /* 0x0000001a8c18723c */ /* 0x040ff000000018ff */
[C---:B--2---:R-:W-:Y:S08]  /*19d0*/  HMMA.16816.F32 R20, R140.reuse, R16, RZ ;  /* 0x000000108c14723c */ /* 0x044ff000000018ff */
[----:B------:R-:W-:Y:S08]  /*19e0*/  HMMA.16816.F32 R16, R140, R18, RZ ;  /* 0x000000128c10723c */ /* 0x000ff000000018ff */
[C---:B-1----:R-:W-:Y:S08]  /*19f0*/  HMMA.16816.F32 R28, R168.reuse, R12, R28 ;  /* 0x0000000ca81c723c */ /* 0x042ff0000000181c */
[----:B------:R-:W-:Y:S08]  /*1a00*/  HMMA.16816.F32 R24, R168, R14, R24 ;  /* 0x0000000ea818723c */ /* 0x000ff00000001818 */
[C---:B----4-:R-:W-:Y:S08]  /*1a10*/  HMMA.16816.F32 R12, R140.reuse, R8, RZ ;  /* 0x000000088c0c723c */ /* 0x050ff000000018ff */
[----:B------:R-:W-:Y:S08]  /*1a20*/  HMMA.16816.F32 R8, R140, R10, RZ ;  /* 0x0000000a8c08723c */ /* 0x000ff000000018ff */
[C---:B-----5:R-:W-:Y:S08]  /*1a30*/  HMMA.16816.F32 R20, R168.reuse, R36, R20 ;  /* 0x00000024a814723c */ /* 0x060ff00000001814 */
[----:B------:R-:W-:Y:S01]  /*1a40*/  HMMA.16816.F32 R16, R168, R38, R16 ;  /* 0x00000026a810723c */ /* 0x000fe20000001810 */
[----:B------:R-:W1:Y:S07]  /*1a50*/  LDSM.16.M88.4 R36, [R225+0x1800] ;  /* 0x00180000e124783b */ /* 0x000e6e0000000200 */
[----:B------:R-:W-:Y:S08]  /*1a60*/  HMMA.16816.F32 R100, R140, R96, RZ ;  /* 0x000000608c64723c */ /* 0x000ff000000018ff */
[----:B------:R-:W-:Y:S08]  /*1a70*/  HMMA.16816.F32 R12, R168, R32, R12 ;  /* 0x00000020a80c723c */ /* 0x000ff0000000180c */
[----:B------:R-:W-:Y:S08]  /*1a80*/  HMMA.16816.F32 R96, R140, R98, RZ ;  /* 0x000000628c60723c */ /* 0x000ff000000018ff */
[----:B------:R-:W-:Y:S01]  /*1a90*/  HMMA.16816.F32 R8, R168, R34, R8 ;  /* 0x00000022a808723c */ /* 0x000fe20000001808 */
[----:B------:R-:W2:Y:S07]  /*1aa0*/  LDSM.16.M88.4 R32, [R225+0x2000] ;  /* 0x00200000e120783b */ /* 0x000eae0000000200 */
[C---:B------:R-:W-:Y:S08]  /*1ab0*/  HMMA.16816.F32 R92, R140.reuse, R88, RZ ;  /* 0x000000588c5c723c */ /* 0x040ff000000018ff */
[----:B------:R-:W-:Y:S08]  /*1ac0*/  HMMA.16816.F32 R88, R140, R90, RZ ;  /* 0x0000005a8c58723c */ /* 0x000ff000000018ff */
[C---:B-1----:R-:W-:Y:S07]  /*1ad0*/  HMMA.16816.F32 R100, R168.reuse, R36, R100 ;  /* 0x00000024a864723c */ /* 0x042fee0000001864 */
[----:B------:R-:W-:Y:S01]  /*1ae0*/  IMAD R37, R235, c[0x0][0x218], RZ ;  /* 0x00008600eb257a24 */ /* 0x000fe200078e02ff */
[----:B------:R-:W-:Y:S03]  /*1af0*/  HMMA.16816.F32 R96, R168, R38, R96 ;  /* 0x00000026a860723c */ /* 0x000fe60000001860 */
[----:B------:R-:W-:-:S02]  /*1b00*/  IMAD R37, R234, c[0x0][0x21c], R37 ;  /* 0x00008700ea257a24 */ /* 0x000fc400078e0225 */
[----:B------:R-:W-:-:S03]  /*1b10*/  IMAD.WIDE.U32 R234, R234, c[0x0][0x218], R2 ;  /* 0x00008600eaea7a25 */ /* 0x000fc600078e0002 */
[----:B------:R-:W-:Y:S01]  /*1b20*/  HMMA.16816.F32 R68, R140, R64, RZ ;  /* 0x000000408c44723c */ /* 0x000fe200000018ff */
[----:B------:R-:W-:Y:S01]  /*1b30*/  IMAD.U32 R38, RZ, RZ, UR22 ;  /* 0x00000016ff267e24 */ /* 0x000fe2000f8e00ff */
[----:B------:R-:W-:Y:S01]  /*1b40*/  UIADD3 UR22, UP0, UR11, 0x80, URZ ;  /* 0x000000800b167890 */ /* 0x000fe2000ff1e03f */
[----:B------:R-:W-:Y:S02]  /*1b50*/  IMAD.U32 R3, RZ, RZ, UR20 ;  /* 0x00000014ff037e24 */ /* 0x000fe4000f8e00ff */
[----:B------:R-:W-:Y:S01]  /*1b60*/  IMAD.IADD R232, R235, 0x1, R37 ;  /* 0x00000001ebe87824 */ /* 0x000fe200078e0225 */
[C---:B------:R-:W-:Y:S01]  /*1b70*/  LEA R2, P1, R38.reuse, R234, 0x7 ;  /* 0x000000ea26027211 */ /* 0x040fe200078238ff */
[----:B------:R-:W-:Y:S01]  /*1b80*/  IMAD.U32 R39, RZ, RZ, UR23 ;  /* 0x00000017ff277e24 */ /* 0x000fe2000f8e00ff */
[----:B------:R-:W-:Y:S01]  /*1b90*/  UMOV UR23, 0x6 ;  /* 0x0000000600177882 */ /* 0x000fe20000000000 */
[C---:B--2---:R-:W-:Y:S01]  /*1ba0*/  HMMA.16816.F32 R92, R168.reuse, R32, R92 ;  /* 0x00000020a85c723c */ /* 0x044fe2000000185c */
[----:B------:R-:W-:Y:S01]  /*1bb0*/  LEA.HI.X R3, R38, R232, R3, 0x7, P1 ;  /* 0x000000e826037211 */ /* 0x000fe200008f3c03 */
[----:B------:R-:W-:Y:S01]  /*1bc0*/  USHF.L.U64.HI UR20, UR4, UR23, UR5 ;  /* 0x0000001704147299 */ /* 0x000fe20008010205 */
[C---:B------:R-:W-:Y:S01]  /*1bd0*/  LEA R46, P1, R2.reuse, c[0x0][0x1f8], 0x1 ;  /* 0x00007e00022e7a11 */ /* 0x040fe200078208ff */
[----:B------:R-:W-:Y:S02]  /*1be0*/  LDSM.16.M88.4 R36, [R225+0x3000] ;  /* 0x00300000e124783b */ /* 0x000fe40000000200 */
[----:B------:R-:W-:Y:S01]  /*1bf0*/  UIADD3.X UR21, URZ, UR20, URZ, UP0, !UPT ;  /* 0x000000143f157290 */ /* 0x000fe200087fe43f */
[----:B------:R-:W-:Y:S01]  /*1c00*/  LEA.HI.X R47, R2, c[0x0][0x1fc], R3, 0x1, P1 ;  /* 0x00007f00022f7a11 */ /* 0x000fe200008f0c03 */
[----:B------:R-:W-:Y:S01]  /*1c10*/  HMMA.16816.F32 R88, R168, R34, R88 ;  /* 0x00000022a858723c */ /* 0x000fe20000001858 */
[----:B------:R-:W-:Y:S01]  /*1c20*/  IADD3 R2, P1, R46, UR11, RZ ;  /* 0x0000000b2e027c10 */ /* 0x000fe2000ff3e0ff */
[----:B------:R-:W1:Y:S01]  /*1c30*/  LDSM.16.M88.4 R32, [R225+0x3800] ;  /* 0x00380000e120783b */ /* 0x000e620000000200 */
[----:B------:R-:W-:-:S02]  /*1c40*/  UISETP.GT.AND UP0, UPT, UR16, UR8, UPT ;  /* 0x000000081000728c */ /* 0x000fc4000bf04270 */
[----:B------:R-:W-:Y:S01]  /*1c50*/  IADD3.X R3, R47, UR20, RZ, P1, !PT ;  /* 0x000000142f037c10 */ /* 0x000fe20008ffe4ff */
[----:B------:R-:W-:Y:S01]  /*1c60*/  @!PT LDS RZ, [RZ] ;  /* 0x00000000fffff984 */ /* 0x000fe20000000800 */
[----:B------:R-:W-:Y:S01]  /*1c70*/  @!PT LDS RZ, [RZ] ;  /* 0x00000000fffff984 */ /* 0x000fe20000000800 */
[----:B------:R-:W-:Y:S01]  /*1c80*/  @!PT LDS RZ, [RZ] ;  /* 0x00000000fffff984 */ /* 0x000fe20000000800 */
[----:B------:R2:W-:Y:S01]  /*1c90*/  LDGSTS.E.BYPASS.LTC128B.128 [R227+0x100], [R46.64], !P5 ;  /* 0x001000002ee37fae */ /* 0x0005e2000e901d4e */
[----:B------:R-:W-:Y:S01]  /*1ca0*/  IADD3 R44, P5, P1, R45, 0x80, R46 ;  /* 0x000000802d2c7810 */ /* 0x000fe200079be02e */
[C---:B------:R-:W-:Y:S02]  /*1cb0*/  HMMA.16816.F32 R76, R140.reuse, R72, RZ ;  /* 0x000000488c4c723c */ /* 0x040fe400000018ff */
[----:B------:R2:W-:Y:S01]  /*1cc0*/  LDGSTS.E.BYPASS.LTC128B.128 [R227+0x4100], [R46.64+0x80], !P6 ;  /* 0x041000802ee37fae */ /* 0x0005e2000f101d4e */
[----:B------:R-:W-:Y:S02]  /*1cd0*/  ISETP.LT.OR P6, PT, R40, 0x21, P0 ;  /* 0x000000212800780c */ /* 0x000fe400007c1670 */
[----:B------:R-:W-:Y:S01]  /*1ce0*/  IADD3.X R45, RZ, UR20, R47, P5, P1 ;  /* 0x00000014ff2d7c10 */ /* 0x000fe2000afe242f */
[----:B------:R3:W-:Y:S01]  /*1cf0*/  LDGSTS.E.BYPASS.LTC128B.128 [R227+0x1100], [R2.64], !P4 ;  /* 0x0110000002e37fae */ /* 0x0007e2000e101d4e */
[----:B------:R-:W-:Y:S01]  /*1d00*/  IADD3 R42, P4, R2, UR11, RZ ;  /* 0x0000000b022a7c10 */ /* 0x000fe2000ff9e0ff */
[----:B------:R-:W-:Y:S01]  /*1d10*/  HMMA.16816.F32 R64, R140, R66, RZ ;  /* 0x000000428c40723c */ /* 0x000fe200000018ff */
[----:B------:R-:W-:-:S02]  /*1d20*/  ISETP.LT.OR P1, PT, R40, 0x41, P3 ;  /* 0x000000412800780c */ /* 0x000fc40001f21670 */
[C---:B------:R-:W-:Y:S02]  /*1d30*/  IADD3.X R43, R3.reuse, UR20, RZ, P4, !PT ;  /* 0x00000014032b7c10 */ /* 0x040fe4000a7fe4ff */
[----:B------:R-:W-:Y:S02]  /*1d40*/  IADD3 R52, P5, R2, UR22, RZ ;  /* 0x0000001602347c10 */ /* 0x000fe4000ffbe0ff */
[----:B------:R-:W-:Y:S01]  /*1d50*/  IADD3 R54, P4, R42, UR11, RZ ;  /* 0x0000000b2a367c10 */ /* 0x000fe2000ff9e0ff */
[----:B------:R2:W-:Y:S01]  /*1d60*/  LDGSTS.E.BYPASS.LTC128B.128 [R227+0x5100], [R44.64], !P6 ;  /* 0x051000002ce37fae */ /* 0x0005e2000f101d4e */
[C---:B------:R-:W-:Y:S01]  /*1d70*/  HMMA.16816.F32 R72, R140.reuse, R74, RZ ;  /* 0x0000004a8c48723c */ /* 0x040fe200000018ff */
[----:B------:R-:W-:Y:S02]  /*1d80*/  IADD3.X R53, R3, UR21, RZ, P5, !PT ;  /* 0x0000001503357c10 */ /* 0x000fe4000affe4ff */
[C---:B------:R-:W-:Y:S02]  /*1d90*/  ISETP.LT.OR P6, PT, R40.reuse, 0x41, P0 ;  /* 0x000000412800780c */ /* 0x040fe400007c1670 */
[----:B------:R-:W-:Y:S01]  /*1da0*/  IADD3.X R55, R43, UR20, RZ, P4, !PT ;  /* 0x000000142b377c10 */ /* 0x000fe2000a7fe4ff */
[----:B------:R4:W-:Y:S01]  /*1db0*/  LDGSTS.E.BYPASS.LTC128B.128 [R227+0x2100], [R42.64], !P1 ;  /* 0x021000002ae37fae */ /* 0x0009e2000c901d4e */
[C---:B------:R-:W-:Y:S01]  /*1dc0*/  ISETP.LT.OR P5, PT, R40.reuse, 0x61, P3 ;  /* 0x000000612800780c */ /* 0x040fe20001fa1670 */
[----:B------:R-:W-:Y:S01]  /*1dd0*/  HMMA.16816.F32 R84, R140, R80, RZ ;  /* 0x000000508c54723c */ /* 0x000fe200000018ff */
[----:B------:R-:W-:-:S02]  /*1de0*/  ISETP.LT.OR P4, PT, R40, 0x61, P0 ;  /* 0x000000612800780c */ /* 0x000fc40000781670 */
[----:B------:R-:W-:-:S04]  /*1df0*/  IADD3 R56, P1, R42, UR22, RZ ;  /* 0x000000162a387c10 */ /* 0x000fc8000ff3e0ff */
[----:B------:R-:W-:Y:S01]  /*1e00*/  IADD3.X R57, R43, UR21, RZ, P1, !PT ;  /* 0x000000152b397c10 */ /* 0x000fe20008ffe4ff */
[----:B---3--:R-:W-:Y:S01]  /*1e10*/  IMAD.MOV.U32 R2, RZ, RZ, 0x40 ;  /* 0x00000040ff027424 */ /* 0x008fe200078e00ff */
[----:B------:R3:W-:Y:S01]  /*1e20*/  LDGSTS.E.BYPASS.LTC128B.128 [R227+0x6100], [R52.64], !P6 ;  /* 0x0610000034e37fae */ /* 0x0007e2000f101d4e */
[----:B------:R-:W-:Y:S01]  /*1e30*/  HMMA.16816.F32 R80, R140, R82, RZ ;  /* 0x000000528c50723c */ /* 0x000fe200000018ff */
[----:B------:R-:W-:Y:S02]  /*1e40*/  PLOP3.LUT P1, PT, PT, PT, UP0, 0x80, 0x0 ;  /* 0x000000000000781c */ /* 0x000fe40003f2f008 */
[----:B------:R-:W-:Y:S01]  /*1e50*/  SEL R2, R2, 0xffffffc0, !P2 ;  /* 0xffffffc002027807 */ /* 0x000fe20005000000 */
[----:B------:R3:W-:Y:S04]  /*1e60*/  LDGSTS.E.BYPASS.LTC128B.128 [R227+0x3100], [R54.64], !P5 ;  /* 0x0310000036e37fae */ /* 0x0007e8000e901d4e */
[----:B------:R-:W-:Y:S01]  /*1e70*/  IMAD.IADD R223, R226, 0x1, R2 ;  /* 0x00000001e2df7824 */ /* 0x000fe200078e0202 */
[----:B------:R5:W-:Y:S01]  /*1e80*/  LDGSTS.E.BYPASS.LTC128B.128 [R227+0x7100], [R56.64], !P4 ;  /* 0x0710000038e37fae */ /* 0x000be2000e101d4e */
[----:B-1----:R-:W-:Y:S01]  /*1e90*/  HMMA.16816.F32 R68, R168, R32, R68 ;  /* 0x00000020a844723c */ /* 0x002fe20000001844 */
[----:B------:R-:W-:-:S02]  /*1ea0*/  IMAD.IADD R212, R2, 0x1, R225 ;  /* 0x0000000102d47824 */ /* 0x000fc400078e02e1 */
[----:B--2---:R-:W1:Y:S04]  /*1eb0*/  LDSM.16.M88.4 R44, [R223+0x8100] ;  /* 0x00810000df2c783b */ /* 0x004e680000000200 */
[----:B----4-:R-:W-:Y:S01]  /*1ec0*/  LDSM.16.M88.4 R40, [R223+0x8900] ;  /* 0x00890000df28783b */ /* 0x010fe20000000200 */
[C---:B------:R-:W-:Y:S03]  /*1ed0*/  HMMA.16816.F32 R64, R168.reuse, R34, R64 ;  /* 0x00000022a840723c */ /* 0x040fe60000001840 */
[----:B------:R-:W2:Y:S04]  /*1ee0*/  LDSM.16.M88.4 R32, [R223+0xa100] ;  /* 0x00a10000df20783b */ /* 0x000ea80000000200 */
[----:B------:R-:W-:Y:S01]  /*1ef0*/  LDSM.16.M88.4 R108, [R226+0xf900] ;  /* 0x00f90000e26c783b */ /* 0x000fe20000000200 */
[C---:B------:R-:W-:Y:S03]  /*1f00*/  HMMA.16816.F32 R76, R168.reuse, R36, R76 ;  /* 0x00000024a84c723c */ /* 0x040fe6000000184c */
[----:B------:R-:W-:Y:S04]  /*1f10*/  LDSM.16.M88.4 R112, [R226+0xf100] ;  /* 0x00f10000e270783b */ /* 0x000fe80000000200 */
[----:B------:R-:W-:Y:S01]  /*1f20*/  LDSM.16.M88.4 R104, [R225+0x4000] ;  /* 0x00400000e168783b */ /* 0x000fe20000000200 */
[C---:B------:R-:W-:Y:S03]  /*1f30*/  HMMA.16816.F32 R72, R168.reuse, R38, R72 ;  /* 0x00000026a848723c */ /* 0x040fe60000001848 */
[----:B------:R-:W4:Y:S04]  /*1f40*/  LDSM.16.M88.4 R36, [R223+0x9900] ;  /* 0x00990000df24783b */ /* 0x000f280000000200 */
[----:B------:R-:W-:Y:S01]  /*1f50*/  LDSM.16.M88.4 R60, [R225+0x5800] ;  /* 0x00580000e13c783b */ /* 0x000fe20000000200 */
[C---:B------:R-:W-:Y:S03]  /*1f60*/  HMMA.16816.F32 R84, R168.reuse, R48, R84 ;  /* 0x00000030a854723c */ /* 0x040fe60000001854 */
[----:B-----5:R-:W-:Y:S04]  /*1f70*/  LDSM.16.M88.4 R56, [R225+0x6000] ;  /* 0x00600000e138783b */ /* 0x020fe80000000200 */
[----:B---3--:R-:W-:Y:S01]  /*1f80*/  LDSM.16.M88.4 R52, [R225+0x6800] ;  /* 0x00680000e134783b */ /* 0x008fe20000000200 */
[----:B------:R-:W-:Y:S03]  /*1f90*/  HMMA.16816.F32 R80, R168, R50, R80 ;  /* 0x00000032a850723c */ /* 0x000fe60000001850 */
[----:B------:R-:W3:Y:S04]  /*1fa0*/  LDSM.16.M88.4 R48, [R223+0x9100] ;  /* 0x00910000df30783b */ /* 0x000ee80000000200 */
[----:B------:R-:W-:Y:S01]  /*1fb0*/  LDSM.16.M88.4 R120, [R223+0xd900] ;  /* 0x00d90000df78783b */ /* 0x000fe20000000200 */
[C---:B-1----:R-:W-:Y:S03]  /*1fc0*/  HMMA.16816.F32 R28, R176.reuse, R44, R28 ;  /* 0x0000002cb01c723c */ /* 0x042fe6000000181c */
[----:B------:R-:W-:Y:S04]  /*1fd0*/  LDSM.16.M88.4 R116, [R223+0xe100] ;  /* 0x00e10000df74783b */ /* 0x000fe80000000200 */
[----:B------:R-:W0:Y:S01]  /*1fe0*/  LDGDEPBAR ;  /* 0x00000000000079af */ /* 0x000e220000000000 */
[C---:B------:R-:W-:Y:S03]  /*1ff0*/  HMMA.16816.F32 R24, R176.reuse, R46, R24 ;  /* 0x0000002eb018723c */ /* 0x040fe60000001818 */
[----:B------:R-:W1:Y:S05]  /*2000*/  LDSM.16.M88.4 R44, [R223+0xa900] ;  /* 0x00a90000df2c783b */ /* 0x000e6a0000000200 */
[C---:B--2---:R-:W-:Y:S08]  /*2010*/  HMMA.16816.F32 R92, R176.reuse, R32, R92 ;  /* 0x00000020b05c723c */ /* 0x044ff0000000185c */
[C---:B------:R-:W-:Y:S01]  /*2020*/  HMMA.16816.F32 R88, R176.reuse, R34, R88 ;  /* 0x00000022b058723c */ /* 0x040fe20000001858 */
[----:B------:R-:W2:Y:S07]  /*2030*/  LDSM.16.M88.4 R32, [R212+0x800] ;  /* 0x00080000d420783b */ /* 0x000eae0000000200 */
[C---:B------:R-:W-:Y:S08]  /*2040*/  HMMA.16816.F32 R20, R176.reuse, R40, R20 ;  /* 0x00000028b014723c */ /* 0x040ff00000001814 */
[C---:B------:R-:W-:Y:S01]  /*2050*/  HMMA.16816.F32 R16, R176.reuse, R42, R16 ;  /* 0x0000002ab010723c */ /* 0x040fe20000001810 */
[----:B------:R-:W5:Y:S07]  /*2060*/  LDSM.16.M88.4 R40, [R223+0xb100] ;  /* 0x00b10000df28783b */ /* 0x000f6e0000000200 */
[C---:B----4-:R-:W-:Y:S08]  /*2070*/  HMMA.16816.F32 R100, R176.reuse, R36, R100 ;  /* 0x00000024b064723c */ /* 0x050ff00000001864 */
[C---:B------:R-:W-:Y:S01]  /*2080*/  HMMA.16816.F32 R96, R176.reuse, R38, R96 ;  /* 0x00000026b060723c */ /* 0x040fe20000001860 */
[----:B------:R-:W4:Y:S07]  /*2090*/  LDSM.16.M88.4 R36, [R212] ;  /* 0x00000000d424783b */ /* 0x000f2e0000000200 */
[C---:B---3--:R-:W-:Y:S08]  /*20a0*/  HMMA.16816.F32 R12, R176.reuse, R48, R12 ;  /* 0x00000030b00c723c */ /* 0x048ff0000000180c */
[C---:B------:R-:W-:Y:S01]  /*20b0*/  HMMA.16816.F32 R8, R176.reuse, R50, R8 ;  /* 0x00000032b008723c */ /* 0x040fe20000001808 */
[----:B------:R-:W3:Y:S07]  /*20c0*/  LDSM.16.M88.4 R48, [R223+0xb900] ;  /* 0x00b90000df30783b */ /* 0x000eee0000000200 */
[C---:B-1----:R-:W-:Y:S08]  /*20d0*/  HMMA.16816.F32 R84, R176.reuse, R44, R84 ;  /* 0x0000002cb054723c */ /* 0x042ff00000001854 */
[----:B------:R-:W-:Y:S01]  /*20e0*/  HMMA.16816.F32 R80, R176, R46, R80 ;  /* 0x0000002eb050723c */ /* 0x000fe20000001850 */
[----:B------:R-:W1:Y:S07]  /*20f0*/  LDSM.16.M88.4 R44, [R212+0x1000] ;  /* 0x00100000d42c783b */ /* 0x000e6e0000000200 */
[C---:B--2---:R-:W-:Y:S08]  /*2100*/  HMMA.16816.F32 R20, R180.reuse, R32, R20 ;  /* 0x00000020b414723c */ /* 0x044ff00000001814 */
[----:B------:R-:W-:Y:S01]  /*2110*/  HMMA.16816.F32 R16, R180, R34, R16 ;  /* 0x00000022b410723c */ /* 0x000fe20000001810 */
[----:B------:R-:W2:Y:S07]  /*2120*/  LDSM.16.M88.4 R32, [R212+0x3000] ;  /* 0x00300000d420783b */ /* 0x000eae0000000200 */
[C---:B-----5:R-:W-:Y:S08]  /*2130*/  HMMA.16816.F32 R76, R176.reuse, R40, R76 ;  /* 0x00000028b04c723c */ /* 0x060ff0000000184c */
[----:B------:R-:W-:Y:S01]  /*2140*/  HMMA.16816.F32 R72, R176, R42, R72 ;  /* 0x0000002ab048723c */ /* 0x000fe20000001848 */
[----:B------:R-:W5:Y:S07]  /*2150*/  LDSM.16.M88.4 R40, [R212+0x1800] ;  /* 0x00180000d428783b */ /* 0x000f6e0000000200 */
[C---:B----4-:R-:W-:Y:S08]  /*2160*/  HMMA.16816.F32 R28, R180.reuse, R36, R28 ;  /* 0x00000024b41c723c */ /* 0x050ff0000000181c */
[----:B------:R-:W-:Y:S01]  /*2170*/  HMMA.16816.F32 R24, R180, R38, R24 ;  /* 0x00000026b418723c */ /* 0x000fe20000001818 */
        /* <DEDUP_REMOVED lines=20> */
[----:B------:R-:W-:Y:S01]  /*22c0*/  HMMA.16816.F32 R64, R180, R46, R64 ;  /* 0x0000002eb440723c */ /* 0x000fe20000001840 */
        /* <DEDUP_REMOVED lines=12> */
[----:B------:R-:W-:Y:S07]  /*2390*/  LDSM.16.M88.4 R48, [R225+0x7000] ;  /* 0x00700000e130783b */ /* 0x000fee0000000200 */
        /* <DEDUP_REMOVED lines=8> */
[----:B------:R-:W3:Y:S07]  /*2420*/  LDSM.16.M88.4 R40, [R223+0xc100] ;  /* 0x00c10000df28783b */ /* 0x000eee0000000200 */
[C---:B----4-:R-:W-:Y:S08]  /*2430*/  HMMA.16816.F32 R20, R188.reuse, R36, R20 ;  /* 0x00000024bc14723c */ /* 0x050ff00000001814 */
[----:B------:R-:W-:Y:S01]  /*2440*/  HMMA.16816.F32 R16, R188, R38, R16 ;  /* 0x00000026bc10723c */ /* 0x000fe20000001810 */
[----:B------:R-:W4:Y:S07]  /*2450*/  LDSM.16.M88.4 R36, [R223+0xc900] ;  /* 0x00c90000df24783b */ /* 0x000f2e0000000200 */
[C---:B------:R-:W-:Y:S08]  /*2460*/  HMMA.16816.F32 R68, R184.reuse, R108, R68 ;  /* 0x0000006cb844723c */ /* 0x040ff00000001844 */
[C---:B------:R-:W-:Y:S08]  /*2470*/  HMMA.16816.F32 R76, R184.reuse, R112, R76 ;  /* 0x00000070b84c723c */ /* 0x040ff0000000184c */
[C---:B------:R-:W-:Y:S01]  /*2480*/  HMMA.16816.F32 R72, R184.reuse, R114, R72 ;  /* 0x00000072b848723c */ /* 0x040fe20000001848 */
[----:B------:R-:W-:Y:S07]  /*2490*/  LDSM.16.M88.4 R112, [R223+0xe900] ;  /* 0x00e90000df70783b */ /* 0x000fee0000000200 */
[----:B------:R-:W-:Y:S01]  /*24a0*/  HMMA.16816.F32 R64, R184, R110, R64 ;  /* 0x0000006eb840723c */ /* 0x000fe20000001840 */
[----:B------:R-:W-:Y:S07]  /*24b0*/  LDSM.16.M88.4 R108, [R223+0xf100] ;  /* 0x00f10000df6c783b */ /* 0x000fee0000000200 */
[C---:B------:R-:W-:Y:S08]  /*24c0*/  HMMA.16816.F32 R28, R188.reuse, R104, R28 ;  /* 0x00000068bc1c723c */ /* 0x040ff0000000181c */
[C---:B------:R-:W-:Y:S01]  /*24d0*/  HMMA.16816.F32 R24, R188.reuse, R106, R24 ;  /* 0x0000006abc18723c */ /* 0x040fe20000001818 */
[----:B------:R-:W5:Y:S07]  /*24e0*/  LDSM.16.M88.4 R104, [R223+0xf900] ;  /* 0x00f90000df68783b */ /* 0x000f6e0000000200 */
[C---:B-1----:R-:W-:Y:S08]  /*24f0*/  HMMA.16816.F32 R68, R188.reuse, R44, R68 ;  /* 0x0000002cbc44723c */ /* 0x042ff00000001844 */
        /* <DEDUP_REMOVED lines=12> */
[----:B------:R-:W-:Y:S01]  /*25c0*/  HMMA.16816.F32 R64, R188, R46, R64 ;  /* 0x0000002ebc40723c */ /* 0x000fe20000001840 */
[----:B------:R-:W-:Y:S07]  /*25d0*/  LDSM.16.M88.4 R44, [R212+0x6000] ;  /* 0x00600000d42c783b */ /* 0x000fee0000000200 */
[C---:B--2---:R-:W-:Y:S08]  /*25e0*/  HMMA.16816.F32 R12, R196.reuse, R32, R12 ;  /* 0x00000020c40c723c */ /* 0x044ff0000000180c */
[C---:B------:R-:W-:Y:S01]  /*25f0*/  HMMA.16816.F32 R8, R196.reuse, R34, R8 ;  /* 0x00000022c408723c */ /* 0x040fe20000001808 */
[----:B------:R-:W1:Y:S07]  /*2600*/  LDSM.16.M88.4 R32, [R212+0x7800] ;  /* 0x00780000d420783b */ /* 0x000e6e0000000200 */
[C---:B---3--:R-:W-:Y:S08]  /*2610*/  HMMA.16816.F32 R28, R196.reuse, R40, R28 ;  /* 0x00000028c41c723c */ /* 0x048ff0000000181c */
[C---:B------:R-:W-:Y:S01]  /*2620*/  HMMA.16816.F32 R24, R196.reuse, R42, R24 ;  /* 0x0000002ac418723c */ /* 0x040fe20000001818 */
[----:B------:R-:W2:Y:S07]  /*2630*/  LDSM.16.M88.4 R40, [R212+0x6800] ;  /* 0x00680000d428783b */ /* 0x000eae0000000200 */
[C---:B----4-:R-:W-:Y:S08]  /*2640*/  HMMA.16816.F32 R20, R196.reuse, R36, R20 ;  /* 0x00000024c414723c */ /* 0x050ff00000001814 */
[----:B------:R-:W-:Y:S01]  /*2650*/  HMMA.16816.F32 R16, R196, R38, R16 ;  /* 0x00000026c410723c */ /* 0x000fe20000001810 */
[----:B------:R-:W3:Y:S01]  /*2660*/  LDSM.16.M88.4 R36, [R212+0x7000] ;  /* 0x00700000d424783b */ /* 0x000ee20000000200 */
[----:B------:R-:W-:-:S06]  /*2670*/  DEPBAR.LE SB0, 0x0 ;  /* 0x000080000000791a */ /* 0x000fcc0000000000 */
[C---:B-----5:R-:W-:Y:S08]  /*2680*/  HMMA.16816.F32 R68, R196.reuse, R104, R68 ;  /* 0x00000068c444723c */ /* 0x060ff00000001844 */
        /* <DEDUP_REMOVED lines=9> */
[C---:B-1----:R-:W-:Y:S08]  /*2720*/  HMMA.16816.F32 R68, R200.reuse, R32, R68 ;  /* 0x00000020c844723c */ /* 0x042ff00000001844 */
        /* <DEDUP_REMOVED lines=14> */
[----:B------:R-:W-:Y:S01]  /*2810*/  HMMA.16816.F32 R32, R200, R34, R64 ;  /* 0x00000022c820723c */ /* 0x000fe20000001840 */
[----:B------:R-:W-:Y:S06]  /*2820*/  BAR.SYNC.DEFER_BLOCKING 0x0 ;  /* 0x0000000000007b1d */ /* 0x000fec0000010000 */
[----:B------:R-:W-:Y:S05]  /*2830*/  @!P1 BRA `(.L_x_1340) ;  /* 0x0000026000009947 */ /* 0x000fea0003800000 */
[----:B------:R-:W-:Y:S02]  /*2840*/  UIADD3 UR5, UR17, -0x2, URZ ;  /* 0xfffffffe11057890 */ /* 0x000fe4000fffe03f */
        /* <DEDUP_REMOVED lines=37> */
.L_x_1340:
[----:B-1----:R-:W-:Y:S01]  /*2aa0*/  LOP3.LUT R3, R125, 0xffffffe0, RZ, 0xc0, !PT ;  /* 0xffffffe07d037812 */ /* 0x002fe200078ec0ff */
        /* <DEDUP_REMOVED lines=14> */
[----:B------:R-:W-:-:S05]  /*2b90*/  LOP3.LUT R2, R2, 0x7ffffffc, RZ, 0xc0, !PT ;  /* 0x7ffffffc02027812 */ /* 0x000fca00078ec0ff */
[----:B------:R-:W-:-:S04]  /*2ba0*/  IMAD.IADD R3, R3, 0x1, -R2 ;  /* 0x0000000103037824 */ /* 0x000fc800078e0a02 */
[----:B------:R-:W-:-:S05]  /*2bb0*/  IMAD R6, R3, R6, UR7 ;  /* 0x0000000703067e24 */ /* 0x000fca000f8e0206 */
[C---:B------:R-:W-:Y:S02]  /*2bc0*/  ISETP.GT.AND P1, PT, R6.reuse, 0x1, PT ;  /* 0x000000010600780c */ /* 0x040fe40003f24270 */
[C---:B------:R-:W-:Y:S02]  /*2bd0*/  ISETP.GT.AND P4, PT, R6.reuse, RZ, PT ;  /* 0x000000ff0600720c */ /* 0x040fe40003f84270 */
        /* <DEDUP_REMOVED lines=16> */
[C---:B------:R-:W-:Y:S02]  /*2ce0*/  ISETP.GT.AND P1, PT, R6.reuse, 0x28, PT ;  /* 0x000000280600780c */ /* 0x040fe40003f24270 */
[----:B------:R-:W-:Y:S02]  /*2cf0*/  ISETP.GT.AND P4, PT, R6, 0x10, PT ;  /* 0x000000100600780c */ /* 0x000fe40003f84270 */
[----:B------:R-:W-:Y:S02]  /*2d00*/  FMNMX.FTZ R2, R55, R2, !PT ;  /* 0x0000000237027209 */ /* 0x000fe40007810000 */
[----:B------:R-:W-:Y:S02]  /*2d10*/  FSEL R31, R8, -INF , P1 ;  /* 0xff800000081f7808 */ /* 0x000fe40000800000 */
[----:B------:R-:W-:Y:S02]  /*2d20*/  FSEL R47, R20, -INF , P4 ;  /* 0xff800000142f7808 */ /* 0x000fe40002000000 */
[----:B------:R-:W-:-:S02]  /*2d30*/  FMNMX.FTZ R8, R59, R2, !PT ;  /* 0x000000023b087209 */ /* 0x000fc40007810000 */
[----:B------:R-:W-:Y:S02]  /*2d40*/  FSEL R51, R26, -INF , P2 ;  /* 0xff8000001a337808 */ /* 0x000fe40001000000 */
[----:B------:R-:W-:Y:S02]  /*2d50*/  ISETP.GT.AND P2, PT, R6, 0x18, PT ;  /* 0x000000180600780c */ /* 0x000fe40003f44270 */
[----:B------:R-:W-:Y:S02]  /*2d60*/  FMNMX.FTZ R8, R47, R8, !PT ;  /* 0x000000082f087209 */ /* 0x000fe40007810000 */
[----:B------:R-:W-:Y:S02]  /*2d70*/  FSEL R27, R16, -INF , P2 ;  /* 0xff800000101b7808 */ /* 0x000fe40001000000 */
[----:B------:R-:W-:Y:S02]  /*2d80*/  FMNMX.FTZ R8, R21, R8, !PT ;  /* 0x0000000815087209 */ /* 0x000fe40007810000 */
[----:B------:R-:W-:-:S02]  /*2d90*/  FSEL R25, R22, -INF , P4 ;  /* 0xff80000016197808 */ /* 0x000fc40002000000 */
[----:B------:R-:W-:Y:S02]  /*2da0*/  ISETP.GT.AND P4, PT, R6, 0x20, PT ;  /* 0x000000200600780c */ /* 0x000fe40003f84270 */
[----:B------:R-:W-:Y:S02]  /*2db0*/  FMNMX.FTZ R8, R27, R8, !PT ;  /* 0x000000081b087209 */ /* 0x000fe40007810000 */
        /* <DEDUP_REMOVED lines=8> */
[----:B------:R-:W-:Y:S02]  /*2e40*/  FMNMX.FTZ R10, R39, R8, !PT ;  /* 0x00000008270a7209 */ /* 0x000fe40007810000 */
[----:B------:R-:W-:-:S02]  /*2e50*/  FSEL R36, R15, -INF , P2 ;  /* 0xff8000000f247808 */ /* 0x000fc40001000000 */
[----:B------:R-:W-:Y:S02]  /*2e60*/  ISETP.GT.AND P2, PT, R6, 0x29, PT ;  /* 0x000000290600780c */ /* 0x000fe40003f44270 */
[----:B------:R-:W-:Y:S02]  /*2e70*/  FMNMX.FTZ R8, R49, R12, !PT ;  /* 0x0000000c31087209 */ /* 0x000fe40007810000 */
[----:B------:R-:W-:Y:S02]  /*2e80*/  FMNMX.FTZ R10, R29, R10, !PT ;  /* 0x0000000a1d0a7209 */ /* 0x000fe40007810000 */
[----:B------:R-:W-:Y:S02]  /*2e90*/  FSEL R41, R14, -INF , P4 ;  /* 0xff8000000e297808 */ /* 0x000fe40002000000 */
[----:B------:R-:W-:Y:S01]  /*2ea0*/  FSEL R2, R9, -INF , P2 ;  /* 0xff80000009027808 */ /* 0x000fe20001000000 */
[----:B------:R-:W-:Y:S01]  /*2eb0*/  LDSM.16.MT88.4 R12, [R220+0x900] ;  /* 0x00090000dc0c783b */ /* 0x000fe20000004200 */
[----:B------:R-:W-:-:S02]  /*2ec0*/  FMNMX.FTZ R8, R25, R8, !PT ;  /* 0x0000000819087209 */ /* 0x000fc40007810000 */
[C---:B------:R-:W-:Y:S02]  /*2ed0*/  ISETP.GT.AND P4, PT, R6.reuse, 0x30, PT ;  /* 0x000000300600780c */ /* 0x040fe40003f84270 */
        /* <DEDUP_REMOVED lines=10> */
[----:B------:R-:W-:-:S02]  /*2f80*/  FSEL R144, R103, -INF , P2 ;  /* 0xff80000067907808 */ /* 0x000fc40001000000 */
[----:B------:R-:W-:Y:S02]  /*2f90*/  ISETP.GT.AND P2, PT, R6, 0x39, PT ;  /* 0x000000390600780c */ /* 0x000fe40003f44270 */
[----:B------:R-:W-:Y:S02]  /*2fa0*/  FMNMX.FTZ R10, R43, R10, !PT ;  /* 0x0000000a2b0a7209 */ /* 0x000fe40007810000 */
[----:B------:R-:W-:Y:S02]  /*2fb0*/  FSEL R147, R96, -INF , P1 ;  /* 0xff80000060937808 */ /* 0x000fe40000800000 */
[----:B------:R-:W-:Y:S02]  /*2fc0*/  FMNMX.FTZ R8, R145, R8, !PT ;  /* 0x0000000891087209 */ /* 0x000fe40007810000 */
[----:B------:R-:W-:Y:S02]  /*2fd0*/  FSEL R155, R99, -INF , P2 ;  /* 0xff800000639b7808 */ /* 0x000fe40001000000 */
[----:B------:R-:W-:-:S02]  /*2fe0*/  FSEL R62, R97, -INF , P2 ;  /* 0xff800000613e7808 */ /* 0x000fc40001000000 */
[----:B------:R-:W-:Y:S02]  /*2ff0*/  FMNMX.FTZ R9, R41, R10, !PT ;  /* 0x0000000a29097209 */ /* 0x000fe40007810000 */
[----:B------:R-:W-:Y:S02]  /*3000*/  ISETP.GT.AND P2, PT, R6, 0x40, PT ;  /* 0x000000400600780c */ /* 0x000fe40003f44270 */
[----:B------:R-:W-:Y:S02]  /*3010*/  FMNMX.FTZ R11, R147, R8, !PT ;  /* 0x00000008930b7209 */ /* 0x000fe40007810000 */
[----:B------:R-:W-:Y:S02]  /*3020*/  FSEL R66, R98, -INF , P1 ;  /* 0xff80000062427808 */ /* 0x000fe40000800000 */
[----:B------:R-:W-:Y:S01]  /*3030*/  FMNMX.FTZ R8, R36, R9, !PT ;  /* 0x0000000924087209 */ /* 0x000fe20007810000 */
[----:B------:R-:W-:Y:S01]  /*3040*/  LDSM.16.MT88.4 R96, [R224+0x4100] ;  /* 0x00410000e060783b */ /* 0x000fe20000004200 */
[----:B------:R-:W-:-:S02]  /*3050*/  ISETP.GT.AND P1, PT, R6, 0x41, PT ;  /* 0x000000410600780c */ /* 0x000fc40003f24270 */
[----:B------:R-:W-:Y:S02]  /*3060*/  FSEL R134, R92, -INF , P2 ;  /* 0xff8000005c867808 */ /* 0x000fe40001000000 */
[----:B------:R-:W-:Y:S02]  /*3070*/  FMNMX.FTZ R11, R62, R11, !PT ;  /* 0x0000000b3e0b7209 */ /* 0x000fe40007810000 */
[----:B------:R-:W-:Y:S02]  /*3080*/  FSEL R138, R94, -INF , P2 ;  /* 0xff8000005e8a7808 */ /* 0x000fe40001000000 */
[----:B------:R-:W-:Y:S02]  /*3090*/  FMNMX.FTZ R9, R37, R8, !PT ;  /* 0x0000000825097209 */ /* 0x000fe40007810000 */
[----:B------:R-:W-:Y:S02]  /*30a0*/  FSEL R173, R93, -INF , P1 ;  /* 0xff8000005dad7808 */ /* 0x000fe40000800000 */
[----:B------:R-:W-:-:S02]  /*30b0*/  ISETP.GT.AND P2, PT, R6, 0x48, PT ;  /* 0x000000480600780c */ /* 0x000fc40003f44270 */
[----:B------:R-:W-:Y:S02]  /*30c0*/  FMNMX.FTZ R8, R134, R11, !PT ;  /* 0x0000000b86087209 */ /* 0x000fe40007810000 */
[----:B------:R-:W-:Y:S02]  /*30d0*/  FSEL R195, R95, -INF , P1 ;  /* 0xff8000005fc37808 */ /* 0x000fe40000800000 */
[----:B------:R-:W-:Y:S02]  /*30e0*/  ISETP.GT.AND P1, PT, R6, 0x49, PT ;  /* 0x000000490600780c */ /* 0x000fe40003f24270 */
[----:B------:R-:W-:Y:S02]  /*30f0*/  FSEL R175, R88, -INF , P2 ;  /* 0xff80000058af7808 */ /* 0x000fe40001000000 */
[----:B------:R-:W-:Y:S02]  /*3100*/  FMNMX.FTZ R8, R173, R8, !PT ;  /* 0x00000008ad087209 */ /* 0x000fe40007810000 */
[----:B------:R-:W-:-:S02]  /*3110*/  FSEL R153, R102, -INF , P4 ;  /* 0xff80000066997808 */ /* 0x000fc40002000000 */
[----:B------:R-:W-:Y:S02]  /*3120*/  FMNMX.FTZ R10, R64, R9, !PT ;  /* 0x00000009400a7209 */ /* 0x000fe40007810000 */
[----:B------:R-:W-:Y:S02]  /*3130*/  FSEL R237, R90, -INF , P2 ;  /* 0xff8000005aed7808 */ /* 0x000fe40001000000 */
[----:B------:R-:W-:Y:S02]  /*3140*/  FSEL R136, R89, -INF , P1 ;  /* 0xff80000059887808 */ /* 0x000fe40000800000 */
[----:B------:R-:W-:Y:S02]  /*3150*/  ISETP.GT.AND P2, PT, R6, 0x50, PT ;  /* 0x000000500600780c */ /* 0x000fe40003f44270 */
[----:B------:R-:W-:Y:S02]  /*3160*/  FMNMX.FTZ R11, R175, R8, !PT ;  /* 0x00000008af0b7209 */ /* 0x000fe40007810000 */
[----:B------:R-:W-:-:S02]  /*3170*/  FMNMX.FTZ R9, R153, R10, !PT ;  /* 0x0000000a99097209 */ /* 0x000fc40007810000 */
[----:B------:R-:W-:Y:S02]  /*3180*/  FSEL R251, R91, -INF , P1 ;  /* 0xff8000005bfb7808 */ /* 0x000fe40000800000 */
[----:B------:R-:W-:Y:S01]  /*3190*/  ISETP.GT.AND P1, PT, R6, 0x51, PT ;  /* 0x000000510600780c */ /* 0x000fe20003f24270 */
[----:B------:R-:W-:Y:S01]  /*31a0*/  LDSM.16.MT88.4 R88, [R220+0x100] ;  /* 0x00010000dc58783b */ /* 0x000fe20000004200 */
[----:B------:R-:W-:Y:S02]  /*31b0*/  FSEL R249, R84, -INF , P2 ;  /* 0xff80000054f97808 */ /* 0x000fe40001000000 */
[----:B------:R-:W-:Y:S02]  /*31c0*/  FMNMX.FTZ R8, R136, R11, !PT ;  /* 0x0000000b88087209 */ /* 0x000fe40007810000 */
[----:B------:R-:W-:Y:S02]  /*31d0*/  FMNMX.FTZ R9, R144, R9, !PT ;  /* 0x0000000990097209 */ /* 0x000fe40007810000 */
[----:B------:R-:W-:-:S02]  /*31e0*/  FSEL R241, R86, -INF , P2 ;  /* 0xff80000056f17808 */ /* 0x000fc40001000000 */
[----:B------:R-:W-:Y:S02]  /*31f0*/  FSEL R247, R85, -INF , P1 ;  /* 0xff80000055f77808 */ /* 0x000fe40000800000 */
[----:B------:R-:W-:Y:S02]  /*3200*/  ISETP.GT.AND P2, PT, R6, 0x58, PT ;  /* 0x000000580600780c */ /* 0x000fe40003f44270 */
        /* <DEDUP_REMOVED lines=8> */
[----:B------:R-:W-:Y:S02]  /*3290*/  FSEL R243, R81, -INF , P1 ;  /* 0xff80000051f37808 */ /* 0x000fe40000800000 */
[----:B------:R-:W-:-:S02]  /*32a0*/  ISETP.GT.AND P2, PT, R6, 0x60, PT ;  /* 0x000000600600780c */ /* 0x000fc40003f44270 */
[----:B------:R-:W-:Y:S02]  /*32b0*/  FMNMX.FTZ R8, R245, R8, !PT ;  /* 0x00000008f5087209 */ /* 0x000fe40007810000 */
[----:B------:R-:W-:Y:S02]  /*32c0*/  FMNMX.FTZ R10, R138, R9, !PT ;  /* 0x000000098a0a7209 */ /* 0x000fe40007810000 */
[----:B------:R-:W-:Y:S02]  /*32d0*/  FSEL R193, R83, -INF , P1 ;  /* 0xff80000053c17808 */ /* 0x000fe40000800000 */
[----:B------:R-:W-:Y:S01]  /*32e0*/  ISETP.GT.AND P1, PT, R6, 0x61, PT ;  /* 0x000000610600780c */ /* 0x000fe20003f24270 */
[----:B------:R-:W-:Y:S01]  /*32f0*/  LDSM.16.MT88.4 R80, [R221+0x100] ;  /* 0x00010000dd50783b */ /* 0x000fe20000004200 */
[----:B------:R-:W-:Y:S02]  /*3300*/  FSEL R167, R76, -INF , P2 ;  /* 0xff8000004ca77808 */ /* 0x000fe40001000000 */
[----:B------:R-:W-:-:S02]  /*3310*/  FMNMX.FTZ R8, R243, R8, !PT ;  /* 0x00000008f3087209 */ /* 0x000fc40007810000 */
[----:B------:R-:W-:Y:S02]  /*3320*/  FMNMX.FTZ R10, R195, R10, !PT ;  /* 0x0000000ac30a7209 */ /* 0x000fe40007810000 */
[----:B------:R-:W-:Y:S02]  /*3330*/  FSEL R157, R79, -INF , P1 ;  /* 0xff8000004f9d7808 */ /* 0x000fe40000800000 */
[----:B------:R-:W-:Y:S02]  /*3340*/  FSEL R165, R77, -INF , P1 ;  /* 0xff8000004da57808 */ /* 0x000fe40000800000 */
[----:B------:R-:W-:Y:S02]  /*3350*/  ISETP.GT.AND P1, PT, R6, 0x68, PT ;  /* 0x000000680600780c */ /* 0x000fe40003f24270 */
        /* <DEDUP_REMOVED lines=25> */
[----:B------:R-:W-:-:S02]  /*34f0*/  FMNMX.FTZ R6, R135, R8, !PT ;  /* 0x0000000887067209 */ /* 0x000fc40007810000 */
[----:B------:R-:W-:Y:S02]  /*3500*/  FMNMX.FTZ R10, R159, R10, !PT ;  /* 0x0000000a9f0a7209 */ /* 0x000fe40007810000 */
[----:B------:R-:W-:Y:S02]  /*3510*/  FMNMX.FTZ R6, R133, R6, !PT ;  /* 0x0000000685067209 */ /* 0x000fe40007810000 */
[----:B------:R-:W-:Y:S02]  /*3520*/  FMNMX.FTZ R8, R157, R10, !PT ;  /* 0x0000000a9d087209 */ /* 0x000fe40007810000 */
[----:B------:R-:W-:Y:S01]  /*3530*/  FSEL R149, R75, -INF , P6 ;  /* 0xff8000004b957808 */ /* 0x000fe20003000000 */
[----:B------:R-:W1:Y:S01]  /*3540*/  SHFL.BFLY PT, R9, R6, 0x2, 0x1f ;  /* 0x0c401f0006097f89 */ /* 0x000e6200000e0000 */
[----:B------:R-:W-:Y:S02]  /*3550*/  FMNMX.FTZ R8, R151, R8, !PT ;  /* 0x0000000897087209 */ /* 0x000fe40007810000 */
[----:B------:R-:W-:Y:S01]  /*3560*/  FSEL R67, R70, -INF , P5 ;  /* 0xff80000046437808 */ /* 0x000fe20002800000 */
[----:B------:R-:W-:Y:S01]  /*3570*/  LDSM.16.MT88.4 R72, [R222+0x100] ;  /* 0x00010000de48783b */ /* 0x000fe20000004200 */
        /* <DEDUP_REMOVED lines=26> */
[----:B------:R-:W1:Y:S01]  /*3720*/  LDSM.16.MT88.4 R4, [R220+0x4100] ;  /* 0x00410000dc04783b */ /* 0x000e620000004200 */
[--C-:B------:R-:W-:Y:S01]  /*3730*/  FFMA.FTZ R38, R29, c[0x0][0x2d0], -R58.reuse ;  /* 0x0000b4001d267a23 */ /* 0x100fe2000001083a */
[C---:B------:R-:W-:Y:S01]  /*3740*/  FSETP.NEU.FTZ.AND P1, PT, R3.reuse, -INF , PT ;  /* 0xff8000000300780b */ /* 0x040fe20003f3d000 */
[----:B------:R-:W-:Y:S01]  /*3750*/  FMUL.FTZ R56, R3, c[0x0][0x2d0] ;  /* 0x0000b40003387a20 */ /* 0x000fe20000410000 */
[----:B------:R-:W2:Y:S01]  /*3760*/  MUFU.EX2 R50, R50 ;  /* 0x0000003200327308 */ /* 0x000ea20000000800 */
[----:B------:R-:W3:Y:S01]  /*3770*/  LDSM.16.MT88.4 R8, [R224+0x4900] ;  /* 0x00490000e008783b */ /* 0x000ee20000004200 */
[----:B------:R-:W-:-:S02]  /*3780*/  FFMA.FTZ R2, R2, c[0x0][0x2d0], -R58 ;  /* 0x0000b40002027a23 */ /* 0x000fc4000001083a */
[----:B------:R-:W-:Y:S01]  /*3790*/  FSEL R56, R56, RZ, P1 ;  /* 0x000000ff38387208 */ /* 0x000fe20000800000 */
[----:B------:R-:W-:Y:S01]  /*37a0*/  LDSM.16.MT88.4 R16, [R221+0x900] ;  /* 0x00090000dd10783b */ /* 0x000fe20000004200 */
[----:B------:R-:W-:Y:S01]  /*37b0*/  FFMA.FTZ R60, R60, c[0x0][0x2d0], -R58 ;  /* 0x0000b4003c3c7a23 */ /* 0x000fe2000001083a */
[----:B------:R-:W-:Y:S01]  /*37c0*/  PLOP3.LUT P1, PT, PT, PT, UP0, 0x80, 0x0 ;  /* 0x000000000000781c */ /* 0x000fe20003f2f008 */
[----:B------:R-:W-:Y:S01]  /*37d0*/  MUFU.EX2 R55, R55 ;  /* 0x0000003700377308 */ /* 0x000fe20000000800 */
[--C-:B------:R-:W-:Y:S02]  /*37e0*/  FFMA.FTZ R59, R30, c[0x0][0x2d0], -R56.reuse ;  /* 0x0000b4001e3b7a23 */ /* 0x100fe40000010838 */
[--C-:B------:R-:W-:Y:S02]  /*37f0*/  FFMA.FTZ R54, R53, c[0x0][0x2d0], -R56.reuse ;  /* 0x0000b40035367a23 */ /* 0x100fe40000010838 */
[--C-:B------:R-:W-:Y:S02]  /*3800*/  FFMA.FTZ R52, R51, c[0x0][0x2d0], -R56.reuse ;  /* 0x0000b40033347a23 */ /* 0x100fe40000010838 */
[----:B------:R-:W-:Y:S01]  /*3810*/  FFMA.FTZ R49, R49, c[0x0][0x2d0], -R56 ;  /* 0x0000b40031317a23 */ /* 0x000fe20000010838 */
[----:B------:R-:W4:Y:S01]  /*3820*/  MUFU.EX2 R48, R48 ;  /* 0x0000003000307308 */ /* 0x000f220000000800 */
[----:B--2---:R-:W-:Y:S01]  /*3830*/  F2FP.PACK_AB R112, R50, R57 ;  /* 0x000000393270723e */ /* 0x004fe200000000ff */
[----:B------:R-:W-:-:S02]  /*3840*/  FFMA.FTZ R53, R47, c[0x0][0x2d0], -R58 ;  /* 0x0000b4002f357a23 */ /* 0x000fc4000001083a */
[----:B------:R-:W-:Y:S02]  /*3850*/  FFMA.FTZ R47, R27, c[0x0][0x2d0], -R58 ;  /* 0x0000b4001b2f7a23 */ /* 0x000fe4000001083a */
[--C-:B------:R-:W-:Y:S02]  /*3860*/  FFMA.FTZ R51, R25, c[0x0][0x2d0], -R56.reuse ;  /* 0x0000b40019337a23 */ /* 0x100fe40000010838 */
[----:B------:R-:W-:Y:S01]  /*3870*/  MUFU.EX2 R59, R59 ;  /* 0x0000003b003b7308 */ /* 0x000fe20000000800 */
[--C-:B------:R-:W-:Y:S01]  /*3880*/  FFMA.FTZ R44, R23, c[0x0][0x2d0], -R56.reuse ;  /* 0x0000b400172c7a23 */ /* 0x100fe20000010838 */
[----:B------:R-:W2:Y:S01]  /*3890*/  LDSM.16.MT88.4 R24, [R224+0x900] ;  /* 0x00090000e018783b */ /* 0x000ea20000004200 */
[--C-:B------:R-:W-:Y:S02]  /*38a0*/  FFMA.FTZ R45, R45, c[0x0][0x2d0], -R56.reuse ;  /* 0x0000b4002d2d7a23 */ /* 0x100fe40000010838 */
[----:B------:R-:W-:Y:S01]  /*38b0*/  FFMA.FTZ R40, R43, c[0x0][0x2d0], -R56 ;  /* 0x0000b4002b287a23 */ /* 0x000fe20000010838 */
[----:B------:R-:W5:Y:S01]  /*38c0*/  LDSM.16.MT88.4 R20, [R222+0x900] ;  /* 0x00090000de14783b */ /* 0x000f620000004200 */
[--C-:B------:R-:W-:Y:S01]  /*38d0*/  FFMA.FTZ R43, R39, c[0x0][0x2d0], -R58.reuse ;  /* 0x0000b400272b7a23 */ /* 0x100fe2000001083a */
[----:B------:R-:W1:Y:S01]  /*38e0*/  MUFU.EX2 R54, R54 ;  /* 0x0000003600367308 */ /* 0x000e620000000800 */
[----:B----4-:R-:W-:Y:S01]  /*38f0*/  F2FP.PACK_AB R114, R48, R55 ;  /* 0x000000373072723e */ /* 0x010fe200000000ff */
[----:B------:R-:W-:-:S02]  /*3900*/  FFMA.FTZ R39, R31, c[0x0][0x2d0], -R58 ;  /* 0x0000b4001f277a23 */ /* 0x000fc4000001083a */
[----:B------:R-:W4:Y:S01]  /*3910*/  LDSM.16.MT88.4 R28, [R221+0x4900] ;  /* 0x00490000dd1c783b */ /* 0x000f220000004200 */
[--C-:B------:R-:W-:Y:S02]  /*3920*/  FFMA.FTZ R41, R41, c[0x0][0x2d0], -R56.reuse ;  /* 0x0000b40029297a23 */ /* 0x100fe40000010838 */
[--C-:B------:R-:W-:Y:S01]  /*3930*/  FFMA.FTZ R36, R36, c[0x0][0x2d0], -R56.reuse ;  /* 0x0000b40024247a23 */ /* 0x100fe20000010838 */
[----:B------:R-:W-:Y:S01]  /*3940*/  MUFU.EX2 R52, R52 ;  /* 0x0000003400347308 */ /* 0x000fe20000000800 */
[--C-:B------:R-:W-:Y:S02]  /*3950*/  FFMA.FTZ R37, R37, c[0x0][0x2d0], -R56.reuse ;  /* 0x0000b40025257a23 */ /* 0x100fe40000010838 */
[--C-:B------:R-:W-:Y:S02]  /*3960*/  FFMA.FTZ R0, R64, c[0x0][0x2d0], -R56.reuse ;  /* 0x0000b40040007a23 */ /* 0x100fe40000010838 */
[----:B------:R-:W-:Y:S02]  /*3970*/  FFMA.FTZ R64, R153, c[0x0][0x2d0], -R56 ;  /* 0x0000b40099407a23 */ /* 0x000fe40000010838 */
[--C-:B------:R-:W-:Y:S01]  /*3980*/  FFMA.FTZ R145, R145, c[0x0][0x2d0], -R58.reuse ;  /* 0x0000b40091917a23 */ /* 0x100fe2000001083a */
[----:B------:R-:W3:Y:S01]  /*3990*/  MUFU.EX2 R49, R49 ;  /* 0x0000003100317308 */ /* 0x000ee20000000800 */
[----:B-1----:R-:W-:Y:S01]  /*39a0*/  F2FP.PACK_AB R113, R54, R59 ;  /* 0x0000003b3671723e */ /* 0x002fe200000000ff */
[----:B------:R-:W-:-:S02]  /*39b0*/  FFMA.FTZ R147, R147, c[0x0][0x2d0], -R58 ;  /* 0x0000b40093937a23 */ /* 0x000fc4000001083a */
[----:B------:R-:W-:Y:S02]  /*39c0*/  FFMA.FTZ R62, R62, c[0x0][0x2d0], -R58 ;  /* 0x0000b4003e3e7a23 */ /* 0x000fe4000001083a */
[--C-:B------:R-:W-:Y:S02]  /*39d0*/  FFMA.FTZ R153, R144, c[0x0][0x2d0], -R56.reuse ;  /* 0x0000b40090997a23 */ /* 0x100fe40000010838 */
[----:B------:R-:W-:Y:S01]  /*39e0*/  MUFU.EX2 R53, R53 ;  /* 0x0000003500357308 */ /* 0x000fe20000000800 */
[--C-:B------:R-:W-:Y:S02]  /*39f0*/  FFMA.FTZ R66, R66, c[0x0][0x2d0], -R56.reuse ;  /* 0x0000b40042427a23 */ /* 0x100fe40000010838 */
[--C-:B------:R-:W-:Y:S02]  /*3a00*/  FFMA.FTZ R155, R155, c[0x0][0x2d0], -R56.reuse ;  /* 0x0000b4009b9b7a23 */ /* 0x100fe40000010838 */
[----:B------:R-:W-:Y:S02]  /*3a10*/  FFMA.FTZ R144, R237, c[0x0][0x2d0], -R56 ;  /* 0x0000b400ed907a23 */ /* 0x000fe40000010838 */
[--C-:B------:R-:W-:Y:S01]  /*3a20*/  FFMA.FTZ R134, R134, c[0x0][0x2d0], -R58.reuse ;  /* 0x0000b40086867a23 */ /* 0x100fe2000001083a */
[----:B---3--:R-:W-:Y:S01]  /*3a30*/  F2FP.PACK_AB R115, R49, R52 ;  /* 0x000000343173723e */ /* 0x008fe200000000ff */
[----:B------:R-:W1:Y:S01]  /*3a40*/  MUFU.EX2 R46, R46 ;  /* 0x0000002e002e7308 */ /* 0x000e620000000800 */
[----:B------:R-:W-:-:S02]  /*3a50*/  FFMA.FTZ R173, R173, c[0x0][0x2d0], -R58 ;  /* 0x0000b400adad7a23 */ /* 0x000fc4000001083a */
[--C-:B------:R-:W-:Y:S02]  /*3a60*/  FFMA.FTZ R175, R175, c[0x0][0x2d0], -R58.reuse ;  /* 0x0000b400afaf7a23 */ /* 0x100fe4000001083a */
[----:B------:R-:W-:Y:S01]  /*3a70*/  FFMA.FTZ R136, R136, c[0x0][0x2d0], -R58 ;  /* 0x0000b40088887a23 */ /* 0x000fe2000001083a */
[C---:B------:R-:W-:Y:S01]  /*3a80*/  HMMA.16816.F32 R84, R112.reuse, R88, RZ ;  /* 0x000000587054723c */ /* 0x040fe200000018ff */
[--C-:B------:R-:W-:Y:S01]  /*3a90*/  FFMA.FTZ R138, R138, c[0x0][0x2d0], -R56.reuse ;  /* 0x0000b4008a8a7a23 */ /* 0x100fe20000010838 */
[----:B------:R-:W-:Y:S01]  /*3aa0*/  MUFU.EX2 R47, R47 ;  /* 0x0000002f002f7308 */ /* 0x000fe20000000800 */
[--C-:B------:R-:W-:Y:S02]  /*3ab0*/  FFMA.FTZ R195, R195, c[0x0][0x2d0], -R56.reuse ;  /* 0x0000b400c3c37a23 */ /* 0x100fe40000010838 */
[----:B------:R-:W-:Y:S02]  /*3ac0*/  FFMA.FTZ R237, R251, c[0x0][0x2d0], -R56 ;  /* 0x0000b400fbed7a23 */ /* 0x000fe40000010838 */
[--C-:B------:R-:W-:Y:S01]  /*3ad0*/  FFMA.FTZ R249, R249, c[0x0][0x2d0], -R58.reuse ;  /* 0x0000b400f9f97a23 */ /* 0x100fe2000001083a */
[----:B------:R-:W-:Y:S01]  /*3ae0*/  HMMA.16816.F32 R88, R112, R90, RZ ;  /* 0x0000005a7058723c */ /* 0x000fe200000018ff */
[--C-:B------:R-:W-:Y:S01]  /*3af0*/  FFMA.FTZ R146, R247, c[0x0][0x2d0], -R58.reuse ;  /* 0x0000b400f7927a23 */ /* 0x100fe2000001083a */
[----:B------:R-:W-:Y:S01]  /*3b00*/  MUFU.EX2 R42, R42 ;  /* 0x0000002a002a7308 */ /* 0x000fe20000000800 */
[----:B------:R-:W-:-:S02]  /*3b10*/  FFMA.FTZ R148, R245, c[0x0][0x2d0], -R58 ;  /* 0x0000b400f5947a23 */ /* 0x000fc4000001083a */
[----:B------:R-:W-:Y:S02]  /*3b20*/  FFMA.FTZ R243, R243, c[0x0][0x2d0], -R58 ;  /* 0x0000b400f3f37a23 */ /* 0x000fe4000001083a */
[--C-:B------:R-:W-:Y:S01]  /*3b30*/  FFMA.FTZ R150, R241, c[0x0][0x2d0], -R56.reuse ;  /* 0x0000b400f1967a23 */ /* 0x100fe20000010838 */
        /* <DEDUP_REMOVED lines=8> */
[----:B------:R-:W3:Y:S01]  /*3bc0*/  MUFU.EX2 R44, R44 ;  /* 0x0000002c002c7308 */ /* 0x000ee20000000800 */
        /* <DEDUP_REMOVED lines=8> */
[----:B------:R-:W-:Y:S01]  /*3c50*/  FADD.FTZ R50, R57, R50 ;  /* 0x0000003239327221 */ /* 0x000fe20000010000 */
[----:B------:R-:W-:Y:S01]  /*3c60*/  HMMA.16816.F32 R68, R112, R72, RZ ;  /* 0x000000487044723c */ /* 0x000fe200000018ff */
[----:B------:R-:W-:Y:S01]  /*3c70*/  FADD.FTZ R59, R59, R54 ;  /* 0x000000363b3b7221 */ /* 0x000fe20000010000 */
[----:B------:R-:W1:Y:S01]  /*3c80*/  MUFU.EX2 R40, R40 ;  /* 0x0000002800287308 */ /* 0x000e620000000800 */
[----:B------:R-:W-:-:S02]  /*3c90*/  FADD.FTZ R55, R55, R50 ;  /* 0x0000003237377221 */ /* 0x000fc40000010000 */
[----:B------:R-:W-:Y:S02]  /*3ca0*/  FADD.FTZ R52, R52, R59 ;  /* 0x0000003b34347221 */ /* 0x000fe40000010000 */
[----:B------:R-:W-:Y:S01]  /*3cb0*/  FFMA.FTZ R241, R133, c[0x0][0x2d0], -R58 ;  /* 0x0000b40085f17a23 */ /* 0x000fe2000001083a */
[----:B------:R-:W-:Y:S01]  /*3cc0*/  HMMA.16816.F32 R76, R112, R80, RZ ;  /* 0x00000050704c723c */ /* 0x000fe200000018ff */
[----:B------:R-:W-:Y:S01]  /*3cd0*/  FADD.FTZ R48, R48, R55 ;  /* 0x0000003730307221 */ /* 0x000fe20000010000 */
[----:B------:R-:W-:Y:S01]  /*3ce0*/  MUFU.EX2 R43, R43 ;  /* 0x0000002b002b7308 */ /* 0x000fe20000000800 */
[----:B------:R-:W-:-:S05]  /*3cf0*/  FADD.FTZ R52, R49, R52 ;  /* 0x0000003431347221 */ /* 0x000fca0000010000 */
        /* <DEDUP_REMOVED lines=13> */
[----:B------:R-:W2:Y:S06]  /*3dd0*/  MUFU.EX2 R0, R0 ;  /* 0x0000000000007308 */ /* 0x000eac0000000800 */
[C---:B------:R-:W-:Y:S02]  /*3de0*/  HMMA.16816.F32 R116, R112.reuse, R4, RZ ;  /* 0x000000047074723c */ /* 0x040fe400000018ff */
[----:B------:R-:W-:Y:S05]  /*3df0*/  MUFU.EX2 R60, R60 ;  /* 0x0000003c003c7308 */ /* 0x000fea0000000800 */
[----:B-1----:R-:W-:Y:S01]  /*3e00*/  F2FP.PACK_AB R4, R46, R53 ;  /* 0x000000352e04723e */ /* 0x002fe200000000ff */
[----:B------:R-:W-:Y:S01]  /*3e10*/  HMMA.16816.F32 R112, R112, R6, RZ ;  /* 0x000000067070723c */ /* 0x000fe200000018ff */
[----:B---3--:R-:W-:Y:S01]  /*3e20*/  F2FP.PACK_AB R5, R44, R51 ;  /* 0x000000332c05723e */ /* 0x008fe200000000ff */
[----:B------:R-:W1:Y:S01]  /*3e30*/  MUFU.EX2 R145, R145 ;  /* 0x0000009100917308 */ /* 0x000e620000000800 */
[----:B------:R-:W-:-:S02]  /*3e40*/  FADD.FTZ R53, R53, R48 ;  /* 0x0000003035357221 */ /* 0x000fc40000010000 */
[----:B------:R-:W-:Y:S02]  /*3e50*/  FADD.FTZ R51, R51, R52 ;  /* 0x0000003433337221 */ /* 0x000fe40000010000 */
[----:B------:R-:W-:Y:S01]  /*3e60*/  F2FP.PACK_AB R6, R42, R47 ;  /* 0x0000002f2a06723e */ /* 0x000fe200000000ff */
[----:B------:R-:W-:Y:S01]  /*3e70*/  FADD.FTZ R46, R46, R53 ;  /* 0x000000352e2e7221 */ /* 0x000fe20000010000 */
[----:B------:R-:W-:Y:S01]  /*3e80*/  F2FP.PACK_AB R7, R40, R45 ;  /* 0x0000002d2807723e */ /* 0x000fe200000000ff */
[----:B------:R-:W-:Y:S01]  /*3e90*/  MUFU.EX2 R147, R147 ;  /* 0x0000009300937308 */ /* 0x000fe20000000800 */
[----:B------:R-:W-:Y:S02]  /*3ea0*/  FADD.FTZ R44, R44, R51 ;  /* 0x000000332c2c7221 */ /* 0x000fe40000010000 */
[----:B------:R-:W-:Y:S02]  /*3eb0*/  FADD.FTZ R47, R47, R46 ;  /* 0x0000002e2f2f7221 */ /* 0x000fe40000010000 */
[----:B------:R-:W-:Y:S01]  /*3ec0*/  FADD.FTZ R45, R45, R44 ;  /* 0x0000002c2d2d7221 */ /* 0x000fe20000010000 */
[----:B------:R-:W-:Y:S01]  /*3ed0*/  HMMA.16816.F32 R84, R4, R12, R84 ;  /* 0x0000000c0454723c */ /* 0x000fe20000001854 */
[----:B------:R-:W-:Y:S01]  /*3ee0*/  FADD.FTZ R42, R42, R47 ;  /* 0x0000002f2a2a7221 */ /* 0x000fe20000010000 */
[----:B------:R-:W3:Y:S01]  /*3ef0*/  MUFU.EX2 R62, R62 ;  /* 0x0000003e003e7308 */ /* 0x000ee20000000800 */
[----:B------:R-:W-:-:S05]  /*3f00*/  FADD.FTZ R40, R40, R45 ;  /* 0x0000002d28287221 */ /* 0x000fca0000010000 */
[C---:B------:R-:W-:Y:S01]  /*3f10*/  HMMA.16816.F32 R88, R4.reuse, R14, R88 ;  /* 0x0000000e0458723c */ /* 0x040fe20000001858 */
[----:B------:R-:W1:Y:S01]  /*3f20*/  LDSM.16.MT88.4 R12, [R220+0x4900] ;  /* 0x00490000dc0c783b */ /* 0x000e620000004200 */
[----:B------:R-:W-:Y:S06]  /*3f30*/  MUFU.EX2 R64, R64 ;  /* 0x0000004000407308 */ /* 0x000fec0000000800 */
[C---:B------:R-:W-:Y:S02]  /*3f40*/  HMMA.16816.F32 R92, R4.reuse, R8, R92 ;  /* 0x00000008045c723c */ /* 0x040fe4000000185c */
[----:B------:R-:W1:Y:S06]  /*3f50*/  MUFU.EX2 R153, R153 ;  /* 0x0000009900997308 */ /* 0x000e6c0000000800 */
[C---:B------:R-:W-:Y:S01]  /*3f60*/  HMMA.16816.F32 R96, R4.reuse, R10, R96 ;  /* 0x0000000a0460723c */ /* 0x040fe20000001860 */
[----:B------:R-:W1:Y:S01]  /*3f70*/  LDSM.16.MT88.4 R8, [R220+0x1100] ;  /* 0x00110000dc08783b */ /* 0x000e620000004200 */
[----:B------:R-:W-:Y:S06]  /*3f80*/  MUFU.EX2 R66, R66 ;  /* 0x0000004200427308 */ /* 0x000fec0000000800 */
[C---:B--2---:R-:W-:Y:S02]  /*3f90*/  HMMA.16816.F32 R128, R4.reuse, R24, R128 ;  /* 0x000000180480723c */ /* 0x044fe40000001880 */
[----:B------:R-:W2:Y:S06]  /*3fa0*/  MUFU.EX2 R155, R155 ;  /* 0x0000009b009b7308 */ /* 0x000eac0000000800 */
[C---:B------:R-:W-:Y:S01]  /*3fb0*/  HMMA.16816.F32 R124, R4.reuse, R26, R124 ;  /* 0x0000001a047c723c */ /* 0x040fe2000000187c */
[----:B------:R-:W-:Y:S01]  /*3fc0*/  LDSM.16.MT88.4 R24, [R224+0x1100] ;  /* 0x00110000e018783b */ /* 0x000fe20000004200 */
        /* <DEDUP_REMOVED lines=9> */
[----:B------:R-:W2:Y:S01]  /*4060*/  LDSM.16.MT88.4 R16, [R221+0x1100] ;  /* 0x00110000dd10783b */ /* 0x000ea20000004200 */
        /* <DEDUP_REMOVED lines=11> */
[C---:B-1----:R-:W-:Y:S02]  /*4120*/  HMMA.16816.F32 R116, R4.reuse, R12, R116 ;  /* 0x0000000c0474723c */ /* 0x042fe40000001874 */
[----:B------:R-:W1:Y:S06]  /*4130*/  MUFU.EX2 R146, R146 ;  /* 0x0000009200927308 */ /* 0x000e6c0000000800 */
[----:B------:R-:W-:Y:S01]  /*4140*/  HMMA.16816.F32 R112, R4, R14, R112 ;  /* 0x0000000e0470723c */ /* 0x000fe20000001870 */
[----:B------:R-:W1:Y:S01]  /*4150*/  LDSM.16.MT88.4 R12, [R224+0x5100] ;  /* 0x00510000e00c783b */ /* 0x000e620000004200 */
[----:B------:R-:W-:Y:S05]  /*4160*/  MUFU.EX2 R148, R148 ;  /* 0x0000009400947308 */ /* 0x000fea0000000800 */
[----:B------:R-:W-:Y:S01]  /*4170*/  F2FP.PACK_AB R4, R38, R43 ;  /* 0x0000002b2604723e */ /* 0x000fe200000000ff */
[----:B------:R-:W-:Y:S01]  /*4180*/  FADD.FTZ R43, R43, R42 ;  /* 0x0000002a2b2b7221 */ /* 0x000fe20000010000 */
[----:B------:R-:W-:Y:S01]  /*4190*/  F2FP.PACK_AB R6, R2, R39 ;  /* 0x000000270206723e */ /* 0x000fe200000000ff */
[----:B------:R-:W1:Y:S01]  /*41a0*/  MUFU.EX2 R243, R243 ;  /* 0x000000f300f37308 */ /* 0x000e620000000800 */
[----:B------:R-:W-:Y:S01]  /*41b0*/  F2FP.PACK_AB R5, R36, R41 ;  /* 0x000000292405723e */ /* 0x000fe200000000ff */
[----:B------:R-:W-:Y:S01]  /*41c0*/  FADD.FTZ R41, R41, R40 ;  /* 0x0000002829297221 */ /* 0x000fe20000010000 */
[----:B------:R-:W-:Y:S01]  /*41d0*/  F2FP.PACK_AB R7, R0, R37 ;  /* 0x000000250007723e */ /* 0x000fe200000000ff */
[----:B------:R-:W-:-:S02]  /*41e0*/  FADD.FTZ R38, R38, R43 ;  /* 0x0000002b26267221 */ /* 0x000fc40000010000 */
[----:B------:R-:W-:Y:S02]  /*41f0*/  FADD.FTZ R36, R36, R41 ;  /* 0x0000002924247221 */ /* 0x000fe40000010000 */
[----:B------:R-:W-:Y:S01]  /*4200*/  MUFU.EX2 R150, R150 ;  /* 0x0000009600967308 */ /* 0x000fe20000000800 */
[----:B------:R-:W-:Y:S01]  /*4210*/  FADD.FTZ R39, R39, R38 ;  /* 0x0000002627277221 */ /* 0x000fe20000010000 */
[C---:B------:R-:W-:Y:S01]  /*4220*/  HMMA.16816.F32 R84, R4.reuse, R8, R84 ;  /* 0x000000080454723c */ /* 0x040fe20000001854 */
[----:B------:R-:W-:Y:S02]  /*4230*/  FADD.FTZ R37, R37, R36 ;  /* 0x0000002425257221 */ /* 0x000fe40000010000 */
[----:B------:R-:W-:Y:S02]  /*4240*/  FADD.FTZ R39, R2, R39 ;  /* 0x0000002702277221 */ /* 0x000fe40000010000 */
[----:B------:R-:W-:Y:S01]  /*4250*/  FADD.FTZ R37, R0, R37 ;  /* 0x0000002500257221 */ /* 0x000fe20000010000 */
        /* <DEDUP_REMOVED lines=9> */
[C---:B-1----:R-:W-:Y:S06]  /*42f0*/  HMMA.16816.F32 R92, R4.reuse, R12, R92 ;  /* 0x0000000c045c723c */ /* 0x042fec000000185c */
[----:B------:R-:W1:Y:S02]  /*4300*/  MUFU.EX2 R165, R165 ;  /* 0x000000a500a57308 */ /* 0x000e640000000800 */
[C---:B------:R-:W-:Y:S01]  /*4310*/  HMMA.16816.F32 R96, R4.reuse, R14, R96 ;  /* 0x0000000e0460723c */ /* 0x040fe20000001860 */
[----:B------:R-:W1:Y:S05]  /*4320*/  LDSM.16.MT88.4 R12, [R220+0x1900] ;  /* 0x00190000dc0c783b */ /* 0x000e6a0000004200 */
[----:B------:R-:W-:Y:S02]  /*4330*/  MUFU.EX2 R156, R156 ;  /* 0x0000009c009c7308 */ /* 0x000fe40000000800 */
[C---:B------:R-:W-:Y:S06]  /*4340*/  HMMA.16816.F32 R128, R4.reuse, R24, R128 ;  /* 0x000000180480723c */ /* 0x040fec0000001880 */
[----:B------:R-:W1:Y:S02]  /*4350*/  MUFU.EX2 R161, R161 ;  /* 0x000000a100a17308 */ /* 0x000e640000000800 */
[C---:B---3--:R-:W-:Y:S06]  /*4360*/  HMMA.16816.F32 R116, R4.reuse, R8, R116 ;  /* 0x000000080474723c */ /* 0x048fec0000001874 */
[----:B------:R-:W-:Y:S02]  /*4370*/  MUFU.EX2 R158, R158 ;  /* 0x0000009e009e7308 */ /* 0x000fe40000000800 */
[C---:B------:R-:W-:Y:S01]  /*4380*/  HMMA.16816.F32 R112, R4.reuse, R10, R112 ;  /* 0x0000000a0470723c */ /* 0x040fe20000001870 */
[----:B------:R-:W3:Y:S05]  /*4390*/  LDSM.16.MT88.4 R8, [R224+0x5900] ;  /* 0x00590000e008783b */ /* 0x000eea0000004200 */
[----:B------:R-:W1:Y:S02]  /*43a0*/  MUFU.EX2 R157, R157 ;  /* 0x0000009d009d7308 */ /* 0x000e640000000800 */
[C---:B------:R-:W-:Y:S01]  /*43b0*/  HMMA.16816.F32 R124, R4.reuse, R26, R124 ;  /* 0x0000001a047c723c */ /* 0x040fe2000000187c */
[----:B------:R-:W1:Y:S05]  /*43c0*/  LDSM.16.MT88.4 R24, [R224+0x1900] ;  /* 0x00190000e018783b */ /* 0x000e6a0000004200 */
[----:B------:R-:W-:Y:S02]  /*43d0*/  MUFU.EX2 R151, R151 ;  /* 0x0000009700977308 */ /* 0x000fe40000000800 */
[C---:B------:R-:W-:Y:S06]  /*43e0*/  HMMA.16816.F32 R68, R4.reuse, R20, R68 ;  /* 0x000000140444723c */ /* 0x040fec0000001844 */
[----:B------:R-:W-:Y:S02]  /*43f0*/  MUFU.EX2 R241, R241 ;  /* 0x000000f100f17308 */ /* 0x000fe40000000800 */
        /* <DEDUP_REMOVED lines=32> */
[C---:B------:R-:W-:Y:S08]  /*4600*/  HMMA.16816.F32 R68, R4.reuse, R20, R68 ;  /* 0x000000140444723c */ /* 0x040ff00000001844 */
        /* <DEDUP_REMOVED lines=8> */
[C---:B-1----:R-:W-:Y:S08]  /*4690*/  HMMA.16816.F32 R116, R4.reuse, R12, R116 ;  /* 0x0000000c0474723c */ /* 0x042ff00000001874 */
[----:B------:R-:W-:Y:S01]  /*46a0*/  HMMA.16816.F32 R112, R4, R14, R112 ;  /* 0x0000000e0470723c */ /* 0x000fe20000001870 */
[----:B------:R-:W1:Y:S06]  /*46b0*/  LDSM.16.MT88.4 R12, [R224+0x6100] ;  /* 0x00610000e00c783b */ /* 0x000e6c0000004200 */
[----:B-----5:R-:W-:Y:S01]  /*46c0*/  F2FP.PACK_AB R4, R173, R134 ;  /* 0x00000086ad04723e */ /* 0x020fe200000000ff */
        /* <DEDUP_REMOVED lines=50> */
[C---:B---3--:R-:W-:Y:S08]  /*49f0*/  HMMA.16816.F32 R84, R4.reuse, R8, R84 ;  /* 0x000000080454723c */ /* 0x048ff00000001854 */
[C---:B------:R-:W-:Y:S01]  /*4a00*/  HMMA.16816.F32 R88, R4.reuse, R10, R88 ;  /* 0x0000000a0458723c */ /* 0x040fe20000001858 */
[----:B------:R-:W3:Y:S07]  /*4a10*/  LDSM.16.MT88.4 R8, [R220+0x6900] ;  /* 0x00690000dc08783b */ /* 0x000eee0000004200 */
[C---:B----4-:R-:W-:Y:S08]  /*4a20*/  HMMA.16816.F32 R76, R4.reuse, R20, R76 ;  /* 0x00000014044c723c */ /* 0x050ff0000000184c */
[C---:B------:R-:W-:Y:S01]  /*4a30*/  HMMA.16816.F32 R80, R4.reuse, R22, R80 ;  /* 0x000000160450723c */ /* 0x040fe20000001850 */
[----:B------:R-:W-:Y:S07]  /*4a40*/  LDSM.16.MT88.4 R20, [R220+0x3100] ;  /* 0x00310000dc14783b */ /* 0x000fee0000004200 */
        /* <DEDUP_REMOVED lines=39> */
[C---:B------:R-:W-:Y:S07]  /*4cc0*/  HMMA.16816.F32 R128, R4.reuse, R28, R128 ;  /* 0x0000001c0480723c */ /* 0x040fee0000001880 */
[--C-:B------:R-:W-:Y:S01]  /*4cd0*/  FFMA.FTZ R28, R65, c[0x0][0x2d0], -R56.reuse ;  /* 0x0000b400411c7a23 */ /* 0x100fe20000010838 */
[----:B------:R-:W-:Y:S01]  /*4ce0*/  HMMA.16816.F32 R124, R4, R30, R124 ;  /* 0x0000001e047c723c */ /* 0x000fe2000000187c */
[----:B------:R-:W-:-:S04]  /*4cf0*/  FFMA.FTZ R29, R63, c[0x0][0x2d0], -R56 ;  /* 0x0000b4003f1d7a23 */ /* 0x000fc80000010838 */
[----:B------:R-:W-:Y:S02]  /*4d00*/  MUFU.EX2 R28, R28 ;  /* 0x0000001c001c7308 */ /* 0x000fe40000000800 */
[----:B------:R-:W-:Y:S01]  /*4d10*/  FFMA.FTZ R30, R61, c[0x0][0x2d0], -R56 ;  /* 0x0000b4003d1e7a23 */ /* 0x000fe20000010838 */
[C---:B-----5:R-:W-:Y:S05]  /*4d20*/  HMMA.16816.F32 R68, R4.reuse, R24, R68 ;  /* 0x000000180444723c */ /* 0x060fea0000001844 */
[----:B------:R-:W-:Y:S02]  /*4d30*/  MUFU.EX2 R29, R29 ;  /* 0x0000001d001d7308 */ /* 0x000fe40000000800 */
[--C-:B------:R-:W-:Y:S01]  /*4d40*/  FFMA.FTZ R24, R139, c[0x0][0x2d0], -R58.reuse ;  /* 0x0000b4008b187a23 */ /* 0x100fe2000001083a */
[----:B------:R-:W-:Y:S01]  /*4d50*/  HMMA.16816.F32 R72, R4, R26, R72 ;  /* 0x0000001a0448723c */ /* 0x000fe20000001848 */
[----:B------:R-:W-:-:S04]  /*4d60*/  FFMA.FTZ R25, R137, c[0x0][0x2d0], -R58 ;  /* 0x0000b40089197a23 */ /* 0x000fc8000001083a */
[----:B------:R-:W-:Y:S02]  /*4d70*/  MUFU.EX2 R24, R24 ;  /* 0x0000001800187308 */ /* 0x000fe40000000800 */
[----:B------:R-:W-:Y:S01]  /*4d80*/  FFMA.FTZ R26, R135, c[0x0][0x2d0], -R58 ;  /* 0x0000b400871a7a23 */ /* 0x000fe2000001083a */
[----:B--2---:R-:W-:Y:S01]  /*4d90*/  HMMA.16816.F32 R120, R4, R16, R120 ;  /* 0x000000100478723c */ /* 0x004fe20000001878 */
[----:B------:R-:W-:-:S04]  /*4da0*/  FFMA.FTZ R27, R67, c[0x0][0x2d0], -R56 ;  /* 0x0000b400431b7a23 */ /* 0x000fc80000010838 */
[----:B------:R-:W2:Y:S03]  /*4db0*/  MUFU.EX2 R25, R25 ;  /* 0x0000001900197308 */ /* 0x000ea60000000800 */
[C---:B------:R-:W-:Y:S01]  /*4dc0*/  HMMA.16816.F32 R108, R4.reuse, R18, R108 ;  /* 0x00000012046c723c */ /* 0x040fe2000000186c */
[----:B------:R-:W5:Y:S04]  /*4dd0*/  LDSM.16.MT88.4 R16, [R221+0x3900] ;  /* 0x00390000dd10783b */ /* 0x000f680000004200 */
[----:B------:R-:W1:Y:S03]  /*4de0*/  MUFU.EX2 R26, R26 ;  /* 0x0000001a001a7308 */ /* 0x000e660000000800 */
[C---:B----4-:R-:W-:Y:S05]  /*4df0*/  HMMA.16816.F32 R116, R4.reuse, R20, R116 ;  /* 0x000000140474723c */ /* 0x050fea0000001874 */
[----:B------:R-:W4:Y:S03]  /*4e00*/  MUFU.EX2 R27, R27 ;  /* 0x0000001b001b7308 */ /* 0x000f260000000800 */
[----:B------:R-:W-:Y:S05]  /*4e10*/  HMMA.16816.F32 R112, R4, R22, R112 ;  /* 0x000000160470723c */ /* 0x000fea0000001870 */
[----:B------:R-:W3:Y:S02]  /*4e20*/  MUFU.EX2 R30, R30 ;  /* 0x0000001e001e7308 */ /* 0x000ee40000000800 */
[----:B--2---:R-:W-:Y:S01]  /*4e30*/  F2FP.PACK_AB R4, R25, R24 ;  /* 0x000000181904723e */ /* 0x004fe200000000ff */
[----:B------:R-:W-:Y:S01]  /*4e40*/  FADD.FTZ R24, R24, R161 ;  /* 0x000000a118187221 */ /* 0x000fe20000010000 */
[----:B-1----:R-:W-:-:S03]  /*4e50*/  F2FP.PACK_AB R6, R241, R26 ;  /* 0x0000001af106723e */ /* 0x002fc600000000ff */
[----:B------:R-:W-:Y:S01]  /*4e60*/  FADD.FTZ R25, R25, R24 ;  /* 0x0000001819197221 */ /* 0x000fe20000010000 */
[----:B----4-:R-:W-:Y:S01]  /*4e70*/  F2FP.PACK_AB R5, R28, R27 ;  /* 0x0000001b1c05723e */ /* 0x010fe200000000ff */
[----:B------:R-:W-:Y:S02]  /*4e80*/  FADD.FTZ R27, R27, R32 ;  /* 0x000000201b1b7221 */ /* 0x000fe40000010000 */
[----:B------:R-:W-:Y:S02]  /*4e90*/  FADD.FTZ R26, R26, R25 ;  /* 0x000000191a1a7221 */ /* 0x000fe40000010000 */
[----:B------:R-:W-:Y:S02]  /*4ea0*/  FADD.FTZ R28, R28, R27 ;  /* 0x0000001b1c1c7221 */ /* 0x000fe40000010000 */
[----:B------:R-:W-:Y:S01]  /*4eb0*/  FADD.FTZ R241, R241, R26 ;  /* 0x0000001af1f17221 */ /* 0x000fe20000010000 */
[----:B---3--:R-:W-:Y:S01]  /*4ec0*/  F2FP.PACK_AB R7, R30, R29 ;  /* 0x0000001d1e07723e */ /* 0x008fe200000000ff */
[----:B------:R-:W-:-:S04]  /*4ed0*/  FADD.FTZ R29, R29, R28 ;  /* 0x0000001c1d1d7221 */ /* 0x000fc80000010000 */
[----:B------:R-:W-:Y:S02]  /*4ee0*/  FADD.FTZ R239, R30, R29 ;  /* 0x0000001d1eef7221 */ /* 0x000fe40000010000 */
[C---:B------:R-:W-:Y:S08]  /*4ef0*/  HMMA.16816.F32 R128, R4.reuse, R12, R128 ;  /* 0x0000000c0480723c */ /* 0x040ff00000001880 */
[C---:B------:R-:W-:Y:S01]  /*4f00*/  HMMA.16816.F32 R124, R4.reuse, R14, R124 ;  /* 0x0000000e047c723c */ /* 0x040fe2000000187c */
[----:B------:R-:W1:Y:S07]  /*4f10*/  LDSM.16.MT88.4 R12, [R220+0x3900] ;  /* 0x00390000dc0c783b */ /* 0x000e6e0000004200 */
[C---:B------:R-:W-:Y:S08]  /*4f20*/  HMMA.16816.F32 R68, R4.reuse, R8, R68 ;  /* 0x000000080444723c */ /* 0x040ff00000001844 */
[C---:B------:R-:W-:Y:S01]  /*4f30*/  HMMA.16816.F32 R72, R4.reuse, R10, R72 ;  /* 0x0000000a0448723c */ /* 0x040fe20000001848 */
[----:B------:R-:W2:Y:S07]  /*4f40*/  LDSM.16.MT88.4 R8, [R224+0x7900] ;  /* 0x00790000e008783b */ /* 0x000eae0000004200 */
[C---:B-----5:R-:W-:Y:S08]  /*4f50*/  HMMA.16816.F32 R76, R4.reuse, R16, R76 ;  /* 0x00000010044c723c */ /* 0x060ff0000000184c */
[C---:B------:R-:W-:Y:S01]  /*4f60*/  HMMA.16816.F32 R80, R4.reuse, R18, R80 ;  /* 0x000000120450723c */ /* 0x040fe20000001850 */
[----:B------:R-:W3:Y:S07]  /*4f70*/  LDSM.16.MT88.4 R16, [R222+0x7900] ;  /* 0x00790000de10783b */ /* 0x000eee0000004200 */
[C---:B-1----:R-:W-:Y:S08]  /*4f80*/  HMMA.16816.F32 R84, R4.reuse, R12, R84 ;  /* 0x0000000c0454723c */ /* 0x042ff00000001854 */
[C---:B------:R-:W-:Y:S01]  /*4f90*/  HMMA.16816.F32 R88, R4.reuse, R14, R88 ;  /* 0x0000000e0458723c */ /* 0x040fe20000001858 */
[----:B------:R-:W1:Y:S07]  /*4fa0*/  LDSM.16.MT88.4 R12, [R221+0x7900] ;  /* 0x00790000dd0c783b */ /* 0x000e6e0000004200 */
[C---:B--2---:R-:W-:Y:S08]  /*4fb0*/  HMMA.16816.F32 R92, R4.reuse, R8, R92 ;  /* 0x00000008045c723c */ /* 0x044ff0000000185c */
[C---:B------:R-:W-:Y:S01]  /*4fc0*/  HMMA.16816.F32 R96, R4.reuse, R10, R96 ;  /* 0x0000000a0460723c */ /* 0x040fe20000001860 */
[----:B------:R-:W2:Y:S07]  /*4fd0*/  LDSM.16.MT88.4 R8, [R220+0x7900] ;  /* 0x00790000dc08783b */ /* 0x000eae0000004200 */
[C---:B---3--:R-:W-:Y:S08]  /*4fe0*/  HMMA.16816.F32 R100, R4.reuse, R16, R100 ;  /* 0x000000100464723c */ /* 0x048ff00000001864 */
[C---:B------:R-:W-:Y:S08]  /*4ff0*/  HMMA.16816.F32 R104, R4.reuse, R18, R104 ;  /* 0x000000120468723c */ /* 0x040ff00000001868 */
[C---:B-1----:R-:W-:Y:S08]  /*5000*/  HMMA.16816.F32 R120, R4.reuse, R12, R120 ;  /* 0x0000000c0478723c */ /* 0x042ff00000001878 */
[C---:B------:R-:W-:Y:S08]  /*5010*/  HMMA.16816.F32 R108, R4.reuse, R14, R108 ;  /* 0x0000000e046c723c */ /* 0x040ff0000000186c */
[C---:B--2---:R-:W-:Y:S08]  /*5020*/  HMMA.16816.F32 R116, R4.reuse, R8, R116 ;  /* 0x000000080474723c */ /* 0x044ff00000001874 */
[----:B------:R-:W-:Y:S01]  /*5030*/  HMMA.16816.F32 R112, R4, R10, R112 ;  /* 0x0000000a0470723c */ /* 0x000fe20000001870 */
[----:B------:R-:W-:Y:S08]  /*5040*/  @!P1 BRA `(.L_x_1341) ;  /* 0x000034e000009947 */ /* 0x000ff00003800000 */
[----:B------:R-:W-:Y:S01]  /*5050*/  IADD3 R236, P1, R228, 0x40, RZ ;  /* 0x00000040e4ec7810 */ /* 0x000fe20007f3e0ff */
[----:B------:R-:W-:Y:S01]  /*5060*/  IMAD.MOV.U32 R0, RZ, RZ, R3 ;  /* 0x000000ffff007224 */ /* 0x000fe200078e0003 */
[----:B------:R-:W-:Y:S01]  /*5070*/  IADD3 R238, P2, R234, 0x40, RZ ;  /* 0x00000040eaee7810 */ /* 0x000fe20007f5e0ff */
[----:B------:R-:W-:Y:S01]  /*5080*/  IMAD.MOV.U32 R133, RZ, RZ, R132 ;  /* 0x000000ffff857224 */ /* 0x000fe200078e0084 */
[----:B------:R-:W-:Y:S01]  /*5090*/  ULDC.64 UR6, c[0x0][0x208] ;  /* 0x0000820000067ab9 */ /* 0x000fe20000000a00 */
[----:B------:R-:W-:Y:S01]  /*50a0*/  IMAD.X R233, RZ, RZ, R231, P1 ;  /* 0x000000ffffe97224 */ /* 0x000fe200008e06e7 */
[----:B------:R-:W-:Y:S01]  /*50b0*/  IADD3.X R237, RZ, R232, RZ, P2, !PT ;  /* 0x000000e8ffed7210 */ /* 0x000fe200017fe4ff */
[----:B------:R-:W-:-:S08]  /*50c0*/  ULDC.64 UR4, c[0x0][0x1e0] ;  /* 0x0000780000047ab9 */ /* 0x000fd00000000a00 */
.L_x_1342:
[----:B------:R-:W-:Y:S04]  /*50d0*/  DEPBAR.LE SB0, 0x0 ;  /* 0x000080000000791a */ /* 0x000fe80000000000 */
[----:B------:R-:W-:Y:S01]  /*50e0*/  BAR.SYNC.DEFER_BLOCKING 0x0 ;  /* 0x0000000000007b1d */ /* 0x000fe20000010000 */
[----:B------:R-:W-:Y:S02]  /*50f0*/  USHF.R.S32.HI UR16, URZ, 0x1f, UR23 ;  /* 0x0000001f3f107899 */ /* 0x000fe40008011417 */
[----:B------:R-:W-:Y:S02]  /*5100*/  UIMAD.WIDE.U32 UR18, UR23, UR6, URZ ;  /* 0x00000006171272a5 */ /* 0x000fe4000f8e003f */
[----:B------:R-:W-:Y:S02]  /*5110*/  UIMAD UR16, UR16, UR6, URZ ;  /* 0x00000006101072a4 */ /* 0x000fe4000f8e023f */
[----:B------:R-:W-:Y:S02]  /*5120*/  USHF.L.U32 UR17, UR18, 0x7, URZ ;  /* 0x0000000712117899 */ /* 0x000fe4000800063f */
[----:B------:R-:W-:Y:S02]  /*5130*/  UIMAD UR16, UR23, UR7, UR16 ;  /* 0x00000007171072a4 */ /* 0x000fe4000f8e0210 */
[----:B------:R-:W-:Y:S02]  /*5140*/  UISETP.GT.AND UP1, UPT, UR23, UR8, UPT ;  /* 0x000000081700728c */ /* 0x000fe4000bf24270 */
[----:B------:R-:W-:Y:S01]  /*5150*/  UIADD3 UR16, UR19, UR16, URZ ;  /* 0x0000001013107290 */ /* 0x000fe2000fffe03f */
[----:B------:R-:W-:Y:S01]  /*5160*/  IADD3 R2, P5, R234, UR17, RZ ;  /* 0x00000011ea027c10 */ /* 0x000fe2000ffbe0ff */
[----:B------:R-:W-:Y:S01]  /*5170*/  UIADD3 UR23, UR23, -0x1, URZ ;  /* 0xffffffff17177890 */ /* 0x000fe2000fffe03f */
[----:B------:R-:W-:Y:S01]  /*5180*/  IADD3 R3, P2, R238, UR17, RZ ;  /* 0x00000011ee037c10 */ /* 0x000fe2000ff5e0ff */
[----:B------:R-:W-:Y:S01]  /*5190*/  USHF.L.U64.HI UR16, UR18, 0x7, UR16 ;  /* 0x0000000712107899 */ /* 0x000fe20008010210 */
[----:B------:R-:W-:Y:S02]  /*51a0*/  LEA R242, P4, R2, c[0x0][0x1f8], 0x1 ;  /* 0x00007e0002f27a11 */ /* 0x000fe400078808ff */
[----:B------:R-:W-:Y:S02]  /*51b0*/  LEA R134, P1, R3, c[0x0][0x1f8], 0x1 ;  /* 0x00007e0003867a11 */ /* 0x000fe400078208ff */
[----:B------:R-:W-:Y:S01]  /*51c0*/  @UP1 UIMAD.WIDE.U32 UR18, UR23, UR4, URZ ;  /* 0x00000004171212a5 */ /* 0x000fe2000f8e003f */
[----:B------:R-:W-:Y:S01]  /*51d0*/  IADD3.X R61, R232, UR16, RZ, P5, !PT ;  /* 0x00000010e83d7c10 */ /* 0x000fe2000affe4ff */
[----:B------:R-:W1:Y:S01]  /*51e0*/  LDSM.16.M88.4 R144, [R226+0x8100] ;  /* 0x00810000e290783b */ /* 0x000e620000000200 */
[----:B------:R-:W-:Y:S01]  /*51f0*/  IADD3.X R60, R237, UR16, RZ, P2, !PT ;  /* 0x00000010ed3c7c10 */ /* 0x000fe200097fe4ff */
[----:B------:R-:W-:Y:S01]  /*5200*/  @UP1 USHF.L.U32 UR17, UR18, 0x7, URZ ;  /* 0x0000000712111899 */ /* 0x000fe2000800063f */
[----:B------:R-:W-:Y:S01]  /*5210*/  LEA.HI.X R243, R2, c[0x0][0x1fc], R61, 0x1, P4 ;  /* 0x00007f0002f37a11 */ /* 0x000fe200020f0c3d */
[----:B------:R-:W-:Y:S01]  /*5220*/  @UP1 USHF.R.S32.HI UR16, URZ, 0x1f, UR23 ;  /* 0x0000001f3f101899 */ /* 0x000fe20008011417 */
[----:B------:R-:W-:Y:S02]  /*5230*/  LEA.HI.X R135, R3, c[0x0][0x1fc], R60, 0x1, P1 ;  /* 0x00007f0003877a11 */ /* 0x000fe400008f0c3c */
[----:B------:R-:W-:Y:S01]  /*5240*/  IADD3 R2, P1, R242, UR11, RZ ;  /* 0x0000000bf2027c10 */ /* 0x000fe2000ff3e0ff */
[----:B------:R-:W2:Y:S01]  /*5250*/  LDSM.16.M88.4 R148, [R226+0x8900] ;  /* 0x00890000e294783b */ /* 0x000ea20000000200 */
[----:B------:R-:W-:Y:S02]  /*5260*/  @UP1 UIMAD UR16, UR16, UR4, URZ ;  /* 0x00000004101012a4 */ /* 0x000fe4000f8e023f */
[----:B------:R-:W-:Y:S02]  /*5270*/  IADD3.X R3, R243, UR20, RZ, P1, !PT ;  /* 0x00000014f3037c10 */ /* 0x000fe40008ffe4ff */
[C---:B------:R-:W-:Y:S01]  /*5280*/  IADD3 R192, P1, R2.reuse, UR11, RZ ;  /* 0x0000000b02c07c10 */ /* 0x040fe2000ff3e0ff */
[----:B------:R-:W-:Y:S01]  /*5290*/  @UP1 UIMAD UR16, UR23, UR5, UR16 ;  /* 0x00000005171012a4 */ /* 0x000fe2000f8e0210 */
[----:B------:R-:W-:Y:S01]  /*52a0*/  IADD3 R194, P4, R2, UR22, RZ ;  /* 0x0000001602c27c10 */ /* 0x000fe2000ff9e0ff */
[----:B------:R-:W3:Y:S01]  /*52b0*/  LDSM.16.M88.4 R152, [R226+0x9100] ;  /* 0x00910000e298783b */ /* 0x000ee20000000200 */
[C---:B------:R-:W-:Y:S01]  /*52c0*/  IADD3.X R193, R3.reuse, UR20, RZ, P1, !PT ;  /* 0x0000001403c17c10 */ /* 0x040fe20008ffe4ff */
[----:B------:R-:W-:Y:S01]  /*52d0*/  @UP1 UIADD3 UR16, UR19, UR16, URZ ;  /* 0x0000001013101290 */ /* 0x000fe2000fffe03f */
[----:B------:R-:W-:Y:S02]  /*52e0*/  IADD3.X R195, R3, UR21, RZ, P4, !PT ;  /* 0x0000001503c37c10 */ /* 0x000fe4000a7fe4ff */
[C---:B------:R-:W-:Y:S01]  /*52f0*/  IADD3 R244, P2, R192.reuse, UR11, RZ ;  /* 0x0000000bc0f47c10 */ /* 0x040fe2000ff5e0ff */
[----:B------:R-:W-:Y:S02]  /*5300*/  @UP1 USHF.L.U64.HI UR16, UR18, 0x7, UR16 ;  /* 0x0000000712101899 */ /* 0x000fe40008010210 */
[----:B------:R-:W4:Y:S01]  /*5310*/  LDSM.16.M88.4 R156, [R226+0x9900] ;  /* 0x00990000e29c783b */ /* 0x000f220000000200 */
[C---:B------:R-:W-:Y:S01]  /*5320*/  IADD3.X R245, R193.reuse, UR20, RZ, P2, !PT ;  /* 0x00000014c1f57c10 */ /* 0x040fe200097fe4ff */
[----:B------:R-:W-:Y:S02]  /*5330*/  @UP1 USHF.L.U32 UR18, UR4, 0x6, URZ ;  /* 0x0000000604121899 */ /* 0x000fe4000800063f */
[----:B------:R-:W-:Y:S02]  /*5340*/  @UP1 UMOV UR19, 0x6 ;  /* 0x0000000600131882 */ /* 0x000fe40000000000 */
[----:B------:R-:W-:Y:S02]  /*5350*/  @UP1 USHF.L.U64.HI UR19, UR4, UR19, UR5 ;  /* 0x0000001304131299 */ /* 0x000fe40008010205 */
[----:B------:R-:W5:Y:S01]  /*5360*/  LDSM.16.M88.4 R160, [R226+0xa100] ;  /* 0x00a10000e2a0783b */ /* 0x000f620000000200 */
[C---:B-1----:R-:W-:Y:S07]  /*5370*/  HMMA.16816.F32 R4, R140.reuse, R144, RZ ;  /* 0x000000908c04723c */ /* 0x042fee00000018ff */
[----:B------:R-:W1:Y:S01]  /*5380*/  LDSM.16.M88.4 R164, [R226+0xa900] ;  /* 0x00a90000e2a4783b */ /* 0x000e620000000200 */
[C---:B------:R-:W-:Y:S07]  /*5390*/  HMMA.16816.F32 R8, R140.reuse, R146, RZ ;  /* 0x000000928c08723c */ /* 0x040fee00000018ff */
[----:B------:R-:W1:Y:S01]  /*53a0*/  LDSM.16.M88.4 R144, [R226+0xb100] ;  /* 0x00b10000e290783b */ /* 0x000e620000000200 */
[C---:B--2---:R-:W-:Y:S07]  /*53b0*/  HMMA.16816.F32 R12, R140.reuse, R148, RZ ;  /* 0x000000948c0c723c */ /* 0x044fee00000018ff */
[----:B------:R-:W2:Y:S01]  /*53c0*/  LDSM.16.M88.4 R64, [R226+0xb900] ;  /* 0x00b90000e240783b */ /* 0x000ea20000000200 */
[C---:B------:R-:W-:Y:S07]  /*53d0*/  HMMA.16816.F32 R16, R140.reuse, R150, RZ ;  /* 0x000000968c10723c */ /* 0x040fee00000018ff */
[----:B------:R-:W1:Y:S01]  /*53e0*/  LDSM.16.M88.4 R136, [R225] ;  /* 0x00000000e188783b */ /* 0x000e620000000200 */
[C---:B---3--:R-:W-:Y:S07]  /*53f0*/  HMMA.16816.F32 R20, R140.reuse, R152, RZ ;  /* 0x000000988c14723c */ /* 0x048fee00000018ff */
[----:B------:R-:W-:Y:S01]  /*5400*/  LDSM.16.M88.4 R148, [R218] ;  /* 0x00000000da94783b */ /* 0x000fe20000000200 */
[C---:B------:R-:W-:Y:S07]  /*5410*/  HMMA.16816.F32 R24, R140.reuse, R154, RZ ;  /* 0x0000009a8c18723c */ /* 0x040fee00000018ff */
[----:B------:R-:W-:Y:S01]  /*5420*/  LDSM.16.M88.4 R152, [R217] ;  /* 0x00000000d998783b */ /* 0x000fe20000000200 */
[C---:B----4-:R-:W-:Y:S07]  /*5430*/  HMMA.16816.F32 R28, R140.reuse, R156, RZ ;  /* 0x0000009c8c1c723c */ /* 0x050fee00000018ff */
[----:B------:R-:W-:Y:S01]  /*5440*/  LDSM.16.M88.4 R172, [R213] ;  /* 0x00000000d5ac783b */ /* 0x000fe20000000200 */
[C---:B------:R-:W-:Y:S07]  /*5450*/  HMMA.16816.F32 R32, R140.reuse, R158, RZ ;  /* 0x0000009e8c20723c */ /* 0x040fee00000018ff */
[----:B------:R-:W-:Y:S01]  /*5460*/  LDSM.16.M88.4 R156, [R216] ;  /* 0x00000000d89c783b */ /* 0x000fe20000000200 */
[C---:B-----5:R-:W-:Y:S08]  /*5470*/  HMMA.16816.F32 R36, R140.reuse, R160, RZ ;  /* 0x000000a08c24723c */ /* 0x060ff000000018ff */
[C---:B------:R-:W-:Y:S01]  /*5480*/  HMMA.16816.F32 R40, R140.reuse, R162, RZ ;  /* 0x000000a28c28723c */ /* 0x040fe200000018ff */
[----:B------:R-:W-:Y:S07]  /*5490*/  LDSM.16.M88.4 R160, [R215] ;  /* 0x00000000d7a0783b */ /* 0x000fee0000000200 */
[C---:B-1----:R-:W-:Y:S08]  /*54a0*/  HMMA.16816.F32 R44, R140.reuse, R164, RZ ;  /* 0x000000a48c2c723c */ /* 0x042ff000000018ff */
[C---:B------:R-:W-:Y:S01]  /*54b0*/  HMMA.16816.F32 R48, R140.reuse, R166, RZ ;  /* 0x000000a68c30723c */ /* 0x040fe200000018ff */
[----:B------:R-:W-:Y:S07]  /*54c0*/  LDSM.16.M88.4 R164, [R214] ;  /* 0x00000000d6a4783b */ /* 0x000fee0000000200 */
[C---:B------:R-:W-:Y:S08]  /*54d0*/  HMMA.16816.F32 R52, R140.reuse, R144, RZ ;  /* 0x000000908c34723c */ /* 0x040ff000000018ff */
[C---:B------:R-:W-:Y:S01]  /*54e0*/  HMMA.16816.F32 R56, R140.reuse, R146, RZ ;  /* 0x000000928c38723c */ /* 0x040fe200000018ff */
[----:B------:R-:W1:Y:S07]  /*54f0*/  LDSM.16.M88.4 R144, [R219] ;  /* 0x00000000db90783b */ /* 0x000e6e0000000200 */
[C---:B--2---:R-:W-:Y:S01]  /*5500*/  HMMA.16816.F32 R60, R140.reuse, R64, RZ ;  /* 0x000000408c3c723c */ /* 0x044fe200000018ff */
[----:B------:R-:W-:Y:S01]  /*5510*/  @!PT LDS RZ, [RZ] ;  /* 0x00000000fffff984 */ /* 0x000fe20000000800 */
[----:B------:R-:W-:Y:S01]  /*5520*/  @!PT LDS RZ, [RZ] ;  /* 0x00000000fffff984 */ /* 0x000fe20000000800 */
[----:B------:R-:W-:Y:S01]  /*5530*/  @!PT LDS RZ, [RZ] ;  /* 0x00000000fffff984 */ /* 0x000fe20000000800 */
[----:B------:R2:W-:Y:S07]  /*5540*/  LDGSTS.E.BYPASS.LTC128B.128 [R227+0x100], [R242.64], !P3 ;  /* 0x00100000f2e37fae */ /* 0x0005ee000d901d4e */
[----:B------:R-:W-:Y:S01]  /*5550*/  HMMA.16816.F32 R64, R140, R66, RZ ;  /* 0x000000428c40723c */ /* 0x000fe200000018ff */
[----:B------:R3:W-:Y:S07]  /*5560*/  LDGSTS.E.BYPASS.LTC128B.128 [R227+0x4100], [R134.64], !P0 ;  /* 0x0410000086e37fae */ /* 0x0007ee000c101d4e */
[C---:B------:R-:W-:Y:S01]  /*5570*/  HMMA.16816.F32 R4, R168.reuse, R136, R4 ;  /* 0x00000088a804723c */ /* 0x040fe20000001804 */
[----:B------:R4:W-:Y:S07]  /*5580*/  LDGSTS.E.BYPASS.LTC128B.128 [R227+0x1100], [R2.64], !P3 ;  /* 0x0110000002e37fae */ /* 0x0009ee000d901d4e */
[C---:B------:R-:W-:Y:S01]  /*5590*/  HMMA.16816.F32 R8, R168.reuse, R138, R8 ;  /* 0x0000008aa808723c */ /* 0x040fe20000001808 */
[----:B------:R4:W-:Y:S03]  /*55a0*/  LDGSTS.E.BYPASS.LTC128B.128 [R227+0x5100], [R2.64+0x80], !P0 ;  /* 0x0510008002e37fae */ /* 0x0009e6000c101d4e */
[----:B--2---:R-:W-:Y:S04]  /*55b0*/  IADD3 R242, P1, R192, UR22, RZ ;  /* 0x00000016c0f27c10 */ /* 0x004fe8000ff3e0ff */
[----:B------:R-:W-:Y:S01]  /*55c0*/  IADD3.X R243, R193, UR21, RZ, P1, !PT ;  /* 0x00000015c1f37c10 */ /* 0x000fe20008ffe4ff */
[C---:B-1----:R-:W-:Y:S01]  /*55d0*/  HMMA.16816.F32 R12, R168.reuse, R144, R12 ;  /* 0x00000090a80c723c */ /* 0x042fe2000000180c */
[----:B------:R1:W-:Y:S01]  /*55e0*/  LDGSTS.E.BYPASS.LTC128B.128 [R227+0x2100], [R192.64], !P3 ;  /* 0x02100000c0e37fae */ /* 0x0003e2000d901d4e */
[----:B------:R-:W-:Y:S06]  /*55f0*/  PLOP3.LUT P1, PT, PT, PT, UP1, 0x80, 0x0 ;  /* 0x000000000000781c */ /* 0x000fec0003f2f018 */
[C---:B------:R-:W-:Y:S01]  /*5600*/  HMMA.16816.F32 R16, R168.reuse, R146, R16 ;  /* 0x00000092a810723c */ /* 0x040fe20000001810 */
[----:B------:R1:W-:Y:S07]  /*5610*/  LDGSTS.E.BYPASS.LTC128B.128 [R227+0x6100], [R194.64], !P0 ;  /* 0x06100000c2e37fae */ /* 0x0003ee000c101d4e */
[C---:B------:R-:W-:Y:S01]  /*5620*/  HMMA.16816.F32 R20, R168.reuse, R148, R20 ;  /* 0x00000094a814723c */ /* 0x040fe20000001814 */
[----:B------:R2:W-:Y:S07]  /*5630*/  LDGSTS.E.BYPASS.LTC128B.128 [R227+0x3100], [R244.64], !P3 ;  /* 0x03100000f4e37fae */ /* 0x0005ee000d901d4e */
[C---:B------:R-:W-:Y:S01]  /*5640*/  HMMA.16816.F32 R24, R168.reuse, R150, R24 ;  /* 0x00000096a818723c */ /* 0x040fe20000001818 */
[----:B------:R5:W-:Y:S07]  /*5650*/  LDGSTS.E.BYPASS.LTC128B.128 [R227+0x7100], [R242.64], !P0 ;  /* 0x07100000f2e37fae */ /* 0x000bee000c101d4e */
[C---:B------:R-:W-:Y:S01]  /*5660*/  HMMA.16816.F32 R28, R168.reuse, R152, R28 ;  /* 0x00000098a81c723c */ /* 0x040fe2000000181c */
[----:B------:R-:W1:Y:S07]  /*5670*/  LDSM.16.M88.4 R136, [R223+0x8100] ;  /* 0x00810000df88783b */ /* 0x000e6e0000000200 */
[C---:B------:R-:W-:Y:S01]  /*5680*/  HMMA.16816.F32 R32, R168.reuse, R154, R32 ;  /* 0x0000009aa820723c */ /* 0x040fe20000001820 */
[----:B------:R-:W0:Y:S07]  /*5690*/  LDGDEPBAR ;  /* 0x00000000000079af */ /* 0x000e2e0000000000 */
[C---:B------:R-:W-:Y:S01]  /*56a0*/  HMMA.16816.F32 R36, R168.reuse, R156, R36 ;  /* 0x0000009ca824723c */ /* 0x040fe20000001824 */
[----:B------:R-:W1:Y:S07]  /*56b0*/  LDSM.16.M88.4 R144, [R223+0x8900] ;  /* 0x00890000df90783b */ /* 0x000e6e0000000200 */
[C---:B------:R-:W-:Y:S01]  /*56c0*/  HMMA.16816.F32 R40, R168.reuse, R158, R40 ;  /* 0x0000009ea828723c */ /* 0x040fe20000001828 */
[----:B------:R-:W1:Y:S07]  /*56d0*/  LDSM.16.M88.4 R148, [R223+0x9100] ;  /* 0x00910000df94783b */ /* 0x000e6e0000000200 */
[C---:B------:R-:W-:Y:S01]  /*56e0*/  HMMA.16816.F32 R44, R168.reuse, R160, R44 ;  /* 0x000000a0a82c723c */ /* 0x040fe2000000182c */
[----:B------:R-:W2:Y:S07]  /*56f0*/  LDSM.16.M88.4 R152, [R223+0x9900] ;  /* 0x00990000df98783b */ /* 0x000eae0000000200 */
[C---:B------:R-:W-:Y:S01]  /*5700*/  HMMA.16816.F32 R48, R168.reuse, R162, R48 ;  /* 0x000000a2a830723c */ /* 0x040fe20000001830 */
[----:B------:R-:W-:Y:S07]  /*5710*/  LDSM.16.M88.4 R156, [R223+0xb900] ;  /* 0x00b90000df9c783b */ /* 0x000fee0000000200 */
[C---:B------:R-:W-:Y:S01]  /*5720*/  HMMA.16816.F32 R52, R168.reuse, R164, R52 ;  /* 0x000000a4a834723c */ /* 0x040fe20000001834 */
[----:B------:R-:W-:Y:S07]  /*5730*/  LDSM.16.M88.4 R160, [R212] ;  /* 0x00000000d4a0783b */ /* 0x000fee0000000200 */
[C---:B------:R-:W-:Y:S01]  /*5740*/  HMMA.16816.F32 R56, R168.reuse, R166, R56 ;  /* 0x000000a6a838723c */ /* 0x040fe20000001838 */
[----:B------:R-:W-:Y:S07]  /*5750*/  LDSM.16.M88.4 R164, [R212+0x800] ;  /* 0x00080000d4a4783b */ /* 0x000fee0000000200 */
[C---:B------:R-:W-:Y:S01]  /*5760*/  HMMA.16816.F32 R60, R168.reuse, R172, R60 ;  /* 0x000000aca83c723c */ /* 0x040fe2000000183c */
[----:B-1----:R-:W-:Y:S07]  /*5770*/  LDSM.16.M88.4 R192, [R210] ;  /* 0x00000000d2c0783b */ /* 0x002fee0000000200 */
[----:B------:R-:W-:Y:S01]  /*5780*/  HMMA.16816.F32 R64, R168, R174, R64 ;  /* 0x000000aea840723c */ /* 0x000fe20000001840 */
[----:B------:R-:W-:Y:S07]  /*5790*/  LDSM.16.M88.4 R172, [R211] ;  /* 0x00000000d3ac783b */ /* 0x000fee0000000200 */
[C---:B------:R-:W-:Y:S08]  /*57a0*/  HMMA.16816.F32 R4, R176.reuse, R136, R4 ;  /* 0x00000088b004723c */ /* 0x040ff00000001804 */
[C---:B------:R-:W-:Y:S01]  /*57b0*/  HMMA.16816.F32 R8, R176.reuse, R138, R8 ;  /* 0x0000008ab008723c */ /* 0x040fe20000001808 */
[----:B------:R-:W1:Y:S07]  /*57c0*/  LDSM.16.M88.4 R136, [R223+0xa100] ;  /* 0x00a10000df88783b */ /* 0x000e6e0000000200 */
[C---:B------:R-:W-:Y:S08]  /*57d0*/  HMMA.16816.F32 R12, R176.reuse, R144, R12 ;  /* 0x00000090b00c723c */ /* 0x040ff0000000180c */
[C---:B------:R-:W-:Y:S01]  /*57e0*/  HMMA.16816.F32 R16, R176.reuse, R146, R16 ;  /* 0x00000092b010723c */ /* 0x040fe20000001810 */
[----:B------:R-:W3:Y:S07]  /*57f0*/  LDSM.16.M88.4 R144, [R223+0xa900] ;  /* 0x00a90000df90783b */ /* 0x000eee0000000200 */
[C---:B------:R-:W-:Y:S08]  /*5800*/  HMMA.16816.F32 R20, R176.reuse, R148, R20 ;  /* 0x00000094b014723c */ /* 0x040ff00000001814 */
[C---:B------:R-:W-:Y:S01]  /*5810*/  HMMA.16816.F32 R24, R176.reuse, R150, R24 ;  /* 0x00000096b018723c */ /* 0x040fe20000001818 */
[----:B------:R-:W4:Y:S07]  /*5820*/  LDSM.16.M88.4 R148, [R223+0xb100] ;  /* 0x00b10000df94783b */ /* 0x000f2e0000000200 */
[C---:B--2---:R-:W-:Y:S08]  /*5830*/  HMMA.16816.F32 R28, R176.reuse, R152, R28 ;  /* 0x00000098b01c723c */ /* 0x044ff0000000181c */
[C---:B------:R-:W-:Y:S01]  /*5840*/  HMMA.16816.F32 R32, R176.reuse, R154, R32 ;  /* 0x0000009ab020723c */ /* 0x040fe20000001820 */
[----:B------:R-:W2:Y:S07]  /*5850*/  LDSM.16.M88.4 R152, [R212+0x1000] ;  /* 0x00100000d498783b */ /* 0x000eae0000000200 */
[C---:B-1----:R-:W-:Y:S08]  /*5860*/  HMMA.16816.F32 R36, R176.reuse, R136, R36 ;  /* 0x00000088b024723c */ /* 0x042ff00000001824 */
        /* <DEDUP_REMOVED lines=31> */
[----:B------:R-:W4:Y:S07]  /*5a60*/  LDSM.16.M88.4 R156, [R226+0xe900] ;  /* 0x00e90000e29c783b */ /* 0x000f2e0000000200 */
[C---:B--2---:R-:W-:Y:S08]  /*5a70*/  HMMA.16816.F32 R60, R180.reuse, R152, R60 ;  /* 0x00000098b43c723c */ /* 0x044ff0000000183c */
[----:B------:R-:W-:Y:S01]  /*5a80*/  HMMA.16816.F32 R64, R180, R154, R64 ;  /* 0x0000009ab440723c */ /* 0x000fe20000001840 */
[----:B------:R-:W-:Y:S07]  /*5a90*/  LDSM.16.M88.4 R152, [R226+0xf900] ;  /* 0x00f90000e298783b */ /* 0x000fee0000000200 */
[C---:B-1----:R-:W-:Y:S08]  /*5aa0*/  HMMA.16816.F32 R4, R184.reuse, R136, R4 ;  /* 0x00000088b804723c */ /* 0x042ff00000001804 */
[C---:B------:R-:W-:Y:S01]  /*5ab0*/  HMMA.16816.F32 R8, R184.reuse, R138, R8 ;  /* 0x0000008ab808723c */ /* 0x040fe20000001808 */
[----:B------:R-:W1:Y:S07]  /*5ac0*/  LDSM.16.M88.4 R136, [R226+0xf100] ;  /* 0x00f10000e288783b */ /* 0x000e6e0000000200 */
[C---:B---3--:R-:W-:Y:S08]  /*5ad0*/  HMMA.16816.F32 R12, R184.reuse, R144, R12 ;  /* 0x00000090b80c723c */ /* 0x048ff0000000180c */
[C---:B------:R-:W-:Y:S01]  /*5ae0*/  HMMA.16816.F32 R16, R184.reuse, R146, R16 ;  /* 0x00000092b810723c */ /* 0x040fe20000001810 */
[----:B------:R-:W2:Y:S07]  /*5af0*/  LDSM.16.M88.4 R144, [R209] ;  /* 0x00000000d190783b */ /* 0x000eae0000000200 */
[C---:B----4-:R-:W-:Y:S08]  /*5b00*/  HMMA.16816.F32 R20, R184.reuse, R148, R20 ;  /* 0x00000094b814723c */ /* 0x050ff00000001814 */
[C---:B------:R-:W-:Y:S01]  /*5b10*/  HMMA.16816.F32 R24, R184.reuse, R150, R24 ;  /* 0x00000096b818723c */ /* 0x040fe20000001818 */
[----:B------:R-:W3:Y:S07]  /*5b20*/  LDSM.16.M88.4 R148, [R208] ;  /* 0x00000000d094783b */ /* 0x000eee0000000200 */
        /* <DEDUP_REMOVED lines=8> */
[----:B------:R-:W4:Y:S07]  /*5bb0*/  LDSM.16.M88.4 R156, [R207] ;  /* 0x00000000cf9c783b */ /* 0x000f2e0000000200 */
[C---:B-1----:R-:W-:Y:S08]  /*5bc0*/  HMMA.16816.F32 R52, R184.reuse, R136, R52 ;  /* 0x00000088b834723c */ /* 0x042ff00000001834 */
[C---:B------:R-:W-:Y:S01]  /*5bd0*/  HMMA.16816.F32 R56, R184.reuse, R138, R56 ;  /* 0x0000008ab838723c */ /* 0x040fe20000001838 */
[----:B------:R-:W1:Y:S07]  /*5be0*/  LDSM.16.M88.4 R136, [R206] ;  /* 0x00000000ce88783b */ /* 0x000e6e0000000200 */
[C---:B------:R-:W-:Y:S08]  /*5bf0*/  HMMA.16816.F32 R60, R184.reuse, R152, R60 ;  /* 0x00000098b83c723c */ /* 0x040ff0000000183c */
[----:B------:R-:W-:Y:S01]  /*5c00*/  HMMA.16816.F32 R64, R184, R154, R64 ;  /* 0x0000009ab840723c */ /* 0x000fe20000001840 */
[----:B------:R-:W1:Y:S07]  /*5c10*/  LDSM.16.M88.4 R152, [R205] ;  /* 0x00000000cd98783b */ /* 0x000e6e0000000200 */
        /* <DEDUP_REMOVED lines=27> */
[C---:B------:R-:W-:Y:S08]  /*5dd0*/  HMMA.16816.F32 R12, R196.reuse, R160, R12 ;  /* 0x000000a0c40c723c */ /* 0x040ff0000000180c */
[C---:B------:R-:W-:Y:S08]  /*5de0*/  HMMA.16816.F32 R16, R196.reuse, R162, R16 ;  /* 0x000000a2c410723c */ /* 0x040ff00000001810 */
[C---:B------:R-:W-:Y:S08]  /*5df0*/  HMMA.16816.F32 R20, R196.reuse, R164, R20 ;  /* 0x000000a4c414723c */ /* 0x040ff00000001814 */
[C---:B------:R-:W-:Y:S08]  /*5e00*/  HMMA.16816.F32 R24, R196.reuse, R166, R24 ;  /* 0x000000a6c418723c */ /* 0x040ff00000001818 */
[C---:B----4-:R-:W-:Y:S08]  /*5e10*/  HMMA.16816.F32 R28, R196.reuse, R156, R28 ;  /* 0x0000009cc41c723c */ /* 0x050ff0000000181c */
[C---:B------:R-:W-:Y:S08]  /*5e20*/  HMMA.16816.F32 R32, R196.reuse, R158, R32 ;  /* 0x0000009ec420723c */ /* 0x040ff00000001820 */
[C---:B-1----:R-:W-:Y:S08]  /*5e30*/  HMMA.16816.F32 R36, R196.reuse, R136, R36 ;  /* 0x00000088c424723c */ /* 0x042ff00000001824 */
[C---:B------:R-:W-:Y:S01]  /*5e40*/  HMMA.16816.F32 R40, R196.reuse, R138, R40 ;  /* 0x0000008ac428723c */ /* 0x040fe20000001828 */
[----:B------:R-:W1:Y:S07]  /*5e50*/  LDSM.16.M88.4 R136, [R212+0x5000] ;  /* 0x00500000d488783b */ /* 0x000e6e0000000200 */
[C---:B------:R-:W-:Y:S08]  /*5e60*/  HMMA.16816.F32 R44, R196.reuse, R172, R44 ;  /* 0x000000acc42c723c */ /* 0x040ff0000000182c */
[C---:B------:R-:W-:Y:S08]  /*5e70*/  HMMA.16816.F32 R48, R196.reuse, R174, R48 ;  /* 0x000000aec430723c */ /* 0x040ff00000001830 */
[C---:B------:R-:W-:Y:S08]  /*5e80*/  HMMA.16816.F32 R52, R196.reuse, R192, R52 ;  /* 0x000000c0c434723c */ /* 0x040ff00000001834 */
[C---:B------:R-:W-:Y:S08]  /*5e90*/  HMMA.16816.F32 R56, R196.reuse, R194, R56 ;  /* 0x000000c2c438723c */ /* 0x040ff00000001838 */
[C---:B------:R-:W-:Y:S08]  /*5ea0*/  HMMA.16816.F32 R60, R196.reuse, R152, R60 ;  /* 0x00000098c43c723c */ /* 0x040ff0000000183c */
[----:B------:R-:W-:Y:S01]  /*5eb0*/  HMMA.16816.F32 R64, R196, R154, R64 ;  /* 0x0000009ac440723c */ /* 0x000fe20000001840 */
[----:B------:R-:W4:Y:S07]  /*5ec0*/  LDSM.16.M88.4 R152, [R212+0x5800] ;  /* 0x00580000d498783b */ /* 0x000f2e0000000200 */
[C---:B--2---:R-:W-:Y:S08]  /*5ed0*/  HMMA.16816.F32 R4, R200.reuse, R144, R4 ;  /* 0x00000090c804723c */ /* 0x044ff00000001804 */
[C---:B------:R-:W-:Y:S01]  /*5ee0*/  HMMA.16816.F32 R8, R200.reuse, R146, R8 ;  /* 0x00000092c808723c */ /* 0x040fe20000001808 */
[----:B------:R-:W2:Y:S07]  /*5ef0*/  LDSM.16.M88.4 R144, [R212+0x6000] ;  /* 0x00600000d490783b */ /* 0x000eae0000000200 */
[C---:B---3--:R-:W-:Y:S08]  /*5f00*/  HMMA.16816.F32 R12, R200.reuse, R148, R12 ;  /* 0x00000094c80c723c */ /* 0x048ff0000000180c */
[C---:B------:R-:W-:Y:S01]  /*5f10*/  HMMA.16816.F32 R16, R200.reuse, R150, R16 ;  /* 0x00000096c810723c */ /* 0x040fe20000001810 */
[----:B------:R-:W-:Y:S03]  /*5f20*/  LDSM.16.M88.4 R148, [R212+0x7000] ;  /* 0x00700000d494783b */ /* 0x000fe60000000200 */
[----:B------:R-:W-:Y:S02]  /*5f30*/  FMNMX.FTZ R2, R4, R133, !PT ;  /* 0x0000008504027209 */ /* 0x000fe40007810000 */
[----:B------:R-:W-:Y:S02]  /*5f40*/  FMNMX.FTZ R132, R6, R0, !PT ;  /* 0x0000000006847209 */ /* 0x000fe40007810000 */
[C---:B-1----:R-:W-:Y:S04]  /*5f50*/  HMMA.16816.F32 R20, R200.reuse, R136, R20 ;  /* 0x00000088c814723c */ /* 0x042fe80000001814 */
[----:B------:R-:W-:Y:S02]  /*5f60*/  FMNMX.FTZ R3, R5, R2, !PT ;  /* 0x0000000205037209 */ /* 0x000fe40007810000 */
[----:B------:R-:W-:Y:S02]  /*5f70*/  FMNMX.FTZ R135, R7, R132, !PT ;  /* 0x0000008407877209 */ /* 0x000fe40007810000 */
[C---:B------:R-:W-:Y:S01]  /*5f80*/  HMMA.16816.F32 R24, R200.reuse, R138, R24 ;  /* 0x0000008ac818723c */ /* 0x040fe20000001818 */
[----:B------:R-:W1:Y:S03]  /*5f90*/  LDSM.16.M88.4 R136, [R212+0x6800] ;  /* 0x00680000d488783b */ /* 0x000e660000000200 */
[----:B------:R-:W-:Y:S02]  /*5fa0*/  FMNMX.FTZ R2, R8, R3, !PT ;  /* 0x0000000308027209 */ /* 0x000fe40007810000 */
[----:B------:R-:W-:Y:S02]  /*5fb0*/  FMNMX.FTZ R132, R10, R135, !PT ;  /* 0x000000870a847209 */ /* 0x000fe40007810000 */
[C---:B----4-:R-:W-:Y:S04]  /*5fc0*/  HMMA.16816.F32 R28, R200.reuse, R152, R28 ;  /* 0x00000098c81c723c */ /* 0x050fe8000000181c */
[----:B------:R-:W-:Y:S02]  /*5fd0*/  FMNMX.FTZ R3, R9, R2, !PT ;  /* 0x0000000209037209 */ /* 0x000fe40007810000 */
[----:B------:R-:W-:Y:S02]  /*5fe0*/  FMNMX.FTZ R135, R11, R132, !PT ;  /* 0x000000840b877209 */ /* 0x000fe40007810000 */
[C---:B------:R-:W-:Y:S04]  /*5ff0*/  HMMA.16816.F32 R32, R200.reuse, R154, R32 ;  /* 0x0000009ac820723c */ /* 0x040fe80000001820 */
[----:B------:R-:W-:Y:S02]  /*6000*/  FMNMX.FTZ R2, R12, R3, !PT ;  /* 0x000000030c027209 */ /* 0x000fe40007810000 */
[----:B------:R-:W-:Y:S02]  /*6010*/  FMNMX.FTZ R132, R14, R135, !PT ;  /* 0x000000870e847209 */ /* 0x000fe40007810000 */
[C---:B--2---:R-:W-:Y:S04]  /*6020*/  HMMA.16816.F32 R36, R200.reuse, R144, R36 ;  /* 0x00000090c824723c */ /* 0x044fe80000001824 */
[----:B------:R-:W-:Y:S02]  /*6030*/  FMNMX.FTZ R3, R13, R2, !PT ;  /* 0x000000020d037209 */ /* 0x000fe40007810000 */
[----:B------:R-:W-:Y:S02]  /*6040*/  FMNMX.FTZ R135, R15, R132, !PT ;  /* 0x000000840f877209 */ /* 0x000fe40007810000 */
[C---:B------:R-:W-:Y:S01]  /*6050*/  HMMA.16816.F32 R40, R200.reuse, R146, R40 ;  /* 0x00000092c828723c */ /* 0x040fe20000001828 */
[----:B------:R-:W2:Y:S01]  /*6060*/  LDSM.16.M88.4 R144, [R212+0x7800] ;  /* 0x00780000d490783b */ /* 0x000ea20000000200 */
[----:B------:R-:W-:Y:S04]  /*6070*/  DEPBAR.LE SB0, 0x0 ;  /* 0x000080000000791a */ /* 0x000fe80000000000 */
[----:B------:R-:W-:Y:S02]  /*6080*/  FMNMX.FTZ R2, R16, R3, !PT ;  /* 0x0000000310027209 */ /* 0x000fe40007810000 */
[----:B------:R-:W-:Y:S01]  /*6090*/  FMNMX.FTZ R132, R18, R135, !PT ;  /* 0x0000008712847209 */ /* 0x000fe20007810000 */
[C---:B-1----:R-:W-:Y:S01]  /*60a0*/  HMMA.16816.F32 R44, R200.reuse, R136, R44 ;  /* 0x00000088c82c723c */ /* 0x042fe2000000182c */
[----:B------:R-:W-:Y:S04]  /*60b0*/  BAR.SYNC.DEFER_BLOCKING 0x0 ;  /* 0x0000000000007b1d */ /* 0x000fe80000010000 */
[----:B------:R-:W-:Y:S02]  /*60c0*/  FMNMX.FTZ R3, R17, R2, !PT ;  /* 0x0000000211037209 */ /* 0x000fe40007810000 */
[----:B------:R-:W-:Y:S01]  /*60d0*/  FMNMX.FTZ R135, R19, R132, !PT ;  /* 0x0000008413877209 */ /* 0x000fe20007810000 */
[C---:B------:R-:W-:Y:S04]  /*60e0*/  HMMA.16816.F32 R48, R200.reuse, R138, R48 ;  /* 0x0000008ac830723c */ /* 0x040fe80000001830 */
[----:B------:R-:W-:Y:S02]  /*60f0*/  FMNMX.FTZ R2, R20, R3, !PT ;  /* 0x0000000314027209 */ /* 0x000fe40007810000 */
[----:B------:R-:W-:Y:S02]  /*6100*/  FMNMX.FTZ R132, R22, R135, !PT ;  /* 0x0000008716847209 */ /* 0x000fe40007810000 */
[C---:B------:R-:W-:Y:S04]  /*6110*/  HMMA.16816.F32 R52, R200.reuse, R148, R52 ;  /* 0x00000094c834723c */ /* 0x040fe80000001834 */
        /* <DEDUP_REMOVED lines=8> */
[----:B------:R-:W-:Y:S04]  /*61a0*/  HMMA.16816.F32 R64, R200, R146, R64 ;  /* 0x00000092c840723c */ /* 0x000fe80000001840 */
[----:B------:R-:W-:Y:S02]  /*61b0*/  FMNMX.FTZ R2, R28, R3, !PT ;  /* 0x000000031c027209 */ /* 0x000fe40007810000 */
[----:B------:R-:W-:Y:S02]  /*61c0*/  FMNMX.FTZ R132, R30, R135, !PT ;  /* 0x000000871e847209 */ /* 0x000fe40007810000 */
[----:B------:R-:W-:Y:S04]  /*61d0*/  FMNMX.FTZ R3, R29, R2, !PT ;  /* 0x000000021d037209 */ /* 0x000fe80007810000 */
        /* <DEDUP_REMOVED lines=36> */
[----:B------:R-:W-:Y:S01]  /*6420*/  @P1 IADD3 R138, P4, R236, UR17, RZ ;  /* 0x00000011ec8a1c10 */ /* 0x000fe2000ff9e0ff */
[----:B------:R-:W1:Y:S01]  /*6430*/  SHFL.BFLY PT, R132, R135, 0x2, 0x1f ;  /* 0x0c401f0087847f89 */ /* 0x000e6200000e0000 */
[----:B------:R-:W-:Y:S07]  /*6440*/  FMNMX.FTZ R137, R67, R2, !PT ;  /* 0x0000000243897209 */ /* 0x000fee0007810000 */
[----:B------:R-:W2:Y:S01]  /*6450*/  SHFL.BFLY PT, R2, R137, 0x2, 0x1f ;  /* 0x0c401f0089027f89 */ /* 0x000ea200000e0000 */
[----:B-1----:R-:W-:Y:S07]  /*6460*/  FMNMX.FTZ R139, R135, R132, !PT ;  /* 0x00000084878b7209 */ /* 0x002fee0007810000 */
[----:B------:R-:W1:Y:S01]  /*6470*/  SHFL.BFLY PT, R132, R139, 0x1, 0x1f ;  /* 0x0c201f008b847f89 */ /* 0x000e6200000e0000 */
[----:B--2---:R-:W-:Y:S02]  /*6480*/  FMNMX.FTZ R134, R137, R2, !PT ;  /* 0x0000000289867209 */ /* 0x004fe40007810000 */
[----:B------:R-:W-:Y:S05]  /*6490*/  @P1 IADD3.X R137, R233, UR16, RZ, P4, !PT ;  /* 0x00000010e9891c10 */ /* 0x000fea000a7fe4ff */
[----:B------:R-:W2:Y:S01]  /*64a0*/  SHFL.BFLY PT, R3, R134, 0x1, 0x1f ;  /* 0x0c201f0086037f89 */ /* 0x000ea200000e0000 */
[----:B-1----:R-:W-:Y:S05]  /*64b0*/  FMNMX.FTZ R132, R139, R132, !PT ;  /* 0x000000848b847209 */ /* 0x002fea0007810000 */
[C---:B------:R-:W-:Y:S02]  /*64c0*/  FADD.FTZ R2, -R132.reuse, R133 ;  /* 0x0000008584027221 */ /* 0x040fe40000010100 */
[----:B-----5:R-:W-:Y:S01]  /*64d0*/  FMUL.FTZ R243, R132, c[0x0][0x2d0] ;  /* 0x0000b40084f37a20 */ /* 0x020fe20000410000 */
[----:B--2---:R-:W-:Y:S01]  /*64e0*/  FMNMX.FTZ R3, R134, R3, !PT ;  /* 0x0000000386037209 */ /* 0x004fe20007810000 */
[----:B------:R-:W-:Y:S02]  /*64f0*/  FMUL.FTZ R135, R2, c[0x0][0x2d0] ;  /* 0x0000b40002877a20 */ /* 0x000fe40000410000 */
[--C-:B------:R-:W-:Y:S02]  /*6500*/  FFMA.FTZ R172, R9, c[0x0][0x2d0], -R243.reuse ;  /* 0x0000b40009ac7a23 */ /* 0x100fe400000108f3 */
[----:B------:R1:W2:Y:S01]  /*6510*/  MUFU.EX2 R2, R135 ;  /* 0x0000008700027308 */ /* 0x0002a20000000800 */
[C---:B------:R-:W-:Y:S02]  /*6520*/  FMUL.FTZ R194, R3.reuse, c[0x0][0x2d0] ;  /* 0x0000b40003c27a20 */ /* 0x040fe40000410000 */
[----:B------:R-:W-:Y:S02]  /*6530*/  FADD.FTZ R133, -R3, R0 ;  /* 0x0000000003857221 */ /* 0x000fe40000010100 */
[--C-:B------:R-:W-:Y:S02]  /*6540*/  FFMA.FTZ R134, R5, c[0x0][0x2d0], -R243.reuse ;  /* 0x0000b40005867a23 */ /* 0x100fe400000108f3 */
[----:B------:R-:W-:Y:S02]  /*6550*/  FMUL.FTZ R0, R133, c[0x0][0x2d0] ;  /* 0x0000b40085007a20 */ /* 0x000fe40000410000 */
[--C-:B------:R-:W-:Y:S01]  /*6560*/  FFMA.FTZ R133, R4, c[0x0][0x2d0], -R243.reuse ;  /* 0x0000b40004857a23 */ /* 0x100fe200000108f3 */
[----:B------:R-:W-:Y:S01]  /*6570*/  MUFU.EX2 R172, R172 ;  /* 0x000000ac00ac7308 */ /* 0x000fe20000000800 */
[--C-:B------:R-:W-:Y:S02]  /*6580*/  FFMA.FTZ R173, R6, c[0x0][0x2d0], -R194.reuse ;  /* 0x0000b40006ad7a23 */ /* 0x100fe400000108c2 */
[--C-:B------:R-:W-:Y:S02]  /*6590*/  FFMA.FTZ R28, R28, c[0x0][0x2d0], -R243.reuse ;  /* 0x0000b4001c1c7a23 */ /* 0x100fe400000108f3 */
[--C-:B------:R-:W-:Y:S02]  /*65a0*/  FFMA.FTZ R29, R29, c[0x0][0x2d0], -R243.reuse ;  /* 0x0000b4001d1d7a23 */ /* 0x100fe400000108f3 */
[--C-:B------:R-:W-:Y:S02]  /*65b0*/  FFMA.FTZ R30, R30, c[0x0][0x2d0], -R194.reuse ;  /* 0x0000b4001e1e7a23 */ /* 0x100fe400000108c2 */
[----:B------:R-:W-:Y:S01]  /*65c0*/  FFMA.FTZ R159, R34, c[0x0][0x2d0], -R194 ;  /* 0x0000b400229f7a23 */ /* 0x000fe200000108c2 */
[----:B------:R-:W3:Y:S01]  /*65d0*/  MUFU.EX2 R0, R0 ;  /* 0x0000000000007308 */ /* 0x000ee20000000800 */
[--C-:B------:R-:W-:Y:S02]  /*65e0*/  FFMA.FTZ R33, R33, c[0x0][0x2d0], -R243.reuse ;  /* 0x0000b40021217a23 */ /* 0x100fe400000108f3 */
[--C-:B------:R-:W-:Y:S01]  /*65f0*/  FFMA.FTZ R44, R44, c[0x0][0x2d0], -R243.reuse ;  /* 0x0000b4002c2c7a23 */ /* 0x100fe200000108f3 */
[----:B-1----:R-:W-:Y:S01]  /*6600*/  @P1 IADD3 R135, P2, R228, UR17, RZ ;  /* 0x00000011e4871c10 */ /* 0x002fe2000ff5e0ff */
[----:B------:R-:W-:Y:S01]  /*6610*/  @UP1 UIADD3 UR17, UP0, UR12, 0x80, URZ ;  /* 0x000000800c111890 */ /* 0x000fe2000ff1e03f */
[C---:B--2---:R-:W-:Y:S02]  /*6620*/  FMUL.FTZ R4, R2.reuse, R128 ;  /* 0x0000008002047220 */ /* 0x044fe40000410000 */
[----:B------:R-:W-:Y:S01]  /*6630*/  @P1 LEA R192, P5, R135, c[0x0][0x1c8], 0x1 ;  /* 0x0000720087c01a11 */ /* 0x000fe200078a08ff */
[----:B------:R-:W-:Y:S01]  /*6640*/  FMUL.FTZ R5, R2, R129 ;  /* 0x0000008102057220 */ /* 0x000fe20000410000 */
[----:B------:R-:W-:Y:S01]  /*6650*/  @P1 IADD3.X R136, R231, UR16, RZ, P2, !PT ;  /* 0x00000010e7881c10 */ /* 0x000fe200097fe4ff */
[----:B------:R-:W-:Y:S01]  /*6660*/  @UP1 UIADD3.X UR16, URZ, UR9, URZ, UP0, !UPT ;  /* 0x000000093f101290 */ /* 0x000fe200087fe43f */
[----:B------:R-:W-:Y:S01]  /*6670*/  @P1 LEA R174, P2, R138, c[0x0][0x1c8], 0x1 ;  /* 0x000072008aae1a11 */ /* 0x000fe200078408ff */
[----:B------:R-:W-:Y:S01]  /*6680*/  MUFU.EX2 R133, R133 ;  /* 0x0000008500857308 */ /* 0x000fe20000000800 */
[----:B------:R-:W-:Y:S01]  /*6690*/  @P1 LEA.HI.X R193, R135, c[0x0][0x1cc], R136, 0x1, P5 ;  /* 0x0000730087c11a11 */ /* 0x000fe200028f0c88 */
[----:B------:R-:W-:Y:S01]  /*66a0*/  FFMA.FTZ R135, R8, c[0x0][0x2d0], -R243 ;  /* 0x0000b40008877a23 */ /* 0x000fe200000108f3 */
[----:B------:R-:W-:Y:S01]  /*66b0*/  @P1 LEA.HI.X R175, R138, c[0x0][0x1cc], R137, 0x1, P2 ;  /* 0x000073008aaf1a11 */ /* 0x000fe200010f0c89 */
[----:B------:R-:W-:Y:S01]  /*66c0*/  FMUL.FTZ R8, R2, R124 ;  /* 0x0000007c02087220 */ /* 0x000fe20000410000 */
[----:B------:R-:W-:Y:S01]  /*66d0*/  @P1 IADD3 R136, P2, R192, UR18, RZ ;  /* 0x00000012c0881c10 */ /* 0x000fe2000ff5e0ff */
[----:B------:R1:W-:Y:S01]  /*66e0*/  @P1 LDGSTS.E.BYPASS.LTC128B.128 [R227+0x8100], [R192.64], !P3 ;  /* 0x08100000c0e31fae */ /* 0x0003e2000d901d4e */
[----:B------:R-:W-:Y:S02]  /*66f0*/  FMUL.FTZ R9, R2, R125 ;  /* 0x0000007d02097220 */ /* 0x000fe40000410000 */
[----:B------:R-:W-:Y:S01]  /*6700*/  @P1 IADD3.X R137, R193, UR19, RZ, P2, !PT ;  /* 0x00000013c1891c10 */ /* 0x000fe200097fe4ff */
[----:B------:R-:W2:Y:S01]  /*6710*/  MUFU.EX2 R134, R134 ;  /* 0x0000008600867308 */ /* 0x000ea20000000800 */
[----:B------:R-:W-:Y:S01]  /*6720*/  @P1 IADD3 R244, P2, R136, UR18, RZ ;  /* 0x0000001288f41c10 */ /* 0x000fe2000ff5e0ff */
[----:B---3--:R-:W-:Y:S01]  /*6730*/  FMUL.FTZ R6, R0, R130 ;  /* 0x0000008200067220 */ /* 0x008fe20000410000 */
[----:B------:R-:W-:Y:S01]  /*6740*/  @P1 IADD3 R250, P5, R136, UR17, RZ ;  /* 0x0000001188fa1c10 */ /* 0x000fe2000ffbe0ff */
[----:B------:R3:W-:Y:S01]  /*6750*/  @P1 LDGSTS.E.BYPASS.LTC128B.128 [R227+0xc100], [R174.64], !P0 ;  /* 0x0c100000aee31fae */ /* 0x0007e2000c101d4e */
[C---:B------:R-:W-:Y:S01]  /*6760*/  @P1 IADD3.X R245, R137.reuse, UR19, RZ, P2, !PT ;  /* 0x0000001389f51c10 */ /* 0x040fe200097fe4ff */
[C---:B------:R-:W-:Y:S01]  /*6770*/  FMUL.FTZ R68, R2.reuse, R68 ;  /* 0x0000004402447220 */ /* 0x040fe20000410000 */
[----:B------:R-:W-:Y:S01]  /*6780*/  @P1 IADD3.X R251, R137, UR16, RZ, P5, !PT ;  /* 0x0000001089fb1c10 */ /* 0x000fe2000affe4ff */
[----:B------:R-:W-:Y:S01]  /*6790*/  FMUL.FTZ R69, R2, R69 ;  /* 0x0000004502457220 */ /* 0x000fe20000410000 */
[C---:B------:R-:W-:Y:S01]  /*67a0*/  @P1 IADD3 R248, P4, R244.reuse, UR18, RZ ;  /* 0x00000012f4f81c10 */ /* 0x040fe2000ff9e0ff */
[----:B------:R-:W4:Y:S01]  /*67b0*/  MUFU.EX2 R135, R135 ;  /* 0x0000008700877308 */ /* 0x000f220000000800 */
[----:B------:R-:W-:Y:S01]  /*67c0*/  @P1 IADD3 R246, P2, R244, UR17, RZ ;  /* 0x00000011f4f61c10 */ /* 0x000fe2000ff5e0ff */
[----:B------:R5:W-:Y:S01]  /*67d0*/  @P1 LDGSTS.E.BYPASS.LTC128B.128 [R227+0x9100], [R136.64], !P3 ;  /* 0x0910000088e31fae */ /* 0x000be2000d901d4e */
[C---:B------:R-:W-:Y:S01]  /*67e0*/  @P1 IADD3.X R249, R245.reuse, UR19, RZ, P4, !PT ;  /* 0x00000013f5f91c10 */ /* 0x040fe2000a7fe4ff */
[C---:B------:R-:W-:Y:S01]  /*67f0*/  FMUL.FTZ R70, R0.reuse, R70 ;  /* 0x0000004600467220 */ /* 0x040fe20000410000 */
[----:B------:R-:W-:Y:S01]  /*6800*/  @P1 IADD3.X R247, R245, UR16, RZ, P2, !PT ;  /* 0x00000010f5f71c10 */ /* 0x000fe200097fe4ff */
[----:B------:R-:W-:Y:S02]  /*6810*/  FMUL.FTZ R71, R0, R71 ;  /* 0x0000004700477220 */ /* 0x000fe40000410000 */
[C---:B------:R-:W-:Y:S02]  /*6820*/  FMUL.FTZ R72, R2.reuse, R72 ;  /* 0x0000004802487220 */ /* 0x040fe40000410000 */
[----:B------:R5:W-:Y:S01]  /*6830*/  @P1 LDGSTS.E.BYPASS.LTC128B.128 [R227+0xd100], [R136.64+0x80], !P0 ;  /* 0x0d10008088e31fae */ /* 0x000be2000c101d4e */
[----:B------:R-:W-:Y:S01]  /*6840*/  MUFU.EX2 R173, R173 ;  /* 0x000000ad00ad7308 */ /* 0x000fe20000000800 */
[----:B------:R-:W-:Y:S02]  /*6850*/  FMUL.FTZ R73, R2, R73 ;  /* 0x0000004902497220 */ /* 0x000fe40000410000 */
[--C-:B-1----:R-:W-:Y:S01]  /*6860*/  FFMA.FTZ R192, R11, c[0x0][0x2d0], -R194.reuse ;  /* 0x0000b4000bc07a23 */ /* 0x102fe200000108c2 */
[----:B--2---:R-:W-:Y:S01]  /*6870*/  F2FP.PACK_AB R128, R134, R133 ;  /* 0x000000858680723e */ /* 0x004fe200000000ff */
[--C-:B------:R-:W-:Y:S02]  /*6880*/  FFMA.FTZ R193, R7, c[0x0][0x2d0], -R194.reuse ;  /* 0x0000b40007c17a23 */ /* 0x100fe400000108c2 */
[----:B------:R1:W-:Y:S01]  /*6890*/  @P1 LDGSTS.E.BYPASS.LTC128B.128 [R227+0xa100], [R244.64], !P3 ;  /* 0x0a100000f4e31fae */ /* 0x0003e2000d901d4e */
[----:B------:R-:W-:Y:S02]  /*68a0*/  FMUL.FTZ R7, R0, R131 ;  /* 0x0000008300077220 */ /* 0x000fe40000410000 */
[--C-:B---3--:R-:W-:Y:S01]  /*68b0*/  FFMA.FTZ R175, R10, c[0x0][0x2d0], -R194.reuse ;  /* 0x0000b4000aaf7a23 */ /* 0x108fe200000108c2 */
[----:B------:R-:W2:Y:S01]  /*68c0*/  MUFU.EX2 R174, R193 ;  /* 0x000000c100ae7308 */ /* 0x000ea20000000800 */
[----:B------:R-:W-:Y:S01]  /*68d0*/  FMUL.FTZ R10, R0, R126 ;  /* 0x0000007e000a7220 */ /* 0x000fe20000410000 */
[----:B----4-:R-:W-:Y:S01]  /*68e0*/  F2FP.PACK_AB R130, R172, R135 ;  /* 0x00000087ac82723e */ /* 0x010fe200000000ff */
[C---:B------:R-:W-:Y:S01]  /*68f0*/  FMUL.FTZ R11, R0.reuse, R127 ;  /* 0x0000007f000b7220 */ /* 0x040fe20000410000 */
[----:B------:R3:W-:Y:S01]  /*6900*/  @P1 LDGSTS.E.BYPASS.LTC128B.128 [R227+0xe100], [R250.64], !P0 ;  /* 0x0e100000fae31fae */ /* 0x0007e2000c101d4e */
[C---:B------:R-:W-:Y:S02]  /*6910*/  FMUL.FTZ R74, R0.reuse, R74 ;  /* 0x0000004a004a7220 */ /* 0x040fe40000410000 */
[----:B------:R-:W-:Y:S02]  /*6920*/  FMUL.FTZ R75, R0, R75 ;  /* 0x0000004b004b7220 */ /* 0x000fe40000410000 */
[C---:B------:R-:W-:Y:S01]  /*6930*/  FMUL.FTZ R76, R2.reuse, R76 ;  /* 0x0000004c024c7220 */ /* 0x040fe20000410000 */
[----:B------:R-:W-:Y:S01]  /*6940*/  MUFU.EX2 R175, R175 ;  /* 0x000000af00af7308 */ /* 0x000fe20000000800 */
[----:B------:R-:W-:Y:S01]  /*6950*/  FMUL.FTZ R77, R2, R77 ;  /* 0x0000004d024d7220 */ /* 0x000fe20000410000 */
[----:B------:R4:W-:Y:S01]  /*6960*/  @P1 LDGSTS.E.BYPASS.LTC128B.128 [R227+0xb100], [R248.64], !P3 ;  /* 0x0b100000f8e31fae */ /* 0x0009e2000d901d4e */
[C---:B------:R-:W-:Y:S02]  /*6970*/  FMUL.FTZ R78, R0.reuse, R78 ;  /* 0x0000004e004e7220 */ /* 0x040fe40000410000 */
[----:B------:R-:W-:Y:S02]  /*6980*/  FMUL.FTZ R79, R0, R79 ;  /* 0x0000004f004f7220 */ /* 0x000fe40000410000 */
[C---:B------:R-:W-:Y:S02]  /*6990*/  FMUL.FTZ R80, R2.reuse, R80 ;  /* 0x0000005002507220 */ /* 0x040fe40000410000 */
[----:B------:R-:W-:Y:S01]  /*69a0*/  FMUL.FTZ R81, R2, R81 ;  /* 0x0000005102517220 */ /* 0x000fe20000410000 */
[----:B------:R1:W-:Y:S01]  /*69b0*/  @P1 LDGSTS.E.BYPASS.LTC128B.128 [R227+0xf100], [R246.64], !P0 ;  /* 0x0f100000f6e31fae */ /* 0x0003e2000c101d4e */
[----:B------:R-:W4:Y:S01]  /*69c0*/  MUFU.EX2 R192, R192 ;  /* 0x000000c000c07308 */ /* 0x000f220000000800 */
[----:B------:R-:W-:Y:S01]  /*69d0*/  FMUL.FTZ R82, R0, R82 ;  /* 0x0000005200527220 */ /* 0x000fe20000410000 */
[----:B--2---:R-:W-:Y:S01]  /*69e0*/  F2FP.PACK_AB R129, R174, R173 ;  /* 0x000000adae81723e */ /* 0x004fe200000000ff */
[----:B------:R-:W-:Y:S02]  /*69f0*/  FMUL.FTZ R83, R0, R83 ;  /* 0x0000005300537220 */ /* 0x000fe40000410000 */
[C---:B------:R-:W-:Y:S02]  /*6a00*/  FMUL.FTZ R84, R2.reuse, R84 ;  /* 0x0000005402547220 */ /* 0x040fe40000410000 */
[----:B-----5:R-:W2:Y:S01]  /*6a10*/  LDSM.16.MT88.4 R136, [R224+0x100] ;  /* 0x00010000e088783b */ /* 0x020ea20000004200 */
[----:B------:R-:W-:Y:S02]  /*6a20*/  FMUL.FTZ R85, R2, R85 ;  /* 0x0000005502557220 */ /* 0x000fe40000410000 */
[C---:B------:R-:W-:Y:S01]  /*6a30*/  FMUL.FTZ R86, R0.reuse, R86 ;  /* 0x0000005600567220 */ /* 0x040fe20000410000 */
[----:B------:R-:W-:Y:S01]  /*6a40*/  MUFU.EX2 R153, R28 ;  /* 0x0000001c00997308 */ /* 0x000fe20000000800 */
[----:B------:R-:W-:Y:S02]  /*6a50*/  FMUL.FTZ R87, R0, R87 ;  /* 0x0000005700577220 */ /* 0x000fe40000410000 */
[--C-:B---3--:R-:W-:Y:S01]  /*6a60*/  FFMA.FTZ R250, R24, c[0x0][0x2d0], -R243.reuse ;  /* 0x0000b40018fa7a23 */ /* 0x108fe200000108f3 */
[----:B------:R-:W3:Y:S01]  /*6a70*/  LDSM.16.MT88.4 R144, [R222+0x100] ;  /* 0x00010000de90783b */ /* 0x000ee20000004200 */
[--C-:B------:R-:W-:Y:S02]  /*6a80*/  FFMA.FTZ R251, R25, c[0x0][0x2d0], -R243.reuse ;  /* 0x0000b40019fb7a23 */ /* 0x100fe400000108f3 */
[--C-:B------:R-:W-:Y:S02]  /*6a90*/  FFMA.FTZ R45, R45, c[0x0][0x2d0], -R243.reuse ;  /* 0x0000b4002d2d7a23 */ /* 0x100fe400000108f3 */
[--C-:B------:R-:W-:Y:S01]  /*6aa0*/  FFMA.FTZ R46, R46, c[0x0][0x2d0], -R194.reuse ;  /* 0x0000b4002e2e7a23 */ /* 0x100fe200000108c2 */
[----:B------:R-:W-:Y:S01]  /*6ab0*/  MUFU.EX2 R158, R29 ;  /* 0x0000001d009e7308 */ /* 0x000fe20000000800 */
[--C-:B------:R-:W-:Y:S01]  /*6ac0*/  FFMA.FTZ R49, R49, c[0x0][0x2d0], -R243.reuse ;  /* 0x0000b40031317a23 */ /* 0x100fe200000108f3 */
[----:B------:R-:W5:Y:S01]  /*6ad0*/  LDSM.16.MT88.4 R148, [R221+0x100] ;  /* 0x00010000dd94783b */ /* 0x000f620000004200 */
[----:B----4-:R-:W-:Y:S01]  /*6ae0*/  F2FP.PACK_AB R131, R192, R175 ;  /* 0x000000afc083723e */ /* 0x010fe200000000ff */
[--C-:B------:R-:W-:Y:S02]  /*6af0*/  FFMA.FTZ R50, R50, c[0x0][0x2d0], -R194.reuse ;  /* 0x0000b40032327a23 */ /* 0x100fe400000108c2 */
[--C-:B------:R-:W-:Y:S02]  /*6b00*/  FFMA.FTZ R51, R51, c[0x0][0x2d0], -R194.reuse ;  /* 0x0000b40033337a23 */ /* 0x100fe400000108c2 */
[C---:B------:R-:W-:Y:S02]  /*6b10*/  FMUL.FTZ R88, R2.reuse, R88 ;  /* 0x0000005802587220 */ /* 0x040fe40000410000 */
[----:B------:R-:W4:Y:S01]  /*6b20*/  LDSM.16.MT88.4 R124, [R220+0x100] ;  /* 0x00010000dc7c783b */ /* 0x000f220000004200 */
[----:B------:R-:W-:Y:S01]  /*6b30*/  MUFU.EX2 R157, R30 ;  /* 0x0000001e009d7308 */ /* 0x000fe20000000800 */
[----:B------:R-:W-:Y:S02]  /*6b40*/  FMUL.FTZ R89, R2, R89 ;  /* 0x0000005902597220 */ /* 0x000fe40000410000 */
[C---:B------:R-:W-:Y:S02]  /*6b50*/  FMUL.FTZ R90, R0.reuse, R90 ;  /* 0x0000005a005a7220 */ /* 0x040fe40000410000 */
[----:B------:R-:W-:Y:S02]  /*6b60*/  FMUL.FTZ R91, R0, R91 ;  /* 0x0000005b005b7220 */ /* 0x000fe40000410000 */
[----:B------:R-:W0:Y:S01]  /*6b70*/  LDGDEPBAR ;  /* 0x00000000000079af */ /* 0x000e220000000000 */
[C---:B------:R-:W-:Y:S02]  /*6b80*/  FMUL.FTZ R92, R2.reuse, R92 ;  /* 0x0000005c025c7220 */ /* 0x040fe40000410000 */
[----:B------:R-:W-:Y:S01]  /*6b90*/  MUFU.EX2 R155, R33 ;  /* 0x00000021009b7308 */ /* 0x000fe20000000800 */
[----:B------:R-:W-:Y:S02]  /*6ba0*/  FMUL.FTZ R93, R2, R93 ;  /* 0x0000005d025d7220 */ /* 0x000fe40000410000 */
[C---:B------:R-:W-:Y:S01]  /*6bb0*/  FMUL.FTZ R94, R0.reuse, R94 ;  /* 0x0000005e005e7220 */ /* 0x040fe20000410000 */
[C---:B--2---:R-:W-:Y:S06]  /*6bc0*/  HMMA.16816.F32 R4, R128.reuse, R136, R4 ;  /* 0x000000888004723c */ /* 0x044fec0000001804 */
[----:B------:R-:W-:Y:S01]  /*6bd0*/  MUFU.EX2 R161, R44 ;  /* 0x0000002c00a17308 */ /* 0x000fe20000000800 */
[----:B------:R-:W-:Y:S01]  /*6be0*/  FMUL.FTZ R95, R0, R95 ;  /* 0x0000005f005f7220 */ /* 0x000fe20000410000 */
[C---:B------:R-:W-:Y:S01]  /*6bf0*/  HMMA.16816.F32 R8, R128.reuse, R138, R8 ;  /* 0x0000008a8008723c */ /* 0x040fe20000001808 */
[----:B------:R-:W2:Y:S03]  /*6c00*/  LDSM.16.MT88.4 R136, [R224+0x4100] ;  /* 0x00410000e088783b */ /* 0x000ea60000004200 */
[C---:B------:R-:W-:Y:S02]  /*6c10*/  FMUL.FTZ R96, R2.reuse, R96 ;  /* 0x0000006002607220 */ /* 0x040fe40000410000 */
[----:B------:R-:W-:Y:S02]  /*6c20*/  FMUL.FTZ R97, R2, R97 ;  /* 0x0000006102617220 */ /* 0x000fe40000410000 */
[----:B------:R-:W-:Y:S01]  /*6c30*/  MUFU.EX2 R163, R45 ;  /* 0x0000002d00a37308 */ /* 0x000fe20000000800 */
[C---:B---3--:R-:W-:Y:S03]  /*6c40*/  HMMA.16816.F32 R68, R128.reuse, R144, R68 ;  /* 0x000000908044723c */ /* 0x048fe60000001844 */
[C---:B------:R-:W-:Y:S02]  /*6c50*/  FMUL.FTZ R98, R0.reuse, R98 ;  /* 0x0000006200627220 */ /* 0x040fe40000410000 */
[----:B------:R-:W-:Y:S03]  /*6c60*/  FMUL.FTZ R99, R0, R99 ;  /* 0x0000006300637220 */ /* 0x000fe60000410000 */
[C---:B------:R-:W-:Y:S01]  /*6c70*/  HMMA.16816.F32 R72, R128.reuse, R146, R72 ;  /* 0x000000928048723c */ /* 0x040fe20000001848 */
[----:B------:R-:W3:Y:S01]  /*6c80*/  LDSM.16.MT88.4 R144, [R222+0x4100] ;  /* 0x00410000de90783b */ /* 0x000ee20000004200 */
[----:B------:R-:W-:Y:S02]  /*6c90*/  MUFU.EX2 R167, R49 ;  /* 0x0000003100a77308 */ /* 0x000fe40000000800 */
[C---:B------:R-:W-:Y:S02]  /*6ca0*/  FMUL.FTZ R100, R2.reuse, R100 ;  /* 0x0000006402647220 */ /* 0x040fe40000410000 */
[----:B------:R-:W-:Y:S02]  /*6cb0*/  FMUL.FTZ R101, R2, R101 ;  /* 0x0000006502657220 */ /* 0x000fe40000410000 */
[C---:B-----5:R-:W-:Y:S04]  /*6cc0*/  HMMA.16816.F32 R76, R128.reuse, R148, R76 ;  /* 0x00000094804c723c */ /* 0x060fe8000000184c */
[C---:B------:R-:W-:Y:S01]  /*6cd0*/  FMUL.FTZ R102, R0.reuse, R102 ;  /* 0x0000006600667220 */ /* 0x040fe20000410000 */
[----:B------:R-:W-:Y:S01]  /*6ce0*/  MUFU.EX2 R250, R250 ;  /* 0x000000fa00fa7308 */ /* 0x000fe20000000800 */
[----:B------:R-:W-:Y:S02]  /*6cf0*/  FMUL.FTZ R103, R0, R103 ;  /* 0x0000006700677220 */ /* 0x000fe40000410000 */
[C---:B------:R-:W-:Y:S01]  /*6d00*/  HMMA.16816.F32 R80, R128.reuse, R150, R80 ;  /* 0x000000968050723c */ /* 0x040fe20000001850 */
[----:B------:R-:W-:Y:S03]  /*6d10*/  LDSM.16.MT88.4 R148, [R220+0x900] ;  /* 0x00090000dc94783b */ /* 0x000fe60000004200 */
[C---:B------:R-:W-:Y:S02]  /*6d20*/  FMUL.FTZ R104, R2.reuse, R104 ;  /* 0x0000006802687220 */ /* 0x040fe40000410000 */
[----:B------:R-:W-:Y:S01]  /*6d30*/  FMUL.FTZ R105, R2, R105 ;  /* 0x0000006902697220 */ /* 0x000fe20000410000 */
[----:B------:R-:W-:Y:S01]  /*6d40*/  MUFU.EX2 R251, R251 ;  /* 0x000000fb00fb7308 */ /* 0x000fe20000000800 */
[C---:B----4-:R-:W-:Y:S04]  /*6d50*/  HMMA.16816.F32 R84, R128.reuse, R124, R84 ;  /* 0x0000007c8054723c */ /* 0x050fe80000001854 */
[C---:B------:R-:W-:Y:S02]  /*6d60*/  FMUL.FTZ R106, R0.reuse, R106 ;  /* 0x0000006a006a7220 */ /* 0x040fe40000410000 */
[----:B------:R-:W-:Y:S02]  /*6d70*/  FMUL.FTZ R107, R0, R107 ;  /* 0x0000006b006b7220 */ /* 0x000fe40000410000 */
[C---:B------:R-:W-:Y:S01]  /*6d80*/  HMMA.16816.F32 R88, R128.reuse, R126, R88 ;  /* 0x0000007e8058723c */ /* 0x040fe20000001858 */
[----:B------:R-:W4:Y:S01]  /*6d90*/  LDSM.16.MT88.4 R124, [R221+0x4100] ;  /* 0x00410000dd7c783b */ /* 0x000f220000004200 */
[----:B------:R-:W-:Y:S02]  /*6da0*/  MUFU.EX2 R159, R159 ;  /* 0x0000009f009f7308 */ /* 0x000fe40000000800 */
[--C-:B------:R-:W-:Y:S02]  /*6db0*/  FFMA.FTZ R193, R12, c[0x0][0x2d0], -R243.reuse ;  /* 0x0000b4000cc17a23 */ /* 0x100fe400000108f3 */
[C---:B------:R-:W-:Y:S02]  /*6dc0*/  FMUL.FTZ R12, R2.reuse, R120 ;  /* 0x00000078020c7220 */ /* 0x040fe40000410000 */
[C---:B--2---:R-:W-:Y:S04]  /*6dd0*/  HMMA.16816.F32 R92, R128.reuse, R136, R92 ;  /* 0x00000088805c723c */ /* 0x044fe8000000185c */
[--C-:B------:R-:W-:Y:S01]  /*6de0*/  FFMA.FTZ R240, R13, c[0x0][0x2d0], -R243.reuse ;  /* 0x0000b4000df07a23 */ /* 0x100fe200000108f3 */
[----:B------:R-:W-:Y:S01]  /*6df0*/  MUFU.EX2 R193, R193 ;  /* 0x000000c100c17308 */ /* 0x000fe20000000800 */
[----:B------:R-:W-:Y:S02]  /*6e00*/  FMUL.FTZ R13, R2, R121 ;  /* 0x00000079020d7220 */ /* 0x000fe40000410000 */
[C---:B------:R-:W-:Y:S01]  /*6e10*/  HMMA.16816.F32 R96, R128.reuse, R138, R96 ;  /* 0x0000008a8060723c */ /* 0x040fe20000001860 */
[----:B------:R-:W2:Y:S03]  /*6e20*/  LDSM.16.MT88.4 R136, [R220+0x4100] ;  /* 0x00410000dc88783b */ /* 0x000ea60000004200 */
[--C-:B-1----:R-:W-:Y:S02]  /*6e30*/  FFMA.FTZ R244, R14, c[0x0][0x2d0], -R194.reuse ;  /* 0x0000b4000ef47a23 */ /* 0x102fe400000108c2 */
[C---:B------:R-:W-:Y:S01]  /*6e40*/  FMUL.FTZ R14, R0.reuse, R122 ;  /* 0x0000007a000e7220 */ /* 0x040fe20000410000 */
[----:B------:R-:W1:Y:S01]  /*6e50*/  MUFU.EX2 R240, R240 ;  /* 0x000000f000f07308 */ /* 0x000e620000000800 */
[C---:B---3--:R-:W-:Y:S04]  /*6e60*/  HMMA.16816.F32 R100, R128.reuse, R144, R100 ;  /* 0x000000908064723c */ /* 0x048fe80000001864 */
[--C-:B------:R-:W-:Y:S02]  /*6e70*/  FFMA.FTZ R245, R15, c[0x0][0x2d0], -R194.reuse ;  /* 0x0000b4000ff57a23 */ /* 0x100fe400000108c2 */
[----:B------:R-:W-:Y:S02]  /*6e80*/  FMUL.FTZ R15, R0, R123 ;  /* 0x0000007b000f7220 */ /* 0x000fe40000410000 */
[C---:B------:R-:W-:Y:S01]  /*6e90*/  HMMA.16816.F32 R104, R128.reuse, R146, R104 ;  /* 0x000000928068723c */ /* 0x040fe20000001868 */
[----:B------:R-:W3:Y:S01]  /*6ea0*/  LDSM.16.MT88.4 R120, [R224+0x900] ;  /* 0x00090000e078783b */ /* 0x000ee20000004200 */
[----:B------:R-:W-:Y:S02]  /*6eb0*/  MUFU.EX2 R244, R244 ;  /* 0x000000f400f47308 */ /* 0x000fe40000000800 */
[--C-:B------:R-:W-:Y:S02]  /*6ec0*/  FFMA.FTZ R195, R16, c[0x0][0x2d0], -R243.reuse ;  /* 0x0000b40010c37a23 */ /* 0x100fe400000108f3 */
[--C-:B------:R-:W-:Y:S02]  /*6ed0*/  FFMA.FTZ R242, R17, c[0x0][0x2d0], -R243.reuse ;  /* 0x0000b40011f27a23 */ /* 0x100fe400000108f3 */
[--C-:B------:R-:W-:Y:S01]  /*6ee0*/  FFMA.FTZ R246, R18, c[0x0][0x2d0], -R194.reuse ;  /* 0x0000b40012f67a23 */ /* 0x100fe200000108c2 */
[C---:B----4-:R-:W-:Y:S01]  /*6ef0*/  HMMA.16816.F32 R12, R128.reuse, R124, R12 ;  /* 0x0000007c800c723c */ /* 0x050fe2000000180c */
[----:B------:R-:W-:Y:S02]  /*6f00*/  LDSM.16.MT88.4 R144, [R221+0x900] ;  /* 0x00090000dd90783b */ /* 0x000fe40000004200 */
[--C-:B------:R-:W-:Y:S01]  /*6f10*/  FFMA.FTZ R247, R19, c[0x0][0x2d0], -R194.reuse ;  /* 0x0000b40013f77a23 */ /* 0x100fe200000108c2 */
[----:B------:R-:W-:Y:S01]  /*6f20*/  MUFU.EX2 R195, R195 ;  /* 0x000000c300c37308 */ /* 0x000fe20000000800 */
[C---:B------:R-:W-:Y:S02]  /*6f30*/  FMUL.FTZ R108, R2.reuse, R108 ;  /* 0x0000006c026c7220 */ /* 0x040fe40000410000 */
[----:B------:R-:W-:Y:S02]  /*6f40*/  FMUL.FTZ R109, R2, R109 ;  /* 0x0000006d026d7220 */ /* 0x000fe40000410000 */
[C---:B------:R-:W-:Y:S03]  /*6f50*/  FMUL.FTZ R110, R0.reuse, R110 ;  /* 0x0000006e006e7220 */ /* 0x040fe60000410000 */
[----:B------:R-:W-:Y:S02]  /*6f60*/  FMUL.FTZ R111, R0, R111 ;  /* 0x0000006f006f7220 */ /* 0x000fe40000410000 */
[----:B------:R-:W4:Y:S01]  /*6f70*/  MUFU.EX2 R242, R242 ;  /* 0x000000f200f27308 */ /* 0x000f220000000800 */
[----:B------:R-:W-:Y:S01]  /*6f80*/  FMUL.FTZ R16, R2, R116 ;  /* 0x0000007402107220 */ /* 0x000fe20000410000 */
[----:B-1----:R-:W-:Y:S01]  /*6f90*/  F2FP.PACK_AB R116, R240, R193 ;  /* 0x000000c1f074723e */ /* 0x002fe200000000ff */
[----:B------:R-:W-:Y:S02]  /*6fa0*/  FMUL.FTZ R17, R2, R117 ;  /* 0x0000007502117220 */ /* 0x000fe40000410000 */
[C---:B------:R-:W-:Y:S01]  /*6fb0*/  HMMA.16816.F32 R108, R128.reuse, R126, R108 ;  /* 0x0000007e806c723c */ /* 0x040fe2000000186c */
[----:B------:R-:W1:Y:S02]  /*6fc0*/  LDSM.16.MT88.4 R124, [R222+0x900] ;  /* 0x00090000de7c783b */ /* 0x000e640000004200 */
[C---:B------:R-:W-:Y:S02]  /*6fd0*/  FMUL.FTZ R18, R0.reuse, R118 ;  /* 0x0000007600127220 */ /* 0x040fe40000410000 */
[----:B------:R-:W5:Y:S01]  /*6fe0*/  MUFU.EX2 R245, R245 ;  /* 0x000000f500f57308 */ /* 0x000f620000000800 */
[----:B------:R-:W-:Y:S02]  /*6ff0*/  FMUL.FTZ R19, R0, R119 ;  /* 0x0000007700137220 */ /* 0x000fe40000410000 */
[C---:B------:R-:W-:Y:S04]  /*7000*/  FMUL.FTZ R112, R2.reuse, R112 ;  /* 0x0000007002707220 */ /* 0x040fe80000410000 */
[----:B------:R-:W-:Y:S01]  /*7010*/  FMUL.FTZ R113, R2, R113 ;  /* 0x0000007102717220 */ /* 0x000fe20000410000 */
[C---:B--2---:R-:W-:Y:S02]  /*7020*/  HMMA.16816.F32 R16, R128.reuse, R136, R16 ;  /* 0x000000888010723c */ /* 0x044fe40000001810 */
[----:B------:R-:W-:Y:S01]  /*7030*/  MUFU.EX2 R246, R246 ;  /* 0x000000f600f67308 */ /* 0x000fe20000000800 */
[C---:B------:R-:W-:Y:S02]  /*7040*/  FMUL.FTZ R114, R0.reuse, R114 ;  /* 0x0000007200727220 */ /* 0x040fe40000410000 */
[----:B------:R-:W-:Y:S01]  /*7050*/  FMUL.FTZ R115, R0, R115 ;  /* 0x0000007300737220 */ /* 0x000fe20000410000 */
[----:B----4-:R-:W-:Y:S01]  /*7060*/  F2FP.PACK_AB R118, R242, R195 ;  /* 0x000000c3f276723e */ /* 0x010fe200000000ff */
[--C-:B------:R-:W-:Y:S02]  /*7070*/  FFMA.FTZ R248, R20, c[0x0][0x2d0], -R243.reuse ;  /* 0x0000b40014f87a23 */ /* 0x100fe400000108f3 */
[--C-:B------:R-:W-:Y:S03]  /*7080*/  FFMA.FTZ R20, R26, c[0x0][0x2d0], -R194.reuse ;  /* 0x0000b4001a147a23 */ /* 0x100fe600000108c2 */
[----:B------:R-:W-:Y:S01]  /*7090*/  HMMA.16816.F32 R112, R128, R138, R112 ;  /* 0x0000008a8070723c */ /* 0x000fe20000001870 */
[----:B------:R-:W2:Y:S01]  /*70a0*/  MUFU.EX2 R247, R247 ;  /* 0x000000f700f77308 */ /* 0x000ea20000000800 */
[----:B------:R-:W4:Y:S01]  /*70b0*/  LDSM.16.MT88.4 R128, [R224+0x4900] ;  /* 0x00490000e080783b */ /* 0x000f220000004200 */
[--C-:B------:R-:W-:Y:S01]  /*70c0*/  FFMA.FTZ R249, R21, c[0x0][0x2d0], -R243.reuse ;  /* 0x0000b40015f97a23 */ /* 0x100fe200000108f3 */
[----:B-----5:R-:W-:Y:S01]  /*70d0*/  F2FP.PACK_AB R117, R245, R244 ;  /* 0x000000f4f575723e */ /* 0x020fe200000000ff */
[--C-:B------:R-:W-:Y:S02]  /*70e0*/  FFMA.FTZ R21, R27, c[0x0][0x2d0], -R194.reuse ;  /* 0x0000b4001b157a23 */ /* 0x100fe400000108c2 */
[--C-:B------:R-:W-:Y:S02]  /*70f0*/  FFMA.FTZ R32, R32, c[0x0][0x2d0], -R243.reuse ;  /* 0x0000b40020207a23 */ /* 0x100fe400000108f3 */
[--C-:B------:R-:W-:Y:S01]  /*7100*/  FFMA.FTZ R48, R48, c[0x0][0x2d0], -R243.reuse ;  /* 0x0000b40030307a23 */ /* 0x100fe200000108f3 */
[----:B------:R-:W-:Y:S01]  /*7110*/  LDSM.16.MT88.4 R136, [R220+0x4900] ;  /* 0x00490000dc88783b */ /* 0x000fe20000004200 */
[----:B------:R5:W-:Y:S01]  /*7120*/  MUFU.EX2 R154, R32 ;  /* 0x00000020009a7308 */ /* 0x000be20000000800 */
[--C-:B------:R-:W-:Y:S01]  /*7130*/  FFMA.FTZ R252, R22, c[0x0][0x2d0], -R194.reuse ;  /* 0x0000b40016fc7a23 */ /* 0x100fe200000108c2 */
[----:B------:R-:W-:Y:S01]  /*7140*/  F2FP.PACK_AB R22, R251, R250 ;  /* 0x000000fafb16723e */ /* 0x000fe200000000ff */
[--C-:B------:R-:W-:Y:S02]  /*7150*/  FFMA.FTZ R23, R23, c[0x0][0x2d0], -R194.reuse ;  /* 0x0000b40017177a23 */ /* 0x100fe400000108c2 */
[--C-:B------:R-:W-:Y:S02]  /*7160*/  FFMA.FTZ R52, R52, c[0x0][0x2d0], -R243.reuse ;  /* 0x0000b40034347a23 */ /* 0x100fe400000108f3 */
[----:B------:R-:W-:Y:S01]  /*7170*/  LDSM.16.MT88.4 R24, [R222+0x1100] ;  /* 0x00110000de18783b */ /* 0x000fe20000004200 */
[--C-:B------:R-:W-:Y:S02]  /*7180*/  FFMA.FTZ R53, R53, c[0x0][0x2d0], -R243.reuse ;  /* 0x0000b40035357a23 */ /* 0x100fe400000108f3 */
[----:B------:R1:W-:Y:S01]  /*7190*/  MUFU.EX2 R165, R48 ;  /* 0x0000003000a57308 */ /* 0x0003e20000000800 */
[--C-:B------:R-:W-:Y:S02]  /*71a0*/  FFMA.FTZ R56, R56, c[0x0][0x2d0], -R243.reuse ;  /* 0x0000b40038387a23 */ /* 0x100fe400000108f3 */
[--C-:B------:R-:W-:Y:S01]  /*71b0*/  FFMA.FTZ R57, R57, c[0x0][0x2d0], -R243.reuse ;  /* 0x0000b40039397a23 */ /* 0x100fe200000108f3 */
[----:B--2---:R-:W-:Y:S01]  /*71c0*/  F2FP.PACK_AB R119, R247, R246 ;  /* 0x000000f6f777723e */ /* 0x004fe200000000ff */
[--C-:B------:R-:W-:Y:S02]  /*71d0*/  FFMA.FTZ R54, R54, c[0x0][0x2d0], -R194.reuse ;  /* 0x0000b40036367a23 */ /* 0x100fe400000108c2 */
[--C-:B------:R-:W-:Y:S02]  /*71e0*/  FFMA.FTZ R55, R55, c[0x0][0x2d0], -R194.reuse ;  /* 0x0000b40037377a23 */ /* 0x100fe400000108c2 */
[--C-:B------:R-:W-:Y:S01]  /*71f0*/  FFMA.FTZ R58, R58, c[0x0][0x2d0], -R194.reuse ;  /* 0x0000b4003a3a7a23 */ /* 0x100fe200000108c2 */
[----:B------:R-:W-:Y:S01]  /*7200*/  MUFU.EX2 R248, R248 ;  /* 0x000000f800f87308 */ /* 0x000fe20000000800 */
[C---:B---3--:R-:W-:Y:S05]  /*7210*/  HMMA.16816.F32 R4, R116.reuse, R120, R4 ;  /* 0x000000787404723c */ /* 0x048fea0000001804 */
[--C-:B-----5:R-:W-:Y:S02]  /*7220*/  FFMA.FTZ R32, R31, c[0x0][0x2d0], -R194.reuse ;  /* 0x0000b4001f207a23 */ /* 0x120fe400000108c2 */
[----:B------:R-:W-:Y:S01]  /*7230*/  LDSM.16.MT88.4 R28, [R222+0x1900] ;  /* 0x00190000de1c783b */ /* 0x000fe20000004200 */
[C---:B------:R-:W-:Y:S01]  /*7240*/  HMMA.16816.F32 R8, R116.reuse, R122, R8 ;  /* 0x0000007a7408723c */ /* 0x040fe20000001808 */
[----:B------:R-:W-:Y:S03]  /*7250*/  MUFU.EX2 R162, R32 ;  /* 0x0000002000a27308 */ /* 0x000fe60000000800 */
[--C-:B------:R-:W-:Y:S02]  /*7260*/  FFMA.FTZ R59, R59, c[0x0][0x2d0], -R194.reuse ;  /* 0x0000b4003b3b7a23 */ /* 0x100fe400000108c2 */
[--C-:B-1----:R-:W-:Y:S01]  /*7270*/  FFMA.FTZ R48, R47, c[0x0][0x2d0], -R194.reuse ;  /* 0x0000b4002f307a23 */ /* 0x102fe200000108c2 */
[----:B------:R-:W1:Y:S01]  /*7280*/  LDSM.16.MT88.4 R120, [R222+0x4900] ;  /* 0x00490000de78783b */ /* 0x000e620000004200 */
[C---:B------:R-:W-:Y:S03]  /*7290*/  HMMA.16816.F32 R68, R116.reuse, R124, R68 ;  /* 0x0000007c7444723c */ /* 0x040fe60000001844 */
[----:B------:R-:W2:Y:S01]  /*72a0*/  MUFU.EX2 R249, R249 ;  /* 0x000000f900f97308 */ /* 0x000ea20000000800 */
[--C-:B------:R-:W-:Y:S02]  /*72b0*/  FFMA.FTZ R60, R60, c[0x0][0x2d0], -R243.reuse ;  /* 0x0000b4003c3c7a23 */ /* 0x100fe400000108f3 */
[--C-:B------:R-:W-:Y:S02]  /*72c0*/  FFMA.FTZ R61, R61, c[0x0][0x2d0], -R243.reuse ;  /* 0x0000b4003d3d7a23 */ /* 0x100fe400000108f3 */
[C---:B------:R-:W-:Y:S01]  /*72d0*/  HMMA.16816.F32 R72, R116.reuse, R126, R72 ;  /* 0x0000007e7448723c */ /* 0x040fe20000001848 */
[----:B------:R-:W3:Y:S03]  /*72e0*/  LDSM.16.MT88.4 R124, [R221+0x4900] ;  /* 0x00490000dd7c783b */ /* 0x000ee60000004200 */
[----:B------:R-:W-:Y:S01]  /*72f0*/  FFMA.FTZ R64, R64, c[0x0][0x2d0], -R243 ;  /* 0x0000b40040407a23 */ /* 0x000fe200000108f3 */
[----:B------:R-:W-:Y:S01]  /*7300*/  MUFU.EX2 R252, R252 ;  /* 0x000000fc00fc7308 */ /* 0x000fe20000000800 */
[--C-:B------:R-:W-:Y:S02]  /*7310*/  FFMA.FTZ R62, R62, c[0x0][0x2d0], -R194.reuse ;  /* 0x0000b4003e3e7a23 */ /* 0x100fe400000108c2 */
[C---:B------:R-:W-:Y:S04]  /*7320*/  HMMA.16816.F32 R76, R116.reuse, R144, R76 ;  /* 0x00000090744c723c */ /* 0x040fe8000000184c */
[----:B------:R-:W-:Y:S02]  /*7330*/  FFMA.FTZ R63, R63, c[0x0][0x2d0], -R194 ;  /* 0x0000b4003f3f7a23 */ /* 0x000fe400000108c2 */
[----:B------:R-:W-:Y:S01]  /*7340*/  FFMA.FTZ R133, R2, R241, R133 ;  /* 0x000000f102857223 */ /* 0x000fe20000010085 */
[----:B------:R-:W-:Y:S01]  /*7350*/  MUFU.EX2 R52, R52 ;  /* 0x0000003400347308 */ /* 0x000fe20000000800 */
[C---:B------:R-:W-:Y:S01]  /*7360*/  HMMA.16816.F32 R80, R116.reuse, R146, R80 ;  /* 0x000000927450723c */ /* 0x040fe20000001850 */
[----:B------:R-:W-:Y:S03]  /*7370*/  LDSM.16.MT88.4 R144, [R220+0x5100] ;  /* 0x00510000dc90783b */ /* 0x000fe60000004200 */
[----:B------:R-:W-:Y:S02]  /*7380*/  FFMA.FTZ R173, R0, R239, R173 ;  /* 0x000000ef00ad7223 */ /* 0x000fe400000100ad */
[----:B------:R-:W-:Y:S01]  /*7390*/  FADD.FTZ R134, R134, R133 ;  /* 0x0000008586867221 */ /* 0x000fe20000010000 */
[----:B------:R-:W-:Y:S01]  /*73a0*/  MOV R133, R132 ;  /* 0x0000008400857202 */ /* 0x000fe20000000f00 */
[C---:B------:R-:W-:Y:S01]  /*73b0*/  HMMA.16816.F32 R84, R116.reuse, R148, R84 ;  /* 0x000000947454723c */ /* 0x040fe20000001854 */
[----:B------:R-:W-:Y:S03]  /*73c0*/  MUFU.EX2 R148, R51 ;  /* 0x0000003300947308 */ /* 0x000fe60000000800 */
[----:B------:R-:W-:Y:S02]  /*73d0*/  FADD.FTZ R174, R174, R173 ;  /* 0x000000adaeae7221 */ /* 0x000fe40000010000 */
[----:B------:R-:W-:Y:S02]  /*73e0*/  FADD.FTZ R135, R135, R134 ;  /* 0x0000008687877221 */ /* 0x000fe40000010000 */
[C---:B------:R-:W-:Y:S03]  /*73f0*/  HMMA.16816.F32 R88, R116.reuse, R150, R88 ;  /* 0x000000967458723c */ /* 0x040fe60000001858 */
[----:B------:R-:W5:Y:S01]  /*7400*/  MUFU.EX2 R149, R23 ;  /* 0x0000001700957308 */ /* 0x000f620000000800 */
[----:B------:R-:W-:Y:S04]  /*7410*/  FADD.FTZ R172, R172, R135 ;  /* 0x00000087acac7221 */ /* 0x000fe80000010000 */
[C---:B----4-:R-:W-:Y:S04]  /*7420*/  HMMA.16816.F32 R92, R116.reuse, R128, R92 ;  /* 0x00000080745c723c */ /* 0x050fe8000000185c */
[----:B------:R-:W-:Y:S01]  /*7430*/  FADD.FTZ R193, R193, R172 ;  /* 0x000000acc1c17221 */ /* 0x000fe20000010000 */
[----:B------:R2:W-:Y:S03]  /*7440*/  MUFU.EX2 R150, R20 ;  /* 0x0000001400967308 */ /* 0x0005e60000000800 */
[C---:B------:R-:W-:Y:S01]  /*7450*/  HMMA.16816.F32 R96, R116.reuse, R130, R96 ;  /* 0x000000827460723c */ /* 0x040fe20000001860 */
[----:B------:R-:W-:Y:S03]  /*7460*/  LDSM.16.MT88.4 R128, [R222+0x5100] ;  /* 0x00510000de80783b */ /* 0x000fe60000004200 */
[----:B------:R-:W-:Y:S03]  /*7470*/  FADD.FTZ R240, R240, R193 ;  /* 0x000000c1f0f07221 */ /* 0x000fe60000010000 */
[----:B------:R5:W4:Y:S01]  /*7480*/  MUFU.EX2 R151, R21 ;  /* 0x0000001500977308 */ /* 0x000b220000000800 */
[C---:B-1----:R-:W-:Y:S08]  /*7490*/  HMMA.16816.F32 R100, R116.reuse, R120, R100 ;  /* 0x000000787464723c */ /* 0x042ff00000001864 */
[C---:B------:R-:W-:Y:S01]  /*74a0*/  HMMA.16816.F32 R104, R116.reuse, R122, R104 ;  /* 0x0000007a7468723c */ /* 0x040fe20000001868 */
[----:B------:R-:W1:Y:S01]  /*74b0*/  LDSM.16.MT88.4 R120, [R224+0x1100] ;  /* 0x00110000e078783b */ /* 0x000e620000004200 */
[----:B------:R-:W-:Y:S02]  /*74c0*/  MUFU.EX2 R53, R53 ;  /* 0x0000003500357308 */ /* 0x000fe40000000800 */
[----:B--2---:R-:W-:Y:S04]  /*74d0*/  F2FP.PACK_AB R20, R249, R248 ;  /* 0x000000f8f914723e */ /* 0x004fe800000000ff */
[C---:B---3--:R-:W-:Y:S04]  /*74e0*/  HMMA.16816.F32 R12, R116.reuse, R124, R12 ;  /* 0x0000007c740c723c */ /* 0x048fe8000000180c */
[----:B------:R-:W-:Y:S01]  /*74f0*/  MUFU.EX2 R56, R56 ;  /* 0x0000003800387308 */ /* 0x000fe20000000800 */
[----:B-----5:R-:W-:Y:S03]  /*7500*/  F2FP.PACK_AB R21, R149, R252 ;  /* 0x000000fc9515723e */ /* 0x020fe600000000ff */
[C---:B------:R-:W-:Y:S01]  /*7510*/  HMMA.16816.F32 R108, R116.reuse, R126, R108 ;  /* 0x0000007e746c723c */ /* 0x040fe2000000186c */
[----:B------:R-:W-:Y:S03]  /*7520*/  LDSM.16.MT88.4 R124, [R220+0x1100] ;  /* 0x00110000dc7c783b */ /* 0x000fe60000004200 */
[----:B----4-:R-:W-:Y:S02]  /*7530*/  F2FP.PACK_AB R23, R151, R150 ;  /* 0x000000969717723e */ /* 0x010fe400000000ff */
[----:B------:R-:W-:Y:S02]  /*7540*/  MUFU.EX2 R57, R57 ;  /* 0x0000003900397308 */ /* 0x000fe40000000800 */
[C---:B------:R-:W-:Y:S08]  /*7550*/  HMMA.16816.F32 R16, R116.reuse, R136, R16 ;  /* 0x000000887410723c */ /* 0x040ff00000001810 */
[----:B------:R-:W-:Y:S01]  /*7560*/  HMMA.16816.F32 R112, R116, R138, R112 ;  /* 0x0000008a7470723c */ /* 0x000fe20000001870 */
[----:B------:R-:W2:Y:S01]  /*7570*/  LDSM.16.MT88.4 R116, [R221+0x1100] ;  /* 0x00110000dd74783b */ /* 0x000ea20000004200 */
[----:B------:R-:W-:Y:S06]  /*7580*/  MUFU.EX2 R54, R54 ;  /* 0x0000003600367308 */ /* 0x000fec0000000800 */
[C---:B-1----:R-:W-:Y:S01]  /*7590*/  HMMA.16816.F32 R4, R20.reuse, R120, R4 ;  /* 0x000000781404723c */ /* 0x042fe20000001804 */
[----:B------:R-:W-:Y:S03]  /*75a0*/  LDSM.16.MT88.4 R136, [R221+0x5100] ;  /* 0x00510000dd88783b */ /* 0x000fe60000004200 */
[----:B------:R-:W-:Y:S04]  /*75b0*/  MUFU.EX2 R55, R55 ;  /* 0x0000003700377308 */ /* 0x000fe80000000800 */
[C---:B------:R-:W-:Y:S01]  /*75c0*/  HMMA.16816.F32 R8, R20.reuse, R122, R8 ;  /* 0x0000007a1408723c */ /* 0x040fe20000001808 */
[----:B------:R-:W1:Y:S05]  /*75d0*/  LDSM.16.MT88.4 R120, [R224+0x5100] ;  /* 0x00510000e078783b */ /* 0x000e6a0000004200 */
[----:B------:R-:W-:Y:S02]  /*75e0*/  MUFU.EX2 R58, R58 ;  /* 0x0000003a003a7308 */ /* 0x000fe40000000800 */
[C---:B------:R-:W-:Y:S08]  /*75f0*/  HMMA.16816.F32 R68, R20.reuse, R24, R68 ;  /* 0x000000181444723c */ /* 0x040ff00000001844 */
[----:B------:R-:W-:Y:S01]  /*7600*/  MUFU.EX2 R59, R59 ;  /* 0x0000003b003b7308 */ /* 0x000fe20000000800 */
[C---:B------:R-:W-:Y:S01]  /*7610*/  HMMA.16816.F32 R72, R20.reuse, R26, R72 ;  /* 0x0000001a1448723c */ /* 0x040fe20000001848 */
[----:B------:R-:W3:Y:S07]  /*7620*/  LDSM.16.MT88.4 R24, [R224+0x1900] ;  /* 0x00190000e018783b */ /* 0x000eee0000004200 */
[C---:B--2---:R-:W-:Y:S01]  /*7630*/  HMMA.16816.F32 R76, R20.reuse, R116, R76 ;  /* 0x00000074144c723c */ /* 0x044fe2000000184c */
[----:B------:R-:W-:Y:S06]  /*7640*/  MUFU.EX2 R60, R60 ;  /* 0x0000003c003c7308 */ /* 0x000fec0000000800 */
[--C-:B------:R-:W-:Y:S01]  /*7650*/  FFMA.FTZ R116, R35, c[0x0][0x2d0], -R194.reuse ;  /* 0x0000b40023747a23 */ /* 0x100fe200000108c2 */
[C---:B------:R-:W-:Y:S01]  /*7660*/  HMMA.16816.F32 R80, R20.reuse, R118, R80 ;  /* 0x000000761450723c */ /* 0x040fe20000001850 */
[----:B------:R-:W2:Y:S02]  /*7670*/  LDSM.16.MT88.4 R32, [R221+0x1900] ;  /* 0x00190000dd20783b */ /* 0x000ea40000004200 */
[----:B------:R4:W5:Y:S05]  /*7680*/  MUFU.EX2 R166, R116 ;  /* 0x0000007400a67308 */ /* 0x00096a0000000800 */
[C---:B------:R-:W-:Y:S05]  /*7690*/  HMMA.16816.F32 R84, R20.reuse, R124, R84 ;  /* 0x0000007c1454723c */ /* 0x040fea0000001854 */
[----:B------:R-:W-:Y:S03]  /*76a0*/  MUFU.EX2 R61, R61 ;  /* 0x0000003d003d7308 */ /* 0x000fe60000000800 */
[C---:B------:R-:W-:Y:S01]  /*76b0*/  HMMA.16816.F32 R88, R20.reuse, R126, R88 ;  /* 0x0000007e1458723c */ /* 0x040fe20000001858 */
[----:B------:R-:W-:Y:S06]  /*76c0*/  LDSM.16.MT88.4 R124, [R224+0x3900] ;  /* 0x00390000e07c783b */ /* 0x000fec0000004200 */
[----:B------:R-:W-:Y:S01]  /*76d0*/  MUFU.EX2 R64, R64 ;  /* 0x0000004000407308 */ /* 0x000fe20000000800 */
[C---:B-1----:R-:W-:Y:S01]  /*76e0*/  HMMA.16816.F32 R92, R20.reuse, R120, R92 ;  /* 0x00000078145c723c */ /* 0x042fe2000000185c */
[----:B----4-:R-:W1:Y:S06]  /*76f0*/  LDSM.16.MT88.4 R116, [R220+0x1900] ;  /* 0x00190000dc74783b */ /* 0x010e6c0000004200 */
[--C-:B------:R-:W-:Y:S01]  /*7700*/  FFMA.FTZ R120, R36, c[0x0][0x2d0], -R243.reuse ;  /* 0x0000b40024787a23 */ /* 0x100fe200000108f3 */
[C---:B------:R-:W-:Y:S01]  /*7710*/  HMMA.16816.F32 R96, R20.reuse, R122, R96 ;  /* 0x0000007a1460723c */ /* 0x040fe20000001860 */
[----:B------:R-:W-:Y:S03]  /*7720*/  MUFU.EX2 R62, R62 ;  /* 0x0000003e003e7308 */ /* 0x000fe60000000800 */
[--C-:B------:R-:W-:Y:S03]  /*7730*/  FFMA.FTZ R121, R37, c[0x0][0x2d0], -R243.reuse ;  /* 0x0000b40025797a23 */ /* 0x100fe600000108f3 */
[--C-:B------:R-:W-:Y:S01]  /*7740*/  FFMA.FTZ R122, R40, c[0x0][0x2d0], -R243.reuse ;  /* 0x0000b400287a7a23 */ /* 0x100fe200000108f3 */
[C---:B------:R-:W-:Y:S03]  /*7750*/  HMMA.16816.F32 R100, R20.reuse, R128, R100 ;  /* 0x000000801464723c */ /* 0x040fe60000001864 */
[----:B------:R-:W-:Y:S01]  /*7760*/  MUFU.EX2 R120, R120 ;  /* 0x0000007800787308 */ /* 0x000fe20000000800 */
[--C-:B------:R-:W-:Y:S02]  /*7770*/  FFMA.FTZ R123, R41, c[0x0][0x2d0], -R243.reuse ;  /* 0x0000b400297b7a23 */ /* 0x100fe400000108f3 */
[----:B------:R-:W-:Y:S02]  /*7780*/  FFMA.FTZ R243, R65, c[0x0][0x2d0], -R243 ;  /* 0x0000b40041f37a23 */ /* 0x000fe400000108f3 */
[C---:B------:R-:W-:Y:S04]  /*7790*/  HMMA.16816.F32 R104, R20.reuse, R130, R104 ;  /* 0x000000821468723c */ /* 0x040fe80000001868 */
[--C-:B------:R-:W-:Y:S01]  /*77a0*/  FFMA.FTZ R65, R66, c[0x0][0x2d0], -R194.reuse ;  /* 0x0000b40042417a23 */ /* 0x100fe200000108c2 */
[----:B------:R-:W4:Y:S03]  /*77b0*/  MUFU.EX2 R121, R121 ;  /* 0x0000007900797308 */ /* 0x000f260000000800 */
[C---:B------:R-:W-:Y:S07]  /*77c0*/  HMMA.16816.F32 R12, R20.reuse, R136, R12 ;  /* 0x00000088140c723c */ /* 0x040fee000000180c */
[--C-:B------:R-:W-:Y:S01]  /*77d0*/  FFMA.FTZ R136, R38, c[0x0][0x2d0], -R194.reuse ;  /* 0x0000b40026887a23 */ /* 0x100fe200000108c2 */
[C---:B------:R-:W-:Y:S01]  /*77e0*/  HMMA.16816.F32 R108, R20.reuse, R138, R108 ;  /* 0x0000008a146c723c */ /* 0x040fe2000000186c */
[----:B------:R-:W-:Y:S03]  /*77f0*/  MUFU.EX2 R122, R122 ;  /* 0x0000007a007a7308 */ /* 0x000fe60000000800 */
[--C-:B------:R-:W-:Y:S02]  /*7800*/  FFMA.FTZ R137, R39, c[0x0][0x2d0], -R194.reuse ;  /* 0x0000b40027897a23 */ /* 0x100fe400000108c2 */
[----:B------:R-:W-:Y:S01]  /*7810*/  LDSM.16.MT88.4 R36, [R220+0x2100] ;  /* 0x00210000dc24783b */ /* 0x000fe20000004200 */
[--C-:B------:R-:W-:Y:S01]  /*7820*/  FFMA.FTZ R138, R42, c[0x0][0x2d0], -R194.reuse ;  /* 0x0000b4002a8a7a23 */ /* 0x100fe200000108c2 */
[C---:B------:R-:W-:Y:S03]  /*7830*/  HMMA.16816.F32 R16, R20.reuse, R144, R16 ;  /* 0x000000901410723c */ /* 0x040fe60000001810 */
[----:B------:R1:W-:Y:S01]  /*7840*/  MUFU.EX2 R145, R46 ;  /* 0x0000002e00917308 */ /* 0x0003e20000000800 */
[--C-:B------:R-:W-:Y:S02]  /*7850*/  FFMA.FTZ R139, R43, c[0x0][0x2d0], -R194.reuse ;  /* 0x0000b4002b8b7a23 */ /* 0x100fe400000108c2 */
[----:B------:R-:W-:Y:S01]  /*7860*/  LDSM.16.MT88.4 R40, [R222+0x6100] ;  /* 0x00610000de28783b */ /* 0x000fe20000004200 */
[----:B------:R-:W-:Y:S01]  /*7870*/  FFMA.FTZ R194, R67, c[0x0][0x2d0], -R194 ;  /* 0x0000b40043c27a23 */ /* 0x000fe200000108c2 */
[----:B------:R-:W-:Y:S05]  /*7880*/  HMMA.16816.F32 R112, R20, R146, R112 ;  /* 0x000000921470723c */ /* 0x000fea0000001870 */
[----:B------:R-:W-:Y:S02]  /*7890*/  MUFU.EX2 R146, R48 ;  /* 0x0000003000927308 */ /* 0x000fe40000000800 */
[----:B------:R-:W-:Y:S02]  /*78a0*/  F2FP.PACK_AB R20, R158, R153 ;  /* 0x000000999e14723e */ /* 0x000fe400000000ff */
[----:B------:R-:W-:Y:S03]  /*78b0*/  F2FP.PACK_AB R22, R155, R154 ;  /* 0x0000009a9b16723e */ /* 0x000fe600000000ff */
[----:B------:R-:W-:Y:S02]  /*78c0*/  F2FP.PACK_AB R21, R162, R157 ;  /* 0x0000009da215723e */ /* 0x000fe400000000ff */
[----:B-----5:R-:W-:Y:S01]  /*78d0*/  F2FP.PACK_AB R23, R166, R159 ;  /* 0x0000009fa617723e */ /* 0x020fe200000000ff */
[----:B------:R5:W-:Y:S01]  /*78e0*/  MUFU.EX2 R147, R50 ;  /* 0x0000003200937308 */ /* 0x000be20000000800 */
[----:B-1----:R-:W-:Y:S05]  /*78f0*/  LDSM.16.MT88.4 R44, [R222+0x2900] ;  /* 0x00290000de2c783b */ /* 0x002fea0000004200 */
[C---:B---3--:R-:W-:Y:S04]  /*7900*/  HMMA.16816.F32 R4, R20.reuse, R24, R4 ;  /* 0x000000181404723c */ /* 0x048fe80000001804 */
[----:B------:R-:W1:Y:S04]  /*7910*/  MUFU.EX2 R123, R123 ;  /* 0x0000007b007b7308 */ /* 0x000e680000000800 */
[C---:B------:R-:W-:Y:S01]  /*7920*/  HMMA.16816.F32 R8, R20.reuse, R26, R8 ;  /* 0x0000001a1408723c */ /* 0x040fe20000001808 */
[----:B------:R-:W3:Y:S05]  /*7930*/  LDSM.16.MT88.4 R24, [R224+0x5900] ;  /* 0x00590000e018783b */ /* 0x000eea0000004200 */
[----:B------:R-:W-:Y:S02]  /*7940*/  MUFU.EX2 R136, R136 ;  /* 0x0000008800887308 */ /* 0x000fe40000000800 */
[C---:B------:R-:W-:Y:S01]  /*7950*/  HMMA.16816.F32 R68, R20.reuse, R28, R68 ;  /* 0x0000001c1444723c */ /* 0x040fe20000001844 */
[----:B-----5:R-:W-:Y:S07]  /*7960*/  LDSM.16.MT88.4 R48, [R220+0x7100] ;  /* 0x00710000dc30783b */ /* 0x020fee0000004200 */
[C---:B------:R-:W-:Y:S01]  /*7970*/  HMMA.16816.F32 R72, R20.reuse, R30, R72 ;  /* 0x0000001e1448723c */ /* 0x040fe20000001848 */
[----:B------:R-:W5:Y:S01]  /*7980*/  MUFU.EX2 R137, R137 ;  /* 0x0000008900897308 */ /* 0x000f620000000800 */
[----:B------:R-:W1:Y:S06]  /*7990*/  LDSM.16.MT88.4 R28, [R222+0x5900] ;  /* 0x00590000de1c783b */ /* 0x000e6c0000004200 */
[C---:B--2---:R-:W-:Y:S03]  /*79a0*/  HMMA.16816.F32 R76, R20.reuse, R32, R76 ;  /* 0x00000020144c723c */ /* 0x044fe6000000184c */
[----:B------:R-:W-:Y:S05]  /*79b0*/  MUFU.EX2 R138, R138 ;  /* 0x0000008a008a7308 */ /* 0x000fea0000000800 */
[C---:B------:R-:W-:Y:S01]  /*79c0*/  HMMA.16816.F32 R80, R20.reuse, R34, R80 ;  /* 0x000000221450723c */ /* 0x040fe20000001850 */
[----:B------:R-:W2:Y:S04]  /*79d0*/  LDSM.16.MT88.4 R32, [R221+0x5900] ;  /* 0x00590000dd20783b */ /* 0x000ea80000004200 */
[----:B------:R-:W1:Y:S03]  /*79e0*/  MUFU.EX2 R139, R139 ;  /* 0x0000008b008b7308 */ /* 0x000e660000000800 */
[C---:B------:R-:W-:Y:S07]  /*79f0*/  HMMA.16816.F32 R84, R20.reuse, R116, R84 ;  /* 0x000000741454723c */ /* 0x040fee0000001854 */
[----:B------:R-:W1:Y:S01]  /*7a00*/  MUFU.EX2 R243, R243 ;  /* 0x000000f300f37308 */ /* 0x000e620000000800 */
[C---:B------:R-:W-:Y:S01]  /*7a10*/  HMMA.16816.F32 R88, R20.reuse, R118, R88 ;  /* 0x000000761458723c */ /* 0x040fe20000001858 */
[----:B------:R-:W4:Y:S07]  /*7a20*/  LDSM.16.MT88.4 R116, [R220+0x5900] ;  /* 0x00590000dc74783b */ /* 0x000f2e0000004200 */
[C---:B---3--:R-:W-:Y:S01]  /*7a30*/  HMMA.16816.F32 R92, R20.reuse, R24, R92 ;  /* 0x00000018145c723c */ /* 0x048fe2000000185c */
[----:B------:R-:W3:Y:S07]  /*7a40*/  MUFU.EX2 R63, R63 ;  /* 0x0000003f003f7308 */ /* 0x000eee0000000800 */
[C---:B------:R-:W-:Y:S01]  /*7a50*/  HMMA.16816.F32 R96, R20.reuse, R26, R96 ;  /* 0x0000001a1460723c */ /* 0x040fe20000001860 */
[----:B------:R-:W3:Y:S02]  /*7a60*/  LDSM.16.MT88.4 R24, [R224+0x2100] ;  /* 0x00210000e018783b */ /* 0x000ee40000004200 */
[----:B------:R-:W-:Y:S05]  /*7a70*/  MUFU.EX2 R65, R65 ;  /* 0x0000004100417308 */ /* 0x000fea0000000800 */
[C---:B-1----:R-:W-:Y:S05]  /*7a80*/  HMMA.16816.F32 R100, R20.reuse, R28, R100 ;  /* 0x0000001c1464723c */ /* 0x042fea0000001864 */
[----:B------:R-:W1:Y:S03]  /*7a90*/  MUFU.EX2 R194, R194 ;  /* 0x000000c200c27308 */ /* 0x000e660000000800 */
[C---:B------:R-:W-:Y:S01]  /*7aa0*/  HMMA.16816.F32 R104, R20.reuse, R30, R104 ;  /* 0x0000001e1468723c */ /* 0x040fe20000001868 */
[----:B------:R-:W1:Y:S07]  /*7ab0*/  LDSM.16.MT88.4 R28, [R222+0x2100] ;  /* 0x00210000de1c783b */ /* 0x000e6e0000004200 */
[C---:B--2---:R-:W-:Y:S08]  /*7ac0*/  HMMA.16816.F32 R12, R20.reuse, R32, R12 ;  /* 0x00000020140c723c */ /* 0x044ff0000000180c */
[C---:B------:R-:W-:Y:S01]  /*7ad0*/  HMMA.16816.F32 R108, R20.reuse, R34, R108 ;  /* 0x00000022146c723c */ /* 0x040fe2000000186c */
[----:B------:R-:W2:Y:S07]  /*7ae0*/  LDSM.16.MT88.4 R32, [R221+0x2100] ;  /* 0x00210000dd20783b */ /* 0x000eae0000004200 */
[C---:B----4-:R-:W-:Y:S08]  /*7af0*/  HMMA.16816.F32 R16, R20.reuse, R116, R16 ;  /* 0x000000741410723c */ /* 0x050ff00000001810 */
[----:B------:R-:W-:Y:S01]  /*7b00*/  HMMA.16816.F32 R112, R20, R118, R112 ;  /* 0x000000761470723c */ /* 0x000fe20000001870 */
[----:B------:R-:W-:Y:S06]  /*7b10*/  LDSM.16.MT88.4 R116, [R221+0x6100] ;  /* 0x00610000dd74783b */ /* 0x000fec0000004200 */
[----:B------:R-:W-:Y:S02]  /*7b20*/  F2FP.PACK_AB R20, R121, R120 ;  /* 0x000000787914723e */ /* 0x000fe400000000ff */
[----:B------:R-:W-:Y:S03]  /*7b30*/  F2FP.PACK_AB R22, R123, R122 ;  /* 0x0000007a7b16723e */ /* 0x000fe600000000ff */
[----:B-----5:R-:W-:Y:S02]  /*7b40*/  F2FP.PACK_AB R21, R137, R136 ;  /* 0x000000888915723e */ /* 0x020fe400000000ff */
[----:B------:R-:W-:Y:S07]  /*7b50*/  F2FP.PACK_AB R23, R139, R138 ;  /* 0x0000008a8b17723e */ /* 0x000fee00000000ff */
[C---:B---3--:R-:W-:Y:S08]  /*7b60*/  HMMA.16816.F32 R4, R20.reuse, R24, R4 ;  /* 0x000000181404723c */ /* 0x048ff00000001804 */
        /* <DEDUP_REMOVED lines=17> */
[C---:B------:R-:W-:Y:S08]  /*7c80*/  HMMA.16816.F32 R12, R20.reuse, R116, R12 ;  /* 0x00000074140c723c */ /* 0x040ff0000000180c */
[C---:B------:R-:W-:Y:S08]  /*7c90*/  HMMA.16816.F32 R108, R20.reuse, R118, R108 ;  /* 0x00000076146c723c */ /* 0x040ff0000000186c */
[C---:B-1----:R-:W-:Y:S08]  /*7ca0*/  HMMA.16816.F32 R16, R20.reuse, R28, R16 ;  /* 0x0000001c1410723c */ /* 0x042ff00000001810 */
[----:B------:R-:W-:Y:S01]  /*7cb0*/  HMMA.16816.F32 R112, R20, R30, R112 ;  /* 0x0000001e1470723c */ /* 0x000fe20000001870 */
[----:B------:R-:W1:Y:S06]  /*7cc0*/  LDSM.16.MT88.4 R28, [R224+0x6900] ;  /* 0x00690000e01c783b */ /* 0x000e6c0000004200 */
[----:B------:R-:W-:Y:S02]  /*7cd0*/  F2FP.PACK_AB R20, R163, R161 ;  /* 0x000000a1a314723e */ /* 0x000fe400000000ff */
[----:B------:R-:W-:Y:S03]  /*7ce0*/  F2FP.PACK_AB R22, R167, R165 ;  /* 0x000000a5a716723e */ /* 0x000fe600000000ff */
[----:B------:R-:W-:Y:S02]  /*7cf0*/  F2FP.PACK_AB R21, R146, R145 ;  /* 0x000000919215723e */ /* 0x000fe400000000ff */
[----:B------:R-:W-:Y:S07]  /*7d00*/  F2FP.PACK_AB R23, R148, R147 ;  /* 0x000000939417723e */ /* 0x000fee00000000ff */
[C---:B--2---:R-:W-:Y:S08]  /*7d10*/  HMMA.16816.F32 R4, R20.reuse, R32, R4 ;  /* 0x000000201404723c */ /* 0x044ff00000001804 */
[C---:B------:R-:W-:Y:S01]  /*7d20*/  HMMA.16816.F32 R8, R20.reuse, R34, R8 ;  /* 0x000000221408723c */ /* 0x040fe20000001808 */
[----:B------:R-:W2:Y:S07]  /*7d30*/  LDSM.16.MT88.4 R32, [R222+0x6900] ;  /* 0x00690000de20783b */ /* 0x000eae0000004200 */
[C---:B------:R-:W-:Y:S08]  /*7d40*/  HMMA.16816.F32 R68, R20.reuse, R44, R68 ;  /* 0x0000002c1444723c */ /* 0x040ff00000001844 */
[C---:B------:R-:W-:Y:S01]  /*7d50*/  HMMA.16816.F32 R72, R20.reuse, R46, R72 ;  /* 0x0000002e1448723c */ /* 0x040fe20000001848 */
[----:B------:R-:W-:Y:S07]  /*7d60*/  LDSM.16.MT88.4 R44, [R221+0x7100] ;  /* 0x00710000dd2c783b */ /* 0x000fee0000004200 */
[C---:B----4-:R-:W-:Y:S08]  /*7d70*/  HMMA.16816.F32 R76, R20.reuse, R36, R76 ;  /* 0x00000024144c723c */ /* 0x050ff0000000184c */
[C---:B------:R-:W-:Y:S01]  /*7d80*/  HMMA.16816.F32 R80, R20.reuse, R38, R80 ;  /* 0x000000261450723c */ /* 0x040fe20000001850 */
[----:B------:R-:W4:Y:S07]  /*7d90*/  LDSM.16.MT88.4 R36, [R221+0x6900] ;  /* 0x00690000dd24783b */ /* 0x000f2e0000004200 */
        /* <DEDUP_REMOVED lines=12> */
[C---:B---3--:R-:W-:Y:S08]  /*7e60*/  HMMA.16816.F32 R16, R20.reuse, R24, R16 ;  /* 0x000000181410723c */ /* 0x048ff00000001810 */
[----:B------:R-:W-:Y:S01]  /*7e70*/  HMMA.16816.F32 R112, R20, R26, R112 ;  /* 0x0000001a1470723c */ /* 0x000fe20000001870 */
[----:B------:R-:W3:Y:S06]  /*7e80*/  LDSM.16.MT88.4 R24, [R221+0x3100] ;  /* 0x00310000dd18783b */ /* 0x000eec0000004200 */
[----:B------:R-:W-:Y:S02]  /*7e90*/  F2FP.PACK_AB R20, R53, R52 ;  /* 0x000000343514723e */ /* 0x000fe400000000ff */
[----:B------:R-:W-:Y:S03]  /*7ea0*/  F2FP.PACK_AB R22, R57, R56 ;  /* 0x000000383916723e */ /* 0x000fe600000000ff */
[----:B------:R-:W-:Y:S02]  /*7eb0*/  F2FP.PACK_AB R21, R55, R54 ;  /* 0x000000363715723e */ /* 0x000fe400000000ff */
[----:B------:R-:W-:Y:S07]  /*7ec0*/  F2FP.PACK_AB R23, R59, R58 ;  /* 0x0000003a3b17723e */ /* 0x000fee00000000ff */
[C---:B-1----:R-:W-:Y:S08]  /*7ed0*/  HMMA.16816.F32 R4, R20.reuse, R28, R4 ;  /* 0x0000001c1404723c */ /* 0x042ff00000001804 */
[C---:B------:R-:W-:Y:S01]  /*7ee0*/  HMMA.16816.F32 R8, R20.reuse, R30, R8 ;  /* 0x0000001e1408723c */ /* 0x040fe20000001808 */
[----:B------:R-:W1:Y:S07]  /*7ef0*/  LDSM.16.MT88.4 R28, [R224+0x7100] ;  /* 0x00710000e01c783b */ /* 0x000e6e0000004200 */
[C---:B--2---:R-:W-:Y:S08]  /*7f00*/  HMMA.16816.F32 R68, R20.reuse, R32, R68 ;  /* 0x000000201444723c */ /* 0x044ff00000001844 */
[C---:B------:R-:W-:Y:S01]  /*7f10*/  HMMA.16816.F32 R72, R20.reuse, R34, R72 ;  /* 0x000000221448723c */ /* 0x040fe20000001848 */
[----:B------:R-:W-:Y:S07]  /*7f20*/  LDSM.16.MT88.4 R32, [R220+0x3900] ;  /* 0x00390000dc20783b */ /* 0x000fee0000004200 */
[C---:B---3--:R-:W-:Y:S08]  /*7f30*/  HMMA.16816.F32 R76, R20.reuse, R24, R76 ;  /* 0x00000018144c723c */ /* 0x048ff0000000184c */
[C---:B------:R-:W-:Y:S01]  /*7f40*/  HMMA.16816.F32 R80, R20.reuse, R26, R80 ;  /* 0x0000001a1450723c */ /* 0x040fe20000001850 */
[----:B------:R-:W2:Y:S07]  /*7f50*/  LDSM.16.MT88.4 R24, [R222+0x3900] ;  /* 0x00390000de18783b */ /* 0x000eae0000004200 */
[C---:B------:R-:W-:Y:S07]  /*7f60*/  HMMA.16816.F32 R84, R20.reuse, R36, R84 ;  /* 0x000000241454723c */ /* 0x040fee0000001854 */
[----:B------:R-:W-:Y:S01]  /*7f70*/  FADD.FTZ R37, R175, R174 ;  /* 0x000000aeaf257221 */ /* 0x000fe20000010000 */
[C---:B------:R-:W-:Y:S04]  /*7f80*/  HMMA.16816.F32 R88, R20.reuse, R38, R88 ;  /* 0x000000261458723c */ /* 0x040fe80000001858 */
[----:B------:R-:W-:Y:S04]  /*7f90*/  FADD.FTZ R37, R192, R37 ;  /* 0x00000025c0257221 */ /* 0x000fe80000010000 */
[C---:B-1----:R-:W-:Y:S04]  /*7fa0*/  HMMA.16816.F32 R92, R20.reuse, R28, R92 ;  /* 0x0000001c145c723c */ /* 0x042fe8000000185c */
        /* <DEDUP_REMOVED lines=21> */
[----:B------:R-:W-:Y:S04]  /*8100*/  HMMA.16816.F32 R112, R20, R50, R112 ;  /* 0x000000321470723c */ /* 0x000fe80000001870 */
        /* <DEDUP_REMOVED lines=18> */
[C---:B--2---:R-:W-:Y:S04]  /*8230*/  HMMA.16816.F32 R68, R20.reuse, R24, R68 ;  /* 0x000000181444723c */ /* 0x044fe80000001844 */
[----:B------:R-:W-:Y:S02]  /*8240*/  FADD.FTZ R0, R122, R121 ;  /* 0x000000797a007221 */ /* 0x000fe40000010000 */
[----:B------:R-:W-:Y:S02]  /*8250*/  FADD.FTZ R2, R138, R137 ;  /* 0x000000898a027221 */ /* 0x000fe40000010000 */
[C---:B------:R-:W-:Y:S01]  /*8260*/  HMMA.16816.F32 R72, R20.reuse, R26, R72 ;  /* 0x0000001a1448723c */ /* 0x040fe20000001848 */
[----:B------:R-:W2:Y:S03]  /*8270*/  LDSM.16.MT88.4 R24, [R224+0x7900] ;  /* 0x00790000e018783b */ /* 0x000ea60000004200 */
[----:B------:R-:W-:Y:S02]  /*8280*/  FADD.FTZ R0, R123, R0 ;  /* 0x000000007b007221 */ /* 0x000fe40000010000 */
[----:B------:R-:W-:Y:S02]  /*8290*/  FADD.FTZ R2, R139, R2 ;  /* 0x000000028b027221 */ /* 0x000fe40000010000 */
[C---:B-1----:R-:W-:Y:S04]  /*82a0*/  HMMA.16816.F32 R76, R20.reuse, R28, R76 ;  /* 0x0000001c144c723c */ /* 0x042fe8000000184c */
[----:B------:R-:W-:Y:S04]  /*82b0*/  FADD.FTZ R0, R161, R0 ;  /* 0x00000000a1007221 */ /* 0x000fe80000010000 */
[C---:B------:R-:W-:Y:S01]  /*82c0*/  HMMA.16816.F32 R80, R20.reuse, R30, R80 ;  /* 0x0000001e1450723c */ /* 0x040fe20000001850 */
[----:B------:R-:W1:Y:S03]  /*82d0*/  LDSM.16.MT88.4 R28, [R222+0x7900] ;  /* 0x00790000de1c783b */ /* 0x000e660000004200 */
[----:B------:R-:W-:Y:S04]  /*82e0*/  FADD.FTZ R0, R163, R0 ;  /* 0x00000000a3007221 */ /* 0x000fe80000010000 */
[C---:B------:R-:W-:Y:S04]  /*82f0*/  HMMA.16816.F32 R84, R20.reuse, R32, R84 ;  /* 0x000000201454723c */ /* 0x040fe80000001854 */
[----:B------:R-:W-:Y:S04]  /*8300*/  FADD.FTZ R0, R165, R0 ;  /* 0x00000000a5007221 */ /* 0x000fe80000010000 */
[C---:B------:R-:W-:Y:S01]  /*8310*/  HMMA.16816.F32 R88, R20.reuse, R34, R88 ;  /* 0x000000221458723c */ /* 0x040fe20000001858 */
[----:B------:R-:W3:Y:S07]  /*8320*/  LDSM.16.MT88.4 R32, [R221+0x7900] ;  /* 0x00790000dd20783b */ /* 0x000eee0000004200 */
[C---:B--2---:R-:W-:Y:S08]  /*8330*/  HMMA.16816.F32 R92, R20.reuse, R24, R92 ;  /* 0x00000018145c723c */ /* 0x044ff0000000185c */
[C---:B------:R-:W-:Y:S01]  /*8340*/  HMMA.16816.F32 R96, R20.reuse, R26, R96 ;  /* 0x0000001a1460723c */ /* 0x040fe20000001860 */
[----:B------:R-:W2:Y:S07]  /*8350*/  LDSM.16.MT88.4 R24, [R220+0x7900] ;  /* 0x00790000dc18783b */ /* 0x000eae0000004200 */
[C---:B-1----:R-:W-:Y:S07]  /*8360*/  HMMA.16816.F32 R100, R20.reuse, R28, R100 ;  /* 0x0000001c1464723c */ /* 0x042fee0000001864 */
[----:B------:R-:W-:Y:S01]  /*8370*/  FADD.FTZ R29, R145, R2 ;  /* 0x00000002911d7221 */ /* 0x000fe20000010000 */
[C---:B------:R-:W-:Y:S04]  /*8380*/  HMMA.16816.F32 R104, R20.reuse, R30, R104 ;  /* 0x0000001e1468723c */ /* 0x040fe80000001868 */
[----:B------:R-:W-:Y:S04]  /*8390*/  FADD.FTZ R2, R146, R29 ;  /* 0x0000001d92027221 */ /* 0x000fe80000010000 */
[C---:B---3--:R-:W-:Y:S07]  /*83a0*/  HMMA.16816.F32 R120, R20.reuse, R32, R12 ;  /* 0x000000201478723c */ /* 0x048fee000000180c */
[----:B------:R-:W-:Y:S01]  /*83b0*/  FADD.FTZ R15, R147, R2 ;  /* 0x00000002930f7221 */ /* 0x000fe20000010000 */
[C---:B------:R-:W-:Y:S04]  /*83c0*/  HMMA.16816.F32 R108, R20.reuse, R34, R108 ;  /* 0x00000022146c723c */ /* 0x040fe8000000186c */
[----:B------:R-:W-:Y:S01]  /*83d0*/  FADD.FTZ R13, R167, R0 ;  /* 0x00000000a70d7221 */ /* 0x000fe20000010000 */
[----:B------:R-:W-:Y:S01]  /*83e0*/  MOV R0, R3 ;  /* 0x0000000300007202 */ /* 0x000fe20000000f00 */
[----:B------:R-:W-:Y:S02]  /*83f0*/  FADD.FTZ R15, R148, R15 ;  /* 0x0000000f940f7221 */ /* 0x000fe40000010000 */
[----:B------:R-:W-:Y:S01]  /*8400*/  FADD.FTZ R52, R52, R13 ;  /* 0x0000000d34347221 */ /* 0x000fe20000010000 */
[C---:B--2---:R-:W-:Y:S03]  /*8410*/  HMMA.16816.F32 R116, R20.reuse, R24, R16 ;  /* 0x000000181474723c */ /* 0x044fe60000001810 */
        /* <DEDUP_REMOVED lines=16> */
[----:B------:R-:W-:-:S05]  /*8520*/  @P1 BRA `(.L_x_1342) ;  /* 0xffffcba000001947 */ /* 0x000fca000383ffff */
.L_x_1341:
[----:B------:R-:W1:Y:S01]  /*8530*/  SHFL.BFLY PT, R2, R241, 0x2, 0x1f ;  /* 0x0c401f00f1027f89 */ /* 0x000e6200000e0000 */
[----:B------:R-:W-:-:S02]  /*8540*/  MOV R7, RZ ;  /* 0x000000ff00077202 */ /* 0x000fc40000000f00 */
[----:B------:R-:W-:Y:S01]  /*8550*/  PLOP3.LUT P2, PT, PT, PT, PT, 0x8, 0x0 ;  /* 0x000000000000781c */ /* 0x000fe20003f4e170 */
[----:B------:R-:W2:Y:S01]  /*8560*/  SHFL.BFLY PT, R0, R239, 0x2, 0x1f ;  /* 0x0c401f00ef007f89 */ /* 0x000ea200000e0000 */
[----:B-1----:R-:W-:Y:S02]  /*8570*/  FADD.FTZ R9, R2, R241 ;  /* 0x000000f102097221 */ /* 0x002fe40000010000 */
[----:B--2---:R-:W-:-:S03]  /*8580*/  FADD.FTZ R5, R0, R239 ;  /* 0x000000ef00057221 */ /* 0x004fc60000010000 */
[----:B------:R-:W1:Y:S01]  /*8590*/  SHFL.BFLY PT, R6, R9, 0x1, 0x1f ;  /* 0x0c201f0009067f89 */ /* 0x000e6200000e0000 */
[----:B------:R-:W-:-:S03]  /*85a0*/  MOV R0, RZ ;  /* 0x000000ff00007202 */ /* 0x000fc60000000f00 */
        /* <DEDUP_REMOVED lines=83> */
.L_x_1339:
        /* <DEDUP_REMOVED lines=121> */
[----:B------:R-:W-:Y:S02]  /*9270*/  ISETP.GE.AND P3, PT, R7, c[0x0][0x3c8], PT ;  /* 0x0000f20007007a0c */ /* 0x000fe40003f66270 */
[----:B------:R-:W-:Y:S02]  /*9280*/  IADD3 R2, R11, 0x18, RZ ;  /* 0x000000180b027810 */ /* 0x000fe40007ffe0ff */
[----:B------:R-:W-:Y:S02]  /*9290*/  ISETP.GE.AND P2, PT, R3, c[0x0][0x3c8], PT ;  /* 0x0000f20003007a0c */ /* 0x000fe40003f46270 */
[----:B------:R-:W-:Y:S02]  /*92a0*/  ISETP.GE.AND P1, PT, R2, c[0x0][0x3c8], PT ;  /* 0x0000f20002007a0c */ /* 0x000fe40003f26270 */
[C---:B------:R-:W-:Y:S02]  /*92b0*/  ISETP.GE.AND P4, PT, R11.reuse, c[0x0][0x3c8], PT ;  /* 0x0000f2000b007a0c */ /* 0x040fe40003f86270 */
[----:B------:R-:W-:-:S02]  /*92c0*/  IADD3 R0, R11, 0x20, RZ ;  /* 0x000000200b007810 */ /* 0x000fc40007ffe0ff */
[----:B------:R-:W-:Y:S02]  /*92d0*/  IADD3 R10, R11, 0x28, RZ ;  /* 0x000000280b0a7810 */ /* 0x000fe40007ffe0ff */
[----:B------:R-:W-:Y:S02]  /*92e0*/  @!P3 LEA.HI R7, R7, R7, RZ, 0x1 ;  /* 0x000000070707b211 */ /* 0x000fe400078f08ff */
[----:B------:R-:W-:Y:S02]  /*92f0*/  ISETP.GE.AND P6, PT, R0, c[0x0][0x3c8], PT ;  /* 0x0000f20000007a0c */ /* 0x000fe40003fc6270 */
[----:B------:R-:W-:Y:S02]  /*9300*/  @!P2 LEA.HI R3, R3, R3, RZ, 0x1 ;  /* 0x000000030303a211 */ /* 0x000fe400078f08ff */
[----:B------:R-:W-:Y:S01]  /*9310*/  @!P3 LOP3.LUT R7, R7, 0xfffffffe, RZ, 0xc0, !PT ;  /* 0xfffffffe0707b812 */ /* 0x000fe200078ec0ff */
[----:B-1--4-:R-:W-:Y:S01]  /*9320*/  @!P4 IMAD.WIDE R12, R11, 0x4, R16 ;  /* 0x000000040b0cc825 */ /* 0x012fe200078e0210 */
[----:B------:R-:W-:-:S02]  /*9330*/  @!P1 LEA.HI R2, R2, R2, RZ, 0x1 ;  /* 0x0000000202029211 */ /* 0x000fc400078f08ff */
[----:B------:R-:W-:Y:S01]  /*9340*/  @!P2 LOP3.LUT R3, R3, 0xfffffffe, RZ, 0xc0, !PT ;  /* 0xfffffffe0303a812 */ /* 0x000fe200078ec0ff */
[--C-:B------:R-:W-:Y:S01]  /*9350*/  @!P3 IMAD.WIDE R6, R7, 0x4, R16.reuse ;  /* 0x000000040706b825 */ /* 0x100fe200078e0210 */
[----:B------:R-:W-:Y:S01]  /*9360*/  @!P1 LOP3.LUT R21, R2, 0xfffffffe, RZ, 0xc0, !PT ;  /* 0xfffffffe02159812 */ /* 0x000fe200078ec0ff */
[----:B------:R1:W-:Y:S01]  /*9370*/  @!P4 ST.E.64 [R12.64], R128 ;  /* 0x000000800c00c985 */ /* 0x0003e2000c101b0e */
[----:B------:R-:W-:Y:S01]  /*9380*/  IADD3 R8, R11, 0x30, RZ ;  /* 0x000000300b087810 */ /* 0x000fe20007ffe0ff */
[----:B------:R-:W-:Y:S01]  /*9390*/  @!P2 IMAD.WIDE R18, R3, 0x4, R16 ;  /* 0x000000040312a825 */ /* 0x000fe200078e0210 */
[C---:B------:R-:W-:Y:S01]  /*93a0*/  IADD3 R3, R11.reuse, 0x38, RZ ;  /* 0x000000380b037810 */ /* 0x040fe20007ffe0ff */
[----:B------:R2:W-:Y:S01]  /*93b0*/  @!P3 ST.E.64 [R6.64], R4 ;  /* 0x000000040600b985 */ /* 0x0005e2000c101b0e */
[C---:B------:R-:W-:Y:S02]  /*93c0*/  IADD3 R15, R11.reuse, 0x40, RZ ;  /* 0x000000400b0f7810 */ /* 0x040fe40007ffe0ff */
[----:B------:R-:W-:Y:S01]  /*93d0*/  ISETP.GE.AND P5, PT, R10, c[0x0][0x3c8], PT ;  /* 0x0000f2000a007a0c */ /* 0x000fe20003fa6270 */
[----:B------:R3:W-:Y:S01]  /*93e0*/  @!P2 ST.E.64 [R18.64], R68 ;  /* 0x000000441200a985 */ /* 0x0007e2000c101b0e */
[----:B------:R-:W-:-:S02]  /*93f0*/  IADD3 R2, R11, 0x48, RZ ;  /* 0x000000480b027810 */ /* 0x000fc40007ffe0ff */
[----:B------:R-:W-:Y:S02]  /*9400*/  ISETP.GE.AND P4, PT, R8, c[0x0][0x3c8], PT ;  /* 0x0000f20008007a0c */ /* 0x000fe40003f86270 */
[----:B------:R-:W-:Y:S02]  /*9410*/  ISETP.GE.AND P3, PT, R3, c[0x0][0x3c8], PT ;  /* 0x0000f20003007a0c */ /* 0x000fe40003f66270 */
[----:B------:R-:W-:Y:S02]  /*9420*/  ISETP.GE.AND P2, PT, R15, c[0x0][0x3c8], PT ;  /* 0x0000f2000f007a0c */ /* 0x000fe40003f46270 */
[----:B------:R-:W-:-:S03]  /*9430*/  @!P6 LEA.HI R0, R0, R0, RZ, 0x1 ;  /* 0x000000000000e211 */ /* 0x000fc600078f08ff */
[----:B------:R-:W-:-:S04]  /*9440*/  @!P5 LEA.HI R10, R10, R10, RZ, 0x1 ;  /* 0x0000000a0a0ad211 */ /* 0x000fc800078f08ff */
[----:B------:R-:W-:Y:S02]  /*9450*/  @!P4 LEA.HI R8, R8, R8, RZ, 0x1 ;  /* 0x000000080808c211 */ /* 0x000fe400078f08ff */
[----:B------:R-:W-:Y:S02]  /*9460*/  @!P3 LEA.HI R3, R3, R3, RZ, 0x1 ;  /* 0x000000030303b211 */ /* 0x000fe400078f08ff */
[----:B------:R-:W-:Y:S02]  /*9470*/  @!P2 LEA.HI R15, R15, R15, RZ, 0x1 ;  /* 0x0000000f0f0fa211 */ /* 0x000fe400078f08ff */
[----:B-1----:R-:W-:Y:S02]  /*9480*/  @!P5 LOP3.LUT R13, R10, 0xfffffffe, RZ, 0xc0, !PT ;  /* 0xfffffffe0a0dd812 */ /* 0x002fe400078ec0ff */
[----:B------:R-:W-:Y:S01]  /*9490*/  @!P3 LOP3.LUT R3, R3, 0xfffffffe, RZ, 0xc0, !PT ;  /* 0xfffffffe0303b812 */ /* 0x000fe200078ec0ff */
[----:B--2---:R-:W-:Y:S01]  /*94a0*/  @!P1 IMAD.WIDE R6, R21, 0x4, R16 ;  /* 0x0000000415069825 */ /* 0x004fe200078e0210 */
[----:B------:R-:W-:-:S02]  /*94b0*/  @!P6 LOP3.LUT R5, R0, 0xfffffffe, RZ, 0xc0, !PT ;  /* 0xfffffffe0005e812 */ /* 0x000fc400078ec0ff */
[----:B------:R-:W-:Y:S02]  /*94c0*/  @!P2 LOP3.LUT R15, R15, 0xfffffffe, RZ, 0xc0, !PT ;  /* 0xfffffffe0f0fa812 */ /* 0x000fe400078ec0ff */
[----:B------:R1:W-:Y:S01]  /*94d0*/  @!P1 ST.E.64 [R6.64], R72 ;  /* 0x0000004806009985 */ /* 0x0003e2000c101b0e */
[----:B------:R-:W-:Y:S01]  /*94e0*/  ISETP.GE.AND P1, PT, R2, c[0x0][0x3c8], PT ;  /* 0x0000f20002007a0c */ /* 0x000fe20003f26270 */
[----:B------:R-:W-:Y:S01]  /*94f0*/  @!P6 IMAD.WIDE R4, R5, 0x4, R16 ;  /* 0x000000040504e825 */ /* 0x000fe200078e0210 */
[----:B---3--:R-:W-:Y:S02]  /*9500*/  @!P4 LOP3.LUT R19, R8, 0xfffffffe, RZ, 0xc0, !PT ;  /* 0xfffffffe0813c812 */ /* 0x008fe400078ec0ff */
[C---:B------:R-:W-:Y:S02]  /*9510*/  IADD3 R0, R11.reuse, 0x50, RZ ;  /* 0x000000500b007810 */ /* 0x040fe40007ffe0ff */
[----:B------:R2:W-:Y:S01]  /*9520*/  @!P6 ST.E.64 [R4.64], R76 ;  /* 0x0000004c0400e985 */ /* 0x0005e2000c101b0e */
[----:B------:R-:W-:-:S02]  /*9530*/  IADD3 R8, R11, 0x58, RZ ;  /* 0x000000580b087810 */ /* 0x000fc40007ffe0ff */
[----:B------:R-:W-:Y:S02]  /*9540*/  IADD3 R10, R11, 0x68, RZ ;  /* 0x000000680b0a7810 */ /* 0x000fe40007ffe0ff */
[----:B------:R-:W-:Y:S02]  /*9550*/  ISETP.GE.AND P6, PT, R0, c[0x0][0x3c8], PT ;  /* 0x0000f20000007a0c */ /* 0x000fe40003fc6270 */
[----:B------:R-:W-:-:S11]  /*9560*/  @!P1 LEA.HI R2, R2, R2, RZ, 0x1 ;  /* 0x0000000202029211 */ /* 0x000fd600078f08ff */
[----:B------:R-:W-:Y:S01]  /*9570*/  @!P6 LEA.HI R0, R0, R0, RZ, 0x1 ;  /* 0x000000000000e211 */ /* 0x000fe200078f08ff */
[----:B-1----:R-:W-:-:S04]  /*9580*/  @!P5 IMAD.WIDE R6, R13, 0x4, R16 ;  /* 0x000000040d06d825 */ /* 0x002fc800078e0210 */
[--C-:B------:R-:W-:Y:S01]  /*9590*/  @!P4 IMAD.WIDE R12, R19, 0x4, R16.reuse ;  /* 0x00000004130cc825 */ /* 0x100fe200078e0210 */
[----:B------:R1:W-:Y:S01]  /*95a0*/  @!P5 ST.E.64 [R6.64], R80 ;  /* 0x000000500600d985 */ /* 0x0003e2000c101b0e */
[----:B------:R-:W-:Y:S02]  /*95b0*/  ISETP.GE.AND P5, PT, R8, c[0x0][0x3c8], PT ;  /* 0x0000f20008007a0c */ /* 0x000fe40003fa6270 */
[----:B--2---:R-:W-:Y:S01]  /*95c0*/  @!P1 LOP3.LUT R5, R2, 0xfffffffe, RZ, 0xc0, !PT ;  /* 0xfffffffe02059812 */ /* 0x004fe200078ec0ff */
[--C-:B------:R-:W-:Y:S01]  /*95d0*/  @!P3 IMAD.WIDE R2, R3, 0x4, R16.reuse ;  /* 0x000000040302b825 */ /* 0x100fe200078e0210 */
[----:B------:R-:W-:Y:S03]  /*95e0*/  @!P4 ST.E.64 [R12.64], R84 ;  /* 0x000000540c00c985 */ /* 0x000fe6000c101b0e */
[--C-:B------:R-:W-:Y:S01]  /*95f0*/  @!P2 IMAD.WIDE R18, R15, 0x4, R16.reuse ;  /* 0x000000040f12a825 */ /* 0x100fe200078e0210 */
[----:B------:R-:W-:Y:S01]  /*9600*/  IADD3 R15, R11, 0x60, RZ ;  /* 0x000000600b0f7810 */ /* 0x000fe20007ffe0ff */
[----:B------:R2:W-:Y:S01]  /*9610*/  @!P3 ST.E.64 [R2.64], R88 ;  /* 0x000000580200b985 */ /* 0x0005e2000c101b0e */
[----:B------:R-:W-:Y:S01]  /*9620*/  ISETP.GE.AND P3, PT, R10, c[0x0][0x3c8], PT ;  /* 0x0000f2000a007a0c */ /* 0x000fe20003f66270 */
[----:B------:R-:W-:Y:S01]  /*9630*/  @!P1 IMAD.WIDE R4, R5, 0x4, R16 ;  /* 0x0000000405049825 */ /* 0x000fe200078e0210 */
[----:B------:R-:W-:Y:S01]  /*9640*/  ISETP.GE.AND P4, PT, R15, c[0x0][0x3c8], PT ;  /* 0x0000f2000f007a0c */ /* 0x000fe20003f86270 */
[----:B------:R-:W-:Y:S01]  /*9650*/  @!P2 ST.E.64 [R18.64], R92 ;  /* 0x0000005c1200a985 */ /* 0x000fe2000c101b0e */
[----:B------:R-:W-:-:S03]  /*9660*/  @!P5 LEA.HI R8, R8, R8, RZ, 0x1 ;  /* 0x000000080808d211 */ /* 0x000fc600078f08ff */
[----:B------:R3:W-:Y:S06]  /*9670*/  @!P1 ST.E.64 [R4.64], R96 ;  /* 0x0000006004009985 */ /* 0x0007ec000c101b0e */
[----:B------:R-:W-:Y:S02]  /*9680*/  @!P3 LEA.HI R10, R10, R10, RZ, 0x1 ;  /* 0x0000000a0a0ab211 */ /* 0x000fe400078f08ff */
[----:B------:R-:W-:Y:S02]  /*9690*/  @!P4 LEA.HI R15, R15, R15, RZ, 0x1 ;  /* 0x0000000f0f0fc211 */ /* 0x000fe400078f08ff */
[----:B-1----:R-:W-:-:S02]  /*96a0*/  IADD3 R7, R11, 0x70, RZ ;  /* 0x000000700b077810 */ /* 0x002fc40007ffe0ff */
[----:B------:R-:W-:Y:S02]  /*96b0*/  IADD3 R6, R11, 0x78, RZ ;  /* 0x000000780b067810 */ /* 0x000fe40007ffe0ff */
[----:B------:R-:W-:Y:S02]  /*96c0*/  ISETP.GE.AND P2, PT, R7, c[0x0][0x3c8], PT ;  /* 0x0000f20007007a0c */ /* 0x000fe40003f46270 */
[----:B------:R-:W-:Y:S02]  /*96d0*/  ISETP.GE.AND P1, PT, R6, c[0x0][0x3c8], PT ;  /* 0x0000f20006007a0c */ /* 0x000fe40003f26270 */
[----:B------:R-:W-:Y:S02]  /*96e0*/  @!P4 LOP3.LUT R15, R15, 0xfffffffe, RZ, 0xc0, !PT ;  /* 0xfffffffe0f0fc812 */ /* 0x000fe400078ec0ff */
[----:B--2---:R-:W-:Y:S02]  /*96f0*/  @!P6 LOP3.LUT R3, R0, 0xfffffffe, RZ, 0xc0, !PT ;  /* 0xfffffffe0003e812 */ /* 0x004fe400078ec0ff */
[----:B------:R-:W-:Y:S01]  /*9700*/  @!P3 LOP3.LUT R13, R10, 0xfffffffe, RZ, 0xc0, !PT ;  /* 0xfffffffe0a0db812 */ /* 0x000fe200078ec0ff */
[----:B------:R-:W-:-:S04]  /*9710*/  @!P4 IMAD.WIDE R20, R15, 0x4, R16 ;  /* 0x000000040f14c825 */ /* 0x000fc800078e0210 */
[----:B------:R-:W-:Y:S01]  /*9720*/  @!P2 LEA.HI R7, R7, R7, RZ, 0x1 ;  /* 0x000000070707a211 */ /* 0x000fe200078f08ff */
[--C-:B------:R-:W-:Y:S01]  /*9730*/  @!P6 IMAD.WIDE R2, R3, 0x4, R16.reuse ;  /* 0x000000040302e825 */ /* 0x100fe200078e0210 */
[----:B------:R-:W-:Y:S02]  /*9740*/  @!P1 LEA.HI R6, R6, R6, RZ, 0x1 ;  /* 0x0000000606069211 */ /* 0x000fe400078f08ff */
[----:B---3--:R-:W-:Y:S01]  /*9750*/  @!P5 LOP3.LUT R5, R8, 0xfffffffe, RZ, 0xc0, !PT ;  /* 0xfffffffe0805d812 */ /* 0x008fe200078ec0ff */
[--C-:B------:R-:W-:Y:S01]  /*9760*/  @!P3 IMAD.WIDE R12, R13, 0x4, R16.reuse ;  /* 0x000000040d0cb825 */ /* 0x100fe200078e0210 */
        /* <DEDUP_REMOVED lines=11> */
.L_x_1345:
[----:B------:R-:W-:Y:S05]  /*9820*/  BSYNC B0 ;  /* 0x0000000000007941 */ /* 0x000fea0003800000 */
.L_x_1344:
        /* <DEDUP_REMOVED lines=98> */
.L_x_1343:
        /* <DEDUP_REMOVED lines=50> */
.L_x_1346:
        /* <DEDUP_REMOVED lines=9> */
.L_x_2712:


//--------------------- .text._ZN7cutlass13device_kernelIN5flash19enable_sm80_to_sm89INS1_16FlashAttnFwdSm80INS1_25CollectiveMainloopFwdSm80ILi8ELi1ELb1EN4cute5tupleIJNS5_1CILi128EEENS7_ILi96EEES8_EEELi128ENS_6half_tEfNS_4arch4Sm80ELb0ELb1ELb0ELb0ELb0ELb0ELb1ELb1EEENS1_21CollectiveEpilogueFwdINS6_IJS8_S8_S9_EEENS6_IJNS7_ILi1EEESH_SH_EEESB_SD_Li256ELb0ELb1ELb1ELb0EEENS1_19SingleTileSchedulerILb0ELb1ELb1ELi128EEEEEEEEEvNT_6ParamsE --------------------------
	.section	.text._ZN7cutlass13device_kernelIN5flash19enable_sm80_to_sm89INS1_16FlashAttnFwdSm80INS1_25CollectiveMainloopFwdSm80ILi8ELi1ELb1EN4cute5tupleIJNS5_1CILi128EEENS7_ILi96EEES8_EEELi128ENS_6half_tEfNS_4arch4Sm80ELb0ELb1ELb0ELb0ELb0ELb0ELb1ELb1EEENS1_21CollectiveEpilogueFwdINS6_IJS8_S8_S9_EEENS6_IJNS7_ILi1EEESH_SH_EEESB_SD_Li256ELb0ELb1ELb1ELb0EEENS1_19SingleTileSchedulerILb0ELb1ELb1ELi128EEEEEEEEEvNT_6ParamsE,"ax",@progbits
	.sectioninfo	@"SHI_REGISTERS=250"
	.align	128
.text._ZN7cutlass13device_kernelIN5flash19enable_sm80_to_sm89INS1_16FlashAttnFwdSm80INS1_25CollectiveMainloopFwdSm80ILi8ELi1ELb1EN4cute5tupleIJNS5_1CILi128EEENS7_ILi96EEES8_EEELi128ENS_6half_tEfNS_4arch4Sm80ELb0ELb1ELb0ELb0ELb0ELb0ELb1ELb1EEENS1_21CollectiveEpilogueFwdINS6_IJS8_S8_S9_EEENS6_IJNS7_ILi1EEESH_SH_EEESB_SD_Li256ELb0ELb1ELb1ELb0EEENS1_19SingleTileSchedulerILb0ELb1ELb1ELi128EEEEEEEEEvNT_6ParamsE:
        .type           _ZN7cutlass13device_kernelIN5flash19enable_sm80_to_sm89INS1_16FlashAttnFwdSm80INS1_25CollectiveMainloopFwdSm80ILi8ELi1ELb1EN4cute5tupleIJNS5_1CILi128EEENS7_ILi96EEES8_EEELi128ENS_6half_tEfNS_4arch4Sm80ELb0ELb1ELb0ELb0ELb0ELb0ELb1ELb1EEENS1_21CollectiveEpilogueFwdINS6_IJS8_S8_S9_EEENS6_IJNS7_ILi1EEESH_SH_EEESB_SD_Li256ELb0ELb1ELb1ELb0EEENS1_19SingleTileSchedulerILb0ELb1ELb1ELi128EEEEEEEEEvNT_6ParamsE,@function
        .size           _ZN7cutlass13device_kernelIN5flash19enable_sm80_to_sm89INS1_16FlashAttnFwdSm80INS1_25CollectiveMainloopFwdSm80ILi8ELi1ELb1EN4cute5tupleIJNS5_1CILi128EEENS7_ILi96EEES8_EEELi128ENS_6half_tEfNS_4arch4Sm80ELb0ELb1ELb0ELb0ELb0ELb0ELb1ELb1EEENS1_21CollectiveEpilogueFwdINS6_IJS8_S8_S9_EEENS6_IJNS7_ILi1EEESH_SH_EEESB_SD_Li256ELb0ELb1ELb1ELb0EEENS1_19SingleTileSchedulerILb0ELb1ELb1ELi128EEEEEEEEEvNT_6ParamsE,(.L_x_2713 - _ZN7cutlass13device_kernelIN5flash19enable_sm80_to_sm89INS1_16FlashAttnFwdSm80INS1_25CollectiveMainloopFwdSm80ILi8ELi1ELb1EN4cute5tupleIJNS5_1CILi128EEENS7_ILi96EEES8_EEELi128ENS_6half_tEfNS_4arch4Sm80ELb0ELb1ELb0ELb0ELb0ELb0ELb1ELb1EEENS1_21CollectiveEpilogueFwdINS6_IJS8_S8_S9_EEENS6_IJNS7_ILi1EEESH_SH_EEESB_SD_Li256ELb0ELb1ELb1ELb0EEENS1_19SingleTileSchedulerILb0ELb1ELb1ELi128EEEEEEEEEvNT_6ParamsE)
        .other          _ZN7cutlass13device_kernelIN5flash19enable_sm80_to_sm89INS1_16FlashAttnFwdSm80INS1_25CollectiveMainloopFwdSm80ILi8ELi1ELb1EN4cute5tupleIJNS5_1CILi128EEENS7_ILi96EEES8_EEELi128ENS_6half_tEfNS_4arch4Sm80ELb0ELb1ELb0ELb0ELb0ELb0ELb1ELb1EEENS1_21CollectiveEpilogueFwdINS6_IJS8_S8_S9_EEENS6_IJNS7_ILi1EEESH_SH_EEESB_SD_Li256ELb0ELb1ELb1ELb0EEENS1_19SingleTileSchedulerILb0ELb1ELb1ELi128EEEEEEEEEvNT_6ParamsE,@"STO_CUDA_ENTRY STV_DEFAULT"
_ZN7cutlass13device_kernelIN5flash19enable_sm80_to_sm89INS1_16FlashAttnFwdSm80INS1_25CollectiveMainloopFwdSm80ILi8ELi1ELb1EN4cute5tupleIJNS5_1CILi128EEENS7_ILi96EEES8_EEELi128ENS_6half_tEfNS_4arch4Sm80ELb0ELb1ELb0ELb0ELb0ELb0ELb1ELb1EEENS1_21CollectiveEpilogueFwdINS6_IJS8_S8_S9_EEENS6_IJNS7_ILi1EEESH_SH_EEESB_SD_Li256ELb0ELb1ELb1ELb0EEENS1_19SingleTileSchedulerILb0ELb1ELb1ELi128EEEEEEEEEvNT_6ParamsE:
        /* <DEDUP_REMOVED lines=17> */
.L_x_1347:
[----:B---3--:R-:W-:Y:S02]  /*0110*/  ULDC.64 UR4, c[0x0][0x550] ;  /* 0x0001540000047ab9 */ /* 0x008fe40000000a00 */
[----:B------:R-:W-:Y:S02]  /*0120*/  UISETP.NE.AND UP0, UPT, UR4, 0x1, UPT ;  /* 0x000000010400788c */ /* 0x000fe4000bf05270 */
[----:B------:R-:W-:-:S02]  /*0130*/  UIMAD.WIDE.U32 UR10, UR6, UR5, URZ ;  /* 0x00000005060a72a5 */ /* 0x000fc4000f8e003f */
[----:B------:R-:W-:Y:S02]  /*0140*/  ULDC UR4, c[0x0][0x558] ;  /* 0x0001560000047ab9 */ /* 0x000fe40000000800 */
[----:B------:R-:W-:-:S05]  /*0150*/  UMOV UR9, UR6 ;  /* 0x0000000600097c82 */ /* 0x000fca0008000000 */
[----:B------:R-:W-:-:S03]  /*0160*/  @UP0 USHF.R.U32.HI UR9, URZ, UR4, UR11 ;  /* 0x000000043f090299 */ /* 0x000fc6000801160b */
.L_x_1348:
        /* <DEDUP_REMOVED lines=35> */
.L_x_1350:
[----:B------:R-:W-:Y:S02]  /*03a0*/  ULDC UR4, c[0x0][0x32c] ;  /* 0x0000cb0000047ab9 */ /* 0x000fe40000000800 */
[----:B------:R-:W-:-:S03]  /*03b0*/  UISETP.NE.AND UP0, UPT, UR11, UR4, UPT ;  /* 0x000000040b00728c */ /* 0x000fc6000bf05270 */
[----:B------:R-:W-:Y:S02]  /*03c0*/  ULDC.64 UR4, c[0x0][0x330] ;  /* 0x0000cc0000047ab9 */ /* 0x000fe40000000a00 */
[----:B------:R-:W-:-:S06]  /*03d0*/  UIMAD.WIDE.U32 UR12, UR7, UR4, URZ ;  /* 0x00000004070c72a5 */ /* 0x000fcc000f8e003f */
[----:B------:R-:W-:Y:S02]  /*03e0*/  @UP0 USHF.R.U32.HI UR7, URZ, UR5, UR13 ;  /* 0x000000053f070299 */ /* 0x000fe4000801160d */
.L_x_1351:
[----:B------:R-:W-:Y:S02]  /*03f0*/  ULDC UR4, c[0x0][0x32c] ;  /* 0x0000cb0000047ab9 */ /* 0x000fe40000000800 */
[----:B------:R-:W-:-:S04]  /*0400*/  UIMAD UR4, UR7, UR4, UR4 ;  /* 0x00000004070472a4 */ /* 0x000fc8000f8e0204 */
[----:B------:R-:W-:-:S04]  /*0410*/  UISETP.LT.AND UP0, UPT, UR6, UR4, UPT ;  /* 0x000000040600728c */ /* 0x000fc8000bf01270 */
[----:B------:R-:W-:-:S03]  /*0420*/  USEL UR6, UR6, UR4, UP0 ;  /* 0x0000000406067287 */ /* 0x000fc60008000000 */
.L_x_1349:
        /* <DEDUP_REMOVED lines=35> */
.L_x_1353:
[----:B------:R-:W-:-:S04]  /*0660*/  MOV R2, c[0x0][0x32c] ;  /* 0x0000cb0000027a02 */ /* 0x000fc80000000f00 */
[----:B------:R-:W-:-:S13]  /*0670*/  ISETP.NE.AND P0, PT, R2, 0x1, PT ;  /* 0x000000010200780c */ /* 0x000fda0003f05270 */
[----:B------:R-:W-:-:S05]  /*0680*/  @P0 IMAD.HI.U32 R2, R4, c[0x0][0x330], RZ ;  /* 0x0000cc0004020a27 */ /* 0x000fca00078e00ff */
[----:B------:R-:W-:-:S05]  /*0690*/  @P0 SHF.R.U32.HI R4, RZ, c[0x0][0x334], R2 ;  /* 0x0000cd00ff040a19 */ /* 0x000fca0000011602 */
.L_x_1354:
[----:B------:R-:W-:-:S05]  /*06a0*/  IMAD R4, R4, c[0x0][0x32c], RZ ;  /* 0x0000cb0004047a24 */ /* 0x000fca00078e02ff */
[----:B------:R-:W-:-:S05]  /*06b0*/  IMNMX R3, R3, R4, !PT ;  /* 0x0000000403037217 */ /* 0x000fca0007800200 */
.L_x_1352:
        /* <DEDUP_REMOVED lines=39> */
.L_x_1355:
        /* <DEDUP_REMOVED lines=91> */
[----:B------:R-:W-:Y:S01]  /*0ee0*/  BAR.SYNC.DEFER_BLOCKING 0x0 ;  /* 0x0000000000007b1d */ /* 0x000fe20000010000 */
[----:B------:R-:W-:Y:S01]  /*0ef0*/  IMAD R2, R3, c[0x0][0x2c4], R2 ;  /* 0x0000b10003027a24 */ /* 0x000fe200078e0202 */
[----:B------:R-:W-:Y:S01]  /*0f00*/  IADD3 R3, R5, 0x20, RZ ;  /* 0x0000002005037810 */ /* 0x000fe20007ffe0ff */
[----:B------:R-:W-:Y:S01]  /*0f10*/  IMAD.WIDE.U32 R12, R4, c[0x0][0x1b0], R12 ;  /* 0x00006c00040c7a25 */ /* 0x000fe200078e000c */
[----:B------:R-:W-:-:S02]  /*0f20*/  ISETP.GE.AND P4, PT, R34, c[0x0][0x198], PT ;  /* 0x0000660022007a0c */ /* 0x000fc40003f86270 */
[----:B------:R-:W-:Y:S01]  /*0f30*/  SHF.R.S32.HI R11, RZ, 0x1f, R2 ;  /* 0x0000001fff0b7819 */ /* 0x000fe20000011402 */
[----:B------:R-:W-:Y:S01]  /*0f40*/  IMAD R7, R4, c[0x0][0x1b4], R7 ;  /* 0x00006d0004077a24 */ /* 0x000fe200078e0207 */
[----:B------:R-:W-:Y:S01]  /*0f50*/  ISETP.GE.AND P3, PT, R3, UR4, PT ;  /* 0x0000000403007c0c */ /* 0x000fe2000bf66270 */
[----:B------:R-:W-:Y:S01]  /*0f60*/  UMOV UR17, 0x6 ;  /* 0x0000000600117882 */ /* 0x000fe20000000000 */
[----:B------:R-:W-:Y:S01]  /*0f70*/  IADD3 R4, R5, 0x40, RZ ;  /* 0x0000004005047810 */ /* 0x000fe20007ffe0ff */
[----:B------:R-:W-:Y:S01]  /*0f80*/  IMAD R11, R11, c[0x0][0x1a8], RZ ;  /* 0x00006a000b0b7a24 */ /* 0x000fe200078e02ff */
[----:B------:R-:W-:Y:S01]  /*0f90*/  SHF.R.S32.HI R105, RZ, 0x5, R104 ;  /* 0x00000005ff697819 */ /* 0x000fe20000011468 */
        /* <DEDUP_REMOVED lines=14> */
[----:B------:R-:W-:Y:S01]  /*1080*/  IADD3 R5, R5, 0x60, RZ ;  /* 0x0000006005057810 */ /* 0x000fe20007ffe0ff */
[----:B------:R-:W-:Y:S01]  /*1090*/  SHFL.IDX PT, R12, R6, 0x1, 0x181f ;  /* 0x00381f00060c7f89 */ /* 0x000fe200000e0000 */
[----:B------:R-:W-:Y:S01]  /*10a0*/  SHF.R.U32.HI R208, RZ, 0x3, R7 ;  /* 0x00000003ffd07819 */ /* 0x000fe20000011607 */
        /* <DEDUP_REMOVED lines=10> */
[----:B------:R-:W-:Y:S01]  /*1150*/  SHFL.IDX PT, R8, R6, 0x2, 0x181f ;  /* 0x00581f0006087f89 */ /* 0x000fe200000e0000 */
[----:B------:R-:W-:Y:S01]  /*1160*/  UIMAD UR4, UR12, UR4, URZ ;  /* 0x000000040c0472a4 */ /* 0x000fe2000f8e023f */
[----:B------:R-:W-:Y:S01]  /*1170*/  IMAD.SHL.U32 R7, R7, 0x8, RZ ;  /* 0x0000000807077824 */ /* 0x000fe200078e00ff */
[----:B------:R-:W-:Y:S01]  /*1180*/  ISETP.GE.AND P6, PT, R2, c[0x0][0x198], PT ;  /* 0x0000660002007a0c */ /* 0x000fe20003fc6270 */
[----:B------:R-:W-:Y:S01]  /*1190*/  SHFL.IDX PT, R10, R6, 0x3, 0x181f ;  /* 0x00781f00060a7f89 */ /* 0x000fe200000e0000 */
[----:B------:R-:W-:-:S02]  /*11a0*/  UIMAD UR4, UR9, UR5, UR4 ;  /* 0x00000005090472a4 */ /* 0x000fc4000f8e0204 */
[----:B------:R-:W-:Y:S01]  /*11b0*/  LOP3.LUT R208, R208, 0xfffffe00, R7, 0xf8, !PT ;  /* 0xfffffe00d0d07812 */ /* 0x000fe200078ef807 */
[----:B------:R-:W-:Y:S01]  /*11c0*/  SHFL.IDX PT, R11, R3, 0x3, 0x181f ;  /* 0x00781f00030b7f89 */ /* 0x000fe200000e0000 */
[----:B------:R-:W-:Y:S02]  /*11d0*/  @!P1 SHF.R.S32.HI R7, RZ, 0x1f, R2 ;  /* 0x0000001fff079819 */ /* 0x000fe40000011402 */
[----:B------:R-:W-:Y:S01]  /*11e0*/  IADD3 R211, R211, UR4, RZ ;  /* 0x00000004d3d37c10 */ /* 0x000fe2000fffe0ff */
[----:B------:R-:W-:Y:S01]  /*11f0*/  IMAD.SHL.U32 R208, R208, 0x2, RZ ;  /* 0x00000002d0d07824 */ /* 0x000fe200078e00ff */
[----:B------:R-:W-:Y:S02]  /*1200*/  ULDC.64 UR4, c[0x0][0x210] ;  /* 0x0000840000047ab9 */ /* 0x000fe40000000a00 */
[----:B------:R-:W-:-:S04]  /*1210*/  UIMAD UR4, UR12, UR4, URZ ;  /* 0x000000040c0472a4 */ /* 0x000fc8000f8e023f */
[----:B------:R-:W-:Y:S01]  /*1220*/  UIMAD UR4, UR9, UR5, UR4 ;  /* 0x00000005090472a4 */ /* 0x000fe2000f8e0204 */
[----:B--2---:R-:W-:Y:S01]  /*1230*/  @P0 SHF.R.S32.HI R219, RZ, 0x1f, R218 ;  /* 0x0000001fffdb0819 */ /* 0x004fe200000114da */
[----:B------:R-:W-:Y:S01]  /*1240*/  @!P0 IMAD.MOV.U32 R218, RZ, RZ, R0 ;  /* 0x000000ffffda8224 */ /* 0x000fe200078e0000 */
[----:B------:R-:W-:Y:S01]  /*1250*/  @!P1 LEA.HI R0, R7, R2, RZ, 0x3 ;  /* 0x0000000207009211 */ /* 0x000fe200078f18ff */
[----:B------:R-:W-:Y:S01]  /*1260*/  @!P0 IMAD.MOV.U32 R219, RZ, RZ, R9 ;  /* 0x000000ffffdb8224 */ /* 0x000fe200078e0009 */
[----:B-1----:R-:W-:Y:S01]  /*1270*/  @!P1 LEA R16, P0, R34, R4, 0x1 ;  /* 0x0000000422109211 */ /* 0x002fe200078008ff */
[----:B------:R1:W2:Y:S01]  /*1280*/  SHFL.IDX PT, R9, R3, 0x2, 0x181f ;  /* 0x00581f0003097f89 */ /* 0x0002a200000e0000 */
[----:B------:R-:W-:Y:S01]  /*1290*/  @!P1 LOP3.LUT R0, R0, 0xfffffff8, RZ, 0xc0, !PT ;  /* 0xfffffff800009812 */ /* 0x000fe200078ec0ff */
[----:B------:R-:W-:Y:S01]  /*12a0*/  IMAD R213, R219, c[0x0][0x1f0], RZ ;  /* 0x00007c00dbd57a24 */ /* 0x000fe200078e02ff */
[----:B------:R-:W-:Y:S01]  /*12b0*/  @!P3 SHF.R.S32.HI R7, RZ, 0x1f, R2 ;  /* 0x0000001fff07b819 */ /* 0x000fe20000011402 */
[----:B------:R-:W-:Y:S01]  /*12c0*/  IMAD.WIDE.U32 R210, R218, c[0x0][0x1f0], R210 ;  /* 0x00007c00dad27a25 */ /* 0x000fe200078e00d2 */
[----:B---3--:R-:W-:-:S03]  /*12d0*/  @!P1 LEA.HI.X R17, R34, R5, R35, 0x1, P0 ;  /* 0x0000000522119211 */ /* 0x008fc600000f0c23 */
[----:B------:R-:W-:Y:S01]  /*12e0*/  @!P1 IMAD.WIDE R18, R0, 0x2, R4 ;  /* 0x0000000200129825 */ /* 0x000fe200078e0204 */
[----:B------:R-:W-:Y:S01]  /*12f0*/  @!P3 LEA.HI R4, R7, R2, RZ, 0x3 ;  /* 0x000000020704b211 */ /* 0x000fe200078f18ff */
[----:B------:R3:W-:Y:S01]  /*1300*/  @!P1 LDGSTS.E.BYPASS.LTC128B.128 [R208+0x100], [R16.64], !P4 ;  /* 0x0010000010d09fae */ /* 0x0007e2000e101d4e */
[----:B------:R-:W-:Y:S01]  /*1310*/  @!P2 SHF.R.S32.HI R5, RZ, 0x1f, R2 ;  /* 0x0000001fff05a819 */ /* 0x000fe20000011402 */
[----:B------:R-:W-:Y:S01]  /*1320*/  IMAD R213, R218, c[0x0][0x1f4], R213 ;  /* 0x00007d00dad57a24 */ /* 0x000fe200078e02d5 */
[----:B------:R-:W-:Y:S01]  /*1330*/  @!P3 LOP3.LUT R4, R4, 0xfffffff8, RZ, 0xc0, !PT ;  /* 0xfffffff80404b812 */ /* 0x000fe200078ec0ff */
[----:B------:R4:W-:Y:S01]  /*1340*/  @!P1 LDGSTS.E.BYPASS.LTC128B.128 [R208+0x4100], [R18.64], !P6 ;  /* 0x0410000012d09fae */ /* 0x0009e2000f101d4e */
[----:B------:R-:W-:Y:S01]  /*1350*/  @!P3 LEA R20, P1, R34, R12, 0x1 ;  /* 0x0000000c2214b211 */ /* 0x000fe200078208ff */
[----:B------:R-:W-:Y:S01]  /*1360*/  IMAD.IADD R213, R211, 0x1, R213 ;  /* 0x00000001d3d57824 */ /* 0x000fe200078e02d5 */
[----:B------:R-:W-:Y:S01]  /*1370*/  @!P2 LEA.HI R0, R5, R2, RZ, 0x3 ;  /* 0x000000020500a211 */ /* 0x000fe200078f18ff */
[----:B------:R-:W-:Y:S01]  /*1380*/  @!P3 IMAD.WIDE R22, R4, 0x2, R12 ;  /* 0x000000020416b825 */ /* 0x000fe200078e020c */
[----:B------:R-:W-:-:S02]  /*1390*/  @!P3 LEA.HI.X R21, R34, R13, R35, 0x1, P1 ;  /* 0x0000000d2215b211 */ /* 0x000fc400008f0c23 */
[----:B------:R-:W-:Y:S01]  /*13a0*/  @!P2 LOP3.LUT R5, R0, 0xfffffff8, RZ, 0xc0, !PT ;  /* 0xfffffff80005a812 */ /* 0x000fe200078ec0ff */
[----:B------:R-:W-:Y:S02]  /*13b0*/  IMAD.MOV.U32 R13, RZ, RZ, 0x60 ;  /* 0x00000060ff0d7424 */ /* 0x000fe400078e00ff */
[----:B------:R5:W-:Y:S01]  /*13c0*/  @!P3 LDGSTS.E.BYPASS.LTC128B.128 [R208+0x1100], [R20.64], !P4 ;  /* 0x0110000014d0bfae */ /* 0x000be2000e101d4e */
[----:B------:R-:W-:Y:S02]  /*13d0*/  IMAD.MOV.U32 R212, RZ, RZ, R210 ;  /* 0x000000ffffd47224 */ /* 0x000fe400078e00d2 */
[C---:B-1----:R-:W-:Y:S01]  /*13e0*/  IMAD R3, R13.reuse, c[0x0][0x1e4], RZ ;  /* 0x000079000d037a24 */ /* 0x042fe200078e02ff */
[----:B------:R5:W-:Y:S01]  /*13f0*/  @!P3 LDGSTS.E.BYPASS.LTC128B.128 [R208+0x5100], [R22.64], !P6 ;  /* 0x0510000016d0bfae */ /* 0x000be2000f101d4e */
[----:B------:R-:W-:-:S04]  /*1400*/  IMAD.WIDE.U32 R108, R13, c[0x0][0x1e0], RZ ;  /* 0x000078000d6c7a25 */ /* 0x000fc800078e00ff */
[----:B------:R-:W-:Y:S02]  /*1410*/  IMAD R13, R14, -0x60, R13 ;  /* 0xffffffa00e0d7824 */ /* 0x000fe400078e020d */
[----:B--2---:R-:W-:Y:S01]  /*1420*/  @!P2 IMAD.WIDE R4, R5, 0x2, R8 ;  /* 0x000000020504a825 */ /* 0x004fe200078e0208 */
[C---:B---3--:R-:W-:Y:S02]  /*1430*/  @!P2 LEA R16, P0, R34.reuse, R8, 0x1 ;  /* 0x000000082210a211 */ /* 0x048fe400078008ff */
[----:B------:R-:W-:Y:S01]  /*1440*/  IADD3 R28, R13, c[0x0][0x1d0], -R30 ;  /* 0x000074000d1c7a10 */ /* 0x000fe20007ffe81e */
[----:B------:R-:W-:Y:S01]  /*1450*/  IMAD.IADD R12, R109, 0x1, R3 ;  /* 0x000000016d0c7824 */ /* 0x000fe200078e0203 */
[C---:B------:R-:W-:Y:S01]  /*1460*/  @!P2 LEA.HI.X R17, R34.reuse, R9, R35, 0x1, P0 ;  /* 0x000000092211a211 */ /* 0x040fe200000f0c23 */
[----:B------:R-:W-:Y:S01]  /*1470*/  IMAD.WIDE.U32 R6, R107, R108, R212 ;  /* 0x0000006c6b067225 */ /* 0x000fe200078e00d4 */
[----:B------:R-:W-:Y:S02]  /*1480*/  @!P5 LEA R8, P0, R34, R10, 0x1 ;  /* 0x0000000a2208d211 */ /* 0x000fe400078008ff */
[----:B------:R-:W-:Y:S01]  /*1490*/  ISETP.GE.AND P1, PT, R28, 0x21, PT ;  /* 0x000000211c00780c */ /* 0x000fe20003f26270 */
[----:B------:R1:W-:Y:S01]  /*14a0*/  @!P2 LDGSTS.E.BYPASS.LTC128B.128 [R208+0x2100], [R16.64], !P4 ;  /* 0x0210000010d0afae */ /* 0x0003e2000e101d4e */
[----:B------:R-:W-:Y:S01]  /*14b0*/  @!P5 LEA.HI.X R9, R34, R11, R35, 0x1, P0 ;  /* 0x0000000b2209d211 */ /* 0x000fe200000f0c23 */
[----:B------:R-:W-:Y:S01]  /*14c0*/  IMAD.U32 R3, RZ, RZ, UR6 ;  /* 0x00000006ff037e24 */ /* 0x000fe2000f8e00ff */
[C---:B------:R-:W-:Y:S01]  /*14d0*/  ISETP.GE.AND P0, PT, R28.reuse, 0x41, PT ;  /* 0x000000411c00780c */ /* 0x040fe20003f06270 */
[----:B------:R2:W-:Y:S01]  /*14e0*/  @!P2 LDGSTS.E.BYPASS.LTC128B.128 [R208+0x6100], [R4.64], !P6 ;  /* 0x0610000004d0afae */ /* 0x0005e2000f101d4e */
[----:B------:R-:W-:Y:S01]  /*14f0*/  ISETP.GE.AND P2, PT, R28, 0x1, PT ;  /* 0x000000011c00780c */ /* 0x000fe20003f46270 */
[----:B------:R-:W-:-:S02]  /*1500*/  IMAD.U32 R0, RZ, RZ, UR7 ;  /* 0x00000007ff007e24 */ /* 0x000fc4000f8e00ff */
[----:B------:R3:W-:Y:S01]  /*1510*/  @!P5 LDGSTS.E.BYPASS.LTC128B.128 [R208+0x3100], [R8.64], !P4 ;  /* 0x0310000008d0dfae */ /* 0x0007e2000e101d4e */
[----:B------:R-:W-:-:S04]  /*1520*/  IMAD R221, R219, c[0x0][0x218], RZ ;  /* 0x00008600dbdd7a24 */ /* 0x000fc800078e02ff */
[----:B------:R-:W-:-:S05]  /*1530*/  IMAD R221, R218, c[0x0][0x21c], R221 ;  /* 0x00008700dadd7a24 */ /* 0x000fca00078e02dd */
[----:B----4-:R-:W-:Y:S01]  /*1540*/  @P2 LEA R18, P4, R6, c[0x0][0x1c8], 0x1 ;  /* 0x0000720006122a11 */ /* 0x010fe200078808ff */
[----:B-1----:R-:W-:Y:S02]  /*1550*/  IMAD.U32 R17, RZ, RZ, UR6 ;  /* 0x00000006ff117e24 */ /* 0x002fe4000f8e00ff */
[----:B--2---:R-:W-:Y:S01]  /*1560*/  IMAD R5, R12, R107, RZ ;  /* 0x0000006b0c057224 */ /* 0x004fe200078e02ff */
[----:B------:R-:W-:Y:S02]  /*1570*/  LOP3.LUT R4, R206, 0xfffffff0, RZ, 0xc0, !PT ;  /* 0xfffffff0ce047812 */ /* 0x000fe400078ec0ff */
[----:B------:R-:W-:Y:S01]  /*1580*/  @P1 LEA R17, P3, R17, R6, 0x5 ;  /* 0x0000000611111211 */ /* 0x000fe200078628ff */
[----:B------:R-:W-:Y:S02]  /*1590*/  IMAD R5, R31, R108, R5 ;  /* 0x0000006c1f057224 */ /* 0x000fe400078e0205 */
[----:B---3--:R-:W-:Y:S02]  /*15a0*/  IMAD.IADD R9, R15, 0x1, -R4 ;  /* 0x000000010f097824 */ /* 0x008fe400078e0a04 */
[----:B------:R-:W-:Y:S01]  /*15b0*/  IMAD.IADD R5, R7, 0x1, R5 ;  /* 0x0000000107057824 */ /* 0x000fe200078e0205 */
[----:B------:R-:W-:-:S02]  /*15c0*/  SHF.R.S32.HI R7, RZ, 0x4, R206 ;  /* 0x00000004ff077819 */ /* 0x000fc400000114ce */
[----:B------:R-:W-:Y:S02]  /*15d0*/  SHF.R.S32.HI R4, RZ, 0x1f, R9 ;  /* 0x0000001fff047819 */ /* 0x000fe40000011409 */
[----:B------:R-:W-:Y:S02]  /*15e0*/  @P1 LEA.HI.X R0, R3, R5, R0, 0x5, P3 ;  /* 0x0000000503001211 */ /* 0x000fe400018f2c00 */
[C---:B------:R-:W-:Y:S02]  /*15f0*/  @P1 LEA R16, P3, R17.reuse, c[0x0][0x1c8], 0x1 ;  /* 0x0000720011101a11 */ /* 0x040fe400078608ff */
[----:B------:R-:W-:Y:S02]  /*1600*/  LEA.HI R3, R4, R9, RZ, 0x3 ;  /* 0x0000000904037211 */ /* 0x000fe400078f18ff */
[----:B------:R-:W-:Y:S02]  /*1610*/  @P1 LEA.HI.X R17, R17, c[0x0][0x1cc], R0, 0x1, P3 ;  /* 0x0000730011111a11 */ /* 0x000fe400018f0c00 */
[----:B------:R-:W-:-:S02]  /*1620*/  LOP3.LUT R0, R3, 0xfffffff8, RZ, 0xc0, !PT ;  /* 0xfffffff803007812 */ /* 0x000fc400078ec0ff */
[C---:B------:R-:W-:Y:S02]  /*1630*/  @P2 LEA.HI.X R19, R6.reuse, c[0x0][0x1cc], R5, 0x1, P4 ;  /* 0x0000730006132a11 */ /* 0x040fe400020f0c05 */
[----:B------:R-:W-:Y:S01]  /*1640*/  @P0 IADD3 R6, P3, R6, UR10, RZ ;  /* 0x0000000a06060c10 */ /* 0x000fe2000ff7e0ff */
[----:B------:R-:W-:Y:S01]  /*1650*/  IMAD.IADD R0, R9, 0x1, -R0 ;  /* 0x0000000109007824 */ /* 0x000fe200078e0a00 */
[----:B------:R-:W-:Y:S02]  /*1660*/  @!P5 SHF.R.S32.HI R9, RZ, 0x1f, R2 ;  /* 0x0000001fff09d819 */ /* 0x000fe40000011402 */
[----:B------:R-:W-:Y:S02]  /*1670*/  @P0 IADD3.X R5, R5, UR8, RZ, P3, !PT ;  /* 0x0000000805050c10 */ /* 0x000fe40009ffe4ff */
[----:B------:R-:W-:Y:S02]  /*1680*/  @P0 LEA R8, P3, R6, c[0x0][0x1c8], 0x1 ;  /* 0x0000720006080a11 */ /* 0x000fe400078608ff */
[----:B------:R-:W-:-:S02]  /*1690*/  @!P5 LEA.HI R4, R9, R2, RZ, 0x3 ;  /* 0x000000020904d211 */ /* 0x000fc400078f18ff */
[----:B------:R-:W-:Y:S02]  /*16a0*/  ISETP.GE.AND P4, PT, R34, c[0x0][0x1d4], PT ;  /* 0x0000750022007a0c */ /* 0x000fe40003f86270 */
[----:B------:R-:W-:Y:S02]  /*16b0*/  @P0 LEA.HI.X R9, R6, c[0x0][0x1cc], R5, 0x1, P3 ;  /* 0x0000730006090a11 */ /* 0x000fe400018f0c05 */
[----:B------:R-:W-:Y:S02]  /*16c0*/  @!P5 LOP3.LUT R5, R4, 0xfffffff8, RZ, 0xc0, !PT ;  /* 0xfffffff80405d812 */ /* 0x000fe400078ec0ff */
        /* <DEDUP_REMOVED lines=34> */
[----:B---3--:R-:W-:Y:S01]  /*18f0*/  LOP3.LUT R9, R4, R3, RZ, 0x3c, !PT ;  /* 0x0000000304097212 */ /* 0x008fe200078e3cff */
        /* <DEDUP_REMOVED lines=19> */
[----:B---3--:R-:W-:-:S03]  /*1a30*/  IMAD R7, R32, c[0x0][0x208], RZ ;  /* 0x0000820020077a24 */ /* 0x008fc600078e02ff */
[----:B------:R3:W-:Y:S04]  /*1a40*/  LDSM.16.M88.4 R180, [R0+0x4000] ;  /* 0x0040000000b4783b */ /* 0x0007e80000000200 */
[----:B------:R-:W-:Y:S01]  /*1a50*/  BAR.SYNC.DEFER_BLOCKING 0x0 ;  /* 0x0000000000007b1d */ /* 0x000fe20000010000 */
[----:B----4-:R-:W-:-:S04]  /*1a60*/  IADD3 R6, R206, 0x8100, RZ ;  /* 0x00008100ce067810 */ /* 0x010fc80007ffe0ff */
[----:B------:R-:W-:-:S04]  /*1a70*/  @P0 IADD3 R205, R6, -0x20, RZ ;  /* 0xffffffe006cd0810 */ /* 0x000fc80007ffe0ff */
[C---:B------:R-:W-:Y:S02]  /*1a80*/  IADD3 R199, R205.reuse, 0x800, RZ ;  /* 0x00000800cdc77810 */ /* 0x040fe40007ffe0ff */
[C---:B------:R-:W-:Y:S02]  /*1a90*/  IADD3 R198, R205.reuse, 0x1000, RZ ;  /* 0x00001000cdc67810 */ /* 0x040fe40007ffe0ff */
[C---:B------:R-:W-:Y:S02]  /*1aa0*/  IADD3 R197, R205.reuse, 0x1800, RZ ;  /* 0x00001800cdc57810 */ /* 0x040fe40007ffe0ff */
[C---:B------:R-:W-:Y:S01]  /*1ab0*/  IADD3 R196, R205.reuse, 0x2000, RZ ;  /* 0x00002000cdc47810 */ /* 0x040fe20007ffe0ff */
[C---:B---3--:R-:W-:Y:S01]  /*1ac0*/  IMAD R0, R30.reuse, c[0x0][0x20c], R7 ;  /* 0x000083001e007a24 */ /* 0x048fe200078e0207 */
        /* <DEDUP_REMOVED lines=24> */
[----:B------:R-:W3:Y:S04]  /*1c50*/  LDSM.16.M88.4 R24, [R205] ;  /* 0x00000000cd18783b */ /* 0x000ee80000000200 */
[----:B-----5:R-:W4:Y:S04]  /*1c60*/  LDSM.16.M88.4 R20, [R205+0x800] ;  /* 0x00080000cd14783b */ /* 0x020f280000000200 */
        /* <DEDUP_REMOVED lines=9> */
[C---:B---3--:R-:W-:Y:S08]  /*1d00*/  HMMA.16816.F32 R16, R140.reuse, R24, R16 ;  /* 0x000000188c10723c */ /* 0x048ff00000001810 */
[C---:B------:R-:W-:Y:S01]  /*1d10*/  HMMA.16816.F32 R8, R140.reuse, R26, R8 ;  /* 0x0000001a8c08723c */ /* 0x040fe20000001808 */
[----:B------:R-:W1:Y:S07]  /*1d20*/  LDSM.16.M88.4 R24, [R205+0x1000] ;  /* 0x00100000cd18783b */ /* 0x000e6e0000000200 */
[C---:B----4-:R-:W-:Y:S08]  /*1d30*/  HMMA.16816.F32 R80, R140.reuse, R20, R80 ;  /* 0x000000148c50723c */ /* 0x050ff00000001850 */
        /* <DEDUP_REMOVED lines=190> */
.L_x_1357:
[----:B------:R-:W-:Y:S01]  /*2920*/  LOP3.LUT R0, R104, 0xffffffe0, RZ, 0xc0, !PT ;  /* 0xffffffe068007812 */ /* 0x000fe200078ec0ff */
[----:B------:R-:W-:Y:S01]  /*2930*/  ULDC UR6, c[0x0][0x324] ;  /* 0x0000c90000067ab9 */ /* 0x000fe20000000800 */
[----:B------:R-:W-:Y:S01]  /*2940*/  LEA.HI R4, R106, R15, RZ, 0x2 ;  /* 0x0000000f6a047211 */ /* 0x000fe200078f10ff */
[----:B------:R-:W-:Y:S01]  /*2950*/  ULOP3.LUT UR6, URZ, UR6, URZ, 0x33, !UPT ;  /* 0x000000063f067292 */ /* 0x000fe2000f8e333f */
[----:B------:R-:W-:Y:S01]  /*2960*/  SHF.R.S32.HI R12, RZ, 0x1f, R105 ;  /* 0x0000001fff0c7819 */ /* 0x000fe20000011469 */
[----:B------:R-:W-:Y:S01]  /*2970*/  IMAD.IADD R0, R15, 0x1, -R0 ;  /* 0x000000010f007824 */ /* 0x000fe200078e0a00 */
[----:B------:R-:W-:Y:S01]  /*2980*/  LOP3.LUT R4, R4, 0xfffffffc, RZ, 0xc0, !PT ;  /* 0xfffffffc04047812 */ /* 0x000fe200078ec0ff */
[----:B------:R-:W0:Y:S01]  /*2990*/  LDGDEPBAR ;  /* 0x00000000000079af */ /* 0x000e220000000000 */
[----:B------:R-:W-:-:S02]  /*29a0*/  LEA.HI R12, R12, R105, RZ, 0x3 ;  /* 0x000000690c0c7211 */ /* 0x000fc400078f18ff */
[----:B-1----:R-:W-:Y:S01]  /*29b0*/  SHF.R.S32.HI R7, RZ, 0x1f, R0 ;  /* 0x0000001fff077819 */ /* 0x002fe20000011400 */
[----:B------:R-:W-:Y:S01]  /*29c0*/  IMAD.IADD R15, R15, 0x1, -R4 ;  /* 0x000000010f0f7824 */ /* 0x000fe200078e0a04 */
[----:B------:R-:W-:Y:S02]  /*29d0*/  LOP3.LUT R12, R12, 0xffffff8, RZ, 0xc0, !PT ;  /* 0x0ffffff80c0c7812 */ /* 0x000fe400078ec0ff */
[----:B------:R-:W-:Y:S02]  /*29e0*/  LEA.HI R4, R7, R0, RZ, 0x2 ;  /* 0x0000000007047211 */ /* 0x000fe400078f10ff */
[----:B------:R-:W-:Y:S01]  /*29f0*/  LEA.HI R6, R15, R15, RZ, 0x1 ;  /* 0x0000000f0f067211 */ /* 0x000fe200078f08ff */
[----:B------:R-:W-:Y:S01]  /*2a00*/  IMAD.IADD R12, R105, 0x1, -R12 ;  /* 0x00000001690c7824 */ /* 0x000fe200078e0a0c */
[----:B------:R-:W-:Y:S02]  /*2a10*/  PLOP3.LUT P1, PT, PT, PT, UP3, 0x80, 0x0 ;  /* 0x000000000000781c */ /* 0x000fe40003f2f038 */
[----:B------:R-:W-:-:S02]  /*2a20*/  LEA.HI.SX32 R7, R4, UR16, 0x1e ;  /* 0x0000001004077c11 */ /* 0x000fc4000f8ff2ff */
[----:B------:R-:W-:Y:S02]  /*2a30*/  LOP3.LUT R6, R6, 0x1ffffffe, RZ, 0xc0, !PT ;  /* 0x1ffffffe06067812 */ /* 0x000fe400078ec0ff */
[----:B------:R-:W-:Y:S01]  /*2a40*/  PLOP3.LUT P0, PT, PT, PT, UP3, 0x80, 0x0 ;  /* 0x000000000000781c */ /* 0x000fe20003f0f038 */
[----:B------:R-:W-:Y:S02]  /*2a50*/  IMAD R7, R12, 0x10, R7 ;  /* 0x000000100c077824 */ /* 0x000fe400078e0207 */
[----:B------:R-:W-:Y:S01]  /*2a60*/  IMAD.IADD R6, R15, 0x1, -R6 ;  /* 0x000000010f067824 */ /* 0x000fe200078e0a06 */
[----:B------:R-:W-:-:S03]  /*2a70*/  LOP3.LUT R15, R4, 0x7ffffffc, RZ, 0xc0, !PT ;  /* 0x7ffffffc040f7812 */ /* 0x000fc600078ec0ff */
[----:B------:R-:W-:Y:S02]  /*2a80*/  IMAD R209, R6, 0x8, R7 ;  /* 0x0000000806d17824 */ /* 0x000fe400078e0207 */
[----:B------:R-:W-:Y:S01]  /*2a90*/  IMAD.IADD R214, R0, 0x1, -R15 ;  /* 0x0000000100d67824 */ /* 0x000fe200078e0a0f */
[----:B------:R-:W-:Y:S01]  /*2aa0*/  IADD3.X R15, R13, c[0x0][0x1d0], RZ, PT, !PT ;  /* 0x000074000d0f7a10 */ /* 0x000fe20003ffe4ff */
[----:B------:R-:W-:-:S04]  /*2ab0*/  @P1 IMAD.HI.U32 R6, R209, c[0x0][0x2c8], RZ ;  /* 0x0000b200d1061a27 */ /* 0x000fc800078e00ff */
[----:B------:R-:W-:Y:S01]  /*2ac0*/  IMAD.MOV.U32 R24, RZ, RZ, R209 ;  /* 0x000000ffff187224 */ /* 0x000fe200078e00d1 */
[----:B------:R-:W-:Y:S01]  /*2ad0*/  @P0 SHF.R.U32.HI R24, RZ, c[0x0][0x2cc], R6 ;  /* 0x0000b300ff180a19 */ /* 0x000fe20000011606 */
[----:B------:R-:W-:Y:S01]  /*2ae0*/  IMAD.SHL.U32 R214, R214, 0x2, RZ ;  /* 0x00000002d6d67824 */ /* 0x000fe200078e00ff */
[----:B------:R-:W-:-:S03]  /*2af0*/  PLOP3.LUT P0, PT, PT, PT, UP2, 0x40, 0x0 ;  /* 0x000000000000781c */ /* 0x000fc60003f0e828 */
[----:B------:R-:W1:Y:S01]  /*2b00*/  SHFL.IDX PT, R7, R24, RZ, 0x1c1f ;  /* 0x001c1fff18077589 */ /* 0x000e6200000e0000 */
[--C-:B------:R-:W-:Y:S01]  /*2b10*/  IADD3 R20, R15, -c[0x0][0x168], -R214.reuse ;  /* 0x80005a000f147a10 */ /* 0x100fe20007ffe8d6 */
[----:B------:R-:W-:Y:S01]  /*2b20*/  IMAD.IADD R4, R13, 0x1, -R214 ;  /* 0x000000010d047824 */ /* 0x000fe200078e0ad6 */
[----:B------:R-:W-:Y:S02]  /*2b30*/  IADD3 R6, -R214, c[0x0][0x1d0], R13 ;  /* 0x00007400d6067a10 */ /* 0x000fe40007ffe10d */
[C---:B------:R-:W-:Y:S02]  /*2b40*/  IADD3 R22, R20.reuse, c[0x0][0x328], RZ ;  /* 0x0000ca0014167a10 */ /* 0x040fe40007ffe0ff */
[----:B------:R-:W-:-:S03]  /*2b50*/  IADD3 R20, R20, UR6, RZ ;  /* 0x0000000614147c10 */ /* 0x000fc6000fffe0ff */
[--C-:B-1----:R-:W-:Y:S02]  /*2b60*/  IMAD.IADD R29, R22, 0x1, R7.reuse ;  /* 0x00000001161d7824 */ /* 0x102fe400078e0207 */
[----:B------:R-:W-:-:S03]  /*2b70*/  IMAD.IADD R28, R20, 0x1, R7 ;  /* 0x00000001141c7824 */ /* 0x000fc600078e0207 */
[----:B------:R-:W-:Y:S01]  /*2b80*/  IMNMX R29, R29, R6, PT ;  /* 0x000000061d1d7217 */ /* 0x000fe20003800200 */
[----:B------:R-:W-:Y:S05]  /*2b90*/  @P0 BRA `(.L_x_1358) ;  /* 0x0000015000000947 */ /* 0x000fea0003800000 */
[----:B------:R-:W-:Y:S01]  /*2ba0*/  IADD3 R7, R7, c[0x0][0x1d0], RZ ;  /* 0x0000740007077a10 */ /* 0x000fe20007ffe0ff */
        /* <DEDUP_REMOVED lines=11> */
.L_x_1360:
[----:B------:R-:W-:-:S04]  /*2c60*/  MOV R0, c[0x0][0x32c] ;  /* 0x0000cb0000007a02 */ /* 0x000fc80000000f00 */
[----:B------:R-:W-:-:S13]  /*2c70*/  ISETP.NE.AND P0, PT, R0, 0x1, PT ;  /* 0x000000010000780c */ /* 0x000fda0003f05270 */
[----:B------:R-:W-:-:S05]  /*2c80*/  @P0 IMAD.HI.U32 R0, R7, c[0x0][0x330], RZ ;  /* 0x0000cc0007000a27 */ /* 0x000fca00078e00ff */
[----:B------:R-:W-:Y:S02]  /*2c90*/  @P0 SHF.R.U32.HI R7, RZ, c[0x0][0x334], R0 ;  /* 0x0000cd00ff070a19 */ /* 0x000fe40000011600 */
.L_x_1361:
[----:B------:R-:W-:Y:S05]  /*2ca0*/  BSYNC B0 ;  /* 0x0000000000007941 */ /* 0x000fea0003800000 */
.L_x_1359:
[----:B------:R-:W-:-:S05]  /*2cb0*/  IMAD R7, R7, c[0x0][0x32c], R4 ;  /* 0x0000cb0007077a24 */ /* 0x000fca00078e0204 */
[----:B------:R-:W-:Y:S02]  /*2cc0*/  IADD3 R0, R7, c[0x0][0x32c], RZ ;  /* 0x0000cb0007007a10 */ /* 0x000fe40007ffe0ff */
[----:B------:R-:W-:Y:S02]  /*2cd0*/  IMNMX R28, R28, R7, !PT ;  /* 0x000000071c1c7217 */ /* 0x000fe40007800200 */
[----:B------:R-:W-:Y:S02]  /*2ce0*/  IMNMX R29, R29, R0, PT ;  /* 0x000000001d1d7217 */ /* 0x000fe40003800200 */
.L_x_1358:
[C---:B------:R-:W-:Y:S02]  /*2cf0*/  ISETP.GE.AND P0, PT, R13.reuse, 0x2, PT ;  /* 0x000000020d00780c */ /* 0x040fe40003f06270 */
        /* <DEDUP_REMOVED lines=10> */
[C---:B------:R-:W-:Y:S02]  /*2da0*/  ISETP.GT.AND P1, PT, R28.reuse, 0x8, !P1 ;  /* 0x000000081c00780c */ /* 0x040fe40004f24270 */
        /* <DEDUP_REMOVED lines=28> */
[C---:B------:R-:W-:Y:S02]  /*2f70*/  ISETP.GT.AND P0, PT, R28.reuse, 0x21, !P1 ;  /* 0x000000211c00780c */ /* 0x040fe40004f04270 */
        /* <DEDUP_REMOVED lines=47> */
[C---:B------:R-:W-:Y:S02]  /*3270*/  ISETP.GE.AND P1, PT, R13.reuse, 0x4a, PT ;  /* 0x0000004a0d00780c */ /* 0x040fe40003f26270 */
[----:B------:R-:W-:Y:S02]  /*3280*/  FSEL R161, R52, -INF , !P0 ;  /* 0xff80000034a17808 */ /* 0x000fe40004000000 */
[----:B------:R-:W-:Y:S02]  /*3290*/  ISETP.GT.AND P0, PT, R28, 0x49, !P1 ;  /* 0x000000491c00780c */ /* 0x000fe40004f04270 */
[----:B------:R-:W-:Y:S02]  /*32a0*/  ISETP.GE.AND P6, PT, R13, 0x51, PT ;  /* 0x000000510d00780c */ /* 0x000fe40003fc6270 */
        /* <DEDUP_REMOVED lines=13> */
[----:B------:R-:W-:-:S04]  /*3380*/  ISETP.GT.AND P0, PT, R28, 0x58, !P2 ;  /* 0x000000581c00780c */ /* 0x000fc80005704270 */
[----:B------:R-:W-:-:S04]  /*3390*/  ISETP.LT.OR P0, PT, R29, 0x59, P0 ;  /* 0x000000591d00780c */ /* 0x000fc80000701670 */
[----:B------:R-:W-:Y:S02]  /*33a0*/  FSEL R131, R44, -INF , !P0 ;  /* 0xff8000002c837808 */ /* 0x000fe40004000000 */
[----:B------:R-:W-:Y:S02]  /*33b0*/  ISETP.GT.AND P0, PT, R28, RZ, !P1 ;  /* 0x000000ff1c00720c */ /* 0x000fe40004f04270 */
[----:B------:R-:W-:Y:S02]  /*33c0*/  P2R R44, PR, RZ, 0x2 ;  /* 0x00000002ff2c7803 */ /* 0x000fe40000000000 */
[----:B------:R-:W-:Y:S02]  /*33d0*/  ISETP.LT.OR P0, PT, R29, 0x1, P0 ;  /* 0x000000011d00780c */ /* 0x000fe40000701670 */
[----:B------:R-:W-:Y:S02]  /*33e0*/  ISETP.GE.AND P1, PT, R13, 0x5a, PT ;  /* 0x0000005a0d00780c */ /* 0x000fe40003f26270 */
[----:B------:R-:W-:-:S02]  /*33f0*/  FSEL R12, R16, -INF , !P0 ;  /* 0xff800000100c7808 */ /* 0x000fc40004000000 */
[----:B------:R-:W-:-:S04]  /*3400*/  ISETP.GT.AND P0, PT, R28, 0x59, !P1 ;  /* 0x000000591c00780c */ /* 0x000fc80004f04270 */
[----:B------:R-:W-:Y:S02]  /*3410*/  ISETP.LT.OR P0, PT, R29, 0x5a, P0 ;  /* 0x0000005a1d00780c */ /* 0x000fe40000701670 */
[----:B------:R-:W1:Y:S02]  /*3420*/  SHFL.IDX PT, R29, R24, 0x1, 0x1c1f ;  /* 0x003c1f00181d7f89 */ /* 0x000e6400000e0000 */
[----:B------:R-:W-:Y:S02]  /*3430*/  FSEL R129, R45, -INF , !P0 ;  /* 0xff8000002d817808 */ /* 0x000fe40004000000 */
[----:B------:R-:W-:Y:S01]  /*3440*/  PLOP3.LUT P0, PT, PT, PT, UP2, 0x40, 0x0 ;  /* 0x000000000000781c */ /* 0x000fe20003f0e828 */
[--C-:B-1----:R-:W-:Y:S02]  /*3450*/  IMAD.IADD R13, R22, 0x1, R29.reuse ;  /* 0x00000001160d7824 */ /* 0x102fe400078e021d */
[----:B------:R-:W-:-:S03]  /*3460*/  IMAD.IADD R22, R20, 0x1, R29 ;  /* 0x0000000114167824 */ /* 0x000fc600078e021d */
[----:B------:R-:W-:-:S07]  /*3470*/  IMNMX R13, R13, R6, PT ;  /* 0x000000060d0d7217 */ /* 0x000fce0003800200 */
        /* <DEDUP_REMOVED lines=13> */
.L_x_1364:
[----:B------:R-:W-:-:S04]  /*3550*/  MOV R6, c[0x0][0x32c] ;  /* 0x0000cb0000067a02 */ /* 0x000fc80000000f00 */
[----:B------:R-:W-:-:S13]  /*3560*/  ISETP.NE.AND P0, PT, R6, 0x1, PT ;  /* 0x000000010600780c */ /* 0x000fda0003f05270 */
[----:B------:R-:W-:-:S05]  /*3570*/  @P0 IMAD.HI.U32 R6, R29, c[0x0][0x330], RZ ;  /* 0x0000cc001d060a27 */ /* 0x000fca00078e00ff */
[----:B------:R-:W-:Y:S02]  /*3580*/  @P0 SHF.R.U32.HI R29, RZ, c[0x0][0x334], R6 ;  /* 0x0000cd00ff1d0a19 */ /* 0x000fe40000011606 */
.L_x_1365:
[----:B------:R-:W-:Y:S05]  /*3590*/  BSYNC B0 ;  /* 0x0000000000007941 */ /* 0x000fea0003800000 */
.L_x_1363:
[----:B------:R-:W-:-:S05]  /*35a0*/  IMAD R29, R29, c[0x0][0x32c], R4 ;  /* 0x0000cb001d1d7a24 */ /* 0x000fca00078e0204 */
[----:B------:R-:W-:Y:S02]  /*35b0*/  IADD3 R4, R29, c[0x0][0x32c], RZ ;  /* 0x0000cb001d047a10 */ /* 0x000fe40007ffe0ff */
[----:B------:R-:W-:Y:S02]  /*35c0*/  IMNMX R22, R22, R29, !PT ;  /* 0x0000001d16167217 */ /* 0x000fe40007800200 */
[----:B------:R-:W-:Y:S02]  /*35d0*/  IMNMX R13, R13, R4, PT ;  /* 0x000000040d0d7217 */ /* 0x000fe40003800200 */
.L_x_1362:
[----:B------:R-:W-:Y:S01]  /*35e0*/  ISETP.NE.AND P0, PT, R27, RZ, PT ;  /* 0x000000ff1b00720c */ /* 0x000fe20003f05270 */
[----:B------:R-:W-:Y:S01]  /*35f0*/  IMAD.SHL.U32 R204, R2, 0x2, RZ ;  /* 0x0000000202cc7824 */ /* 0x000fe200078e00ff */
[C---:B------:R-:W-:Y:S01]  /*3600*/  ISETP.GT.AND P6, PT, R22.reuse, 0x50, !P6 ;  /* 0x000000501600780c */ /* 0x040fe200077c4270 */
[----:B------:R-:W-:Y:S01]  /*3610*/  ULDC.64 UR4, c[0x0][0x2c8] ;  /* 0x0000b20000047ab9 */ /* 0x000fe20000000a00 */
[C---:B------:R-:W-:Y:S01]  /*3620*/  ISETP.GT.AND P0, PT, R22.reuse, 0x8, !P0 ;  /* 0x000000081600780c */ /* 0x040fe20004704270 */
[----:B------:R-:W-:Y:S01]  /*3630*/  IMAD R202, R5, 0x2, R204 ;  /* 0x0000000205ca7824 */ /* 0x000fe200078e02cc */
[----:B------:R-:W-:Y:S01]  /*3640*/  ISETP.GT.AND P5, PT, R22, 0x51, !P5 ;  /* 0x000000511600780c */ /* 0x000fe20006fa4270 */
[----:B------:R-:W-:Y:S01]  /*3650*/  LDSM.16.MT88.4 R96, [R204+0x3100] ;  /* 0x00310000cc60783b */ /* 0x000fe20000004200 */
[----:B------:R-:W-:Y:S01]  /*3660*/  ISETP.LT.OR P0, PT, R13, 0x9, P0 ;  /* 0x000000090d00780c */ /* 0x000fe20000701670 */
[----:B------:R-:W-:Y:S01]  /*3670*/  IMAD R200, R3, 0x2, R202 ;  /* 0x0000000203c87824 */ /* 0x000fe200078e02ca */
[----:B------:R-:W-:Y:S01]  /*3680*/  ISETP.LT.OR P6, PT, R13, 0x51, P6 ;  /* 0x000000510d00780c */ /* 0x000fe200037c1670 */
[----:B------:R-:W-:Y:S01]  /*3690*/  IMAD R201, R3, 0x2, R204 ;  /* 0x0000000203c97824 */ /* 0x000fe200078e02cc */
[----:B------:R-:W-:Y:S01]  /*36a0*/  FSEL R6, R10, -INF , !P0 ;  /* 0xff8000000a067808 */ /* 0x000fe20004000000 */
        /* <DEDUP_REMOVED lines=12> */
[----:B------:R-:W-:Y:S01]  /*3770*/  @UP3 USHF.R.U32.HI UR16, URZ, UR5, UR7 ;  /* 0x000000053f103299 */ /* 0x000fe20008011607 */
[----:B------:R-:W-:-:S02]  /*3780*/  FSEL R4, R11, -INF , !P0 ;  /* 0xff8000000b047808 */ /* 0x000fc40004000000 */
[----:B------:R-:W-:Y:S01]  /*3790*/  ISETP.NE.AND P0, PT, R85, RZ, PT ;  /* 0x000000ff5500720c */ /* 0x000fe20003f05270 */
[----:B------:R-:W-:Y:S01]  /*37a0*/  UIADD3 UR13, UR13, UR16, URZ ;  /* 0x000000100d0d7290 */ /* 0x000fe2000fffe03f */
[C---:B------:R-:W-:Y:S02]  /*37b0*/  ISETP.GT.AND P1, PT, R22.reuse, 0x59, !P1 ;  /* 0x000000591600780c */ /* 0x040fe40004f24270 */
[----:B------:R-:W-:Y:S01]  /*37c0*/  ISETP.GT.AND P0, PT, R22, 0x10, !P0 ;  /* 0x000000101600780c */ /* 0x000fe20004704270 */
[----:B------:R-:W-:Y:S01]  /*37d0*/  UIADD3 UR4, UR13, UR4, URZ ;  /* 0x000000040d047290 */ /* 0x000fe2000fffe03f */
[----:B------:R-:W-:Y:S02]  /*37e0*/  FSEL R134, R51, -INF , !P5 ;  /* 0xff80000033867808 */ /* 0x000fe40006800000 */
[C---:B------:R-:W-:Y:S02]  /*37f0*/  ISETP.LT.OR P0, PT, R13.reuse, 0x11, P0 ;  /* 0x000000110d00780c */ /* 0x040fe40000701670 */
[----:B------:R-:W-:-:S02]  /*3800*/  ISETP.LT.OR P2, PT, R13, 0x59, P2 ;  /* 0x000000590d00780c */ /* 0x000fc40001741670 */
[----:B------:R-:W-:Y:S02]  /*3810*/  FSEL R20, R82, -INF , !P0 ;  /* 0xff80000052147808 */ /* 0x000fe40004000000 */
[----:B------:R-:W-:Y:S02]  /*3820*/  ISETP.NE.AND P0, PT, R84, RZ, PT ;  /* 0x000000ff5400720c */ /* 0x000fe40003f05270 */
[C---:B------:R-:W-:Y:S02]  /*3830*/  ISETP.LT.OR P1, PT, R13.reuse, 0x5a, P1 ;  /* 0x0000005a0d00780c */ /* 0x040fe40000f21670 */
[----:B------:R-:W-:Y:S02]  /*3840*/  ISETP.GT.AND P0, PT, R22, 0x11, !P0 ;  /* 0x000000111600780c */ /* 0x000fe40004704270 */
[----:B------:R-:W-:Y:S02]  /*3850*/  FSEL R130, R46, -INF , !P2 ;  /* 0xff8000002e827808 */ /* 0x000fe40005000000 */
[----:B------:R-:W-:-:S02]  /*3860*/  ISETP.LT.OR P0, PT, R13, 0x12, P0 ;  /* 0x000000120d00780c */ /* 0x000fc40000701670 */
[----:B------:R-:W-:Y:S02]  /*3870*/  FSEL R128, R47, -INF , !P1 ;  /* 0xff8000002f807808 */ /* 0x000fe40004800000 */
[----:B------:R-:W-:Y:S02]  /*3880*/  FSEL R16, R83, -INF , !P0 ;  /* 0xff80000053107808 */ /* 0x000fe40004000000 */
[----:B------:R-:W-:Y:S02]  /*3890*/  ISETP.NE.AND P0, PT, R80, RZ, PT ;  /* 0x000000ff5000720c */ /* 0x000fe40003f05270 */
[----:B------:R-:W-:Y:S02]  /*38a0*/  LDSM.16.MT88.4 R80, [R201+0x100] ;  /* 0x00010000c950783b */ /* 0x000fe40000004200 */
        /* <DEDUP_REMOVED lines=15> */
[----:B------:R-:W-:Y:S01]  /*39a0*/  ISETP.NE.AND P0, PT, R42, RZ, PT ;  /* 0x000000ff2a00720c */ /* 0x000fe20003f05270 */
[----:B------:R-:W-:Y:S03]  /*39b0*/  LDSM.16.MT88.4 R72, [R202+0x100] ;  /* 0x00010000ca48783b */ /* 0x000fe60000004200 */
        /* <DEDUP_REMOVED lines=32> */
[----:B------:R-:W-:Y:S01]  /*3bc0*/  LDSM.16.MT88.4 R56, [R201+0x3100] ;  /* 0x00310000c938783b */ /* 0x000fe20000004200 */
        /* <DEDUP_REMOVED lines=8> */
[----:B------:R-:W-:Y:S02]  /*3c50*/  ISETP.GT.AND P0, PT, R22, RZ, !P0 ;  /* 0x000000ff1600720c */ /* 0x000fe40004704270 */
[----:B------:R-:W-:-:S02]  /*3c60*/  FMNMX.FTZ R0, R15, R0, !PT ;  /* 0x000000000f007209 */ /* 0x000fc40007810000 */
[----:B------:R-:W-:Y:S02]  /*3c70*/  ISETP.LT.OR P0, PT, R13, 0x1, P0 ;  /* 0x000000010d00780c */ /* 0x000fe40000701670 */
[----:B------:R-:W-:Y:S02]  /*3c80*/  FMNMX.FTZ R0, R7, R0, !PT ;  /* 0x0000000007007209 */ /* 0x000fe40007810000 */
[----:B------:R-:W-:Y:S02]  /*3c90*/  FSEL R18, R18, -INF , !P0 ;  /* 0xff80000012127808 */ /* 0x000fe40004000000 */
        /* <DEDUP_REMOVED lines=18> */
[----:B------:R-:W-:Y:S02]  /*3dc0*/  ISETP.NE.AND P0, PT, R31, RZ, PT ;  /* 0x000000ff1f00720c */ /* 0x000fe40003f05270 */
[----:B------:R-:W-:Y:S02]  /*3dd0*/  FMNMX.FTZ R19, R144, R19, !PT ;  /* 0x0000001390137209 */ /* 0x000fe40007810000 */
[----:B------:R-:W-:-:S02]  /*3de0*/  FMNMX.FTZ R0, R163, R0, !PT ;  /* 0x00000000a3007209 */ /* 0x000fc40007810000 */
[----:B------:R-:W-:Y:S02]  /*3df0*/  FMNMX.FTZ R19, R132, R19, !PT ;  /* 0x0000001384137209 */ /* 0x000fe40007810000 */
[----:B------:R-:W-:Y:S02]  /*3e00*/  ISETP.GT.AND P0, PT, R22, 0x48, !P0 ;  /* 0x000000481600780c */ /* 0x000fe40004704270 */
[----:B------:R-:W-:Y:S02]  /*3e10*/  FMNMX.FTZ R19, R186, R19, !PT ;  /* 0x00000013ba137209 */ /* 0x000fe40007810000 */
[----:B------:R-:W-:Y:S02]  /*3e20*/  FMNMX.FTZ R0, R159, R0, !PT ;  /* 0x000000009f007209 */ /* 0x000fe40007810000 */
[----:B------:R-:W-:Y:S02]  /*3e30*/  FMNMX.FTZ R19, R158, R19, !PT ;  /* 0x000000139e137209 */ /* 0x000fe40007810000 */
[----:B------:R-:W-:-:S02]  /*3e40*/  ISETP.LT.OR P0, PT, R13, 0x49, P0 ;  /* 0x000000490d00780c */ /* 0x000fc40000701670 */
[----:B------:R-:W-:Y:S02]  /*3e50*/  FMNMX.FTZ R0, R161, R0, !PT ;  /* 0x00000000a1007209 */ /* 0x000fe40007810000 */
[----:B------:R-:W-:Y:S02]  /*3e60*/  FMNMX.FTZ R19, R184, R19, !PT ;  /* 0x00000013b8137209 */ /* 0x000fe40007810000 */
[----:B------:R-:W-:Y:S02]  /*3e70*/  FSEL R160, R54, -INF , !P0 ;  /* 0xff80000036a07808 */ /* 0x000fe40004000000 */
[----:B------:R-:W-:Y:S02]  /*3e80*/  ISETP.NE.AND P0, PT, R30, RZ, PT ;  /* 0x000000ff1e00720c */ /* 0x000fe40003f05270 */
[----:B------:R-:W-:Y:S01]  /*3e90*/  FMNMX.FTZ R0, R147, R0, !PT ;  /* 0x0000000093007209 */ /* 0x000fe20007810000 */
[----:B------:R-:W-:Y:S01]  /*3ea0*/  LDSM.16.MT88.4 R28, [R204+0x900] ;  /* 0x00090000cc1c783b */ /* 0x000fe20000004200 */
[----:B------:R-:W-:-:S02]  /*3eb0*/  FMNMX.FTZ R19, R162, R19, !PT ;  /* 0x00000013a2137209 */ /* 0x000fc40007810000 */
[----:B------:R-:W-:Y:S02]  /*3ec0*/  FMNMX.FTZ R0, R135, R0, !PT ;  /* 0x0000000087007209 */ /* 0x000fe40007810000 */
[----:B------:R-:W-:Y:S02]  /*3ed0*/  ISETP.GT.AND P0, PT, R22, 0x49, !P0 ;  /* 0x000000491600780c */ /* 0x000fe40004704270 */
[----:B------:R-:W-:Y:S02]  /*3ee0*/  FMNMX.FTZ R19, R172, R19, !PT ;  /* 0x00000013ac137209 */ /* 0x000fe40007810000 */
[----:B------:R-:W-:Y:S02]  /*3ef0*/  FMNMX.FTZ R0, R133, R0, !PT ;  /* 0x0000000085007209 */ /* 0x000fe40007810000 */
[----:B------:R-:W-:Y:S02]  /*3f00*/  ISETP.LT.OR P0, PT, R13, 0x4a, P0 ;  /* 0x0000004a0d00780c */ /* 0x000fe40000701670 */
[----:B------:R-:W-:-:S02]  /*3f10*/  FMNMX.FTZ R19, R174, R19, !PT ;  /* 0x00000013ae137209 */ /* 0x000fc40007810000 */
[----:B------:R-:W-:Y:S02]  /*3f20*/  FMNMX.FTZ R0, R131, R0, !PT ;  /* 0x0000000083007209 */ /* 0x000fe40007810000 */
[----:B------:R-:W-:Y:S02]  /*3f30*/  FSEL R156, R55, -INF , !P0 ;  /* 0xff800000379c7808 */ /* 0x000fe40004000000 */
[----:B------:R-:W-:Y:S02]  /*3f40*/  FMNMX.FTZ R19, R160, R19, !PT ;  /* 0x00000013a0137209 */ /* 0x000fe40007810000 */
[----:B------:R-:W-:Y:S02]  /*3f50*/  FMNMX.FTZ R0, R129, R0, !PT ;  /* 0x0000000081007209 */ /* 0x000fe40007810000 */
[----:B------:R-:W-:-:S03]  /*3f60*/  FMNMX.FTZ R19, R156, R19, !PT ;  /* 0x000000139c137209 */ /* 0x000fc60007810000 */
[----:B------:R-:W1:Y:S01]  /*3f70*/  SHFL.BFLY PT, R11, R0, 0x2, 0x1f ;  /* 0x0c401f00000b7f89 */ /* 0x000e6200000e0000 */
[----:B------:R-:W-:-:S04]  /*3f80*/  FMNMX.FTZ R19, R136, R19, !PT ;  /* 0x0000001388137209 */ /* 0x000fc80007810000 */
[----:B------:R-:W-:-:S04]  /*3f90*/  FMNMX.FTZ R19, R134, R19, !PT ;  /* 0x0000001386137209 */ /* 0x000fc80007810000 */
[----:B------:R-:W-:-:S04]  /*3fa0*/  FMNMX.FTZ R13, R130, R19, !PT ;  /* 0x00000013820d7209 */ /* 0x000fc80007810000 */
        /* <DEDUP_REMOVED lines=10> */
[--C-:B------:R-:W-:Y:S02]  /*4050*/  FFMA.FTZ R50, R12, c[0x0][0x2d0], -R138.reuse ;  /* 0x0000b4000c327a23 */ /* 0x100fe4000001088a */
[--C-:B------:R-:W-:Y:S01]  /*4060*/  FFMA.FTZ R47, R25, c[0x0][0x2d0], -R138.reuse ;  /* 0x0000b400192f7a23 */ /* 0x100fe2000001088a */
[----:B--2---:R-:W-:Y:S01]  /*4070*/  FMNMX.FTZ R12, R22, R11, !PT ;  /* 0x0000000b160c7209 */ /* 0x004fe20007810000 */
[--C-:B------:R-:W-:Y:S02]  /*4080*/  FFMA.FTZ R48, R23, c[0x0][0x2d0], -R138.reuse ;  /* 0x0000b40017307a23 */ /* 0x100fe4000001088a */
[--C-:B------:R-:W-:Y:S01]  /*4090*/  FFMA.FTZ R43, R21, c[0x0][0x2d0], -R138.reuse ;  /* 0x0000b400152b7a23 */ /* 0x100fe2000001088a */
[C---:B------:R-:W-:Y:S01]  /*40a0*/  FSETP.NEU.FTZ.AND P0, PT, R12.reuse, -INF , PT ;  /* 0xff8000000c00780b */ /* 0x040fe20003f1d000 */
[----:B------:R-:W-:Y:S01]  /*40b0*/  FMUL.FTZ R121, R12, c[0x0][0x2d0] ;  /* 0x0000b4000c797a20 */ /* 0x000fe20000410000 */
[----:B------:R-:W-:Y:S01]  /*40c0*/  MUFU.EX2 R50, R50 ;  /* 0x0000003200327308 */ /* 0x000fe20000000800 */
[----:B------:R-:W-:-:S02]  /*40d0*/  FFMA.FTZ R42, R7, c[0x0][0x2d0], -R138 ;  /* 0x0000b400072a7a23 */ /* 0x000fc4000001088a */
[--C-:B------:R-:W-:Y:S01]  /*40e0*/  FFMA.FTZ R41, R15, c[0x0][0x2d0], -R138.reuse ;  /* 0x0000b4000f297a23 */ /* 0x100fe2000001088a */
[----:B------:R-:W-:Y:S01]  /*40f0*/  FSEL R121, R121, RZ, P0 ;  /* 0x000000ff79797208 */ /* 0x000fe20000000000 */
[--C-:B------:R-:W-:Y:S01]  /*4100*/  FFMA.FTZ R46, R17, c[0x0][0x2d0], -R138.reuse ;  /* 0x0000b400112e7a23 */ /* 0x100fe2000001088a */
[----:B------:R-:W-:Y:S01]  /*4110*/  PLOP3.LUT P0, PT, PT, PT, UP2, 0x40, 0x0 ;  /* 0x000000000000781c */ /* 0x000fe20003f0e828 */
[----:B------:R-:W-:Y:S01]  /*4120*/  FFMA.FTZ R13, R9, c[0x0][0x2d0], -R138 ;  /* 0x0000b400090d7a23 */ /* 0x000fe2000001088a */
[----:B------:R-:W1:Y:S01]  /*4130*/  MUFU.EX2 R47, R47 ;  /* 0x0000002f002f7308 */ /* 0x000e620000000800 */
[--C-:B------:R-:W-:Y:S02]  /*4140*/  FFMA.FTZ R49, R18, c[0x0][0x2d0], -R121.reuse ;  /* 0x0000b40012317a23 */ /* 0x100fe40000010879 */
[--C-:B------:R-:W-:Y:S02]  /*4150*/  FFMA.FTZ R116, R24, c[0x0][0x2d0], -R121.reuse ;  /* 0x0000b40018747a23 */ /* 0x100fe40000010879 */
[--C-:B------:R-:W-:Y:S01]  /*4160*/  FFMA.FTZ R45, R6, c[0x0][0x2d0], -R121.reuse ;  /* 0x0000b400062d7a23 */ /* 0x100fe20000010879 */
[----:B------:R-:W-:Y:S01]  /*4170*/  LDSM.16.MT88.4 R24, [R202+0x900] ;  /* 0x00090000ca18783b */ /* 0x000fe20000004200 */
[--C-:B------:R-:W-:Y:S01]  /*4180*/  FFMA.FTZ R44, R4, c[0x0][0x2d0], -R121.reuse ;  /* 0x0000b400042c7a23 */ /* 0x100fe20000010879 */
[----:B------:R-:W-:Y:S01]  /*4190*/  MUFU.EX2 R48, R48 ;  /* 0x0000003000307308 */ /* 0x000fe20000000800 */
[--C-:B------:R-:W-:Y:S01]  /*41a0*/  FFMA.FTZ R15, R16, c[0x0][0x2d0], -R121.reuse ;  /* 0x0000b400100f7a23 */ /* 0x100fe20000010879 */
[----:B------:R-:W2:Y:S01]  /*41b0*/  LDSM.16.MT88.4 R4, [R200+0x3100] ;  /* 0x00310000c804783b */ /* 0x000ea20000004200 */
[----:B------:R-:W-:-:S02]  /*41c0*/  FFMA.FTZ R3, R10, c[0x0][0x2d0], -R121 ;  /* 0x0000b4000a037a23 */ /* 0x000fc40000010879 */
[--C-:B------:R-:W-:Y:S01]  /*41d0*/  FFMA.FTZ R2, R8, c[0x0][0x2d0], -R121.reuse ;  /* 0x0000b40008027a23 */ /* 0x100fe20000010879 */
[----:B------:R-:W3:Y:S01]  /*41e0*/  LDSM.16.MT88.4 R16, [R200+0x900] ;  /* 0x00090000c810783b */ /* 0x000ee20000004200 */
[--C-:B------:R-:W-:Y:S01]  /*41f0*/  FFMA.FTZ R40, R20, c[0x0][0x2d0], -R121.reuse ;  /* 0x0000b40014287a23 */ /* 0x100fe20000010879 */
[----:B------:R-:W4:Y:S01]  /*4200*/  MUFU.EX2 R43, R43 ;  /* 0x0000002b002b7308 */ /* 0x000f220000000800 */
[----:B-1----:R-:W-:Y:S01]  /*4210*/  F2FP.PACK_AB R64, R47, R50 ;  /* 0x000000322f40723e */ /* 0x002fe200000000ff */
[----:B------:R-:W1:Y:S01]  /*4220*/  LDSM.16.MT88.4 R8, [R204+0x3900] ;  /* 0x00390000cc08783b */ /* 0x000e620000004200 */
[--C-:B------:R-:W-:Y:S02]  /*4230*/  FFMA.FTZ R118, R37, c[0x0][0x2d0], -R138.reuse ;  /* 0x0000b40025767a23 */ /* 0x100fe4000001088a */
[--C-:B------:R-:W-:Y:S01]  /*4240*/  FFMA.FTZ R51, R35, c[0x0][0x2d0], -R138.reuse ;  /* 0x0000b40023337a23 */ /* 0x100fe2000001088a */
[----:B------:R-:W5:Y:S01]  /*4250*/  LDSM.16.MT88.4 R20, [R201+0x900] ;  /* 0x00090000c914783b */ /* 0x000f620000004200 */
[--C-:B------:R-:W-:Y:S01]  /*4260*/  FFMA.FTZ R120, R33, c[0x0][0x2d0], -R138.reuse ;  /* 0x0000b40021787a23 */ /* 0x100fe2000001088a */
[----:B------:R-:W-:Y:S01]  /*4270*/  MUFU.EX2 R49, R49 ;  /* 0x0000003100317308 */ /* 0x000fe20000000800 */
[----:B------:R-:W-:Y:S01]  /*4280*/  FFMA.FTZ R117, R117, c[0x0][0x2d0], -R138 ;  /* 0x0000b40075757a23 */ /* 0x000fe2000001088a */
[----:B------:R-:W1:Y:S01]  /*4290*/  LDSM.16.MT88.4 R36, [R202+0x3900] ;  /* 0x00390000ca24783b */ /* 0x000e620000004200 */
[----:B------:R-:W-:-:S02]  /*42a0*/  FFMA.FTZ R119, R146, c[0x0][0x2d0], -R121 ;  /* 0x0000b40092777a23 */ /* 0x000fc40000010879 */
[--C-:B------:R-:W-:Y:S01]  /*42b0*/  FFMA.FTZ R122, R122, c[0x0][0x2d0], -R121.reuse ;  /* 0x0000b4007a7a7a23 */ /* 0x100fe20000010879 */
[----:B------:R-:W1:Y:S01]  /*42c0*/  LDSM.16.MT88.4 R32, [R201+0x3900] ;  /* 0x00390000c920783b */ /* 0x000e620000004200 */
[--C-:B------:R-:W-:Y:S01]  /*42d0*/  FFMA.FTZ R123, R144, c[0x0][0x2d0], -R121.reuse ;  /* 0x0000b400907b7a23 */ /* 0x100fe20000010879 */
[----:B------:R-:W2:Y:S01]  /*42e0*/  MUFU.EX2 R116, R116 ;  /* 0x0000007400747308 */ /* 0x000ea20000000800 */
[----:B----4-:R-:W-:Y:S01]  /*42f0*/  F2FP.PACK_AB R66, R43, R48 ;  /* 0x000000302b42723e */ /* 0x010fe200000000ff */
[----:B------:R-:W-:Y:S02]  /*4300*/  FFMA.FTZ R132, R132, c[0x0][0x2d0], -R121 ;  /* 0x0000b40084847a23 */ /* 0x000fe40000010879 */
[--C-:B------:R-:W-:Y:S02]  /*4310*/  FFMA.FTZ R144, R157, c[0x0][0x2d0], -R138.reuse ;  /* 0x0000b4009d907a23 */ /* 0x100fe4000001088a */
[--C-:B------:R-:W-:Y:S02]  /*4320*/  FFMA.FTZ R146, R145, c[0x0][0x2d0], -R138.reuse ;  /* 0x0000b40091927a23 */ /* 0x100fe4000001088a */
[----:B------:R-:W-:Y:S01]  /*4330*/  MUFU.EX2 R45, R45 ;  /* 0x0000002d002d7308 */ /* 0x000fe20000000800 */
[----:B------:R-:W-:-:S02]  /*4340*/  FFMA.FTZ R137, R137, c[0x0][0x2d0], -R138 ;  /* 0x0000b40089897a23 */ /* 0x000fc4000001088a */
[--C-:B------:R-:W-:Y:S02]  /*4350*/  FFMA.FTZ R139, R139, c[0x0][0x2d0], -R138.reuse ;  /* 0x0000b4008b8b7a23 */ /* 0x100fe4000001088a */
[--C-:B------:R-:W-:Y:S02]  /*4360*/  FFMA.FTZ R145, R186, c[0x0][0x2d0], -R121.reuse ;  /* 0x0000b400ba917a23 */ /* 0x100fe40000010879 */
[--C-:B------:R-:W-:Y:S01]  /*4370*/  FFMA.FTZ R158, R158, c[0x0][0x2d0], -R121.reuse ;  /* 0x0000b4009e9e7a23 */ /* 0x100fe20000010879 */
[----:B------:R-:W4:Y:S01]  /*4380*/  MUFU.EX2 R44, R44 ;  /* 0x0000002c002c7308 */ /* 0x000f220000000800 */
[----:B--2---:R-:W-:Y:S01]  /*4390*/  F2FP.PACK_AB R65, R116, R49 ;  /* 0x000000317441723e */ /* 0x004fe200000000ff */
[--C-:B------:R-:W-:Y:S02]  /*43a0*/  FFMA.FTZ R157, R184, c[0x0][0x2d0], -R121.reuse ;  /* 0x0000b400b89d7a23 */ /* 0x100fe40000010879 */
[----:B------:R-:W-:Y:S02]  /*43b0*/  FFMA.FTZ R162, R162, c[0x0][0x2d0], -R121 ;  /* 0x0000b400a2a27a23 */ /* 0x000fe40000010879 */
[----:B------:R-:W-:-:S02]  /*43c0*/  FFMA.FTZ R184, R159, c[0x0][0x2d0], -R138 ;  /* 0x0000b4009fb87a23 */ /* 0x000fc4000001088a */
[----:B------:R-:W-:Y:S01]  /*43d0*/  MUFU.EX2 R46, R46 ;  /* 0x0000002e002e7308 */ /* 0x000fe20000000800 */
[--C-:B------:R-:W-:Y:S02]  /*43e0*/  FFMA.FTZ R186, R161, c[0x0][0x2d0], -R138.reuse ;  /* 0x0000b400a1ba7a23 */ /* 0x100fe4000001088a */
[--C-:B------:R-:W-:Y:S02]  /*43f0*/  FFMA.FTZ R159, R172, c[0x0][0x2d0], -R121.reuse ;  /* 0x0000b400ac9f7a23 */ /* 0x100fe40000010879 */
[--C-:B------:R-:W-:Y:S02]  /*4400*/  FFMA.FTZ R163, R163, c[0x0][0x2d0], -R138.reuse ;  /* 0x0000b400a3a37a23 */ /* 0x100fe4000001088a */
[----:B------:R-:W-:Y:S01]  /*4410*/  FFMA.FTZ R147, R147, c[0x0][0x2d0], -R138 ;  /* 0x0000b40093937a23 */ /* 0x000fe2000001088a */
[----:B----4-:R-:W-:Y:S01]  /*4420*/  F2FP.PACK_AB R67, R44, R45 ;  /* 0x0000002d2c43723e */ /* 0x010fe200000000ff */
[----:B------:R-:W2:Y:S01]  /*4430*/  MUFU.EX2 R41, R41 ;  /* 0x0000002900297308 */ /* 0x000ea20000000800 */
[----:B------:R-:W-:-:S02]  /*4440*/  FFMA.FTZ R172, R174, c[0x0][0x2d0], -R121 ;  /* 0x0000b400aeac7a23 */ /* 0x000fc40000010879 */
[--C-:B------:R-:W-:Y:S02]  /*4450*/  FFMA.FTZ R160, R160, c[0x0][0x2d0], -R121.reuse ;  /* 0x0000b400a0a07a23 */ /* 0x100fe40000010879 */
[--C-:B------:R-:W-:Y:S01]  /*4460*/  FFMA.FTZ R161, R156, c[0x0][0x2d0], -R121.reuse ;  /* 0x0000b4009ca17a23 */ /* 0x100fe20000010879 */
[C---:B------:R-:W-:Y:S01]  /*4470*/  HMMA.16816.F32 R84, R64.reuse, R88, RZ ;  /* 0x000000584054723c */ /* 0x040fe200000018ff */
[--C-:B------:R-:W-:Y:S01]  /*4480*/  FFMA.FTZ R216, R129, c[0x0][0x2d0], -R138.reuse ;  /* 0x0000b40081d87a23 */ /* 0x100fe2000001088a */
[----:B------:R-:W-:Y:S01]  /*4490*/  MUFU.EX2 R42, R42 ;  /* 0x0000002a002a7308 */ /* 0x000fe20000000800 */
[--C-:B------:R-:W-:Y:S02]  /*44a0*/  FFMA.FTZ R135, R135, c[0x0][0x2d0], -R138.reuse ;  /* 0x0000b40087877a23 */ /* 0x100fe4000001088a */
[--C-:B------:R-:W-:Y:S02]  /*44b0*/  FFMA.FTZ R156, R133, c[0x0][0x2d0], -R138.reuse ;  /* 0x0000b400859c7a23 */ /* 0x100fe4000001088a */
[----:B------:R-:W-:Y:S01]  /*44c0*/  FFMA.FTZ R131, R131, c[0x0][0x2d0], -R138 ;  /* 0x0000b40083837a23 */ /* 0x000fe2000001088a */
[----:B------:R-:W-:Y:S01]  /*44d0*/  HMMA.16816.F32 R88, R64, R90, RZ ;  /* 0x0000005a4058723c */ /* 0x000fe200000018ff */
[--C-:B------:R-:W-:Y:S01]  /*44e0*/  FFMA.FTZ R129, R136, c[0x0][0x2d0], -R121.reuse ;  /* 0x0000b40088817a23 */ /* 0x100fe20000010879 */
[----:B------:R-:W-:Y:S01]  /*44f0*/  MUFU.EX2 R13, R13 ;  /* 0x0000000d000d7308 */ /* 0x000fe20000000800 */
[----:B------:R-:W-:-:S02]  /*4500*/  FFMA.FTZ R134, R134, c[0x0][0x2d0], -R121 ;  /* 0x0000b40086867a23 */ /* 0x000fc40000010879 */
[----:B------:R-:W-:Y:S02]  /*4510*/  FFMA.FTZ R217, R128, c[0x0][0x2d0], -R121 ;  /* 0x0000b40080d97a23 */ /* 0x000fe40000010879 */
[----:B------:R-:W-:Y:S01]  /*4520*/  FADD.FTZ R47, R50, R47 ;  /* 0x0000002f322f7221 */ /* 0x000fe20000010000 */
[----:B------:R-:W-:Y:S01]  /*4530*/  HMMA.16816.F32 R92, R64, R96, RZ ;  /* 0x00000060405c723c */ /* 0x000fe200000018ff */
[----:B------:R-:W-:Y:S01]  /*4540*/  FADD.FTZ R116, R49, R116 ;  /* 0x0000007431747221 */ /* 0x000fe20000010000 */
[----:B------:R-:W-:Y:S01]  /*4550*/  MUFU.EX2 R40, R40 ;  /* 0x0000002800287308 */ /* 0x000fe20000000800 */
[----:B------:R-:W-:-:S04]  /*4560*/  FADD.FTZ R48, R48, R47 ;  /* 0x0000002f30307221 */ /* 0x000fc80000010000 */
[----:B------:R-:W-:Y:S01]  /*4570*/  FADD.FTZ R43, R43, R48 ;  /* 0x000000302b2b7221 */ /* 0x000fe20000010000 */
[C---:B------:R-:W-:Y:S02]  /*4580*/  HMMA.16816.F32 R96, R64.reuse, R98, RZ ;  /* 0x000000624060723c */ /* 0x040fe400000018ff */
[----:B------:R-:W4:Y:S06]  /*4590*/  MUFU.EX2 R15, R15 ;  /* 0x0000000f000f7308 */ /* 0x000f2c0000000800 */
        /* <DEDUP_REMOVED lines=24> */
[----:B----4-:R-:W-:Y:S01]  /*4720*/  F2FP.PACK_AB R5, R15, R40 ;  /* 0x000000280f05723e */ /* 0x010fe200000000ff */
[----:B------:R-:W2:Y:S01]  /*4730*/  MUFU.EX2 R144, R144 ;  /* 0x0000009000907308 */ /* 0x000ea20000000800 */
[----:B------:R-:W-:-:S04]  /*4740*/  FADD.FTZ R46, R46, R43 ;  /* 0x0000002b2e2e7221 */ /* 0x000fc80000010000 */
[----:B------:R-:W-:Y:S01]  /*4750*/  F2FP.PACK_AB R6, R13, R42 ;  /* 0x0000002a0d06723e */ /* 0x000fe200000000ff */
[----:B------:R-:W-:Y:S01]  /*4760*/  FADD.FTZ R41, R41, R46 ;  /* 0x0000002e29297221 */ /* 0x000fe20000010000 */
[----:B-1----:R-:W-:Y:S01]  /*4770*/  F2FP.PACK_AB R7, R2, R3 ;  /* 0x000000030207723e */ /* 0x002fe200000000ff */
[----:B------:R-:W-:Y:S02]  /*4780*/  MUFU.EX2 R146, R146 ;  /* 0x0000009200927308 */ /* 0x000fe40000000800 */
[----:B------:R-:W-:-:S04]  /*4790*/  FADD.FTZ R42, R42, R41 ;  /* 0x000000292a2a7221 */ /* 0x000fc80000010000 */
[C---:B---3--:R-:W-:Y:S01]  /*47a0*/  HMMA.16816.F32 R84, R4.reuse, R16, R84 ;  /* 0x000000100454723c */ /* 0x048fe20000001854 */
[----:B------:R-:W-:Y:S01]  /*47b0*/  FADD.FTZ R13, R13, R42 ;  /* 0x0000002a0d0d7221 */ /* 0x000fe20000010000 */
[----:B------:R-:W1:Y:S06]  /*47c0*/  MUFU.EX2 R139, R139 ;  /* 0x0000008b008b7308 */ /* 0x000e6c0000000800 */
[C---:B------:R-:W-:Y:S01]  /*47d0*/  HMMA.16816.F32 R88, R4.reuse, R18, R88 ;  /* 0x000000120458723c */ /* 0x040fe20000001858 */
[----:B------:R-:W3:Y:S01]  /*47e0*/  LDSM.16.MT88.4 R16, [R200+0x3900] ;  /* 0x00390000c810783b */ /* 0x000ee20000004200 */
[----:B------:R-:W-:Y:S06]  /*47f0*/  MUFU.EX2 R145, R145 ;  /* 0x0000009100917308 */ /* 0x000fec0000000800 */
[C---:B------:R-:W-:Y:S02]  /*4800*/  HMMA.16816.F32 R92, R4.reuse, R8, R92 ;  /* 0x00000008045c723c */ /* 0x040fe4000000185c */
        /* <DEDUP_REMOVED lines=73> */
[----:B----4-:R-:W-:Y:S01]  /*4ca0*/  F2FP.PACK_AB R5, R158, R145 ;  /* 0x000000919e05723e */ /* 0x010fe200000000ff */
        /* <DEDUP_REMOVED lines=12> */
[----:B------:R-:W4:Y:S07]  /*4d70*/  LDSM.16.MT88.4 R24, [R202+0x2100] ;  /* 0x00210000ca18783b */ /* 0x000f2e0000004200 */
        /* <DEDUP_REMOVED lines=20> */
[----:B------:R-:W-:Y:S02]  /*4ec0*/  F2FP.PACK_AB R7, R161, R160 ;  /* 0x000000a0a107723e */ /* 0x000fe400000000ff */
[----:B------:R-:W-:Y:S01]  /*4ed0*/  IADD3 R184, R14, -0x2, RZ ;  /* 0xfffffffe0eb87810 */ /* 0x000fe20007ffe0ff */
[----:B------:R-:W-:-:S04]  /*4ee0*/  FADD.FTZ R186, R186, R163 ;  /* 0x000000a3baba7221 */ /* 0x000fc80000010000 */
[----:B-1----:R-:W-:Y:S01]  /*4ef0*/  HMMA.16816.F32 R84, R4, R8, R84 ;  /* 0x000000080454723c */ /* 0x002fe20000001854 */
[----:B------:R-:W-:-:S07]  /*4f00*/  FADD.FTZ R186, R147, R186 ;  /* 0x000000ba93ba7221 */ /* 0x000fce0000010000 */
[C---:B------:R-:W-:Y:S01]  /*4f10*/  HMMA.16816.F32 R88, R4.reuse, R10, R88 ;  /* 0x0000000a0458723c */ /* 0x040fe20000001858 */
[----:B------:R-:W1:Y:S07]  /*4f20*/  LDSM.16.MT88.4 R8, [R200+0x5100] ;  /* 0x00510000c808783b */ /* 0x000e6e0000004200 */
[C---:B----4-:R-:W-:Y:S08]  /*4f30*/  HMMA.16816.F32 R68, R4.reuse, R24, R68 ;  /* 0x000000180444723c */ /* 0x050ff00000001844 */
        /* <DEDUP_REMOVED lines=82> */
.L_x_1367:
[----:B------:R-:W-:-:S13]  /*5460*/  ISETP.NE.AND P0, PT, R2, 0x1, PT ;  /* 0x000000010200780c */ /* 0x000fda0003f05270 */
[----:B------:R-:W-:-:S05]  /*5470*/  @P0 IMAD.HI.U32 R3, R7, c[0x0][0x330], RZ ;  /* 0x0000cc0007030a27 */ /* 0x000fca00078e00ff */
[----:B------:R-:W-:-:S05]  /*5480*/  @P0 SHF.R.U32.HI R7, RZ, c[0x0][0x334], R3 ;  /* 0x0000cd00ff070a19 */ /* 0x000fca0000011603 */
.L_x_1368:
[----:B------:R-:W-:-:S05]  /*5490*/  IMAD R2, R7, R2, c[0x0][0x32c] ;  /* 0x0000cb0007027624 */ /* 0x000fca00078e0202 */
[----:B------:R-:W-:-:S05]  /*54a0*/  IMNMX R5, R5, R2, PT ;  /* 0x0000000205057217 */ /* 0x000fca0003800200 */
.L_x_1366:
        /* <DEDUP_REMOVED lines=15> */
.L_x_1378:
[----:B------:R-:W-:Y:S04]  /*55a0*/  DEPBAR.LE SB0, 0x0 ;  /* 0x000080000000791a */ /* 0x000fe80000000000 */
[----:B------:R-:W-:Y:S01]  /*55b0*/  BAR.SYNC.DEFER_BLOCKING 0x0 ;  /* 0x0000000000007b1d */ /* 0x000fe20000010000 */
[----:B------:R-:W-:Y:S11]  /*55c0*/  ISETP.GT.AND P6, PT, R207, R222, PT ;  /* 0x000000decf00720c */ /* 0x000ff60003fc4270 */
[----:B------:R-:W-:Y:S02]  /*55d0*/  @!UPT UIADD3 URZ, URZ, URZ, URZ ;  /* 0x0000003f3f3ff290 */ /* 0x000fe4000fffe03f */
[----:B------:R-:W-:Y:S01]  /*55e0*/  @!P6 SHF.R.S32.HI R0, RZ, 0x1f, R222 ;  /* 0x0000001fff00e819 */ /* 0x000fe200000114de */
[----:B------:R-:W-:Y:S04]  /*55f0*/  @!P6 IMAD.WIDE.U32 R158, R222, c[0x0][0x208], RZ ;  /* 0x00008200de9eea25 */ /* 0x000fe800078e00ff */
[----:B------:R-:W-:Y:S02]  /*5600*/  @!P6 IMAD R0, R0, c[0x0][0x208], RZ ;  /* 0x000082000000ea24 */ /* 0x000fe400078e02ff */
[----:B------:R-:W-:Y:S02]  /*5610*/  @!P6 IMAD.MOV.U32 R156, RZ, RZ, R218 ;  /* 0x000000ffff9ce224 */ /* 0x000fe400078e00da */
[----:B------:R-:W-:Y:S01]  /*5620*/  @!P6 IMAD R0, R222, c[0x0][0x20c], R0 ;  /* 0x00008300de00ea24 */ /* 0x000fe200078e0200 */
[----:B------:R-:W1:Y:S01]  /*5630*/  LDSM.16.M88.4 R116, [R206+0x8100] ;  /* 0x00810000ce74783b */ /* 0x000e620000000200 */
[----:B------:R-:W-:Y:S02]  /*5640*/  @!P6 IMAD.MOV.U32 R157, RZ, RZ, R221 ;  /* 0x000000ffff9de224 */ /* 0x000fe400078e00dd */
[----:B------:R-:W-:Y:S02]  /*5650*/  @!P6 IMAD.IADD R0, R159, 0x1, R0 ;  /* 0x000000019f00e824 */ /* 0x000fe400078e0200 */
[----:B------:R-:W2:Y:S01]  /*5660*/  LDSM.16.M88.4 R120, [R206+0x8900] ;  /* 0x00890000ce78783b */ /* 0x000ea20000000200 */
[----:B------:R-:W-:Y:S04]  /*5670*/  @!P6 IMAD.WIDE.U32 R156, R158, 0x60, R156 ;  /* 0x000000609e9ce825 */ /* 0x000fe800078e009c */
[----:B------:R-:W3:Y:S01]  /*5680*/  LDSM.16.M88.4 R128, [R206+0x9100] ;  /* 0x00910000ce80783b */ /* 0x000ee20000000200 */
[----:B------:R-:W-:Y:S02]  /*5690*/  @!P6 IMAD R0, R0, 0x60, RZ ;  /* 0x000000600000e824 */ /* 0x000fe400078e02ff */
[----:B------:R-:W-:Y:S02]  /*56a0*/  @!P6 IMAD.SHL.U32 R162, R156, 0x2, RZ ;  /* 0x000000029ca2e824 */ /* 0x000fe400078e00ff */
[----:B------:R-:W4:Y:S01]  /*56b0*/  LDSM.16.M88.4 R132, [R206+0x9900] ;  /* 0x00990000ce84783b */ /* 0x000f220000000200 */
[----:B------:R-:W-:Y:S02]  /*56c0*/  @!P6 IMAD.IADD R0, R157, 0x1, R0 ;  /* 0x000000019d00e824 */ /* 0x000fe400078e0200 */
[C---:B------:R-:W-:Y:S02]  /*56d0*/  @!P6 IADD3 R158, P5, R162.reuse, 0x80, RZ ;  /* 0x00000080a29ee810 */ /* 0x040fe40007fbe0ff */
[----:B------:R-:W5:Y:S01]  /*56e0*/  LDSM.16.M88.4 R136, [R206+0xa100] ;  /* 0x00a10000ce88783b */ /* 0x000f620000000200 */
[----:B------:R-:W-:Y:S02]  /*56f0*/  @!P6 IADD3 R162, P0, R162, c[0x0][0x1f8], RZ ;  /* 0x00007e00a2a2ea10 */ /* 0x000fe40007f1e0ff */
[----:B------:R-:W-:Y:S02]  /*5700*/  @!P6 IADD3 R158, P2, R158, c[0x0][0x1f8], RZ ;  /* 0x00007e009e9eea10 */ /* 0x000fe40007f5e0ff */
[----:B------:R-:W-:Y:S01]  /*5710*/  LDSM.16.M88.4 R144, [R196] ;  /* 0x00000000c490783b */ /* 0x000fe20000000200 */
[----:B------:R-:W-:Y:S02]  /*5720*/  @!P6 SHF.L.U64.HI R0, R156, 0x1, R0 ;  /* 0x000000019c00e819 */ /* 0x000fe40000010200 */
[----:B------:R-:W-:Y:S02]  /*5730*/  @!P6 IADD3 R156, P1, R162, UR12, RZ ;  /* 0x0000000ca29cec10 */ /* 0x000fe4000ff3e0ff */
[----:B------:R-:W-:Y:S02]  /*5740*/  @!P6 IADD3.X R163, R0, c[0x0][0x1fc], RZ, P0, !PT ;  /* 0x00007f0000a3ea10 */ /* 0x000fe400007fe4ff */
[----:B------:R-:W-:Y:S02]  /*5750*/  @!P6 IADD3.X R159, RZ, c[0x0][0x1fc], R0, P2, P5 ;  /* 0x00007f00ff9fea10 */ /* 0x000fe400017ea400 */
[----:B------:R-:W-:Y:S02]  /*5760*/  @!P6 IADD3.X R157, R163, UR17, RZ, P1, !PT ;  /* 0x00000011a39dec10 */ /* 0x000fe40008ffe4ff */
[----:B------:R-:W-:Y:S01]  /*5770*/  @!P6 IADD3 R160, P0, R156, UR12, RZ ;  /* 0x0000000c9ca0ec10 */ /* 0x000fe2000ff1e0ff */
[C---:B-1----:R-:W-:Y:S03]  /*5780*/  HMMA.16816.F32 R4, R124.reuse, R116, RZ ;  /* 0x000000747c04723c */ /* 0x042fe600000018ff */
[----:B------:R-:W-:Y:S02]  /*5790*/  @!P6 IADD3.X R161, R157, UR17, RZ, P0, !PT ;  /* 0x000000119da1ec10 */ /* 0x000fe400087fe4ff */
[----:B------:R-:W-:Y:S03]  /*57a0*/  PLOP3.LUT P0, PT, PT, PT, UP3, 0x80, 0x0 ;  /* 0x000000000000781c */ /* 0x000fe60003f0f038 */
[C---:B------:R-:W-:Y:S01]  /*57b0*/  HMMA.16816.F32 R8, R124.reuse, R118, RZ ;  /* 0x000000767c08723c */ /* 0x040fe200000018ff */
[----:B------:R-:W1:Y:S07]  /*57c0*/  LDSM.16.M88.4 R116, [R206+0xa900] ;  /* 0x00a90000ce74783b */ /* 0x000e6e0000000200 */
[C---:B--2---:R-:W-:Y:S08]  /*57d0*/  HMMA.16816.F32 R12, R124.reuse, R120, RZ ;  /* 0x000000787c0c723c */ /* 0x044ff000000018ff */
        /* <DEDUP_REMOVED lines=11> */
[C---:B-1----:R-:W-:Y:S08]  /*5890*/  HMMA.16816.F32 R44, R124.reuse, R116, RZ ;  /* 0x000000747c2c723c */ /* 0x042ff000000018ff */
[----:B------:R-:W-:Y:S01]  /*58a0*/  HMMA.16816.F32 R48, R124, R118, RZ ;  /* 0x000000767c30723c */ /* 0x000fe200000018ff */
[----:B------:R-:W1:Y:S05]  /*58b0*/  LDSM.16.M88.4 R116, [R195] ;  /* 0x00000000c374783b */ /* 0x000e6a0000000200 */
[----:B------:R-:W-:Y:S01]  /*58c0*/  @!PT LDS RZ, [RZ] ;  /* 0x00000000fffff984 */ /* 0x000fe20000000800 */
[----:B------:R-:W-:Y:S01]  /*58d0*/  @!PT LDS RZ, [RZ] ;  /* 0x00000000fffff984 */ /* 0x000fe20000000800 */
[----:B------:R-:W-:Y:S01]  /*58e0*/  @!PT LDS RZ, [RZ] ;  /* 0x00000000fffff984 */ /* 0x000fe20000000800 */
[----:B------:R1:W-:Y:S02]  /*58f0*/  @!P6 LDGSTS.E.BYPASS.LTC128B.128 [R208+0x100], [R162.64], !P4 ;  /* 0x00100000a2d0efae */ /* 0x0003e4000e101d4e */
[C---:B--2---:R-:W-:Y:S03]  /*5900*/  HMMA.16816.F32 R4, R140.reuse, R120, R4 ;  /* 0x000000788c04723c */ /* 0x044fe60000001804 */
[----:B------:R2:W-:Y:S05]  /*5910*/  @!P6 LDGSTS.E.BYPASS.LTC128B.128 [R208+0x3100], [R158.64], !P3 ;  /* 0x031000009ed0efae */ /* 0x0005ea000d901d4e */
[C---:B------:R-:W-:Y:S01]  /*5920*/  HMMA.16816.F32 R8, R140.reuse, R122, R8 ;  /* 0x0000007a8c08723c */ /* 0x040fe20000001808 */
[----:B------:R2:W-:Y:S05]  /*5930*/  @!P6 LDGSTS.E.BYPASS.LTC128B.128 [R208+0x1100], [R156.64], !P4 ;  /* 0x011000009cd0efae */ /* 0x0005ea000e101d4e */
[----:B------:R2:W-:Y:S02]  /*5940*/  @!P6 LDGSTS.E.BYPASS.LTC128B.128 [R208+0x4100], [R156.64+0x80], !P3 ;  /* 0x041000809cd0efae */ /* 0x0005e4000d901d4e */
[C---:B---3--:R-:W-:Y:S03]  /*5950*/  HMMA.16816.F32 R12, R140.reuse, R128, R12 ;  /* 0x000000808c0c723c */ /* 0x048fe6000000180c */
[----:B------:R1:W-:Y:S05]  /*5960*/  @!P6 LDGSTS.E.BYPASS.LTC128B.128 [R208+0x2100], [R160.64], !P4 ;  /* 0x02100000a0d0efae */ /* 0x0003ea000e101d4e */
[C---:B------:R-:W-:Y:S01]  /*5970*/  HMMA.16816.F32 R16, R140.reuse, R130, R16 ;  /* 0x000000828c10723c */ /* 0x040fe20000001810 */
[----:B------:R1:W-:Y:S02]  /*5980*/  @!P6 LDGSTS.E.BYPASS.LTC128B.128 [R208+0x5100], [R160.64+0x80], !P3 ;  /* 0x05100080a0d0efae */ /* 0x0003e4000d901d4e */
[C---:B------:R-:W-:Y:S03]  /*5990*/  ISETP.GT.AND P6, PT, R222.reuse, R207, PT ;  /* 0x000000cfde00720c */ /* 0x040fe60003fc4270 */
[----:B------:R-:W3:Y:S02]  /*59a0*/  LDSM.16.M88.4 R120, [R203+0x8100] ;  /* 0x00810000cb78783b */ /* 0x000ee40000000200 */
[C---:B----4-:R-:W-:Y:S03]  /*59b0*/  HMMA.16816.F32 R20, R140.reuse, R132, R20 ;  /* 0x000000848c14723c */ /* 0x050fe60000001814 */
[----:B------:R-:W0:Y:S05]  /*59c0*/  LDGDEPBAR ;  /* 0x00000000000079af */ /* 0x000e2a0000000000 */
[C---:B------:R-:W-:Y:S01]  /*59d0*/  HMMA.16816.F32 R24, R140.reuse, R134, R24 ;  /* 0x000000868c18723c */ /* 0x040fe20000001818 */
[----:B------:R-:W4:Y:S05]  /*59e0*/  LDSM.16.M88.4 R128, [R203+0x8900] ;  /* 0x00890000cb80783b */ /* 0x000f2a0000000200 */
[----:B------:R-:W3:Y:S02]  /*59f0*/  LDSM.16.M88.4 R132, [R203+0x9100] ;  /* 0x00910000cb84783b */ /* 0x000ee40000000200 */
[C---:B-----5:R-:W-:Y:S03]  /*5a00*/  HMMA.16816.F32 R28, R140.reuse, R136, R28 ;  /* 0x000000888c1c723c */ /* 0x060fe6000000181c */
[----:B--2---:R-:W-:Y:S05]  /*5a10*/  LDSM.16.M88.4 R156, [R194+0x1000] ;  /* 0x00100000c29c783b */ /* 0x004fea0000000200 */
[C---:B------:R-:W-:Y:S01]  /*5a20*/  HMMA.16816.F32 R32, R140.reuse, R138, R32 ;  /* 0x0000008a8c20723c */ /* 0x040fe20000001820 */
[----:B------:R-:W2:Y:S05]  /*5a30*/  LDSM.16.M88.4 R136, [R203+0x9900] ;  /* 0x00990000cb88783b */ /* 0x000eaa0000000200 */
[----:B-1----:R-:W-:Y:S02]  /*5a40*/  LDSM.16.M88.4 R160, [R194+0x1800] ;  /* 0x00180000c2a0783b */ /* 0x002fe40000000200 */
[C---:B------:R-:W-:Y:S03]  /*5a50*/  HMMA.16816.F32 R36, R140.reuse, R144, R36 ;  /* 0x000000908c24723c */ /* 0x040fe60000001824 */
[----:B------:R-:W-:Y:S05]  /*5a60*/  LDSM.16.M88.4 R172, [R192] ;  /* 0x00000000c0ac783b */ /* 0x000fea0000000200 */
[C---:B------:R-:W-:Y:S01]  /*5a70*/  HMMA.16816.F32 R40, R140.reuse, R146, R40 ;  /* 0x000000928c28723c */ /* 0x040fe20000001828 */
[----:B------:R-:W-:Y:S07]  /*5a80*/  LDSM.16.M88.4 R144, [R194+0x800] ;  /* 0x00080000c290783b */ /* 0x000fee0000000200 */
[C---:B------:R-:W-:Y:S08]  /*5a90*/  HMMA.16816.F32 R44, R140.reuse, R116, R44 ;  /* 0x000000748c2c723c */ /* 0x040ff0000000182c */
[----:B------:R-:W-:Y:S01]  /*5aa0*/  HMMA.16816.F32 R48, R140, R118, R48 ;  /* 0x000000768c30723c */ /* 0x000fe20000001830 */
[----:B------:R-:W1:Y:S07]  /*5ab0*/  LDSM.16.M88.4 R116, [R203+0xa100] ;  /* 0x00a10000cb74783b */ /* 0x000e6e0000000200 */
[C---:B---3--:R-:W-:Y:S08]  /*5ac0*/  HMMA.16816.F32 R4, R148.reuse, R120, R4 ;  /* 0x000000789404723c */ /* 0x048ff00000001804 */
[C---:B------:R-:W-:Y:S01]  /*5ad0*/  HMMA.16816.F32 R8, R148.reuse, R122, R8 ;  /* 0x0000007a9408723c */ /* 0x040fe20000001808 */
[----:B------:R-:W3:Y:S07]  /*5ae0*/  LDSM.16.M88.4 R120, [R203+0xa900] ;  /* 0x00a90000cb78783b */ /* 0x000eee0000000200 */
[C---:B----4-:R-:W-:Y:S08]  /*5af0*/  HMMA.16816.F32 R12, R148.reuse, R128, R12 ;  /* 0x00000080940c723c */ /* 0x050ff0000000180c */
[C---:B------:R-:W-:Y:S01]  /*5b00*/  HMMA.16816.F32 R16, R148.reuse, R130, R16 ;  /* 0x000000829410723c */ /* 0x040fe20000001810 */
[----:B------:R-:W4:Y:S07]  /*5b10*/  LDSM.16.M88.4 R128, [R194] ;  /* 0x00000000c280783b */ /* 0x000f2e0000000200 */
[C---:B------:R-:W-:Y:S08]  /*5b20*/  HMMA.16816.F32 R20, R148.reuse, R132, R20 ;  /* 0x000000849414723c */ /* 0x040ff00000001814 */
[C---:B------:R-:W-:Y:S01]  /*5b30*/  HMMA.16816.F32 R24, R148.reuse, R134, R24 ;  /* 0x000000869418723c */ /* 0x040fe20000001818 */
[----:B------:R-:W5:Y:S07]  /*5b40*/  LDSM.16.M88.4 R132, [R194+0x2000] ;  /* 0x00200000c284783b */ /* 0x000f6e0000000200 */
[C---:B--2---:R-:W-:Y:S08]  /*5b50*/  HMMA.16816.F32 R28, R148.reuse, R136, R28 ;  /* 0x00000088941c723c */ /* 0x044ff0000000181c */
[C---:B------:R-:W-:Y:S01]  /*5b60*/  HMMA.16816.F32 R32, R148.reuse, R138, R32 ;  /* 0x0000008a9420723c */ /* 0x040fe20000001820 */
[----:B------:R-:W2:Y:S07]  /*5b70*/  LDSM.16.M88.4 R136, [R194+0x2800] ;  /* 0x00280000c288783b */ /* 0x000eae0000000200 */
[C---:B-1----:R-:W-:Y:S08]  /*5b80*/  HMMA.16816.F32 R36, R148.reuse, R116, R36 ;  /* 0x000000749424723c */ /* 0x042ff00000001824 */
[C---:B------:R-:W-:Y:S01]  /*5b90*/  HMMA.16816.F32 R40, R148.reuse, R118, R40 ;  /* 0x000000769428723c */ /* 0x040fe20000001828 */
[----:B------:R-:W1:Y:S07]  /*5ba0*/  LDSM.16.M88.4 R116, [R206+0xb100] ;  /* 0x00b10000ce74783b */ /* 0x000e6e0000000200 */
[C---:B---3--:R-:W-:Y:S08]  /*5bb0*/  HMMA.16816.F32 R44, R148.reuse, R120, R44 ;  /* 0x00000078942c723c */ /* 0x048ff0000000182c */
[----:B------:R-:W-:Y:S01]  /*5bc0*/  HMMA.16816.F32 R48, R148, R122, R48 ;  /* 0x0000007a9430723c */ /* 0x000fe20000001830 */
[----:B------:R-:W3:Y:S07]  /*5bd0*/  LDSM.16.M88.4 R120, [R206+0xb900] ;  /* 0x00b90000ce78783b */ /* 0x000eee0000000200 */
        /* <DEDUP_REMOVED lines=12> */
[C---:B-----5:R-:W-:Y:S08]  /*5ca0*/  HMMA.16816.F32 R36, R152.reuse, R132, R36 ;  /* 0x000000849824723c */ /* 0x060ff00000001824 */
[C---:B------:R-:W-:Y:S01]  /*5cb0*/  HMMA.16816.F32 R40, R152.reuse, R134, R40 ;  /* 0x000000869828723c */ /* 0x040fe20000001828 */
[----:B------:R-:W5:Y:S07]  /*5cc0*/  LDSM.16.M88.4 R132, [R206+0xd100] ;  /* 0x00d10000ce84783b */ /* 0x000f6e0000000200 */
[C---:B--2---:R-:W-:Y:S08]  /*5cd0*/  HMMA.16816.F32 R44, R152.reuse, R136, R44 ;  /* 0x00000088982c723c */ /* 0x044ff0000000182c */
[----:B------:R-:W-:Y:S01]  /*5ce0*/  HMMA.16816.F32 R48, R152, R138, R48 ;  /* 0x0000008a9830723c */ /* 0x000fe20000001830 */
[----:B------:R-:W2:Y:S07]  /*5cf0*/  LDSM.16.M88.4 R136, [R191] ;  /* 0x00000000bf88783b */ /* 0x000eae0000000200 */
[C---:B-1----:R-:W-:Y:S08]  /*5d00*/  HMMA.16816.F32 R4, R164.reuse, R116, R4 ;  /* 0x00000074a404723c */ /* 0x042ff00000001804 */
[C---:B------:R-:W-:Y:S01]  /*5d10*/  HMMA.16816.F32 R8, R164.reuse, R118, R8 ;  /* 0x00000076a408723c */ /* 0x040fe20000001808 */
[----:B------:R-:W1:Y:S07]  /*5d20*/  LDSM.16.M88.4 R116, [R190] ;  /* 0x00000000be74783b */ /* 0x000e6e0000000200 */
[C---:B---3--:R-:W-:Y:S08]  /*5d30*/  HMMA.16816.F32 R12, R164.reuse, R120, R12 ;  /* 0x00000078a40c723c */ /* 0x048ff0000000180c */
[C---:B------:R-:W-:Y:S01]  /*5d40*/  HMMA.16816.F32 R16, R164.reuse, R122, R16 ;  /* 0x0000007aa410723c */ /* 0x040fe20000001810 */
[----:B------:R-:W3:Y:S07]  /*5d50*/  LDSM.16.M88.4 R120, [R189] ;  /* 0x00000000bd78783b */ /* 0x000eee0000000200 */
[C---:B----4-:R-:W-:Y:S08]  /*5d60*/  HMMA.16816.F32 R20, R164.reuse, R128, R20 ;  /* 0x00000080a414723c */ /* 0x050ff00000001814 */
[C---:B------:R-:W-:Y:S01]  /*5d70*/  HMMA.16816.F32 R24, R164.reuse, R130, R24 ;  /* 0x00000082a418723c */ /* 0x040fe20000001818 */
[----:B------:R-:W4:Y:S07]  /*5d80*/  LDSM.16.M88.4 R128, [R188] ;  /* 0x00000000bc80783b */ /* 0x000f2e0000000200 */
[C---:B------:R-:W-:Y:S08]  /*5d90*/  HMMA.16816.F32 R28, R164.reuse, R144, R28 ;  /* 0x00000090a41c723c */ /* 0x040ff0000000181c */
[C---:B------:R-:W-:Y:S01]  /*5da0*/  HMMA.16816.F32 R32, R164.reuse, R146, R32 ;  /* 0x00000092a420723c */ /* 0x040fe20000001820 */
[----:B------:R-:W-:Y:S07]  /*5db0*/  LDSM.16.M88.4 R144, [R203+0xc900] ;  /* 0x00c90000cb90783b */ /* 0x000fee0000000200 */
[C---:B-----5:R-:W-:Y:S08]  /*5dc0*/  HMMA.16816.F32 R36, R164.reuse, R132, R36 ;  /* 0x00000084a424723c */ /* 0x060ff00000001824 */
[C---:B------:R-:W-:Y:S01]  /*5dd0*/  HMMA.16816.F32 R40, R164.reuse, R134, R40 ;  /* 0x00000086a428723c */ /* 0x040fe20000001828 */
[----:B------:R-:W5:Y:S07]  /*5de0*/  LDSM.16.M88.4 R132, [R203+0xb100] ;  /* 0x00b10000cb84783b */ /* 0x000f6e0000000200 */
[C---:B------:R-:W-:Y:S08]  /*5df0*/  HMMA.16816.F32 R44, R164.reuse, R156, R44 ;  /* 0x0000009ca42c723c */ /* 0x040ff0000000182c */
[----:B------:R-:W-:Y:S01]  /*5e00*/  HMMA.16816.F32 R48, R164, R158, R48 ;  /* 0x0000009ea430723c */ /* 0x000fe20000001830 */
[----:B------:R-:W-:Y:S07]  /*5e10*/  LDSM.16.M88.4 R156, [R203+0xd100] ;  /* 0x00d10000cb9c783b */ /* 0x000fee0000000200 */
[C---:B------:R-:W-:Y:S08]  /*5e20*/  HMMA.16816.F32 R4, R168.reuse, R160, R4 ;  /* 0x000000a0a804723c */ /* 0x040ff00000001804 */
[C---:B------:R-:W-:Y:S01]  /*5e30*/  HMMA.16816.F32 R8, R168.reuse, R162, R8 ;  /* 0x000000a2a808723c */ /* 0x040fe20000001808 */
[----:B------:R-:W-:Y:S07]  /*5e40*/  LDSM.16.M88.4 R160, [R203+0xd900] ;  /* 0x00d90000cba0783b */ /* 0x000fee0000000200 */
[C---:B------:R-:W-:Y:S08]  /*5e50*/  HMMA.16816.F32 R12, R168.reuse, R172, R12 ;  /* 0x000000aca80c723c */ /* 0x040ff0000000180c */
[C---:B------:R-:W-:Y:S08]  /*5e60*/  HMMA.16816.F32 R16, R168.reuse, R174, R16 ;  /* 0x000000aea810723c */ /* 0x040ff00000001810 */
        /* <DEDUP_REMOVED lines=15> */
[C---:B--2---:R-:W-:Y:S08]  /*5f60*/  HMMA.16816.F32 R12, R176.reuse, R136, R12 ;  /* 0x00000088b00c723c */ /* 0x044ff0000000180c */
[C---:B------:R-:W-:Y:S08]  /*5f70*/  HMMA.16816.F32 R16, R176.reuse, R138, R16 ;  /* 0x0000008ab010723c */ /* 0x040ff00000001810 */
[C---:B-1----:R-:W-:Y:S08]  /*5f80*/  HMMA.16816.F32 R20, R176.reuse, R116, R20 ;  /* 0x00000074b014723c */ /* 0x042ff00000001814 */
[C---:B------:R-:W-:Y:S01]  /*5f90*/  HMMA.16816.F32 R24, R176.reuse, R118, R24 ;  /* 0x00000076b018723c */ /* 0x040fe20000001818 */
[----:B------:R-:W1:Y:S07]  /*5fa0*/  LDSM.16.M88.4 R116, [R194+0x4800] ;  /* 0x00480000c274783b */ /* 0x000e6e0000000200 */
[C---:B------:R-:W-:Y:S08]  /*5fb0*/  HMMA.16816.F32 R28, R176.reuse, R144, R28 ;  /* 0x00000090b01c723c */ /* 0x040ff0000000181c */
[C---:B------:R-:W-:Y:S08]  /*5fc0*/  HMMA.16816.F32 R32, R176.reuse, R146, R32 ;  /* 0x00000092b020723c */ /* 0x040ff00000001820 */
[C---:B------:R-:W-:Y:S07]  /*5fd0*/  HMMA.16816.F32 R36, R176.reuse, R156, R36 ;  /* 0x0000009cb024723c */ /* 0x040fee0000001824 */
[----:B------:R-:W-:Y:S01]  /*5fe0*/  @P6 IADD3 R157, R222, -0x1, RZ ;  /* 0xffffffffde9d6810 */ /* 0x000fe20007ffe0ff */
[C---:B------:R-:W-:Y:S04]  /*5ff0*/  HMMA.16816.F32 R40, R176.reuse, R158, R40 ;  /* 0x0000009eb028723c */ /* 0x040fe80000001828 */
[----:B------:R-:W-:Y:S01]  /*6000*/  @P6 IMAD.MOV.U32 R156, RZ, RZ, R210 ;  /* 0x000000ffff9c6224 */ /* 0x000fe200078e00d2 */
[----:B------:R-:W-:Y:S02]  /*6010*/  @P6 SHF.R.S32.HI R0, RZ, 0x1f, R157 ;  /* 0x0000001fff006819 */ /* 0x000fe4000001149d */
[C---:B------:R-:W-:Y:S01]  /*6020*/  @P6 IMAD.WIDE.U32 R158, R157.reuse, c[0x0][0x1e0], RZ ;  /* 0x000078009d9e6a25 */ /* 0x040fe200078e00ff */
[C---:B------:R-:W-:Y:S04]  /*6030*/  HMMA.16816.F32 R44, R176.reuse, R160, R44 ;  /* 0x000000a0b02c723c */ /* 0x040fe8000000182c */
[----:B------:R-:W-:Y:S04]  /*6040*/  @P6 IMAD R0, R0, c[0x0][0x1e0], RZ ;  /* 0x0000780000006a24 */ /* 0x000fe800078e02ff */
[----:B------:R-:W-:Y:S04]  /*6050*/  HMMA.16816.F32 R48, R176, R162, R48 ;  /* 0x000000a2b030723c */ /* 0x000fe80000001830 */
[----:B------:R-:W-:Y:S02]  /*6060*/  @P6 IMAD R0, R157, c[0x0][0x1e4], R0 ;  /* 0x000079009d006a24 */ /* 0x000fe400078e0200 */
[----:B------:R-:W-:Y:S02]  /*6070*/  @P6 IMAD.MOV.U32 R157, RZ, RZ, R213 ;  /* 0x000000ffff9d6224 */ /* 0x000fe400078e00d5 */
[C---:B---3--:R-:W-:Y:S05]  /*6080*/  HMMA.16816.F32 R4, R180.reuse, R120, R4 ;  /* 0x00000078b404723c */ /* 0x048fea0000001804 */
[----:B------:R-:W-:Y:S02]  /*6090*/  @P6 IMAD.IADD R0, R159, 0x1, R0 ;  /* 0x000000019f006824 */ /* 0x000fe400078e0200 */
[----:B------:R-:W-:Y:S01]  /*60a0*/  @P6 IMAD.WIDE.U32 R156, R158, 0x60, R156 ;  /* 0x000000609e9c6825 */ /* 0x000fe200078e009c */
[C---:B------:R-:W-:Y:S01]  /*60b0*/  HMMA.16816.F32 R8, R180.reuse, R122, R8 ;  /* 0x0000007ab408723c */ /* 0x040fe20000001808 */
[----:B------:R-:W2:Y:S03]  /*60c0*/  LDSM.16.M88.4 R120, [R194+0x5000] ;  /* 0x00500000c278783b */ /* 0x000ea60000000200 */
[----:B------:R-:W-:Y:S02]  /*60d0*/  @P6 IMAD R159, R0, 0x60, RZ ;  /* 0x00000060009f6824 */ /* 0x000fe400078e02ff */
[----:B------:R-:W-:Y:S02]  /*60e0*/  @P6 IMAD.SHL.U32 R0, R156, 0x2, RZ ;  /* 0x000000029c006824 */ /* 0x000fe400078e00ff */
[C---:B----4-:R-:W-:Y:S04]  /*60f0*/  HMMA.16816.F32 R12, R180.reuse, R128, R12 ;  /* 0x00000080b40c723c */ /* 0x050fe8000000180c */
[C---:B------:R-:W-:Y:S01]  /*6100*/  @P6 IADD3 R160, P1, R0.reuse, c[0x0][0x1c8], RZ ;  /* 0x0000720000a06a10 */ /* 0x040fe20007f3e0ff */
[----:B------:R-:W-:Y:S01]  /*6110*/  @P6 IMAD.IADD R157, R157, 0x1, R159 ;  /* 0x000000019d9d6824 */ /* 0x000fe200078e029f */
[----:B------:R-:W-:Y:S01]  /*6120*/  @P6 IADD3 R158, P5, R0, 0x80, RZ ;  /* 0x00000080009e6810 */ /* 0x000fe20007fbe0ff */
[----:B------:R-:W-:Y:S01]  /*6130*/  IMAD.MOV.U32 R0, RZ, RZ, R209 ;  /* 0x000000ffff007224 */ /* 0x000fe200078e00d1 */
[C---:B------:R-:W-:Y:S01]  /*6140*/  HMMA.16816.F32 R16, R180.reuse, R130, R16 ;  /* 0x00000082b410723c */ /* 0x040fe20000001810 */
[----:B------:R-:W3:Y:S01]  /*6150*/  LDSM.16.M88.4 R128, [R194+0x5800] ;  /* 0x00580000c280783b */ /* 0x000ee20000000200 */
[----:B------:R-:W-:Y:S04]  /*6160*/  DEPBAR.LE SB0, 0x0 ;  /* 0x000080000000791a */ /* 0x000fe80000000000 */
[----:B------:R-:W-:Y:S01]  /*6170*/  BAR.SYNC.DEFER_BLOCKING 0x0 ;  /* 0x0000000000007b1d */ /* 0x000fe20000010000 */
[----:B------:R-:W-:Y:S01]  /*6180*/  @P6 IADD3 R158, P2, R158, c[0x0][0x1c8], RZ ;  /* 0x000072009e9e6a10 */ /* 0x000fe20007f5e0ff */
[C---:B-----5:R-:W-:Y:S05]  /*6190*/  HMMA.16816.F32 R20, R180.reuse, R132, R20 ;  /* 0x00000084b414723c */ /* 0x060fea0000001814 */
[----:B------:R-:W-:Y:S01]  /*61a0*/  @P6 SHF.L.U64.HI R157, R156, 0x1, R157 ;  /* 0x000000019c9d6819 */ /* 0x000fe2000001029d */
[----:B------:R-:W-:Y:S02]  /*61b0*/  @P6 IMAD.SHL.U32 R156, R187, 0x40, RZ ;  /* 0x00000040bb9c6824 */ /* 0x000fe400078e00ff */
[C---:B------:R-:W-:Y:S04]  /*61c0*/  HMMA.16816.F32 R24, R180.reuse, R134, R24 ;  /* 0x00000086b418723c */ /* 0x040fe80000001818 */
[----:B------:R-:W-:Y:S01]  /*61d0*/  @P6 IADD3.X R161, R157, c[0x0][0x1cc], RZ, P1, !PT ;  /* 0x000073009da16a10 */ /* 0x000fe20000ffe4ff */
[----:B------:R-:W-:Y:S01]  /*61e0*/  @P0 IMAD.MOV.U32 R0, RZ, RZ, R185 ;  /* 0x000000ffff000224 */ /* 0x000fe200078e00b9 */
[-C--:B------:R-:W-:Y:S02]  /*61f0*/  @P6 IADD3 R162, P1, R160, R156.reuse, RZ ;  /* 0x0000009ca0a26210 */ /* 0x080fe40007f3e0ff */
[C---:B-1----:R-:W-:Y:S04]  /*6200*/  HMMA.16816.F32 R28, R180.reuse, R116, R28 ;  /* 0x00000074b41c723c */ /* 0x042fe8000000181c */
[----:B------:R-:W-:Y:S01]  /*6210*/  @P6 IADD3.X R159, RZ, c[0x0][0x1cc], R157, P2, P5 ;  /* 0x00007300ff9f6a10 */ /* 0x000fe200017ea49d */
[----:B------:R-:W-:Y:S01]  /*6220*/  @!PT LDS RZ, [RZ] ;  /* 0x00000000fffff984 */ /* 0x000fe20000000800 */
[----:B------:R-:W-:Y:S01]  /*6230*/  @!PT LDS RZ, [RZ] ;  /* 0x00000000fffff984 */ /* 0x000fe20000000800 */
[----:B------:R-:W-:Y:S01]  /*6240*/  @!PT LDS RZ, [RZ] ;  /* 0x00000000fffff984 */ /* 0x000fe20000000800 */
[----:B------:R1:W-:Y:S01]  /*6250*/  @P6 LDGSTS.E.BYPASS.LTC128B.128 [R208+0x8100], [R160.64], !P4 ;  /* 0x08100000a0d06fae */ /* 0x0003e2000e101d4e */
[----:B------:R-:W-:Y:S02]  /*6260*/  @P6 IADD3 R174, P0, R162, R156, RZ ;  /* 0x0000009ca2ae6210 */ /* 0x000fe40007f1e0ff */
[C---:B------:R-:W-:Y:S02]  /*6270*/  HMMA.16816.F32 R32, R180.reuse, R118, R32 ;  /* 0x00000076b420723c */ /* 0x040fe40000001820 */
[----:B------:R4:W-:Y:S02]  /*6280*/  @P6 LDGSTS.E.BYPASS.LTC128B.128 [R208+0xb100], [R158.64], !P3 ;  /* 0x0b1000009ed06fae */ /* 0x0009e4000d901d4e */
[----:B------:R-:W-:Y:S04]  /*6290*/  @P6 SHF.L.U64.HI R157, R187, 0x6, R186 ;  /* 0x00000006bb9d6819 */ /* 0x000fe800000102ba */
[C---:B--2---:R-:W-:Y:S01]  /*62a0*/  HMMA.16816.F32 R36, R180.reuse, R120, R36 ;  /* 0x00000078b424723c */ /* 0x044fe20000001824 */
[----:B------:R-:W2:Y:S03]  /*62b0*/  SHFL.IDX PT, R156, R0, RZ, 0x1c1f ;  /* 0x001c1fff009c7589 */ /* 0x000ea600000e0000 */
[--C-:B------:R-:W-:Y:S04]  /*62c0*/  @P6 IMAD.X R163, R161, 0x1, R157.reuse, P1 ;  /* 0x00000001a1a36824 */ /* 0x100fe800008e069d */
[----:B------:R-:W-:Y:S01]  /*62d0*/  @P6 IMAD.X R175, R163, 0x1, R157, P0 ;  /* 0x00000001a3af6824 */ /* 0x000fe200000e069d */
[----:B------:R5:W-:Y:S01]  /*62e0*/  @P6 LDGSTS.E.BYPASS.LTC128B.128 [R208+0x9100], [R162.64], !P4 ;  /* 0x09100000a2d06fae */ /* 0x000be2000e101d4e */
[C---:B------:R-:W-:Y:S01]  /*62f0*/  HMMA.16816.F32 R40, R180.reuse, R122, R40 ;  /* 0x0000007ab428723c */ /* 0x040fe20000001828 */
[----:B------:R-:W-:Y:S02]  /*6300*/  PLOP3.LUT P0, PT, PT, PT, UP2, 0x40, 0x0 ;  /* 0x000000000000781c */ /* 0x000fe40003f0e828 */
[----:B------:R-:W-:Y:S01]  /*6310*/  IMAD R157, R222, -0x60, RZ ;  /* 0xffffffa0de9d7824 */ /* 0x000fe200078e02ff */
[----:B------:R5:W-:Y:S04]  /*6320*/  @P6 LDGSTS.E.BYPASS.LTC128B.128 [R208+0xc100], [R162.64+0x80], !P3 ;  /* 0x0c100080a2d06fae */ /* 0x000be8000d901d4e */
[C---:B---3--:R-:W-:Y:S01]  /*6330*/  HMMA.16816.F32 R44, R180.reuse, R128, R44 ;  /* 0x00000080b42c723c */ /* 0x048fe2000000182c */
[----:B------:R3:W-:Y:S03]  /*6340*/  @P6 LDGSTS.E.BYPASS.LTC128B.128 [R208+0xa100], [R174.64], !P4 ;  /* 0x0a100000aed06fae */ /* 0x0007e6000e101d4e */
[----:B-1----:R-:W-:Y:S02]  /*6350*/  IADD3 R160, -R214, 0x1, R157 ;  /* 0x00000001d6a07810 */ /* 0x002fe40007ffe19d */
[----:B------:R3:W-:Y:S02]  /*6360*/  @P6 LDGSTS.E.BYPASS.LTC128B.128 [R208+0xd100], [R174.64+0x80], !P3 ;  /* 0x0d100080aed06fae */ /* 0x0007e4000d901d4e */
[----:B------:R-:W-:Y:S03]  /*6370*/  HMMA.16816.F32 R48, R180, R130, R48 ;  /* 0x00000082b430723c */ /* 0x000fe60000001830 */
[----:B------:R-:W0:Y:S01]  /*6380*/  LDGDEPBAR ;  /* 0x00000000000079af */ /* 0x000e220000000000 */
[----:B----4-:R-:W-:Y:S04]  /*6390*/  IADD3 R159, R160, c[0x0][0x1d0], RZ ;  /* 0x00007400a09f7a10 */ /* 0x010fe80007ffe0ff */
[----:B------:R-:W-:Y:S04]  /*63a0*/  IADD3 R159, R159, -c[0x0][0x168], RZ ;  /* 0x80005a009f9f7a10 */ /* 0x000fe80007ffe0ff */
[C---:B------:R-:W-:Y:S02]  /*63b0*/  IADD3 R161, R159.reuse, c[0x0][0x328], RZ ;  /* 0x0000ca009fa17a10 */ /* 0x040fe40007ffe0ff */
[----:B------:R-:W-:Y:S03]  /*63c0*/  IADD3 R159, R159, UR6, RZ ;  /* 0x000000069f9f7c10 */ /* 0x000fe6000fffe0ff */
[----:B--2---:R-:W-:Y:S02]  /*63d0*/  IMAD.IADD R173, R161, 0x1, R156 ;  /* 0x00000001a1ad7824 */ /* 0x004fe400078e029c */
[----:B-----5:R-:W-:Y:S01]  /*63e0*/  IMAD.IADD R163, R156, 0x1, R159 ;  /* 0x000000019ca37824 */ /* 0x020fe200078e029f */
        /* <DEDUP_REMOVED lines=15> */
.L_x_1372:
[----:B------:R-:W-:Y:S04]  /*64e0*/  MOV R116, c[0x0][0x32c] ;  /* 0x0000cb0000747a02 */ /* 0x000fe80000000f00 */
[----:B------:R-:W-:Y:S11]  /*64f0*/  ISETP.NE.AND P0, PT, R116, 0x1, PT ;  /* 0x000000017400780c */ /* 0x000ff60003f05270 */
[----:B------:R-:W-:Y:S02]  /*6500*/  @!UPT UIADD3 URZ, URZ, URZ, URZ ;  /* 0x0000003f3f3ff290 */ /* 0x000fe4000fffe03f */
[----:B------:R-:W-:Y:S05]  /*6510*/  @P0 IMAD.HI.U32 R116, R117, c[0x0][0x330], RZ ;  /* 0x0000cc0075740a27 */ /* 0x000fea00078e00ff */
[----:B------:R-:W-:Y:S02]  /*6520*/  @P0 SHF.R.U32.HI R117, RZ, c[0x0][0x334], R116 ;  /* 0x0000cd00ff750a19 */ /* 0x000fe40000011674 */
.L_x_1373:
[----:B------:R-:W-:Y:S05]  /*6530*/  BSYNC B0 ;  /* 0x0000000000007941 */ /* 0x000fea0003800000 */
.L_x_1371:
[----:B------:R-:W-:Y:S04]  /*6540*/  IMAD.IADD R118, R157, 0x1, -R214 ;  /* 0x000000019d767824 */ /* 0x000fe800078e0ad6 */
[----:B------:R-:W-:Y:S05]  /*6550*/  IMAD R118, R117, c[0x0][0x32c], R118 ;  /* 0x0000cb0075767a24 */ /* 0x000fea00078e0276 */
[----:B------:R-:W-:Y:S02]  /*6560*/  IADD3 R116, R118, c[0x0][0x32c], RZ ;  /* 0x0000cb0076747a10 */ /* 0x000fe40007ffe0ff */
[----:B------:R-:W-:Y:S02]  /*6570*/  IMNMX R163, R163, R118, !PT ;  /* 0x00000076a3a37217 */ /* 0x000fe40007800200 */
[----:B------:R-:W-:Y:S02]  /*6580*/  IMNMX R173, R173, R116, PT ;  /* 0x00000074adad7217 */ /* 0x000fe40003800200 */
.L_x_1370:
[C---:B------:R-:W-:Y:S01]  /*6590*/  ISETP.GE.AND P0, PT, R157.reuse, 0x1, PT ;  /* 0x000000019d00780c */ /* 0x040fe20003f06270 */
[----:B------:R-:W1:Y:S01]  /*65a0*/  SHFL.IDX PT, R0, R0, 0x1, 0x1c1f ;  /* 0x003c1f0000007f89 */ /* 0x000e6200000e0000 */
        /* <DEDUP_REMOVED lines=12> */
[--C-:B-1----:R-:W-:Y:S01]  /*6670*/  IMAD.IADD R159, R159, 0x1, R0.reuse ;  /* 0x000000019f9f7824 */ /* 0x102fe200078e0200 */
[----:B------:R-:W-:Y:S01]  /*6680*/  FSEL R120, R4, -INF , !P0 ;  /* 0xff80000004787808 */ /* 0x000fe20004000000 */
[----:B------:R-:W-:Y:S01]  /*6690*/  IMAD.IADD R4, R161, 0x1, R0 ;  /* 0x00000001a1047824 */ /* 0x000fe200078e0200 */
        /* <DEDUP_REMOVED lines=50> */
[----:B---3--:R-:W-:Y:S02]  /*69c0*/  FSEL R174, R21, -INF , !P0 ;  /* 0xff80000015ae7808 */ /* 0x008fe40004000000 */
        /* <DEDUP_REMOVED lines=88> */
.L_x_1376:
[----:B------:R-:W-:Y:S04]  /*6f50*/  MOV R0, c[0x0][0x32c] ;  /* 0x0000cb0000007a02 */ /* 0x000fe80000000f00 */
[----:B------:R-:W-:Y:S11]  /*6f60*/  ISETP.NE.AND P0, PT, R0, 0x1, PT ;  /* 0x000000010000780c */ /* 0x000ff60003f05270 */
[----:B------:R-:W-:Y:S02]  /*6f70*/  @!UPT UIADD3 URZ, URZ, URZ, URZ ;  /* 0x0000003f3f3ff290 */ /* 0x000fe4000fffe03f */
[----:B------:R-:W-:Y:S05]  /*6f80*/  @P0 IMAD.HI.U32 R0, R5, c[0x0][0x330], RZ ;  /* 0x0000cc0005000a27 */ /* 0x000fea00078e00ff */
[----:B------:R-:W-:Y:S02]  /*6f90*/  @P0 SHF.R.U32.HI R5, RZ, c[0x0][0x334], R0 ;  /* 0x0000cd00ff050a19 */ /* 0x000fe40000011600 */
.L_x_1377:
[----:B------:R-:W-:Y:S05]  /*6fa0*/  BSYNC B0 ;  /* 0x0000000000007941 */ /* 0x000fea0003800000 */
.L_x_1375:
[----:B------:R-:W-:Y:S04]  /*6fb0*/  IMAD.IADD R0, R157, 0x1, -R214 ;  /* 0x000000019d007824 */ /* 0x000fe800078e0ad6 */
[----:B------:R-:W-:Y:S05]  /*6fc0*/  IMAD R0, R5, c[0x0][0x32c], R0 ;  /* 0x0000cb0005007a24 */ /* 0x000fea00078e0200 */
[----:B------:R-:W-:Y:S02]  /*6fd0*/  IADD3 R5, R0, c[0x0][0x32c], RZ ;  /* 0x0000cb0000057a10 */ /* 0x000fe40007ffe0ff */
[----:B------:R-:W-:Y:S02]  /*6fe0*/  IMNMX R159, R159, R0, !PT ;  /* 0x000000009f9f7217 */ /* 0x000fe40007800200 */
[----:B------:R-:W-:Y:S02]  /*6ff0*/  IMNMX R4, R4, R5, PT ;  /* 0x0000000504047217 */ /* 0x000fe40003800200 */
.L_x_1374:
[----:B------:R-:W-:Y:S02]  /*7000*/  LOP3.LUT P0, RZ, R215, 0x80000, RZ, 0xc0, !PT ;  /* 0x00080000d7ff7812 */ /* 0x000fe4000780c0ff */
[C---:B------:R-:W-:Y:S02]  /*7010*/  ISETP.GT.AND P6, PT, R159.reuse, 0x50, !P6 ;  /* 0x000000509f00780c */ /* 0x040fe400077c4270 */
[C---:B------:R-:W-:Y:S02]  /*7020*/  ISETP.GT.AND P0, PT, R159.reuse, RZ, !P0 ;  /* 0x000000ff9f00720c */ /* 0x040fe40004704270 */
[C---:B------:R-:W-:Y:S02]  /*7030*/  ISETP.LT.OR P6, PT, R4.reuse, 0x51, P6 ;  /* 0x000000510400780c */ /* 0x040fe400037c1670 */
[----:B------:R-:W-:Y:S02]  /*7040*/  ISETP.LT.OR P0, PT, R4, 0x1, P0 ;  /* 0x000000010400780c */ /* 0x000fe40000701670 */
[----:B------:R-:W-:Y:S02]  /*7050*/  ISETP.GT.AND P5, PT, R159, 0x51, !P5 ;  /* 0x000000519f00780c */ /* 0x000fe40006fa4270 */
[----:B------:R-:W-:Y:S02]  /*7060*/  FSEL R17, R6, -INF , !P0 ;  /* 0xff80000006117808 */ /* 0x000fe40004000000 */
[----:B------:R-:W-:Y:S02]  /*7070*/  LOP3.LUT P0, RZ, R215, 0x40000, RZ, 0xc0, !PT ;  /* 0x00040000d7ff7812 */ /* 0x000fe4000780c0ff */
[----:B------:R-:W-:Y:S02]  /*7080*/  FSEL R157, R46, -INF , !P6 ;  /* 0xff8000002e9d7808 */ /* 0x000fe40007000000 */
[C---:B------:R-:W-:Y:S02]  /*7090*/  ISETP.GT.AND P0, PT, R159.reuse, 0x1, !P0 ;  /* 0x000000019f00780c */ /* 0x040fe40004704270 */
[C---:B------:R-:W-:Y:S02]  /*70a0*/  ISETP.LT.OR P5, PT, R4.reuse, 0x52, P5 ;  /* 0x000000520400780c */ /* 0x040fe40002fa1670 */
[----:B------:R-:W-:Y:S02]  /*70b0*/  ISETP.LT.OR P0, PT, R4, 0x2, P0 ;  /* 0x000000020400780c */ /* 0x000fe40000701670 */
[----:B------:R-:W-:Y:S02]  /*70c0*/  ISETP.GT.AND P2, PT, R159, 0x58, !P2 ;  /* 0x000000589f00780c */ /* 0x000fe40005744270 */
        /* <DEDUP_REMOVED lines=57> */
[----:B------:R-:W-:Y:S01]  /*7460*/  LOP3.LUT P0, RZ, R215, 0x200, RZ, 0xc0, !PT ;  /* 0x00000200d7ff7812 */ /* 0x000fe2000780c0ff */
[----:B------:R-:W-:Y:S01]  /*7470*/  LDSM.16.MT88.4 R20, [R202+0x100] ;  /* 0x00010000ca14783b */ /* 0x000fe20000004200 */
        /* <DEDUP_REMOVED lines=33> */
[----:B------:R-:W-:Y:S01]  /*7690*/  FSEL R139, R47, -INF , !P5 ;  /* 0xff8000002f8b7808 */ /* 0x000fe20006800000 */
[----:B------:R-:W1:Y:S01]  /*76a0*/  SHFL.BFLY PT, R0, R5, 0x2, 0x1f ;  /* 0x0c401f0005007f89 */ /* 0x000e6200000e0000 */
[----:B------:R-:W-:Y:S02]  /*76b0*/  FSEL R243, R34, -INF , !P0 ;  /* 0xff80000022f37808 */ /* 0x000fe40004000000 */
[----:B------:R-:W-:Y:S02]  /*76c0*/  LOP3.LUT P0, RZ, R215, 0x10, RZ, 0xc0, !PT ;  /* 0x00000010d7ff7812 */ /* 0x000fe4000780c0ff */
[----:B------:R-:W-:Y:S02]  /*76d0*/  FMNMX.FTZ R10, R243, R10, !PT ;  /* 0x0000000af30a7209 */ /* 0x000fe40007810000 */
[C---:B------:R-:W-:Y:S01]  /*76e0*/  ISETP.GT.AND P0, PT, R159.reuse, 0x39, !P0 ;  /* 0x000000399f00780c */ /* 0x040fe20004704270 */
[----:B------:R-:W-:Y:S01]  /*76f0*/  LDSM.16.MT88.4 R44, [R204+0x3100] ;  /* 0x00310000cc2c783b */ /* 0x000fe20000004200 */
[C---:B------:R-:W-:Y:S02]  /*7700*/  ISETP.LT.OR P2, PT, R4.reuse, 0x59, P2 ;  /* 0x000000590400780c */ /* 0x040fe40001741670 */
[----:B------:R-:W-:Y:S02]  /*7710*/  ISETP.LT.OR P0, PT, R4, 0x3a, P0 ;  /* 0x0000003a0400780c */ /* 0x000fe40000701670 */
[----:B------:R-:W-:Y:S02]  /*7720*/  ISETP.GT.AND P1, PT, R159, 0x59, !P1 ;  /* 0x000000599f00780c */ /* 0x000fe40004f24270 */
[----:B------:R-:W-:Y:S02]  /*7730*/  FSEL R239, R35, -INF , !P0 ;  /* 0xff80000023ef7808 */ /* 0x000fe40004000000 */
[----:B------:R-:W-:Y:S02]  /*7740*/  LOP3.LUT P0, RZ, R215, 0x8, RZ, 0xc0, !PT ;  /* 0x00000008d7ff7812 */ /* 0x000fe4000780c0ff */
[----:B------:R-:W-:Y:S02]  /*7750*/  FMNMX.FTZ R10, R239, R10, !PT ;  /* 0x0000000aef0a7209 */ /* 0x000fe40007810000 */
[----:B------:R-:W-:Y:S02]  /*7760*/  ISETP.GT.AND P0, PT, R159, 0x40, !P0 ;  /* 0x000000409f00780c */ /* 0x000fe40004704270 */
[----:B------:R-:W-:Y:S02]  /*7770*/  FSEL R135, R50, -INF , !P2 ;  /* 0xff80000032877808 */ /* 0x000fe40005000000 */
[C---:B------:R-:W-:Y:S02]  /*7780*/  ISETP.LT.OR P0, PT, R4.reuse, 0x41, P0 ;  /* 0x000000410400780c */ /* 0x040fe40000701670 */
[----:B------:R-:W-:Y:S02]  /*7790*/  ISETP.LT.OR P1, PT, R4, 0x5a, P1 ;  /* 0x0000005a0400780c */ /* 0x000fe40000f21670 */
[----:B------:R-:W-:Y:S02]  /*77a0*/  FSEL R231, R38, -INF , !P0 ;  /* 0xff80000026e77808 */ /* 0x000fe40004000000 */
[----:B------:R-:W-:Y:S02]  /*77b0*/  LOP3.LUT P0, RZ, R215, 0x4, RZ, 0xc0, !PT ;  /* 0x00000004d7ff7812 */ /* 0x000fe4000780c0ff */
[----:B------:R-:W-:Y:S02]  /*77c0*/  FMNMX.FTZ R10, R231, R10, !PT ;  /* 0x0000000ae70a7209 */ /* 0x000fe40007810000 */
[----:B------:R-:W-:Y:S02]  /*77d0*/  ISETP.GT.AND P0, PT, R159, 0x41, !P0 ;  /* 0x000000419f00780c */ /* 0x000fe40004704270 */
[----:B------:R-:W-:Y:S02]  /*77e0*/  FSEL R117, R51, -INF , !P1 ;  /* 0xff80000033757808 */ /* 0x000fe40004800000 */
[C---:B------:R-:W-:Y:S04]  /*77f0*/  ISETP.LT.OR P0, PT, R4.reuse, 0x42, P0 ;  /* 0x000000420400780c */ /* 0x040fe80000701670 */
[----:B------:R-:W-:Y:S02]  /*7800*/  FSEL R225, R39, -INF , !P0 ;  /* 0xff80000027e17808 */ /* 0x000fe40004000000 */
[----:B------:R-:W-:Y:S01]  /*7810*/  LOP3.LUT P0, RZ, R215, 0x2, RZ, 0xc0, !PT ;  /* 0x00000002d7ff7812 */ /* 0x000fe2000780c0ff */
[----:B------:R-:W-:Y:S01]  /*7820*/  LDSM.16.MT88.4 R36, [R200+0x100] ;  /* 0x00010000c824783b */ /* 0x000fe20000004200 */
        /* <DEDUP_REMOVED lines=10> */
[----:B------:R-:W-:Y:S02]  /*78d0*/  FMNMX.FTZ R10, R157, R10, !PT ;  /* 0x0000000a9d0a7209 */ /* 0x000fe40007810000 */
[----:B-1----:R-:W-:Y:S02]  /*78e0*/  FMNMX.FTZ R6, R5, R0, !PT ;  /* 0x0000000005067209 */ /* 0x002fe40007810000 */
[----:B------:R-:W-:Y:S03]  /*78f0*/  FMNMX.FTZ R0, R139, R10, !PT ;  /* 0x0000000a8b007209 */ /* 0x000fe60007810000 */
[----:B------:R-:W1:Y:S01]  /*7900*/  SHFL.BFLY PT, R15, R6, 0x1, 0x1f ;  /* 0x0c201f00060f7f89 */ /* 0x000e6200000e0000 */
[----:B------:R-:W-:Y:S04]  /*7910*/  FMNMX.FTZ R0, R135, R0, !PT ;  /* 0x0000000087007209 */ /* 0x000fe80007810000 */
[----:B------:R-:W-:Y:S05]  /*7920*/  FMNMX.FTZ R7, R117, R0, !PT ;  /* 0x0000000075077209 */ /* 0x000fea0007810000 */
[----:B------:R-:W2:Y:S01]  /*7930*/  SHFL.BFLY PT, R4, R7, 0x2, 0x1f ;  /* 0x0c401f0007047f89 */ /* 0x000ea200000e0000 */
[----:B-1----:R-:W-:Y:S04]  /*7940*/  FMNMX.FTZ R0, R6, R15, !PT ;  /* 0x0000000f06007209 */ /* 0x002fe80007810000 */
[C---:B------:R-:W-:Y:S01]  /*7950*/  FSETP.NEU.FTZ.AND P0, PT, R0.reuse, -INF , PT ;  /* 0xff8000000000780b */ /* 0x040fe20003f1d000 */
[C---:B------:R-:W-:Y:S03]  /*7960*/  FMUL.FTZ R159, R0.reuse, c[0x0][0x2d0] ;  /* 0x0000b400009f7a20 */ /* 0x040fe60000410000 */
[----:B------:R-:W-:Y:S02]  /*7970*/  FSEL R6, R0, RZ, P0 ;  /* 0x000000ff00067208 */ /* 0x000fe40000000000 */
[----:B--2---:R-:W-:Y:S02]  /*7980*/  FMNMX.FTZ R5, R7, R4, !PT ;  /* 0x0000000407057209 */ /* 0x004fe40007810000 */
[----:B------:R-:W-:Y:S01]  /*7990*/  FSEL R159, R159, RZ, P0 ;  /* 0x000000ff9f9f7208 */ /* 0x000fe20000000000 */
[----:B------:R-:W-:Y:S02]  /*79a0*/  FADD.FTZ R3, -R6, R3 ;  /* 0x0000000306037221 */ /* 0x000fe40000010100 */
[----:B------:R-:W1:Y:S02]  /*79b0*/  SHFL.BFLY PT, R4, R5, 0x1, 0x1f ;  /* 0x0c201f0005047f89 */ /* 0x000e6400000e0000 */
[--C-:B------:R-:W-:Y:S02]  /*79c0*/  FFMA.FTZ R119, R118, c[0x0][0x2d0], -R159.reuse ;  /* 0x0000b40076777a23 */ /* 0x100fe4000001089f */
[--C-:B------:R-:W-:Y:S02]  /*79d0*/  FFMA.FTZ R118, R116, c[0x0][0x2d0], -R159.reuse ;  /* 0x0000b40074767a23 */ /* 0x100fe4000001089f */
[--C-:B------:R-:W-:Y:S02]  /*79e0*/  FFMA.FTZ R129, R8, c[0x0][0x2d0], -R159.reuse ;  /* 0x0000b40008817a23 */ /* 0x100fe4000001089f */
[--C-:B------:R-:W-:Y:S01]  /*79f0*/  FFMA.FTZ R128, R120, c[0x0][0x2d0], -R159.reuse ;  /* 0x0000b40078807a23 */ /* 0x100fe2000001089f */
        /* <DEDUP_REMOVED lines=8> */
[--C-:B------:R-:W-:Y:S01]  /*7a80*/  FFMA.FTZ R232, R232, c[0x0][0x2d0], -R159.reuse ;  /* 0x0000b400e8e87a23 */ /* 0x100fe2000001089f */
[----:B-1----:R-:W-:Y:S01]  /*7a90*/  FMNMX.FTZ R116, R5, R4, !PT ;  /* 0x0000000405747209 */ /* 0x002fe20007810000 */
[----:B------:R-:W-:Y:S02]  /*7aa0*/  FMUL.FTZ R4, R3, c[0x0][0x2d0] ;  /* 0x0000b40003047a20 */ /* 0x000fe40000410000 */
[--C-:B------:R-:W-:Y:S01]  /*7ab0*/  FFMA.FTZ R234, R234, c[0x0][0x2d0], -R159.reuse ;  /* 0x0000b400eaea7a23 */ /* 0x100fe2000001089f */
[C---:B------:R-:W-:Y:S01]  /*7ac0*/  FSETP.NEU.FTZ.AND P0, PT, R116.reuse, -INF , PT ;  /* 0xff8000007400780b */ /* 0x040fe20003f1d000 */
[----:B------:R-:W-:Y:S01]  /*7ad0*/  FMUL.FTZ R134, R116, c[0x0][0x2d0] ;  /* 0x0000b40074867a20 */ /* 0x000fe20000410000 */
[----:B------:R-:W1:Y:S01]  /*7ae0*/  MUFU.EX2 R3, R4 ;  /* 0x0000000400037308 */ /* 0x000e620000000800 */
[--C-:B------:R-:W-:Y:S01]  /*7af0*/  FFMA.FTZ R226, R226, c[0x0][0x2d0], -R159.reuse ;  /* 0x0000b400e2e27a23 */ /* 0x100fe2000001089f */
[----:B------:R-:W-:Y:S01]  /*7b00*/  FSEL R5, R116, RZ, P0 ;  /* 0x000000ff74057208 */ /* 0x000fe20000000000 */
[--C-:B------:R-:W-:Y:S01]  /*7b10*/  FFMA.FTZ R172, R172, c[0x0][0x2d0], -R159.reuse ;  /* 0x0000b400acac7a23 */ /* 0x100fe2000001089f */
[----:B------:R-:W-:Y:S01]  /*7b20*/  FSEL R134, R134, RZ, P0 ;  /* 0x000000ff86867208 */ /* 0x000fe20000000000 */
[--C-:B------:R-:W-:Y:S01]  /*7b30*/  FFMA.FTZ R146, R146, c[0x0][0x2d0], -R159.reuse ;  /* 0x0000b40092927a23 */ /* 0x100fe2000001089f */
[----:B------:R-:W-:Y:S01]  /*7b40*/  ISETP.GT.AND P0, PT, R222, R223, PT ;  /* 0x000000dfde00720c */ /* 0x000fe20003f04270 */
[----:B------:R-:W-:Y:S02]  /*7b50*/  FADD.FTZ R5, -R5, R2 ;  /* 0x0000000205057221 */ /* 0x000fe40000010100 */
[--C-:B------:R-:W-:Y:S01]  /*7b60*/  FFMA.FTZ R132, R13, c[0x0][0x2d0], -R134.reuse ;  /* 0x0000b4000d847a23 */ /* 0x100fe20000010886 */
[----:B------:R-:W-:Y:S01]  /*7b70*/  MUFU.EX2 R118, R118 ;  /* 0x0000007600767308 */ /* 0x000fe20000000800 */
[----:B------:R-:W3:Y:S01]  /*7b80*/  LDSM.16.MT88.4 R12, [R204+0x100] ;  /* 0x00010000cc0c783b */ /* 0x000ee20000004200 */
[--C-:B------:R-:W-:Y:S01]  /*7b90*/  FFMA.FTZ R133, R17, c[0x0][0x2d0], -R134.reuse ;  /* 0x0000b40011857a23 */ /* 0x100fe20000010886 */
[----:B--2---:R-:W-:Y:S01]  /*7ba0*/  F2FP.PACK_AB R120, R119, R128 ;  /* 0x000000807778723e */ /* 0x004fe200000000ff */
[--C-:B------:R-:W-:Y:S02]  /*7bb0*/  FFMA.FTZ R131, R9, c[0x0][0x2d0], -R134.reuse ;  /* 0x0000b40009837a23 */ /* 0x100fe40000010886 */
[--C-:B------:R-:W-:Y:S02]  /*7bc0*/  FFMA.FTZ R130, R11, c[0x0][0x2d0], -R134.reuse ;  /* 0x0000b4000b827a23 */ /* 0x100fe40000010886 */
[----:B------:R-:W-:Y:S02]  /*7bd0*/  FMUL.FTZ R2, R5, c[0x0][0x2d0] ;  /* 0x0000b40005027a20 */ /* 0x000fe40000410000 */
[----:B------:R-:W2:Y:S01]  /*7be0*/  MUFU.EX2 R129, R129 ;  /* 0x0000008100817308 */ /* 0x000ea20000000800 */
[--C-:B------:R-:W-:Y:S02]  /*7bf0*/  FFMA.FTZ R158, R229, c[0x0][0x2d0], -R134.reuse ;  /* 0x0000b400e59e7a23 */ /* 0x100fe40000010886 */
[--C-:B------:R-:W-:Y:S02]  /*7c00*/  FFMA.FTZ R161, R161, c[0x0][0x2d0], -R134.reuse ;  /* 0x0000b400a1a17a23 */ /* 0x100fe40000010886 */
[C---:B-1----:R-:W-:Y:S02]  /*7c10*/  FMUL.FTZ R4, R3.reuse, R112 ;  /* 0x0000007003047220 */ /* 0x042fe40000410000 */
        /* <DEDUP_REMOVED lines=8> */
[----:B------:R-:W-:Y:S01]  /*7ca0*/  MUFU.EX2 R133, R133 ;  /* 0x0000008500857308 */ /* 0x000fe20000000800 */
[C---:B------:R-:W-:Y:S02]  /*7cb0*/  FMUL.FTZ R32, R3.reuse, R88 ;  /* 0x0000005803207220 */ /* 0x040fe40000410000 */
[----:B------:R-:W-:Y:S01]  /*7cc0*/  FMUL.FTZ R33, R3, R89 ;  /* 0x0000005903217220 */ /* 0x000fe20000410000 */
[----:B--2---:R-:W-:Y:S01]  /*7cd0*/  F2FP.PACK_AB R122, R129, R118 ;  /* 0x00000076817a723e */ /* 0x004fe200000000ff */
[C---:B------:R-:W-:Y:S02]  /*7ce0*/  FMUL.FTZ R40, R3.reuse, R96 ;  /* 0x0000006003287220 */ /* 0x040fe40000410000 */
[C---:B------:R-:W-:Y:S02]  /*7cf0*/  FMUL.FTZ R41, R3.reuse, R97 ;  /* 0x0000006103297220 */ /* 0x040fe40000410000 */
[C---:B------:R-:W-:Y:S01]  /*7d00*/  FMUL.FTZ R48, R3.reuse, R104 ;  /* 0x0000006803307220 */ /* 0x040fe20000410000 */
[----:B------:R-:W2:Y:S01]  /*7d10*/  MUFU.EX2 R132, R132 ;  /* 0x0000008400847308 */ /* 0x000ea20000000800 */
[C---:B------:R-:W-:Y:S02]  /*7d20*/  FMUL.FTZ R49, R3.reuse, R105 ;  /* 0x0000006903317220 */ /* 0x040fe40000410000 */
[C---:B------:R-:W-:Y:S02]  /*7d30*/  FMUL.FTZ R52, R3.reuse, R52 ;  /* 0x0000003403347220 */ /* 0x040fe40000410000 */
[C---:B-1----:R-:W-:Y:S02]  /*7d40*/  FMUL.FTZ R6, R2.reuse, R114 ;  /* 0x0000007202067220 */ /* 0x042fe40000410000 */
        /* <DEDUP_REMOVED lines=9> */
[----:B------:R-:W1:Y:S01]  /*7de0*/  MUFU.EX2 R130, R130 ;  /* 0x0000008200827308 */ /* 0x000e620000000800 */
[C---:B------:R-:W-:Y:S01]  /*7df0*/  FMUL.FTZ R34, R2.reuse, R90 ;  /* 0x0000005a02227220 */ /* 0x040fe20000410000 */
[----:B------:R-:W-:Y:S01]  /*7e00*/  LDSM.16.MT88.4 R72, [R201+0x3100] ;  /* 0x00310000c948783b */ /* 0x000fe20000004200 */
[----:B------:R-:W-:Y:S01]  /*7e10*/  FMUL.FTZ R35, R2, R91 ;  /* 0x0000005b02237220 */ /* 0x000fe20000410000 */
[----:B--2---:R-:W-:Y:S01]  /*7e20*/  F2FP.PACK_AB R121, R132, R133 ;  /* 0x000000858479723e */ /* 0x004fe200000000ff */
[C---:B------:R-:W-:Y:S02]  /*7e30*/  FMUL.FTZ R42, R2.reuse, R98 ;  /* 0x00000062022a7220 */ /* 0x040fe40000410000 */
[C---:B------:R-:W-:Y:S02]  /*7e40*/  FMUL.FTZ R43, R2.reuse, R99 ;  /* 0x00000063022b7220 */ /* 0x040fe40000410000 */
[C---:B------:R-:W-:Y:S01]  /*7e50*/  FMUL.FTZ R50, R2.reuse, R106 ;  /* 0x0000006a02327220 */ /* 0x040fe20000410000 */
[----:B------:R-:W-:Y:S01]  /*7e60*/  LDSM.16.MT88.4 R80, [R204+0x900] ;  /* 0x00090000cc50783b */ /* 0x000fe20000004200 */
[C---:B------:R-:W-:Y:S01]  /*7e70*/  FMUL.FTZ R51, R2.reuse, R107 ;  /* 0x0000006b02337220 */ /* 0x040fe20000410000 */
[----:B------:R-:W-:Y:S01]  /*7e80*/  MUFU.EX2 R137, R137 ;  /* 0x0000008900897308 */ /* 0x000fe20000000800 */
[C---:B------:R-:W-:Y:S02]  /*7e90*/  FMUL.FTZ R53, R3.reuse, R53 ;  /* 0x0000003503357220 */ /* 0x040fe40000410000 */
[C---:B------:R-:W-:Y:S02]  /*7ea0*/  FMUL.FTZ R54, R2.reuse, R54 ;  /* 0x0000003602367220 */ /* 0x040fe40000410000 */
[C---:B------:R-:W-:Y:S01]  /*7eb0*/  FMUL.FTZ R55, R2.reuse, R55 ;  /* 0x0000003702377220 */ /* 0x040fe20000410000 */
[----:B------:R-:W-:Y:S01]  /*7ec0*/  LDSM.16.MT88.4 R88, [R200+0x900] ;  /* 0x00090000c858783b */ /* 0x000fe20000004200 */
[C---:B------:R-:W-:Y:S02]  /*7ed0*/  FMUL.FTZ R56, R3.reuse, R56 ;  /* 0x0000003803387220 */ /* 0x040fe40000410000 */
[C---:B------:R-:W-:Y:S01]  /*7ee0*/  FMUL.FTZ R57, R3.reuse, R57 ;  /* 0x0000003903397220 */ /* 0x040fe20000410000 */
[----:B------:R-:W2:Y:S01]  /*7ef0*/  MUFU.EX2 R144, R144 ;  /* 0x0000009000907308 */ /* 0x000ea20000000800 */
[----:B------:R-:W-:Y:S01]  /*7f00*/  FMUL.FTZ R58, R2, R58 ;  /* 0x0000003a023a7220 */ /* 0x000fe20000410000 */
[----:B-1----:R-:W-:Y:S01]  /*7f10*/  F2FP.PACK_AB R123, R130, R131 ;  /* 0x00000083827b723e */ /* 0x002fe200000000ff */
[C---:B------:R-:W-:Y:S01]  /*7f20*/  FMUL.FTZ R59, R2.reuse, R59 ;  /* 0x0000003b023b7220 */ /* 0x040fe20000410000 */
[----:B------:R-:W-:Y:S01]  /*7f30*/  LDSM.16.MT88.4 R96, [R200+0x2900] ;  /* 0x00290000c860783b */ /* 0x000fe20000004200 */
[C---:B------:R-:W-:Y:S02]  /*7f40*/  FMUL.FTZ R60, R3.reuse, R60 ;  /* 0x0000003c033c7220 */ /* 0x040fe40000410000 */
[C---:B------:R-:W-:Y:S02]  /*7f50*/  FMUL.FTZ R61, R3.reuse, R61 ;  /* 0x0000003d033d7220 */ /* 0x040fe40000410000 */
[C---:B---3--:R-:W-:Y:S01]  /*7f60*/  HMMA.16816.F32 R4, R120.reuse, R12, R4 ;  /* 0x0000000c7804723c */ /* 0x048fe20000001804 */
[----:B------:R-:W-:Y:S02]  /*7f70*/  MUFU.EX2 R147, R147 ;  /* 0x0000009300937308 */ /* 0x000fe40000000800 */
[----:B------:R-:W-:Y:S02]  /*7f80*/  LDSM.16.MT88.4 R104, [R202+0x5900] ;  /* 0x00590000ca68783b */ /* 0x000fe40000004200 */
[C---:B------:R-:W-:Y:S02]  /*7f90*/  FMUL.FTZ R62, R2.reuse, R62 ;  /* 0x0000003e023e7220 */ /* 0x040fe40000410000 */
[C---:B------:R-:W-:Y:S01]  /*7fa0*/  FMUL.FTZ R12, R3.reuse, R68 ;  /* 0x00000044030c7220 */ /* 0x040fe20000410000 */
[C---:B------:R-:W-:Y:S03]  /*7fb0*/  HMMA.16816.F32 R8, R120.reuse, R14, R8 ;  /* 0x0000000e7808723c */ /* 0x040fe60000001808 */
[----:B------:R-:W-:Y:S01]  /*7fc0*/  MUFU.EX2 R156, R156 ;  /* 0x0000009c009c7308 */ /* 0x000fe20000000800 */
[C---:B------:R-:W-:Y:S02]  /*7fd0*/  FMUL.FTZ R13, R3.reuse, R69 ;  /* 0x00000045030d7220 */ /* 0x040fe40000410000 */
[C---:B------:R-:W-:Y:S02]  /*7fe0*/  FMUL.FTZ R63, R2.reuse, R63 ;  /* 0x0000003f023f7220 */ /* 0x040fe40000410000 */
[C---:B------:R-:W-:Y:S04]  /*7ff0*/  FMUL.FTZ R14, R2.reuse, R70 ;  /* 0x00000046020e7220 */ /* 0x040fe80000410000 */
[C---:B------:R-:W-:Y:S01]  /*8000*/  FMUL.FTZ R15, R2.reuse, R71 ;  /* 0x00000047020f7220 */ /* 0x040fe20000410000 */
[----:B------:R-:W-:Y:S01]  /*8010*/  MUFU.EX2 R158, R158 ;  /* 0x0000009e009e7308 */ /* 0x000fe20000000800 */
[----:B------:R-:W1:Y:S01]  /*8020*/  LDSM.16.MT88.4 R68, [R202+0x3100] ;  /* 0x00310000ca44783b */ /* 0x000e620000004200 */
[C---:B------:R-:W-:Y:S02]  /*8030*/  FMUL.FTZ R64, R3.reuse, R64 ;  /* 0x0000004003407220 */ /* 0x040fe40000410000 */
[C---:B------:R-:W-:Y:S02]  /*8040*/  FMUL.FTZ R65, R3.reuse, R65 ;  /* 0x0000004103417220 */ /* 0x040fe40000410000 */
[C---:B------:R-:W-:Y:S03]  /*8050*/  HMMA.16816.F32 R12, R120.reuse, R20, R12 ;  /* 0x00000014780c723c */ /* 0x040fe6000000180c */
[C---:B------:R-:W-:Y:S01]  /*8060*/  FMUL.FTZ R66, R2.reuse, R66 ;  /* 0x0000004202427220 */ /* 0x040fe20000410000 */
[----:B------:R-:W3:Y:S01]  /*8070*/  MUFU.EX2 R161, R161 ;  /* 0x000000a100a17308 */ /* 0x000ee20000000800 */
[C---:B------:R-:W-:Y:S02]  /*8080*/  FMUL.FTZ R67, R2.reuse, R67 ;  /* 0x0000004302437220 */ /* 0x040fe40000410000 */
[C---:B------:R-:W-:Y:S01]  /*8090*/  FMUL.FTZ R20, R3.reuse, R76 ;  /* 0x0000004c03147220 */ /* 0x040fe20000410000 */
[C---:B------:R-:W-:Y:S04]  /*80a0*/  HMMA.16816.F32 R16, R120.reuse, R22, R16 ;  /* 0x000000167810723c */ /* 0x040fe80000001810 */
[----:B------:R-:W-:Y:S02]  /*80b0*/  FMUL.FTZ R21, R3, R77 ;  /* 0x0000004d03157220 */ /* 0x000fe40000410000 */
[----:B------:R-:W-:Y:S01]  /*80c0*/  MUFU.EX2 R174, R174 ;  /* 0x000000ae00ae7308 */ /* 0x000fe20000000800 */
[C---:B------:R-:W-:Y:S02]  /*80d0*/  FMUL.FTZ R22, R2.reuse, R78 ;  /* 0x0000004e02167220 */ /* 0x040fe40000410000 */
[----:B------:R-:W-:Y:S02]  /*80e0*/  FMUL.FTZ R23, R2, R79 ;  /* 0x0000004f02177220 */ /* 0x000fe40000410000 */
[----:B------:R-:W4:Y:S01]  /*80f0*/  LDSM.16.MT88.4 R76, [R200+0x3100] ;  /* 0x00310000c84c783b */ /* 0x000f220000004200 */
[--C-:B------:R-:W-:Y:S02]  /*8100*/  FFMA.FTZ R160, R227, c[0x0][0x2d0], -R134.reuse ;  /* 0x0000b400e3a07a23 */ /* 0x100fe40000010886 */
[--C-:B------:R-:W-:Y:S02]  /*8110*/  FFMA.FTZ R163, R163, c[0x0][0x2d0], -R134.reuse ;  /* 0x0000b400a3a37a23 */ /* 0x100fe40000010886 */
[C---:B------:R-:W-:Y:S01]  /*8120*/  HMMA.16816.F32 R20, R120.reuse, R28, R20 ;  /* 0x0000001c7814723c */ /* 0x040fe20000001814 */
[----:B------:R-:W-:Y:S02]  /*8130*/  MUFU.EX2 R224, R224 ;  /* 0x000000e000e07308 */ /* 0x000fe40000000800 */
        /* <DEDUP_REMOVED lines=15> */
[----:B------:R-:W1:Y:S01]  /*8230*/  MUFU.EX2 R227, R227 ;  /* 0x000000e300e37308 */ /* 0x000e620000000800 */
        /* <DEDUP_REMOVED lines=16> */
[----:B------:R-:W3:Y:S01]  /*8340*/  MUFU.EX2 R233, R233 ;  /* 0x000000e900e97308 */ /* 0x000ee20000000800 */
        /* <DEDUP_REMOVED lines=8> */
[C---:B-1----:R-:W-:Y:S03]  /*83d0*/  HMMA.16816.F32 R44, R120.reuse, R68, R44 ;  /* 0x00000044782c723c */ /* 0x042fe6000000182c */
[--C-:B------:R-:W-:Y:S01]  /*83e0*/  FFMA.FTZ R162, R231, c[0x0][0x2d0], -R134.reuse ;  /* 0x0000b400e7a27a23 */ /* 0x100fe20000010886 */
[----:B------:R-:W1:Y:S01]  /*83f0*/  MUFU.EX2 R235, R235 ;  /* 0x000000eb00eb7308 */ /* 0x000e620000000800 */
[--C-:B------:R-:W-:Y:S02]  /*8400*/  FFMA.FTZ R225, R225, c[0x0][0x2d0], -R134.reuse ;  /* 0x0000b400e1e17a23 */ /* 0x100fe40000010886 */
[----:B--2---:R-:W-:Y:S01]  /*8410*/  F2FP.PACK_AB R68, R144, R137 ;  /* 0x000000899044723e */ /* 0x004fe200000000ff */
[C---:B------:R-:W-:Y:S04]  /*8420*/  HMMA.16816.F32 R48, R120.reuse, R70, R48 ;  /* 0x000000467830723c */ /* 0x040fe80000001830 */
[----:B---3--:R-:W-:Y:S01]  /*8430*/  F2FP.PACK_AB R69, R161, R158 ;  /* 0x0000009ea145723e */ /* 0x008fe200000000ff */
[--C-:B------:R-:W-:Y:S01]  /*8440*/  FFMA.FTZ R175, R175, c[0x0][0x2d0], -R134.reuse ;  /* 0x0000b400afaf7a23 */ /* 0x100fe20000010886 */
[----:B------:R-:W-:Y:S01]  /*8450*/  MUFU.EX2 R232, R232 ;  /* 0x000000e800e87308 */ /* 0x000fe20000000800 */
[----:B------:R-:W-:Y:S01]  /*8460*/  F2FP.PACK_AB R70, R156, R147 ;  /* 0x000000939c46723e */ /* 0x000fe200000000ff */
[C---:B------:R-:W-:Y:S04]  /*8470*/  HMMA.16816.F32 R52, R120.reuse, R72, R52 ;  /* 0x000000487834723c */ /* 0x040fe80000001834 */
[----:B-----5:R-:W-:Y:S01]  /*8480*/  F2FP.PACK_AB R71, R163, R160 ;  /* 0x000000a0a347723e */ /* 0x020fe200000000ff */
[--C-:B------:R-:W-:Y:S02]  /*8490*/  FFMA.FTZ R184, R173, c[0x0][0x2d0], -R134.reuse ;  /* 0x0000b400adb87a23 */ /* 0x100fe40000010886 */
[--C-:B------:R-:W-:Y:S01]  /*84a0*/  FFMA.FTZ R145, R145, c[0x0][0x2d0], -R159.reuse ;  /* 0x0000b40091917a23 */ /* 0x100fe2000001089f */
[C---:B------:R-:W-:Y:S01]  /*84b0*/  HMMA.16816.F32 R56, R120.reuse, R74, R56 ;  /* 0x0000004a7838723c */ /* 0x040fe20000001838 */
[----:B------:R-:W2:Y:S01]  /*84c0*/  LDSM.16.MT88.4 R72, [R202+0x900] ;  /* 0x00090000ca48783b */ /* 0x000ea20000004200 */
[----:B------:R-:W-:Y:S02]  /*84d0*/  MUFU.EX2 R237, R237 ;  /* 0x000000ed00ed7308 */ /* 0x000fe40000000800 */
[--C-:B------:R-:W-:Y:S02]  /*84e0*/  FFMA.FTZ R138, R138, c[0x0][0x2d0], -R159.reuse ;  /* 0x0000b4008a8a7a23 */ /* 0x100fe4000001089f */
[----:B------:R-:W-:Y:S02]  /*84f0*/  FFMA.FTZ R159, R136, c[0x0][0x2d0], -R159 ;  /* 0x0000b400889f7a23 */ /* 0x000fe4000001089f */
[C---:B----4-:R-:W-:Y:S04]  /*8500*/  HMMA.16816.F32 R60, R120.reuse, R76, R60 ;  /* 0x0000004c783c723c */ /* 0x050fe8000000183c */
[----:B------:R-:W-:Y:S01]  /*8510*/  MUFU.EX2 R234, R234 ;  /* 0x000000ea00ea7308 */ /* 0x000fe20000000800 */
[--C-:B------:R-:W-:Y:S02]  /*8520*/  FFMA.FTZ R136, R157, c[0x0][0x2d0], -R134.reuse ;  /* 0x0000b4009d887a23 */ /* 0x100fe40000010886 */
[--C-:B------:R-:W-:Y:S01]  /*8530*/  FFMA.FTZ R139, R139, c[0x0][0x2d0], -R134.reuse ;  /* 0x0000b4008b8b7a23 */ /* 0x100fe20000010886 */
[----:B------:R-:W-:Y:S01]  /*8540*/  HMMA.16816.F32 R64, R120, R78, R64 ;  /* 0x0000004e7840723c */ /* 0x000fe20000001840 */
[----:B------:R-:W3:Y:S03]  /*8550*/  LDSM.16.MT88.4 R76, [R204+0x3900] ;  /* 0x00390000cc4c783b */ /* 0x000ee60000004200 */
[--C-:B------:R-:W-:Y:S02]  /*8560*/  FFMA.FTZ R135, R135, c[0x0][0x2d0], -R134.reuse ;  /* 0x0000b40087877a23 */ /* 0x100fe40000010886 */
[----:B------:R-:W-:Y:S01]  /*8570*/  MUFU.EX2 R241, R241 ;  /* 0x000000f100f17308 */ /* 0x000fe20000000800 */
[----:B------:R-:W-:Y:S01]  /*8580*/  FFMA.FTZ R134, R117, c[0x0][0x2d0], -R134 ;  /* 0x0000b40075867a23 */ /* 0x000fe20000010886 */
[C---:B------:R-:W-:Y:S05]  /*8590*/  HMMA.16816.F32 R4, R68.reuse, R80, R4 ;  /* 0x000000504404723c */ /* 0x040fea0000001804 */
[----:B------:R-:W-:Y:S02]  /*85a0*/  FFMA.FTZ R128, R3, R216, R128 ;  /* 0x000000d803807223 */ /* 0x000fe40000010080 */
[----:B------:R-:W-:Y:S01]  /*85b0*/  FFMA.FTZ R133, R2, R217, R133 ;  /* 0x000000d902857223 */ /* 0x000fe20000010085 */
[C---:B------:R-:W-:Y:S01]  /*85c0*/  HMMA.16816.F32 R8, R68.reuse, R82, R8 ;  /* 0x000000524408723c */ /* 0x040fe20000001808 */
[----:B------:R-:W-:Y:S01]  /*85d0*/  LDSM.16.MT88.4 R80, [R201+0x3900] ;  /* 0x00390000c950783b */ /* 0x000fe20000004200 */
[----:B------:R-:W-:Y:S02]  /*85e0*/  MUFU.EX2 R236, R236 ;  /* 0x000000ec00ec7308 */ /* 0x000fe40000000800 */
[----:B------:R-:W-:Y:S02]  /*85f0*/  FADD.FTZ R119, R119, R128 ;  /* 0x0000008077777221 */ /* 0x000fe40000010000 */
[----:B------:R-:W-:Y:S02]  /*8600*/  FADD.FTZ R132, R132, R133 ;  /* 0x0000008584847221 */ /* 0x000fe40000010000 */
[----:B------:R-:W-:Y:S01]  /*8610*/  FADD.FTZ R118, R118, R119 ;  /* 0x0000007776767221 */ /* 0x000fe20000010000 */
[C---:B--2---:R-:W-:Y:S03]  /*8620*/  HMMA.16816.F32 R12, R68.reuse, R72, R12 ;  /* 0x00000048440c723c */ /* 0x044fe6000000180c */
[----:B------:R-:W-:Y:S01]  /*8630*/  MUFU.EX2 R245, R245 ;  /* 0x000000f500f57308 */ /* 0x000fe20000000800 */
[----:B------:R-:W-:Y:S02]  /*8640*/  FADD.FTZ R3, R131, R132 ;  /* 0x0000008483037221 */ /* 0x000fe40000010000 */
[----:B------:R-:W-:Y:S02]  /*8650*/  FADD.FTZ R118, R129, R118 ;  /* 0x0000007681767221 */ /* 0x000fe40000010000 */
[C---:B------:R-:W-:Y:S01]  /*8660*/  HMMA.16816.F32 R16, R68.reuse, R74, R16 ;  /* 0x0000004a4410723c */ /* 0x040fe20000001810 */
[----:B------:R-:W2:Y:S03]  /*8670*/  LDSM.16.MT88.4 R72, [R202+0x3900] ;  /* 0x00390000ca48783b */ /* 0x000ea60000004200 */
[----:B------:R-:W-:Y:S01]  /*8680*/  FADD.FTZ R3, R130, R3 ;  /* 0x0000000382037221 */ /* 0x000fe20000010000 */
[----:B------:R-:W-:Y:S01]  /*8690*/  MUFU.EX2 R238, R238 ;  /* 0x000000ee00ee7308 */ /* 0x000fe20000000800 */
[----:B------:R-:W-:Y:S02]  /*86a0*/  FADD.FTZ R137, R137, R118 ;  /* 0x0000007689897221 */ /* 0x000fe40000010000 */
[C---:B------:R-:W-:Y:S04]  /*86b0*/  HMMA.16816.F32 R20, R68.reuse, R84, R20 ;  /* 0x000000544414723c */ /* 0x040fe80000001814 */
[----:B------:R-:W-:Y:S02]  /*86c0*/  FADD.FTZ R158, R158, R3 ;  /* 0x000000039e9e7221 */ /* 0x000fe40000010000 */
[----:B------:R-:W-:Y:S01]  /*86d0*/  FADD.FTZ R144, R144, R137 ;  /* 0x0000008990907221 */ /* 0x000fe20000010000 */
[----:B------:R-:W-:Y:S01]  /*86e0*/  MUFU.EX2 R239, R239 ;  /* 0x000000ef00ef7308 */ /* 0x000fe20000000800 */
[C---:B------:R-:W-:Y:S01]  /*86f0*/  HMMA.16816.F32 R24, R68.reuse, R86, R24 ;  /* 0x000000564418723c */ /* 0x040fe20000001818 */
[----:B------:R-:W4:Y:S03]  /*8700*/  LDSM.16.MT88.4 R84, [R200+0x3900] ;  /* 0x00390000c854783b */ /* 0x000f260000004200 */
[----:B------:R-:W-:Y:S02]  /*8710*/  FADD.FTZ R161, R161, R158 ;  /* 0x0000009ea1a17221 */ /* 0x000fe40000010000 */
[----:B------:R-:W-:Y:S02]  /*8720*/  FADD.FTZ R147, R147, R144 ;  /* 0x0000009093937221 */ /* 0x000fe40000010000 */
[C---:B------:R-:W-:Y:S01]  /*8730*/  HMMA.16816.F32 R28, R68.reuse, R88, R28 ;  /* 0x00000058441c723c */ /* 0x040fe2000000181c */
[----:B------:R-:W-:Y:S03]  /*8740*/  MUFU.EX2 R226, R226 ;  /* 0x000000e200e27308 */ /* 0x000fe60000000800 */
[----:B------:R-:W-:Y:S02]  /*8750*/  FADD.FTZ R160, R160, R161 ;  /* 0x000000a1a0a07221 */ /* 0x000fe40000010000 */
[----:B------:R-:W-:Y:S02]  /*8760*/  FADD.FTZ R156, R156, R147 ;  /* 0x000000939c9c7221 */ /* 0x000fe40000010000 */
[C---:B------:R-:W-:Y:S01]  /*8770*/  HMMA.16816.F32 R32, R68.reuse, R90, R32 ;  /* 0x0000005a4420723c */ /* 0x040fe20000001820 */
[----:B------:R-:W-:Y:S02]  /*8780*/  LDSM.16.MT88.4 R88, [R200+0x4100] ;  /* 0x00410000c858783b */ /* 0x000fe40000004200 */
[----:B------:R-:W-:Y:S01]  /*8790*/  MUFU.EX2 R243, R243 ;  /* 0x000000f300f37308 */ /* 0x000fe20000000800 */
[----:B------:R-:W-:Y:S04]  /*87a0*/  FADD.FTZ R163, R163, R160 ;  /* 0x000000a0a3a37221 */ /* 0x000fe80000010000 */
[C---:B---3--:R-:W-:Y:S05]  /*87b0*/  HMMA.16816.F32 R36, R68.reuse, R76, R36 ;  /* 0x0000004c4424723c */ /* 0x048fea0000001824 */
[----:B------:R-:W-:Y:S03]  /*87c0*/  MUFU.EX2 R172, R172 ;  /* 0x000000ac00ac7308 */ /* 0x000fe60000000800 */
[C---:B------:R-:W-:Y:S01]  /*87d0*/  HMMA.16816.F32 R40, R68.reuse, R78, R40 ;  /* 0x0000004e4428723c */ /* 0x040fe20000001828 */
[----:B------:R-:W-:Y:S06]  /*87e0*/  LDSM.16.MT88.4 R76, [R202+0x1100] ;  /* 0x00110000ca4c783b */ /* 0x000fec0000004200 */
[----:B------:R-:W-:Y:S01]  /*87f0*/  MUFU.EX2 R247, R247 ;  /* 0x000000f700f77308 */ /* 0x000fe20000000800 */
[C---:B--2---:R-:W-:Y:S08]  /*8800*/  HMMA.16816.F32 R44, R68.reuse, R72, R44 ;  /* 0x00000048442c723c */ /* 0x044ff0000000182c */
[C---:B------:R-:W-:Y:S01]  /*8810*/  HMMA.16816.F32 R48, R68.reuse, R74, R48 ;  /* 0x0000004a4430723c */ /* 0x040fe20000001830 */
[----:B------:R-:W2:Y:S01]  /*8820*/  LDSM.16.MT88.4 R72, [R204+0x1100] ;  /* 0x00110000cc48783b */ /* 0x000ea20000004200 */
[----:B------:R-:W-:Y:S06]  /*8830*/  MUFU.EX2 R162, R162 ;  /* 0x000000a200a27308 */ /* 0x000fec0000000800 */
[C---:B------:R-:W-:Y:S04]  /*8840*/  HMMA.16816.F32 R52, R68.reuse, R80, R52 ;  /* 0x000000504434723c */ /* 0x040fe80000001834 */
[----:B------:R-:W-:Y:S04]  /*8850*/  MUFU.EX2 R225, R225 ;  /* 0x000000e100e17308 */ /* 0x000fe80000000800 */
[C---:B------:R-:W-:Y:S01]  /*8860*/  HMMA.16816.F32 R56, R68.reuse, R82, R56 ;  /* 0x000000524438723c */ /* 0x040fe20000001838 */
[----:B------:R-:W3:Y:S05]  /*8870*/  LDSM.16.MT88.4 R80, [R201+0x1100] ;  /* 0x00110000c950783b */ /* 0x000eea0000004200 */
[----:B------:R-:W-:Y:S02]  /*8880*/  MUFU.EX2 R175, R175 ;  /* 0x000000af00af7308 */ /* 0x000fe40000000800 */
[C---:B----4-:R-:W-:Y:S08]  /*8890*/  HMMA.16816.F32 R60, R68.reuse, R84, R60 ;  /* 0x00000054443c723c */ /* 0x050ff0000000183c */
[----:B------:R-:W-:Y:S01]  /*88a0*/  HMMA.16816.F32 R64, R68, R86, R64 ;  /* 0x000000564440723c */ /* 0x000fe20000001840 */
[----:B------:R-:W4:Y:S01]  /*88b0*/  LDSM.16.MT88.4 R84, [R200+0x1100] ;  /* 0x00110000c854783b */ /* 0x000f220000004200 */
[----:B------:R-:W-:Y:S05]  /*88c0*/  MUFU.EX2 R184, R184 ;  /* 0x000000b800b87308 */ /* 0x000fea0000000800 */
[----:B------:R-:W-:Y:S01]  /*88d0*/  F2FP.PACK_AB R68, R174, R227 ;  /* 0x000000e3ae44723e */ /* 0x000fe200000000ff */
[----:B------:R-:W-:Y:S01]  /*88e0*/  FADD.FTZ R227, R227, R156 ;  /* 0x0000009ce3e37221 */ /* 0x000fe20000010000 */
[----:B------:R-:W-:Y:S03]  /*88f0*/  F2FP.PACK_AB R70, R229, R224 ;  /* 0x000000e0e546723e */ /* 0x000fe600000000ff */
[----:B------:R-:W-:Y:S01]  /*8900*/  F2FP.PACK_AB R69, R233, R228 ;  /* 0x000000e4e945723e */ /* 0x000fe200000000ff */
[----:B------:R-:W-:Y:S01]  /*8910*/  MUFU.EX2 R146, R146 ;  /* 0x0000009200927308 */ /* 0x000fe20000000800 */
[----:B-1----:R-:W-:Y:S01]  /*8920*/  F2FP.PACK_AB R71, R235, R230 ;  /* 0x000000e6eb47723e */ /* 0x002fe200000000ff */
[----:B------:R-:W-:Y:S02]  /*8930*/  FADD.FTZ R228, R228, R163 ;  /* 0x000000a3e4e47221 */ /* 0x000fe40000010000 */
[----:B------:R-:W-:Y:S02]  /*8940*/  FADD.FTZ R227, R174, R227 ;  /* 0x000000e3aee37221 */ /* 0x000fe40000010000 */
[----:B------:R-:W-:Y:S02]  /*8950*/  FADD.FTZ R233, R233, R228 ;  /* 0x000000e4e9e97221 */ /* 0x000fe40000010000 */
[C---:B--2---:R-:W-:Y:S02]  /*8960*/  HMMA.16816.F32 R4, R68.reuse, R72, R4 ;  /* 0x000000484404723c */ /* 0x044fe40000001804 */
[----:B------:R-:W1:Y:S01]  /*8970*/  MUFU.EX2 R145, R145 ;  /* 0x0000009100917308 */ /* 0x000e620000000800 */
[----:B------:R-:W-:Y:S02]  /*8980*/  FADD.FTZ R224, R224, R227 ;  /* 0x000000e3e0e07221 */ /* 0x000fe40000010000 */
[----:B------:R-:W-:Y:S02]  /*8990*/  FADD.FTZ R230, R230, R233 ;  /* 0x000000e9e6e67221 */ /* 0x000fe40000010000 */
[----:B------:R-:W-:Y:S01]  /*89a0*/  FADD.FTZ R229, R229, R224 ;  /* 0x000000e0e5e57221 */ /* 0x000fe20000010000 */
[C---:B------:R-:W-:Y:S01]  /*89b0*/  HMMA.16816.F32 R8, R68.reuse, R74, R8 ;  /* 0x0000004a4408723c */ /* 0x040fe20000001808 */
[----:B------:R-:W2:Y:S03]  /*89c0*/  LDSM.16.MT88.4 R72, [R204+0x4100] ;  /* 0x00410000cc48783b */ /* 0x000ea60000004200 */
[----:B------:R-:W-:Y:S01]  /*89d0*/  MUFU.EX2 R138, R138 ;  /* 0x0000008a008a7308 */ /* 0x000fe20000000800 */
[----:B------:R-:W-:Y:S03]  /*89e0*/  FADD.FTZ R235, R235, R230 ;  /* 0x000000e6ebeb7221 */ /* 0x000fe60000010000 */
[C---:B------:R-:W-:Y:S06]  /*89f0*/  HMMA.16816.F32 R12, R68.reuse, R76, R12 ;  /* 0x0000004c440c723c */ /* 0x040fec000000180c */
[----:B------:R-:W5:Y:S02]  /*8a00*/  MUFU.EX2 R159, R159 ;  /* 0x0000009f009f7308 */ /* 0x000f640000000800 */
[C---:B------:R-:W-:Y:S01]  /*8a10*/  HMMA.16816.F32 R16, R68.reuse, R78, R16 ;  /* 0x0000004e4410723c */ /* 0x040fe20000001810 */
[----:B------:R-:W2:Y:S03]  /*8a20*/  LDSM.16.MT88.4 R76, [R202+0x4100] ;  /* 0x00410000ca4c783b */ /* 0x000ea60000004200 */
[----:B-1----:R-:W-:Y:S04]  /*8a30*/  F2FP.PACK_AB R120, R145, R146 ;  /* 0x000000929178723e */ /* 0x002fe800000000ff */
[C---:B---3--:R-:W-:Y:S01]  /*8a40*/  HMMA.16816.F32 R20, R68.reuse, R80, R20 ;  /* 0x000000504414723c */ /* 0x048fe20000001814 */
[----:B------:R-:W-:Y:S07]  /*8a50*/  MUFU.EX2 R136, R136 ;  /* 0x0000008800887308 */ /* 0x000fee0000000800 */
[C---:B------:R-:W-:Y:S01]  /*8a60*/  HMMA.16816.F32 R24, R68.reuse, R82, R24 ;  /* 0x000000524418723c */ /* 0x040fe20000001818 */
[----:B------:R-:W1:Y:S02]  /*8a70*/  LDSM.16.MT88.4 R80, [R201+0x4100] ;  /* 0x00410000c950783b */ /* 0x000e640000004200 */
[----:B------:R-:W3:Y:S01]  /*8a80*/  MUFU.EX2 R139, R139 ;  /* 0x0000008b008b7308 */ /* 0x000ee20000000800 */
[----:B-----5:R-:W-:Y:S04]  /*8a90*/  F2FP.PACK_AB R122, R159, R138 ;  /* 0x0000008a9f7a723e */ /* 0x020fe800000000ff */
[C---:B----4-:R-:W-:Y:S05]  /*8aa0*/  HMMA.16816.F32 R28, R68.reuse, R84, R28 ;  /* 0x00000054441c723c */ /* 0x050fea000000181c */
[----:B------:R-:W-:Y:S03]  /*8ab0*/  MUFU.EX2 R135, R135 ;  /* 0x0000008700877308 */ /* 0x000fe60000000800 */
[C---:B------:R-:W-:Y:S01]  /*8ac0*/  HMMA.16816.F32 R32, R68.reuse, R86, R32 ;  /* 0x000000564420723c */ /* 0x040fe20000001820 */
[----:B------:R-:W4:Y:S06]  /*8ad0*/  LDSM.16.MT88.4 R84, [R204+0x1900] ;  /* 0x00190000cc54783b */ /* 0x000f2c0000004200 */
[----:B------:R-:W5:Y:S01]  /*8ae0*/  MUFU.EX2 R134, R134 ;  /* 0x0000008600867308 */ /* 0x000f620000000800 */
[C---:B--2---:R-:W-:Y:S04]  /*8af0*/  HMMA.16816.F32 R36, R68.reuse, R72, R36 ;  /* 0x000000484424723c */ /* 0x044fe80000001824 */
[----:B---3--:R-:W-:Y:S04]  /*8b00*/  F2FP.PACK_AB R121, R139, R136 ;  /* 0x000000888b79723e */ /* 0x008fe800000000ff */
[C---:B------:R-:W-:Y:S01]  /*8b10*/  HMMA.16816.F32 R40, R68.reuse, R74, R40 ;  /* 0x0000004a4428723c */ /* 0x040fe20000001828 */
[----:B------:R-:W2:Y:S07]  /*8b20*/  LDSM.16.MT88.4 R72, [R202+0x1900] ;  /* 0x00190000ca48783b */ /* 0x000eae0000004200 */
[C---:B------:R-:W-:Y:S04]  /*8b30*/  HMMA.16816.F32 R44, R68.reuse, R76, R44 ;  /* 0x0000004c442c723c */ /* 0x040fe8000000182c */
[----:B-----5:R-:W-:Y:S04]  /*8b40*/  F2FP.PACK_AB R123, R134, R135 ;  /* 0x00000087867b723e */ /* 0x020fe800000000ff */
[C---:B------:R-:W-:Y:S01]  /*8b50*/  HMMA.16816.F32 R48, R68.reuse, R78, R48 ;  /* 0x0000004e4430723c */ /* 0x040fe20000001830 */
[----:B------:R-:W3:Y:S07]  /*8b60*/  LDSM.16.MT88.4 R76, [R201+0x1900] ;  /* 0x00190000c94c783b */ /* 0x000eee0000004200 */
        /* <DEDUP_REMOVED lines=20> */
[----:B------:R-:W4:Y:S03]  /*8cb0*/  LDSM.16.MT88.4 R84, [R204+0x4900] ;  /* 0x00490000cc54783b */ /* 0x000f260000004200 */
[----:B------:R-:W-:Y:S04]  /*8cc0*/  FADD.FTZ R2, R162, R239 ;  /* 0x000000efa2027221 */ /* 0x000fe80000010000 */
[C---:B--2---:R-:W-:Y:S04]  /*8cd0*/  HMMA.16816.F32 R12, R68.reuse, R72, R12 ;  /* 0x00000048440c723c */ /* 0x044fe8000000180c */
[----:B------:R-:W-:Y:S04]  /*8ce0*/  FADD.FTZ R2, R225, R2 ;  /* 0x00000002e1027221 */ /* 0x000fe80000010000 */
[C---:B------:R-:W-:Y:S01]  /*8cf0*/  HMMA.16816.F32 R16, R68.reuse, R74, R16 ;  /* 0x0000004a4410723c */ /* 0x040fe20000001810 */
[----:B------:R-:W2:Y:S03]  /*8d00*/  LDSM.16.MT88.4 R72, [R202+0x4900] ;  /* 0x00490000ca48783b */ /* 0x000ea60000004200 */
[----:B------:R-:W-:Y:S02]  /*8d10*/  FADD.FTZ R3, R175, R2 ;  /* 0x00000002af037221 */ /* 0x000fe40000010000 */
[----:B------:R-:W-:Y:S02]  /*8d20*/  IMAD.MOV.U32 R2, RZ, RZ, R116 ;  /* 0x000000ffff027224 */ /* 0x000fe400078e0074 */
[C---:B---3--:R-:W-:Y:S04]  /*8d30*/  HMMA.16816.F32 R20, R68.reuse, R76, R20 ;  /* 0x0000004c4414723c */ /* 0x048fe80000001814 */
[----:B------:R-:W-:Y:S04]  /*8d40*/  FADD.FTZ R3, R184, R3 ;  /* 0x00000003b8037221 */ /* 0x000fe80000010000 */
[C---:B------:R-:W-:Y:S01]  /*8d50*/  HMMA.16816.F32 R24, R68.reuse, R78, R24 ;  /* 0x0000004e4418723c */ /* 0x040fe20000001818 */
[----:B------:R-:W3:Y:S03]  /*8d60*/  LDSM.16.MT88.4 R76, [R204+0x2100] ;  /* 0x00210000cc4c783b */ /* 0x000ee60000004200 */
[----:B------:R-:W-:Y:S02]  /*8d70*/  FADD.FTZ R136, R136, R3 ;  /* 0x0000000388887221 */ /* 0x000fe40000010000 */
[----:B------:R-:W-:Y:S02]  /*8d80*/  IMAD.MOV.U32 R3, RZ, RZ, R0 ;  /* 0x000000ffff037224 */ /* 0x000fe400078e0000 */
[C---:B-1----:R-:W-:Y:S04]  /*8d90*/  HMMA.16816.F32 R28, R68.reuse, R80, R28 ;  /* 0x00000050441c723c */ /* 0x042fe8000000181c */
[----:B------:R-:W-:Y:S04]  /*8da0*/  FADD.FTZ R136, R139, R136 ;  /* 0x000000888b887221 */ /* 0x000fe80000010000 */
[C---:B------:R-:W-:Y:S01]  /*8db0*/  HMMA.16816.F32 R32, R68.reuse, R82, R32 ;  /* 0x000000524420723c */ /* 0x040fe20000001820 */
[----:B------:R-:W1:Y:S03]  /*8dc0*/  LDSM.16.MT88.4 R80, [R202+0x2100] ;  /* 0x00210000ca50783b */ /* 0x000e660000004200 */
[----:B------:R-:W-:Y:S04]  /*8dd0*/  FADD.FTZ R135, R135, R136 ;  /* 0x0000008887877221 */ /* 0x000fe80000010000 */
[C---:B----4-:R-:W-:Y:S04]  /*8de0*/  HMMA.16816.F32 R36, R68.reuse, R84, R36 ;  /* 0x000000544424723c */ /* 0x050fe80000001824 */
[----:B------:R-:W-:Y:S04]  /*8df0*/  FADD.FTZ R217, R134, R135 ;  /* 0x0000008786d97221 */ /* 0x000fe80000010000 */
[C---:B------:R-:W-:Y:S01]  /*8e00*/  HMMA.16816.F32 R40, R68.reuse, R86, R40 ;  /* 0x000000564428723c */ /* 0x040fe20000001828 */
[----:B------:R-:W-:Y:S07]  /*8e10*/  LDSM.16.MT88.4 R84, [R200+0x2100] ;  /* 0x00210000c854783b */ /* 0x000fee0000004200 */
        /* <DEDUP_REMOVED lines=17> */
[C---:B---3--:R-:W-:Y:S03]  /*8f30*/  HMMA.16816.F32 R4, R68.reuse, R76, R4 ;  /* 0x0000004c4404723c */ /* 0x048fe60000001804 */
[----:B------:R-:W-:Y:S02]  /*8f40*/  FADD.FTZ R247, R247, R172 ;  /* 0x000000acf7f77221 */ /* 0x000fe40000010000 */
[----:B------:R-:W-:Y:S02]  /*8f50*/  IMAD.MOV.U32 R222, RZ, RZ, R184 ;  /* 0x000000ffffde7224 */ /* 0x000fe400078e00b8 */
[----:B------:R-:W-:Y:S01]  /*8f60*/  FADD.FTZ R146, R146, R247 ;  /* 0x000000f792927221 */ /* 0x000fe20000010000 */
[C---:B------:R-:W-:Y:S01]  /*8f70*/  HMMA.16816.F32 R8, R68.reuse, R78, R8 ;  /* 0x0000004e4408723c */ /* 0x040fe20000001808 */
[----:B------:R-:W3:Y:S03]  /*8f80*/  LDSM.16.MT88.4 R76, [R204+0x5100] ;  /* 0x00510000cc4c783b */ /* 0x000ee60000004200 */
[----:B------:R-:W-:Y:S04]  /*8f90*/  FADD.FTZ R145, R145, R146 ;  /* 0x0000009291917221 */ /* 0x000fe80000010000 */
[C---:B-1----:R-:W-:Y:S04]  /*8fa0*/  HMMA.16816.F32 R12, R68.reuse, R80, R12 ;  /* 0x00000050440c723c */ /* 0x042fe8000000180c */
[----:B------:R-:W-:Y:S04]  /*8fb0*/  FADD.FTZ R138, R138, R145 ;  /* 0x000000918a8a7221 */ /* 0x000fe80000010000 */
[C---:B------:R-:W-:Y:S01]  /*8fc0*/  HMMA.16816.F32 R16, R68.reuse, R82, R16 ;  /* 0x000000524410723c */ /* 0x040fe20000001810 */
[----:B------:R-:W1:Y:S03]  /*8fd0*/  LDSM.16.MT88.4 R80, [R202+0x5100] ;  /* 0x00510000ca50783b */ /* 0x000e660000004200 */
[----:B------:R-:W-:Y:S04]  /*8fe0*/  FADD.FTZ R216, R159, R138 ;  /* 0x0000008a9fd87221 */ /* 0x000fe80000010000 */
[C---:B--2---:R-:W-:Y:S08]  /*8ff0*/  HMMA.16816.F32 R20, R68.reuse, R72, R20 ;  /* 0x000000484414723c */ /* 0x044ff00000001814 */
[C---:B------:R-:W-:Y:S01]  /*9000*/  HMMA.16816.F32 R24, R68.reuse, R74, R24 ;  /* 0x0000004a4418723c */ /* 0x040fe20000001818 */
[----:B------:R-:W2:Y:S07]  /*9010*/  LDSM.16.MT88.4 R72, [R200+0x5100] ;  /* 0x00510000c848783b */ /* 0x000eae0000004200 */
[C---:B------:R-:W-:Y:S08]  /*9020*/  HMMA.16816.F32 R28, R68.reuse, R84, R28 ;  /* 0x00000054441c723c */ /* 0x040ff0000000181c */
[C---:B------:R-:W-:Y:S01]  /*9030*/  HMMA.16816.F32 R32, R68.reuse, R86, R32 ;  /* 0x000000564420723c */ /* 0x040fe20000001820 */
[----:B------:R-:W4:Y:S07]  /*9040*/  LDSM.16.MT88.4 R84, [R202+0x2900] ;  /* 0x00290000ca54783b */ /* 0x000f2e0000004200 */
[C---:B---3--:R-:W-:Y:S08]  /*9050*/  HMMA.16816.F32 R36, R68.reuse, R76, R36 ;  /* 0x0000004c4424723c */ /* 0x048ff00000001824 */
[C---:B------:R-:W-:Y:S08]  /*9060*/  HMMA.16816.F32 R40, R68.reuse, R78, R40 ;  /* 0x0000004e4428723c */ /* 0x040ff00000001828 */
[C---:B-1----:R-:W-:Y:S08]  /*9070*/  HMMA.16816.F32 R44, R68.reuse, R80, R44 ;  /* 0x00000050442c723c */ /* 0x042ff0000000182c */
[C---:B------:R-:W-:Y:S08]  /*9080*/  HMMA.16816.F32 R48, R68.reuse, R82, R48 ;  /* 0x000000524430723c */ /* 0x040ff00000001830 */
[C---:B------:R-:W-:Y:S08]  /*9090*/  HMMA.16816.F32 R52, R68.reuse, R88, R52 ;  /* 0x000000584434723c */ /* 0x040ff00000001834 */
[C---:B------:R-:W-:Y:S08]  /*90a0*/  HMMA.16816.F32 R56, R68.reuse, R90, R56 ;  /* 0x0000005a4438723c */ /* 0x040ff00000001838 */
[C---:B--2---:R-:W-:Y:S08]  /*90b0*/  HMMA.16816.F32 R60, R68.reuse, R72, R60 ;  /* 0x00000048443c723c */ /* 0x044ff0000000183c */
[----:B------:R-:W-:Y:S08]  /*90c0*/  HMMA.16816.F32 R64, R68, R74, R64 ;  /* 0x0000004a4440723c */ /* 0x000ff00000001840 */
[C---:B------:R-:W-:Y:S01]  /*90d0*/  HMMA.16816.F32 R112, R120.reuse, R108, R4 ;  /* 0x0000006c7870723c */ /* 0x040fe20000001804 */
[----:B------:R-:W1:Y:S07]  /*90e0*/  LDSM.16.MT88.4 R4, [R201+0x5900] ;  /* 0x00590000c904783b */ /* 0x000e6e0000004200 */
[C---:B------:R-:W-:Y:S01]  /*90f0*/  HMMA.16816.F32 R108, R120.reuse, R110, R8 ;  /* 0x0000006e786c723c */ /* 0x040fe20000001808 */
[----:B------:R-:W2:Y:S07]  /*9100*/  LDSM.16.MT88.4 R8, [R200+0x5900] ;  /* 0x00590000c808783b */ /* 0x000eae0000004200 */
[C---:B----4-:R-:W-:Y:S07]  /*9110*/  HMMA.16816.F32 R68, R120.reuse, R84, R12 ;  /* 0x000000547844723c */ /* 0x050fee000000180c */
[----:B------:R-:W-:Y:S01]  /*9120*/  IMAD.MOV.U32 R12, RZ, RZ, R116 ;  /* 0x000000ffff0c7224 */ /* 0x000fe200078e0074 */
        /* <DEDUP_REMOVED lines=10> */
[C---:B------:R-:W-:Y:S08]  /*91d0*/  HMMA.16816.F32 R56, R120.reuse, R6, R56 ;  /* 0x000000067838723c */ /* 0x040ff00000001838 */
[C---:B--2---:R-:W-:Y:S08]  /*91e0*/  HMMA.16816.F32 R60, R120.reuse, R8, R60 ;  /* 0x00000008783c723c */ /* 0x044ff0000000183c */
[----:B------:R-:W-:Y:S01]  /*91f0*/  HMMA.16816.F32 R64, R120, R10, R64 ;  /* 0x0000000a7840723c */ /* 0x000fe20000001840 */
[----:B------:R-:W-:-:S07]  /*9200*/  @P0 BRA `(.L_x_1378) ;  /* 0xffffc39000000947 */ /* 0x000fce000383ffff */
.L_x_1369:
        /* <DEDUP_REMOVED lines=24> */
.L_x_1380:
[----:B------:R-:W-:-:S04]  /*9390*/  MOV R2, c[0x0][0x32c] ;  /* 0x0000cb0000027a02 */ /* 0x000fc80000000f00 */
[----:B------:R-:W-:-:S13]  /*93a0*/  ISETP.NE.AND P0, PT, R2, 0x1, PT ;  /* 0x000000010200780c */ /* 0x000fda0003f05270 */
[----:B------:R-:W-:-:S05]  /*93b0*/  @P0 IMAD.HI.U32 R2, R4, c[0x0][0x330], RZ ;  /* 0x0000cc0004020a27 */ /* 0x000fca00078e00ff */
[----:B------:R-:W-:-:S05]  /*93c0*/  @P0 SHF.R.U32.HI R4, RZ, c[0x0][0x334], R2 ;  /* 0x0000cd00ff040a19 */ /* 0x000fca0000011602 */
.L_x_1381:
[----:B------:R-:W-:-:S05]  /*93d0*/  IMAD R4, R4, c[0x0][0x32c], RZ ;  /* 0x0000cb0004047a24 */ /* 0x000fca00078e02ff */
[----:B------:R-:W-:-:S04]  /*93e0*/  IMNMX R3, R3, R4, !PT ;  /* 0x0000000403037217 */ /* 0x000fc80007800200 */
.L_x_1379:
        /* <DEDUP_REMOVED lines=12> */
.L_x_1383:
        /* <DEDUP_REMOVED lines=69> */
[----:B------:R-:W2:Y:S06]  /*9900*/  LDSM.16.M88.4 R132, [R203+0x9900] ;  /* 0x00990000cb84783b */ /* 0x000eac0000000200 */
[C---:B---3--:R-:W-:Y:S02]  /*9910*/  HMMA.16816.F32 R28, R140.reuse, R136, R28 ;  /* 0x000000888c1c723c */ /* 0x048fe4000000181c */
[----:B-1----:R-:W-:Y:S06]  /*9920*/  LDSM.16.M88.4 R172, [R194+0x2800] ;  /* 0x00280000c2ac783b */ /* 0x002fec0000000200 */
[C---:B------:R-:W-:Y:S02]  /*9930*/  HMMA.16816.F32 R32, R140.reuse, R138, R32 ;  /* 0x0000008a8c20723c */ /* 0x040fe40000001820 */
[----:B------:R-:W1:Y:S06]  /*9940*/  LDSM.16.M88.4 R136, [R203+0xa100] ;  /* 0x00a10000cb88783b */ /* 0x000e6c0000000200 */
[C---:B------:R-:W-:Y:S02]  /*9950*/  HMMA.16816.F32 R36, R140.reuse, R144, R36 ;  /* 0x000000908c24723c */ /* 0x040fe40000001824 */
[----:B-----5:R-:W-:Y:S06]  /*9960*/  LDSM.16.M88.4 R184, [R194+0x3000] ;  /* 0x00300000c2b8783b */ /* 0x020fec0000000200 */
[C---:B------:R-:W-:Y:S02]  /*9970*/  HMMA.16816.F32 R40, R140.reuse, R146, R40 ;  /* 0x000000928c28723c */ /* 0x040fe40000001828 */
[----:B------:R-:W3:Y:S06]  /*9980*/  LDSM.16.M88.4 R144, [R203+0xa900] ;  /* 0x00a90000cb90783b */ /* 0x000eec0000000200 */
[C---:B----4-:R-:W-:Y:S08]  /*9990*/  HMMA.16816.F32 R44, R140.reuse, R156, R44 ;  /* 0x0000009c8c2c723c */ /* 0x050ff0000000182c */
[----:B------:R-:W-:Y:S01]  /*99a0*/  HMMA.16816.F32 R48, R140, R158, R48 ;  /* 0x0000009e8c30723c */ /* 0x000fe20000001830 */
[----:B------:R-:W-:Y:S07]  /*99b0*/  LDSM.16.M88.4 R156, [R194+0x800] ;  /* 0x00080000c29c783b */ /* 0x000fee0000000200 */
[C---:B------:R-:W-:Y:S08]  /*99c0*/  HMMA.16816.F32 R4, R148.reuse, R160, R4 ;  /* 0x000000a09404723c */ /* 0x040ff00000001804 */
[C---:B------:R-:W-:Y:S01]  /*99d0*/  HMMA.16816.F32 R8, R148.reuse, R162, R8 ;  /* 0x000000a29408723c */ /* 0x040fe20000001808 */
[----:B------:R-:W-:Y:S07]  /*99e0*/  LDSM.16.M88.4 R160, [R194+0x2000] ;  /* 0x00200000c2a0783b */ /* 0x000fee0000000200 */
[C---:B--2---:R-:W-:Y:S08]  /*99f0*/  HMMA.16816.F32 R12, R148.reuse, R120, R12 ;  /* 0x00000078940c723c */ /* 0x044ff0000000180c */
[C---:B------:R-:W-:Y:S01]  /*9a00*/  HMMA.16816.F32 R16, R148.reuse, R122, R16 ;  /* 0x0000007a9410723c */ /* 0x040fe20000001810 */
[----:B------:R-:W2:Y:S07]  /*9a10*/  LDSM.16.M88.4 R120, [R194] ;  /* 0x00000000c278783b */ /* 0x000eae0000000200 */
        /* <DEDUP_REMOVED lines=11> */
[----:B------:R-:W-:Y:S07]  /*9ad0*/  LDSM.16.M88.4 R144, [R206+0xc100] ;  /* 0x00c10000ce90783b */ /* 0x000fee0000000200 */
        /* <DEDUP_REMOVED lines=14> */
[----:B------:R-:W3:Y:S07]  /*9bc0*/  LDSM.16.M88.4 R160, [R193] ;  /* 0x00000000c1a0783b */ /* 0x000eee0000000200 */
[C---:B------:R-:W-:Y:S08]  /*9bd0*/  HMMA.16816.F32 R44, R152.reuse, R172, R44 ;  /* 0x000000ac982c723c */ /* 0x040ff0000000182c */
[----:B------:R-:W-:Y:S01]  /*9be0*/  HMMA.16816.F32 R48, R152, R174, R48 ;  /* 0x000000ae9830723c */ /* 0x000fe20000001830 */
[----:B------:R-:W-:Y:S07]  /*9bf0*/  LDSM.16.M88.4 R172, [R203+0xd100] ;  /* 0x00d10000cbac783b */ /* 0x000fee0000000200 */
[C---:B-1----:R-:W-:Y:S08]  /*9c00*/  HMMA.16816.F32 R4, R164.reuse, R136, R4 ;  /* 0x00000088a404723c */ /* 0x042ff00000001804 */
[C---:B------:R-:W-:Y:S01]  /*9c10*/  HMMA.16816.F32 R8, R164.reuse, R138, R8 ;  /* 0x0000008aa408723c */ /* 0x040fe20000001808 */
        /* <DEDUP_REMOVED lines=9> */
[----:B------:R-:W-:Y:S07]  /*9cb0*/  LDSM.16.M88.4 R156, [R203+0xb100] ;  /* 0x00b10000cb9c783b */ /* 0x000fee0000000200 */
[C---:B----4-:R-:W-:Y:S08]  /*9cc0*/  HMMA.16816.F32 R36, R164.reuse, R128, R36 ;  /* 0x00000080a424723c */ /* 0x050ff00000001824 */
[C---:B------:R-:W-:Y:S01]  /*9cd0*/  HMMA.16816.F32 R40, R164.reuse, R130, R40 ;  /* 0x00000082a428723c */ /* 0x040fe20000001828 */
[----:B------:R-:W3:Y:S07]  /*9ce0*/  LDSM.16.M88.4 R128, [R189] ;  /* 0x00000000bd80783b */ /* 0x000eee0000000200 */
[C---:B-----5:R-:W-:Y:S08]  /*9cf0*/  HMMA.16816.F32 R44, R164.reuse, R132, R44 ;  /* 0x00000084a42c723c */ /* 0x060ff0000000182c */
[----:B------:R-:W-:Y:S01]  /*9d00*/  HMMA.16816.F32 R48, R164, R134, R48 ;  /* 0x00000086a430723c */ /* 0x000fe20000001830 */
[----:B------:R-:W4:Y:S07]  /*9d10*/  LDSM.16.M88.4 R132, [R188] ;  /* 0x00000000bc84783b */ /* 0x000f2e0000000200 */
[C---:B------:R-:W-:Y:S08]  /*9d20*/  HMMA.16816.F32 R4, R168.reuse, R160, R4 ;  /* 0x000000a0a804723c */ /* 0x040ff00000001804 */
        /* <DEDUP_REMOVED lines=14> */
[C---:B----4-:R-:W-:Y:S08]  /*9e10*/  HMMA.16816.F32 R44, R168.reuse, R132, R44 ;  /* 0x00000084a82c723c */ /* 0x050ff0000000182c */
[----:B------:R-:W-:Y:S01]  /*9e20*/  HMMA.16816.F32 R48, R168, R134, R48 ;  /* 0x00000086a830723c */ /* 0x000fe20000001830 */
[----:B------:R-:W-:Y:S07]  /*9e30*/  LDSM.16.M88.4 R132, [R194+0x4800] ;  /* 0x00480000c284783b */ /* 0x000fee0000000200 */
[C---:B------:R-:W-:Y:S08]  /*9e40*/  HMMA.16816.F32 R4, R176.reuse, R156, R4 ;  /* 0x0000009cb004723c */ /* 0x040ff00000001804 */
[C---:B------:R-:W-:Y:S08]  /*9e50*/  HMMA.16816.F32 R8, R176.reuse, R158, R8 ;  /* 0x0000009eb008723c */ /* 0x040ff00000001808 */
[C---:B-1----:R-:W-:Y:S08]  /*9e60*/  HMMA.16816.F32 R12, R176.reuse, R136, R12 ;  /* 0x00000088b00c723c */ /* 0x042ff0000000180c */
        /* <DEDUP_REMOVED lines=8> */
[C---:B-----5:R-:W-:Y:S08]  /*9ef0*/  HMMA.16816.F32 R44, R176.reuse, R144, R44 ;  /* 0x00000090b02c723c */ /* 0x060ff0000000182c */
[----:B------:R-:W-:Y:S08]  /*9f00*/  HMMA.16816.F32 R48, R176, R146, R48 ;  /* 0x00000092b030723c */ /* 0x000ff00000001830 */
[C---:B------:R-:W-:Y:S07]  /*9f10*/  HMMA.16816.F32 R4, R180.reuse, R184, R4 ;  /* 0x000000b8b404723c */ /* 0x040fee0000001804 */
[----:B------:R-:W-:Y:S01]  /*9f20*/  IADD3 R184, R222, -0x1, RZ ;  /* 0xffffffffdeb87810 */ /* 0x000fe20007ffe0ff */
[C---:B------:R-:W-:Y:S08]  /*9f30*/  HMMA.16816.F32 R8, R180.reuse, R186, R8 ;  /* 0x000000bab408723c */ /* 0x040ff00000001808 */
[C---:B---3--:R-:W-:Y:S08]  /*9f40*/  HMMA.16816.F32 R12, R180.reuse, R128, R12 ;  /* 0x00000080b40c723c */ /* 0x048ff0000000180c */
[C---:B------:R-:W-:Y:S01]  /*9f50*/  HMMA.16816.F32 R16, R180.reuse, R130, R16 ;  /* 0x00000082b410723c */ /* 0x040fe20000001810 */
[----:B------:R-:W2:Y:S03]  /*9f60*/  LDSM.16.M88.4 R128, [R194+0x5000] ;  /* 0x00500000c280783b */ /* 0x000ea60000000200 */
[----:B------:R-:W-:Y:S02]  /*9f70*/  FMNMX.FTZ R0, R4, R3, !PT ;  /* 0x0000000304007209 */ /* 0x000fe40007810000 */
[----:B------:R-:W-:Y:S02]  /*9f80*/  FMNMX.FTZ R2, R6, R117, !PT ;  /* 0x0000007506027209 */ /* 0x000fe40007810000 */
[C---:B-1----:R-:W-:Y:S04]  /*9f90*/  HMMA.16816.F32 R20, R180.reuse, R120, R20 ;  /* 0x00000078b414723c */ /* 0x042fe80000001814 */
[----:B------:R-:W-:Y:S02]  /*9fa0*/  FMNMX.FTZ R119, R5, R0, !PT ;  /* 0x0000000005777209 */ /* 0x000fe40007810000 */
[----:B------:R-:W-:Y:S02]  /*9fb0*/  FMNMX.FTZ R137, R7, R2, !PT ;  /* 0x0000000207897209 */ /* 0x000fe40007810000 */
[C---:B------:R-:W-:Y:S01]  /*9fc0*/  HMMA.16816.F32 R24, R180.reuse, R122, R24 ;  /* 0x0000007ab418723c */ /* 0x040fe20000001818 */
[----:B------:R-:W1:Y:S01]  /*9fd0*/  LDSM.16.M88.4 R120, [R194+0x5800] ;  /* 0x00580000c278783b */ /* 0x000e620000000200 */
[----:B------:R-:W-:Y:S04]  /*9fe0*/  DEPBAR.LE SB0, 0x0 ;  /* 0x000080000000791a */ /* 0x000fe80000000000 */
[----:B------:R-:W-:Y:S02]  /*9ff0*/  FMNMX.FTZ R0, R8, R119, !PT ;  /* 0x0000007708007209 */ /* 0x000fe40007810000 */
[C---:B------:R-:W-:Y:S01]  /*a000*/  HMMA.16816.F32 R28, R180.reuse, R132, R28 ;  /* 0x00000084b41c723c */ /* 0x040fe2000000181c */
[----:B------:R-:W-:Y:S04]  /*a010*/  BAR.SYNC.DEFER_BLOCKING 0x0 ;  /* 0x0000000000007b1d */ /* 0x000fe80000010000 */
[----:B------:R-:W-:Y:S02]  /*a020*/  FMNMX.FTZ R119, R9, R0, !PT ;  /* 0x0000000009777209 */ /* 0x000fe40007810000 */
[----:B------:R-:W-:Y:S01]  /*a030*/  FMNMX.FTZ R2, R10, R137, !PT ;  /* 0x000000890a027209 */ /* 0x000fe20007810000 */
[C---:B------:R-:W-:Y:S04]  /*a040*/  HMMA.16816.F32 R32, R180.reuse, R134, R32 ;  /* 0x00000086b420723c */ /* 0x040fe80000001820 */
[----:B------:R-:W-:Y:S02]  /*a050*/  FMNMX.FTZ R0, R12, R119, !PT ;  /* 0x000000770c007209 */ /* 0x000fe40007810000 */
[----:B------:R-:W-:Y:S02]  /*a060*/  FMNMX.FTZ R137, R11, R2, !PT ;  /* 0x000000020b897209 */ /* 0x000fe40007810000 */
[----:B------:R-:W-:Y:S01]  /*a070*/  FMNMX.FTZ R119, R13, R0, !PT ;  /* 0x000000000d777209 */ /* 0x000fe20007810000 */
[C---:B--2---:R-:W-:Y:S03]  /*a080*/  HMMA.16816.F32 R36, R180.reuse, R128, R36 ;  /* 0x00000080b424723c */ /* 0x044fe60000001824 */
[----:B------:R-:W-:Y:S02]  /*a090*/  FMNMX.FTZ R2, R14, R137, !PT ;  /* 0x000000890e027209 */ /* 0x000fe40007810000 */
[----:B------:R-:W-:Y:S02]  /*a0a0*/  FMNMX.FTZ R0, R16, R119, !PT ;  /* 0x0000007710007209 */ /* 0x000fe40007810000 */
[----:B------:R-:W-:Y:S01]  /*a0b0*/  FMNMX.FTZ R133, R15, R2, !PT ;  /* 0x000000020f857209 */ /* 0x000fe20007810000 */
[C---:B------:R-:W-:Y:S04]  /*a0c0*/  HMMA.16816.F32 R40, R180.reuse, R130, R40 ;  /* 0x00000082b428723c */ /* 0x040fe80000001828 */
[----:B------:R-:W-:Y:S02]  /*a0d0*/  FMNMX.FTZ R119, R17, R0, !PT ;  /* 0x0000000011777209 */ /* 0x000fe40007810000 */
[----:B------:R-:W-:Y:S02]  /*a0e0*/  FMNMX.FTZ R2, R18, R133, !PT ;  /* 0x0000008512027209 */ /* 0x000fe40007810000 */
[C---:B-1----:R-:W-:Y:S04]  /*a0f0*/  HMMA.16816.F32 R44, R180.reuse, R120, R44 ;  /* 0x00000078b42c723c */ /* 0x042fe8000000182c */
        /* <DEDUP_REMOVED lines=33> */
[----:B------:R-:W-:Y:S01]  /*a310*/  @P5 MOV R122, R210 ;  /* 0x000000d2007a5202 */ /* 0x000fe20000000f00 */
[----:B------:R-:W1:Y:S01]  /*a320*/  SHFL.BFLY PT, R123, R120, 0x2, 0x1f ;  /* 0x0c401f00787b7f89 */ /* 0x000e6200000e0000 */
[----:B------:R-:W-:Y:S07]  /*a330*/  FMNMX.FTZ R121, R51, R0, !PT ;  /* 0x0000000033797209 */ /* 0x000fee0007810000 */
[----:B------:R-:W2:Y:S01]  /*a340*/  SHFL.BFLY PT, R0, R121, 0x2, 0x1f ;  /* 0x0c401f0079007f89 */ /* 0x000ea200000e0000 */
[----:B-1----:R-:W-:Y:S02]  /*a350*/  FMNMX.FTZ R129, R120, R123, !PT ;  /* 0x0000007b78817209 */ /* 0x002fe40007810000 */
[----:B------:R-:W-:Y:S02]  /*a360*/  @P5 SHF.R.S32.HI R120, RZ, 0x1f, R184 ;  /* 0x0000001fff785819 */ /* 0x000fe400000114b8 */
[----:B------:R-:W-:Y:S03]  /*a370*/  @P5 MOV R123, R213 ;  /* 0x000000d5007b5202 */ /* 0x000fe60000000f00 */
[----:B------:R-:W1:Y:S01]  /*a380*/  SHFL.BFLY PT, R2, R129, 0x1, 0x1f ;  /* 0x0c201f0081027f89 */ /* 0x000e6200000e0000 */
[----:B--2---:R-:W-:Y:S07]  /*a390*/  FMNMX.FTZ R119, R121, R0, !PT ;  /* 0x0000000079777209 */ /* 0x004fee0007810000 */
[----:B------:R-:W2:Y:S01]  /*a3a0*/  SHFL.BFLY PT, R116, R119, 0x1, 0x1f ;  /* 0x0c201f0077747f89 */ /* 0x000ea200000e0000 */
[----:B-1----:R-:W-:Y:S05]  /*a3b0*/  FMNMX.FTZ R0, R129, R2, !PT ;  /* 0x0000000281007209 */ /* 0x002fea0007810000 */
[C---:B------:R-:W-:Y:S02]  /*a3c0*/  FADD.FTZ R2, -R0.reuse, R3 ;  /* 0x0000000300027221 */ /* 0x040fe40000010100 */
[----:B------:R-:W-:Y:S01]  /*a3d0*/  FMUL.FTZ R147, R0, c[0x0][0x2d0] ;  /* 0x0000b40000937a20 */ /* 0x000fe20000410000 */
[----:B--2---:R-:W-:Y:S01]  /*a3e0*/  FMNMX.FTZ R116, R119, R116, !PT ;  /* 0x0000007477747209 */ /* 0x004fe20007810000 */
[----:B------:R-:W-:Y:S02]  /*a3f0*/  FMUL.FTZ R3, R2, c[0x0][0x2d0] ;  /* 0x0000b40002037a20 */ /* 0x000fe40000410000 */
[----:B------:R-:W-:Y:S02]  /*a400*/  FFMA.FTZ R138, R4, c[0x0][0x2d0], -R147 ;  /* 0x0000b400048a7a23 */ /* 0x000fe40000010893 */
[----:B------:R-:W-:Y:S02]  /*a410*/  FADD.FTZ R2, -R116, R117 ;  /* 0x0000007574027221 */ /* 0x000fe40000010100 */
[----:B------:R-:W-:Y:S01]  /*a420*/  @P5 IMAD R4, R120, c[0x0][0x1e0], RZ ;  /* 0x0000780078045a24 */ /* 0x000fe200078e02ff */
[----:B------:R-:W1:Y:S01]  /*a430*/  MUFU.EX2 R3, R3 ;  /* 0x0000000300037308 */ /* 0x000e620000000800 */
[----:B------:R-:W-:Y:S02]  /*a440*/  FMUL.FTZ R117, R2, c[0x0][0x2d0] ;  /* 0x0000b40002757a20 */ /* 0x000fe40000410000 */
[C---:B------:R-:W-:Y:S04]  /*a450*/  @P5 IMAD.WIDE.U32 R120, R184.reuse, c[0x0][0x1e0], RZ ;  /* 0x00007800b8785a25 */ /* 0x040fe800078e00ff */
[----:B------:R-:W-:Y:S02]  /*a460*/  @P5 IMAD R4, R184, c[0x0][0x1e4], R4 ;  /* 0x00007900b8045a24 */ /* 0x000fe400078e0204 */
[----:B------:R-:W-:Y:S01]  /*a470*/  @P5 IMAD.WIDE.U32 R122, R120, 0x60, R122 ;  /* 0x00000060787a5825 */ /* 0x000fe200078e007a */
[----:B------:R2:W3:Y:S02]  /*a480*/  MUFU.EX2 R2, R117 ;  /* 0x0000007500027308 */ /* 0x0004e40000000800 */
[----:B------:R-:W-:Y:S01]  /*a490*/  @P5 IADD3 R4, R121, R4, RZ ;  /* 0x0000000479045210 */ /* 0x000fe20007ffe0ff */
[----:B------:R-:W-:Y:S01]  /*a4a0*/  FMUL.FTZ R145, R116, c[0x0][0x2d0] ;  /* 0x0000b40074917a20 */ /* 0x000fe20000410000 */
[----:B------:R-:W-:Y:S01]  /*a4b0*/  @P5 SHF.L.U32 R120, R122, 0x1, RZ ;  /* 0x000000017a785819 */ /* 0x000fe200000006ff */
[----:B------:R-:W-:Y:S01]  /*a4c0*/  FFMA.FTZ R119, R5, c[0x0][0x2d0], -R147 ;  /* 0x0000b40005777a23 */ /* 0x000fe20000010893 */
[----:B------:R-:W-:Y:S01]  /*a4d0*/  @P5 SHF.L.U32 R5, R223, 0x6, RZ ;  /* 0x00000006df055819 */ /* 0x000fe200000006ff */
[----:B------:R-:W-:Y:S01]  /*a4e0*/  @P5 IMAD R4, R4, 0x60, RZ ;  /* 0x0000006004045824 */ /* 0x000fe200078e02ff */
[----:B------:R-:W-:Y:S01]  /*a4f0*/  @P5 IADD3 R128, P2, R120, 0x80, RZ ;  /* 0x0000008078805810 */ /* 0x000fe20007f5e0ff */
[--C-:B------:R-:W-:Y:S01]  /*a500*/  FFMA.FTZ R146, R6, c[0x0][0x2d0], -R145.reuse ;  /* 0x0000b40006927a23 */ /* 0x100fe20000010891 */
[----:B------:R-:W-:Y:S01]  /*a510*/  @P5 IADD3 R120, P0, R120, c[0x0][0x1c8], RZ ;  /* 0x0000720078785a10 */ /* 0x000fe20007f1e0ff */
[----:B------:R-:W-:Y:S01]  /*a520*/  FFMA.FTZ R137, R7, c[0x0][0x2d0], -R145 ;  /* 0x0000b40007897a23 */ /* 0x000fe20000010891 */
[----:B------:R-:W-:Y:S01]  /*a530*/  @P5 IADD3 R128, P1, R128, c[0x0][0x1c8], RZ ;  /* 0x0000720080805a10 */ /* 0x000fe20007f3e0ff */
[----:B------:R-:W-:Y:S01]  /*a540*/  FFMA.FTZ R136, R9, c[0x0][0x2d0], -R147 ;  /* 0x0000b40009887a23 */ /* 0x000fe20000010893 */
[----:B------:R-:W-:Y:S01]  /*a550*/  MUFU.EX2 R138, R138 ;  /* 0x0000008a008a7308 */ /* 0x000fe20000000800 */
[--C-:B------:R-:W-:Y:S02]  /*a560*/  FFMA.FTZ R139, R10, c[0x0][0x2d0], -R145.reuse ;  /* 0x0000b4000a8b7a23 */ /* 0x100fe40000010891 */
[----:B------:R-:W-:Y:S02]  /*a570*/  FFMA.FTZ R144, R11, c[0x0][0x2d0], -R145 ;  /* 0x0000b4000b907a23 */ /* 0x000fe40000010891 */
[C---:B-1----:R-:W-:Y:S02]  /*a580*/  FMUL.FTZ R68, R3.reuse, R68 ;  /* 0x0000004403447220 */ /* 0x042fe40000410000 */
[C---:B------:R-:W-:Y:S02]  /*a590*/  FMUL.FTZ R69, R3.reuse, R69 ;  /* 0x0000004503457220 */ /* 0x040fe40000410000 */
[----:B------:R-:W-:Y:S01]  /*a5a0*/  FMUL.FTZ R72, R3, R72 ;  /* 0x0000004803487220 */ /* 0x000fe20000410000 */
[----:B------:R-:W1:Y:S01]  /*a5b0*/  MUFU.EX2 R119, R119 ;  /* 0x0000007700777308 */ /* 0x000e620000000800 */
[----:B--2---:R-:W-:Y:S01]  /*a5c0*/  FFMA.FTZ R117, R8, c[0x0][0x2d0], -R147 ;  /* 0x0000b40008757a23 */ /* 0x004fe20000010893 */
[----:B------:R-:W-:Y:S01]  /*a5d0*/  @P5 IADD3 R8, R123, R4, RZ ;  /* 0x000000047b085210 */ /* 0x000fe20007ffe0ff */
[C---:B---3--:R-:W-:Y:S01]  /*a5e0*/  FMUL.FTZ R10, R2.reuse, R110 ;  /* 0x0000006e020a7220 */ /* 0x048fe20000410000 */
[----:B------:R-:W-:Y:S01]  /*a5f0*/  @P5 SHF.L.U64.HI R4, R223, 0x6, R118 ;  /* 0x00000006df045819 */ /* 0x000fe20000010276 */
[----:B------:R-:W-:Y:S01]  /*a600*/  FMUL.FTZ R11, R2, R111 ;  /* 0x0000006f020b7220 */ /* 0x000fe20000410000 */
[----:B------:R-:W-:Y:S01]  /*a610*/  @P5 SHF.L.U64.HI R8, R122, 0x1, R8 ;  /* 0x000000017a085819 */ /* 0x000fe20000010208 */
[C---:B------:R-:W-:Y:S02]  /*a620*/  FMUL.FTZ R70, R2.reuse, R70 ;  /* 0x0000004602467220 */ /* 0x040fe40000410000 */
[----:B------:R-:W-:Y:S01]  /*a630*/  FMUL.FTZ R71, R2, R71 ;  /* 0x0000004702477220 */ /* 0x000fe20000410000 */
[----:B------:R-:W-:Y:S01]  /*a640*/  @P5 IADD3.X R121, R8, c[0x0][0x1cc], RZ, P0, !PT ;  /* 0x0000730008795a10 */ /* 0x000fe200007fe4ff */
[----:B------:R-:W-:Y:S01]  /*a650*/  MUFU.EX2 R117, R117 ;  /* 0x0000007500757308 */ /* 0x000fe20000000800 */
[----:B------:R-:W-:Y:S01]  /*a660*/  @P5 IADD3.X R129, RZ, c[0x0][0x1cc], R8, P1, P2 ;  /* 0x00007300ff815a10 */ /* 0x000fe20000fe4408 */
[----:B------:R-:W-:Y:S01]  /*a670*/  FMUL.FTZ R73, R3, R73 ;  /* 0x0000004903497220 */ /* 0x000fe20000410000 */
[----:B------:R-:W-:Y:S01]  /*a680*/  @P5 IADD3 R6, P0, R120, R5, RZ ;  /* 0x0000000578065210 */ /* 0x000fe20007f1e0ff */
[----:B------:R2:W-:Y:S01]  /*a690*/  @P5 LDGSTS.E.BYPASS.LTC128B.128 [R208+0x8100], [R120.64], !P4 ;  /* 0x0810000078d05fae */ /* 0x0005e2000e101d4e */
[C---:B------:R-:W-:Y:S02]  /*a6a0*/  FMUL.FTZ R74, R2.reuse, R74 ;  /* 0x0000004a024a7220 */ /* 0x040fe40000410000 */
[-C--:B------:R-:W-:Y:S01]  /*a6b0*/  @P5 IADD3.X R7, R121, R4.reuse, RZ, P0, !PT ;  /* 0x0000000479075210 */ /* 0x080fe200007fe4ff */
[----:B------:R-:W-:Y:S01]  /*a6c0*/  FMUL.FTZ R75, R2, R75 ;  /* 0x0000004b024b7220 */ /* 0x000fe20000410000 */
[----:B------:R-:W-:Y:S01]  /*a6d0*/  @P5 IADD3 R8, P1, R6, R5, RZ ;  /* 0x0000000506085210 */ /* 0x000fe20007f3e0ff */
[----:B------:R-:W-:Y:S01]  /*a6e0*/  MUFU.EX2 R136, R136 ;  /* 0x0000008800887308 */ /* 0x000fe20000000800 */
[----:B------:R-:W-:Y:S01]  /*a6f0*/  FMUL.FTZ R5, R3, R113 ;  /* 0x0000007103057220 */ /* 0x000fe20000410000 */
[----:B------:R3:W-:Y:S01]  /*a700*/  @P5 LDGSTS.E.BYPASS.LTC128B.128 [R208+0xb100], [R128.64], !P3 ;  /* 0x0b10000080d05fae */ /* 0x0007e2000d901d4e */
[----:B------:R-:W-:Y:S01]  /*a710*/  @P5 IADD3.X R9, R7, R4, RZ, P1, !PT ;  /* 0x0000000407095210 */ /* 0x000fe20000ffe4ff */
[----:B------:R-:W-:Y:S01]  /*a720*/  FMUL.FTZ R4, R3, R112 ;  /* 0x0000007003047220 */ /* 0x000fe20000410000 */
[----:B-1----:R-:W-:Y:S01]  /*a730*/  F2FP.PACK_AB R112, R119, R138 ;  /* 0x0000008a7770723e */ /* 0x002fe200000000ff */
[C---:B------:R-:W-:Y:S01]  /*a740*/  FMUL.FTZ R76, R3.reuse, R76 ;  /* 0x0000004c034c7220 */ /* 0x040fe20000410000 */
[----:B------:R-:W-:Y:S01]  /*a750*/  ISETP.GT.AND P0, PT, R222, R225, PT ;  /* 0x000000e1de00720c */ /* 0x000fe20003f04270 */
[C---:B------:R-:W-:Y:S01]  /*a760*/  FMUL.FTZ R77, R3.reuse, R77 ;  /* 0x0000004d034d7220 */ /* 0x040fe20000410000 */
[----:B------:R-:W-:Y:S01]  /*a770*/  MOV R222, R184 ;  /* 0x000000b800de7202 */ /* 0x000fe20000000f00 */
[----:B------:R1:W-:Y:S01]  /*a780*/  @P5 LDGSTS.E.BYPASS.LTC128B.128 [R208+0x9100], [R6.64], !P4 ;  /* 0x0910000006d05fae */ /* 0x0003e2000e101d4e */
[----:B------:R-:W-:Y:S01]  /*a790*/  MUFU.EX2 R146, R146 ;  /* 0x0000009200927308 */ /* 0x000fe20000000800 */
[C---:B------:R-:W-:Y:S02]  /*a7a0*/  FMUL.FTZ R78, R2.reuse, R78 ;  /* 0x0000004e024e7220 */ /* 0x040fe40000410000 */
[C---:B------:R-:W-:Y:S02]  /*a7b0*/  FMUL.FTZ R79, R2.reuse, R79 ;  /* 0x0000004f024f7220 */ /* 0x040fe40000410000 */
[C---:B------:R-:W-:Y:S02]  /*a7c0*/  FMUL.FTZ R80, R3.reuse, R80 ;  /* 0x0000005003507220 */ /* 0x040fe40000410000 */
[----:B------:R1:W-:Y:S01]  /*a7d0*/  @P5 LDGSTS.E.BYPASS.LTC128B.128 [R208+0xc100], [R6.64+0x80], !P3 ;  /* 0x0c10008006d05fae */ /* 0x0003e2000d901d4e */
[C---:B------:R-:W-:Y:S02]  /*a7e0*/  FMUL.FTZ R81, R3.reuse, R81 ;  /* 0x0000005103517220 */ /* 0x040fe40000410000 */
[----:B------:R-:W4:Y:S01]  /*a7f0*/  MUFU.EX2 R137, R137 ;  /* 0x0000008900897308 */ /* 0x000f220000000800 */
[C---:B------:R-:W-:Y:S02]  /*a800*/  FMUL.FTZ R82, R2.reuse, R82 ;  /* 0x0000005202527220 */ /* 0x040fe40000410000 */
[C---:B------:R-:W-:Y:S02]  /*a810*/  FMUL.FTZ R83, R2.reuse, R83 ;  /* 0x0000005302537220 */ /* 0x040fe40000410000 */
[----:B------:R5:W-:Y:S01]  /*a820*/  @P5 LDGSTS.E.BYPASS.LTC128B.128 [R208+0xa100], [R8.64], !P4 ;  /* 0x0a10000008d05fae */ /* 0x000be2000e101d4e */
[C---:B------:R-:W-:Y:S02]  /*a830*/  FMUL.FTZ R84, R3.reuse, R84 ;  /* 0x0000005403547220 */ /* 0x040fe40000410000 */
[----:B------:R-:W-:Y:S02]  /*a840*/  FMUL.FTZ R85, R3, R85 ;  /* 0x0000005503557220 */ /* 0x000fe40000410000 */
[----:B------:R-:W-:Y:S01]  /*a850*/  MUFU.EX2 R139, R139 ;  /* 0x0000008b008b7308 */ /* 0x000fe20000000800 */
[C---:B------:R-:W-:Y:S02]  /*a860*/  FMUL.FTZ R86, R2.reuse, R86 ;  /* 0x0000005602567220 */ /* 0x040fe40000410000 */
[----:B------:R5:W-:Y:S01]  /*a870*/  @P5 LDGSTS.E.BYPASS.LTC128B.128 [R208+0xd100], [R8.64+0x80], !P3 ;  /* 0x0d10008008d05fae */ /* 0x000be2000d901d4e */
[----:B------:R-:W-:Y:S02]  /*a880*/  FMUL.FTZ R87, R2, R87 ;  /* 0x0000005702577220 */ /* 0x000fe40000410000 */
[--C-:B------:R-:W-:Y:S02]  /*a890*/  FFMA.FTZ R156, R14, c[0x0][0x2d0], -R145.reuse ;  /* 0x0000b4000e9c7a23 */ /* 0x100fe40000010891 */
[--C-:B------:R-:W-:Y:S02]  /*a8a0*/  FFMA.FTZ R157, R15, c[0x0][0x2d0], -R145.reuse ;  /* 0x0000b4000f9d7a23 */ /* 0x100fe40000010891 */
[----:B------:R-:W5:Y:S01]  /*a8b0*/  MUFU.EX2 R144, R144 ;  /* 0x0000009000907308 */ /* 0x000f620000000800 */
[----:B--2---:R-:W2:Y:S01]  /*a8c0*/  LDSM.16.MT88.4 R120, [R204+0x100] ;  /* 0x00010000cc78783b */ /* 0x004ea20000004200 */
[--C-:B------:R-:W-:Y:S01]  /*a8d0*/  FFMA.FTZ R158, R18, c[0x0][0x2d0], -R145.reuse ;  /* 0x0000b400129e7a23 */ /* 0x100fe20000010891 */
[----:B----4-:R-:W-:Y:S01]  /*a8e0*/  F2FP.PACK_AB R113, R137, R146 ;  /* 0x000000928971723e */ /* 0x010fe200000000ff */
[----:B-1----:R-:W-:Y:S01]  /*a8f0*/  FMUL.FTZ R6, R2, R114 ;  /* 0x0000007202067220 */ /* 0x002fe20000410000 */
[----:B------:R-:W-:Y:S01]  /*a900*/  F2FP.PACK_AB R114, R136, R117 ;  /* 0x000000758872723e */ /* 0x000fe200000000ff */
[----:B------:R-:W-:Y:S03]  /*a910*/  FMUL.FTZ R7, R2, R115 ;  /* 0x0000007302077220 */ /* 0x000fe60000410000 */
[----:B---3--:R-:W1:Y:S01]  /*a920*/  LDSM.16.MT88.4 R128, [R202+0x100] ;  /* 0x00010000ca80783b */ /* 0x008e620000004200 */
[----:B------:R-:W-:Y:S01]  /*a930*/  FFMA.FTZ R159, R19, c[0x0][0x2d0], -R145 ;  /* 0x0000b400139f7a23 */ /* 0x000fe20000010891 */
[----:B------:R-:W-:Y:S01]  /*a940*/  MUFU.EX2 R156, R156 ;  /* 0x0000009c009c7308 */ /* 0x000fe20000000800 */
[--C-:B------:R-:W-:Y:S02]  /*a950*/  FFMA.FTZ R161, R20, c[0x0][0x2d0], -R147.reuse ;  /* 0x0000b40014a17a23 */ /* 0x100fe40000010893 */
[--C-:B------:R-:W-:Y:S02]  /*a960*/  FFMA.FTZ R160, R21, c[0x0][0x2d0], -R147.reuse ;  /* 0x0000b40015a07a23 */ /* 0x100fe40000010893 */
[--C-:B------:R-:W-:Y:S01]  /*a970*/  FFMA.FTZ R162, R24, c[0x0][0x2d0], -R147.reuse ;  /* 0x0000b40018a27a23 */ /* 0x100fe20000010893 */
[----:B------:R-:W3:Y:S01]  /*a980*/  LDSM.16.MT88.4 R132, [R201+0x100] ;  /* 0x00010000c984783b */ /* 0x000ee20000004200 */
[----:B------:R-:W-:Y:S02]  /*a990*/  FFMA.FTZ R163, R25, c[0x0][0x2d0], -R147 ;  /* 0x0000b40019a37a23 */ /* 0x000fe40000010893 */
[C---:B-----5:R-:W-:Y:S01]  /*a9a0*/  FMUL.FTZ R8, R3.reuse, R108 ;  /* 0x0000006c03087220 */ /* 0x060fe20000410000 */
[----:B------:R-:W-:Y:S01]  /*a9b0*/  MUFU.EX2 R157, R157 ;  /* 0x0000009d009d7308 */ /* 0x000fe20000000800 */
[----:B------:R-:W-:Y:S01]  /*a9c0*/  FMUL.FTZ R9, R3, R109 ;  /* 0x0000006d03097220 */ /* 0x000fe20000410000 */
[----:B------:R-:W-:Y:S02]  /*a9d0*/  F2FP.PACK_AB R115, R144, R139 ;  /* 0x0000008b9073723e */ /* 0x000fe400000000ff */
[----:B------:R-:W4:Y:S01]  /*a9e0*/  LDSM.16.MT88.4 R108, [R200+0x100] ;  /* 0x00010000c86c783b */ /* 0x000f220000004200 */
[--C-:B------:R-:W-:Y:S02]  /*a9f0*/  FFMA.FTZ R173, R22, c[0x0][0x2d0], -R145.reuse ;  /* 0x0000b40016ad7a23 */ /* 0x100fe40000010891 */
[--C-:B------:R-:W-:Y:S02]  /*aa00*/  FFMA.FTZ R172, R23, c[0x0][0x2d0], -R145.reuse ;  /* 0x0000b40017ac7a23 */ /* 0x100fe40000010891 */
[--C-:B------:R-:W-:Y:S01]  /*aa10*/  FFMA.FTZ R174, R26, c[0x0][0x2d0], -R145.reuse ;  /* 0x0000b4001aae7a23 */ /* 0x100fe20000010891 */
[----:B------:R-:W-:Y:S01]  /*aa20*/  MUFU.EX2 R158, R158 ;  /* 0x0000009e009e7308 */ /* 0x000fe20000000800 */
[----:B------:R-:W-:Y:S01]  /*aa30*/  FFMA.FTZ R175, R27, c[0x0][0x2d0], -R145 ;  /* 0x0000b4001baf7a23 */ /* 0x000fe20000010891 */
[----:B------:R-:W-:Y:S01]  /*aa40*/  LDSM.16.MT88.4 R20, [R202+0x1100] ;  /* 0x00110000ca14783b */ /* 0x000fe20000004200 */
[--C-:B------:R-:W-:Y:S02]  /*aa50*/  FFMA.FTZ R185, R28, c[0x0][0x2d0], -R147.reuse ;  /* 0x0000b4001cb97a23 */ /* 0x100fe40000010893 */
[--C-:B------:R-:W-:Y:S02]  /*aa60*/  FFMA.FTZ R186, R29, c[0x0][0x2d0], -R147.reuse ;  /* 0x0000b4001dba7a23 */ /* 0x100fe40000010893 */
[--C-:B------:R-:W-:Y:S02]  /*aa70*/  FFMA.FTZ R187, R32, c[0x0][0x2d0], -R147.reuse ;  /* 0x0000b40020bb7a23 */ /* 0x100fe40000010893 */
[----:B------:R-:W-:Y:S01]  /*aa80*/  FFMA.FTZ R224, R33, c[0x0][0x2d0], -R147 ;  /* 0x0000b40021e07a23 */ /* 0x000fe20000010893 */
[C---:B--2---:R-:W-:Y:S01]  /*aa90*/  HMMA.16816.F32 R4, R112.reuse, R120, R4 ;  /* 0x000000787004723c */ /* 0x044fe20000001804 */
[----:B------:R-:W-:Y:S01]  /*aaa0*/  LDSM.16.MT88.4 R24, [R201+0x1100] ;  /* 0x00110000c918783b */ /* 0x000fe20000004200 */
[----:B------:R-:W-:Y:S03]  /*aab0*/  MUFU.EX2 R159, R159 ;  /* 0x0000009f009f7308 */ /* 0x000fe60000000800 */
[--C-:B------:R-:W-:Y:S02]  /*aac0*/  FFMA.FTZ R226, R30, c[0x0][0x2d0], -R145.reuse ;  /* 0x0000b4001ee27a23 */ /* 0x100fe40000010891 */
[--C-:B------:R-:W-:Y:S01]  /*aad0*/  FFMA.FTZ R227, R31, c[0x0][0x2d0], -R145.reuse ;  /* 0x0000b4001fe37a23 */ /* 0x100fe20000010891 */
[C---:B------:R-:W-:Y:S01]  /*aae0*/  HMMA.16816.F32 R8, R112.reuse, R122, R8 ;  /* 0x0000007a7008723c */ /* 0x040fe20000001808 */
[----:B------:R-:W2:Y:S03]  /*aaf0*/  LDSM.16.MT88.4 R120, [R204+0x3100] ;  /* 0x00310000cc78783b */ /* 0x000ea60000004200 */
[--C-:B------:R-:W-:Y:S01]  /*ab00*/  FFMA.FTZ R228, R34, c[0x0][0x2d0], -R145.reuse ;  /* 0x0000b40022e47a23 */ /* 0x100fe20000010891 */
[----:B------:R-:W-:Y:S01]  /*ab10*/  MUFU.EX2 R161, R161 ;  /* 0x000000a100a17308 */ /* 0x000fe20000000800 */
[----:B------:R-:W-:Y:S02]  /*ab20*/  FFMA.FTZ R229, R35, c[0x0][0x2d0], -R145 ;  /* 0x0000b40023e57a23 */ /* 0x000fe40000010891 */
[C---:B-1----:R-:W-:Y:S01]  /*ab30*/  HMMA.16816.F32 R68, R112.reuse, R128, R68 ;  /* 0x000000807044723c */ /* 0x042fe20000001844 */
[----:B------:R-:W-:Y:S03]  /*ab40*/  LDSM.16.MT88.4 R28, [R202+0x1900] ;  /* 0x00190000ca1c783b */ /* 0x000fe60000004200 */
[C---:B------:R-:W-:Y:S02]  /*ab50*/  FMUL.FTZ R88, R3.reuse, R88 ;  /* 0x0000005803587220 */ /* 0x040fe40000410000 */
[C---:B------:R-:W-:Y:S01]  /*ab60*/  FMUL.FTZ R89, R3.reuse, R89 ;  /* 0x0000005903597220 */ /* 0x040fe20000410000 */
[----:B------:R-:W-:Y:S01]  /*ab70*/  MUFU.EX2 R160, R160 ;  /* 0x000000a000a07308 */ /* 0x000fe20000000800 */
[C---:B------:R-:W-:Y:S01]  /*ab80*/  HMMA.16816.F32 R72, R112.reuse, R130, R72 ;  /* 0x000000827048723c */ /* 0x040fe20000001848 */
[----:B------:R-:W1:Y:S03]  /*ab90*/  LDSM.16.MT88.4 R128, [R202+0x3100] ;  /* 0x00310000ca80783b */ /* 0x000e660000004200 */
[C---:B------:R-:W-:Y:S02]  /*aba0*/  FMUL.FTZ R90, R2.reuse, R90 ;  /* 0x0000005a025a7220 */ /* 0x040fe40000410000 */
[----:B------:R-:W-:Y:S02]  /*abb0*/  FMUL.FTZ R91, R2, R91 ;  /* 0x0000005b025b7220 */ /* 0x000fe40000410000 */
[C---:B---3--:R-:W-:Y:S01]  /*abc0*/  HMMA.16816.F32 R76, R112.reuse, R132, R76 ;  /* 0x00000084704c723c */ /* 0x048fe2000000184c */
[----:B------:R-:W-:Y:S01]  /*abd0*/  LDSM.16.MT88.4 R32, [R200+0x5100] ;  /* 0x00510000c820783b */ /* 0x000fe20000004200 */
[----:B------:R-:W-:Y:S02]  /*abe0*/  MUFU.EX2 R162, R162 ;  /* 0x000000a200a27308 */ /* 0x000fe40000000800 */
[C---:B------:R-:W-:Y:S02]  /*abf0*/  FMUL.FTZ R92, R3.reuse, R92 ;  /* 0x0000005c035c7220 */ /* 0x040fe40000410000 */
[----:B------:R-:W-:Y:S02]  /*ac00*/  FMUL.FTZ R93, R3, R93 ;  /* 0x0000005d035d7220 */ /* 0x000fe40000410000 */
[C---:B------:R-:W-:Y:S01]  /*ac10*/  HMMA.16816.F32 R80, R112.reuse, R134, R80 ;  /* 0x000000867050723c */ /* 0x040fe20000001850 */
[----:B------:R-:W0:Y:S03]  /*ac20*/  LDGDEPBAR ;  /* 0x00000000000079af */ /* 0x000e260000000000 */
[--C-:B------:R-:W-:Y:S01]  /*ac30*/  FFMA.FTZ R132, R12, c[0x0][0x2d0], -R147.reuse ;  /* 0x0000b4000c847a23 */ /* 0x100fe20000010893 */
[----:B------:R-:W-:Y:S01]  /*ac40*/  MUFU.EX2 R163, R163 ;  /* 0x000000a300a37308 */ /* 0x000fe20000000800 */
[--C-:B------:R-:W-:Y:S02]  /*ac50*/  FFMA.FTZ R133, R13, c[0x0][0x2d0], -R147.reuse ;  /* 0x0000b4000d857a23 */ /* 0x100fe40000010893 */
[C---:B----4-:R-:W-:Y:S01]  /*ac60*/  HMMA.16816.F32 R84, R112.reuse, R108, R84 ;  /* 0x0000006c7054723c */ /* 0x050fe20000001854 */
[----:B------:R-:W-:Y:S03]  /*ac70*/  LDSM.16.MT88.4 R12, [R200+0x3100] ;  /* 0x00310000c80c783b */ /* 0x000fe60000004200 */
[--C-:B------:R-:W-:Y:S02]  /*ac80*/  FFMA.FTZ R134, R16, c[0x0][0x2d0], -R147.reuse ;  /* 0x0000b40010867a23 */ /* 0x100fe40000010893 */
[--C-:B------:R-:W-:Y:S01]  /*ac90*/  FFMA.FTZ R135, R17, c[0x0][0x2d0], -R147.reuse ;  /* 0x0000b40011877a23 */ /* 0x100fe20000010893 */
[----:B------:R-:W-:Y:S01]  /*aca0*/  MUFU.EX2 R132, R132 ;  /* 0x0000008400847308 */ /* 0x000fe20000000800 */
[C---:B------:R-:W-:Y:S01]  /*acb0*/  HMMA.16816.F32 R88, R112.reuse, R110, R88 ;  /* 0x0000006e7058723c */ /* 0x040fe20000001858 */
[----:B------:R-:W3:Y:S03]  /*acc0*/  LDSM.16.MT88.4 R108, [R201+0x3100] ;  /* 0x00310000c96c783b */ /* 0x000ee60000004200 */
[C---:B------:R-:W-:Y:S02]  /*acd0*/  FMUL.FTZ R94, R2.reuse, R94 ;  /* 0x0000005e025e7220 */ /* 0x040fe40000410000 */
[C---:B------:R-:W-:Y:S02]  /*ace0*/  FMUL.FTZ R95, R2.reuse, R95 ;  /* 0x0000005f025f7220 */ /* 0x040fe40000410000 */
[C---:B------:R-:W-:Y:S01]  /*acf0*/  FMUL.FTZ R96, R3.reuse, R96 ;  /* 0x0000006003607220 */ /* 0x040fe20000410000 */
[----:B------:R-:W-:Y:S01]  /*ad00*/  LDSM.16.MT88.4 R16, [R202+0x900] ;  /* 0x00090000ca10783b */ /* 0x000fe20000004200 */
[----:B------:R-:W4:Y:S02]  /*ad10*/  MUFU.EX2 R133, R133 ;  /* 0x0000008500857308 */ /* 0x000f240000000800 */
[C---:B------:R-:W-:Y:S01]  /*ad20*/  FMUL.FTZ R97, R3.reuse, R97 ;  /* 0x0000006103617220 */ /* 0x040fe20000410000 */
[C---:B--2---:R-:W-:Y:S03]  /*ad30*/  HMMA.16816.F32 R92, R112.reuse, R120, R92 ;  /* 0x00000078705c723c */ /* 0x044fe6000000185c */
[C---:B------:R-:W-:Y:S02]  /*ad40*/  FMUL.FTZ R98, R2.reuse, R98 ;  /* 0x0000006202627220 */ /* 0x040fe40000410000 */
[C---:B------:R-:W-:Y:S02]  /*ad50*/  FMUL.FTZ R99, R2.reuse, R99 ;  /* 0x0000006302637220 */ /* 0x040fe40000410000 */
[C---:B------:R-:W-:Y:S01]  /*ad60*/  FMUL.FTZ R100, R3.reuse, R100 ;  /* 0x0000006403647220 */ /* 0x040fe20000410000 */
[----:B------:R-:W-:Y:S01]  /*ad70*/  MUFU.EX2 R134, R134 ;  /* 0x0000008600867308 */ /* 0x000fe20000000800 */
[C---:B------:R-:W-:Y:S03]  /*ad80*/  FMUL.FTZ R101, R3.reuse, R101 ;  /* 0x0000006503657220 */ /* 0x040fe60000410000 */
[C---:B------:R-:W-:Y:S01]  /*ad90*/  HMMA.16816.F32 R96, R112.reuse, R122, R96 ;  /* 0x0000007a7060723c */ /* 0x040fe20000001860 */
[----:B------:R-:W2:Y:S02]  /*ada0*/  LDSM.16.MT88.4 R120, [R204+0x900] ;  /* 0x00090000cc78783b */ /* 0x000ea40000004200 */
[C---:B------:R-:W-:Y:S02]  /*adb0*/  FMUL.FTZ R102, R2.reuse, R102 ;  /* 0x0000006602667220 */ /* 0x040fe40000410000 */
[C---:B------:R-:W-:Y:S01]  /*adc0*/  FMUL.FTZ R103, R2.reuse, R103 ;  /* 0x0000006702677220 */ /* 0x040fe20000410000 */
[----:B------:R-:W5:Y:S01]  /*add0*/  MUFU.EX2 R135, R135 ;  /* 0x0000008700877308 */ /* 0x000f620000000800 */
[C---:B------:R-:W-:Y:S02]  /*ade0*/  FMUL.FTZ R104, R3.reuse, R104 ;  /* 0x0000006803687220 */ /* 0x040fe40000410000 */
[C---:B------:R-:W-:Y:S03]  /*adf0*/  FMUL.FTZ R105, R3.reuse, R105 ;  /* 0x0000006903697220 */ /* 0x040fe60000410000 */
[C---:B-1----:R-:W-:Y:S03]  /*ae00*/  HMMA.16816.F32 R100, R112.reuse, R128, R100 ;  /* 0x000000807064723c */ /* 0x042fe60000001864 */
[C---:B------:R-:W-:Y:S01]  /*ae10*/  FMUL.FTZ R106, R2.reuse, R106 ;  /* 0x0000006a026a7220 */ /* 0x040fe20000410000 */
[----:B------:R-:W-:Y:S01]  /*ae20*/  MUFU.EX2 R173, R173 ;  /* 0x000000ad00ad7308 */ /* 0x000fe20000000800 */
[C---:B------:R-:W-:Y:S02]  /*ae30*/  FMUL.FTZ R107, R2.reuse, R107 ;  /* 0x0000006b026b7220 */ /* 0x040fe40000410000 */
[C---:B------:R-:W-:Y:S02]  /*ae40*/  FMUL.FTZ R52, R3.reuse, R52 ;  /* 0x0000003403347220 */ /* 0x040fe40000410000 */
[C---:B------:R-:W-:Y:S03]  /*ae50*/  FMUL.FTZ R53, R3.reuse, R53 ;  /* 0x0000003503357220 */ /* 0x040fe60000410000 */
[C---:B------:R-:W-:Y:S01]  /*ae60*/  HMMA.16816.F32 R104, R112.reuse, R130, R104 ;  /* 0x000000827068723c */ /* 0x040fe20000001868 */
[----:B------:R-:W-:Y:S01]  /*ae70*/  LDSM.16.MT88.4 R128, [R200+0x900] ;  /* 0x00090000c880783b */ /* 0x000fe20000004200 */
[----:B------:R-:W1:Y:S01]  /*ae80*/  MUFU.EX2 R172, R172 ;  /* 0x000000ac00ac7308 */ /* 0x000e620000000800 */
[C---:B------:R-:W-:Y:S02]  /*ae90*/  FMUL.FTZ R54, R2.reuse, R54 ;  /* 0x0000003602367220 */ /* 0x040fe40000410000 */
[C---:B------:R-:W-:Y:S02]  /*aea0*/  FMUL.FTZ R55, R2.reuse, R55 ;  /* 0x0000003702377220 */ /* 0x040fe40000410000 */
[C---:B------:R-:W-:Y:S02]  /*aeb0*/  FMUL.FTZ R56, R3.reuse, R56 ;  /* 0x0000003803387220 */ /* 0x040fe40000410000 */
[C---:B------:R-:W-:Y:S03]  /*aec0*/  FMUL.FTZ R57, R3.reuse, R57 ;  /* 0x0000003903397220 */ /* 0x040fe60000410000 */
[C---:B---3--:R-:W-:Y:S01]  /*aed0*/  HMMA.16816.F32 R52, R112.reuse, R108, R52 ;  /* 0x0000006c7034723c */ /* 0x048fe20000001834 */
[----:B------:R-:W-:Y:S02]  /*aee0*/  MUFU.EX2 R174, R174 ;  /* 0x000000ae00ae7308 */ /* 0x000fe40000000800 */
[C---:B------:R-:W-:Y:S02]  /*aef0*/  FMUL.FTZ R58, R2.reuse, R58 ;  /* 0x0000003a023a7220 */ /* 0x040fe40000410000 */
[C---:B------:R-:W-:Y:S02]  /*af00*/  FMUL.FTZ R59, R2.reuse, R59 ;  /* 0x0000003b023b7220 */ /* 0x040fe40000410000 */
[C---:B------:R-:W-:Y:S02]  /*af10*/  FMUL.FTZ R60, R3.reuse, R60 ;  /* 0x0000003c033c7220 */ /* 0x040fe40000410000 */
[C---:B------:R-:W-:Y:S02]  /*af20*/  FMUL.FTZ R61, R3.reuse, R61 ;  /* 0x0000003d033d7220 */ /* 0x040fe40000410000 */
[----:B------:R-:W3:Y:S01]  /*af30*/  MUFU.EX2 R175, R175 ;  /* 0x000000af00af7308 */ /* 0x000ee20000000800 */
[C---:B------:R-:W-:Y:S01]  /*af40*/  HMMA.16816.F32 R56, R112.reuse, R110, R56 ;  /* 0x0000006e7038723c */ /* 0x040fe20000001838 */
[----:B------:R-:W1:Y:S02]  /*af50*/  LDSM.16.MT88.4 R108, [R201+0x900] ;  /* 0x00090000c96c783b */ /* 0x000e640000004200 */
[C---:B------:R-:W-:Y:S02]  /*af60*/  FMUL.FTZ R62, R2.reuse, R62 ;  /* 0x0000003e023e7220 */ /* 0x040fe40000410000 */
[C---:B------:R-:W-:Y:S02]  /*af70*/  FMUL.FTZ R63, R2.reuse, R63 ;  /* 0x0000003f023f7220 */ /* 0x040fe40000410000 */
[C---:B------:R-:W-:Y:S02]  /*af80*/  FMUL.FTZ R64, R3.reuse, R64 ;  /* 0x0000004003407220 */ /* 0x040fe40000410000 */
[----:B------:R-:W-:Y:S01]  /*af90*/  FMUL.FTZ R65, R3, R65 ;  /* 0x0000004103417220 */ /* 0x000fe20000410000 */
[----:B------:R-:W-:Y:S02]  /*afa0*/  MUFU.EX2 R185, R185 ;  /* 0x000000b900b97308 */ /* 0x000fe40000000800 */
[C---:B------:R-:W-:Y:S03]  /*afb0*/  HMMA.16816.F32 R60, R112.reuse, R12, R60 ;  /* 0x0000000c703c723c */ /* 0x040fe6000000183c */
[C---:B------:R-:W-:Y:S02]  /*afc0*/  FMUL.FTZ R66, R2.reuse, R66 ;  /* 0x0000004202427220 */ /* 0x040fe40000410000 */
[----:B------:R-:W-:Y:S02]  /*afd0*/  FMUL.FTZ R67, R2, R67 ;  /* 0x0000004302437220 */ /* 0x000fe40000410000 */
[----:B----4-:R-:W-:Y:S01]  /*afe0*/  F2FP.PACK_AB R12, R133, R132 ;  /* 0x00000084850c723e */ /* 0x010fe200000000ff */
[----:B------:R-:W4:Y:S01]  /*aff0*/  MUFU.EX2 R186, R186 ;  /* 0x000000ba00ba7308 */ /* 0x000f220000000800 */
[----:B------:R-:W-:Y:S03]  /*b000*/  F2FP.PACK_AB R13, R157, R156 ;  /* 0x0000009c9d0d723e */ /* 0x000fe600000000ff */
[----:B------:R-:W-:Y:S01]  /*b010*/  HMMA.16816.F32 R64, R112, R14, R64 ;  /* 0x0000000e7040723c */ /* 0x000fe20000001840 */
[----:B------:R-:W1:Y:S02]  /*b020*/  LDSM.16.MT88.4 R112, [R204+0x3900] ;  /* 0x00390000cc70783b */ /* 0x000e640000004200 */
[--C-:B------:R-:W-:Y:S02]  /*b030*/  FFMA.FTZ R40, R40, c[0x0][0x2d0], -R147.reuse ;  /* 0x0000b40028287a23 */ /* 0x100fe40000010893 */
[----:B------:R-:W-:Y:S01]  /*b040*/  FFMA.FTZ R41, R41, c[0x0][0x2d0], -R147 ;  /* 0x0000b40029297a23 */ /* 0x000fe20000010893 */
[----:B------:R-:W-:Y:S01]  /*b050*/  MUFU.EX2 R187, R187 ;  /* 0x000000bb00bb7308 */ /* 0x000fe20000000800 */
[----:B-----5:R-:W-:Y:S01]  /*b060*/  F2FP.PACK_AB R14, R135, R134 ;  /* 0x00000086870e723e */ /* 0x020fe200000000ff */
[--C-:B------:R-:W-:Y:S01]  /*b070*/  FFMA.FTZ R42, R42, c[0x0][0x2d0], -R145.reuse ;  /* 0x0000b4002a2a7a23 */ /* 0x100fe20000010891 */
[----:B------:R-:W-:Y:S03]  /*b080*/  F2FP.PACK_AB R15, R159, R158 ;  /* 0x0000009e9f0f723e */ /* 0x000fe600000000ff */
[----:B------:R-:W-:Y:S02]  /*b090*/  FFMA.FTZ R43, R43, c[0x0][0x2d0], -R145 ;  /* 0x0000b4002b2b7a23 */ /* 0x000fe40000010891 */
[--C-:B------:R-:W-:Y:S02]  /*b0a0*/  FFMA.FTZ R44, R44, c[0x0][0x2d0], -R147.reuse ;  /* 0x0000b4002c2c7a23 */ /* 0x100fe40000010893 */
[C---:B--2---:R-:W-:Y:S01]  /*b0b0*/  HMMA.16816.F32 R4, R12.reuse, R120, R4 ;  /* 0x000000780c04723c */ /* 0x044fe20000001804 */
[----:B------:R-:W2:Y:S04]  /*b0c0*/  MUFU.EX2 R224, R224 ;  /* 0x000000e000e07308 */ /* 0x000ea80000000800 */
[--C-:B------:R-:W-:Y:S02]  /*b0d0*/  FFMA.FTZ R45, R45, c[0x0][0x2d0], -R147.reuse ;  /* 0x0000b4002d2d7a23 */ /* 0x100fe40000010893 */
[----:B------:R-:W-:Y:S01]  /*b0e0*/  FFMA.FTZ R48, R48, c[0x0][0x2d0], -R147 ;  /* 0x0000b40030307a23 */ /* 0x000fe20000010893 */
[C---:B------:R-:W-:Y:S01]  /*b0f0*/  HMMA.16816.F32 R8, R12.reuse, R122, R8 ;  /* 0x0000007a0c08723c */ /* 0x040fe20000001808 */
[----:B------:R-:W-:Y:S02]  /*b100*/  LDSM.16.MT88.4 R120, [R200+0x3900] ;  /* 0x00390000c878783b */ /* 0x000fe40000004200 */
[----:B------:R-:W-:Y:S01]  /*b110*/  MUFU.EX2 R226, R226 ;  /* 0x000000e200e27308 */ /* 0x000fe20000000800 */
[--C-:B------:R-:W-:Y:S02]  /*b120*/  FFMA.FTZ R46, R46, c[0x0][0x2d0], -R145.reuse ;  /* 0x0000b4002e2e7a23 */ /* 0x100fe40000010891 */
[----:B------:R-:W-:Y:S02]  /*b130*/  FFMA.FTZ R47, R47, c[0x0][0x2d0], -R145 ;  /* 0x0000b4002f2f7a23 */ /* 0x000fe40000010891 */
[C---:B------:R-:W-:Y:S04]  /*b140*/  HMMA.16816.F32 R68, R12.reuse, R16, R68 ;  /* 0x000000100c44723c */ /* 0x040fe80000001844 */
[----:B------:R-:W-:Y:S01]  /*b150*/  FFMA.FTZ R138, R3, R216, R138 ;  /* 0x000000d8038a7223 */ /* 0x000fe2000001008a */
[----:B------:R-:W5:Y:S01]  /*b160*/  MUFU.EX2 R227, R227 ;  /* 0x000000e300e37308 */ /* 0x000f620000000800 */
[----:B------:R-:W-:Y:S01]  /*b170*/  MOV R3, R0 ;  /* 0x0000000000037202 */ /* 0x000fe20000000f00 */
[----:B------:R-:W-:Y:S01]  /*b180*/  FFMA.FTZ R146, R2, R217, R146 ;  /* 0x000000d902927223 */ /* 0x000fe20000010092 */
[C---:B------:R-:W-:Y:S01]  /*b190*/  HMMA.16816.F32 R72, R12.reuse, R18, R72 ;  /* 0x000000120c48723c */ /* 0x040fe20000001848 */
[----:B------:R-:W2:Y:S03]  /*b1a0*/  LDSM.16.MT88.4 R16, [R202+0x3900] ;  /* 0x00390000ca10783b */ /* 0x000ea60000004200 */
[----:B------:R-:W-:Y:S02]  /*b1b0*/  FADD.FTZ R138, R119, R138 ;  /* 0x0000008a778a7221 */ /* 0x000fe40000010000 */
[----:B------:R-:W-:Y:S01]  /*b1c0*/  FADD.FTZ R146, R137, R146 ;  /* 0x0000009289927221 */ /* 0x000fe20000010000 */
[----:B------:R-:W-:Y:S01]  /*b1d0*/  MUFU.EX2 R228, R228 ;  /* 0x000000e400e47308 */ /* 0x000fe20000000800 */
[C---:B-1----:R-:W-:Y:S04]  /*b1e0*/  HMMA.16816.F32 R76, R12.reuse, R108, R76 ;  /* 0x0000006c0c4c723c */ /* 0x042fe8000000184c */
[----:B------:R-:W-:Y:S02]  /*b1f0*/  FADD.FTZ R117, R117, R138 ;  /* 0x0000008a75757221 */ /* 0x000fe40000010000 */
[----:B------:R-:W-:Y:S02]  /*b200*/  FADD.FTZ R139, R139, R146 ;  /* 0x000000928b8b7221 */ /* 0x000fe40000010000 */
[C---:B------:R-:W-:Y:S01]  /*b210*/  HMMA.16816.F32 R80, R12.reuse, R110, R80 ;  /* 0x0000006e0c50723c */ /* 0x040fe20000001850 */
[----:B------:R-:W1:Y:S01]  /*b220*/  LDSM.16.MT88.4 R108, [R201+0x3900] ;  /* 0x00390000c96c783b */ /* 0x000e620000004200 */
[----:B------:R-:W1:Y:S02]  /*b230*/  MUFU.EX2 R229, R229 ;  /* 0x000000e500e57308 */ /* 0x000e640000000800 */
[----:B------:R-:W-:Y:S02]  /*b240*/  FADD.FTZ R117, R136, R117 ;  /* 0x0000007588757221 */ /* 0x000fe40000010000 */
[----:B------:R-:W-:Y:S02]  /*b250*/  FADD.FTZ R139, R144, R139 ;  /* 0x0000008b908b7221 */ /* 0x000fe40000010000 */
[C---:B------:R-:W-:Y:S04]  /*b260*/  HMMA.16816.F32 R84, R12.reuse, R128, R84 ;  /* 0x000000800c54723c */ /* 0x040fe80000001854 */
[----:B------:R-:W-:Y:S01]  /*b270*/  MUFU.EX2 R40, R40 ;  /* 0x0000002800287308 */ /* 0x000fe20000000800 */
[----:B------:R-:W-:Y:S01]  /*b280*/  FADD.FTZ R132, R132, R117 ;  /* 0x0000007584847221 */ /* 0x000fe20000010000 */
[----:B------:R-:W-:Y:S01]  /*b290*/  MOV R117, R116 ;  /* 0x0000007400757202 */ /* 0x000fe20000000f00 */
[----:B------:R-:W-:Y:S01]  /*b2a0*/  FADD.FTZ R156, R156, R139 ;  /* 0x0000008b9c9c7221 */ /* 0x000fe20000010000 */
[C---:B------:R-:W-:Y:S01]  /*b2b0*/  HMMA.16816.F32 R88, R12.reuse, R130, R88 ;  /* 0x000000820c58723c */ /* 0x040fe20000001858 */
[----:B------:R-:W-:Y:S03]  /*b2c0*/  LDSM.16.MT88.4 R128, [R200+0x4100] ;  /* 0x00410000c880783b */ /* 0x000fe60000004200 */
[----:B------:R-:W-:Y:S02]  /*b2d0*/  FADD.FTZ R133, R133, R132 ;  /* 0x0000008485857221 */ /* 0x000fe40000010000 */
[----:B------:R-:W-:Y:S01]  /*b2e0*/  MUFU.EX2 R41, R41 ;  /* 0x0000002900297308 */ /* 0x000fe20000000800 */
[----:B------:R-:W-:Y:S01]  /*b2f0*/  FADD.FTZ R157, R157, R156 ;  /* 0x0000009c9d9d7221 */ /* 0x000fe20000010000 */
[C---:B------:R-:W-:Y:S04]  /*b300*/  HMMA.16816.F32 R92, R12.reuse, R112, R92 ;  /* 0x000000700c5c723c */ /* 0x040fe8000000185c */
[----:B------:R-:W-:Y:S02]  /*b310*/  FADD.FTZ R134, R134, R133 ;  /* 0x0000008586867221 */ /* 0x000fe40000010000 */
[----:B------:R-:W-:Y:S02]  /*b320*/  FADD.FTZ R158, R158, R157 ;  /* 0x0000009d9e9e7221 */ /* 0x000fe40000010000 */
[C---:B------:R-:W-:Y:S01]  /*b330*/  HMMA.16816.F32 R96, R12.reuse, R114, R96 ;  /* 0x000000720c60723c */ /* 0x040fe20000001860 */
[----:B------:R-:W-:Y:S01]  /*b340*/  LDSM.16.MT88.4 R112, [R202+0x4100] ;  /* 0x00410000ca70783b */ /* 0x000fe20000004200 */
[----:B------:R-:W-:Y:S02]  /*b350*/  MUFU.EX2 R42, R42 ;  /* 0x0000002a002a7308 */ /* 0x000fe40000000800 */
[----:B------:R-:W-:Y:S02]  /*b360*/  FADD.FTZ R134, R135, R134 ;  /* 0x0000008687867221 */ /* 0x000fe40000010000 */
[----:B------:R-:W-:Y:S02]  /*b370*/  FADD.FTZ R158, R159, R158 ;  /* 0x0000009e9f9e7221 */ /* 0x000fe40000010000 */
[C---:B--2---:R-:W-:Y:S04]  /*b380*/  HMMA.16816.F32 R100, R12.reuse, R16, R100 ;  /* 0x000000100c64723c */ /* 0x044fe80000001864 */
[----:B------:R-:W-:Y:S04]  /*b390*/  MUFU.EX2 R43, R43 ;  /* 0x0000002b002b7308 */ /* 0x000fe80000000800 */
[C---:B------:R-:W-:Y:S01]  /*b3a0*/  HMMA.16816.F32 R104, R12.reuse, R18, R104 ;  /* 0x000000120c68723c */ /* 0x040fe20000001868 */
[----:B------:R-:W2:Y:S05]  /*b3b0*/  LDSM.16.MT88.4 R16, [R204+0x1100] ;  /* 0x00110000cc10783b */ /* 0x000eaa0000004200 */
[----:B------:R-:W-:Y:S02]  /*b3c0*/  MUFU.EX2 R44, R44 ;  /* 0x0000002c002c7308 */ /* 0x000fe40000000800 */
[C---:B-1----:R-:W-:Y:S08]  /*b3d0*/  HMMA.16816.F32 R52, R12.reuse, R108, R52 ;  /* 0x0000006c0c34723c */ /* 0x042ff00000001834 */
[C---:B------:R-:W-:Y:S01]  /*b3e0*/  HMMA.16816.F32 R56, R12.reuse, R110, R56 ;  /* 0x0000006e0c38723c */ /* 0x040fe20000001838 */
[----:B------:R-:W1:Y:S01]  /*b3f0*/  LDSM.16.MT88.4 R108, [R200+0x1100] ;  /* 0x00110000c86c783b */ /* 0x000e620000004200 */
[----:B------:R-:W-:Y:S06]  /*b400*/  MUFU.EX2 R45, R45 ;  /* 0x0000002d002d7308 */ /* 0x000fec0000000800 */
[C---:B------:R-:W-:Y:S04]  /*b410*/  HMMA.16816.F32 R60, R12.reuse, R120, R60 ;  /* 0x000000780c3c723c */ /* 0x040fe8000000183c */
[----:B------:R-:W-:Y:S04]  /*b420*/  MUFU.EX2 R48, R48 ;  /* 0x0000003000307308 */ /* 0x000fe80000000800 */
[----:B------:R-:W-:Y:S01]  /*b430*/  HMMA.16816.F32 R64, R12, R122, R64 ;  /* 0x0000007a0c40723c */ /* 0x000fe20000001840 */
[----:B------:R-:W-:Y:S05]  /*b440*/  LDSM.16.MT88.4 R120, [R201+0x4100] ;  /* 0x00410000c978783b */ /* 0x000fea0000004200 */
[----:B------:R-:W-:Y:S01]  /*b450*/  MUFU.EX2 R46, R46 ;  /* 0x0000002e002e7308 */ /* 0x000fe20000000800 */
[----:B------:R-:W-:Y:S01]  /*b460*/  F2FP.PACK_AB R12, R160, R161 ;  /* 0x000000a1a00c723e */ /* 0x000fe200000000ff */
[----:B------:R-:W-:Y:S01]  /*b470*/  FADD.FTZ R161, R161, R134 ;  /* 0x00000086a1a17221 */ /* 0x000fe20000010000 */
[----:B------:R-:W-:Y:S03]  /*b480*/  F2FP.PACK_AB R14, R163, R162 ;  /* 0x000000a2a30e723e */ /* 0x000fe600000000ff */
[----:B------:R-:W-:Y:S01]  /*b490*/  F2FP.PACK_AB R13, R172, R173 ;  /* 0x000000adac0d723e */ /* 0x000fe200000000ff */
        /* <DEDUP_REMOVED lines=8> */
[----:B------:R-:W-:Y:S02]  /*b520*/  FADD.FTZ R162, R163, R162 ;  /* 0x000000a2a3a27221 */ /* 0x000fe40000010000 */
[----:B------:R-:W-:Y:S01]  /*b530*/  FADD.FTZ R175, R175, R174 ;  /* 0x000000aeafaf7221 */ /* 0x000fe20000010000 */
[C---:B------:R-:W-:Y:S01]  /*b540*/  HMMA.16816.F32 R8, R12.reuse, R18, R8 ;  /* 0x000000120c08723c */ /* 0x040fe20000001808 */
[----:B------:R-:W2:Y:S07]  /*b550*/  LDSM.16.MT88.4 R16, [R204+0x4100] ;  /* 0x00410000cc10783b */ /* 0x000eae0000004200 */
[C---:B------:R-:W-:Y:S08]  /*b560*/  HMMA.16816.F32 R68, R12.reuse, R20, R68 ;  /* 0x000000140c44723c */ /* 0x040ff00000001844 */
[C---:B------:R-:W-:Y:S01]  /*b570*/  HMMA.16816.F32 R72, R12.reuse, R22, R72 ;  /* 0x000000160c48723c */ /* 0x040fe20000001848 */
[----:B------:R-:W3:Y:S07]  /*b580*/  LDSM.16.MT88.4 R20, [R204+0x1900] ;  /* 0x00190000cc14783b */ /* 0x000eee0000004200 */
[C---:B------:R-:W-:Y:S08]  /*b590*/  HMMA.16816.F32 R76, R12.reuse, R24, R76 ;  /* 0x000000180c4c723c */ /* 0x040ff0000000184c */
[C---:B------:R-:W-:Y:S01]  /*b5a0*/  HMMA.16816.F32 R80, R12.reuse, R26, R80 ;  /* 0x0000001a0c50723c */ /* 0x040fe20000001850 */
[----:B------:R-:W3:Y:S07]  /*b5b0*/  LDSM.16.MT88.4 R24, [R201+0x1900] ;  /* 0x00190000c918783b */ /* 0x000eee0000004200 */
[C---:B-1----:R-:W-:Y:S08]  /*b5c0*/  HMMA.16816.F32 R84, R12.reuse, R108, R84 ;  /* 0x0000006c0c54723c */ /* 0x042ff00000001854 */
[C---:B------:R-:W-:Y:S01]  /*b5d0*/  HMMA.16816.F32 R88, R12.reuse, R110, R88 ;  /* 0x0000006e0c58723c */ /* 0x040fe20000001858 */
[----:B------:R-:W-:Y:S07]  /*b5e0*/  LDSM.16.MT88.4 R108, [R204+0x2900] ;  /* 0x00290000cc6c783b */ /* 0x000fee0000004200 */
[C---:B--2---:R-:W-:Y:S08]  /*b5f0*/  HMMA.16816.F32 R92, R12.reuse, R16, R92 ;  /* 0x000000100c5c723c */ /* 0x044ff0000000185c */
[C---:B------:R-:W-:Y:S01]  /*b600*/  HMMA.16816.F32 R96, R12.reuse, R18, R96 ;  /* 0x000000120c60723c */ /* 0x040fe20000001860 */
[----:B------:R-:W1:Y:S07]  /*b610*/  LDSM.16.MT88.4 R16, [R200+0x1900] ;  /* 0x00190000c810783b */ /* 0x000e6e0000004200 */
[C---:B------:R-:W-:Y:S08]  /*b620*/  HMMA.16816.F32 R100, R12.reuse, R112, R100 ;  /* 0x000000700c64723c */ /* 0x040ff00000001864 */
[C---:B------:R-:W-:Y:S08]  /*b630*/  HMMA.16816.F32 R104, R12.reuse, R114, R104 ;  /* 0x000000720c68723c */ /* 0x040ff00000001868 */
[C---:B------:R-:W-:Y:S07]  /*b640*/  HMMA.16816.F32 R52, R12.reuse, R120, R52 ;  /* 0x000000780c34723c */ /* 0x040fee0000001834 */
[--C-:B------:R-:W-:Y:S01]  /*b650*/  FFMA.FTZ R120, R36, c[0x0][0x2d0], -R147.reuse ;  /* 0x0000b40024787a23 */ /* 0x100fe20000010893 */
[C---:B------:R-:W-:Y:S04]  /*b660*/  HMMA.16816.F32 R56, R12.reuse, R122, R56 ;  /* 0x0000007a0c38723c */ /* 0x040fe80000001838 */
[--C-:B------:R-:W-:Y:S01]  /*b670*/  FFMA.FTZ R121, R37, c[0x0][0x2d0], -R147.reuse ;  /* 0x0000b40025797a23 */ /* 0x100fe20000010893 */
[----:B------:R-:W-:Y:S01]  /*b680*/  MUFU.EX2 R120, R120 ;  /* 0x0000007800787308 */ /* 0x000fe20000000800 */
[----:B------:R-:W-:Y:S02]  /*b690*/  FFMA.FTZ R147, R49, c[0x0][0x2d0], -R147 ;  /* 0x0000b40031937a23 */ /* 0x000fe40000010893 */
[C---:B------:R-:W-:Y:S04]  /*b6a0*/  HMMA.16816.F32 R60, R12.reuse, R128, R60 ;  /* 0x000000800c3c723c */ /* 0x040fe8000000183c */
[--C-:B------:R-:W-:Y:S02]  /*b6b0*/  FFMA.FTZ R122, R38, c[0x0][0x2d0], -R145.reuse ;  /* 0x0000b400267a7a23 */ /* 0x100fe40000010891 */
[--C-:B------:R-:W-:Y:S01]  /*b6c0*/  FFMA.FTZ R123, R39, c[0x0][0x2d0], -R145.reuse ;  /* 0x0000b400277b7a23 */ /* 0x100fe20000010891 */
[----:B------:R-:W2:Y:S01]  /*b6d0*/  MUFU.EX2 R121, R121 ;  /* 0x0000007900797308 */ /* 0x000ea20000000800 */
[----:B------:R-:W-:Y:S01]  /*b6e0*/  HMMA.16816.F32 R64, R12, R130, R64 ;  /* 0x000000820c40723c */ /* 0x000fe20000001840 */
[----:B------:R-:W-:Y:S03]  /*b6f0*/  LDSM.16.MT88.4 R36, [R201+0x2900] ;  /* 0x00290000c924783b */ /* 0x000fe60000004200 */
[--C-:B------:R-:W-:Y:S02]  /*b700*/  FFMA.FTZ R49, R50, c[0x0][0x2d0], -R145.reuse ;  /* 0x0000b40032317a23 */ /* 0x100fe40000010891 */
[----:B------:R-:W-:Y:S01]  /*b710*/  FFMA.FTZ R145, R51, c[0x0][0x2d0], -R145 ;  /* 0x0000b40033917a23 */ /* 0x000fe20000010891 */
[----:B----4-:R-:W-:Y:S01]  /*b720*/  F2FP.PACK_AB R12, R186, R185 ;  /* 0x000000b9ba0c723e */ /* 0x010fe200000000ff */
[----:B------:R-:W-:Y:S01]  /*b730*/  FADD.FTZ R185, R185, R162 ;  /* 0x000000a2b9b97221 */ /* 0x000fe20000010000 */
[----:B------:R-:W-:Y:S01]  /*b740*/  F2FP.PACK_AB R14, R224, R187 ;  /* 0x000000bbe00e723e */ /* 0x000fe200000000ff */
[----:B------:R-:W-:Y:S02]  /*b750*/  MUFU.EX2 R122, R122 ;  /* 0x0000007a007a7308 */ /* 0x000fe40000000800 */
[----:B-----5:R-:W-:Y:S01]  /*b760*/  F2FP.PACK_AB R13, R227, R226 ;  /* 0x000000e2e30d723e */ /* 0x020fe200000000ff */
[----:B------:R-:W-:Y:S01]  /*b770*/  FADD.FTZ R226, R226, R175 ;  /* 0x000000afe2e27221 */ /* 0x000fe20000010000 */
[----:B------:R-:W-:Y:S01]  /*b780*/  F2FP.PACK_AB R15, R229, R228 ;  /* 0x000000e4e50f723e */ /* 0x000fe200000000ff */
[----:B------:R-:W-:Y:S02]  /*b790*/  FADD.FTZ R186, R186, R185 ;  /* 0x000000b9baba7221 */ /* 0x000fe40000010000 */
[----:B------:R-:W-:Y:S02]  /*b7a0*/  FADD.FTZ R227, R227, R226 ;  /* 0x000000e2e3e37221 */ /* 0x000fe40000010000 */
[----:B------:R-:W-:Y:S01]  /*b7b0*/  FADD.FTZ R187, R187, R186 ;  /* 0x000000babbbb7221 */ /* 0x000fe20000010000 */
[----:B------:R-:W4:Y:S01]  /*b7c0*/  MUFU.EX2 R123, R123 ;  /* 0x0000007b007b7308 */ /* 0x000f220000000800 */
[C---:B---3--:R-:W-:Y:S03]  /*b7d0*/  HMMA.16816.F32 R4, R12.reuse, R20, R4 ;  /* 0x000000140c04723c */ /* 0x048fe60000001804 */
[----:B------:R-:W-:Y:S02]  /*b7e0*/  FADD.FTZ R228, R228, R227 ;  /* 0x000000e3e4e47221 */ /* 0x000fe40000010000 */
[----:B------:R-:W-:Y:S02]  /*b7f0*/  FADD.FTZ R187, R224, R187 ;  /* 0x000000bbe0bb7221 */ /* 0x000fe40000010000 */
[----:B------:R-:W-:Y:S01]  /*b800*/  FADD.FTZ R229, R229, R228 ;  /* 0x000000e4e5e57221 */ /* 0x000fe20000010000 */
[C---:B------:R-:W-:Y:S01]  /*b810*/  HMMA.16816.F32 R8, R12.reuse, R22, R8 ;  /* 0x000000160c08723c */ /* 0x040fe20000001808 */
[----:B------:R-:W3:Y:S01]  /*b820*/  LDSM.16.MT88.4 R20, [R204+0x4900] ;  /* 0x00490000cc14783b */ /* 0x000ee20000004200 */
[----:B------:R-:W5:Y:S06]  /*b830*/  MUFU.EX2 R147, R147 ;  /* 0x0000009300937308 */ /* 0x000f6c0000000800 */
[C---:B------:R-:W-:Y:S04]  /*b840*/  HMMA.16816.F32 R68, R12.reuse, R28, R68 ;  /* 0x0000001c0c44723c */ /* 0x040fe80000001844 */
[----:B------:R-:W-:Y:S04]  /*b850*/  MUFU.EX2 R49, R49 ;  /* 0x0000003100317308 */ /* 0x000fe80000000800 */
[C---:B------:R-:W-:Y:S01]  /*b860*/  HMMA.16816.F32 R72, R12.reuse, R30, R72 ;  /* 0x0000001e0c48723c */ /* 0x040fe20000001848 */
[----:B------:R-:W2:Y:S05]  /*b870*/  LDSM.16.MT88.4 R28, [R202+0x4900] ;  /* 0x00490000ca1c783b */ /* 0x000eaa0000004200 */
[----:B------:R-:W2:Y:S02]  /*b880*/  MUFU.EX2 R50, R145 ;  /* 0x0000009100327308 */ /* 0x000ea40000000800 */
        /* <DEDUP_REMOVED lines=9> */
[C---:B--2---:R-:W-:Y:S08]  /*b920*/  HMMA.16816.F32 R100, R12.reuse, R28, R100 ;  /* 0x0000001c0c64723c */ /* 0x044ff00000001864 */
[C---:B------:R-:W-:Y:S01]  /*b930*/  HMMA.16816.F32 R104, R12.reuse, R30, R104 ;  /* 0x0000001e0c68723c */ /* 0x040fe20000001868 */
[----:B------:R-:W2:Y:S07]  /*b940*/  LDSM.16.MT88.4 R28, [R202+0x2100] ;  /* 0x00210000ca1c783b */ /* 0x000eae0000004200 */
[C---:B----4-:R-:W-:Y:S08]  /*b950*/  HMMA.16816.F32 R52, R12.reuse, R24, R52 ;  /* 0x000000180c34723c */ /* 0x050ff00000001834 */
[C---:B------:R-:W-:Y:S01]  /*b960*/  HMMA.16816.F32 R56, R12.reuse, R26, R56 ;  /* 0x0000001a0c38723c */ /* 0x040fe20000001838 */
[----:B------:R-:W4:Y:S07]  /*b970*/  LDSM.16.MT88.4 R24, [R201+0x2100] ;  /* 0x00210000c918783b */ /* 0x000f2e0000004200 */
[C---:B-1----:R-:W-:Y:S08]  /*b980*/  HMMA.16816.F32 R60, R12.reuse, R16, R60 ;  /* 0x000000100c3c723c */ /* 0x042ff0000000183c */
[----:B------:R-:W-:Y:S01]  /*b990*/  HMMA.16816.F32 R64, R12, R18, R64 ;  /* 0x000000120c40723c */ /* 0x000fe20000001840 */
[----:B------:R-:W1:Y:S06]  /*b9a0*/  LDSM.16.MT88.4 R16, [R200+0x2100] ;  /* 0x00210000c810783b */ /* 0x000e6c0000004200 */
        /* <DEDUP_REMOVED lines=28> */
[C---:B------:R-:W-:Y:S08]  /*bb70*/  HMMA.16816.F32 R104, R12.reuse, R30, R104 ;  /* 0x0000001e0c68723c */ /* 0x040ff00000001868 */
[C---:B----4-:R-:W-:Y:S08]  /*bb80*/  HMMA.16816.F32 R52, R12.reuse, R24, R52 ;  /* 0x000000180c34723c */ /* 0x050ff00000001834 */
[C---:B------:R-:W-:Y:S01]  /*bb90*/  HMMA.16816.F32 R56, R12.reuse, R26, R56 ;  /* 0x0000001a0c38723c */ /* 0x040fe20000001838 */
[----:B------:R-:W2:Y:S07]  /*bba0*/  LDSM.16.MT88.4 R24, [R204+0x5900] ;  /* 0x00590000cc18783b */ /* 0x000eae0000004200 */
[C---:B------:R-:W-:Y:S08]  /*bbb0*/  HMMA.16816.F32 R60, R12.reuse, R32, R60 ;  /* 0x000000200c3c723c */ /* 0x040ff0000000183c */
[----:B------:R-:W-:Y:S07]  /*bbc0*/  HMMA.16816.F32 R64, R12, R34, R64 ;  /* 0x000000220c40723c */ /* 0x000fee0000001840 */
[----:B------:R-:W-:Y:S01]  /*bbd0*/  F2FP.PACK_AB R12, R45, R44 ;  /* 0x0000002c2d0c723e */ /* 0x000fe200000000ff */
[----:B------:R-:W-:Y:S01]  /*bbe0*/  FADD.FTZ R44, R44, R41 ;  /* 0x000000292c2c7221 */ /* 0x000fe20000010000 */
[----:B-----5:R-:W-:Y:S03]  /*bbf0*/  F2FP.PACK_AB R14, R147, R48 ;  /* 0x00000030930e723e */ /* 0x020fe600000000ff */
[----:B------:R-:W-:Y:S01]  /*bc00*/  F2FP.PACK_AB R13, R47, R46 ;  /* 0x0000002e2f0d723e */ /* 0x000fe200000000ff */
[----:B------:R-:W-:Y:S01]  /*bc10*/  FADD.FTZ R46, R46, R43 ;  /* 0x0000002b2e2e7221 */ /* 0x000fe20000010000 */
[----:B------:R-:W-:Y:S01]  /*bc20*/  F2FP.PACK_AB R15, R50, R49 ;  /* 0x00000031320f723e */ /* 0x000fe200000000ff */
[----:B------:R-:W-:Y:S02]  /*bc30*/  FADD.FTZ R45, R45, R44 ;  /* 0x0000002c2d2d7221 */ /* 0x000fe40000010000 */
[----:B------:R-:W-:Y:S02]  /*bc40*/  FADD.FTZ R46, R47, R46 ;  /* 0x0000002e2f2e7221 */ /* 0x000fe40000010000 */
[----:B------:R-:W-:Y:S02]  /*bc50*/  FADD.FTZ R48, R48, R45 ;  /* 0x0000002d30307221 */ /* 0x000fe40000010000 */
[C---:B------:R-:W-:Y:S01]  /*bc60*/  HMMA.16816.F32 R112, R12.reuse, R108, R4 ;  /* 0x0000006c0c70723c */ /* 0x040fe20000001804 */
[----:B------:R-:W4:Y:S02]  /*bc70*/  LDSM.16.MT88.4 R4, [R202+0x5900] ;  /* 0x00590000ca04783b */ /* 0x000f240000004200 */
[----:B------:R-:W-:Y:S02]  /*bc80*/  FADD.FTZ R49, R49, R46 ;  /* 0x0000002e31317221 */ /* 0x000fe40000010000 */
[----:B------:R-:W-:Y:S02]  /*bc90*/  FADD.FTZ R216, R147, R48 ;  /* 0x0000003093d87221 */ /* 0x000fe40000010000 */
[----:B------:R-:W-:Y:S01]  /*bca0*/  FADD.FTZ R217, R50, R49 ;  /* 0x0000003132d97221 */ /* 0x000fe20000010000 */
[C---:B------:R-:W-:Y:S01]  /*bcb0*/  HMMA.16816.F32 R108, R12.reuse, R110, R8 ;  /* 0x0000006e0c6c723c */ /* 0x040fe20000001808 */
[----:B------:R-:W5:Y:S07]  /*bcc0*/  LDSM.16.MT88.4 R8, [R201+0x5900] ;  /* 0x00590000c908783b */ /* 0x000f6e0000004200 */
[C---:B-1----:R-:W-:Y:S08]  /*bcd0*/  HMMA.16816.F32 R68, R12.reuse, R16, R68 ;  /* 0x000000100c44723c */ /* 0x042ff00000001844 */
[C---:B------:R-:W-:Y:S01]  /*bce0*/  HMMA.16816.F32 R72, R12.reuse, R18, R72 ;  /* 0x000000120c48723c */ /* 0x040fe20000001848 */
[----:B------:R-:W1:Y:S07]  /*bcf0*/  LDSM.16.MT88.4 R16, [R200+0x5900] ;  /* 0x00590000c810783b */ /* 0x000e6e0000004200 */
[C---:B------:R-:W-:Y:S08]  /*bd00*/  HMMA.16816.F32 R76, R12.reuse, R36, R76 ;  /* 0x000000240c4c723c */ /* 0x040ff0000000184c */
[C---:B------:R-:W-:Y:S08]  /*bd10*/  HMMA.16816.F32 R80, R12.reuse, R38, R80 ;  /* 0x000000260c50723c */ /* 0x040ff00000001850 */
[C---:B---3--:R-:W-:Y:S08]  /*bd20*/  HMMA.16816.F32 R84, R12.reuse, R20, R84 ;  /* 0x000000140c54723c */ /* 0x048ff00000001854 */
[C---:B------:R-:W-:Y:S08]  /*bd30*/  HMMA.16816.F32 R88, R12.reuse, R22, R88 ;  /* 0x000000160c58723c */ /* 0x040ff00000001858 */
[C---:B--2---:R-:W-:Y:S08]  /*bd40*/  HMMA.16816.F32 R92, R12.reuse, R24, R92 ;  /* 0x000000180c5c723c */ /* 0x044ff0000000185c */
[C---:B------:R-:W-:Y:S08]  /*bd50*/  HMMA.16816.F32 R96, R12.reuse, R26, R96 ;  /* 0x0000001a0c60723c */ /* 0x040ff00000001860 */
[C---:B----4-:R-:W-:Y:S08]  /*bd60*/  HMMA.16816.F32 R100, R12.reuse, R4, R100 ;  /* 0x000000040c64723c */ /* 0x050ff00000001864 */
[C---:B------:R-:W-:Y:S08]  /*bd70*/  HMMA.16816.F32 R104, R12.reuse, R6, R104 ;  /* 0x000000060c68723c */ /* 0x040ff00000001868 */
[C---:B-----5:R-:W-:Y:S08]  /*bd80*/  HMMA.16816.F32 R52, R12.reuse, R8, R52 ;  /* 0x000000080c34723c */ /* 0x060ff00000001834 */
[C---:B------:R-:W-:Y:S08]  /*bd90*/  HMMA.16816.F32 R56, R12.reuse, R10, R56 ;  /* 0x0000000a0c38723c */ /* 0x040ff00000001838 */
[C---:B-1----:R-:W-:Y:S08]  /*bda0*/  HMMA.16816.F32 R60, R12.reuse, R16, R60 ;  /* 0x000000100c3c723c */ /* 0x042ff0000000183c */
[----:B------:R-:W-:Y:S07]  /*bdb0*/  HMMA.16816.F32 R64, R12, R18, R64 ;  /* 0x000000120c40723c */ /* 0x000fee0000001840 */
[----:B------:R-:W-:Y:S01]  /*bdc0*/  MOV R12, R116 ;  /* 0x00000074000c7202 */ /* 0x000fe20000000f00 */
[----:B------:R-:W-:-:S05]  /*bdd0*/  @P0 BRA `(.L_x_1383) ;  /* 0xffffd6d000000947 */ /* 0x000fca000383ffff */
.L_x_1382:
        /* <DEDUP_REMOVED lines=19> */
.L_x_1393:
[----:B------:R-:W-:Y:S04]  /*bf10*/  DEPBAR.LE SB0, 0x0 ;  /* 0x000080000000791a */ /* 0x000fe80000000000 */
[----:B------:R-:W-:Y:S01]  /*bf20*/  BAR.SYNC.DEFER_BLOCKING 0x0 ;  /* 0x0000000000007b1d */ /* 0x000fe20000010000 */
[C---:B------:R-:W-:Y:S01]  /*bf30*/  ISETP.GT.AND P6, PT, R184.reuse, R207, PT ;  /* 0x000000cfb800720c */ /* 0x040fe20003fc4270 */
[C---:B------:R-:W-:Y:S01]  /*bf40*/  IMAD.WIDE.U32 R46, R184.reuse, UR18, R218 ;  /* 0x00000012b82e7c25 */ /* 0x040fe2000f8e00da */
[----:B------:R-:W-:Y:S03]  /*bf50*/  SHF.R.S32.HI R0, RZ, 0x1f, R184 ;  /* 0x0000001fff007819 */ /* 0x000fe600000114b8 */
[----:B------:R-:W-:Y:S01]  /*bf60*/  IMAD.WIDE.U32 R36, R184, UR18, R186 ;  /* 0x00000012b8247c25 */ /* 0x000fe2000f8e00ba */
[----:B------:R-:W-:Y:S03]  /*bf70*/  LEA R44, P1, R46, c[0x0][0x1f8], 0x1 ;  /* 0x00007e002e2c7a11 */ /* 0x000fe600078208ff */
[----:B------:R-:W-:Y:S01]  /*bf80*/  IMAD R39, R184, UR5, RZ ;  /* 0x00000005b8277c24 */ /* 0x000fe2000f8e02ff */
[----:B------:R-:W-:Y:S03]  /*bf90*/  LEA R162, P0, R36, c[0x0][0x1f8], 0x1 ;  /* 0x00007e0024a27a11 */ /* 0x000fe600078008ff */
[----:B------:R-:W-:Y:S04]  /*bfa0*/  IMAD R39, R0, UR18, R39 ;  /* 0x0000001200277c24 */ /* 0x000fe8000f8e0227 */
[----:B------:R-:W-:Y:S05]  /*bfb0*/  IMAD.IADD R0, R39, 0x1, R37 ;  /* 0x0000000127007824 */ /* 0x000fea00078e0225 */
[----:B------:R-:W-:Y:S01]  /*bfc0*/  LEA.HI.X R163, R36, c[0x0][0x1fc], R0, 0x1, P0 ;  /* 0x00007f0024a37a11 */ /* 0x000fe200000f0c00 */
[----:B------:R-:W1:Y:S01]  /*bfd0*/  LDSM.16.M88.4 R8, [R206+0x8100] ;  /* 0x00810000ce08783b */ /* 0x000e620000000200 */
[----:B------:R-:W-:Y:S02]  /*bfe0*/  IADD3 R160, P0, R44, UR12, RZ ;  /* 0x0000000c2ca07c10 */ /* 0x000fe4000ff1e0ff */
[----:B------:R-:W-:Y:S02]  /*bff0*/  @P6 IADD3 R0, R184, -0x1, RZ ;  /* 0xffffffffb8006810 */ /* 0x000fe40007ffe0ff */
[----:B------:R-:W2:Y:S05]  /*c000*/  LDSM.16.M88.4 R16, [R206+0x8900] ;  /* 0x00890000ce10783b */ /* 0x000eaa0000000200 */
[----:B------:R-:W3:Y:S05]  /*c010*/  LDSM.16.M88.4 R24, [R206+0x9100] ;  /* 0x00910000ce18783b */ /* 0x000eea0000000200 */
[----:B------:R-:W4:Y:S05]  /*c020*/  LDSM.16.M88.4 R32, [R206+0x9900] ;  /* 0x00990000ce20783b */ /* 0x000f2a0000000200 */
[----:B------:R-:W5:Y:S05]  /*c030*/  LDSM.16.M88.4 R40, [R206+0xa100] ;  /* 0x00a10000ce28783b */ /* 0x000f6a0000000200 */
[----:B------:R-:W3:Y:S05]  /*c040*/  LDSM.16.M88.4 R48, [R206+0xa900] ;  /* 0x00a90000ce30783b */ /* 0x000eea0000000200 */
[----:B------:R-:W3:Y:S05]  /*c050*/  LDSM.16.M88.4 R116, [R205] ;  /* 0x00000000cd74783b */ /* 0x000eea0000000200 */
[----:B------:R-:W4:Y:S01]  /*c060*/  LDSM.16.M88.4 R120, [R199] ;  /* 0x00000000c778783b */ /* 0x000f220000000200 */
[C---:B-1----:R-:W-:Y:S04]  /*c070*/  HMMA.16816.F32 R4, R124.reuse, R8, RZ ;  /* 0x000000087c04723c */ /* 0x042fe800000018ff */
[----:B------:R-:W1:Y:S05]  /*c080*/  LDSM.16.M88.4 R128, [R198] ;  /* 0x00000000c680783b */ /* 0x000e6a0000000200 */
[----:B------:R-:W1:Y:S01]  /*c090*/  LDSM.16.M88.4 R132, [R197] ;  /* 0x00000000c584783b */ /* 0x000e620000000200 */
[C---:B------:R-:W-:Y:S04]  /*c0a0*/  HMMA.16816.F32 R8, R124.reuse, R10, RZ ;  /* 0x0000000a7c08723c */ /* 0x040fe800000018ff */
[----:B------:R-:W1:Y:S04]  /*c0b0*/  LDSM.16.M88.4 R136, [R196] ;  /* 0x00000000c488783b */ /* 0x000e680000000200 */
[C---:B--2---:R-:W-:Y:S01]  /*c0c0*/  HMMA.16816.F32 R12, R124.reuse, R16, RZ ;  /* 0x000000107c0c723c */ /* 0x044fe200000018ff */
[----:B------:R-:W2:Y:S07]  /*c0d0*/  LDSM.16.M88.4 R144, [R195] ;  /* 0x00000000c390783b */ /* 0x000eae0000000200 */
[C---:B------:R-:W-:Y:S08]  /*c0e0*/  HMMA.16816.F32 R16, R124.reuse, R18, RZ ;  /* 0x000000127c10723c */ /* 0x040ff000000018ff */
[C---:B---3--:R-:W-:Y:S08]  /*c0f0*/  HMMA.16816.F32 R20, R124.reuse, R24, RZ ;  /* 0x000000187c14723c */ /* 0x048ff000000018ff */
[C---:B------:R-:W-:Y:S08]  /*c100*/  HMMA.16816.F32 R24, R124.reuse, R26, RZ ;  /* 0x0000001a7c18723c */ /* 0x040ff000000018ff */
[C---:B----4-:R-:W-:Y:S07]  /*c110*/  HMMA.16816.F32 R28, R124.reuse, R32, RZ ;  /* 0x000000207c1c723c */ /* 0x050fee00000018ff */
[----:B------:R-:W-:Y:S05]  /*c120*/  IMAD.IADD R32, R47, 0x1, R39 ;  /* 0x000000012f207824 */ /* 0x000fea00078e0227 */
[----:B------:R-:W-:Y:S02]  /*c130*/  LEA.HI.X R45, R46, c[0x0][0x1fc], R32, 0x1, P1 ;  /* 0x00007f002e2d7a11 */ /* 0x000fe400008f0c20 */
[C---:B------:R-:W-:Y:S01]  /*c140*/  HMMA.16816.F32 R32, R124.reuse, R34, RZ ;  /* 0x000000227c20723c */ /* 0x040fe200000018ff */
[C---:B------:R-:W-:Y:S02]  /*c150*/  IADD3 R174, P1, R160.reuse, UR12, RZ ;  /* 0x0000000ca0ae7c10 */ /* 0x040fe4000ff3e0ff */
[----:B------:R-:W-:Y:S01]  /*c160*/  @!PT LDS RZ, [RZ] ;  /* 0x00000000fffff984 */ /* 0x000fe20000000800 */
[----:B------:R-:W-:Y:S01]  /*c170*/  @!PT LDS RZ, [RZ] ;  /* 0x00000000fffff984 */ /* 0x000fe20000000800 */
[----:B------:R-:W-:Y:S01]  /*c180*/  @!PT LDS RZ, [RZ] ;  /* 0x00000000fffff984 */ /* 0x000fe20000000800 */
[----:B------:R3:W-:Y:S01]  /*c190*/  LDGSTS.E.BYPASS.LTC128B.128 [R208+0x100], [R44.64], !P4 ;  /* 0x001000002cd07fae */ /* 0x0007e2000e101d4e */
[----:B------:R-:W-:Y:S02]  /*c1a0*/  IADD3.X R161, R45, UR17, RZ, P0, !PT ;  /* 0x000000112da17c10 */ /* 0x000fe400087fe4ff */
[----:B------:R-:W-:Y:S02]  /*c1b0*/  IADD3 R172, P0, R160, UR16, RZ ;  /* 0x00000010a0ac7c10 */ /* 0x000fe4000ff1e0ff */
[C---:B-----5:R-:W-:Y:S01]  /*c1c0*/  HMMA.16816.F32 R36, R124.reuse, R40, RZ ;  /* 0x000000287c24723c */ /* 0x060fe200000018ff */
[----:B------:R4:W-:Y:S03]  /*c1d0*/  LDGSTS.E.BYPASS.LTC128B.128 [R208+0x3100], [R162.64], !P3 ;  /* 0x03100000a2d07fae */ /* 0x0009e6000d901d4e */
[C---:B------:R-:W-:Y:S02]  /*c1e0*/  IADD3.X R175, R161.reuse, UR17, RZ, P1, !PT ;  /* 0x00000011a1af7c10 */ /* 0x040fe40008ffe4ff */
[----:B------:R4:W-:Y:S01]  /*c1f0*/  LDGSTS.E.BYPASS.LTC128B.128 [R208+0x1100], [R160.64], !P4 ;  /* 0x01100000a0d07fae */ /* 0x0009e2000e101d4e */
[----:B------:R-:W-:Y:S01]  /*c200*/  IADD3.X R173, R161, UR4, RZ, P0, !PT ;  /* 0x00000004a1ad7c10 */ /* 0x000fe200087fe4ff */
[C---:B------:R-:W-:Y:S01]  /*c210*/  HMMA.16816.F32 R40, R124.reuse, R42, RZ ;  /* 0x0000002a7c28723c */ /* 0x040fe200000018ff */
[----:B------:R-:W-:Y:S02]  /*c220*/  PLOP3.LUT P1, PT, PT, PT, UP3, 0x80, 0x0 ;  /* 0x000000000000781c */ /* 0x000fe40003f2f038 */
[----:B------:R4:W-:Y:S01]  /*c230*/  LDGSTS.E.BYPASS.LTC128B.128 [R208+0x4100], [R160.64+0x80], !P3 ;  /* 0x04100080a0d07fae */ /* 0x0009e2000d901d4e */
[----:B------:R-:W-:Y:S04]  /*c240*/  PLOP3.LUT P0, PT, PT, PT, UP3, 0x80, 0x0 ;  /* 0x000000000000781c */ /* 0x000fe80003f0f038 */
[----:B------:R5:W-:Y:S05]  /*c250*/  LDGSTS.E.BYPASS.LTC128B.128 [R208+0x2100], [R174.64], !P4 ;  /* 0x02100000aed07fae */ /* 0x000bea000e101d4e */
[----:B------:R5:W-:Y:S01]  /*c260*/  LDGSTS.E.BYPASS.LTC128B.128 [R208+0x5100], [R172.64], !P3 ;  /* 0x05100000acd07fae */ /* 0x000be2000d901d4e */
[C---:B---3--:R-:W-:Y:S04]  /*c270*/  HMMA.16816.F32 R44, R124.reuse, R48, RZ ;  /* 0x000000307c2c723c */ /* 0x048fe800000018ff */
[----:B------:R-:W3:Y:S04]  /*c280*/  LDSM.16.M88.4 R156, [R203+0x8100] ;  /* 0x00810000cb9c783b */ /* 0x000ee80000000200 */
[----:B------:R-:W-:Y:S01]  /*c290*/  HMMA.16816.F32 R48, R124, R50, RZ ;  /* 0x000000327c30723c */ /* 0x000fe200000018ff */
[----:B------:R-:W0:Y:S07]  /*c2a0*/  LDGDEPBAR ;  /* 0x00000000000079af */ /* 0x000e2e0000000000 */
[C---:B------:R-:W-:Y:S01]  /*c2b0*/  HMMA.16816.F32 R4, R140.reuse, R116, R4 ;  /* 0x000000748c04723c */ /* 0x040fe20000001804 */
[----:B----4-:R-:W-:Y:S07]  /*c2c0*/  LDSM.16.M88.4 R160, [R206+0xb100] ;  /* 0x00b10000cea0783b */ /* 0x010fee0000000200 */
[C---:B------:R-:W-:Y:S01]  /*c2d0*/  HMMA.16816.F32 R8, R140.reuse, R118, R8 ;  /* 0x000000768c08723c */ /* 0x040fe20000001808 */
[----:B------:R-:W4:Y:S05]  /*c2e0*/  LDSM.16.M88.4 R116, [R203+0x8900] ;  /* 0x00890000cb74783b */ /* 0x000f2a0000000200 */
[----:B-----5:R-:W-:Y:S02]  /*c2f0*/  LDSM.16.M88.4 R172, [R206+0xb900] ;  /* 0x00b90000ceac783b */ /* 0x020fe40000000200 */
        /* <DEDUP_REMOVED lines=14> */
[----:B------:R-:W-:Y:S07]  /*c3e0*/  LDSM.16.M88.4 R144, [R194+0x800] ;  /* 0x00080000c290783b */ /* 0x000fee0000000200 */
[C---:B---3--:R-:W-:Y:S08]  /*c3f0*/  HMMA.16816.F32 R4, R148.reuse, R156, R4 ;  /* 0x0000009c9404723c */ /* 0x048ff00000001804 */
[C---:B------:R-:W-:Y:S01]  /*c400*/  HMMA.16816.F32 R8, R148.reuse, R158, R8 ;  /* 0x0000009e9408723c */ /* 0x040fe20000001808 */
[----:B------:R-:W-:Y:S07]  /*c410*/  LDSM.16.M88.4 R156, [R194+0x1000] ;  /* 0x00100000c29c783b */ /* 0x000fee0000000200 */
[C---:B----4-:R-:W-:Y:S08]  /*c420*/  HMMA.16816.F32 R12, R148.reuse, R116, R12 ;  /* 0x00000074940c723c */ /* 0x050ff0000000180c */
[C---:B------:R-:W-:Y:S01]  /*c430*/  HMMA.16816.F32 R16, R148.reuse, R118, R16 ;  /* 0x000000769410723c */ /* 0x040fe20000001810 */
[----:B------:R-:W2:Y:S07]  /*c440*/  LDSM.16.M88.4 R116, [R194] ;  /* 0x00000000c274783b */ /* 0x000eae0000000200 */
[C---:B-----5:R-:W-:Y:S08]  /*c450*/  HMMA.16816.F32 R20, R148.reuse, R120, R20 ;  /* 0x000000789414723c */ /* 0x060ff00000001814 */
[C---:B------:R-:W-:Y:S01]  /*c460*/  HMMA.16816.F32 R24, R148.reuse, R122, R24 ;  /* 0x0000007a9418723c */ /* 0x040fe20000001818 */
[----:B------:R-:W3:Y:S07]  /*c470*/  LDSM.16.M88.4 R120, [R194+0x1800] ;  /* 0x00180000c278783b */ /* 0x000eee0000000200 */
[C---:B-1----:R-:W-:Y:S08]  /*c480*/  HMMA.16816.F32 R28, R148.reuse, R128, R28 ;  /* 0x00000080941c723c */ /* 0x042ff0000000181c */
[C---:B------:R-:W-:Y:S01]  /*c490*/  HMMA.16816.F32 R32, R148.reuse, R130, R32 ;  /* 0x000000829420723c */ /* 0x040fe20000001820 */
[----:B------:R-:W1:Y:S07]  /*c4a0*/  LDSM.16.M88.4 R128, [R194+0x2000] ;  /* 0x00200000c280783b */ /* 0x000e6e0000000200 */
[C---:B------:R-:W-:Y:S08]  /*c4b0*/  HMMA.16816.F32 R36, R148.reuse, R132, R36 ;  /* 0x000000849424723c */ /* 0x040ff00000001824 */
[C---:B------:R-:W-:Y:S01]  /*c4c0*/  HMMA.16816.F32 R40, R148.reuse, R134, R40 ;  /* 0x000000869428723c */ /* 0x040fe20000001828 */
[----:B------:R-:W4:Y:S07]  /*c4d0*/  LDSM.16.M88.4 R132, [R194+0x2800] ;  /* 0x00280000c284783b */ /* 0x000f2e0000000200 */
        /* <DEDUP_REMOVED lines=8> */
[----:B------:R-:W-:Y:S07]  /*c560*/  LDSM.16.M88.4 R144, [R188] ;  /* 0x00000000bc90783b */ /* 0x000fee0000000200 */
[C---:B------:R-:W-:Y:S08]  /*c570*/  HMMA.16816.F32 R20, R152.reuse, R156, R20 ;  /* 0x0000009c9814723c */ /* 0x040ff00000001814 */
[C---:B------:R-:W-:Y:S01]  /*c580*/  HMMA.16816.F32 R24, R152.reuse, R158, R24 ;  /* 0x0000009e9818723c */ /* 0x040fe20000001818 */
[----:B------:R-:W-:Y:S07]  /*c590*/  LDSM.16.M88.4 R156, [R203+0xc900] ;  /* 0x00c90000cb9c783b */ /* 0x000fee0000000200 */
[C---:B---3--:R-:W-:Y:S08]  /*c5a0*/  HMMA.16816.F32 R28, R152.reuse, R120, R28 ;  /* 0x00000078981c723c */ /* 0x048ff0000000181c */
[C---:B------:R-:W-:Y:S01]  /*c5b0*/  HMMA.16816.F32 R32, R152.reuse, R122, R32 ;  /* 0x0000007a9820723c */ /* 0x040fe20000001820 */
[----:B------:R-:W3:Y:S07]  /*c5c0*/  LDSM.16.M88.4 R120, [R206+0xc900] ;  /* 0x00c90000ce78783b */ /* 0x000eee0000000200 */
[C---:B-1----:R-:W-:Y:S08]  /*c5d0*/  HMMA.16816.F32 R36, R152.reuse, R128, R36 ;  /* 0x000000809824723c */ /* 0x042ff00000001824 */
[C---:B------:R-:W-:Y:S01]  /*c5e0*/  HMMA.16816.F32 R40, R152.reuse, R130, R40 ;  /* 0x000000829828723c */ /* 0x040fe20000001828 */
[----:B------:R-:W1:Y:S07]  /*c5f0*/  LDSM.16.M88.4 R128, [R206+0xd900] ;  /* 0x00d90000ce80783b */ /* 0x000e6e0000000200 */
[C---:B----4-:R-:W-:Y:S08]  /*c600*/  HMMA.16816.F32 R44, R152.reuse, R132, R44 ;  /* 0x00000084982c723c */ /* 0x050ff0000000182c */
[----:B------:R-:W-:Y:S01]  /*c610*/  HMMA.16816.F32 R48, R152, R134, R48 ;  /* 0x000000869830723c */ /* 0x000fe20000001830 */
[----:B------:R-:W4:Y:S07]  /*c620*/  LDSM.16.M88.4 R132, [R193] ;  /* 0x00000000c184783b */ /* 0x000f2e0000000200 */
        /* <DEDUP_REMOVED lines=11> */
[----:B------:R-:W3:Y:S07]  /*c6e0*/  LDSM.16.M88.4 R120, [R191] ;  /* 0x00000000bf78783b */ /* 0x000eee0000000200 */
[C---:B------:R-:W-:Y:S08]  /*c6f0*/  HMMA.16816.F32 R36, R164.reuse, R136, R36 ;  /* 0x00000088a424723c */ /* 0x040ff00000001824 */
[C---:B------:R-:W-:Y:S01]  /*c700*/  HMMA.16816.F32 R40, R164.reuse, R138, R40 ;  /* 0x0000008aa428723c */ /* 0x040fe20000001828 */
[----:B------:R-:W5:Y:S07]  /*c710*/  LDSM.16.M88.4 R136, [R190] ;  /* 0x00000000be88783b */ /* 0x000f6e0000000200 */
[C---:B-1----:R-:W-:Y:S08]  /*c720*/  HMMA.16816.F32 R44, R164.reuse, R128, R44 ;  /* 0x00000080a42c723c */ /* 0x042ff0000000182c */
[----:B------:R-:W-:Y:S01]  /*c730*/  HMMA.16816.F32 R48, R164, R130, R48 ;  /* 0x00000082a430723c */ /* 0x000fe20000001830 */
[----:B------:R-:W1:Y:S07]  /*c740*/  LDSM.16.M88.4 R128, [R189] ;  /* 0x00000000bd80783b */ /* 0x000e6e0000000200 */
[C---:B----4-:R-:W-:Y:S08]  /*c750*/  HMMA.16816.F32 R4, R168.reuse, R132, R4 ;  /* 0x00000084a804723c */ /* 0x050ff00000001804 */
[C---:B------:R-:W-:Y:S01]  /*c760*/  HMMA.16816.F32 R8, R168.reuse, R134, R8 ;  /* 0x00000086a808723c */ /* 0x040fe20000001808 */
[----:B------:R-:W4:Y:S07]  /*c770*/  LDSM.16.M88.4 R132, [R203+0xb100] ;  /* 0x00b10000cb84783b */ /* 0x000f2e0000000200 */
[C---:B--2---:R-:W-:Y:S08]  /*c780*/  HMMA.16816.F32 R12, R168.reuse, R116, R12 ;  /* 0x00000074a80c723c */ /* 0x044ff0000000180c */
[C---:B------:R-:W-:Y:S01]  /*c790*/  HMMA.16816.F32 R16, R168.reuse, R118, R16 ;  /* 0x00000076a810723c */ /* 0x040fe20000001810 */
[----:B------:R-:W2:Y:S07]  /*c7a0*/  LDSM.16.M88.4 R116, [R203+0xb900] ;  /* 0x00b90000cb74783b */ /* 0x000eae0000000200 */
[C---:B---3--:R-:W-:Y:S08]  /*c7b0*/  HMMA.16816.F32 R20, R168.reuse, R120, R20 ;  /* 0x00000078a814723c */ /* 0x048ff00000001814 */
[C---:B------:R-:W-:Y:S01]  /*c7c0*/  HMMA.16816.F32 R24, R168.reuse, R122, R24 ;  /* 0x0000007aa818723c */ /* 0x040fe20000001818 */
[----:B------:R-:W3:Y:S07]  /*c7d0*/  LDSM.16.M88.4 R120, [R203+0xc100] ;  /* 0x00c10000cb78783b */ /* 0x000eee0000000200 */
[C---:B-----5:R-:W-:Y:S08]  /*c7e0*/  HMMA.16816.F32 R28, R168.reuse, R136, R28 ;  /* 0x00000088a81c723c */ /* 0x060ff0000000181c */
[C---:B------:R-:W-:Y:S01]  /*c7f0*/  HMMA.16816.F32 R32, R168.reuse, R138, R32 ;  /* 0x0000008aa820723c */ /* 0x040fe20000001820 */
[----:B------:R-:W-:Y:S07]  /*c800*/  LDSM.16.M88.4 R136, [R194+0x3000] ;  /* 0x00300000c288783b */ /* 0x000fee0000000200 */
[C---:B-1----:R-:W-:Y:S08]  /*c810*/  HMMA.16816.F32 R36, R168.reuse, R128, R36 ;  /* 0x00000080a824723c */ /* 0x042ff00000001824 */
[C---:B------:R-:W-:Y:S01]  /*c820*/  HMMA.16816.F32 R40, R168.reuse, R130, R40 ;  /* 0x00000082a828723c */ /* 0x040fe20000001828 */
[----:B------:R-:W1:Y:S07]  /*c830*/  LDSM.16.M88.4 R128, [R203+0xd900] ;  /* 0x00d90000cb80783b */ /* 0x000e6e0000000200 */
[C---:B------:R-:W-:Y:S08]  /*c840*/  HMMA.16816.F32 R44, R168.reuse, R144, R44 ;  /* 0x00000090a82c723c */ /* 0x040ff0000000182c */
[----:B------:R-:W-:Y:S08]  /*c850*/  HMMA.16816.F32 R48, R168, R146, R48 ;  /* 0x00000092a830723c */ /* 0x000ff00000001830 */
[C---:B----4-:R-:W-:Y:S07]  /*c860*/  HMMA.16816.F32 R4, R176.reuse, R132, R4 ;  /* 0x00000084b004723c */ /* 0x050fee0000001804 */
[----:B------:R-:W-:Y:S01]  /*c870*/  @P6 SHF.R.S32.HI R133, RZ, 0x1f, R0 ;  /* 0x0000001fff856819 */ /* 0x000fe20000011400 */
[C---:B------:R-:W-:Y:S04]  /*c880*/  HMMA.16816.F32 R8, R176.reuse, R134, R8 ;  /* 0x00000086b008723c */ /* 0x040fe80000001808 */
[----:B------:R-:W-:Y:S03]  /*c890*/  @P6 IMAD R133, R133, c[0x0][0x1e0], RZ ;  /* 0x0000780085856a24 */ /* 0x000fe600078e02ff */
[----:B------:R-:W-:Y:S01]  /*c8a0*/  @P6 IMAD.MOV.U32 R134, RZ, RZ, R210 ;  /* 0x000000ffff866224 */ /* 0x000fe200078e00d2 */
[C---:B--2---:R-:W-:Y:S04]  /*c8b0*/  HMMA.16816.F32 R12, R176.reuse, R116, R12 ;  /* 0x00000074b00c723c */ /* 0x044fe8000000180c */
[C---:B------:R-:W-:Y:S02]  /*c8c0*/  @P6 IMAD R133, R0.reuse, c[0x0][0x1e4], R133 ;  /* 0x0000790000856a24 */ /* 0x040fe400078e0285 */
[----:B------:R-:W-:Y:S02]  /*c8d0*/  @P6 IMAD.MOV.U32 R135, RZ, RZ, R213 ;  /* 0x000000ffff876224 */ /* 0x000fe400078e00d5 */
[C---:B------:R-:W-:Y:S01]  /*c8e0*/  HMMA.16816.F32 R16, R176.reuse, R118, R16 ;  /* 0x00000076b010723c */ /* 0x040fe20000001810 */
        /* <DEDUP_REMOVED lines=8> */
[C---:B-1----:R-:W-:Y:S08]  /*c970*/  HMMA.16816.F32 R44, R176.reuse, R128, R44 ;  /* 0x00000080b02c723c */ /* 0x042ff0000000182c */
[----:B------:R-:W-:Y:S01]  /*c980*/  HMMA.16816.F32 R48, R176, R130, R48 ;  /* 0x00000082b030723c */ /* 0x000fe20000001830 */
[----:B------:R-:W1:Y:S07]  /*c990*/  LDSM.16.M88.4 R128, [R194+0x5000] ;  /* 0x00500000c280783b */ /* 0x000e6e0000000200 */
[C---:B------:R-:W-:Y:S08]  /*c9a0*/  HMMA.16816.F32 R4, R180.reuse, R136, R4 ;  /* 0x00000088b404723c */ /* 0x040ff00000001804 */
[C---:B------:R-:W-:Y:S08]  /*c9b0*/  HMMA.16816.F32 R8, R180.reuse, R138, R8 ;  /* 0x0000008ab408723c */ /* 0x040ff00000001808 */
[C---:B------:R-:W-:Y:S08]  /*c9c0*/  HMMA.16816.F32 R12, R180.reuse, R172, R12 ;  /* 0x000000acb40c723c */ /* 0x040ff0000000180c */
[C---:B------:R-:W-:Y:S08]  /*c9d0*/  HMMA.16816.F32 R16, R180.reuse, R174, R16 ;  /* 0x000000aeb410723c */ /* 0x040ff00000001810 */
[C---:B--2---:R-:W-:Y:S07]  /*c9e0*/  HMMA.16816.F32 R20, R180.reuse, R116, R20 ;  /* 0x00000074b414723c */ /* 0x044fee0000001814 */
[----:B------:R-:W-:Y:S01]  /*c9f0*/  @P6 IMAD.WIDE.U32 R116, R0, c[0x0][0x1e0], RZ ;  /* 0x0000780000746a25 */ /* 0x000fe200078e00ff */
[C---:B------:R-:W-:Y:S04]  /*ca00*/  HMMA.16816.F32 R24, R180.reuse, R118, R24 ;  /* 0x00000076b418723c */ /* 0x040fe80000001818 */
[----:B------:R-:W-:Y:S02]  /*ca10*/  @P6 IMAD.IADD R0, R117, 0x1, R133 ;  /* 0x0000000175006824 */ /* 0x000fe400078e0285 */
[----:B------:R-:W-:Y:S02]  /*ca20*/  @P6 IMAD.WIDE.U32 R134, R116, 0x60, R134 ;  /* 0x0000006074866825 */ /* 0x000fe400078e0086 */
[----:B------:R-:W2:Y:S01]  /*ca30*/  LDSM.16.M88.4 R116, [R194+0x5800] ;  /* 0x00580000c274783b */ /* 0x000ea20000000200 */
[C---:B---3--:R-:W-:Y:S01]  /*ca40*/  HMMA.16816.F32 R28, R180.reuse, R120, R28 ;  /* 0x00000078b41c723c */ /* 0x048fe2000000181c */
[----:B------:R-:W-:Y:S04]  /*ca50*/  DEPBAR.LE SB0, 0x0 ;  /* 0x000080000000791a */ /* 0x000fe80000000000 */
[----:B------:R-:W-:Y:S01]  /*ca60*/  BAR.SYNC.DEFER_BLOCKING 0x0 ;  /* 0x0000000000007b1d */ /* 0x000fe20000010000 */
[----:B------:R-:W-:Y:S02]  /*ca70*/  @P6 IMAD R0, R0, 0x60, RZ ;  /* 0x0000006000006824 */ /* 0x000fe400078e02ff */
[C---:B------:R-:W-:Y:S05]  /*ca80*/  HMMA.16816.F32 R32, R180.reuse, R122, R32 ;  /* 0x0000007ab420723c */ /* 0x040fea0000001820 */
[----:B------:R-:W-:Y:S02]  /*ca90*/  @P6 IMAD.IADD R121, R135, 0x1, R0 ;  /* 0x0000000187796824 */ /* 0x000fe400078e0200 */
[C---:B------:R-:W-:Y:S01]  /*caa0*/  @P6 IMAD.SHL.U32 R132, R134.reuse, 0x2, RZ ;  /* 0x0000000286846824 */ /* 0x040fe200078e00ff */
[C---:B-1----:R-:W-:Y:S04]  /*cab0*/  HMMA.16816.F32 R36, R180.reuse, R128, R36 ;  /* 0x00000080b424723c */ /* 0x042fe80000001824 */
[----:B------:R-:W-:Y:S01]  /*cac0*/  @P6 SHF.L.U64.HI R120, R134, 0x1, R121 ;  /* 0x0000000186786819 */ /* 0x000fe20000010279 */
[----:B------:R-:W-:Y:S01]  /*cad0*/  @P1 IMAD.HI.U32 R121, R209, c[0x0][0x2c8], RZ ;  /* 0x0000b200d1791a27 */ /* 0x000fe200078e00ff */
[C---:B------:R-:W-:Y:S02]  /*cae0*/  @P6 IADD3 R122, P2, R132.reuse, 0x80, RZ ;  /* 0x00000080847a6810 */ /* 0x040fe40007f5e0ff */
[----:B------:R-:W-:Y:S01]  /*caf0*/  @P6 IADD3 R132, P5, R132, c[0x0][0x1c8], RZ ;  /* 0x0000720084846a10 */ /* 0x000fe20007fbe0ff */
[----:B------:R-:W-:Y:S01]  /*cb00*/  IMAD.MOV.U32 R0, RZ, RZ, R209 ;  /* 0x000000ffff007224 */ /* 0x000fe200078e00d1 */
[C---:B------:R-:W-:Y:S03]  /*cb10*/  HMMA.16816.F32 R40, R180.reuse, R130, R40 ;  /* 0x00000082b428723c */ /* 0x040fe60000001828 */
[----:B------:R-:W-:Y:S02]  /*cb20*/  @P6 IADD3.X R133, R120, c[0x0][0x1cc], RZ, P5, !PT ;  /* 0x0000730078856a10 */ /* 0x000fe40002ffe4ff */
[----:B------:R-:W-:Y:S02]  /*cb30*/  @P6 IADD3 R122, P1, R122, c[0x0][0x1c8], RZ ;  /* 0x000072007a7a6a10 */ /* 0x000fe40007f3e0ff */
[----:B------:R-:W-:Y:S01]  /*cb40*/  @P0 SHF.R.U32.HI R0, RZ, c[0x0][0x2cc], R121 ;  /* 0x0000b300ff000a19 */ /* 0x000fe20000011679 */
[----:B------:R-:W-:Y:S01]  /*cb50*/  @!PT LDS RZ, [RZ] ;  /* 0x00000000fffff984 */ /* 0x000fe20000000800 */
[----:B------:R-:W-:Y:S01]  /*cb60*/  @!PT LDS RZ, [RZ] ;  /* 0x00000000fffff984 */ /* 0x000fe20000000800 */
[----:B------:R-:W-:Y:S01]  /*cb70*/  @!PT LDS RZ, [RZ] ;  /* 0x00000000fffff984 */ /* 0x000fe20000000800 */
[----:B------:R1:W-:Y:S01]  /*cb80*/  @P6 LDGSTS.E.BYPASS.LTC128B.128 [R208+0x8100], [R132.64], !P4 ;  /* 0x0810000084d06fae */ /* 0x0003e2000e101d4e */
[----:B------:R-:W-:Y:S03]  /*cb90*/  @P6 IADD3.X R123, RZ, c[0x0][0x1cc], R120, P1, P2 ;  /* 0x00007300ff7b6a10 */ /* 0x000fe60000fe4478 */
[----:B------:R-:W-:Y:S01]  /*cba0*/  @P6 IADD3 R128, P0, R132, UR13, RZ ;  /* 0x0000000d84806c10 */ /* 0x000fe2000ff1e0ff */
[----:B------:R-:W3:Y:S01]  /*cbb0*/  SHFL.IDX PT, R120, R0, RZ, 0x1c1f ;  /* 0x001c1fff00787589 */ /* 0x000ee200000e0000 */
[C---:B--2---:R-:W-:Y:S03]  /*cbc0*/  HMMA.16816.F32 R44, R180.reuse, R116, R44 ;  /* 0x00000074b42c723c */ /* 0x044fe6000000182c */
[----:B------:R-:W-:Y:S01]  /*cbd0*/  @P6 IADD3.X R129, R133, UR7, RZ, P0, !PT ;  /* 0x0000000785816c10 */ /* 0x000fe200087fe4ff */
[----:B------:R2:W-:Y:S01]  /*cbe0*/  @P6 LDGSTS.E.BYPASS.LTC128B.128 [R208+0xb100], [R122.64], !P3 ;  /* 0x0b1000007ad06fae */ /* 0x0005e2000d901d4e */
[C---:B------:R-:W-:Y:S02]  /*cbf0*/  @P6 IADD3 R130, P1, R128.reuse, UR13, RZ ;  /* 0x0000000d80826c10 */ /* 0x040fe4000ff3e0ff */
[----:B------:R-:W-:Y:S01]  /*cc00*/  @P6 IADD3 R134, P0, R128, UR10, RZ ;  /* 0x0000000a80866c10 */ /* 0x000fe2000ff1e0ff */
[----:B------:R-:W-:Y:S01]  /*cc10*/  IMAD R117, R184, -0x60, RZ ;  /* 0xffffffa0b8757824 */ /* 0x000fe200078e02ff */
[----:B------:R4:W-:Y:S01]  /*cc20*/  @P6 LDGSTS.E.BYPASS.LTC128B.128 [R208+0x9100], [R128.64], !P4 ;  /* 0x0910000080d06fae */ /* 0x0009e2000e101d4e */
[----:B------:R-:W-:Y:S03]  /*cc30*/  HMMA.16816.F32 R48, R180, R118, R48 ;  /* 0x00000076b430723c */ /* 0x000fe60000001830 */
[C---:B------:R-:W-:Y:S01]  /*cc40*/  @P6 IADD3.X R131, R129.reuse, UR7, RZ, P1, !PT ;  /* 0x0000000781836c10 */ /* 0x040fe20008ffe4ff */
[----:B------:R4:W-:Y:S01]  /*cc50*/  @P6 LDGSTS.E.BYPASS.LTC128B.128 [R208+0xc100], [R128.64+0x80], !P3 ;  /* 0x0c10008080d06fae */ /* 0x0009e2000d901d4e */
[----:B------:R-:W-:Y:S02]  /*cc60*/  @P6 IADD3.X R135, R129, UR8, RZ, P0, !PT ;  /* 0x0000000881876c10 */ /* 0x000fe400087fe4ff */
[----:B------:R-:W-:Y:S01]  /*cc70*/  PLOP3.LUT P0, PT, PT, PT, UP2, 0x40, 0x0 ;  /* 0x000000000000781c */ /* 0x000fe20003f0e828 */
[----:B------:R-:W-:Y:S01]  /*cc80*/  IMAD.IADD R119, R117, 0x1, -R214 ;  /* 0x0000000175777824 */ /* 0x000fe200078e0ad6 */
[----:B------:R3:W-:Y:S05]  /*cc90*/  @P6 LDGSTS.E.BYPASS.LTC128B.128 [R208+0xa100], [R130.64], !P4 ;  /* 0x0a10000082d06fae */ /* 0x0007ea000e101d4e */
[----:B------:R1:W-:Y:S05]  /*cca0*/  @P6 LDGSTS.E.BYPASS.LTC128B.128 [R208+0xd100], [R134.64], !P3 ;  /* 0x0d10000086d06fae */ /* 0x0003ea000d901d4e */
[----:B------:R-:W0:Y:S01]  /*ccb0*/  LDGDEPBAR ;  /* 0x00000000000079af */ /* 0x000e220000000000 */
[----:B--2---:R-:W-:Y:S04]  /*ccc0*/  IADD3 R123, -R214, 0x1, R117 ;  /* 0x00000001d67b7810 */ /* 0x004fe80007ffe175 */
[----:B------:R-:W-:Y:S04]  /*ccd0*/  IADD3 R123, R123, c[0x0][0x1d0], RZ ;  /* 0x000074007b7b7a10 */ /* 0x000fe80007ffe0ff */
[----:B------:R-:W-:Y:S04]  /*cce0*/  IADD3 R123, R123, -c[0x0][0x168], RZ ;  /* 0x80005a007b7b7a10 */ /* 0x000fe80007ffe0ff */
[C---:B----4-:R-:W-:Y:S02]  /*ccf0*/  IADD3 R129, R123.reuse, c[0x0][0x328], RZ ;  /* 0x0000ca007b817a10 */ /* 0x050fe40007ffe0ff */
[----:B------:R-:W-:Y:S03]  /*cd00*/  IADD3 R123, R123, UR6, RZ ;  /* 0x000000067b7b7c10 */ /* 0x000fe6000fffe0ff */
[--C-:B---3--:R-:W-:Y:S02]  /*cd10*/  IMAD.IADD R131, R129, 0x1, R120.reuse ;  /* 0x0000000181837824 */ /* 0x108fe400078e0278 */
[----:B------:R-:W-:Y:S01]  /*cd20*/  IMAD.IADD R116, R123, 0x1, R120 ;  /* 0x000000017b747824 */ /* 0x000fe200078e0278 */
[----:B------:R-:W-:-:S05]  /*cd30*/  @P0 BRA `(.L_x_1385) ;  /* 0x0000018000000947 */ /* 0x000fca0003800000 */
[----:B-1----:R-:W-:Y:S01]  /*cd40*/  IADD3 R120, R120, c[0x0][0x1d0], RZ ;  /* 0x0000740078787a10 */ /* 0x002fe20007ffe0ff */
        /* <DEDUP_REMOVED lines=13> */
.L_x_1387:
[----:B------:R-:W-:Y:S04]  /*ce20*/  MOV R118, c[0x0][0x32c] ;  /* 0x0000cb0000767a02 */ /* 0x000fe80000000f00 */
[----:B------:R-:W-:Y:S11]  /*ce30*/  ISETP.NE.AND P0, PT, R118, 0x1, PT ;  /* 0x000000017600780c */ /* 0x000ff60003f05270 */
[----:B------:R-:W-:Y:S02]  /*ce40*/  @!UPT UIADD3 URZ, URZ, URZ, URZ ;  /* 0x0000003f3f3ff290 */ /* 0x000fe4000fffe03f */
[----:B------:R-:W-:Y:S05]  /*ce50*/  @P0 IMAD.HI.U32 R118, R120, c[0x0][0x330], RZ ;  /* 0x0000cc0078760a27 */ /* 0x000fea00078e00ff */
[----:B------:R-:W-:Y:S02]  /*ce60*/  @P0 SHF.R.U32.HI R120, RZ, c[0x0][0x334], R118 ;  /* 0x0000cd00ff780a19 */ /* 0x000fe40000011676 */
.L_x_1388:
[----:B------:R-:W-:Y:S05]  /*ce70*/  BSYNC B0 ;  /* 0x0000000000007941 */ /* 0x000fea0003800000 */
.L_x_1386:
[----:B------:R-:W-:Y:S05]  /*ce80*/  IMAD R121, R120, c[0x0][0x32c], R119 ;  /* 0x0000cb0078797a24 */ /* 0x000fea00078e0277 */
[----:B------:R-:W-:Y:S02]  /*ce90*/  IADD3 R118, R121, c[0x0][0x32c], RZ ;  /* 0x0000cb0079767a10 */ /* 0x000fe40007ffe0ff */
[----:B------:R-:W-:Y:S02]  /*cea0*/  IMNMX R116, R116, R121, !PT ;  /* 0x0000007974747217 */ /* 0x000fe40007800200 */
[----:B------:R-:W-:Y:S02]  /*ceb0*/  IMNMX R131, R131, R118, PT ;  /* 0x0000007683837217 */ /* 0x000fe40003800200 */
.L_x_1385:
[C---:B-1----:R-:W-:Y:S01]  /*cec0*/  ISETP.GE.AND P0, PT, R117.reuse, 0x2, PT ;  /* 0x000000027500780c */ /* 0x042fe20003f06270 */
[----:B------:R-:W1:Y:S01]  /*ced0*/  SHFL.IDX PT, R0, R0, 0x1, 0x1c1f ;  /* 0x003c1f0000007f89 */ /* 0x000e6200000e0000 */
        /* <DEDUP_REMOVED lines=10> */
[C---:B------:R-:W-:Y:S02]  /*cf80*/  ISETP.GT.AND P1, PT, R116.reuse, 0x8, !P1 ;  /* 0x000000087400780c */ /* 0x040fe40004f24270 */
        /* <DEDUP_REMOVED lines=17> */
[C---:B------:R-:W-:Y:S02]  /*d0a0*/  ISETP.GT.AND P0, PT, R116.reuse, 0x11, !P1 ;  /* 0x000000117400780c */ /* 0x040fe40004f04270 */
        /* <DEDUP_REMOVED lines=10> */
[----:B------:R-:W-:Y:S01]  /*d150*/  FSEL R130, R16, -INF , !P0 ;  /* 0xff80000010827808 */ /* 0x000fe20004000000 */
[--C-:B-1----:R-:W-:Y:S01]  /*d160*/  IMAD.IADD R16, R123, 0x1, R0.reuse ;  /* 0x000000017b107824 */ /* 0x102fe200078e0200 */
[C---:B------:R-:W-:Y:S04]  /*d170*/  ISETP.GT.AND P0, PT, R116.reuse, 0x19, !P1 ;  /* 0x000000197400780c */ /* 0x040fe80004f04270 */
        /* <DEDUP_REMOVED lines=70> */
[C---:B------:R-:W-:Y:S02]  /*d5e0*/  ISETP.GT.AND P0, PT, R116.reuse, 0x49, !P1 ;  /* 0x000000497400780c */ /* 0x040fe40004f04270 */
        /* <DEDUP_REMOVED lines=41> */
.L_x_1391:
[----:B------:R-:W-:Y:S04]  /*d880*/  MOV R0, c[0x0][0x32c] ;  /* 0x0000cb0000007a02 */ /* 0x000fe80000000f00 */
[----:B------:R-:W-:Y:S11]  /*d890*/  ISETP.NE.AND P0, PT, R0, 0x1, PT ;  /* 0x000000010000780c */ /* 0x000ff60003f05270 */
[----:B------:R-:W-:Y:S02]  /*d8a0*/  @!UPT UIADD3 URZ, URZ, URZ, URZ ;  /* 0x0000003f3f3ff290 */ /* 0x000fe4000fffe03f */
[----:B------:R-:W-:Y:S05]  /*d8b0*/  @P0 IMAD.HI.U32 R0, R20, c[0x0][0x330], RZ ;  /* 0x0000cc0014000a27 */ /* 0x000fea00078e00ff */
[----:B------:R-:W-:Y:S02]  /*d8c0*/  @P0 SHF.R.U32.HI R20, RZ, c[0x0][0x334], R0 ;  /* 0x0000cd00ff140a19 */ /* 0x000fe40000011600 */
.L_x_1392:
[----:B------:R-:W-:Y:S05]  /*d8d0*/  BSYNC B0 ;  /* 0x0000000000007941 */ /* 0x000fea0003800000 */
.L_x_1390:
[----:B------:R-:W-:Y:S05]  /*d8e0*/  IMAD R119, R20, c[0x0][0x32c], R119 ;  /* 0x0000cb0014777a24 */ /* 0x000fea00078e0277 */
[----:B------:R-:W-:Y:S02]  /*d8f0*/  IADD3 R5, R119, c[0x0][0x32c], RZ ;  /* 0x0000cb0077057a10 */ /* 0x000fe40007ffe0ff */
[----:B------:R-:W-:Y:S02]  /*d900*/  IMNMX R16, R16, R119, !PT ;  /* 0x0000007710107217 */ /* 0x000fe40007800200 */
[----:B------:R-:W-:Y:S02]  /*d910*/  IMNMX R4, R4, R5, PT ;  /* 0x0000000504047217 */ /* 0x000fe40003800200 */
.L_x_1389:
[C---:B------:R-:W-:Y:S02]  /*d920*/  LOP3.LUT P0, RZ, R215.reuse, 0x80000, RZ, 0xc0, !PT ;  /* 0x00080000d7ff7812 */ /* 0x040fe4000780c0ff */
[C---:B------:R-:W-:Y:S02]  /*d930*/  ISETP.GT.AND P6, PT, R16.reuse, 0x50, !P6 ;  /* 0x000000501000780c */ /* 0x040fe400077c4270 */
[C---:B------:R-:W-:Y:S02]  /*d940*/  ISETP.GT.AND P0, PT, R16.reuse, RZ, !P0 ;  /* 0x000000ff1000720c */ /* 0x040fe40004704270 */
[----:B------:R-:W-:Y:S02]  /*d950*/  ISETP.GT.AND P5, PT, R16, 0x51, !P5 ;  /* 0x000000511000780c */ /* 0x000fe40006fa4270 */
[C---:B------:R-:W-:Y:S02]  /*d960*/  ISETP.LT.OR P0, PT, R4.reuse, 0x1, P0 ;  /* 0x000000010400780c */ /* 0x040fe40000701670 */
[----:B------:R-:W-:Y:S02]  /*d970*/  ISETP.LT.OR P6, PT, R4, 0x51, P6 ;  /* 0x000000510400780c */ /* 0x000fe400037c1670 */
[----:B------:R-:W-:Y:S02]  /*d980*/  FSEL R21, R6, -INF , !P0 ;  /* 0xff80000006157808 */ /* 0x000fe40004000000 */
[----:B------:R-:W-:Y:S02]  /*d990*/  LOP3.LUT P0, RZ, R215, 0x40000, RZ, 0xc0, !PT ;  /* 0x00040000d7ff7812 */ /* 0x000fe4000780c0ff */
[C---:B------:R-:W-:Y:S02]  /*d9a0*/  ISETP.GT.AND P2, PT, R16.reuse, 0x58, !P2 ;  /* 0x000000581000780c */ /* 0x040fe40005744270 */
[----:B------:R-:W-:Y:S02]  /*d9b0*/  ISETP.GT.AND P0, PT, R16, 0x1, !P0 ;  /* 0x000000011000780c */ /* 0x000fe40004704270 */
[----:B------:R-:W-:Y:S02]  /*d9c0*/  FSEL R129, R46, -INF , !P6 ;  /* 0xff8000002e817808 */ /* 0x000fe40007000000 */
[C---:B------:R-:W-:Y:S02]  /*d9d0*/  ISETP.LT.OR P0, PT, R4.reuse, 0x2, P0 ;  /* 0x000000020400780c */ /* 0x040fe40000701670 */
[----:B------:R-:W-:Y:S02]  /*d9e0*/  ISETP.LT.OR P5, PT, R4, 0x52, P5 ;  /* 0x000000520400780c */ /* 0x000fe40002fa1670 */
[----:B------:R-:W-:Y:S02]  /*d9f0*/  FSEL R17, R7, -INF , !P0 ;  /* 0xff80000007117808 */ /* 0x000fe40004000000 */
[C---:B------:R-:W-:Y:S02]  /*da00*/  LOP3.LUT P0, RZ, R215.reuse, 0x20000, RZ, 0xc0, !PT ;  /* 0x00020000d7ff7812 */ /* 0x040fe4000780c0ff */
        /* <DEDUP_REMOVED lines=90> */
[----:B------:R-:W-:Y:S01]  /*dfb0*/  ISETP.GT.AND P1, PT, R16, 0x59, !P1 ;  /* 0x000000591000780c */ /* 0x000fe20004f24270 */
[----:B------:R-:W1:Y:S01]  /*dfc0*/  SHFL.BFLY PT, R0, R5, 0x2, 0x1f ;  /* 0x0c401f0005007f89 */ /* 0x000e6200000e0000 */
        /* <DEDUP_REMOVED lines=41> */
[C---:B------:R-:W-:Y:S03]  /*e260*/  FMUL.FTZ R131, R0.reuse, c[0x0][0x2d0] ;  /* 0x0000b40000837a20 */ /* 0x040fe60000410000 */
[----:B------:R-:W-:Y:S02]  /*e270*/  FSEL R6, R0, RZ, P0 ;  /* 0x000000ff00067208 */ /* 0x000fe40000000000 */
[----:B------:R-:W-:Y:S03]  /*e280*/  FSEL R131, R131, RZ, P0 ;  /* 0x000000ff83837208 */ /* 0x000fe60000000000 */
[----:B------:R-:W-:Y:S02]  /*e290*/  FADD.FTZ R3, -R6, R3 ;  /* 0x0000000306037221 */ /* 0x000fe40000010100 */
[--C-:B------:R-:W-:Y:S02]  /*e2a0*/  FFMA.FTZ R44, R12, c[0x0][0x2d0], -R131.reuse ;  /* 0x0000b4000c2c7a23 */ /* 0x100fe40000010883 */
[--C-:B------:R-:W-:Y:S02]  /*e2b0*/  FFMA.FTZ R45, R8, c[0x0][0x2d0], -R131.reuse ;  /* 0x0000b400082d7a23 */ /* 0x100fe40000010883 */
[--C-:B------:R-:W-:Y:S02]  /*e2c0*/  FFMA.FTZ R15, R222, c[0x0][0x2d0], -R131.reuse ;  /* 0x0000b400de0f7a23 */ /* 0x100fe40000010883 */
[--C-:B------:R-:W-:Y:S01]  /*e2d0*/  FFMA.FTZ R14, R220, c[0x0][0x2d0], -R131.reuse ;  /* 0x0000b400dc0e7a23 */ /* 0x100fe20000010883 */
[----:B------:R-:W-:Y:S01]  /*e2e0*/  MUFU.EX2 R44, R44 ;  /* 0x0000002c002c7308 */ /* 0x000fe20000000800 */
[--C-:B------:R-:W-:Y:S02]  /*e2f0*/  FFMA.FTZ R51, R132, c[0x0][0x2d0], -R131.reuse ;  /* 0x0000b40084337a23 */ /* 0x100fe40000010883 */
[--C-:B------:R-:W-:Y:S01]  /*e300*/  FFMA.FTZ R123, R130, c[0x0][0x2d0], -R131.reuse ;  /* 0x0000b400827b7a23 */ /* 0x100fe20000010883 */
[----:B-1----:R-:W-:Y:S01]  /*e310*/  FMNMX.FTZ R5, R7, R4, !PT ;  /* 0x0000000407057209 */ /* 0x002fe20007810000 */
[--C-:B------:R-:W-:Y:S02]  /*e320*/  FFMA.FTZ R120, R120, c[0x0][0x2d0], -R131.reuse ;  /* 0x0000b40078787a23 */ /* 0x100fe40000010883 */
[--C-:B------:R-:W-:Y:S02]  /*e330*/  FFMA.FTZ R128, R128, c[0x0][0x2d0], -R131.reuse ;  /* 0x0000b40080807a23 */ /* 0x100fe40000010883 */
[----:B------:R-:W1:Y:S01]  /*e340*/  SHFL.BFLY PT, R4, R5, 0x1, 0x1f ;  /* 0x0c201f0005047f89 */ /* 0x000e6200000e0000 */
[----:B------:R-:W2:Y:S01]  /*e350*/  MUFU.EX2 R15, R15 ;  /* 0x0000000f000f7308 */ /* 0x000ea20000000800 */
        /* <DEDUP_REMOVED lines=11> */
[----:B------:R-:W3:Y:S01]  /*e410*/  MUFU.EX2 R45, R45 ;  /* 0x0000002d002d7308 */ /* 0x000ee20000000800 */
[--C-:B------:R-:W-:Y:S01]  /*e420*/  FFMA.FTZ R118, R118, c[0x0][0x2d0], -R131.reuse ;  /* 0x0000b40076767a23 */ /* 0x100fe20000010883 */
[----:B-1----:R-:W-:Y:S01]  /*e430*/  FMNMX.FTZ R12, R5, R4, !PT ;  /* 0x00000004050c7209 */ /* 0x002fe20007810000 */
[----:B------:R-:W-:Y:S01]  /*e440*/  FMUL.FTZ R4, R3, c[0x0][0x2d0] ;  /* 0x0000b40003047a20 */ /* 0x000fe20000410000 */
[----:B--2---:R-:W-:Y:S02]  /*e450*/  F2FP.PACK_AB R16, R15, R44 ;  /* 0x0000002c0f10723e */ /* 0x004fe400000000ff */
[C---:B------:R-:W-:Y:S01]  /*e460*/  FSETP.NEU.FTZ.AND P0, PT, R12.reuse, -INF , PT ;  /* 0xff8000000c00780b */ /* 0x040fe20003f1d000 */
[C---:B------:R-:W-:Y:S03]  /*e470*/  FMUL.FTZ R50, R12.reuse, c[0x0][0x2d0] ;  /* 0x0000b4000c327a20 */ /* 0x040fe60000410000 */
[----:B------:R-:W1:Y:S01]  /*e480*/  MUFU.EX2 R3, R4 ;  /* 0x0000000400037308 */ /* 0x000e620000000800 */
[----:B------:R-:W-:Y:S02]  /*e490*/  FSEL R5, R12, RZ, P0 ;  /* 0x000000ff0c057208 */ /* 0x000fe40000000000 */
[----:B------:R-:W-:Y:S02]  /*e4a0*/  FSEL R50, R50, RZ, P0 ;  /* 0x000000ff32327208 */ /* 0x000fe40000000000 */
[----:B------:R-:W-:Y:S01]  /*e4b0*/  ISETP.GT.AND P0, PT, R184, R207, PT ;  /* 0x000000cfb800720c */ /* 0x000fe20003f04270 */
[----:B------:R-:W-:Y:S02]  /*e4c0*/  FADD.FTZ R5, -R5, R2 ;  /* 0x0000000205057221 */ /* 0x000fe40000010100 */
        /* <DEDUP_REMOVED lines=9> */
[----:B------:R-:W-:Y:S01]  /*e560*/  LDSM.16.MT88.4 R36, [R200+0x900] ;  /* 0x00090000c824783b */ /* 0x000fe20000004200 */
        /* <DEDUP_REMOVED lines=17> */
[----:B------:R-:W-:Y:S01]  /*e680*/  FMUL.FTZ R85, R3, R85 ;  /* 0x0000005503557220 */ /* 0x000fe20000410000 */
[----:B------:R-:W-:Y:S01]  /*e690*/  MUFU.EX2 R47, R47 ;  /* 0x0000002f002f7308 */ /* 0x000fe20000000800 */
[--C-:B------:R-:W-:Y:S02]  /*e6a0*/  FFMA.FTZ R135, R33, c[0x0][0x2d0], -R50.reuse ;  /* 0x0000b40021877a23 */ /* 0x100fe40000010832 */
[----:B------:R-:W-:Y:S01]  /*e6b0*/  LDSM.16.MT88.4 R32, [R201+0x900] ;  /* 0x00090000c920783b */ /* 0x000fe20000004200 */
[C---:B-1----:R-:W-:Y:S02]  /*e6c0*/  FMUL.FTZ R6, R2.reuse, R114 ;  /* 0x0000007202067220 */ /* 0x042fe40000410000 */
[C---:B------:R-:W-:Y:S02]  /*e6d0*/  FMUL.FTZ R7, R2.reuse, R115 ;  /* 0x0000007302077220 */ /* 0x040fe40000410000 */
[C---:B------:R-:W-:Y:S02]  /*e6e0*/  FMUL.FTZ R10, R2.reuse, R110 ;  /* 0x0000006e020a7220 */ /* 0x040fe40000410000 */
        /* <DEDUP_REMOVED lines=15> */
[----:B------:R-:W-:Y:S02]  /*e7e0*/  FMUL.FTZ R87, R2, R87 ;  /* 0x0000005702577220 */ /* 0x000fe40000410000 */
[C---:B------:R-:W-:Y:S01]  /*e7f0*/  FMUL.FTZ R88, R3.reuse, R88 ;  /* 0x0000005803587220 */ /* 0x040fe20000410000 */
[----:B-1----:R-:W-:Y:S01]  /*e800*/  F2FP.PACK_AB R19, R46, R47 ;  /* 0x0000002f2e13723e */ /* 0x002fe200000000ff */
[C---:B------:R-:W-:Y:S02]  /*e810*/  FMUL.FTZ R89, R3.reuse, R89 ;  /* 0x0000005903597220 */ /* 0x040fe40000410000 */
[C---:B------:R-:W-:Y:S02]  /*e820*/  FMUL.FTZ R90, R2.reuse, R90 ;  /* 0x0000005a025a7220 */ /* 0x040fe40000410000 */
[C---:B------:R-:W-:Y:S01]  /*e830*/  FMUL.FTZ R91, R2.reuse, R91 ;  /* 0x0000005b025b7220 */ /* 0x040fe20000410000 */
[----:B------:R-:W1:Y:S01]  /*e840*/  MUFU.EX2 R128, R128 ;  /* 0x0000008000807308 */ /* 0x000e620000000800 */
[C---:B--2---:R-:W-:Y:S05]  /*e850*/  HMMA.16816.F32 R4, R16.reuse, R20, R4 ;  /* 0x000000141004723c */ /* 0x044fea0000001804 */
[C---:B------:R-:W-:Y:S02]  /*e860*/  FMUL.FTZ R92, R3.reuse, R92 ;  /* 0x0000005c035c7220 */ /* 0x040fe40000410000 */
[C---:B------:R-:W-:Y:S01]  /*e870*/  FMUL.FTZ R93, R3.reuse, R93 ;  /* 0x0000005d035d7220 */ /* 0x040fe20000410000 */
[C---:B------:R-:W-:Y:S01]  /*e880*/  HMMA.16816.F32 R8, R16.reuse, R22, R8 ;  /* 0x000000161008723c */ /* 0x040fe20000001808 */
[----:B------:R-:W2:Y:S01]  /*e890*/  LDSM.16.MT88.4 R20, [R200+0x100] ;  /* 0x00010000c814783b */ /* 0x000ea20000004200 */
[----:B------:R-:W-:Y:S02]  /*e8a0*/  MUFU.EX2 R130, R130 ;  /* 0x0000008200827308 */ /* 0x000fe40000000800 */
[C---:B------:R-:W-:Y:S02]  /*e8b0*/  FMUL.FTZ R94, R2.reuse, R94 ;  /* 0x0000005e025e7220 */ /* 0x040fe40000410000 */
[C---:B------:R-:W-:Y:S02]  /*e8c0*/  FMUL.FTZ R95, R2.reuse, R95 ;  /* 0x0000005f025f7220 */ /* 0x040fe40000410000 */
[C---:B------:R-:W-:Y:S04]  /*e8d0*/  HMMA.16816.F32 R68, R16.reuse, R24, R68 ;  /* 0x000000181044723c */ /* 0x040fe80000001844 */
[C---:B------:R-:W-:Y:S01]  /*e8e0*/  FMUL.FTZ R96, R3.reuse, R96 ;  /* 0x0000006003607220 */ /* 0x040fe20000410000 */
[----:B------:R-:W-:Y:S01]  /*e8f0*/  MUFU.EX2 R132, R132 ;  /* 0x0000008400847308 */ /* 0x000fe20000000800 */
[C---:B------:R-:W-:Y:S02]  /*e900*/  FMUL.FTZ R97, R3.reuse, R97 ;  /* 0x0000006103617220 */ /* 0x040fe40000410000 */
[C---:B------:R-:W-:Y:S01]  /*e910*/  HMMA.16816.F32 R72, R16.reuse, R26, R72 ;  /* 0x0000001a1048723c */ /* 0x040fe20000001848 */
[----:B------:R-:W4:Y:S03]  /*e920*/  LDSM.16.MT88.4 R24, [R204+0x3100] ;  /* 0x00310000cc18783b */ /* 0x000f260000004200 */
[C---:B------:R-:W-:Y:S02]  /*e930*/  FMUL.FTZ R98, R2.reuse, R98 ;  /* 0x0000006202627220 */ /* 0x040fe40000410000 */
[C---:B------:R-:W-:Y:S01]  /*e940*/  FMUL.FTZ R99, R2.reuse, R99 ;  /* 0x0000006302637220 */ /* 0x040fe20000410000 */
[----:B------:R-:W-:Y:S01]  /*e950*/  MUFU.EX2 R135, R135 ;  /* 0x0000008700877308 */ /* 0x000fe20000000800 */
[C---:B------:R-:W-:Y:S04]  /*e960*/  HMMA.16816.F32 R76, R16.reuse, R28, R76 ;  /* 0x0000001c104c723c */ /* 0x040fe8000000184c */
[C---:B------:R-:W-:Y:S02]  /*e970*/  FMUL.FTZ R100, R3.reuse, R100 ;  /* 0x0000006403647220 */ /* 0x040fe40000410000 */
[C---:B------:R-:W-:Y:S02]  /*e980*/  FMUL.FTZ R101, R3.reuse, R101 ;  /* 0x0000006503657220 */ /* 0x040fe40000410000 */
[C---:B------:R-:W-:Y:S01]  /*e990*/  HMMA.16816.F32 R80, R16.reuse, R30, R80 ;  /* 0x0000001e1050723c */ /* 0x040fe20000001850 */
[----:B------:R-:W5:Y:S01]  /*e9a0*/  LDSM.16.MT88.4 R28, [R202+0x3100] ;  /* 0x00310000ca1c783b */ /* 0x000f620000004200 */
[----:B------:R-:W-:Y:S02]  /*e9b0*/  MUFU.EX2 R147, R147 ;  /* 0x0000009300937308 */ /* 0x000fe40000000800 */
[C---:B------:R-:W-:Y:S02]  /*e9c0*/  FMUL.FTZ R102, R2.reuse, R102 ;  /* 0x0000006602667220 */ /* 0x040fe40000410000 */
[C---:B------:R-:W-:Y:S02]  /*e9d0*/  FMUL.FTZ R103, R2.reuse, R103 ;  /* 0x0000006702677220 */ /* 0x040fe40000410000 */
[C---:B------:R-:W-:Y:S01]  /*e9e0*/  FMUL.FTZ R104, R3.reuse, R104 ;  /* 0x0000006803687220 */ /* 0x040fe20000410000 */
[C---:B--2---:R-:W-:Y:S03]  /*e9f0*/  HMMA.16816.F32 R84, R16.reuse, R20, R84 ;  /* 0x000000141054723c */ /* 0x044fe60000001854 */
[C---:B------:R-:W-:Y:S01]  /*ea00*/  FMUL.FTZ R105, R3.reuse, R105 ;  /* 0x0000006903697220 */ /* 0x040fe20000410000 */
[----:B------:R-:W-:Y:S01]  /*ea10*/  MUFU.EX2 R136, R136 ;  /* 0x0000008800887308 */ /* 0x000fe20000000800 */
[C---:B------:R-:W-:Y:S02]  /*ea20*/  FMUL.FTZ R106, R2.reuse, R106 ;  /* 0x0000006a026a7220 */ /* 0x040fe40000410000 */
[C---:B------:R-:W-:Y:S01]  /*ea30*/  FMUL.FTZ R107, R2.reuse, R107 ;  /* 0x0000006b026b7220 */ /* 0x040fe20000410000 */
[C---:B------:R-:W-:Y:S01]  /*ea40*/  HMMA.16816.F32 R88, R16.reuse, R22, R88 ;  /* 0x000000161058723c */ /* 0x040fe20000001858 */
[----:B------:R-:W2:Y:S03]  /*ea50*/  LDSM.16.MT88.4 R20, [R201+0x3100] ;  /* 0x00310000c914783b */ /* 0x000ea60000004200 */
[C---:B------:R-:W-:Y:S02]  /*ea60*/  FMUL.FTZ R52, R3.reuse, R52 ;  /* 0x0000003403347220 */ /* 0x040fe40000410000 */
[C---:B------:R-:W-:Y:S01]  /*ea70*/  FMUL.FTZ R53, R3.reuse, R53 ;  /* 0x0000003503357220 */ /* 0x040fe20000410000 */
[----:B------:R-:W-:Y:S01]  /*ea80*/  MUFU.EX2 R144, R144 ;  /* 0x0000009000907308 */ /* 0x000fe20000000800 */
[C---:B----4-:R-:W-:Y:S04]  /*ea90*/  HMMA.16816.F32 R92, R16.reuse, R24, R92 ;  /* 0x00000018105c723c */ /* 0x050fe8000000185c */
[C---:B------:R-:W-:Y:S02]  /*eaa0*/  FMUL.FTZ R54, R2.reuse, R54 ;  /* 0x0000003602367220 */ /* 0x040fe40000410000 */
[C---:B------:R-:W-:Y:S02]  /*eab0*/  FMUL.FTZ R55, R2.reuse, R55 ;  /* 0x0000003702377220 */ /* 0x040fe40000410000 */
[C---:B------:R-:W-:Y:S01]  /*eac0*/  HMMA.16816.F32 R96, R16.reuse, R26, R96 ;  /* 0x0000001a1060723c */ /* 0x040fe20000001860 */
[----:B------:R-:W4:Y:S01]  /*ead0*/  LDSM.16.MT88.4 R24, [R200+0x3100] ;  /* 0x00310000c818783b */ /* 0x000f220000004200 */
[----:B------:R-:W-:Y:S02]  /*eae0*/  MUFU.EX2 R157, R157 ;  /* 0x0000009d009d7308 */ /* 0x000fe40000000800 */
[C---:B------:R-:W-:Y:S02]  /*eaf0*/  FMUL.FTZ R56, R3.reuse, R56 ;  /* 0x0000003803387220 */ /* 0x040fe40000410000 */
[C---:B------:R-:W-:Y:S02]  /*eb00*/  FMUL.FTZ R57, R3.reuse, R57 ;  /* 0x0000003903397220 */ /* 0x040fe40000410000 */
[C---:B-----5:R-:W-:Y:S04]  /*eb10*/  HMMA.16816.F32 R100, R16.reuse, R28, R100 ;  /* 0x0000001c1064723c */ /* 0x060fe80000001864 */
[C---:B------:R-:W-:Y:S01]  /*eb20*/  FMUL.FTZ R58, R2.reuse, R58 ;  /* 0x0000003a023a7220 */ /* 0x040fe20000410000 */
[----:B------:R-:W-:Y:S01]  /*eb30*/  MUFU.EX2 R160, R160 ;  /* 0x000000a000a07308 */ /* 0x000fe20000000800 */
[C---:B------:R-:W-:Y:S02]  /*eb40*/  FMUL.FTZ R59, R2.reuse, R59 ;  /* 0x0000003b023b7220 */ /* 0x040fe40000410000 */
[C---:B------:R-:W-:Y:S01]  /*eb50*/  HMMA.16816.F32 R104, R16.reuse, R30, R104 ;  /* 0x0000001e1068723c */ /* 0x040fe20000001868 */
[----:B------:R-:W5:Y:S03]  /*eb60*/  LDSM.16.MT88.4 R28, [R204+0x900] ;  /* 0x00090000cc1c783b */ /* 0x000f660000004200 */
[C---:B------:R-:W-:Y:S02]  /*eb70*/  FMUL.FTZ R60, R3.reuse, R60 ;  /* 0x0000003c033c7220 */ /* 0x040fe40000410000 */
[----:B------:R-:W-:Y:S01]  /*eb80*/  FMUL.FTZ R61, R3, R61 ;  /* 0x0000003d033d7220 */ /* 0x000fe20000410000 */
[----:B------:R-:W-:Y:S01]  /*eb90*/  MUFU.EX2 R162, R162 ;  /* 0x000000a200a27308 */ /* 0x000fe20000000800 */
[C---:B------:R-:W-:Y:S01]  /*eba0*/  FMUL.FTZ R62, R2.reuse, R62 ;  /* 0x0000003e023e7220 */ /* 0x040fe20000410000 */
[C---:B--2---:R-:W-:Y:S03]  /*ebb0*/  HMMA.16816.F32 R52, R16.reuse, R20, R52 ;  /* 0x000000141034723c */ /* 0x044fe60000001834 */
[--C-:B------:R-:W-:Y:S02]  /*ebc0*/  FFMA.FTZ R133, R133, c[0x0][0x2d0], -R50.reuse ;  /* 0x0000b40085857a23 */ /* 0x100fe40000010832 */
[C---:B------:R-:W-:Y:S02]  /*ebd0*/  FMUL.FTZ R63, R2.reuse, R63 ;  /* 0x0000003f023f7220 */ /* 0x040fe40000410000 */
[C---:B------:R-:W-:Y:S01]  /*ebe0*/  FMUL.FTZ R64, R3.reuse, R64 ;  /* 0x0000004003407220 */ /* 0x040fe20000410000 */
[C---:B------:R-:W-:Y:S01]  /*ebf0*/  HMMA.16816.F32 R56, R16.reuse, R22, R56 ;  /* 0x000000161038723c */ /* 0x040fe20000001838 */
[----:B------:R-:W2:Y:S01]  /*ec00*/  MUFU.EX2 R133, R133 ;  /* 0x0000008500857308 */ /* 0x000ea20000000800 */
[----:B------:R-:W5:Y:S02]  /*ec10*/  LDSM.16.MT88.4 R20, [R202+0x900] ;  /* 0x00090000ca14783b */ /* 0x000f640000004200 */
[----:B------:R-:W-:Y:S02]  /*ec20*/  FMUL.FTZ R65, R3, R65 ;  /* 0x0000004103417220 */ /* 0x000fe40000410000 */
[C---:B------:R-:W-:Y:S02]  /*ec30*/  FMUL.FTZ R66, R2.reuse, R66 ;  /* 0x0000004202427220 */ /* 0x040fe40000410000 */
[C---:B----4-:R-:W-:Y:S03]  /*ec40*/  HMMA.16816.F32 R60, R16.reuse, R24, R60 ;  /* 0x00000018103c723c */ /* 0x050fe6000000183c */
[----:B------:R-:W-:Y:S01]  /*ec50*/  MUFU.EX2 R146, R146 ;  /* 0x0000009200927308 */ /* 0x000fe20000000800 */
[----:B------:R-:W-:Y:S02]  /*ec60*/  FMUL.FTZ R67, R2, R67 ;  /* 0x0000004302437220 */ /* 0x000fe40000410000 */
[--C-:B------:R-:W-:Y:S02]  /*ec70*/  FFMA.FTZ R156, R175, c[0x0][0x2d0], -R50.reuse ;  /* 0x0000b400af9c7a23 */ /* 0x100fe40000010832 */
[--C-:B------:R-:W-:Y:S03]  /*ec80*/  FFMA.FTZ R175, R172, c[0x0][0x2d0], -R131.reuse ;  /* 0x0000b400acaf7a23 */ /* 0x100fe60000010883 */
[----:B------:R-:W-:Y:S01]  /*ec90*/  HMMA.16816.F32 R64, R16, R26, R64 ;  /* 0x0000001a1040723c */ /* 0x000fe20000001840 */
[----:B------:R-:W4:Y:S01]  /*eca0*/  LDSM.16.MT88.4 R24, [R204+0x3900] ;  /* 0x00390000cc18783b */ /* 0x000f220000004200 */
[----:B------:R-:W-:Y:S01]  /*ecb0*/  MUFU.EX2 R156, R156 ;  /* 0x0000009c009c7308 */ /* 0x000fe20000000800 */
[--C-:B------:R-:W-:Y:S02]  /*ecc0*/  FFMA.FTZ R172, R223, c[0x0][0x2d0], -R50.reuse ;  /* 0x0000b400dfac7a23 */ /* 0x100fe40000010832 */
[--C-:B------:R-:W-:Y:S02]  /*ecd0*/  FFMA.FTZ R223, R40, c[0x0][0x2d0], -R131.reuse ;  /* 0x0000b40028df7a23 */ /* 0x100fe40000010883 */
[----:B---3--:R-:W-:Y:S01]  /*ece0*/  F2FP.PACK_AB R16, R120, R51 ;  /* 0x000000337810723e */ /* 0x008fe200000000ff */
[--C-:B------:R-:W-:Y:S01]  /*ecf0*/  FFMA.FTZ R159, R159, c[0x0][0x2d0], -R50.reuse ;  /* 0x0000b4009f9f7a23 */ /* 0x100fe20000010832 */
[----:B-1----:R-:W-:Y:S03]  /*ed00*/  F2FP.PACK_AB R18, R128, R123 ;  /* 0x0000007b8012723e */ /* 0x002fe600000000ff */
[----:B--2---:R-:W-:Y:S01]  /*ed10*/  F2FP.PACK_AB R17, R133, R130 ;  /* 0x000000828511723e */ /* 0x004fe200000000ff */
[----:B------:R-:W-:Y:S01]  /*ed20*/  MUFU.EX2 R175, R175 ;  /* 0x000000af00af7308 */ /* 0x000fe20000000800 */
[----:B------:R-:W-:Y:S01]  /*ed30*/  F2FP.PACK_AB R19, R135, R132 ;  /* 0x000000848713723e */ /* 0x000fe200000000ff */
[--C-:B------:R-:W-:Y:S02]  /*ed40*/  FFMA.FTZ R158, R163, c[0x0][0x2d0], -R50.reuse ;  /* 0x0000b400a39e7a23 */ /* 0x100fe40000010832 */
[--C-:B------:R-:W-:Y:S02]  /*ed50*/  FFMA.FTZ R161, R161, c[0x0][0x2d0], -R50.reuse ;  /* 0x0000b400a1a17a23 */ /* 0x100fe40000010832 */
[--C-:B------:R-:W-:Y:S02]  /*ed60*/  FFMA.FTZ R163, R174, c[0x0][0x2d0], -R131.reuse ;  /* 0x0000b400aea37a23 */ /* 0x100fe40000010883 */
[C---:B-----5:R-:W-:Y:S02]  /*ed70*/  HMMA.16816.F32 R4, R16.reuse, R28, R4 ;  /* 0x0000001c1004723c */ /* 0x060fe40000001804 */
[----:B------:R-:W1:Y:S01]  /*ed80*/  MUFU.EX2 R159, R159 ;  /* 0x0000009f009f7308 */ /* 0x000e620000000800 */
[--C-:B------:R-:W-:Y:S02]  /*ed90*/  FFMA.FTZ R174, R185, c[0x0][0x2d0], -R50.reuse ;  /* 0x0000b400b9ae7a23 */ /* 0x100fe40000010832 */
[--C-:B------:R-:W-:Y:S02]  /*eda0*/  FFMA.FTZ R185, R138, c[0x0][0x2d0], -R131.reuse ;  /* 0x0000b4008ab97a23 */ /* 0x100fe40000010883 */
[--C-:B------:R-:W-:Y:S01]  /*edb0*/  FFMA.FTZ R138, R41, c[0x0][0x2d0], -R50.reuse ;  /* 0x0000b400298a7a23 */ /* 0x100fe20000010832 */
[C---:B------:R-:W-:Y:S01]  /*edc0*/  HMMA.16816.F32 R8, R16.reuse, R30, R8 ;  /* 0x0000001e1008723c */ /* 0x040fe20000001808 */
[----:B------:R-:W-:Y:S03]  /*edd0*/  LDSM.16.MT88.4 R28, [R201+0x3900] ;  /* 0x00390000c91c783b */ /* 0x000fe60000004200 */
[----:B------:R-:W-:Y:S01]  /*ede0*/  MUFU.EX2 R158, R158 ;  /* 0x0000009e009e7308 */ /* 0x000fe20000000800 */
[--C-:B------:R-:W-:Y:S02]  /*edf0*/  FFMA.FTZ R221, R221, c[0x0][0x2d0], -R50.reuse ;  /* 0x0000b400dddd7a23 */ /* 0x100fe40000010832 */
[--C-:B------:R-:W-:Y:S01]  /*ee00*/  FFMA.FTZ R173, R173, c[0x0][0x2d0], -R50.reuse ;  /* 0x0000b400adad7a23 */ /* 0x100fe20000010832 */
[C---:B------:R-:W-:Y:S01]  /*ee10*/  HMMA.16816.F32 R68, R16.reuse, R20, R68 ;  /* 0x000000141044723c */ /* 0x040fe20000001844 */
[----:B------:R-:W-:Y:S03]  /*ee20*/  LDSM.16.MT88.4 R40, [R200+0x4900] ;  /* 0x00490000c828783b */ /* 0x000fe60000004200 */
[--C-:B------:R-:W-:Y:S02]  /*ee30*/  FFMA.FTZ R145, R145, c[0x0][0x2d0], -R50.reuse ;  /* 0x0000b40091917a23 */ /* 0x100fe40000010832 */
[----:B------:R-:W2:Y:S01]  /*ee40*/  MUFU.EX2 R161, R161 ;  /* 0x000000a100a17308 */ /* 0x000ea20000000800 */
[--C-:B------:R-:W-:Y:S01]  /*ee50*/  FFMA.FTZ R139, R139, c[0x0][0x2d0], -R50.reuse ;  /* 0x0000b4008b8b7a23 */ /* 0x100fe20000010832 */
[C---:B------:R-:W-:Y:S01]  /*ee60*/  HMMA.16816.F32 R72, R16.reuse, R22, R72 ;  /* 0x000000161048723c */ /* 0x040fe20000001848 */
[----:B------:R-:W3:Y:S03]  /*ee70*/  LDSM.16.MT88.4 R20, [R202+0x3900] ;  /* 0x00390000ca14783b */ /* 0x000ee60000004200 */
[--C-:B------:R-:W-:Y:S02]  /*ee80*/  FFMA.FTZ R220, R137, c[0x0][0x2d0], -R50.reuse ;  /* 0x0000b40089dc7a23 */ /* 0x100fe40000010832 */
[----:B------:R-:W-:Y:S02]  /*ee90*/  FFMA.FTZ R131, R116, c[0x0][0x2d0], -R131 ;  /* 0x0000b40074837a23 */ /* 0x000fe40000010883 */
[C---:B------:R-:W-:Y:S01]  /*eea0*/  HMMA.16816.F32 R76, R16.reuse, R32, R76 ;  /* 0x00000020104c723c */ /* 0x040fe2000000184c */
[----:B------:R-:W5:Y:S03]  /*eeb0*/  MUFU.EX2 R163, R163 ;  /* 0x000000a300a37308 */ /* 0x000f660000000800 */
[--C-:B------:R-:W-:Y:S02]  /*eec0*/  FFMA.FTZ R116, R129, c[0x0][0x2d0], -R50.reuse ;  /* 0x0000b40081747a23 */ /* 0x100fe40000010832 */
[--C-:B------:R-:W-:Y:S02]  /*eed0*/  FFMA.FTZ R119, R119, c[0x0][0x2d0], -R50.reuse ;  /* 0x0000b40077777a23 */ /* 0x100fe40000010832 */
[C---:B------:R-:W-:Y:S01]  /*eee0*/  HMMA.16816.F32 R80, R16.reuse, R34, R80 ;  /* 0x000000221050723c */ /* 0x040fe20000001850 */
[----:B------:R-:W1:Y:S02]  /*eef0*/  LDSM.16.MT88.4 R32, [R200+0x3900] ;  /* 0x00390000c820783b */ /* 0x000e640000004200 */
[----:B------:R-:W-:Y:S01]  /*ef00*/  MUFU.EX2 R172, R172 ;  /* 0x000000ac00ac7308 */ /* 0x000fe20000000800 */
[--C-:B------:R-:W-:Y:S02]  /*ef10*/  FFMA.FTZ R117, R117, c[0x0][0x2d0], -R50.reuse ;  /* 0x0000b40075757a23 */ /* 0x100fe40000010832 */
[----:B------:R-:W-:Y:S02]  /*ef20*/  FFMA.FTZ R50, R13, c[0x0][0x2d0], -R50 ;  /* 0x0000b4000d327a23 */ /* 0x000fe40000010832 */
[C---:B------:R-:W-:Y:S04]  /*ef30*/  HMMA.16816.F32 R84, R16.reuse, R36, R84 ;  /* 0x000000241054723c */ /* 0x040fe80000001854 */
[----:B------:R-:W-:Y:S01]  /*ef40*/  FFMA.FTZ R44, R3, R216, R44 ;  /* 0x000000d8032c7223 */ /* 0x000fe2000001002c */
[----:B------:R-:W1:Y:S01]  /*ef50*/  MUFU.EX2 R221, R221 ;  /* 0x000000dd00dd7308 */ /* 0x000e620000000800 */
[----:B------:R-:W-:Y:S02]  /*ef60*/  FFMA.FTZ R49, R2, R217, R49 ;  /* 0x000000d902317223 */ /* 0x000fe40000010031 */
[C---:B------:R-:W-:Y:S01]  /*ef70*/  HMMA.16816.F32 R88, R16.reuse, R38, R88 ;  /* 0x000000261058723c */ /* 0x040fe20000001858 */
[----:B------:R-:W-:Y:S03]  /*ef80*/  LDSM.16.MT88.4 R36, [R200+0x4100] ;  /* 0x00410000c824783b */ /* 0x000fe60000004200 */
[----:B------:R-:W-:Y:S02]  /*ef90*/  FADD.FTZ R15, R15, R44 ;  /* 0x0000002c0f0f7221 */ /* 0x000fe40000010000 */
[----:B------:R-:W-:Y:S01]  /*efa0*/  FADD.FTZ R48, R48, R49 ;  /* 0x0000003130307221 */ /* 0x000fe20000010000 */
[----:B------:R-:W-:Y:S01]  /*efb0*/  MUFU.EX2 R174, R174 ;  /* 0x000000ae00ae7308 */ /* 0x000fe20000000800 */
[C---:B----4-:R-:W-:Y:S04]  /*efc0*/  HMMA.16816.F32 R92, R16.reuse, R24, R92 ;  /* 0x00000018105c723c */ /* 0x050fe8000000185c */
[----:B------:R-:W-:Y:S02]  /*efd0*/  FADD.FTZ R14, R14, R15 ;  /* 0x0000000f0e0e7221 */ /* 0x000fe40000010000 */
[----:B------:R-:W-:Y:S02]  /*efe0*/  FADD.FTZ R3, R47, R48 ;  /* 0x000000302f037221 */ /* 0x000fe40000010000 */
[C---:B------:R-:W-:Y:S01]  /*eff0*/  HMMA.16816.F32 R96, R16.reuse, R26, R96 ;  /* 0x0000001a1060723c */ /* 0x040fe20000001860 */
[----:B------:R-:W-:Y:S01]  /*f000*/  LDSM.16.MT88.4 R24, [R202+0x1100] ;  /* 0x00110000ca18783b */ /* 0x000fe20000004200 */
[----:B------:R-:W4:Y:S02]  /*f010*/  MUFU.EX2 R173, R173 ;  /* 0x000000ad00ad7308 */ /* 0x000f240000000800 */
[----:B------:R-:W-:Y:S02]  /*f020*/  FADD.FTZ R14, R45, R14 ;  /* 0x0000000e2d0e7221 */ /* 0x000fe40000010000 */
[----:B------:R-:W-:Y:S02]  /*f030*/  FADD.FTZ R3, R46, R3 ;  /* 0x000000032e037221 */ /* 0x000fe40000010000 */
[C---:B---3--:R-:W-:Y:S04]  /*f040*/  HMMA.16816.F32 R100, R16.reuse, R20, R100 ;  /* 0x000000141064723c */ /* 0x048fe80000001864 */
[----:B------:R-:W-:Y:S01]  /*f050*/  MUFU.EX2 R185, R185 ;  /* 0x000000b900b97308 */ /* 0x000fe20000000800 */
[----:B------:R-:W-:Y:S02]  /*f060*/  FADD.FTZ R51, R51, R14 ;  /* 0x0000000e33337221 */ /* 0x000fe40000010000 */
[----:B------:R-:W-:Y:S01]  /*f070*/  FADD.FTZ R130, R130, R3 ;  /* 0x0000000382827221 */ /* 0x000fe20000010000 */
[C---:B------:R-:W-:Y:S01]  /*f080*/  HMMA.16816.F32 R104, R16.reuse, R22, R104 ;  /* 0x000000161068723c */ /* 0x040fe20000001868 */
[----:B------:R-:W3:Y:S03]  /*f090*/  LDSM.16.MT88.4 R20, [R204+0x1100] ;  /* 0x00110000cc14783b */ /* 0x000ee60000004200 */
[----:B------:R-:W-:Y:S02]  /*f0a0*/  FADD.FTZ R120, R120, R51 ;  /* 0x0000003378787221 */ /* 0x000fe40000010000 */
[----:B------:R-:W-:Y:S01]  /*f0b0*/  MUFU.EX2 R134, R134 ;  /* 0x0000008600867308 */ /* 0x000fe20000000800 */
[----:B------:R-:W-:Y:S01]  /*f0c0*/  FADD.FTZ R133, R133, R130 ;  /* 0x0000008285857221 */ /* 0x000fe20000010000 */
[C---:B------:R-:W-:Y:S04]  /*f0d0*/  HMMA.16816.F32 R52, R16.reuse, R28, R52 ;  /* 0x0000001c1034723c */ /* 0x040fe80000001834 */
[----:B------:R-:W-:Y:S02]  /*f0e0*/  FADD.FTZ R123, R123, R120 ;  /* 0x000000787b7b7221 */ /* 0x000fe40000010000 */
[----:B------:R-:W-:Y:S02]  /*f0f0*/  FADD.FTZ R132, R132, R133 ;  /* 0x0000008584847221 */ /* 0x000fe40000010000 */
[C---:B------:R-:W-:Y:S01]  /*f100*/  HMMA.16816.F32 R56, R16.reuse, R30, R56 ;  /* 0x0000001e1038723c */ /* 0x040fe20000001838 */
[----:B------:R-:W4:Y:S01]  /*f110*/  LDSM.16.MT88.4 R28, [R201+0x1100] ;  /* 0x00110000c91c783b */ /* 0x000f220000004200 */
[----:B------:R-:W-:Y:S02]  /*f120*/  MUFU.EX2 R223, R223 ;  /* 0x000000df00df7308 */ /* 0x000fe40000000800 */
[----:B------:R-:W-:Y:S02]  /*f130*/  FADD.FTZ R128, R128, R123 ;  /* 0x0000007b80807221 */ /* 0x000fe40000010000 */
[----:B------:R-:W-:Y:S02]  /*f140*/  FADD.FTZ R135, R135, R132 ;  /* 0x0000008487877221 */ /* 0x000fe40000010000 */
[C---:B-1----:R-:W-:Y:S04]  /*f150*/  HMMA.16816.F32 R60, R16.reuse, R32, R60 ;  /* 0x00000020103c723c */ /* 0x042fe8000000183c */
[----:B------:R-:W1:Y:S04]  /*f160*/  MUFU.EX2 R138, R138 ;  /* 0x0000008a008a7308 */ /* 0x000e680000000800 */
[----:B------:R-:W-:Y:S01]  /*f170*/  HMMA.16816.F32 R64, R16, R34, R64 ;  /* 0x000000221040723c */ /* 0x000fe20000001840 */
[----:B------:R-:W1:Y:S05]  /*f180*/  LDSM.16.MT88.4 R32, [R200+0x1100] ;  /* 0x00110000c820783b */ /* 0x000e6a0000004200 */
[----:B------:R-:W1:Y:S01]  /*f190*/  MUFU.EX2 R145, R145 ;  /* 0x0000009100917308 */ /* 0x000e620000000800 */
[----:B------:R-:W-:Y:S01]  /*f1a0*/  F2FP.PACK_AB R16, R136, R147 ;  /* 0x000000938810723e */ /* 0x000fe200000000ff */
[----:B------:R-:W-:Y:S01]  /*f1b0*/  FADD.FTZ R147, R147, R128 ;  /* 0x0000008093937221 */ /* 0x000fe20000010000 */
[----:B------:R-:W-:Y:S03]  /*f1c0*/  F2FP.PACK_AB R18, R157, R144 ;  /* 0x000000909d12723e */ /* 0x000fe600000000ff */
[----:B------:R-:W-:Y:S01]  /*f1d0*/  F2FP.PACK_AB R17, R159, R156 ;  /* 0x0000009c9f11723e */ /* 0x000fe200000000ff */
[----:B------:R-:W-:Y:S01]  /*f1e0*/  FADD.FTZ R156, R156, R135 ;  /* 0x000000879c9c7221 */ /* 0x000fe20000010000 */
[----:B--2---:R-:W-:Y:S01]  /*f1f0*/  F2FP.PACK_AB R19, R161, R158 ;  /* 0x0000009ea113723e */ /* 0x004fe200000000ff */
[----:B------:R-:W-:Y:S01]  /*f200*/  FADD.FTZ R147, R136, R147 ;  /* 0x0000009388937221 */ /* 0x000fe20000010000 */
[----:B------:R-:W2:Y:S01]  /*f210*/  MUFU.EX2 R139, R139 ;  /* 0x0000008b008b7308 */ /* 0x000ea20000000800 */
[----:B------:R-:W-:Y:S02]  /*f220*/  FADD.FTZ R159, R159, R156 ;  /* 0x0000009c9f9f7221 */ /* 0x000fe40000010000 */
[----:B------:R-:W-:Y:S02]  /*f230*/  FADD.FTZ R144, R144, R147 ;  /* 0x0000009390907221 */ /* 0x000fe40000010000 */
[C---:B---3--:R-:W-:Y:S03]  /*f240*/  HMMA.16816.F32 R4, R16.reuse, R20, R4 ;  /* 0x000000141004723c */ /* 0x048fe60000001804 */
[----:B------:R-:W-:Y:S02]  /*f250*/  FADD.FTZ R158, R158, R159 ;  /* 0x0000009f9e9e7221 */ /* 0x000fe40000010000 */
[----:B------:R-:W3:Y:S01]  /*f260*/  MUFU.EX2 R220, R220 ;  /* 0x000000dc00dc7308 */ /* 0x000ee20000000800 */
[----:B------:R-:W-:Y:S02]  /*f270*/  FADD.FTZ R157, R157, R144 ;  /* 0x000000909d9d7221 */ /* 0x000fe40000010000 */
[C---:B------:R-:W-:Y:S01]  /*f280*/  HMMA.16816.F32 R8, R16.reuse, R22, R8 ;  /* 0x000000161008723c */ /* 0x040fe20000001808 */
[----:B------:R-:W2:Y:S03]  /*f290*/  LDSM.16.MT88.4 R20, [R204+0x4100] ;  /* 0x00410000cc14783b */ /* 0x000ea60000004200 */
[----:B------:R-:W-:Y:S03]  /*f2a0*/  FADD.FTZ R161, R161, R158 ;  /* 0x0000009ea1a17221 */ /* 0x000fe60000010000 */
[----:B------:R-:W-:Y:S01]  /*f2b0*/  MUFU.EX2 R122, R122 ;  /* 0x0000007a007a7308 */ /* 0x000fe20000000800 */
[C---:B------:R-:W-:Y:S08]  /*f2c0*/  HMMA.16816.F32 R68, R16.reuse, R24, R68 ;  /* 0x000000181044723c */ /* 0x040ff00000001844 */
[C---:B------:R-:W-:Y:S01]  /*f2d0*/  HMMA.16816.F32 R72, R16.reuse, R26, R72 ;  /* 0x0000001a1048723c */ /* 0x040fe20000001848 */
[----:B------:R-:W3:Y:S01]  /*f2e0*/  LDSM.16.MT88.4 R24, [R202+0x4100] ;  /* 0x00410000ca18783b */ /* 0x000ee20000004200 */
[----:B------:R-:W2:Y:S06]  /*f2f0*/  MUFU.EX2 R121, R121 ;  /* 0x0000007900797308 */ /* 0x000eac0000000800 */
[C---:B----4-:R-:W-:Y:S04]  /*f300*/  HMMA.16816.F32 R76, R16.reuse, R28, R76 ;  /* 0x0000001c104c723c */ /* 0x050fe8000000184c */
[----:B------:R-:W-:Y:S04]  /*f310*/  MUFU.EX2 R118, R118 ;  /* 0x0000007600767308 */ /* 0x000fe80000000800 */
[C---:B------:R-:W-:Y:S01]  /*f320*/  HMMA.16816.F32 R80, R16.reuse, R30, R80 ;  /* 0x0000001e1050723c */ /* 0x040fe20000001850 */
[----:B------:R-:W4:Y:S05]  /*f330*/  LDSM.16.MT88.4 R28, [R201+0x4100] ;  /* 0x00410000c91c783b */ /* 0x000f2a0000004200 */
[----:B------:R-:W3:Y:S02]  /*f340*/  MUFU.EX2 R131, R131 ;  /* 0x0000008300837308 */ /* 0x000ee40000000800 */
[C---:B-1----:R-:W-:Y:S08]  /*f350*/  HMMA.16816.F32 R84, R16.reuse, R32, R84 ;  /* 0x000000201054723c */ /* 0x042ff00000001854 */
[C---:B------:R-:W-:Y:S01]  /*f360*/  HMMA.16816.F32 R88, R16.reuse, R34, R88 ;  /* 0x000000221058723c */ /* 0x040fe20000001858 */
[----:B------:R-:W1:Y:S01]  /*f370*/  LDSM.16.MT88.4 R32, [R204+0x1900] ;  /* 0x00190000cc20783b */ /* 0x000e620000004200 */
[----:B------:R-:W-:Y:S06]  /*f380*/  MUFU.EX2 R116, R116 ;  /* 0x0000007400747308 */ /* 0x000fec0000000800 */
[C---:B--2---:R-:W-:Y:S04]  /*f390*/  HMMA.16816.F32 R92, R16.reuse, R20, R92 ;  /* 0x00000014105c723c */ /* 0x044fe8000000185c */
[----:B------:R-:W2:Y:S04]  /*f3a0*/  MUFU.EX2 R119, R119 ;  /* 0x0000007700777308 */ /* 0x000ea80000000800 */
[C---:B------:R-:W-:Y:S01]  /*f3b0*/  HMMA.16816.F32 R96, R16.reuse, R22, R96 ;  /* 0x000000161060723c */ /* 0x040fe20000001860 */
[----:B------:R-:W1:Y:S05]  /*f3c0*/  LDSM.16.MT88.4 R20, [R202+0x1900] ;  /* 0x00190000ca14783b */ /* 0x000e6a0000004200 */
[----:B------:R-:W-:Y:S02]  /*f3d0*/  MUFU.EX2 R117, R117 ;  /* 0x0000007500757308 */ /* 0x000fe40000000800 */
[C---:B---3--:R-:W-:Y:S08]  /*f3e0*/  HMMA.16816.F32 R100, R16.reuse, R24, R100 ;  /* 0x000000181064723c */ /* 0x048ff00000001864 */
[C---:B------:R-:W-:Y:S01]  /*f3f0*/  HMMA.16816.F32 R104, R16.reuse, R26, R104 ;  /* 0x0000001a1068723c */ /* 0x040fe20000001868 */
[----:B------:R-:W3:Y:S01]  /*f400*/  LDSM.16.MT88.4 R24, [R201+0x1900] ;  /* 0x00190000c918783b */ /* 0x000ee20000004200 */
[----:B------:R-:W1:Y:S06]  /*f410*/  MUFU.EX2 R50, R50 ;  /* 0x0000003200327308 */ /* 0x000e6c0000000800 */
[C---:B----4-:R-:W-:Y:S08]  /*f420*/  HMMA.16816.F32 R52, R16.reuse, R28, R52 ;  /* 0x0000001c1034723c */ /* 0x050ff00000001834 */
[C---:B------:R-:W-:Y:S01]  /*f430*/  HMMA.16816.F32 R56, R16.reuse, R30, R56 ;  /* 0x0000001e1038723c */ /* 0x040fe20000001838 */
[----:B------:R-:W4:Y:S07]  /*f440*/  LDSM.16.MT88.4 R28, [R200+0x1900] ;  /* 0x00190000c81c783b */ /* 0x000f2e0000004200 */
[C---:B------:R-:W-:Y:S08]  /*f450*/  HMMA.16816.F32 R60, R16.reuse, R36, R60 ;  /* 0x00000024103c723c */ /* 0x040ff0000000183c */
[----:B------:R-:W-:Y:S01]  /*f460*/  HMMA.16816.F32 R64, R16, R38, R64 ;  /* 0x000000261040723c */ /* 0x000fe20000001840 */
[----:B------:R-:W-:Y:S06]  /*f470*/  LDSM.16.MT88.4 R36, [R201+0x4900] ;  /* 0x00490000c924783b */ /* 0x000fec0000004200 */
[----:B-----5:R-:W-:Y:S01]  /*f480*/  F2FP.PACK_AB R16, R163, R160 ;  /* 0x000000a0a310723e */ /* 0x020fe200000000ff */
        /* <DEDUP_REMOVED lines=8> */
[C---:B-1----:R-:W-:Y:S03]  /*f510*/  HMMA.16816.F32 R4, R16.reuse, R32, R4 ;  /* 0x000000201004723c */ /* 0x042fe60000001804 */
[----:B------:R-:W-:Y:S02]  /*f520*/  FADD.FTZ R174, R174, R221 ;  /* 0x000000ddaeae7221 */ /* 0x000fe40000010000 */
[----:B------:R-:W-:Y:S02]  /*f530*/  FADD.FTZ R175, R175, R162 ;  /* 0x000000a2afaf7221 */ /* 0x000fe40000010000 */
[----:B------:R-:W-:Y:S01]  /*f540*/  FADD.FTZ R173, R173, R174 ;  /* 0x000000aeadad7221 */ /* 0x000fe20000010000 */
[C---:B------:R-:W-:Y:S01]  /*f550*/  HMMA.16816.F32 R8, R16.reuse, R34, R8 ;  /* 0x000000221008723c */ /* 0x040fe20000001808 */
[----:B------:R-:W1:Y:S03]  /*f560*/  LDSM.16.MT88.4 R32, [R204+0x4900] ;  /* 0x00490000cc20783b */ /* 0x000e660000004200 */
[----:B------:R-:W-:Y:S04]  /*f570*/  FADD.FTZ R2, R138, R173 ;  /* 0x000000ad8a027221 */ /* 0x000fe80000010000 */
[C---:B------:R-:W-:Y:S04]  /*f580*/  HMMA.16816.F32 R68, R16.reuse, R20, R68 ;  /* 0x000000141044723c */ /* 0x040fe80000001844 */
[----:B------:R-:W-:Y:S04]  /*f590*/  FADD.FTZ R2, R145, R2 ;  /* 0x0000000291027221 */ /* 0x000fe80000010000 */
[C---:B------:R-:W-:Y:S01]  /*f5a0*/  HMMA.16816.F32 R72, R16.reuse, R22, R72 ;  /* 0x000000161048723c */ /* 0x040fe20000001848 */
[----:B------:R-:W5:Y:S03]  /*f5b0*/  LDSM.16.MT88.4 R20, [R202+0x4900] ;  /* 0x00490000ca14783b */ /* 0x000f660000004200 */
[----:B------:R-:W-:Y:S01]  /*f5c0*/  FADD.FTZ R3, R139, R2 ;  /* 0x000000028b037221 */ /* 0x000fe20000010000 */
[----:B------:R-:W-:Y:S03]  /*f5d0*/  IADD3 R2, R184, -0x1, RZ ;  /* 0xffffffffb8027810 */ /* 0x000fe60007ffe0ff */
[C---:B---3--:R-:W-:Y:S04]  /*f5e0*/  HMMA.16816.F32 R76, R16.reuse, R24, R76 ;  /* 0x00000018104c723c */ /* 0x048fe8000000184c */
[----:B------:R-:W-:Y:S02]  /*f5f0*/  FADD.FTZ R3, R220, R3 ;  /* 0x00000003dc037221 */ /* 0x000fe40000010000 */
[----:B------:R-:W-:Y:S02]  /*f600*/  IMAD.MOV.U32 R184, RZ, RZ, R2 ;  /* 0x000000ffffb87224 */ /* 0x000fe400078e0002 */
[C---:B------:R-:W-:Y:S01]  /*f610*/  HMMA.16816.F32 R80, R16.reuse, R26, R80 ;  /* 0x0000001a1050723c */ /* 0x040fe20000001850 */
[----:B------:R-:W3:Y:S03]  /*f620*/  LDSM.16.MT88.4 R24, [R204+0x2100] ;  /* 0x00210000cc18783b */ /* 0x000ee60000004200 */
[----:B------:R-:W-:Y:S04]  /*f630*/  IMAD.MOV.U32 R2, RZ, RZ, R12 ;  /* 0x000000ffff027224 */ /* 0x000fe800078e000c */
[C---:B----4-:R-:W-:Y:S08]  /*f640*/  HMMA.16816.F32 R84, R16.reuse, R28, R84 ;  /* 0x0000001c1054723c */ /* 0x050ff00000001854 */
[C---:B------:R-:W-:Y:S01]  /*f650*/  HMMA.16816.F32 R88, R16.reuse, R30, R88 ;  /* 0x0000001e1058723c */ /* 0x040fe20000001858 */
[----:B------:R-:W4:Y:S07]  /*f660*/  LDSM.16.MT88.4 R28, [R202+0x2100] ;  /* 0x00210000ca1c783b */ /* 0x000f2e0000004200 */
[C---:B-1----:R-:W-:Y:S08]  /*f670*/  HMMA.16816.F32 R92, R16.reuse, R32, R92 ;  /* 0x00000020105c723c */ /* 0x042ff0000000185c */
[C---:B------:R-:W-:Y:S01]  /*f680*/  HMMA.16816.F32 R96, R16.reuse, R34, R96 ;  /* 0x000000221060723c */ /* 0x040fe20000001860 */
[----:B------:R-:W-:Y:S07]  /*f690*/  LDSM.16.MT88.4 R32, [R200+0x2100] ;  /* 0x00210000c820783b */ /* 0x000fee0000004200 */
[C---:B-----5:R-:W-:Y:S08]  /*f6a0*/  HMMA.16816.F32 R100, R16.reuse, R20, R100 ;  /* 0x000000141064723c */ /* 0x060ff00000001864 */
        /* <DEDUP_REMOVED lines=15> */
[C---:B---3--:R-:W-:Y:S03]  /*f7a0*/  HMMA.16816.F32 R4, R16.reuse, R24, R4 ;  /* 0x000000181004723c */ /* 0x048fe60000001804 */
[----:B------:R-:W-:Y:S05]  /*f7b0*/  FADD.FTZ R223, R223, R134 ;  /* 0x00000086dfdf7221 */ /* 0x000fea0000010000 */
[C---:B------:R-:W-:Y:S01]  /*f7c0*/  HMMA.16816.F32 R8, R16.reuse, R26, R8 ;  /* 0x0000001a1008723c */ /* 0x040fe20000001808 */
[----:B------:R-:W3:Y:S07]  /*f7d0*/  LDSM.16.MT88.4 R24, [R204+0x5100] ;  /* 0x00510000cc18783b */ /* 0x000eee0000004200 */
[C---:B----4-:R-:W-:Y:S08]  /*f7e0*/  HMMA.16816.F32 R68, R16.reuse, R28, R68 ;  /* 0x0000001c1044723c */ /* 0x050ff00000001844 */
[C---:B------:R-:W-:Y:S01]  /*f7f0*/  HMMA.16816.F32 R72, R16.reuse, R30, R72 ;  /* 0x0000001e1048723c */ /* 0x040fe20000001848 */
[----:B------:R-:W4:Y:S07]  /*f800*/  LDSM.16.MT88.4 R28, [R202+0x5100] ;  /* 0x00510000ca1c783b */ /* 0x000f2e0000004200 */
[C---:B-1----:R-:W-:Y:S08]  /*f810*/  HMMA.16816.F32 R76, R16.reuse, R20, R76 ;  /* 0x00000014104c723c */ /* 0x042ff0000000184c */
[C---:B------:R-:W-:Y:S01]  /*f820*/  HMMA.16816.F32 R80, R16.reuse, R22, R80 ;  /* 0x000000161050723c */ /* 0x040fe20000001850 */
[----:B------:R-:W1:Y:S07]  /*f830*/  LDSM.16.MT88.4 R20, [R200+0x5100] ;  /* 0x00510000c814783b */ /* 0x000e6e0000004200 */
[C---:B------:R-:W-:Y:S08]  /*f840*/  HMMA.16816.F32 R84, R16.reuse, R32, R84 ;  /* 0x000000201054723c */ /* 0x040ff00000001854 */
[C---:B------:R-:W-:Y:S01]  /*f850*/  HMMA.16816.F32 R88, R16.reuse, R34, R88 ;  /* 0x000000221058723c */ /* 0x040fe20000001858 */
[----:B------:R-:W5:Y:S07]  /*f860*/  LDSM.16.MT88.4 R32, [R202+0x2900] ;  /* 0x00290000ca20783b */ /* 0x000f6e0000004200 */
[C---:B---3--:R-:W-:Y:S08]  /*f870*/  HMMA.16816.F32 R92, R16.reuse, R24, R92 ;  /* 0x00000018105c723c */ /* 0x048ff0000000185c */
[C---:B------:R-:W-:Y:S01]  /*f880*/  HMMA.16816.F32 R96, R16.reuse, R26, R96 ;  /* 0x0000001a1060723c */ /* 0x040fe20000001860 */
[----:B------:R-:W3:Y:S07]  /*f890*/  LDSM.16.MT88.4 R24, [R200+0x2900] ;  /* 0x00290000c818783b */ /* 0x000eee0000004200 */
[C---:B----4-:R-:W-:Y:S08]  /*f8a0*/  HMMA.16816.F32 R100, R16.reuse, R28, R100 ;  /* 0x0000001c1064723c */ /* 0x050ff00000001864 */
        /* <DEDUP_REMOVED lines=8> */
[----:B------:R-:W-:Y:S03]  /*f930*/  F2FP.PACK_AB R18, R131, R118 ;  /* 0x000000768312723e */ /* 0x000fe600000000ff */
[----:B--2---:R-:W-:Y:S01]  /*f940*/  F2FP.PACK_AB R17, R119, R116 ;  /* 0x000000747711723e */ /* 0x004fe200000000ff */
[----:B------:R-:W-:Y:S01]  /*f950*/  FADD.FTZ R116, R116, R3 ;  /* 0x0000000374747221 */ /* 0x000fe20000010000 */
[----:B------:R-:W-:Y:S01]  /*f960*/  F2FP.PACK_AB R19, R50, R117 ;  /* 0x000000753213723e */ /* 0x000fe200000000ff */
[----:B------:R-:W-:Y:S02]  /*f970*/  FADD.FTZ R121, R121, R122 ;  /* 0x0000007a79797221 */ /* 0x000fe40000010000 */
[----:B------:R-:W-:Y:S02]  /*f980*/  FADD.FTZ R116, R119, R116 ;  /* 0x0000007477747221 */ /* 0x000fe40000010000 */
[----:B------:R-:W-:Y:S02]  /*f990*/  FADD.FTZ R118, R118, R121 ;  /* 0x0000007976767221 */ /* 0x000fe40000010000 */
[C---:B------:R-:W-:Y:S01]  /*f9a0*/  HMMA.16816.F32 R112, R16.reuse, R108, R4 ;  /* 0x0000006c1070723c */ /* 0x040fe20000001804 */
[----:B------:R-:W2:Y:S02]  /*f9b0*/  LDSM.16.MT88.4 R4, [R202+0x5900] ;  /* 0x00590000ca04783b */ /* 0x000ea40000004200 */
[----:B------:R-:W-:Y:S02]  /*f9c0*/  FADD.FTZ R117, R117, R116 ;  /* 0x0000007475757221 */ /* 0x000fe40000010000 */
[----:B------:R-:W-:Y:S02]  /*f9d0*/  FADD.FTZ R216, R131, R118 ;  /* 0x0000007683d87221 */ /* 0x000fe40000010000 */
[----:B------:R-:W-:Y:S01]  /*f9e0*/  FADD.FTZ R217, R50, R117 ;  /* 0x0000007532d97221 */ /* 0x000fe20000010000 */
[C---:B------:R-:W-:Y:S01]  /*f9f0*/  HMMA.16816.F32 R108, R16.reuse, R110, R8 ;  /* 0x0000006e106c723c */ /* 0x040fe20000001808 */
[----:B------:R-:W4:Y:S03]  /*fa00*/  LDSM.16.MT88.4 R8, [R201+0x5900] ;  /* 0x00590000c908783b */ /* 0x000f260000004200 */
[----:B------:R-:W-:Y:S04]  /*fa10*/  IMAD.MOV.U32 R3, RZ, RZ, R0 ;  /* 0x000000ffff037224 */ /* 0x000fe800078e0000 */
[C---:B-----5:R-:W-:Y:S08]  /*fa20*/  HMMA.16816.F32 R68, R16.reuse, R32, R68 ;  /* 0x000000201044723c */ /* 0x060ff00000001844 */
[C---:B------:R-:W-:Y:S08]  /*fa30*/  HMMA.16816.F32 R72, R16.reuse, R34, R72 ;  /* 0x000000221048723c */ /* 0x040ff00000001848 */
[C---:B------:R-:W-:Y:S08]  /*fa40*/  HMMA.16816.F32 R76, R16.reuse, R40, R76 ;  /* 0x00000028104c723c */ /* 0x040ff0000000184c */
[C---:B------:R-:W-:Y:S08]  /*fa50*/  HMMA.16816.F32 R80, R16.reuse, R42, R80 ;  /* 0x0000002a1050723c */ /* 0x040ff00000001850 */
[C---:B---3--:R-:W-:Y:S08]  /*fa60*/  HMMA.16816.F32 R84, R16.reuse, R24, R84 ;  /* 0x000000181054723c */ /* 0x048ff00000001854 */
[C---:B------:R-:W-:Y:S08]  /*fa70*/  HMMA.16816.F32 R88, R16.reuse, R26, R88 ;  /* 0x0000001a1058723c */ /* 0x040ff00000001858 */
[C---:B-1----:R-:W-:Y:S08]  /*fa80*/  HMMA.16816.F32 R92, R16.reuse, R20, R92 ;  /* 0x00000014105c723c */ /* 0x042ff0000000185c */
[C---:B------:R-:W-:Y:S01]  /*fa90*/  HMMA.16816.F32 R96, R16.reuse, R22, R96 ;  /* 0x000000161060723c */ /* 0x040fe20000001860 */
[----:B------:R-:W1:Y:S07]  /*faa0*/  LDSM.16.MT88.4 R20, [R200+0x5900] ;  /* 0x00590000c814783b */ /* 0x000e6e0000004200 */
[C---:B--2---:R-:W-:Y:S08]  /*fab0*/  HMMA.16816.F32 R100, R16.reuse, R4, R100 ;  /* 0x000000041064723c */ /* 0x044ff00000001864 */
[C---:B------:R-:W-:Y:S08]  /*fac0*/  HMMA.16816.F32 R104, R16.reuse, R6, R104 ;  /* 0x000000061068723c */ /* 0x040ff00000001868 */
[C---:B----4-:R-:W-:Y:S08]  /*fad0*/  HMMA.16816.F32 R52, R16.reuse, R8, R52 ;  /* 0x000000081034723c */ /* 0x050ff00000001834 */
[C---:B------:R-:W-:Y:S08]  /*fae0*/  HMMA.16816.F32 R56, R16.reuse, R10, R56 ;  /* 0x0000000a1038723c */ /* 0x040ff00000001838 */
[C---:B-1----:R-:W-:Y:S08]  /*faf0*/  HMMA.16816.F32 R60, R16.reuse, R20, R60 ;  /* 0x00000014103c723c */ /* 0x042ff0000000183c */
[----:B------:R-:W-:Y:S01]  /*fb00*/  HMMA.16816.F32 R64, R16, R22, R64 ;  /* 0x000000161040723c */ /* 0x000fe20000001840 */
[----:B------:R-:W-:-:S07]  /*fb10*/  @P0 BRA `(.L_x_1393) ;  /* 0xffffc3f000000947 */ /* 0x000fce000383ffff */
.L_x_1384:
        /* <DEDUP_REMOVED lines=91> */
.L_x_1356:
        /* <DEDUP_REMOVED lines=213> */
.L_x_1396:
[----:B------:R-:W-:Y:S05]  /*10e20*/  BSYNC B0 ;  /* 0x0000000000007941 */ /* 0x000fea0003800000 */
.L_x_1395:
        /* <DEDUP_REMOVED lines=98> */
.L_x_1394:
        /* <DEDUP_REMOVED lines=50> */
.L_x_1397:
        /* <DEDUP_REMOVED lines=9> */
.L_x_2713:


//--------------------- .text._ZN7cutlass13device_kernelIN5flash19enable_sm80_to_sm89INS1_16FlashAttnFwdSm80INS1_25CollectiveMainloopFwdSm80ILi8ELi1ELb1EN4cute5tupleIJNS5_1CILi128EEES8_S8_EEELi128ENS_6half_tEfNS_4arch4Sm80ELb1ELb0ELb0ELb0ELb0ELb0ELb1ELb1EEENS1_21CollectiveEpilogueFwdIS9_NS6_IJNS7_ILi1EEESF_SF_EEESA_SC_Li256ELb0ELb1ELb1ELb0EEENS1_30DynamicPersistentTileSchedulerILi256ELi256ELb1ELb1ELb0EEEEEEEEEvNT_6ParamsE --------------------------
	.section	.text._ZN7cutlass13device_kernelIN5flash19enable_sm80_to_sm89INS1_16FlashAttnFwdSm80INS1_25CollectiveMainloopFwdSm80ILi8ELi1ELb1EN4cute5tupleIJNS5_1CILi128EEES8_S8_EEELi128ENS_6half_tEfNS_4arch4Sm80ELb1ELb0ELb0ELb0ELb0ELb0ELb1ELb1EEENS1_21CollectiveEpilogueFwdIS9_NS6_IJNS7_ILi1EEESF_SF_EEESA_SC_Li256ELb0ELb1ELb1ELb0EEENS1_30DynamicPersistentTileSchedulerILi256ELi256ELb1ELb1ELb0EEEEEEEEEvNT_6ParamsE,"ax",@progbits
	.sectioninfo	@"SHI_REGISTERS=255"
	.align	128
.text._ZN7cutlass13device_kernelIN5flash19enable_sm80_to_sm89INS1_16FlashAttnFwdSm80INS1_25CollectiveMainloopFwdSm80ILi8ELi1ELb1EN4cute5tupleIJNS5_1CILi128EEES8_S8_EEELi128ENS_6half_tEfNS_4arch4Sm80ELb1ELb0ELb0ELb0ELb0ELb0ELb1ELb1EEENS1_21CollectiveEpilogueFwdIS9_NS6_IJNS7_ILi1EEESF_SF_EEESA_SC_Li256ELb0ELb1ELb1ELb0EEENS1_30DynamicPersistentTileSchedulerILi256ELi256ELb1ELb1ELb0EEEEEEEEEvNT_6ParamsE:
        .type           _ZN7cutlass13device_kernelIN5flash19enable_sm80_to_sm89INS1_16FlashAttnFwdSm80INS1_25CollectiveMainloopFwdSm80ILi8ELi1ELb1EN4cute5tupleIJNS5_1CILi128EEES8_S8_EEELi128ENS_6half_tEfNS_4arch4Sm80ELb1ELb0ELb0ELb0ELb0ELb0ELb1ELb1EEENS1_21CollectiveEpilogueFwdIS9_NS6_IJNS7_ILi1EEESF_SF_EEESA_SC_Li256ELb0ELb1ELb1ELb0EEENS1_30DynamicPersistentTileSchedulerILi256ELi256ELb1ELb1ELb0EEEEEEEEEvNT_6ParamsE,@function
        .size           _ZN7cutlass13device_kernelIN5flash19enable_sm80_to_sm89INS1_16FlashAttnFwdSm80INS1_25CollectiveMainloopFwdSm80ILi8ELi1ELb1EN4cute5tupleIJNS5_1CILi128EEES8_S8_EEELi128ENS_6half_tEfNS_4arch4Sm80ELb1ELb0ELb0ELb0ELb0ELb0ELb1ELb1EEENS1_21CollectiveEpilogueFwdIS9_NS6_IJNS7_ILi1EEESF_SF_EEESA_SC_Li256ELb0ELb1ELb1ELb0EEENS1_30DynamicPersistentTileSchedulerILi256ELi256ELb1ELb1ELb0EEEEEEEEEvNT_6ParamsE,(.L_x_2714 - _ZN7cutlass13device_kernelIN5flash19enable_sm80_to_sm89INS1_16FlashAttnFwdSm80INS1_25CollectiveMainloopFwdSm80ILi8ELi1ELb1EN4cute5tupleIJNS5_1CILi128EEES8_S8_EEELi128ENS_6half_tEfNS_4arch4Sm80ELb1ELb0ELb0ELb0ELb0ELb0ELb1ELb1EEENS1_21CollectiveEpilogueFwdIS9_NS6_IJNS7_ILi1EEESF_SF_EEESA_SC_Li256ELb0ELb1ELb1ELb0EEENS1_30DynamicPersistentTileSchedulerILi256ELi256ELb1ELb1ELb0EEEEEEEEEvNT_6ParamsE)
        .other          _ZN7cutlass13device_kernelIN5flash19enable_sm80_to_sm89INS1_16FlashAttnFwdSm80INS1_25CollectiveMainloopFwdSm80ILi8ELi1ELb1EN4cute5tupleIJNS5_1CILi128EEES8_S8_EEELi128ENS_6half_tEfNS_4arch4Sm80ELb1ELb0ELb0ELb0ELb0ELb0ELb1ELb1EEENS1_21CollectiveEpilogueFwdIS9_NS6_IJNS7_ILi1EEESF_SF_EEESA_SC_Li256ELb0ELb1ELb1ELb0EEENS1_30DynamicPersistentTileSchedulerILi256ELi256ELb1ELb1ELb0EEEEEEEEEvNT_6ParamsE,@"STO_CUDA_ENTRY STV_DEFAULT"
_ZN7cutlass13device_kernelIN5flash19enable_sm80_to_sm89INS1_16FlashAttnFwdSm80INS1_25CollectiveMainloopFwdSm80ILi8ELi1ELb1EN4cute5tupleIJNS5_1CILi128EEES8_S8_EEELi128ENS_6half_tEfNS_4arch4Sm80ELb1ELb0ELb0ELb0ELb0ELb0ELb1ELb1EEENS1_21CollectiveEpilogueFwdIS9_NS6_IJNS7_ILi1EEESF_SF_EEESA_SC_Li256ELb0ELb1ELb1ELb0EEENS1_30DynamicPersistentTileSchedulerILi256ELi256ELb1ELb1ELb0EEEEEEEEEvNT_6ParamsE:
        /* <DEDUP_REMOVED lines=125> */
.L_x_1423:
        /* <DEDUP_REMOVED lines=19> */
.L_x_1399:
[----:B------:R-:W-:-:S04]  /*0900*/  MOV R0, c[0x0][0x554] ;  /* 0x0001550000007a02 */ /* 0x000fc80000000f00 */
[----:B------:R-:W-:Y:S02]  /*0910*/  ISETP.NE.AND P0, PT, R0, 0x1, PT ;  /* 0x000000010000780c */ /* 0x000fe40003f05270 */
[----:B------:R-:W-:-:S11]  /*0920*/  MOV R0, R2 ;  /* 0x0000000200007202 */ /* 0x000fd60000000f00 */
[----:B------:R-:W-:-:S05]  /*0930*/  @P0 IMAD.HI.U32 R4, R2, c[0x0][0x558], RZ ;  /* 0x0001560002040a27 */ /* 0x000fca00078e00ff */
[----:B------:R-:W-:-:S05]  /*0940*/  @P0 SHF.R.U32.HI R0, RZ, c[0x0][0x55c], R4 ;  /* 0x00015700ff000a19 */ /* 0x000fca0000011604 */
[----:B------:R-:W-:Y:S02]  /*0950*/  IMAD R4, R0, c[0x0][0x554], RZ ;  /* 0x0001550000047a24 */ /* 0x000fe400078e02ff */
.L_x_1400:
[----:B------:R-:W-:Y:S05]  /*0960*/  BSYNC B0 ;  /* 0x0000000000007941 */ /* 0x000fea0003800000 */
.L_x_1398:
        /* <DEDUP_REMOVED lines=74> */
.L_x_1402:
[----:B------:R-:W-:Y:S05]  /*0e10*/  BSYNC B0 ;  /* 0x0000000000007941 */ /* 0x000fea0003800000 */
.L_x_1401:
        /* <DEDUP_REMOVED lines=10> */
[----:B------:R2:W-:Y:S01]  /*0ec0*/  STL [R1], R156 ;  /* 0x0000009c01007387 */ /* 0x0005e20000100800 */
        /* <DEDUP_REMOVED lines=41> */
[----:B------:R2:W5:Y:S01]  /*1160*/  @P0 LDG.E R10, [R2.64] ;  /* 0x00000006020a0981 */ /* 0x000562000c1e1900 */
[----:B-1----:R-:W-:Y:S01]  /*1170*/  SHF.R.S32.HI R11, RZ, 0x1f, R20 ;  /* 0x0000001fff0b7819 */ /* 0x002fe20000011414 */
[----:B------:R-:W-:Y:S01]  /*1180*/  WARPSYNC 0xffffffff ;  /* 0xffffffff00007948 */ /* 0x000fe20003800000 */
[----:B------:R-:W-:-:S05]  /*1190*/  SHF.R.S32.HI R0, RZ, 0x1f, R45 ;  /* 0x0000001fff007819 */ /* 0x000fca000001142d */
[C---:B--2---:R-:W-:Y:S02]  /*11a0*/  IMAD R2, R0.reuse, c[0x0][0x1e0], RZ ;  /* 0x0000780000027a24 */ /* 0x044fe400078e02ff */
        /* <DEDUP_REMOVED lines=27> */
[--C-:B-----5:R-:W-:Y:S01]  /*1360*/  @P0 SHF.R.S32.HI R3, RZ, 0x1f, R10.reuse ;  /* 0x0000001fff030819 */ /* 0x120fe2000001140a */
        /* <DEDUP_REMOVED lines=8> */
[----:B------:R-:W-:-:S02]  /*13f0*/  LOP3.LUT R44, R12, 0x2, R13, 0xe2, !PT ;  /* 0x000000020c2c7812 */ /* 0x000fc400078ee20d */
[----:B------:R-:W-:Y:S01]  /*1400*/  IADD3 R10, R157, -0x1, RZ ;  /* 0xffffffff9d0a7810 */ /* 0x000fe20007ffe0ff */
        /* <DEDUP_REMOVED lines=13> */
[----:B------:R-:W-:Y:S02]  /*14e0*/  IMAD.MOV.U32 R7, RZ, RZ, R6 ;  /* 0x000000ffff077224 */ /* 0x000fe400078e0006 */
[----:B------:R-:W-:-:S02]  /*14f0*/  IMAD R3, R11, c[0x0][0x1c0], RZ ;  /* 0x000070000b037a24 */ /* 0x000fc400078e02ff */
[----:B------:R-:W-:Y:S02]  /*1500*/  IMAD.MOV.U32 R6, RZ, RZ, R8 ;  /* 0x000000ffff067224 */ /* 0x000fe400078e0008 */
[C---:B------:R-:W-:Y:S02]  /*1510*/  IMAD R3, R20.reuse, c[0x0][0x1c4], R3 ;  /* 0x0000710014037a24 */ /* 0x040fe400078e0203 */
[----:B------:R-:W-:Y:S01]  /*1520*/  IMAD.WIDE.U32 R6, R20, c[0x0][0x1c0], R6 ;  /* 0x0000700014067a25 */ /* 0x000fe200078e0006 */
[----:B------:R-:W-:Y:S03]  /*1530*/  BAR.SYNC.DEFER_BLOCKING 0x0 ;  /* 0x0000000000007b1d */ /* 0x000fe60000010000 */
[----:B------:R-:W-:Y:S02]  /*1540*/  IMAD.IADD R3, R7, 0x1, R3 ;  /* 0x0000000107037824 */ /* 0x000fe400078e0203 */
[----:B------:R-:W-:-:S02]  /*1550*/  IMAD R11, R17, c[0x0][0x168], RZ ;  /* 0x00005a00110b7a24 */ /* 0x000fc400078e02ff */
[----:B------:R-:W-:-:S05]  /*1560*/  IMAD.IADD R9, R45, 0x1, R158 ;  /* 0x000000012d097824 */ /* 0x000fca00078e029e */
[----:B------:R-:W-:Y:S02]  /*1570*/  ISETP.GE.AND P1, PT, R9, R11, PT ;  /* 0x0000000b0900720c */ /* 0x000fe40003f26270 */
[----:B------:R-:W-:Y:S02]  /*1580*/  ISETP.GE.AND P6, PT, R18, c[0x0][0x198], PT ;  /* 0x0000660012007a0c */ /* 0x000fe40003fc6270 */
[----:B------:R-:W-:Y:S01]  /*1590*/  ISETP.GE.AND P4, PT, R15, c[0x0][0x198], PT ;  /* 0x000066000f007a0c */ /* 0x000fe20003f86270 */
[----:B------:R-:W-:Y:S02]  /*15a0*/  IMAD.MOV.U32 R153, RZ, RZ, c[0x0][0x1e0] ;  /* 0x00007800ff997624 */ /* 0x000fe400078e00ff */
[----:B------:R-:W-:Y:S02]  /*15b0*/  IMAD.MOV.U32 R154, RZ, RZ, c[0x0][0x1e4] ;  /* 0x00007900ff9a7624 */ /* 0x000fe400078e00ff */
[----:B--2---:R-:W-:-:S04]  /*15c0*/  IMAD.IADD R2, R16, 0x1, R158 ;  /* 0x0000000110027824 */ /* 0x004fc800078e029e */
[----:B------:R-:W-:-:S04]  /*15d0*/  @P5 IMAD.HI.U32 R4, R2, c[0x0][0x2c8], RZ ;  /* 0x0000b20002045a27 */ /* 0x000fc800078e00ff */
[----:B------:R-:W-:Y:S01]  /*15e0*/  IMAD.MOV.U32 R0, RZ, RZ, R2 ;  /* 0x000000ffff007224 */ /* 0x000fe200078e0002 */
[----:B------:R-:W-:-:S04]  /*15f0*/  @P5 SHF.R.U32.HI R0, RZ, c[0x0][0x2cc], R4 ;  /* 0x0000b300ff005a19 */ /* 0x000fc80000011604 */
[--C-:B------:R-:W-:Y:S01]  /*1600*/  SHF.R.S32.HI R5, RZ, 0x1f, R0.reuse ;  /* 0x0000001fff057819 */ /* 0x100fe20000011400 */
[----:B------:R-:W-:-:S04]  /*1610*/  IMAD.MOV R4, RZ, RZ, -R0 ;  /* 0x000000ffff047224 */ /* 0x000fc800078e0a00 */
[----:B------:R-:W-:Y:S02]  /*1620*/  IMAD R4, R4, c[0x0][0x2c4], R2 ;  /* 0x0000b10004047a24 */ /* 0x000fe400078e0202 */
[----:B------:R-:W-:Y:S02]  /*1630*/  IMAD.MOV.U32 R2, RZ, RZ, R6 ;  /* 0x000000ffff027224 */ /* 0x000fe400078e0006 */
[----:B------:R-:W-:Y:S02]  /*1640*/  IMAD R5, R5, c[0x0][0x1b0], RZ ;  /* 0x00006c0005057a24 */ /* 0x000fe400078e02ff */
[----:B------:R-:W-:-:S04]  /*1650*/  IMAD.WIDE.U32 R2, R0, c[0x0][0x1b0], R2 ;  /* 0x00006c0000027a25 */ /* 0x000fc800078e0002 */
[----:B------:R-:W-:Y:S01]  /*1660*/  IMAD R0, R0, c[0x0][0x1b4], R5 ;  /* 0x00006d0000007a24 */ /* 0x000fe200078e0205 */
[----:B------:R-:W-:-:S03]  /*1670*/  SHF.R.S32.HI R5, RZ, 0x1f, R4 ;  /* 0x0000001fff057819 */ /* 0x000fc60000011404 */
[----:B------:R-:W-:Y:S02]  /*1680*/  IMAD.IADD R3, R3, 0x1, R0 ;  /* 0x0000000103037824 */ /* 0x000fe400078e0200 */
[----:B------:R-:W-:Y:S02]  /*1690*/  IMAD R0, R5, c[0x0][0x1a8], RZ ;  /* 0x00006a0005007a24 */ /* 0x000fe400078e02ff */
[----:B------:R-:W-:-:S04]  /*16a0*/  IMAD.WIDE.U32 R2, R4, c[0x0][0x1a8], R2 ;  /* 0x00006a0004027a25 */ /* 0x000fc800078e0002 */
[----:B------:R-:W-:Y:S01]  /*16b0*/  IMAD R0, R4, c[0x0][0x1ac], R0 ;  /* 0x00006b0004007a24 */ /* 0x000fe200078e0200 */
[----:B------:R-:W-:-:S03]  /*16c0*/  LEA R8, P0, R2, c[0x0][0x160], 0x1 ;  /* 0x0000580002087a11 */ /* 0x000fc600078008ff */
[----:B------:R-:W-:-:S05]  /*16d0*/  IMAD.IADD R0, R3, 0x1, R0 ;  /* 0x0000000103007824 */ /* 0x000fca00078e0200 */
        /* <DEDUP_REMOVED lines=29> */
[----:B------:R-:W-:Y:S02]  /*18b0*/  SHF.R.S32.HI R11, RZ, 0x1f, R10 ;  /* 0x0000001fff0b7819 */ /* 0x000fe4000001140a */
        /* <DEDUP_REMOVED lines=13> */
[----:B------:R-:W0:Y:S01]  /*1990*/  LDGDEPBAR ;  /* 0x00000000000079af */ /* 0x000e220000000000 */
[----:B------:R-:W-:Y:S01]  /*19a0*/  IMAD.IADD R8, R5, 0x1, R8 ;  /* 0x0000000105087824 */ /* 0x000fe200078e0208 */
[----:B------:R-:W-:-:S04]  /*19b0*/  LEA R2, P6, R4, R160, 0x7 ;  /* 0x000000a004027211 */ /* 0x000fc800078c38ff */
        /* <DEDUP_REMOVED lines=10> */
[----:B------:R-:W-:Y:S01]  /*1a60*/  @P6 LEA.HI.X R9, R6, c[0x0][0x1cc], R0, 0x1, P0 ;  /* 0x0000730006096a11 */ /* 0x000fe200000f0c00 */
[----:B------:R-:W-:-:S04]  /*1a70*/  IMAD.SHL.U32 R6, R154, 0x40, RZ ;  /* 0x000000409a067824 */ /* 0x000fc800078e00ff */
        /* <DEDUP_REMOVED lines=8> */
[----:B------:R-:W-:Y:S01]  /*1b00*/  @P4 LEA.HI.X R7, R0, c[0x0][0x1cc], R5, 0x1, P0 ;  /* 0x0000730000074a11 */ /* 0x000fe200000f0c05 */
[----:B------:R-:W-:Y:S01]  /*1b10*/  @P1 IMAD.IADD R0, R3, 0x1, R4 ;  /* 0x0000000103001824 */ /* 0x000fe200078e0204 */
[----:B------:R-:W-:-:S03]  /*1b20*/  @P1 LEA R4, P0, R2, c[0x0][0x1c8], 0x1 ;  /* 0x0000720002041a11 */ /* 0x000fc600078008ff */
[----:B------:R2:W-:Y:S01]  /*1b30*/  @P4 LDGSTS.E.BYPASS.LTC128B.128 [R228+0xa100], [R6.64], !P3 ;  /* 0x0a10000006e44fae */ /* 0x0005e2000d901d46 */
[----:B------:R-:W-:-:S03]  /*1b40*/  @P1 LEA.HI.X R5, R2, c[0x0][0x1cc], R0, 0x1, P0 ;  /* 0x0000730002051a11 */ /* 0x000fc600000f0c00 */
        /* <DEDUP_REMOVED lines=17> */
[----:B--2---:R-:W5:Y:S04]  /*1c60*/  LDSM.16.M88.4 R4, [R201] ;  /* 0x00000000c904783b */ /* 0x004f680000000200 */
[----:B------:R-:W2:Y:S04]  /*1c70*/  LDSM.16.M88.4 R20, [R201+0x800] ;  /* 0x00080000c914783b */ /* 0x000ea80000000200 */
[----:B------:R-:W3:Y:S04]  /*1c80*/  LDSM.16.M88.4 R24, [R207] ;  /* 0x00000000cf18783b */ /* 0x000ee80000000200 */
[----:B------:R-:W4:Y:S04]  /*1c90*/  LDSM.16.M88.4 R32, [R201+0x1000] ;  /* 0x00100000c920783b */ /* 0x000f280000000200 */
[----:B------:R-:W1:Y:S04]  /*1ca0*/  LDSM.16.M88.4 R36, [R222] ;  /* 0x00000000de24783b */ /* 0x000e680000000200 */
[----:B------:R-:W1:Y:S04]  /*1cb0*/  LDSM.16.M88.4 R28, [R221] ;  /* 0x00000000dd1c783b */ /* 0x000e680000000200 */
[----:B------:R-:W1:Y:S01]  /*1cc0*/  LDSM.16.M88.4 R40, [R201+0x1800] ;  /* 0x00180000c928783b */ /* 0x000e620000000200 */
[C---:B-----5:R-:W-:Y:S08]  /*1cd0*/  HMMA.16816.F32 R12, R136.reuse, R4, RZ ;  /* 0x00000004880c723c */ /* 0x060ff000000018ff */
[C---:B------:R-:W-:Y:S08]  /*1ce0*/  HMMA.16816.F32 R4, R136.reuse, R6, RZ ;  /* 0x000000068804723c */ /* 0x040ff000000018ff */
[----:B--2---:R-:W-:Y:S08]  /*1cf0*/  HMMA.16816.F32 R16, R136, R20, RZ ;  /* 0x000000148810723c */ /* 0x004ff000000018ff */
[C---:B---3--:R-:W-:Y:S08]  /*1d00*/  HMMA.16816.F32 R108, R140.reuse, R24, R12 ;  /* 0x000000188c6c723c */ /* 0x048ff0000000180c */
[----:B------:R-:W-:Y:S01]  /*1d10*/  HMMA.16816.F32 R100, R140, R26, R4 ;  /* 0x0000001a8c64723c */ /* 0x000fe20000001804 */
[----:B------:R-:W2:Y:S07]  /*1d20*/  LDSM.16.M88.4 R24, [R220] ;  /* 0x00000000dc18783b */ /* 0x000eae0000000200 */
[C---:B----4-:R-:W-:Y:S08]  /*1d30*/  HMMA.16816.F32 R4, R136.reuse, R32, RZ ;  /* 0x000000208804723c */ /* 0x050ff000000018ff */
[----:B------:R-:W-:Y:S08]  /*1d40*/  HMMA.16816.F32 R12, R136, R22, RZ ;  /* 0x00000016880c723c */ /* 0x000ff000000018ff */
[----:B-1----:R-:W-:Y:S08]  /*1d50*/  HMMA.16816.F32 R96, R140, R36, R16 ;  /* 0x000000248c60723c */ /* 0x002ff00000001810 */
[----:B------:R-:W-:Y:S01]  /*1d60*/  HMMA.16816.F32 R16, R136, R34, RZ ;  /* 0x000000228810723c */ /* 0x000fe200000018ff */
[----:B------:R-:W1:Y:S01]  /*1d70*/  LDSM.16.M88.4 R32, [R201+0x2000] ;  /* 0x00200000c920783b */ /* 0x000e620000000200 */
[----:B------:R-:W-:-:S02]  /*1d80*/  IMAD R0, R11, c[0x0][0x208], RZ ;  /* 0x000082000b007a24 */ /* 0x000fc400078e02ff */
[----:B------:R-:W-:-:S04]  /*1d90*/  IMAD.WIDE.U32 R2, R10, c[0x0][0x208], RZ ;  /* 0x000082000a027a25 */ /* 0x000fc800078e00ff */
[----:B------:R-:W-:Y:S01]  /*1da0*/  HMMA.16816.F32 R64, R140, R28, R4 ;  /* 0x0000001c8c40723c */ /* 0x000fe20000001804 */
[----:B------:R-:W-:-:S06]  /*1db0*/  IMAD.MOV.U32 R11, RZ, RZ, c[0x0][0x208] ;  /* 0x00008200ff0b7624 */ /* 0x000fcc00078e00ff */
[----:B------:R-:W-:Y:S01]  /*1dc0*/  IMAD R4, R10, c[0x0][0x20c], R0 ;  /* 0x000083000a047a24 */ /* 0x000fe200078e0200 */
[----:B------:R-:W-:Y:S01]  /*1dd0*/  HMMA.16816.F32 R20, R136, R40, RZ ;  /* 0x000000288814723c */ /* 0x000fe200000018ff */
[----:B------:R-:W-:Y:S02]  /*1de0*/  LEA R0, P0, R2, R48, 0x7 ;  /* 0x0000003002007211 */ /* 0x000fe400078038ff */
[----:B------:R-:W-:-:S05]  /*1df0*/  IMAD.IADD R3, R3, 0x1, R4 ;  /* 0x0000000103037824 */ /* 0x000fca00078e0204 */
[----:B------:R-:W-:Y:S01]  /*1e00*/  HMMA.16816.F32 R92, R140, R38, R12 ;  /* 0x000000268c5c723c */ /* 0x000fe2000000180c */
[----:B------:R-:W3:Y:S01]  /*1e10*/  LDSM.16.M88.4 R36, [R201+0x2800] ;  /* 0x00280000c924783b */ /* 0x000ee20000000200 */
[----:B------:R-:W-:Y:S02]  /*1e20*/  IMAD.MOV.U32 R155, RZ, RZ, -0x80 ;  /* 0xffffff80ff9b7424 */ /* 0x000fe400078e00ff */
[----:B------:R-:W-:Y:S01]  /*1e30*/  IMAD.MOV.U32 R5, RZ, RZ, 0x6 ;  /* 0x00000006ff057424 */ /* 0x000fe200078e00ff */
[----:B------:R-:W-:Y:S03]  /*1e40*/  LDSM.16.M88.4 R48, [R216] ;  /* 0x00000000d830783b */ /* 0x000fe60000000200 */
[----:B------:R-:W-:Y:S01]  /*1e50*/  HMMA.16816.F32 R12, R136, R42, RZ ;  /* 0x0000002a880c723c */ /* 0x000fe200000018ff */
[----:B------:R-:W-:Y:S01]  /*1e60*/  LEA.HI.X R3, R2, R46, R3, 0x7, P0 ;  /* 0x0000002e02037211 */ /* 0x000fe200000f3c03 */
[C---:B------:R-:W-:Y:S01]  /*1e70*/  IMAD.SHL.U32 R52, R11.reuse, 0x40, RZ ;  /* 0x000000400b347824 */ /* 0x040fe200078e00ff */
[----:B------:R-:W-:Y:S01]  /*1e80*/  LEA R2, P0, R0, c[0x0][0x1f8], 0x1 ;  /* 0x00007e0000027a11 */ /* 0x000fe200078008ff */
[----:B------:R-:W-:Y:S01]  /*1e90*/  IMAD R152, R10, R155, c[0x0][0x1d0] ;  /* 0x000074000a987624 */ /* 0x000fe200078e029b */
[----:B------:R-:W-:Y:S01]  /*1ea0*/  LOP3.LUT R4, R44, 0x1, RZ, 0xc0, !PT ;  /* 0x000000012c047812 */ /* 0x000fe200078ec0ff */
[----:B------:R-:W-:Y:S01]  /*1eb0*/  LDSM.16.M88.4 R40, [R218] ;  /* 0x00000000da28783b */ /* 0x000fe20000000200 */
[----:B------:R-:W-:-:S02]  /*1ec0*/  SHF.L.U64.HI R11, R11, R5, c[0x0][0x20c] ;  /* 0x000083000b0b7619 */ /* 0x000fc40000010205 */
[----:B------:R-:W-:Y:S02]  /*1ed0*/  LEA.HI.X R3, R0, c[0x0][0x1fc], R3, 0x1, P0 ;  /* 0x00007f0000037a11 */ /* 0x000fe400000f0c03 */
[----:B------:R-:W-:Y:S01]  /*1ee0*/  IADD3 R6, P6, R52, R2, RZ ;  /* 0x0000000234067210 */ /* 0x000fe20007fde0ff */
[----:B------:R-:W-:Y:S01]  /*1ef0*/  IMAD.IADD R0, R152, 0x1, -R45 ;  /* 0x0000000198007824 */ /* 0x000fe200078e0a2d */
[----:B------:R-:W-:Y:S02]  /*1f00*/  IADD3 R8, P1, P0, R52, 0x80, R2 ;  /* 0x0000008034087810 */ /* 0x000fe4000783e002 */
[----:B------:R-:W-:Y:S01]  /*1f10*/  ISETP.NE.U32.AND P4, PT, R4, 0x1, PT ;  /* 0x000000010400780c */ /* 0x000fe20003f85070 */
[C-C-:B------:R-:W-:Y:S01]  /*1f20*/  IMAD.X R7, R11.reuse, 0x1, R3.reuse, P6 ;  /* 0x000000010b077824 */ /* 0x140fe200030e0603 */
[----:B------:R-:W-:Y:S02]  /*1f30*/  IADD3 R4, P6, R6, R52, RZ ;  /* 0x0000003406047210 */ /* 0x000fe40007fde0ff */
[----:B------:R-:W-:-:S02]  /*1f40*/  IADD3.X R9, R11, RZ, R3, P1, P0 ;  /* 0x000000ff0b097210 */ /* 0x000fc40000fe0403 */
[----:B------:R-:W-:Y:S02]  /*1f50*/  ISETP.LT.OR P0, PT, R0, 0x1, P4 ;  /* 0x000000010000780c */ /* 0x000fe40002701670 */
[----:B------:R-:W-:Y:S01]  /*1f60*/  LOP3.LUT P1, RZ, R44, 0x2, RZ, 0xc0, !PT ;  /* 0x000000022cff7812 */ /* 0x000fe2000782c0ff */
[----:B------:R-:W-:Y:S01]  /*1f70*/  IMAD.X R5, R7, 0x1, R11, P6 ;  /* 0x0000000107057824 */ /* 0x000fe200030e060b */
[----:B------:R-:W-:Y:S01]  /*1f80*/  HMMA.16816.F32 R72, R140, R30, R16 ;  /* 0x0000001e8c48723c */ /* 0x000fe20000001810 */
[----:B------:R-:W4:Y:S01]  /*1f90*/  LDSM.16.M88.4 R28, [R219] ;  /* 0x00000000db1c783b */ /* 0x000f220000000200 */
[----:B------:R-:W-:-:S03]  /*1fa0*/  ISETP.LT.OR P6, PT, R0, 0x1, !P1 ;  /* 0x000000010000780c */ /* 0x000fc60004fc1670 */
[----:B------:R-:W-:Y:S03]  /*1fb0*/  LDSM.16.M88.4 R44, [R217] ;  /* 0x00000000d92c783b */ /* 0x000fe60000000200 */
[C---:B--2---:R-:W-:Y:S08]  /*1fc0*/  HMMA.16816.F32 R80, R140.reuse, R24, R20 ;  /* 0x000000188c50723c */ /* 0x044ff00000001814 */
[----:B------:R-:W-:Y:S01]  /*1fd0*/  HMMA.16816.F32 R104, R140, R26, R12 ;  /* 0x0000001a8c68723c */ /* 0x000fe2000000180c */
[----:B------:R-:W2:Y:S07]  /*1fe0*/  LDSM.16.M88.4 R24, [R201+0x3000] ;  /* 0x00300000c918783b */ /* 0x000eae0000000200 */
[C---:B-1----:R-:W-:Y:S08]  /*1ff0*/  HMMA.16816.F32 R20, R136.reuse, R32, RZ ;  /* 0x000000208814723c */ /* 0x042ff000000018ff */
        /* <DEDUP_REMOVED lines=8> */
[C---:B------:R-:W-:Y:S01]  /*2080*/  ISETP.LT.OR P6, PT, R0.reuse, 0x21, !P1 ;  /* 0x000000210000780c */ /* 0x040fe20004fc1670 */
[----:B---3--:R-:W-:Y:S08]  /*2090*/  HMMA.16816.F32 R12, R136, R36, RZ ;  /* 0x00000024880c723c */ /* 0x008ff000000018ff */
[----:B------:R3:W-:Y:S04]  /*20a0*/  LDGSTS.E.BYPASS.LTC128B.128 [R228+0x1100], [R6.64], !P0 ;  /* 0x0110000006e47fae */ /* 0x0007e8000c101d46 */
[----:B------:R1:W-:Y:S01]  /*20b0*/  LDGSTS.E.BYPASS.LTC128B.128 [R228+0x5100], [R8.64], !P6 ;  /* 0x0510000008e47fae */ /* 0x0003e2000f101d46 */
[----:B------:R-:W-:-:S02]  /*20c0*/  ISETP.LT.OR P6, PT, R0, 0x41, P4 ;  /* 0x000000410000780c */ /* 0x000fc400027c1670 */
[----:B-----5:R-:W-:Y:S01]  /*20d0*/  IADD3 R2, P0, R4, R52, RZ ;  /* 0x0000003404027210 */ /* 0x020fe20007f1e0ff */
[C---:B----4-:R-:W-:Y:S10]  /*20e0*/  HMMA.16816.F32 R88, R140.reuse, R28, R20 ;  /* 0x0000001c8c58723c */ /* 0x050ff40000001814 */
[----:B------:R3:W-:Y:S01]  /*20f0*/  LDGSTS.E.BYPASS.LTC128B.128 [R228+0x2100], [R4.64], !P6 ;  /* 0x0210000004e47fae */ /* 0x0007e2000f101d46 */
[----:B------:R-:W-:Y:S01]  /*2100*/  IMAD.X R3, R5, 0x1, R11, P0 ;  /* 0x0000000105037824 */ /* 0x000fe200000e060b */
[C---:B------:R-:W-:Y:S01]  /*2110*/  ISETP.LT.OR P0, PT, R0.reuse, 0x41, !P1 ;  /* 0x000000410000780c */ /* 0x040fe20004f01670 */
[C---:B------:R-:W-:Y:S08]  /*2120*/  HMMA.16816.F32 R84, R140.reuse, R30, R16 ;  /* 0x0000001e8c54723c */ /* 0x040ff00000001810 */
[----:B------:R-:W-:Y:S04]  /*2130*/  HMMA.16816.F32 R76, R140, R40, R12 ;  /* 0x000000288c4c723c */ /* 0x000fe8000000180c */
[----:B------:R3:W-:Y:S04]  /*2140*/  LDGSTS.E.BYPASS.LTC128B.128 [R228+0x6100], [R4.64+0x80], !P0 ;  /* 0x0610008004e47fae */ /* 0x0007e8000c101d46 */
[C---:B------:R-:W-:Y:S08]  /*2150*/  HMMA.16816.F32 R28, R136.reuse, R38, RZ ;  /* 0x00000026881c723c */ /* 0x040ff000000018ff */
[C---:B--2---:R-:W-:Y:S08]  /*2160*/  HMMA.16816.F32 R16, R136.reuse, R26, RZ ;  /* 0x0000001a8810723c */ /* 0x044ff000000018ff */
[C---:B-1----:R-:W-:Y:S08]  /*2170*/  HMMA.16816.F32 R12, R136.reuse, R32, RZ ;  /* 0x00000020880c723c */ /* 0x042ff000000018ff */
[----:B---3--:R-:W-:Y:S01]  /*2180*/  HMMA.16816.F32 R4, R136, R34, RZ ;  /* 0x000000228804723c */ /* 0x008fe200000018ff */
[----:B------:R-:W-:-:S02]  /*2190*/  ISETP.LT.OR P4, PT, R0, 0x61, P4 ;  /* 0x000000610000780c */ /* 0x000fc40002781670 */
[----:B------:R-:W-:-:S05]  /*21a0*/  ISETP.LT.OR P1, PT, R0, 0x61, !P1 ;  /* 0x000000610000780c */ /* 0x000fca0004f21670 */
[C---:B------:R-:W-:Y:S06]  /*21b0*/  HMMA.16816.F32 R68, R140.reuse, R42, R28 ;  /* 0x0000002a8c44723c */ /* 0x040fec000000181c */
[----:B------:R1:W-:Y:S02]  /*21c0*/  LDGSTS.E.BYPASS.LTC128B.128 [R228+0x3100], [R2.64], !P4 ;  /* 0x0310000002e47fae */ /* 0x0003e4000e101d46 */
[C---:B------:R-:W-:Y:S02]  /*21d0*/  HMMA.16816.F32 R56, R140.reuse, R46, R16 ;  /* 0x0000002e8c38723c */ /* 0x040fe40000001810 */
[----:B------:R1:W-:Y:S04]  /*21e0*/  LDGSTS.E.BYPASS.LTC128B.128 [R228+0x7100], [R2.64+0x80], !P1 ;  /* 0x0710008002e47fae */ /* 0x0003e8000c901d46 */
[----:B------:R-:W2:Y:S02]  /*21f0*/  LDSM.16.M88.4 R36, [R205+0x800] ;  /* 0x00080000cd24783b */ /* 0x000ea40000000200 */
[----:B------:R-:W-:Y:S02]  /*2200*/  HMMA.16816.F32 R52, R140, R48, R12 ;  /* 0x000000308c34723c */ /* 0x000fe4000000180c */
[----:B------:R-:W3:Y:S04]  /*2210*/  LDSM.16.M88.4 R28, [R205+0x1000] ;  /* 0x00100000cd1c783b */ /* 0x000ee80000000200 */
[----:B------:R-:W4:Y:S02]  /*2220*/  LDSM.16.M88.4 R16, [R205+0x1800] ;  /* 0x00180000cd10783b */ /* 0x000f240000000200 */
[----:B------:R-:W-:Y:S02]  /*2230*/  HMMA.16816.F32 R20, R136, R24, RZ ;  /* 0x000000188814723c */ /* 0x000fe400000018ff */
[----:B------:R-:W-:Y:S04]  /*2240*/  LDSM.16.M88.4 R24, [R205] ;  /* 0x00000000cd18783b */ /* 0x000fe80000000200 */
[----:B------:R-:W-:Y:S02]  /*2250*/  LDSM.16.M88.4 R12, [R205+0x2800] ;  /* 0x00280000cd0c783b */ /* 0x000fe40000000200 */
[C---:B------:R-:W-:Y:S02]  /*2260*/  HMMA.16816.F32 R48, R140.reuse, R50, R4 ;  /* 0x000000328c30723c */ /* 0x040fe40000001804 */
[----:B------:R-:W5:Y:S04]  /*2270*/  LDSM.16.M88.4 R4, [R205+0x2000] ;  /* 0x00200000cd04783b */ /* 0x000f680000000200 */
[----:B------:R-:W-:Y:S04]  /*2280*/  LDSM.16.M88.4 R132, [R205+0x4000] ;  /* 0x00400000cd84783b */ /* 0x000fe80000000200 */
[----:B------:R-:W-:Y:S04]  /*2290*/  LDSM.16.M88.4 R148, [R202+0x7000] ;  /* 0x00700000ca94783b */ /* 0x000fe80000000200 */
[----:B------:R-:W0:Y:S02]  /*22a0*/  LDGDEPBAR ;  /* 0x00000000000079af */ /* 0x000e240000000000 */
[----:B------:R-:W-:Y:S02]  /*22b0*/  HMMA.16816.F32 R60, R140, R44, R20 ;  /* 0x0000002c8c3c723c */ /* 0x000fe40000001814 */
[----:B------:R-:W1:Y:S06]  /*22c0*/  LDSM.16.M88.4 R20, [R205+0x3000] ;  /* 0x00300000cd14783b */ /* 0x000e6c0000000200 */
[C---:B--2---:R-:W-:Y:S08]  /*22d0*/  HMMA.16816.F32 R40, R168.reuse, R36, R96 ;  /* 0x00000024a828723c */ /* 0x044ff00000001860 */
[C---:B---3--:R-:W-:Y:S08]  /*22e0*/  HMMA.16816.F32 R64, R168.reuse, R28, R64 ;  /* 0x0000001ca840723c */ /* 0x048ff00000001840 */
[C---:B------:R-:W-:Y:S01]  /*22f0*/  HMMA.16816.F32 R72, R168.reuse, R30, R72 ;  /* 0x0000001ea848723c */ /* 0x040fe20000001848 */
[----:B------:R-:W2:Y:S07]  /*2300*/  LDSM.16.M88.4 R28, [R205+0x3800] ;  /* 0x00380000cd1c783b */ /* 0x000eae0000000200 */
[C---:B----4-:R-:W-:Y:S08]  /*2310*/  HMMA.16816.F32 R80, R168.reuse, R16, R80 ;  /* 0x00000010a850723c */ /* 0x050ff00000001850 */
[C---:B------:R-:W-:Y:S01]  /*2320*/  HMMA.16816.F32 R104, R168.reuse, R18, R104 ;  /* 0x00000012a868723c */ /* 0x040fe20000001868 */
[----:B------:R-:W3:Y:S07]  /*2330*/  LDSM.16.M88.4 R16, [R202] ;  /* 0x00000000ca10783b */ /* 0x000eee0000000200 */
[C---:B-----5:R-:W-:Y:S08]  /*2340*/  HMMA.16816.F32 R88, R168.reuse, R4, R88 ;  /* 0x00000004a858723c */ /* 0x060ff00000001858 */
[C---:B------:R-:W-:Y:S01]  /*2350*/  HMMA.16816.F32 R96, R168.reuse, R6, R84 ;  /* 0x00000006a860723c */ /* 0x040fe20000001854 */
[----:B------:R-:W4:Y:S07]  /*2360*/  LDSM.16.M88.4 R4, [R202+0x800] ;  /* 0x00080000ca04783b */ /* 0x000f2e0000000200 */
[C---:B------:R-:W-:Y:S08]  /*2370*/  HMMA.16816.F32 R44, R168.reuse, R24, R108 ;  /* 0x00000018a82c723c */ /* 0x040ff0000000186c */
[C---:B------:R-:W-:Y:S01]  /*2380*/  HMMA.16816.F32 R32, R168.reuse, R26, R100 ;  /* 0x0000001aa820723c */ /* 0x040fe20000001864 */
[----:B------:R-:W5:Y:S07]  /*2390*/  LDSM.16.M88.4 R24, [R202+0x1800] ;  /* 0x00180000ca18783b */ /* 0x000f6e0000000200 */
[C---:B------:R-:W-:Y:S08]  /*23a0*/  HMMA.16816.F32 R36, R168.reuse, R38, R92 ;  /* 0x00000026a824723c */ /* 0x040ff0000000185c */
[C---:B-1----:R-:W-:Y:S08]  /*23b0*/  HMMA.16816.F32 R112, R168.reuse, R20, R60 ;  /* 0x00000014a870723c */ /* 0x042ff0000000183c */
[C---:B------:R-:W-:Y:S01]  /*23c0*/  HMMA.16816.F32 R92, R168.reuse, R22, R56 ;  /* 0x00000016a85c723c */ /* 0x040fe20000001838 */
[----:B------:R-:W1:Y:S04]  /*23d0*/  LDSM.16.M88.4 R20, [R202+0x2800] ;  /* 0x00280000ca14783b */ /* 0x000e680000000200 */
[----:B------:R-:W-:Y:S03]  /*23e0*/  LDSM.16.M88.4 R56, [R202+0x2000] ;  /* 0x00200000ca38783b */ /* 0x000fe60000000200 */
[C---:B------:R-:W-:Y:S08]  /*23f0*/  HMMA.16816.F32 R100, R168.reuse, R12, R76 ;  /* 0x0000000ca864723c */ /* 0x040ff0000000184c */
[C---:B------:R-:W-:Y:S01]  /*2400*/  HMMA.16816.F32 R108, R168.reuse, R14, R68 ;  /* 0x0000000ea86c723c */ /* 0x040fe20000001844 */
[----:B------:R-:W1:Y:S07]  /*2410*/  LDSM.16.M88.4 R12, [R202+0x1000] ;  /* 0x00100000ca0c783b */ /* 0x000e6e0000000200 */
[----:B--2---:R-:W-:Y:S08]  /*2420*/  HMMA.16816.F32 R76, R168, R30, R48 ;  /* 0x0000001ea84c723c */ /* 0x004ff00000001830 */
[C---:B---3--:R-:W-:Y:S08]  /*2430*/  HMMA.16816.F32 R68, R172.reuse, R16, R44 ;  /* 0x00000010ac44723c */ /* 0x048ff0000000182c */
[----:B------:R-:W-:Y:S01]  /*2440*/  HMMA.16816.F32 R60, R172, R18, R32 ;  /* 0x00000012ac3c723c */ /* 0x000fe20000001820 */
[----:B------:R-:W2:Y:S04]  /*2450*/  LDSM.16.M88.4 R16, [R202+0x3800] ;  /* 0x00380000ca10783b */ /* 0x000ea80000000200 */
[----:B------:R-:W-:Y:S03]  /*2460*/  LDSM.16.M88.4 R32, [R201+0x4000] ;  /* 0x00400000c920783b */ /* 0x000fe60000000200 */
[----:B------:R-:W-:Y:S08]  /*2470*/  HMMA.16816.F32 R84, R168, R28, R52 ;  /* 0x0000001ca854723c */ /* 0x000ff00000001834 */
[C---:B----4-:R-:W-:Y:S08]  /*2480*/  HMMA.16816.F32 R48, R172.reuse, R6, R36 ;  /* 0x00000006ac30723c */ /* 0x050ff00000001824 */
[C---:B------:R-:W-:Y:S01]  /*2490*/  HMMA.16816.F32 R52, R172.reuse, R4, R40 ;  /* 0x00000004ac34723c */ /* 0x040fe20000001828 */
[----:B------:R-:W3:Y:S07]  /*24a0*/  LDSM.16.M88.4 R4, [R202+0x3000] ;  /* 0x00300000ca04783b */ /* 0x000eee0000000200 */
[C---:B-----5:R-:W-:Y:S08]  /*24b0*/  HMMA.16816.F32 R36, R172.reuse, R24, R80 ;  /* 0x00000018ac24723c */ /* 0x060ff00000001850 */
[C---:B------:R-:W-:Y:S01]  /*24c0*/  HMMA.16816.F32 R28, R172.reuse, R26, R104 ;  /* 0x0000001aac1c723c */ /* 0x040fe20000001868 */
[----:B------:R-:W4:Y:S07]  /*24d0*/  LDSM.16.M88.4 R24, [R201+0x4800] ;  /* 0x00480000c918783b */ /* 0x000f2e0000000200 */
[C---:B-1----:R-:W-:Y:S08]  /*24e0*/  HMMA.16816.F32 R100, R172.reuse, R20, R100 ;  /* 0x00000014ac64723c */ /* 0x042ff00000001864 */
[C---:B------:R-:W-:Y:S01]  /*24f0*/  HMMA.16816.F32 R108, R172.reuse, R22, R108 ;  /* 0x00000016ac6c723c */ /* 0x040fe2000000186c */
[----:B------:R-:W1:Y:S07]  /*2500*/  LDSM.16.M88.4 R20, [R201+0x5000] ;  /* 0x00500000c914783b */ /* 0x000e6e0000000200 */
[C---:B------:R-:W-:Y:S01]  /*2510*/  HMMA.16816.F32 R44, R172.reuse, R12, R64 ;  /* 0x0000000cac2c723c */ /* 0x040fe20000001840 */
[----:B------:R-:W-:Y:S07]  /*2520*/  LDSM.16.M88.4 R64, [R215] ;  /* 0x00000000d740783b */ /* 0x000fee0000000200 */
[C---:B------:R-:W-:Y:S01]  /*2530*/  HMMA.16816.F32 R40, R172.reuse, R14, R72 ;  /* 0x0000000eac28723c */ /* 0x040fe20000001848 */
[----:B------:R-:W5:Y:S07]  /*2540*/  LDSM.16.M88.4 R12, [R201+0x5800] ;  /* 0x00580000c90c783b */ /* 0x000f6e0000000200 */
[C---:B------:R-:W-:Y:S08]  /*2550*/  HMMA.16816.F32 R72, R172.reuse, R56, R88 ;  /* 0x00000038ac48723c */ /* 0x040ff00000001858 */
[C---:B--2---:R-:W-:Y:S08]  /*2560*/  HMMA.16816.F32 R120, R172.reuse, R16, R84 ;  /* 0x00000010ac78723c */ /* 0x044ff00000001854 */
[C---:B------:R-:W-:Y:S01]  /*2570*/  HMMA.16816.F32 R116, R172.reuse, R18, R76 ;  /* 0x00000012ac74723c */ /* 0x040fe2000000184c */
[----:B------:R-:W2:Y:S07]  /*2580*/  LDSM.16.M88.4 R16, [R201+0x6800] ;  /* 0x00680000c910783b */ /* 0x000eae0000000200 */
[C---:B------:R-:W-:Y:S01]  /*2590*/  HMMA.16816.F32 R88, R172.reuse, R58, R96 ;  /* 0x0000003aac58723c */ /* 0x040fe20000001860 */
[----:B------:R-:W-:Y:S07]  /*25a0*/  LDSM.16.M88.4 R56, [R213] ;  /* 0x00000000d538783b */ /* 0x000fee0000000200 */
[C---:B---3--:R-:W-:Y:S08]  /*25b0*/  HMMA.16816.F32 R128, R172.reuse, R4, R112 ;  /* 0x00000004ac80723c */ /* 0x048ff00000001870 */
[----:B------:R-:W-:Y:S01]  /*25c0*/  HMMA.16816.F32 R124, R172, R6, R92 ;  /* 0x00000006ac7c723c */ /* 0x000fe2000000185c */
[----:B------:R-:W3:Y:S07]  /*25d0*/  LDSM.16.M88.4 R4, [R201+0x6000] ;  /* 0x00600000c904783b */ /* 0x000eee0000000200 */
[C---:B----4-:R-:W-:Y:S01]  /*25e0*/  HMMA.16816.F32 R96, R184.reuse, R26, R48 ;  /* 0x0000001ab860723c */ /* 0x050fe20000001830 */
[----:B------:R-:W4:Y:S07]  /*25f0*/  LDSM.16.M88.4 R48, [R201+0x7000] ;  /* 0x00700000c930783b */ /* 0x000f2e0000000200 */
[C---:B------:R-:W-:Y:S01]  /*2600*/  HMMA.16816.F32 R76, R184.reuse, R32, R68 ;  /* 0x00000020b84c723c */ /* 0x040fe20000001844 */
[----:B------:R-:W2:Y:S07]  /*2610*/  LDSM.16.M88.4 R68, [R201+0x7800] ;  /* 0x00780000c944783b */ /* 0x000eae0000000200 */
[C---:B------:R-:W-:Y:S01]  /*2620*/  HMMA.16816.F32 R112, R184.reuse, R34, R60 ;  /* 0x00000022b870723c */ /* 0x040fe2000000183c */
[----:B------:R-:W2:Y:S04]  /*2630*/  LDSM.16.M88.4 R60, [R214] ;  /* 0x00000000d63c783b */ /* 0x000ea80000000200 */
[----:B------:R-:W-:Y:S03]  /*2640*/  LDSM.16.M88.4 R32, [R210] ;  /* 0x00000000d220783b */ /* 0x000fe60000000200 */
[C---:B------:R-:W-:Y:S08]  /*2650*/  HMMA.16816.F32 R104, R184.reuse, R24, R52 ;  /* 0x00000018b868723c */ /* 0x040ff00000001834 */
[C---:B-1----:R-:W-:Y:S01]  /*2660*/  HMMA.16816.F32 R92, R184.reuse, R20, R44 ;  /* 0x00000014b85c723c */ /* 0x042fe2000000182c */
[----:B------:R-:W1:Y:S07]  /*2670*/  LDSM.16.M88.4 R44, [R212] ;  /* 0x00000000d42c783b */ /* 0x000e6e0000000200 */
[C---:B-----5:R-:W-:Y:S01]  /*2680*/  HMMA.16816.F32 R80, R184.reuse, R12, R36 ;  /* 0x0000000cb850723c */ /* 0x060fe20000001824 */
[----:B------:R-:W5:Y:S07]  /*2690*/  LDSM.16.M88.4 R36, [R211] ;  /* 0x00000000d324783b */ /* 0x000f6e0000000200 */
[C---:B------:R-:W-:Y:S01]  /*26a0*/  HMMA.16816.F32 R52, R184.reuse, R14, R28 ;  /* 0x0000000eb834723c */ /* 0x040fe2000000181c */
[----:B------:R-:W1:Y:S07]  /*26b0*/  LDSM.16.M88.4 R28, [R209] ;  /* 0x00000000d11c783b */ /* 0x000e6e0000000200 */
[C---:B------:R-:W-:Y:S08]  /*26c0*/  HMMA.16816.F32 R84, R184.reuse, R22, R40 ;  /* 0x00000016b854723c */ /* 0x040ff00000001828 */
[C---:B--2---:R-:W-:Y:S08]  /*26d0*/  HMMA.16816.F32 R20, R184.reuse, R16, R100 ;  /* 0x00000010b814723c */ /* 0x044ff00000001864 */
[C---:B------:R-:W-:Y:S08]  /*26e0*/  HMMA.16816.F32 R16, R184.reuse, R18, R108 ;  /* 0x00000012b810723c */ /* 0x040ff0000000186c */
[C---:B---3--:R-:W-:Y:S01]  /*26f0*/  HMMA.16816.F32 R24, R184.reuse, R6, R88 ;  /* 0x00000006b818723c */ /* 0x048fe20000001858 */
[----:B------:R-:W-:Y:S07]  /*2700*/  LDSM.16.M88.4 R88, [R205+0x5000] ;  /* 0x00500000cd58783b */ /* 0x000fee0000000200 */
[C---:B----4-:R-:W-:Y:S08]  /*2710*/  HMMA.16816.F32 R12, R184.reuse, R48, R128 ;  /* 0x00000030b80c723c */ /* 0x050ff00000001880 */
[----:B------:R-:W-:Y:S01]  /*2720*/  HMMA.16816.F32 R40, R184, R4, R72 ;  /* 0x00000004b828723c */ /* 0x000fe20000001848 */
[----:B------:R-:W2:Y:S07]  /*2730*/  LDSM.16.M88.4 R72, [R208] ;  /* 0x00000000d048783b */ /* 0x000eae0000000200 */
[----:B------:R-:W-:Y:S01]  /*2740*/  HMMA.16816.F32 R144, R188, R58, R84 ;  /* 0x0000003abc90723c */ /* 0x000fe20000001854 */
[----:B------:R-:W3:Y:S07]  /*2750*/  LDSM.16.M88.4 R84, [R205+0x4800] ;  /* 0x00480000cd54783b */ /* 0x000eee0000000200 */
[C---:B------:R-:W-:Y:S08]  /*2760*/  HMMA.16816.F32 R4, R184.reuse, R50, R124 ;  /* 0x00000032b804723c */ /* 0x040ff0000000187c */
[C---:B------:R-:W-:Y:S08]  /*2770*/  HMMA.16816.F32 R48, R184.reuse, R68, R120 ;  /* 0x00000044b830723c */ /* 0x040ff00000001878 */
[----:B------:R-:W-:Y:S08]  /*2780*/  HMMA.16816.F32 R68, R184, R70, R116 ;  /* 0x00000046b844723c */ /* 0x000ff00000001874 */
[C---:B------:R-:W-:Y:S08]  /*2790*/  HMMA.16816.F32 R120, R188.reuse, R60, R104 ;  /* 0x0000003cbc78723c */ /* 0x040ff00000001868 */
[C---:B------:R-:W-:Y:S01]  /*27a0*/  HMMA.16816.F32 R108, R188.reuse, R62, R96 ;  /* 0x0000003ebc6c723c */ /* 0x040fe20000001860 */
[----:B------:R-:W-:Y:S07]  /*27b0*/  LDSM.16.M88.4 R60, [R202+0x4800] ;  /* 0x00480000ca3c783b */ /* 0x000fee0000000200 */
[C---:B-1----:R-:W-:Y:S08]  /*27c0*/  HMMA.16816.F32 R128, R188.reuse, R44, R80 ;  /* 0x0000002cbc80723c */ /* 0x042ff00000001850 */
[C---:B------:R-:W-:Y:S01]  /*27d0*/  HMMA.16816.F32 R104, R188.reuse, R32, R20 ;  /* 0x00000020bc68723c */ /* 0x040fe20000001814 */
[----:B------:R-:W1:Y:S07]  /*27e0*/  LDSM.16.M88.4 R20, [R205+0x6000] ;  /* 0x00600000cd14783b */ /* 0x000e6e0000000200 */
[C---:B------:R-:W-:Y:S01]  /*27f0*/  HMMA.16816.F32 R100, R188.reuse, R34, R16 ;  /* 0x00000022bc64723c */ /* 0x040fe20000001810 */
[----:B------:R-:W4:Y:S04]  /*2800*/  LDSM.16.M88.4 R16, [R205+0x6800] ;  /* 0x00680000cd10783b */ /* 0x000f280000000200 */
[----:B------:R-:W-:Y:S03]  /*2810*/  LDSM.16.M88.4 R32, [R205+0x7800] ;  /* 0x00780000cd20783b */ /* 0x000fe60000000200 */
[C---:B------:R-:W-:Y:S08]  /*2820*/  HMMA.16816.F32 R92, R188.reuse, R56, R92 ;  /* 0x00000038bc5c723c */ /* 0x040ff0000000185c */
[C---:B-----5:R-:W-:Y:S01]  /*2830*/  HMMA.16816.F32 R96, R188.reuse, R38, R24 ;  /* 0x00000026bc60723c */ /* 0x060fe20000001818 */
[----:B------:R-:W5:Y:S07]  /*2840*/  LDSM.16.M88.4 R24, [R205+0x5800] ;  /* 0x00580000cd18783b */ /* 0x000f6e0000000200 */
[C---:B------:R-:W-:Y:S01]  /*2850*/  HMMA.16816.F32 R80, R188.reuse, R28, R12 ;  /* 0x0000001cbc50723c */ /* 0x040fe2000000180c */
[----:B------:R-:W1:Y:S07]  /*2860*/  LDSM.16.M88.4 R12, [R205+0x7000] ;  /* 0x00700000cd0c783b */ /* 0x000e6e0000000200 */
[C---:B------:R-:W-:Y:S08]  /*2870*/  HMMA.16816.F32 R76, R188.reuse, R64, R76 ;  /* 0x00000040bc4c723c */ /* 0x040ff0000000184c */
[C---:B------:R-:W-:Y:S01]  /*2880*/  HMMA.16816.F32 R112, R188.reuse, R66, R112 ;  /* 0x00000042bc70723c */ /* 0x040fe20000001870 */
[----:B------:R-:W1:Y:S07]  /*2890*/  LDSM.16.M88.4 R64, [R202+0x4000] ;  /* 0x00400000ca40783b */ /* 0x000e6e0000000200 */
[C---:B------:R-:W-:Y:S08]  /*28a0*/  HMMA.16816.F32 R116, R188.reuse, R36, R40 ;  /* 0x00000024bc74723c */ /* 0x040ff00000001828 */
[C---:B------:R-:W-:Y:S08]  /*28b0*/  HMMA.16816.F32 R4, R188.reuse, R30, R4 ;  /* 0x0000001ebc04723c */ /* 0x040ff00000001804 */
[C---:B------:R-:W-:Y:S08]  /*28c0*/  HMMA.16816.F32 R124, R188.reuse, R46, R52 ;  /* 0x0000002ebc7c723c */ /* 0x040ff00000001834 */
[C---:B--2---:R-:W-:Y:S08]  /*28d0*/  HMMA.16816.F32 R28, R188.reuse, R72, R48 ;  /* 0x00000048bc1c723c */ /* 0x044ff00000001830 */
[----:B------:R-:W-:Y:S01]  /*28e0*/  HMMA.16816.F32 R36, R188, R74, R68 ;  /* 0x0000004abc24723c */ /* 0x000fe20000001844 */
[----:B------:R-:W2:Y:S07]  /*28f0*/  LDSM.16.M88.4 R68, [R202+0x5000] ;  /* 0x00500000ca44783b */ /* 0x000eae0000000200 */
[C---:B------:R-:W-:Y:S01]  /*2900*/  HMMA.16816.F32 R40, R192.reuse, R88, R92 ;  /* 0x00000058c028723c */ /* 0x040fe2000000185c */
[----:B------:R-:W2:Y:S07]  /*2910*/  LDSM.16.M88.4 R92, [R202+0x5800] ;  /* 0x00580000ca5c783b */ /* 0x000eae0000000200 */
[C---:B------:R-:W-:Y:S08]  /*2920*/  HMMA.16816.F32 R56, R192.reuse, R132, R76 ;  /* 0x00000084c038723c */ /* 0x040ff0000000184c */
[C---:B------:R-:W-:Y:S01]  /*2930*/  HMMA.16816.F32 R52, R192.reuse, R134, R112 ;  /* 0x00000086c034723c */ /* 0x040fe20000001870 */
[----:B------:R-:W-:Y:S07]  /*2940*/  LDSM.16.M88.4 R132, [R202+0x6800] ;  /* 0x00680000ca84783b */ /* 0x000fee0000000200 */
[C---:B---3--:R-:W-:Y:S01]  /*2950*/  HMMA.16816.F32 R44, R192.reuse, R86, R108 ;  /* 0x00000056c02c723c */ /* 0x048fe2000000186c */
[----:B------:R-:W3:Y:S07]  /*2960*/  LDSM.16.M88.4 R108, [R202+0x6000] ;  /* 0x00600000ca6c783b */ /* 0x000eee0000000200 */
[----:B------:R-:W-:Y:S01]  /*2970*/  HMMA.16816.F32 R72, R192, R90, R144 ;  /* 0x0000005ac048723c */ /* 0x000fe20000001890 */
[----:B------:R-:W2:Y:S01]  /*2980*/  LDSM.16.M88.4 R144, [R202+0x7800] ;  /* 0x00780000ca90783b */ /* 0x000ea20000000200 */
[----:B------:R-:W-:Y:S01]  /*2990*/  ISETP.GT.AND P0, PT, R10, R156, PT ;  /* 0x0000009c0a00720c */ /* 0x000fe20003f04270 */
[----:B------:R-:W-:-:S05]  /*29a0*/  DEPBAR.LE SB0, 0x0 ;  /* 0x000080000000791a */ /* 0x000fca0000000000 */
[C---:B-1----:R-:W-:Y:S08]  /*29b0*/  HMMA.16816.F32 R88, R192.reuse, R20, R116 ;  /* 0x00000014c058723c */ /* 0x042ff00000001874 */
[C---:B------:R-:W-:Y:S08]  /*29c0*/  HMMA.16816.F32 R96, R192.reuse, R22, R96 ;  /* 0x00000016c060723c */ /* 0x040ff00000001860 */
[C---:B----4-:R-:W-:Y:S08]  /*29d0*/  HMMA.16816.F32 R104, R192.reuse, R16, R104 ;  /* 0x00000010c068723c */ /* 0x050ff00000001868 */
[C---:B------:R-:W-:Y:S08]  /*29e0*/  HMMA.16816.F32 R100, R192.reuse, R18, R100 ;  /* 0x00000012c064723c */ /* 0x040ff00000001864 */
[C---:B------:R-:W-:Y:S08]  /*29f0*/  HMMA.16816.F32 R48, R192.reuse, R84, R120 ;  /* 0x00000054c030723c */ /* 0x040ff00000001878 */
[C---:B-----5:R-:W-:Y:S08]  /*2a00*/  HMMA.16816.F32 R76, R192.reuse, R24, R128 ;  /* 0x00000018c04c723c */ /* 0x060ff00000001880 */
[C---:B------:R-:W-:Y:S08]  /*2a10*/  HMMA.16816.F32 R20, R192.reuse, R12, R80 ;  /* 0x0000000cc014723c */ /* 0x040ff00000001850 */
[C---:B------:R-:W-:Y:S08]  /*2a20*/  HMMA.16816.F32 R16, R192.reuse, R14, R4 ;  /* 0x0000000ec010723c */ /* 0x040ff00000001804 */
[C---:B------:R-:W-:Y:S08]  /*2a30*/  HMMA.16816.F32 R84, R192.reuse, R26, R124 ;  /* 0x0000001ac054723c */ /* 0x040ff0000000187c */
[C---:B------:R-:W-:Y:S08]  /*2a40*/  HMMA.16816.F32 R12, R192.reuse, R32, R28 ;  /* 0x00000020c00c723c */ /* 0x040ff0000000181c */
[----:B------:R-:W-:Y:S01]  /*2a50*/  HMMA.16816.F32 R4, R192, R34, R36 ;  /* 0x00000022c004723c */ /* 0x000fe20000001824 */
[----:B------:R-:W-:Y:S07]  /*2a60*/  BSSY B0, `(.L_x_1404) ;  /* 0x0000033000007945 */ /* 0x000fee0003800000 */
        /* <DEDUP_REMOVED lines=15> */
[----:B------:R-:W-:Y:S01]  /*2b60*/  HMMA.16816.F32 R76, R196, R146, R4 ;  /* 0x00000092c44c723c */ /* 0x000fe20000001804 */
[----:B------:R-:W-:Y:S06]  /*2b70*/  BAR.SYNC.DEFER_BLOCKING 0x0 ;  /* 0x0000000000007b1d */ /* 0x000fec0000010000 */
[----:B------:R-:W-:Y:S01]  /*2b80*/  @!UPT UIADD3 URZ, URZ, URZ, URZ ;  /* 0x0000003f3f3ff290 */ /* 0x000fe2000fffe03f */
[----:B------:R-:W-:Y:S11]  /*2b90*/  @!P0 BRA `(.L_x_1405) ;  /* 0x000001f000008947 */ /* 0x000ff60003800000 */
[----:B------:R-:W-:Y:S01]  /*2ba0*/  IADD3 R0, R157, -0x2, RZ ;  /* 0xfffffffe9d007810 */ /* 0x000fe20007ffe0ff */
        /* <DEDUP_REMOVED lines=30> */
.L_x_1405:
[----:B------:R-:W-:Y:S05]  /*2d90*/  BSYNC B0 ;  /* 0x0000000000007941 */ /* 0x000fea0003800000 */
.L_x_1404:
[----:B------:R-:W2:Y:S04]  /*2da0*/  LDL R0, [R1+0x50] ;  /* 0x0000500001007983 */ /* 0x000ea80000100800 */
[----:B-1----:R-:W3:Y:S04]  /*2db0*/  LDL R3, [R1+0x2c] ;  /* 0x00002c0001037983 */ /* 0x002ee80000100800 */
[----:B------:R-:W-:Y:S04]  /*2dc0*/  LDSM.16.MT88.4 R12, [R204] ;  /* 0x00000000cc0c783b */ /* 0x000fe80000004200 */
[----:B------:R-:W0:Y:S01]  /*2dd0*/  LDGDEPBAR ;  /* 0x00000000000079af */ /* 0x000e220000000000 */
[----:B--2---:R-:W-:-:S04]  /*2de0*/  IMAD.IADD R0, R0, 0x1, R158 ;  /* 0x0000000100007824 */ /* 0x004fc800078e029e */
[----:B------:R-:W-:Y:S01]  /*2df0*/  @P5 IMAD.HI.U32 R2, R0, c[0x0][0x2c8], RZ ;  /* 0x0000b20000025a27 */ /* 0x000fe200078e00ff */
[----:B------:R1:W-:Y:S04]  /*2e00*/  STL [R1+0xc], R0 ;  /* 0x00000c0001007387 */ /* 0x0003e80000100800 */
        /* <DEDUP_REMOVED lines=11> */
[----:B------:R-:W-:Y:S02]  /*2ec0*/  ISETP.GT.AND P1, PT, R2, RZ, PT ;  /* 0x000000ff0200720c */ /* 0x000fe40003f24270 */
[----:B------:R-:W-:Y:S02]  /*2ed0*/  ISETP.GT.AND P0, PT, R0, 0x1, PT ;  /* 0x000000010000780c */ /* 0x000fe40003f04270 */
[----:B------:R-:W-:Y:S02]  /*2ee0*/  ISETP.GT.AND P6, PT, R2, 0x1, PT ;  /* 0x000000010200780c */ /* 0x000fe40003fc4270 */
[----:B------:R-:W-:-:S02]  /*2ef0*/  FSEL R10, R123, -INF , P0 ;  /* 0xff8000007b0a7808 */ /* 0x000fc40000000000 */
[----:B------:R-:W-:Y:S02]  /*2f00*/  ISETP.GT.AND P0, PT, R2, 0x9, PT ;  /* 0x000000090200780c */ /* 0x000fe40003f04270 */
[----:B------:R-:W-:Y:S02]  /*2f10*/  FSEL R5, R120, -INF , P1 ;  /* 0xff80000078057808 */ /* 0x000fe40000800000 */
[----:B------:R-:W-:Y:S02]  /*2f20*/  FSEL R8, R117, -INF , P0 ;  /* 0xff80000075087808 */ /* 0x000fe40000000000 */
[C---:B------:R-:W-:Y:S02]  /*2f30*/  ISETP.GT.AND P1, PT, R2.reuse, 0x8, PT ;  /* 0x000000080200780c */ /* 0x040fe40003f24270 */
[----:B------:R-:W-:Y:S02]  /*2f40*/  FSEL R6, R121, -INF , P6 ;  /* 0xff80000079067808 */ /* 0x000fe40003000000 */
[----:B------:R-:W-:-:S02]  /*2f50*/  ISETP.GT.AND P0, PT, R2, 0x10, PT ;  /* 0x000000100200780c */ /* 0x000fc40003f04270 */
[----:B------:R-:W-:Y:S02]  /*2f60*/  FSEL R7, R116, -INF , P1 ;  /* 0xff80000074077808 */ /* 0x000fe40000800000 */
[----:B------:R-:W-:Y:S02]  /*2f70*/  FSEL R44, R112, -INF , P0 ;  /* 0xff800000702c7808 */ /* 0x000fe40000000000 */
[----:B------:R-:W-:Y:S02]  /*2f80*/  FMNMX.FTZ R3, R5, R6, !PT ;  /* 0x0000000605037209 */ /* 0x000fe40007810000 */
[C---:B------:R-:W-:Y:S02]  /*2f90*/  ISETP.GT.AND P0, PT, R0.reuse, 0x11, PT ;  /* 0x000000110000780c */ /* 0x040fe40003f04270 */
[C---:B------:R-:W-:Y:S02]  /*2fa0*/  ISETP.GT.AND P1, PT, R0.reuse, 0x9, PT ;  /* 0x000000090000780c */ /* 0x040fe40003f24270 */
[----:B------:R-:W-:-:S02]  /*2fb0*/  ISETP.GT.AND P4, PT, R0, RZ, PT ;  /* 0x000000ff0000720c */ /* 0x000fc40003f84270 */
[----:B------:R-:W-:Y:S02]  /*2fc0*/  FMNMX.FTZ R3, R7, R3, !PT ;  /* 0x0000000307037209 */ /* 0x000fe40007810000 */
[----:B------:R-:W-:Y:S02]  /*2fd0*/  FSEL R62, R115, -INF , P0 ;  /* 0xff800000733e7808 */ /* 0x000fe40000000000 */
[----:B------:R-:W-:Y:S02]  /*2fe0*/  FSEL R21, R119, -INF , P1 ;  /* 0xff80000077157808 */ /* 0x000fe40000800000 */
[----:B------:R-:W-:Y:S02]  /*2ff0*/  ISETP.GT.AND P0, PT, R2, 0x19, PT ;  /* 0x000000190200780c */ /* 0x000fe40003f04270 */
[----:B------:R-:W-:Y:S02]  /*3000*/  FSEL R9, R122, -INF , P4 ;  /* 0xff8000007a097808 */ /* 0x000fe40002000000 */
[----:B------:R-:W-:-:S02]  /*3010*/  ISETP.GT.AND P1, PT, R2, 0x11, PT ;  /* 0x000000110200780c */ /* 0x000fc40003f24270 */
[----:B------:R-:W-:Y:S02]  /*3020*/  ISETP.GT.AND P4, PT, R0, 0x8, PT ;  /* 0x000000080000780c */ /* 0x000fe40003f84270 */
[----:B------:R-:W-:Y:S02]  /*3030*/  FMNMX.FTZ R3, R8, R3, !PT ;  /* 0x0000000308037209 */ /* 0x000fe40007810000 */
[----:B------:R-:W-:Y:S02]  /*3040*/  FSEL R60, R81, -INF , P0 ;  /* 0xff800000513c7808 */ /* 0x000fe40000000000 */
[----:B------:R-:W-:Y:S02]  /*3050*/  FSEL R45, R113, -INF , P1 ;  /* 0xff800000712d7808 */ /* 0x000fe40000800000 */
[----:B------:R-:W-:Y:S02]  /*3060*/  ISETP.GT.AND P0, PT, R2, 0x20, PT ;  /* 0x000000200200780c */ /* 0x000fe40003f04270 */
[----:B------:R-:W-:-:S02]  /*3070*/  FSEL R20, R118, -INF , P4 ;  /* 0xff80000076147808 */ /* 0x000fc40002000000 */
[----:B------:R-:W-:Y:S02]  /*3080*/  ISETP.GT.AND P1, PT, R2, 0x18, PT ;  /* 0x000000180200780c */ /* 0x000fe40003f24270 */
[----:B------:R-:W-:Y:S02]  /*3090*/  FMNMX.FTZ R3, R44, R3, !PT ;  /* 0x000000032c037209 */ /* 0x000fe40007810000 */
[----:B------:R-:W-:Y:S02]  /*30a0*/  ISETP.GT.AND P4, PT, R0, 0x10, PT ;  /* 0x000000100000780c */ /* 0x000fe40003f84270 */
[----:B------:R-:W-:Y:S02]  /*30b0*/  FSEL R100, R40, -INF , P0 ;  /* 0xff80000028647808 */ /* 0x000fe40000000000 */
[----:B------:R-:W-:Y:S02]  /*30c0*/  FSEL R46, R80, -INF , P1 ;  /* 0xff800000502e7808 */ /* 0x000fe40000800000 */
[----:B------:R-:W-:-:S02]  /*30d0*/  ISETP.GT.AND P0, PT, R0, 0x21, PT ;  /* 0x000000210000780c */ /* 0x000fc40003f04270 */
[----:B------:R-:W-:Y:S02]  /*30e0*/  FMNMX.FTZ R3, R45, R3, !PT ;  /* 0x000000032d037209 */ /* 0x000fe40007810000 */
[----:B------:R-:W-:Y:S02]  /*30f0*/  FSEL R61, R114, -INF , P4 ;  /* 0xff800000723d7808 */ /* 0x000fe40002000000 */
[----:B------:R-:W-:Y:S02]  /*3100*/  FMNMX.FTZ R4, R9, R10, !PT ;  /* 0x0000000a09047209 */ /* 0x000fe40007810000 */
[----:B------:R-:W-:Y:S02]  /*3110*/  ISETP.GT.AND P4, PT, R0, 0x18, PT ;  /* 0x000000180000780c */ /* 0x000fe40003f84270 */
[----:B------:R-:W-:Y:S02]  /*3120*/  FSEL R109, R43, -INF , P0 ;  /* 0xff8000002b6d7808 */ /* 0x000fe40000000000 */
[----:B------:R-:W-:-:S02]  /*3130*/  FMNMX.FTZ R3, R46, R3, !PT ;  /* 0x000000032e037209 */ /* 0x000fc40007810000 */
[----:B------:R-:W-:Y:S02]  /*3140*/  ISETP.GT.AND P0, PT, R2, 0x29, PT ;  /* 0x000000290200780c */ /* 0x000fe40003f04270 */
[----:B------:R-:W-:Y:S02]  /*3150*/  FMNMX.FTZ R4, R20, R4, !PT ;  /* 0x0000000414047209 */ /* 0x000fe40007810000 */
[----:B------:R-:W-:Y:S02]  /*3160*/  FSEL R63, R82, -INF , P4 ;  /* 0xff800000523f7808 */ /* 0x000fe40002000000 */
[----:B------:R-:W-:Y:S02]  /*3170*/  ISETP.GT.AND P4, PT, R2, 0x21, PT ;  /* 0x000000210200780c */ /* 0x000fe40003f84270 */
[----:B------:R-:W-:Y:S02]  /*3180*/  FMNMX.FTZ R3, R60, R3, !PT ;  /* 0x000000033c037209 */ /* 0x000fe40007810000 */
[----:B------:R-:W-:-:S02]  /*3190*/  FSEL R103, R29, -INF , P0 ;  /* 0xff8000001d677808 */ /* 0x000fc40000000000 */
[----:B------:R-:W-:Y:S02]  /*31a0*/  FMNMX.FTZ R4, R21, R4, !PT ;  /* 0x0000000415047209 */ /* 0x000fe40007810000 */
[C---:B------:R-:W-:Y:S02]  /*31b0*/  ISETP.GT.AND P1, PT, R0.reuse, 0x19, PT ;  /* 0x000000190000780c */ /* 0x040fe40003f24270 */
[----:B------:R-:W-:Y:S02]  /*31c0*/  ISETP.GT.AND P0, PT, R0, 0x28, PT ;  /* 0x000000280000780c */ /* 0x000fe40003f04270 */
[----:B------:R-:W-:Y:S02]  /*31d0*/  FSEL R102, R41, -INF , P4 ;  /* 0xff80000029667808 */ /* 0x000fe40002000000 */
[----:B------:R-:W-:Y:S02]  /*31e0*/  ISETP.GT.AND P4, PT, R2, 0x28, PT ;  /* 0x000000280200780c */ /* 0x000fe40003f84270 */
[----:B------:R-:W-:-:S02]  /*31f0*/  FMNMX.FTZ R3, R100, R3, !PT ;  /* 0x0000000364037209 */ /* 0x000fc40007810000 */
[----:B------:R-:W-:Y:S02]  /*3200*/  FMNMX.FTZ R4, R61, R4, !PT ;  /* 0x000000043d047209 */ /* 0x000fe40007810000 */
[----:B------:R-:W-:Y:S02]  /*3210*/  FSEL R68, R83, -INF , P1 ;  /* 0xff80000053447808 */ /* 0x000fe40000800000 */
[----:B------:R-:W-:Y:S02]  /*3220*/  FSEL R111, R30, -INF , P0 ;  /* 0xff8000001e6f7808 */ /* 0x000fe40000000000 */
[C---:B------:R-:W-:Y:S02]  /*3230*/  ISETP.GT.AND P1, PT, R0.reuse, 0x20, PT ;  /* 0x000000200000780c */ /* 0x040fe40003f24270 */
[----:B------:R-:W-:Y:S02]  /*3240*/  ISETP.GT.AND P0, PT, R0, 0x31, PT ;  /* 0x000000310000780c */ /* 0x000fe40003f04270 */
[----:B------:R-:W-:-:S02]  /*3250*/  FSEL R101, R28, -INF , P4 ;  /* 0xff8000001c657808 */ /* 0x000fc40002000000 */
[----:B------:R-:W-:Y:S02]  /*3260*/  FMNMX.FTZ R3, R102, R3, !PT ;  /* 0x0000000366037209 */ /* 0x000fe40007810000 */
[----:B------:R-:W-:Y:S02]  /*3270*/  FMNMX.FTZ R4, R62, R4, !PT ;  /* 0x000000043e047209 */ /* 0x000fe40007810000 */
[----:B------:R-:W-:Y:S02]  /*3280*/  FSEL R108, R42, -INF , P1 ;  /* 0xff8000002a6c7808 */ /* 0x000fe40000800000 */
[----:B------:R-:W-:Y:S02]  /*3290*/  FSEL R124, R27, -INF , P0 ;  /* 0xff8000001b7c7808 */ /* 0x000fe40000000000 */
[C---:B------:R-:W-:Y:S02]  /*32a0*/  ISETP.GT.AND P1, PT, R2.reuse, 0x30, PT ;  /* 0x000000300200780c */ /* 0x040fe40003f24270 */
[----:B------:R-:W-:-:S02]  /*32b0*/  ISETP.GT.AND P0, PT, R2, 0x38, PT ;  /* 0x000000380200780c */ /* 0x000fc40003f04270 */
[----:B------:R-:W-:Y:S02]  /*32c0*/  FMNMX.FTZ R3, R101, R3, !PT ;  /* 0x0000000365037209 */ /* 0x000fe40007810000 */
[----:B------:R-:W-:Y:S02]  /*32d0*/  FMNMX.FTZ R4, R63, R4, !PT ;  /* 0x000000043f047209 */ /* 0x000fe40007810000 */
[----:B------:R-:W-:Y:S02]  /*32e0*/  ISETP.GT.AND P6, PT, R2, 0x31, PT ;  /* 0x000000310200780c */ /* 0x000fe40003fc4270 */
[----:B------:R-:W-:Y:S02]  /*32f0*/  FSEL R113, R24, -INF , P1 ;  /* 0xff80000018717808 */ /* 0x000fe40000800000 */
[----:B------:R-:W-:Y:S02]  /*3300*/  FSEL R112, R32, -INF , P0 ;  /* 0xff80000020707808 */ /* 0x000fe40000000000 */
[----:B------:R-:W-:-:S02]  /*3310*/  FMNMX.FTZ R3, R103, R3, !PT ;  /* 0x0000000367037209 */ /* 0x000fc40007810000 */
[----:B------:R-:W-:Y:S02]  /*3320*/  ISETP.GT.AND P0, PT, R0, 0x39, PT ;  /* 0x000000390000780c */ /* 0x000fe40003f04270 */
[----:B------:R-:W-:Y:S02]  /*3330*/  FMNMX.FTZ R4, R68, R4, !PT ;  /* 0x0000000444047209 */ /* 0x000fe40007810000 */
[----:B------:R-:W-:Y:S02]  /*3340*/  ISETP.GT.AND P4, PT, R0, 0x29, PT ;  /* 0x000000290000780c */ /* 0x000fe40003f84270 */
[----:B------:R-:W-:Y:S02]  /*3350*/  FSEL R114, R25, -INF , P6 ;  /* 0xff80000019727808 */ /* 0x000fe40003000000 */
[----:B------:R-:W-:Y:S02]  /*3360*/  FMNMX.FTZ R3, R113, R3, !PT ;  /* 0x0000000371037209 */ /* 0x000fe40007810000 */
[----:B------:R-:W-:-:S02]  /*3370*/  FSEL R119, R35, -INF , P0 ;  /* 0xff80000023777808 */ /* 0x000fc40000000000 */
[----:B------:R-:W-:Y:S02]  /*3380*/  FMNMX.FTZ R4, R108, R4, !PT ;  /* 0x000000046c047209 */ /* 0x000fe40007810000 */
[C---:B------:R-:W-:Y:S02]  /*3390*/  ISETP.GT.AND P0, PT, R2.reuse, 0x40, PT ;  /* 0x000000400200780c */ /* 0x040fe40003f04270 */
[----:B------:R-:W-:Y:S02]  /*33a0*/  FSEL R110, R31, -INF , P4 ;  /* 0xff8000001f6e7808 */ /* 0x000fe40002000000 */
[----:B------:R-:W-:Y:S02]  /*33b0*/  ISETP.GT.AND P4, PT, R2, 0x39, PT ;  /* 0x000000390200780c */ /* 0x000fe40003f84270 */
[----:B------:R-:W-:Y:S02]  /*33c0*/  FMNMX.FTZ R3, R114, R3, !PT ;  /* 0x0000000372037209 */ /* 0x000fe40007810000 */
[----:B------:R-:W-:-:S02]  /*33d0*/  FMNMX.FTZ R4, R109, R4, !PT ;  /* 0x000000046d047209 */ /* 0x000fc40007810000 */
[----:B------:R-:W-:Y:S02]  /*33e0*/  FSEL R127, R36, -INF , P0 ;  /* 0xff800000247f7808 */ /* 0x000fe40000000000 */
[----:B------:R-:W-:Y:S02]  /*33f0*/  ISETP.GT.AND P0, PT, R0, 0x41, PT ;  /* 0x000000410000780c */ /* 0x000fe40003f04270 */
[----:B------:R-:W-:Y:S02]  /*3400*/  FSEL R115, R33, -INF , P4 ;  /* 0xff80000021737808 */ /* 0x000fe40002000000 */
[----:B------:R-:W-:Y:S02]  /*3410*/  FMNMX.FTZ R3, R112, R3, !PT ;  /* 0x0000000370037209 */ /* 0x000fe40007810000 */
[----:B------:R-:W-:Y:S02]  /*3420*/  ISETP.GT.AND P1, PT, R0, 0x30, PT ;  /* 0x000000300000780c */ /* 0x000fe40003f24270 */
[----:B------:R-:W-:-:S02]  /*3430*/  FMNMX.FTZ R4, R111, R4, !PT ;  /* 0x000000046f047209 */ /* 0x000fc40007810000 */
[----:B------:R-:W-:Y:S02]  /*3440*/  FSEL R133, R39, -INF , P0 ;  /* 0xff80000027857808 */ /* 0x000fe40000000000 */
[C---:B------:R-:W-:Y:S02]  /*3450*/  ISETP.GT.AND P4, PT, R2.reuse, 0x41, PT ;  /* 0x000000410200780c */ /* 0x040fe40003f84270 */
[----:B------:R-:W-:Y:S02]  /*3460*/  ISETP.GT.AND P0, PT, R2, 0x48, PT ;  /* 0x000000480200780c */ /* 0x000fe40003f04270 */
[----:B------:R-:W-:Y:S02]  /*3470*/  FMNMX.FTZ R3, R115, R3, !PT ;  /* 0x0000000373037209 */ /* 0x000fe40007810000 */
[----:B------:R-:W-:Y:S02]  /*3480*/  FSEL R118, R26, -INF , P1 ;  /* 0xff8000001a767808 */ /* 0x000fe40000800000 */
[----:B------:R-:W-:Y:S01]  /*3490*/  FMNMX.FTZ R4, R110, R4, !PT ;  /* 0x000000046e047209 */ /* 0x000fe20007810000 */
[----:B------:R-:W-:Y:S01]  /*34a0*/  LDSM.16.MT88.4 R24, [R200+0x4000] ;  /* 0x00400000c818783b */ /* 0x000fe20000004200 */
[----:B------:R-:W-:-:S02]  /*34b0*/  ISETP.GT.AND P1, PT, R0, 0x38, PT ;  /* 0x000000380000780c */ /* 0x000fc40003f24270 */
[----:B------:R-:W-:Y:S02]  /*34c0*/  FSEL R129, R37, -INF , P4 ;  /* 0xff80000025817808 */ /* 0x000fe40002000000 */
[----:B------:R-:W-:Y:S02]  /*34d0*/  FSEL R126, R48, -INF , P0 ;  /* 0xff800000307e7808 */ /* 0x000fe40000000000 */
[----:B------:R-:W-:Y:S02]  /*34e0*/  FMNMX.FTZ R3, R127, R3, !PT ;  /* 0x000000037f037209 */ /* 0x000fe40007810000 */
[----:B------:R-:W-:Y:S02]  /*34f0*/  ISETP.GT.AND P0, PT, R0, 0x49, PT ;  /* 0x000000490000780c */ /* 0x000fe40003f04270 */
[----:B------:R-:W-:Y:S02]  /*3500*/  FMNMX.FTZ R4, R118, R4, !PT ;  /* 0x0000000476047209 */ /* 0x000fe40007810000 */
[----:B------:R-:W-:-:S02]  /*3510*/  FSEL R125, R34, -INF , P1 ;  /* 0xff800000227d7808 */ /* 0x000fc40000800000 */
[----:B------:R-:W-:Y:S02]  /*3520*/  ISETP.GT.AND P1, PT, R0, 0x40, PT ;  /* 0x000000400000780c */ /* 0x000fe40003f24270 */
[----:B------:R-:W-:Y:S02]  /*3530*/  ISETP.GT.AND P4, PT, R2, 0x49, PT ;  /* 0x000000490200780c */ /* 0x000fe40003f84270 */
[----:B------:R-:W-:Y:S02]  /*3540*/  FMNMX.FTZ R3, R129, R3, !PT ;  /* 0x0000000381037209 */ /* 0x000fe40007810000 */
[----:B------:R-:W-:Y:S02]  /*3550*/  FSEL R131, R51, -INF , P0 ;  /* 0xff80000033837808 */ /* 0x000fe40000000000 */
[----:B------:R-:W-:Y:S02]  /*3560*/  FMNMX.FTZ R4, R124, R4, !PT ;  /* 0x000000047c047209 */ /* 0x000fe40007810000 */
        /* <DEDUP_REMOVED lines=15> */
[----:B------:R-:W-:Y:S02]  /*3660*/  ISETP.GT.AND P0, PT, R2, 0x58, PT ;  /* 0x000000580200780c */ /* 0x000fe40003f04270 */
[----:B------:R-:W-:Y:S02]  /*3670*/  FMNMX.FTZ R3, R135, R3, !PT ;  /* 0x0000000387037209 */ /* 0x000fe40007810000 */
[----:B------:R-:W-:Y:S02]  /*3680*/  FMNMX.FTZ R4, R130, R4, !PT ;  /* 0x0000000482047209 */ /* 0x000fe40007810000 */
[----:B------:R-:W-:-:S02]  /*3690*/  FSEL R146, R54, -INF , P1 ;  /* 0xff80000036927808 */ /* 0x000fc40000800000 */
[----:B------:R-:W-:Y:S02]  /*36a0*/  ISETP.GT.AND P1, PT, R0, 0x58, PT ;  /* 0x000000580000780c */ /* 0x000fe40003f24270 */
[----:B------:R-:W-:Y:S02]  /*36b0*/  ISETP.GT.AND P4, PT, R2, 0x59, PT ;  /* 0x000000590200780c */ /* 0x000fe40003f84270 */
[----:B------:R-:W-:Y:S02]  /*36c0*/  FSEL R134, R56, -INF , P0 ;  /* 0xff80000038867808 */ /* 0x000fe40000000000 */
[----:B------:R-:W-:Y:S02]  /*36d0*/  FMNMX.FTZ R3, R145, R3, !PT ;  /* 0x0000000391037209 */ /* 0x000fe40007810000 */
        /* <DEDUP_REMOVED lines=9> */
[----:B------:R-:W-:Y:S02]  /*3770*/  FSEL R179, R64, -INF , P1 ;  /* 0xff80000040b37808 */ /* 0x000fe40000800000 */
[----:B------:R-:W-:Y:S02]  /*3780*/  FMNMX.FTZ R3, R144, R3, !PT ;  /* 0x0000000390037209 */ /* 0x000fe40007810000 */
[----:B------:R-:W-:Y:S02]  /*3790*/  FMNMX.FTZ R4, R131, R4, !PT ;  /* 0x0000000483047209 */ /* 0x000fe40007810000 */
[----:B------:R-:W-:Y:S02]  /*37a0*/  ISETP.GT.AND P4, PT, R2, 0x68, PT ;  /* 0x000000680200780c */ /* 0x000fe40003f84270 */
[----:B------:R-:W-:-:S02]  /*37b0*/  FSEL R180, R65, -INF , P0 ;  /* 0xff80000041b47808 */ /* 0x000fc40000000000 */
[----:B------:R-:W-:Y:S02]  /*37c0*/  FMNMX.FTZ R3, R179, R3, !PT ;  /* 0x00000003b3037209 */ /* 0x000fe40007810000 */
[----:B------:R-:W-:Y:S02]  /*37d0*/  ISETP.GT.AND P1, PT, R2, 0x69, PT ;  /* 0x000000690200780c */ /* 0x000fe40003f24270 */
[----:B------:R-:W-:Y:S02]  /*37e0*/  FMNMX.FTZ R4, R146, R4, !PT ;  /* 0x0000000492047209 */ /* 0x000fe40007810000 */
[----:B------:R-:W-:Y:S02]  /*37f0*/  FSEL R181, R16, -INF , P4 ;  /* 0xff80000010b57808 */ /* 0x000fe40002000000 */
[----:B------:R-:W-:Y:S02]  /*3800*/  FMNMX.FTZ R3, R180, R3, !PT ;  /* 0x00000003b4037209 */ /* 0x000fe40007810000 */
[----:B------:R-:W-:-:S02]  /*3810*/  FSEL R183, R17, -INF , P1 ;  /* 0xff80000011b77808 */ /* 0x000fc40000800000 */
[----:B------:R-:W-:Y:S02]  /*3820*/  FMNMX.FTZ R4, R163, R4, !PT ;  /* 0x00000004a3047209 */ /* 0x000fe40007810000 */
[----:B------:R-:W-:Y:S02]  /*3830*/  ISETP.GT.AND P1, PT, R0, 0x60, PT ;  /* 0x000000600000780c */ /* 0x000fe40003f24270 */
[----:B------:R-:W-:Y:S02]  /*3840*/  ISETP.GT.AND P0, PT, R2, 0x70, PT ;  /* 0x000000700200780c */ /* 0x000fe40003f04270 */
[----:B------:R-:W-:Y:S02]  /*3850*/  FMNMX.FTZ R3, R181, R3, !PT ;  /* 0x00000003b5037209 */ /* 0x000fe40007810000 */
[----:B------:R-:W-:Y:S02]  /*3860*/  FMNMX.FTZ R4, R161, R4, !PT ;  /* 0x00000004a1047209 */ /* 0x000fe40007810000 */
[----:B------:R-:W-:-:S02]  /*3870*/  FSEL R182, R66, -INF , P1 ;  /* 0xff80000042b67808 */ /* 0x000fc40000800000 */
[C---:B------:R-:W-:Y:S02]  /*3880*/  ISETP.GT.AND P6, PT, R2.reuse, 0x71, PT ;  /* 0x000000710200780c */ /* 0x040fe40003fc4270 */
[----:B------:R-:W-:Y:S02]  /*3890*/  ISETP.GT.AND P4, PT, R2, 0x78, PT ;  /* 0x000000780200780c */ /* 0x000fe40003f84270 */
[----:B------:R-:W-:Y:S02]  /*38a0*/  FSEL R240, R72, -INF , P0 ;  /* 0xff80000048f07808 */ /* 0x000fe40000000000 */
[----:B------:R-:W-:Y:S02]  /*38b0*/  ISETP.GT.AND P1, PT, R2, 0x79, PT ;  /* 0x000000790200780c */ /* 0x000fe40003f24270 */
[----:B------:R-:W-:Y:S02]  /*38c0*/  ISETP.GT.AND P0, PT, R0, 0x61, PT ;  /* 0x000000610000780c */ /* 0x000fe40003f04270 */
[----:B------:R-:W-:-:S02]  /*38d0*/  FMNMX.FTZ R2, R183, R3, !PT ;  /* 0x00000003b7027209 */ /* 0x000fc40007810000 */
[----:B------:R-:W-:Y:S02]  /*38e0*/  FMNMX.FTZ R3, R160, R4, !PT ;  /* 0x00000004a0037209 */ /* 0x000fe40007810000 */
[----:B------:R-:W-:Y:S02]  /*38f0*/  FSEL R231, R67, -INF , P0 ;  /* 0xff80000043e77808 */ /* 0x000fe40000000000 */
        /* <DEDUP_REMOVED lines=10> */
[----:B------:R-:W-:Y:S02]  /*39a0*/  FSEL R229, R19, -INF , P4 ;  /* 0xff80000013e57808 */ /* 0x000fe40002000000 */
[----:B------:R-:W-:Y:S01]  /*39b0*/  ISETP.GT.AND P1, PT, R0, 0x70, PT ;  /* 0x000000700000780c */ /* 0x000fe20003f24270 */
[----:B------:R-:W-:Y:S01]  /*39c0*/  LDSM.16.MT88.4 R16, [R200] ;  /* 0x00000000c810783b */ /* 0x000fe20000004200 */
[----:B------:R-:W-:Y:S02]  /*39d0*/  FMNMX.FTZ R2, R230, R2, !PT ;  /* 0x00000002e6027209 */ /* 0x000fe40007810000 */
[----:B------:R-:W-:Y:S02]  /*39e0*/  FMNMX.FTZ R117, R238, R117, !PT ;  /* 0x00000075ee757209 */ /* 0x000fe40007810000 */
[----:B------:R-:W-:Y:S02]  /*39f0*/  ISETP.GT.AND P0, PT, R0, 0x71, PT ;  /* 0x000000710000780c */ /* 0x000fe40003f04270 */
[----:B------:R-:W-:-:S02]  /*3a00*/  FSEL R241, R74, -INF , P1 ;  /* 0xff8000004af17808 */ /* 0x000fc40000800000 */
[----:B------:R-:W-:Y:S02]  /*3a10*/  FMNMX.FTZ R2, R229, R2, !PT ;  /* 0x00000002e5027209 */ /* 0x000fe40007810000 */
[----:B------:R-:W-:Y:S02]  /*3a20*/  FMNMX.FTZ R117, R242, R117, !PT ;  /* 0x00000075f2757209 */ /* 0x000fe40007810000 */
[----:B------:R-:W-:Y:S02]  /*3a30*/  FSEL R244, R75, -INF , P0 ;  /* 0xff8000004bf47808 */ /* 0x000fe40000000000 */
[C---:B------:R-:W-:Y:S01]  /*3a40*/  ISETP.GT.AND P1, PT, R0.reuse, 0x78, PT ;  /* 0x000000780000780c */ /* 0x040fe20003f24270 */
[----:B------:R-:W1:Y:S01]  /*3a50*/  SHFL.BFLY PT, R3, R117, 0x2, 0x1f ;  /* 0x0c401f0075037f89 */ /* 0x000e6200000e0000 */
[----:B------:R-:W-:Y:S02]  /*3a60*/  FMNMX.FTZ R2, R241, R2, !PT ;  /* 0x00000002f1027209 */ /* 0x000fe40007810000 */
[----:B------:R-:W-:-:S02]  /*3a70*/  ISETP.GT.AND P0, PT, R0, 0x79, PT ;  /* 0x000000790000780c */ /* 0x000fc40003f04270 */
[----:B------:R-:W-:Y:S02]  /*3a80*/  FSEL R243, R78, -INF , P1 ;  /* 0xff8000004ef37808 */ /* 0x000fe40000800000 */
[----:B------:R-:W-:Y:S02]  /*3a90*/  FMNMX.FTZ R0, R244, R2, !PT ;  /* 0x00000002f4007209 */ /* 0x000fe40007810000 */
[----:B------:R-:W-:Y:S02]  /*3aa0*/  FSEL R248, R79, -INF , P0 ;  /* 0xff8000004ff87808 */ /* 0x000fe40000000000 */
        /* <DEDUP_REMOVED lines=51> */
[----:B------:R-:W3:Y:S07]  /*3de0*/  LDSM.16.MT88.4 R12, [R203+0x4000] ;  /* 0x00400000cb0c783b */ /* 0x000eee0000004200 */
[----:B--2---:R-:W-:Y:S01]  /*3df0*/  HMMA.16816.F32 R52, R4, R20, RZ ;  /* 0x000000140434723c */ /* 0x004fe200000018ff */
[----:B-1----:R-:W-:-:S07]  /*3e00*/  FFMA.FTZ R3, R60, c[0x0][0x2d0], -R2 ;  /* 0x0000b4003c037a23 */ /* 0x002fce0000010802 */
[C---:B------:R-:W-:Y:S01]  /*3e10*/  HMMA.16816.F32 R44, R4.reuse, R22, RZ ;  /* 0x00000016042c723c */ /* 0x040fe200000018ff */
[----:B------:R-:W1:Y:S01]  /*3e20*/  LDSM.16.MT88.4 R20, [R204+0x800] ;  /* 0x00080000cc14783b */ /* 0x000e620000004200 */
[----:B------:R2:W-:Y:S06]  /*3e30*/  MUFU.EX2 R154, R3 ;  /* 0x00000003009a7308 */ /* 0x0005ec0000000800 */
[C---:B------:R-:W-:Y:S08]  /*3e40*/  HMMA.16816.F32 R64, R4.reuse, R24, RZ ;  /* 0x000000180440723c */ /* 0x040ff000000018ff */
[----:B------:R-:W-:Y:S01]  /*3e50*/  HMMA.16816.F32 R72, R4, R26, RZ ;  /* 0x0000001a0448723c */ /* 0x000fe200000018ff */
[----:B------:R-:W1:Y:S01]  /*3e60*/  LDSM.16.MT88.4 R24, [R200+0x800] ;  /* 0x00080000c818783b */ /* 0x000e620000004200 */
[----:B--2---:R-:W-:-:S04]  /*3e70*/  FFMA.FTZ R3, R61, c[0x0][0x2d0], -R0 ;  /* 0x0000b4003d037a23 */ /* 0x004fc80000010800 */
[----:B------:R2:W-:Y:S02]  /*3e80*/  MUFU.EX2 R247, R3 ;  /* 0x0000000300f77308 */ /* 0x0005e40000000800 */
[C---:B----4-:R-:W-:Y:S08]  /*3e90*/  HMMA.16816.F32 R76, R4.reuse, R16, RZ ;  /* 0x00000010044c723c */ /* 0x050ff000000018ff */
[----:B-----5:R-:W-:Y:S01]  /*3ea0*/  HMMA.16816.F32 R88, R4, R8, RZ ;  /* 0x000000080458723c */ /* 0x020fe200000018ff */
[----:B--2---:R-:W-:-:S07]  /*3eb0*/  FFMA.FTZ R3, R62, c[0x0][0x2d0], -R0 ;  /* 0x0000b4003e037a23 */ /* 0x004fce0000010800 */
[C---:B------:R-:W-:Y:S01]  /*3ec0*/  HMMA.16816.F32 R92, R4.reuse, R10, RZ ;  /* 0x0000000a045c723c */ /* 0x040fe200000018ff */
[----:B------:R-:W-:Y:S01]  /*3ed0*/  LDSM.16.MT88.4 R8, [R206+0x800] ;  /* 0x00080000ce08783b */ /* 0x000fe20000004200 */
[----:B------:R2:W4:Y:S06]  /*3ee0*/  MUFU.EX2 R245, R3 ;  /* 0x0000000300f57308 */ /* 0x00052c0000000800 */
[----:B---3--:R-:W-:Y:S01]  /*3ef0*/  HMMA.16816.F32 R84, R4, R14, RZ ;  /* 0x0000000e0454723c */ /* 0x008fe200000018ff */
[----:B--2---:R-:W-:-:S07]  /*3f00*/  FFMA.FTZ R3, R63, c[0x0][0x2d0], -R0 ;  /* 0x0000b4003f037a23 */ /* 0x004fce0000010800 */
[----:B------:R-:W-:Y:S01]  /*3f10*/  HMMA.16816.F32 R60, R4, R18, RZ ;  /* 0x00000012043c723c */ /* 0x000fe200000018ff */
[----:B------:R-:W2:Y:S01]  /*3f20*/  LDSM.16.MT88.4 R16, [R203+0x800] ;  /* 0x00080000cb10783b */ /* 0x000ea20000004200 */
[----:B------:R3:W-:Y:S02]  /*3f30*/  MUFU.EX2 R246, R3 ;  /* 0x0000000300f67308 */ /* 0x0007e40000000800 */
[----:B---3--:R-:W-:-:S04]  /*3f40*/  FFMA.FTZ R3, R68, c[0x0][0x2d0], -R0 ;  /* 0x0000b40044037a23 */ /* 0x008fc80000010800 */
[----:B------:R-:W-:Y:S01]  /*3f50*/  HMMA.16816.F32 R68, R4, R12, RZ ;  /* 0x0000000c0444723c */ /* 0x000fe200000018ff */
[----:B------:R-:W-:Y:S01]  /*3f60*/  LDSM.16.MT88.4 R12, [R200+0x4800] ;  /* 0x00480000c80c783b */ /* 0x000fe20000004200 */
[----:B------:R-:W3:Y:S05]  /*3f70*/  MUFU.EX2 R249, R3 ;  /* 0x0000000300f97308 */ /* 0x000eea0000000800 */
[----:B------:R-:W-:Y:S02]  /*3f80*/  F2FP.PACK_AB R4, R252, R251 ;  /* 0x000000fbfc04723e */ /* 0x000fe400000000ff */
[----:B----4-:R-:W-:Y:S02]  /*3f90*/  F2FP.PACK_AB R5, R245, R247 ;  /* 0x000000f7f505723e */ /* 0x010fe400000000ff */
[----:B------:R-:W-:-:S02]  /*3fa0*/  F2FP.PACK_AB R6, R154, R250 ;  /* 0x000000fa9a06723e */ /* 0x000fc400000000ff */
[----:B---3--:R-:W-:Y:S01]  /*3fb0*/  F2FP.PACK_AB R7, R249, R246 ;  /* 0x000000f6f907723e */ /* 0x008fe200000000ff */
[----:B------:R-:W-:-:S04]  /*3fc0*/  FFMA.FTZ R3, R100, c[0x0][0x2d0], -R2 ;  /* 0x0000b40064037a23 */ /* 0x000fc80000010802 */
[----:B------:R3:W-:Y:S02]  /*3fd0*/  MUFU.EX2 R237, R3 ;  /* 0x0000000300ed7308 */ /* 0x0007e40000000800 */
[C---:B-1----:R-:W-:Y:S08]  /*3fe0*/  HMMA.16816.F32 R104, R4.reuse, R20, R48 ;  /* 0x000000140468723c */ /* 0x042ff00000001830 */
[----:B------:R-:W-:Y:S01]  /*3ff0*/  HMMA.16816.F32 R80, R4, R22, R36 ;  /* 0x000000160450723c */ /* 0x000fe20000001824 */
[----:B------:R-:W1:Y:S01]  /*4000*/  LDSM.16.MT88.4 R20, [R204+0x4800] ;  /* 0x00480000cc14783b */ /* 0x000e620000004200 */
[----:B---3--:R-:W-:-:S06]  /*4010*/  FFMA.FTZ R3, R102, c[0x0][0x2d0], -R2 ;  /* 0x0000b40066037a23 */ /* 0x008fcc0000010802 */
[C---:B------:R-:W-:Y:S01]  /*4020*/  HMMA.16816.F32 R120, R4.reuse, R24, R32 ;  /* 0x000000180478723c */ /* 0x040fe20000001820 */
[----:B------:R3:W4:Y:S07]  /*4030*/  MUFU.EX2 R235, R3 ;  /* 0x0000000300eb7308 */ /* 0x00072e0000000800 */
[C---:B--2---:R-:W-:Y:S08]  /*4040*/  HMMA.16816.F32 R36, R4.reuse, R16, R28 ;  /* 0x000000100424723c */ /* 0x044ff0000000181c */
[----:B------:R-:W-:Y:S01]  /*4050*/  HMMA.16816.F32 R32, R4, R8, R52 ;  /* 0x000000080420723c */ /* 0x000fe20000001834 */
[----:B---3--:R-:W-:-:S04]  /*4060*/  FFMA.FTZ R3, R101, c[0x0][0x2d0], -R2 ;  /* 0x0000b40065037a23 */ /* 0x008fc80000010802 */
[----:B------:R2:W-:Y:S03]  /*4070*/  MUFU.EX2 R234, R3 ;  /* 0x0000000300ea7308 */ /* 0x0005e60000000800 */
[C---:B------:R-:W-:Y:S01]  /*4080*/  HMMA.16816.F32 R28, R4.reuse, R10, R44 ;  /* 0x0000000a041c723c */ /* 0x040fe2000000182c */
[----:B------:R-:W3:Y:S07]  /*4090*/  LDSM.16.MT88.4 R8, [R206+0x4800] ;  /* 0x00480000ce08783b */ /* 0x000eee0000004200 */
[----:B------:R-:W-:Y:S01]  /*40a0*/  HMMA.16816.F32 R96, R4, R26, R40 ;  /* 0x0000001a0460723c */ /* 0x000fe20000001828 */
[----:B------:R-:W-:Y:S01]  /*40b0*/  LDSM.16.MT88.4 R24, [R200+0x1000] ;  /* 0x00100000c818783b */ /* 0x000fe20000004200 */
[----:B--2---:R-:W-:-:S06]  /*40c0*/  FFMA.FTZ R3, R103, c[0x0][0x2d0], -R2 ;  /* 0x0000b40067037a23 */ /* 0x004fcc0000010802 */
        /* <DEDUP_REMOVED lines=8> */
[C---:B------:R-:W-:Y:S08]  /*4150*/  HMMA.16816.F32 R44, R4.reuse, R12, R64 ;  /* 0x0000000c042c723c */ /* 0x040ff00000001840 */
[----:B------:R-:W-:Y:S01]  /*4160*/  HMMA.16816.F32 R48, R4, R14, R72 ;  /* 0x0000000e0430723c */ /* 0x000fe20000001848 */
[----:B------:R-:W1:Y:S01]  /*4170*/  LDSM.16.MT88.4 R12, [R203+0x1000] ;  /* 0x00100000cb0c783b */ /* 0x000e620000004200 */
[----:B-----5:R-:W-:-:S06]  /*4180*/  FFMA.FTZ R3, R109, c[0x0][0x2d0], -R0 ;  /* 0x0000b4006d037a23 */ /* 0x020fcc0000010800 */
[C---:B---3--:R-:W-:Y:S01]  /*4190*/  HMMA.16816.F32 R72, R4.reuse, R8, R88 ;  /* 0x000000080448723c */ /* 0x048fe20000001858 */
[----:B------:R3:W5:Y:S07]  /*41a0*/  MUFU.EX2 R109, R3 ;  /* 0x00000003006d7308 */ /* 0x00076e0000000800 */
[C---:B------:R-:W-:Y:S01]  /*41b0*/  HMMA.16816.F32 R76, R4.reuse, R10, R92 ;  /* 0x0000000a044c723c */ /* 0x040fe2000000185c */
[----:B------:R-:W1:Y:S07]  /*41c0*/  LDSM.16.MT88.4 R8, [R206+0x1000] ;  /* 0x00100000ce08783b */ /* 0x000e6e0000004200 */
[----:B--2---:R-:W-:Y:S01]  /*41d0*/  HMMA.16816.F32 R60, R4, R16, R68 ;  /* 0x00000010043c723c */ /* 0x004fe20000001844 */
[----:B---3--:R-:W-:-:S02]  /*41e0*/  FFMA.FTZ R3, R111, c[0x0][0x2d0], -R0 ;  /* 0x0000b4006f037a23 */ /* 0x008fc40000010800 */
[----:B------:R-:W-:Y:S02]  /*41f0*/  IMAD.MOV.U32 R111, RZ, RZ, R158 ;  /* 0x000000ffff6f7224 */ /* 0x000fe400078e009e */
[----:B------:R2:W-:Y:S03]  /*4200*/  MUFU.EX2 R108, R3 ;  /* 0x00000003006c7308 */ /* 0x0005e60000000800 */
[----:B------:R-:W-:Y:S01]  /*4210*/  HMMA.16816.F32 R64, R4, R18, R84 ;  /* 0x000000120440723c */ /* 0x000fe20000001854 */
[----:B------:R-:W3:Y:S06]  /*4220*/  LDSM.16.MT88.4 R16, [R200+0x5000] ;  /* 0x00500000c810783b */ /* 0x000eec0000004200 */
[----:B----4-:R-:W-:-:S02]  /*4230*/  F2FP.PACK_AB R4, R235, R237 ;  /* 0x000000edeb04723e */ /* 0x010fc400000000ff */
[----:B-----5:R-:W-:Y:S02]  /*4240*/  F2FP.PACK_AB R5, R109, R233 ;  /* 0x000000e96d05723e */ /* 0x020fe400000000ff */
[----:B------:R-:W-:Y:S01]  /*4250*/  F2FP.PACK_AB R6, R236, R234 ;  /* 0x000000eaec06723e */ /* 0x000fe200000000ff */
[----:B--2---:R-:W-:Y:S02]  /*4260*/  FFMA.FTZ R3, R110, c[0x0][0x2d0], -R0 ;  /* 0x0000b4006e037a23 */ /* 0x004fe40000010800 */
[----:B------:R-:W-:Y:S02]  /*4270*/  IMAD.MOV.U32 R110, RZ, RZ, R157 ;  /* 0x000000ffff6e7224 */ /* 0x000fe400078e009d */
[----:B------:R-:W2:Y:S02]  /*4280*/  MUFU.EX2 R232, R3 ;  /* 0x0000000300e87308 */ /* 0x000ea40000000800 */
[----:B--2---:R-:W-:Y:S01]  /*4290*/  F2FP.PACK_AB R7, R232, R108 ;  /* 0x0000006ce807723e */ /* 0x004fe200000000ff */
[----:B------:R-:W-:-:S05]  /*42a0*/  FFMA.FTZ R3, R113, c[0x0][0x2d0], -R2 ;  /* 0x0000b40071037a23 */ /* 0x000fca0000010802 */
[----:B------:R2:W-:Y:S01]  /*42b0*/  MUFU.EX2 R178, R3 ;  /* 0x0000000300b27308 */ /* 0x0005e20000000800 */
[C---:B-1----:R-:W-:Y:S07]  /*42c0*/  HMMA.16816.F32 R100, R4.reuse, R20, R104 ;  /* 0x000000140464723c */ /* 0x042fee0000001868 */
[----:B------:R-:W-:Y:S01]  /*42d0*/  IMAD.MOV.U32 R107, RZ, RZ, R148 ;  /* 0x000000ffff6b7224 */ /* 0x000fe200078e0094 */
[----:B------:R-:W-:Y:S01]  /*42e0*/  HMMA.16816.F32 R88, R4, R22, R80 ;  /* 0x000000160458723c */ /* 0x000fe20000001850 */
[----:B------:R-:W1:Y:S01]  /*42f0*/  LDSM.16.MT88.4 R20, [R204+0x5000] ;  /* 0x00500000cc14783b */ /* 0x000e620000004200 */
[----:B------:R-:W-:-:S02]  /*4300*/  IMAD.MOV.U32 R106, RZ, RZ, R147 ;  /* 0x000000ffff6a7224 */ /* 0x000fc400078e0093 */
[----:B------:R-:W-:Y:S02]  /*4310*/  IMAD.MOV.U32 R105, RZ, RZ, R107 ;  /* 0x000000ffff697224 */ /* 0x000fe400078e006b */
[--C-:B--2---:R-:W-:Y:S02]  /*4320*/  FFMA.FTZ R3, R114, c[0x0][0x2d0], -R2.reuse ;  /* 0x0000b40072037a23 */ /* 0x104fe40000010802 */
[C---:B------:R-:W-:Y:S02]  /*4330*/  HMMA.16816.F32 R84, R4.reuse, R12, R36 ;  /* 0x0000000c0454723c */ /* 0x040fe40000001824 */
[----:B------:R2:W4:Y:S06]  /*4340*/  MUFU.EX2 R177, R3 ;  /* 0x0000000300b17308 */ /* 0x00052c0000000800 */
[C---:B------:R-:W-:Y:S01]  /*4350*/  HMMA.16816.F32 R80, R4.reuse, R14, R40 ;  /* 0x0000000e0450723c */ /* 0x040fe20000001828 */
[----:B------:R-:W5:Y:S07]  /*4360*/  LDSM.16.MT88.4 R12, [R203+0x5000] ;  /* 0x00500000cb0c783b */ /* 0x000f6e0000004200 */
[----:B------:R-:W-:Y:S01]  /*4370*/  HMMA.16816.F32 R68, R4, R8, R32 ;  /* 0x000000080444723c */ /* 0x000fe20000001820 */
[----:B--2---:R-:W-:-:S04]  /*4380*/  FFMA.FTZ R3, R112, c[0x0][0x2d0], -R2 ;  /* 0x0000b40070037a23 */ /* 0x004fc80000010802 */
[----:B------:R2:W-:Y:S03]  /*4390*/  MUFU.EX2 R167, R3 ;  /* 0x0000000300a77308 */ /* 0x0005e60000000800 */
[C---:B------:R-:W-:Y:S01]  /*43a0*/  HMMA.16816.F32 R28, R4.reuse, R10, R28 ;  /* 0x0000000a041c723c */ /* 0x040fe2000000181c */
[----:B------:R-:W4:Y:S07]  /*43b0*/  LDSM.16.MT88.4 R8, [R206+0x5000] ;  /* 0x00500000ce08783b */ /* 0x000f2e0000004200 */
[----:B---3--:R-:W-:Y:S01]  /*43c0*/  HMMA.16816.F32 R40, R4, R16, R44 ;  /* 0x000000100428723c */ /* 0x008fe2000000182c */
[----:B--2---:R-:W-:-:S07]  /*43d0*/  FFMA.FTZ R3, R115, c[0x0][0x2d0], -R2 ;  /* 0x0000b40073037a23 */ /* 0x004fce0000010802 */
[C---:B------:R-:W-:Y:S01]  /*43e0*/  HMMA.16816.F32 R32, R4.reuse, R18, R48 ;  /* 0x000000120420723c */ /* 0x040fe20000001830 */
[----:B------:R-:W2:Y:S01]  /*43f0*/  LDSM.16.MT88.4 R16, [R200+0x1800] ;  /* 0x00180000c810783b */ /* 0x000ea20000004200 */
[----:B------:R3:W-:Y:S06]  /*4400*/  MUFU.EX2 R176, R3 ;  /* 0x0000000300b07308 */ /* 0x0007ec0000000800 */
[C---:B------:R-:W-:Y:S08]  /*4410*/  HMMA.16816.F32 R120, R4.reuse, R24, R120 ;  /* 0x000000180478723c */ /* 0x040ff00000001878 */
[----:B------:R-:W-:Y:S01]  /*4420*/  HMMA.16816.F32 R92, R4, R26, R96 ;  /* 0x0000001a045c723c */ /* 0x000fe20000001860 */
[----:B---3--:R-:W-:-:S04]  /*4430*/  FFMA.FTZ R3, R118, c[0x0][0x2d0], -R0 ;  /* 0x0000b40076037a23 */ /* 0x008fc80000010800 */
[----:B------:R3:W-:Y:S02]  /*4440*/  MUFU.EX2 R166, R3 ;  /* 0x0000000300a67308 */ /* 0x0007e40000000800 */
[----:B------:R-:W-:Y:S01]  /*4450*/  IMAD.MOV.U32 R99, RZ, RZ, R155 ;  /* 0x000000ffff637224 */ /* 0x000fe200078e009b */
[----:B-1----:R-:W-:Y:S01]  /*4460*/  HMMA.16816.F32 R36, R4, R20, R52 ;  /* 0x000000140424723c */ /* 0x002fe20000001834 */
[----:B------:R-:W-:Y:S02]  /*4470*/  IMAD.MOV.U32 R97, RZ, RZ, R150 ;  /* 0x000000ffff617224 */ /* 0x000fe400078e0096 */
[----:B------:R-:W-:Y:S02]  /*4480*/  IMAD.MOV.U32 R96, RZ, RZ, R149 ;  /* 0x000000ffff607224 */ /* 0x000fe400078e0095 */
[----:B------:R-:W-:-:S03]  /*4490*/  IMAD.MOV.U32 R98, RZ, RZ, R151 ;  /* 0x000000ffff627224 */ /* 0x000fc600078e0097 */
[----:B------:R-:W-:Y:S01]  /*44a0*/  HMMA.16816.F32 R24, R4, R22, R56 ;  /* 0x000000160418723c */ /* 0x000fe20000001838 */
[----:B------:R-:W1:Y:S01]  /*44b0*/  LDSM.16.MT88.4 R20, [R204+0x1800] ;  /* 0x00180000cc14783b */ /* 0x000e620000004200 */
[----:B---3--:R-:W-:-:S06]  /*44c0*/  FFMA.FTZ R3, R124, c[0x0][0x2d0], -R0 ;  /* 0x0000b4007c037a23 */ /* 0x008fcc0000010800 */
[C---:B-----5:R-:W-:Y:S01]  /*44d0*/  HMMA.16816.F32 R48, R4.reuse, R12, R60 ;  /* 0x0000000c0430723c */ /* 0x060fe2000000183c */
[----:B------:R3:W5:Y:S07]  /*44e0*/  MUFU.EX2 R165, R3 ;  /* 0x0000000300a57308 */ /* 0x00076e0000000800 */
[C---:B------:R-:W-:Y:S01]  /*44f0*/  HMMA.16816.F32 R56, R4.reuse, R14, R64 ;  /* 0x0000000e0438723c */ /* 0x040fe20000001840 */
[----:B------:R-:W1:Y:S07]  /*4500*/  LDSM.16.MT88.4 R12, [R203+0x1800] ;  /* 0x00180000cb0c783b */ /* 0x000e6e0000004200 */
[----:B----4-:R-:W-:Y:S01]  /*4510*/  HMMA.16816.F32 R60, R4, R8, R72 ;  /* 0x00000008043c723c */ /* 0x010fe20000001848 */
[----:B---3--:R-:W-:-:S04]  /*4520*/  FFMA.FTZ R3, R125, c[0x0][0x2d0], -R0 ;  /* 0x0000b4007d037a23 */ /* 0x008fc80000010800 */
[----:B------:R3:W-:Y:S03]  /*4530*/  MUFU.EX2 R164, R3 ;  /* 0x0000000300a47308 */ /* 0x0007e60000000800 */
[----:B------:R-:W-:Y:S01]  /*4540*/  HMMA.16816.F32 R64, R4, R10, R76 ;  /* 0x0000000a0440723c */ /* 0x000fe2000000184c */
[----:B------:R-:W4:Y:S06]  /*4550*/  LDSM.16.MT88.4 R8, [R206+0x1800] ;  /* 0x00180000ce08783b */ /* 0x000f2c0000004200 */
[----:B------:R-:W-:-:S02]  /*4560*/  F2FP.PACK_AB R4, R177, R178 ;  /* 0x000000b2b104723e */ /* 0x000fc400000000ff */
[----:B-----5:R-:W-:Y:S02]  /*4570*/  F2FP.PACK_AB R5, R165, R166 ;  /* 0x000000a6a505723e */ /* 0x020fe400000000ff */
[----:B------:R-:W-:Y:S01]  /*4580*/  F2FP.PACK_AB R6, R176, R167 ;  /* 0x000000a7b006723e */ /* 0x000fe200000000ff */
[----:B---3--:R-:W-:-:S04]  /*4590*/  FFMA.FTZ R3, R119, c[0x0][0x2d0], -R0 ;  /* 0x0000b40077037a23 */ /* 0x008fc80000010800 */
[----:B------:R-:W3:Y:S02]  /*45a0*/  MUFU.EX2 R162, R3 ;  /* 0x0000000300a27308 */ /* 0x000ee40000000800 */
[----:B---3--:R-:W-:Y:S01]  /*45b0*/  F2FP.PACK_AB R7, R162, R164 ;  /* 0x000000a4a207723e */ /* 0x008fe200000000ff */
[----:B------:R-:W-:-:S05]  /*45c0*/  FFMA.FTZ R3, R127, c[0x0][0x2d0], -R2 ;  /* 0x0000b4007f037a23 */ /* 0x000fca0000010802 */
[----:B------:R3:W-:Y:S01]  /*45d0*/  MUFU.EX2 R159, R3 ;  /* 0x00000003009f7308 */ /* 0x0007e20000000800 */
[C---:B--2---:R-:W-:Y:S08]  /*45e0*/  HMMA.16816.F32 R120, R4.reuse, R16, R120 ;  /* 0x000000100478723c */ /* 0x044ff00000001878 */
[----:B------:R-:W-:Y:S01]  /*45f0*/  HMMA.16816.F32 R92, R4, R18, R92 ;  /* 0x00000012045c723c */ /* 0x000fe2000000185c */
[----:B------:R-:W2:Y:S01]  /*4600*/  LDSM.16.MT88.4 R16, [R200+0x5800] ;  /* 0x00580000c810783b */ /* 0x000ea20000004200 */
[----:B---3--:R-:W-:-:S06]  /*4610*/  FFMA.FTZ R3, R129, c[0x0][0x2d0], -R2 ;  /* 0x0000b40081037a23 */ /* 0x008fcc0000010802 */
[C---:B-1----:R-:W-:Y:S01]  /*4620*/  HMMA.16816.F32 R100, R4.reuse, R20, R100 ;  /* 0x000000140464723c */ /* 0x042fe20000001864 */
[----:B------:R-:W-:Y:S01]  /*4630*/  IMAD.MOV.U32 R129, RZ, RZ, R156 ;  /* 0x000000ffff817224 */ /* 0x000fe200078e009c */
[----:B------:R1:W3:Y:S06]  /*4640*/  MUFU.EX2 R158, R3 ;  /* 0x00000003009e7308 */ /* 0x0002ec0000000800 */
[C---:B------:R-:W-:Y:S01]  /*4650*/  HMMA.16816.F32 R88, R4.reuse, R22, R88 ;  /* 0x000000160458723c */ /* 0x040fe20000001858 */
[----:B------:R-:W5:Y:S07]  /*4660*/  LDSM.16.MT88.4 R20, [R204+0x5800] ;  /* 0x00580000cc14783b */ /* 0x000f6e0000004200 */
[----:B------:R-:W-:Y:S01]  /*4670*/  HMMA.16816.F32 R84, R4, R12, R84 ;  /* 0x0000000c0454723c */ /* 0x000fe20000001854 */
[----:B-1----:R-:W-:-:S02]  /*4680*/  FFMA.FTZ R3, R126, c[0x0][0x2d0], -R2 ;  /* 0x0000b4007e037a23 */ /* 0x002fc40000010802 */
[----:B------:R-:W-:Y:S02]  /*4690*/  LDSM.16.MT88.4 R124, [R200+0x3800] ;  /* 0x00380000c87c783b */ /* 0x000fe40000004200 */
[----:B------:R1:W-:Y:S03]  /*46a0*/  MUFU.EX2 R156, R3 ;  /* 0x00000003009c7308 */ /* 0x0003e60000000800 */
[C---:B------:R-:W-:Y:S01]  /*46b0*/  HMMA.16816.F32 R80, R4.reuse, R14, R80 ;  /* 0x0000000e0450723c */ /* 0x040fe20000001850 */
[----:B------:R-:W3:Y:S07]  /*46c0*/  LDSM.16.MT88.4 R12, [R203+0x5800] ;  /* 0x00580000cb0c783b */ /* 0x000eee0000004200 */
[----:B----4-:R-:W-:Y:S01]  /*46d0*/  HMMA.16816.F32 R76, R4, R8, R68 ;  /* 0x00000008044c723c */ /* 0x010fe20000001844 */
[----:B-1----:R-:W-:-:S07]  /*46e0*/  FFMA.FTZ R3, R128, c[0x0][0x2d0], -R2 ;  /* 0x0000b40080037a23 */ /* 0x002fce0000010802 */
[----:B------:R-:W-:Y:S01]  /*46f0*/  HMMA.16816.F32 R72, R4, R10, R28 ;  /* 0x0000000a0448723c */ /* 0x000fe2000000181c */
[----:B------:R-:W1:Y:S01]  /*4700*/  LDSM.16.MT88.4 R8, [R206+0x5800] ;  /* 0x00580000ce08783b */ /* 0x000e620000004200 */
[----:B------:R4:W-:Y:S01]  /*4710*/  MUFU.EX2 R157, R3 ;  /* 0x00000003009d7308 */ /* 0x0009e20000000800 */
[----:B------:R-:W-:-:S05]  /*4720*/  IMAD.MOV.U32 R128, RZ, RZ, R154 ;  /* 0x000000ffff807224 */ /* 0x000fca00078e009a */
[C---:B--2---:R-:W-:Y:S08]  /*4730*/  HMMA.16816.F32 R68, R4.reuse, R16, R40 ;  /* 0x000000100444723c */ /* 0x044ff00000001828 */
[----:B------:R-:W-:Y:S01]  /*4740*/  HMMA.16816.F32 R52, R4, R18, R32 ;  /* 0x000000120434723c */ /* 0x000fe20000001820 */
[----:B------:R-:W2:Y:S01]  /*4750*/  LDSM.16.MT88.4 R16, [R200+0x2000] ;  /* 0x00200000c810783b */ /* 0x000ea20000004200 */
[----:B----4-:R-:W-:-:S02]  /*4760*/  FFMA.FTZ R3, R130, c[0x0][0x2d0], -R0 ;  /* 0x0000b40082037a23 */ /* 0x010fc40000010800 */
[----:B------:R-:W-:Y:S02]  /*4770*/  IMAD.MOV.U32 R130, RZ, RZ, R153 ;  /* 0x000000ffff827224 */ /* 0x000fe400078e0099 */
[----:B------:R4:W-:Y:S02]  /*4780*/  MUFU.EX2 R155, R3 ;  /* 0x00000003009b7308 */ /* 0x0009e40000000800 */
[C---:B-----5:R-:W-:Y:S08]  /*4790*/  HMMA.16816.F32 R44, R4.reuse, R20, R36 ;  /* 0x00000014042c723c */ /* 0x060ff00000001824 */
[----:B------:R-:W-:Y:S01]  /*47a0*/  HMMA.16816.F32 R32, R4, R22, R24 ;  /* 0x000000160420723c */ /* 0x000fe20000001818 */
[----:B------:R-:W5:Y:S01]  /*47b0*/  LDSM.16.MT88.4 R20, [R204+0x2000] ;  /* 0x00200000cc14783b */ /* 0x000f620000004200 */
[----:B----4-:R-:W-:-:S06]  /*47c0*/  FFMA.FTZ R3, R133, c[0x0][0x2d0], -R0 ;  /* 0x0000b40085037a23 */ /* 0x010fcc0000010800 */
[C---:B---3--:R-:W-:Y:S01]  /*47d0*/  HMMA.16816.F32 R40, R4.reuse, R12, R48 ;  /* 0x0000000c0428723c */ /* 0x048fe20000001830 */
[----:B------:R3:W4:Y:S07]  /*47e0*/  MUFU.EX2 R154, R3 ;  /* 0x00000003009a7308 */ /* 0x00072e0000000800 */
[C---:B------:R-:W-:Y:S01]  /*47f0*/  HMMA.16816.F32 R36, R4.reuse, R14, R56 ;  /* 0x0000000e0424723c */ /* 0x040fe20000001838 */
[----:B------:R-:W2:Y:S07]  /*4800*/  LDSM.16.MT88.4 R12, [R203+0x2000] ;  /* 0x00200000cb0c783b */ /* 0x000eae0000004200 */
[----:B-1----:R-:W-:Y:S01]  /*4810*/  HMMA.16816.F32 R28, R4, R8, R60 ;  /* 0x00000008041c723c */ /* 0x002fe2000000183c */
[----:B---3--:R-:W-:-:S04]  /*4820*/  FFMA.FTZ R3, R132, c[0x0][0x2d0], -R0 ;  /* 0x0000b40084037a23 */ /* 0x008fc80000010800 */
[----:B------:R1:W-:Y:S03]  /*4830*/  MUFU.EX2 R153, R3 ;  /* 0x0000000300997308 */ /* 0x0003e60000000800 */
[----:B------:R-:W-:Y:S01]  /*4840*/  HMMA.16816.F32 R24, R4, R10, R64 ;  /* 0x0000000a0418723c */ /* 0x000fe20000001840 */
[----:B------:R-:W3:Y:S06]  /*4850*/  LDSM.16.MT88.4 R8, [R206+0x2000] ;  /* 0x00200000ce08783b */ /* 0x000eec0000004200 */
[----:B------:R-:W-:-:S02]  /*4860*/  F2FP.PACK_AB R4, R158, R159 ;  /* 0x0000009f9e04723e */ /* 0x000fc400000000ff */
[----:B----4-:R-:W-:Y:S02]  /*4870*/  F2FP.PACK_AB R5, R154, R155 ;  /* 0x0000009b9a05723e */ /* 0x010fe400000000ff */
[----:B------:R-:W-:Y:S01]  /*4880*/  F2FP.PACK_AB R6, R157, R156 ;  /* 0x0000009c9d06723e */ /* 0x000fe200000000ff */
[----:B-1----:R-:W-:Y:S02]  /*4890*/  FFMA.FTZ R3, R131, c[0x0][0x2d0], -R0 ;  /* 0x0000b40083037a23 */ /* 0x002fe40000010800 */
[----:B------:R-:W-:Y:S02]  /*48a0*/  IMAD.MOV.U32 R131, RZ, RZ, R99 ;  /* 0x000000ffff837224 */ /* 0x000fe400078e0063 */
[----:B------:R-:W-:Y:S02]  /*48b0*/  IMAD.MOV.U32 R99, RZ, RZ, R152 ;  /* 0x000000ffff637224 */ /* 0x000fe400078e0098 */
[----:B------:R-:W1:Y:S02]  /*48c0*/  MUFU.EX2 R152, R3 ;  /* 0x0000000300987308 */ /* 0x000e640000000800 */
[----:B------:R-:W-:Y:S01]  /*48d0*/  IMAD.MOV.U32 R107, RZ, RZ, R99 ;  /* 0x000000ffff6b7224 */ /* 0x000fe200078e0063 */
[----:B-1----:R-:W-:Y:S01]  /*48e0*/  F2FP.PACK_AB R7, R152, R153 ;  /* 0x000000999807723e */ /* 0x002fe200000000ff */
[----:B------:R-:W-:-:S04]  /*48f0*/  FFMA.FTZ R3, R135, c[0x0][0x2d0], -R2 ;  /* 0x0000b40087037a23 */ /* 0x000fc80000010802 */
[----:B------:R1:W-:Y:S02]  /*4900*/  MUFU.EX2 R150, R3 ;  /* 0x0000000300967308 */ /* 0x0003e40000000800 */
[C---:B--2---:R-:W-:Y:S08]  /*4910*/  HMMA.16816.F32 R120, R4.reuse, R16, R120 ;  /* 0x000000100478723c */ /* 0x044ff00000001878 */
[----:B------:R-:W-:Y:S01]  /*4920*/  HMMA.16816.F32 R56, R4, R18, R92 ;  /* 0x000000120438723c */ /* 0x000fe2000000185c */
[----:B------:R-:W2:Y:S01]  /*4930*/  LDSM.16.MT88.4 R16, [R200+0x6000] ;  /* 0x00600000c810783b */ /* 0x000ea20000004200 */
        /* <DEDUP_REMOVED lines=10> */
[----:B---3--:R-:W-:Y:S01]  /*49e0*/  HMMA.16816.F32 R76, R4, R8, R76 ;  /* 0x00000008044c723c */ /* 0x008fe2000000184c */
[----:B-1----:R-:W-:-:S07]  /*49f0*/  FFMA.FTZ R3, R144, c[0x0][0x2d0], -R2 ;  /* 0x0000b40090037a23 */ /* 0x002fce0000010802 */
        /* <DEDUP_REMOVED lines=8> */
[C---:B-----5:R-:W-:Y:S08]  /*4a80*/  HMMA.16816.F32 R44, R4.reuse, R20, R44 ;  /* 0x00000014042c723c */ /* 0x060ff0000000182c */
[----:B------:R-:W-:Y:S01]  /*4a90*/  HMMA.16816.F32 R32, R4, R22, R32 ;  /* 0x000000160420723c */ /* 0x000fe20000001820 */
[----:B------:R-:W5:Y:S01]  /*4aa0*/  LDSM.16.MT88.4 R20, [R204+0x2800] ;  /* 0x00280000cc14783b */ /* 0x000f620000004200 */
[----:B---3--:R-:W-:-:S06]  /*4ab0*/  FFMA.FTZ R3, R163, c[0x0][0x2d0], -R0 ;  /* 0x0000b400a3037a23 */ /* 0x008fcc0000010800 */
[----:B----4-:R-:W-:Y:S01]  /*4ac0*/  HMMA.16816.F32 R40, R4, R12, R40 ;  /* 0x0000000c0428723c */ /* 0x010fe20000001828 */
[----:B------:R-:W-:Y:S01]  /*4ad0*/  IMAD.MOV.U32 R163, RZ, RZ, R106 ;  /* 0x000000ffffa37224 */ /* 0x000fe200078e006a */
[----:B------:R3:W4:Y:S01]  /*4ae0*/  MUFU.EX2 R135, R3 ;  /* 0x0000000300877308 */ /* 0x0007220000000800 */
[----:B------:R-:W-:-:S05]  /*4af0*/  IMAD.MOV.U32 R106, RZ, RZ, R97 ;  /* 0x000000ffff6a7224 */ /* 0x000fca00078e0061 */
[C---:B------:R-:W-:Y:S01]  /*4b00*/  HMMA.16816.F32 R36, R4.reuse, R14, R36 ;  /* 0x0000000e0424723c */ /* 0x040fe20000001824 */
[----:B------:R-:W2:Y:S07]  /*4b10*/  LDSM.16.MT88.4 R12, [R203+0x2800] ;  /* 0x00280000cb0c783b */ /* 0x000eae0000004200 */
[----:B-1----:R-:W-:Y:S01]  /*4b20*/  HMMA.16816.F32 R28, R4, R8, R28 ;  /* 0x00000008041c723c */ /* 0x002fe2000000181c */
[----:B---3--:R-:W-:Y:S02]  /*4b30*/  FFMA.FTZ R3, R161, c[0x0][0x2d0], -R0 ;  /* 0x0000b400a1037a23 */ /* 0x008fe40000010800 */
[----:B------:R-:W-:-:S02]  /*4b40*/  IMAD.MOV.U32 R161, RZ, RZ, R96 ;  /* 0x000000ffffa17224 */ /* 0x000fc400078e0060 */
        /* <DEDUP_REMOVED lines=8> */
[----:B------:R-:W1:Y:S02]  /*4bd0*/  MUFU.EX2 R133, R3 ;  /* 0x0000000300857308 */ /* 0x000e640000000800 */
[----:B-1----:R-:W-:Y:S01]  /*4be0*/  F2FP.PACK_AB R7, R133, R134 ;  /* 0x000000868507723e */ /* 0x002fe200000000ff */
[----:B------:R-:W-:-:S02]  /*4bf0*/  FFMA.FTZ R3, R179, c[0x0][0x2d0], -R2 ;  /* 0x0000b400b3037a23 */ /* 0x000fc40000010802 */
[----:B------:R-:W-:-:S03]  /*4c00*/  IMAD.MOV.U32 R179, RZ, RZ, R105 ;  /* 0x000000ffffb37224 */ /* 0x000fc600078e0069 */
[----:B------:R1:W-:Y:S01]  /*4c10*/  MUFU.EX2 R132, R3 ;  /* 0x0000000300847308 */ /* 0x0003e20000000800 */
[C---:B--2---:R-:W-:Y:S08]  /*4c20*/  HMMA.16816.F32 R120, R4.reuse, R16, R120 ;  /* 0x000000100478723c */ /* 0x044ff00000001878 */
[----:B------:R-:W-:Y:S01]  /*4c30*/  HMMA.16816.F32 R56, R4, R18, R56 ;  /* 0x000000120438723c */ /* 0x000fe20000001838 */
[----:B------:R-:W2:Y:S01]  /*4c40*/  LDSM.16.MT88.4 R16, [R200+0x6800] ;  /* 0x00680000c810783b */ /* 0x000ea20000004200 */
        /* <DEDUP_REMOVED lines=23> */
[----:B----4-:R-:W-:Y:S01]  /*4dc0*/  HMMA.16816.F32 R44, R4, R12, R40 ;  /* 0x0000000c042c723c */ /* 0x010fe20000001828 */
[----:B---3--:R-:W-:-:S07]  /*4dd0*/  FFMA.FTZ R3, R231, c[0x0][0x2d0], -R0 ;  /* 0x0000b400e7037a23 */ /* 0x008fce0000010800 */
[C---:B------:R-:W-:Y:S01]  /*4de0*/  HMMA.16816.F32 R40, R4.reuse, R14, R36 ;  /* 0x0000000e0428723c */ /* 0x040fe20000001824 */
[----:B------:R-:W3:Y:S01]  /*4df0*/  LDSM.16.MT88.4 R12, [R203+0x3000] ;  /* 0x00300000cb0c783b */ /* 0x000ee20000004200 */
        /* <DEDUP_REMOVED lines=16> */
[C---:B--2---:R-:W-:Y:S08]  /*4f00*/  HMMA.16816.F32 R120, R4.reuse, R16, R120 ;  /* 0x000000100478723c */ /* 0x044ff00000001878 */
[----:B------:R-:W-:Y:S01]  /*4f10*/  HMMA.16816.F32 R28, R4, R18, R56 ;  /* 0x00000012041c723c */ /* 0x000fe20000001838 */
[----:B------:R-:W2:Y:S01]  /*4f20*/  LDSM.16.MT88.4 R16, [R200+0x7000] ;  /* 0x00700000c810783b */ /* 0x000ea20000004200 */
[----:B-1----:R-:W-:-:S06]  /*4f30*/  FFMA.FTZ R3, R239, c[0x0][0x2d0], -R2 ;  /* 0x0000b400ef037a23 */ /* 0x002fcc0000010802 */
[C---:B---3--:R-:W-:Y:S01]  /*4f40*/  HMMA.16816.F32 R76, R4.reuse, R12, R88 ;  /* 0x0000000c044c723c */ /* 0x048fe20000001858 */
[----:B------:R-:W-:Y:S01]  /*4f50*/  LDSM.16.MT88.4 R88, [R206+0x3800] ;  /* 0x00380000ce58783b */ /* 0x000fe20000004200 */
[----:B------:R1:W3:Y:S06]  /*4f60*/  MUFU.EX2 R52, R3 ;  /* 0x0000000300347308 */ /* 0x0002ec0000000800 */
[C---:B------:R-:W-:Y:S01]  /*4f70*/  HMMA.16816.F32 R56, R4.reuse, R14, R92 ;  /* 0x0000000e0438723c */ /* 0x040fe2000000185c */
[----:B------:R-:W5:Y:S07]  /*4f80*/  LDSM.16.MT88.4 R12, [R203+0x7000] ;  /* 0x00700000cb0c783b */ /* 0x000f6e0000004200 */
[----:B------:R-:W-:Y:S01]  /*4f90*/  HMMA.16816.F32 R68, R4, R20, R100 ;  /* 0x000000140444723c */ /* 0x000fe20000001864 */
[----:B------:R-:W-:Y:S01]  /*4fa0*/  LDSM.16.MT88.4 R100, [R204+0x7800] ;  /* 0x00780000cc64783b */ /* 0x000fe20000004200 */
[--C-:B-1----:R-:W-:Y:S01]  /*4fb0*/  FFMA.FTZ R3, R238, c[0x0][0x2d0], -R2.reuse ;  /* 0x0000b400ee037a23 */ /* 0x102fe20000010802 */
[----:B---3--:R-:W-:Y:S01]  /*4fc0*/  F2FP.PACK_AB R112, R52, R53 ;  /* 0x000000353470723e */ /* 0x008fe200000000ff */
[----:B------:R-:W-:-:S04]  /*4fd0*/  FFMA.FTZ R2, R242, c[0x0][0x2d0], -R2 ;  /* 0x0000b400f2027a23 */ /* 0x000fc80000010802 */
[C---:B------:R-:W-:Y:S01]  /*4fe0*/  HMMA.16816.F32 R36, R4.reuse, R22, R96 ;  /* 0x000000160424723c */ /* 0x040fe20000001860 */
[----:B------:R-:W1:Y:S04]  /*4ff0*/  LDSM.16.MT88.4 R20, [R204+0x7000] ;  /* 0x00700000cc14783b */ /* 0x000e680000004200 */
[----:B------:R-:W-:Y:S03]  /*5000*/  LDSM.16.MT88.4 R96, [R200+0x7800] ;  /* 0x00780000c860783b */ /* 0x000fe60000004200 */
[C---:B----4-:R-:W-:Y:S08]  /*5010*/  HMMA.16816.F32 R84, R4.reuse, R8, R84 ;  /* 0x000000080454723c */ /* 0x050ff00000001854 */
[C---:B--2---:R-:W-:Y:S01]  /*5020*/  HMMA.16816.F32 R64, R4.reuse, R18, R64 ;  /* 0x000000120440723c */ /* 0x044fe20000001840 */
        /* <DEDUP_REMOVED lines=21> */
[----:B------:R-:W2:Y:S03]  /*5180*/  MUFU.EX2 R12, R0 ;  /* 0x00000000000c7308 */ /* 0x000ea60000000800 */
[----:B------:R-:W-:Y:S01]  /*5190*/  HMMA.16816.F32 R24, R4, R10, R24 ;  /* 0x0000000a0418723c */ /* 0x000fe20000001818 */
[----:B------:R-:W-:Y:S01]  /*51a0*/  LDSM.16.MT88.4 R8, [R206+0x7800] ;  /* 0x00780000ce08783b */ /* 0x000fe20000004200 */
[----:B-1----:R-:W-:-:S05]  /*51b0*/  FADD.FTZ R2, R180, R181 ;  /* 0x000000b5b4027221 */ /* 0x002fca0000010000 */
[----:B------:R-:W-:Y:S02]  /*51c0*/  IMAD.MOV.U32 R5, RZ, RZ, c[0x0][0x168] ;  /* 0x00005a00ff057624 */ /* 0x000fe400078e00ff */
[----:B------:R-:W-:Y:S02]  /*51d0*/  FADD.FTZ R3, R161, R2 ;  /* 0x00000002a1037221 */ /* 0x000fe40000010000 */
[----:B------:R-:W-:Y:S01]  /*51e0*/  IMAD.MOV.U32 R161, RZ, RZ, R110 ;  /* 0x000000ffffa17224 */ /* 0x000fe200078e006e */
[----:B--2---:R-:W-:Y:S01]  /*51f0*/  F2FP.PACK_AB R115, R12, R13 ;  /* 0x0000000d0c73723e */ /* 0x004fe200000000ff */
[----:B------:R-:W-:Y:S02]  /*5200*/  FADD.FTZ R0, R160, R179 ;  /* 0x000000b3a0007221 */ /* 0x000fe40000010000 */
[----:B------:R-:W-:Y:S01]  /*5210*/  IMAD.MOV.U32 R160, RZ, RZ, R111 ;  /* 0x000000ffffa07224 */ /* 0x000fe200078e006f */
[----:B------:R-:W-:Y:S01]  /*5220*/  IADD3 R230, R161, -0x2, RZ ;  /* 0xfffffffea1e67810 */ /* 0x000fe20007ffe0ff */
        /* <DEDUP_REMOVED lines=22> */
[----:B------:R-:W1:Y:S01]  /*5390*/  LDSM.16.MT88.4 R108, [R203+0x7800] ;  /* 0x00780000cb6c783b */ /* 0x000e620000004200 */
[----:B------:R-:W-:Y:S01]  /*53a0*/  FADD.FTZ R2, R232, R2 ;  /* 0x00000002e8027221 */ /* 0x000fe20000010000 */
[----:B------:R-:W-:Y:S01]  /*53b0*/  HMMA.16816.F32 R68, R112, R72, R68 ;  /* 0x000000487044723c */ /* 0x000fe20000001844 */
[----:B------:R-:W-:-:S02]  /*53c0*/  FADD.FTZ R0, R178, R0 ;  /* 0x00000000b2007221 */ /* 0x000fc40000010000 */
[----:B------:R-:W-:Y:S02]  /*53d0*/  FADD.FTZ R2, R166, R2 ;  /* 0x00000002a6027221 */ /* 0x000fe40000010000 */
[----:B------:R-:W-:Y:S02]  /*53e0*/  FADD.FTZ R0, R177, R0 ;  /* 0x00000000b1007221 */ /* 0x000fe40000010000 */
[----:B------:R-:W-:Y:S01]  /*53f0*/  FADD.FTZ R2, R165, R2 ;  /* 0x00000002a5027221 */ /* 0x000fe20000010000 */
[----:B---3--:R-:W-:Y:S01]  /*5400*/  HMMA.16816.F32 R76, R112, R80, R76 ;  /* 0x00000050704c723c */ /* 0x008fe2000000184c */
        /* <DEDUP_REMOVED lines=18> */
[----:B------:R-:W-:Y:S01]  /*5530*/  @P5 IMAD.HI.U32 R2, R160, c[0x0][0x2c8], RZ ;  /* 0x0000b200a0025a27 */ /* 0x000fe200078e00ff */
[C---:B-1----:R-:W-:Y:S03]  /*5540*/  HMMA.16816.F32 R104, R112.reuse, R108, R44 ;  /* 0x0000006c7068723c */ /* 0x042fe6000000182c */
        /* <DEDUP_REMOVED lines=22> */
[----:B------:R-:W-:Y:S02]  /*56b0*/  FADD.FTZ R2, R53, R2 ;  /* 0x0000000235027221 */ /* 0x000fe40000010000 */
[----:B------:R-:W-:Y:S02]  /*56c0*/  FADD.FTZ R0, R17, R0 ;  /* 0x0000000011007221 */ /* 0x000fe40000010000 */
[----:B------:R-:W-:Y:S02]  /*56d0*/  FADD.FTZ R2, R52, R2 ;  /* 0x0000000234027221 */ /* 0x000fe40000010000 */
[----:B------:R-:W-:Y:S02]  /*56e0*/  FADD.FTZ R0, R16, R0 ;  /* 0x0000000010007221 */ /* 0x000fe40000010000 */
[----:B------:R-:W-:Y:S02]  /*56f0*/  IMAD.MOV.U32 R163, RZ, RZ, R129 ;  /* 0x000000ffffa37224 */ /* 0x000fe400078e0081 */
[----:B------:R-:W-:Y:S01]  /*5700*/  FADD.FTZ R0, R13, R0 ;  /* 0x000000000d007221 */ /* 0x000fe20000010000 */
[----:B------:R-:W-:Y:S01]  /*5710*/  HMMA.16816.F32 R128, R112, R100, R60 ;  /* 0x000000647080723c */ /* 0x000fe2000000183c */
[----:B------:R-:W-:Y:S01]  /*5720*/  FADD.FTZ R2, R19, R2 ;  /* 0x0000000213027221 */ /* 0x000fe20000010000 */
[----:B------:R-:W-:Y:S01]  /*5730*/  IMNMX R3, R163, R3, !PT ;  /* 0x00000003a3037217 */ /* 0x000fe20007800200 */
[----:B------:R-:W-:-:S02]  /*5740*/  FADD.FTZ R0, R12, R0 ;  /* 0x000000000c007221 */ /* 0x000fc40000010000 */
[----:B------:R-:W-:Y:S01]  /*5750*/  FADD.FTZ R2, R18, R2 ;  /* 0x0000000212027221 */ /* 0x000fe20000010000 */
[----:B------:R-:W-:Y:S01]  /*5760*/  ISETP.GE.AND P0, PT, R230, R3, PT ;  /* 0x00000003e600720c */ /* 0x000fe20003f06270 */
[----:B------:R1:W-:Y:S01]  /*5770*/  STL [R1+0x28], R3 ;  /* 0x0000280301007387 */ /* 0x0003e20000100800 */
[C---:B------:R-:W-:Y:S03]  /*5780*/  HMMA.16816.F32 R100, R112.reuse, R102, R48 ;  /* 0x000000667064723c */ /* 0x040fe60000001830 */
[----:B------:R1:W-:Y:S04]  /*5790*/  STL [R1+0x8], R0 ;  /* 0x0000080001007387 */ /* 0x0003e80000100800 */
[----:B------:R1:W-:Y:S01]  /*57a0*/  STL [R1+0x4], R2 ;  /* 0x0000040201007387 */ /* 0x0003e20000100800 */
[----:B------:R-:W-:Y:S03]  /*57b0*/  HMMA.16816.F32 R112, R112, R10, R24 ;  /* 0x0000000a7070723c */ /* 0x000fe60000001818 */
[----:B------:R-:W-:Y:S10]  /*57c0*/  @!P0 BRA `(.L_x_1406) ;  /* 0x0000421000008947 */ /* 0x000ff40003800000 */
[----:B------:R-:W-:Y:S02]  /*57d0*/  MOV R118, R116 ;  /* 0x0000007400767202 */ /* 0x000fe40000000f00 */
[----:B-1----:R-:W-:-:S02]  /*57e0*/  MOV R3, R117 ;  /* 0x0000007500037202 */ /* 0x002fc40000000f00 */
[----:B------:R-:W-:-:S07]  /*57f0*/  MOV R229, R230 ;  /* 0x000000e600e57202 */ /* 0x000fce0000000f00 */
.L_x_1407:
[----:B------:R-:W2:Y:S01]  /*5800*/  LDL R230, [R1] ;  /* 0x0000000001e67983 */ /* 0x000ea20000100800 */
[----:B------:R-:W-:Y:S04]  /*5810*/  DEPBAR.LE SB0, 0x0 ;  /* 0x000080000000791a */ /* 0x000fe80000000000 */
[----:B------:R-:W3:Y:S01]  /*5820*/  LDL.64 R178, [R1+0x18] ;  /* 0x0000180001b27983 */ /* 0x000ee20000100a00 */
[----:B------:R-:W-:Y:S05]  /*5830*/  WARPSYNC 0xffffffff ;  /* 0xffffffff00007948 */ /* 0x000fea0003800000 */
[----:B------:R-:W3:Y:S04]  /*5840*/  LDL R181, [R1+0x24] ;  /* 0x0000240001b57983 */ /* 0x000ee80000100800 */
        /* <DEDUP_REMOVED lines=17> */
[----:B------:R-:W5:Y:S01]  /*5960*/  LDSM.16.M88.4 R152, [R221] ;  /* 0x00000000dd98783b */ /* 0x000f620000000200 */
[C---:B------:R-:W-:Y:S07]  /*5970*/  HMMA.16816.F32 R28, R136.reuse, R32, RZ ;  /* 0x00000020881c723c */ /* 0x040fee00000018ff */
[----:B------:R-:W-:Y:S01]  /*5980*/  LDSM.16.M88.4 R156, [R218] ;  /* 0x00000000da9c783b */ /* 0x000fe20000000200 */
[C---:B------:R-:W-:Y:S07]  /*5990*/  HMMA.16816.F32 R32, R136.reuse, R34, RZ ;  /* 0x000000228820723c */ /* 0x040fee00000018ff */
[----:B------:R-:W-:Y:S01]  /*59a0*/  LDSM.16.M88.4 R160, [R217] ;  /* 0x00000000d9a0783b */ /* 0x000fe20000000200 */
[C---:B------:R-:W-:Y:S07]  /*59b0*/  HMMA.16816.F32 R36, R136.reuse, R40, RZ ;  /* 0x000000288824723c */ /* 0x040fee00000018ff */
[----:B------:R-:W-:Y:S01]  /*59c0*/  LDSM.16.M88.4 R164, [R216] ;  /* 0x00000000d8a4783b */ /* 0x000fe20000000200 */
[C---:B------:R-:W-:Y:S07]  /*59d0*/  HMMA.16816.F32 R40, R136.reuse, R42, RZ ;  /* 0x0000002a8828723c */ /* 0x040fee00000018ff */
[----:B------:R-:W4:Y:S04]  /*59e0*/  LDL R232, [R1+0xc] ;  /* 0x00000c0001e87983 */ /* 0x000f280000100800 */
        /* <DEDUP_REMOVED lines=13> */
[C---:B------:R-:W-:Y:S08]  /*5ac0*/  HMMA.16816.F32 R20, R140.reuse, R152, R20 ;  /* 0x000000988c14723c */ /* 0x040ff00000001814 */
[C---:B------:R-:W-:Y:S08]  /*5ad0*/  HMMA.16816.F32 R24, R140.reuse, R154, R24 ;  /* 0x0000009a8c18723c */ /* 0x040ff00000001818 */
        /* <DEDUP_REMOVED lines=9> */
[----:B------:R-:W-:Y:S03]  /*5b70*/  @!P6 IMAD.MOV.U32 R176, RZ, RZ, 0x6 ;  /* 0x00000006ffb0e424 */ /* 0x000fe600078e00ff */
[----:B------:R-:W-:Y:S01]  /*5b80*/  @!P6 SHF.R.S32.HI R0, RZ, 0x1f, R229 ;  /* 0x0000001fff00e819 */ /* 0x000fe200000114e5 */
[C---:B------:R-:W-:Y:S03]  /*5b90*/  @!P6 IMAD.WIDE.U32 R116, R229.reuse, c[0x0][0x208], RZ ;  /* 0x00008200e574ea25 */ /* 0x040fe600078e00ff */
[C---:B------:R-:W-:Y:S04]  /*5ba0*/  HMMA.16816.F32 R60, R140.reuse, R164, R60 ;  /* 0x000000a48c3c723c */ /* 0x040fe8000000183c */
[----:B------:R-:W-:Y:S02]  /*5bb0*/  @!P6 IMAD R0, R0, c[0x0][0x208], RZ ;  /* 0x000082000000ea24 */ /* 0x000fe400078e02ff */
[----:B------:R-:W-:Y:S02]  /*5bc0*/  @!P6 IMAD.SHL.U32 R2, R116, 0x80, RZ ;  /* 0x000000807402e824 */ /* 0x000fe400078e00ff */
[----:B------:R-:W-:Y:S04]  /*5bd0*/  HMMA.16816.F32 R64, R140, R166, R64 ;  /* 0x000000a68c40723c */ /* 0x000fe80000001840 */
[----:B------:R-:W-:Y:S04]  /*5be0*/  @!P6 IMAD R0, R229, c[0x0][0x20c], R0 ;  /* 0x00008300e500ea24 */ /* 0x000fe800078e0200 */
[----:B------:R-:W-:Y:S01]  /*5bf0*/  @!P6 IMAD.IADD R119, R117, 0x1, R0 ;  /* 0x000000017577e824 */ /* 0x000fe200078e0200 */
[----:B---3--:R-:W-:Y:S04]  /*5c00*/  @!P6 IADD3 R0, P1, R2, R178, RZ ;  /* 0x000000b20200e210 */ /* 0x008fe80007f3e0ff */
[----:B------:R-:W-:Y:S02]  /*5c10*/  @!P6 SHF.L.U64.HI R119, R116, 0x7, R119 ;  /* 0x000000077477e819 */ /* 0x000fe40000010277 */
[----:B------:R-:W-:Y:S03]  /*5c20*/  @!P6 LEA R116, P0, R0, c[0x0][0x1f8], 0x1 ;  /* 0x00007e000074ea11 */ /* 0x000fe600078008ff */
[C---:B------:R-:W-:Y:S01]  /*5c30*/  @!P6 IMAD.X R117, R119.reuse, 0x1, R181, P1 ;  /* 0x000000017775e824 */ /* 0x040fe200008e06b5 */
[----:B------:R-:W-:Y:S04]  /*5c40*/  @!P6 IADD3 R2, P4, P1, R2, 0x40, R178 ;  /* 0x000000400202e810 */ /* 0x000fe8000799e0b2 */
[----:B------:R-:W-:Y:S01]  /*5c50*/  @!P6 LEA.HI.X R117, R0, c[0x0][0x1fc], R117, 0x1, P0 ;  /* 0x00007f000075ea11 */ /* 0x000fe200000f0c75 */
[----:B------:R-:W-:Y:S01]  /*5c60*/  @!P6 IMAD.MOV.U32 R0, RZ, RZ, c[0x0][0x208] ;  /* 0x00008200ff00e624 */ /* 0x000fe200078e00ff */
[----:B------:R-:W-:Y:S02]  /*5c70*/  @!P6 IADD3.X R119, R119, RZ, R181, P4, P1 ;  /* 0x000000ff7777e210 */ /* 0x000fe400027e24b5 */
[----:B------:R-:W-:Y:S01]  /*5c80*/  @!P6 LEA R178, P0, R2, c[0x0][0x1f8], 0x1 ;  /* 0x00007e0002b2ea11 */ /* 0x000fe200078008ff */
[----:B------:R-:W-:Y:S01]  /*5c90*/  @!PT LDS RZ, [RZ] ;  /* 0x00000000fffff984 */ /* 0x000fe20000000800 */
[----:B------:R-:W-:Y:S01]  /*5ca0*/  @!PT LDS RZ, [RZ] ;  /* 0x00000000fffff984 */ /* 0x000fe20000000800 */
[----:B------:R-:W-:Y:S01]  /*5cb0*/  @!PT LDS RZ, [RZ] ;  /* 0x00000000fffff984 */ /* 0x000fe20000000800 */
[----:B------:R1:W-:Y:S01]  /*5cc0*/  @!P6 LDGSTS.E.BYPASS.LTC128B.128 [R228+0x100], [R116.64], !P3 ;  /* 0x0010000074e4efae */ /* 0x0003e2000d901d46 */
[C---:B------:R-:W-:Y:S01]  /*5cd0*/  @!P6 IMAD.SHL.U32 R180, R0.reuse, 0x40, RZ ;  /* 0x0000004000b4e824 */ /* 0x040fe200078e00ff */
[----:B------:R-:W-:Y:S02]  /*5ce0*/  @!P6 SHF.L.U64.HI R0, R0, R176, c[0x0][0x20c] ;  /* 0x000083000000e619 */ /* 0x000fe400000102b0 */
[----:B------:R-:W-:Y:S02]  /*5cf0*/  @!P6 LEA.HI.X R179, R2, c[0x0][0x1fc], R119, 0x1, P0 ;  /* 0x00007f0002b3ea11 */ /* 0x000fe400000f0c77 */
[----:B------:R-:W-:Y:S03]  /*5d00*/  @!P6 IADD3 R176, P1, R116, R180, RZ ;  /* 0x000000b474b0e210 */ /* 0x000fe60007f3e0ff */
[----:B------:R2:W-:Y:S01]  /*5d10*/  @!P6 LDGSTS.E.BYPASS.LTC128B.128 [R228+0x4100], [R178.64], !P2 ;  /* 0x04100000b2e4efae */ /* 0x0005e2000d101d46 */
[----:B------:R-:W-:Y:S07]  /*5d20*/  @!P6 IADD3.X R177, R117, R0, RZ, P1, !PT ;  /* 0x0000000075b1e210 */ /* 0x000fee0000ffe4ff */
[----:B------:R2:W-:Y:S08]  /*5d30*/  @!P6 LDGSTS.E.BYPASS.LTC128B.128 [R228+0x1100], [R176.64], !P3 ;  /* 0x01100000b0e4efae */ /* 0x0005f0000d901d46 */
[----:B------:R2:W-:Y:S01]  /*5d40*/  @!P6 LDGSTS.E.BYPASS.LTC128B.128 [R228+0x5100], [R176.64+0x80], !P2 ;  /* 0x05100080b0e4efae */ /* 0x0005e2000d101d46 */
[-C--:B-1----:R-:W-:Y:S04]  /*5d50*/  @!P6 IADD3 R116, P0, R176, R180.reuse, RZ ;  /* 0x000000b4b074e210 */ /* 0x082fe80007f1e0ff */
[----:B------:R-:W-:Y:S01]  /*5d60*/  @!P6 IADD3 R152, P1, R116, R180, RZ ;  /* 0x000000b47498e210 */ /* 0x000fe20007f3e0ff */
[--C-:B------:R-:W-:Y:S04]  /*5d70*/  @!P6 IMAD.X R117, R177, 0x1, R0.reuse, P0 ;  /* 0x00000001b175e824 */ /* 0x100fe800000e0600 */
[----:B------:R-:W-:Y:S01]  /*5d80*/  @!P6 IMAD.X R153, R117, 0x1, R0, P1 ;  /* 0x000000017599e824 */ /* 0x000fe200008e0600 */
[----:B------:R1:W-:Y:S08]  /*5d90*/  @!P6 LDGSTS.E.BYPASS.LTC128B.128 [R228+0x2100], [R116.64], !P3 ;  /* 0x0210000074e4efae */ /* 0x0003f0000d901d46 */
[----:B------:R1:W-:Y:S08]  /*5da0*/  @!P6 LDGSTS.E.BYPASS.LTC128B.128 [R228+0x6100], [R116.64+0x80], !P2 ;  /* 0x0610008074e4efae */ /* 0x0003f0000d101d46 */
[----:B------:R3:W-:Y:S08]  /*5db0*/  @!P6 LDGSTS.E.BYPASS.LTC128B.128 [R228+0x3100], [R152.64], !P3 ;  /* 0x0310000098e4efae */ /* 0x0007f0000d901d46 */
[----:B------:R3:W-:Y:S08]  /*5dc0*/  @!P6 LDGSTS.E.BYPASS.LTC128B.128 [R228+0x7100], [R152.64+0x80], !P2 ;  /* 0x0710008098e4efae */ /* 0x0007f0000d101d46 */
[----:B------:R-:W-:Y:S08]  /*5dd0*/  LDSM.16.M88.4 R144, [R205+0x800] ;  /* 0x00080000cd90783b */ /* 0x000ff00000000200 */
[----:B------:R-:W-:Y:S08]  /*5de0*/  LDSM.16.M88.4 R148, [R205+0x1000] ;  /* 0x00100000cd94783b */ /* 0x000ff00000000200 */
[----:B------:R-:W-:Y:S08]  /*5df0*/  LDSM.16.M88.4 R156, [R205+0x1800] ;  /* 0x00180000cd9c783b */ /* 0x000ff00000000200 */
[----:B---3--:R-:W3:Y:S01]  /*5e00*/  LDSM.16.M88.4 R152, [R205] ;  /* 0x00000000cd98783b */ /* 0x008ee20000000200 */
[----:B----4-:R-:W-:Y:S04]  /*5e10*/  @P5 IMAD.HI.U32 R2, R232, c[0x0][0x2c8], RZ ;  /* 0x0000b200e8025a27 */ /* 0x010fe800078e00ff */
[----:B------:R-:W-:Y:S03]  /*5e20*/  IMAD.MOV.U32 R0, RZ, RZ, R232 ;  /* 0x000000ffff007224 */ /* 0x000fe600078e00e8 */
[----:B------:R-:W0:Y:S01]  /*5e30*/  LDGDEPBAR ;  /* 0x00000000000079af */ /* 0x000e220000000000 */
[----:B------:R-:W-:Y:S07]  /*5e40*/  @P5 SHF.R.U32.HI R0, RZ, c[0x0][0x2cc], R2 ;  /* 0x0000b300ff005a19 */ /* 0x000fee0000011602 */
[----:B------:R-:W4:Y:S08]  /*5e50*/  LDSM.16.M88.4 R160, [R205+0x2000] ;  /* 0x00200000cda0783b */ /* 0x000f300000000200 */
[----:B------:R-:W5:Y:S08]  /*5e60*/  LDSM.16.M88.4 R164, [R205+0x2800] ;  /* 0x00280000cda4783b */ /* 0x000f700000000200 */
[----:B--2---:R-:W-:Y:S01]  /*5e70*/  LDSM.16.M88.4 R176, [R202+0x3000] ;  /* 0x00300000cab0783b */ /* 0x004fe20000000200 */
[C---:B---3--:R-:W-:Y:S07]  /*5e80*/  HMMA.16816.F32 R4, R168.reuse, R152, R4 ;  /* 0x00000098a804723c */ /* 0x048fee0000001804 */
[----:B------:R-:W-:Y:S01]  /*5e90*/  LDSM.16.M88.4 R180, [R202+0x3800] ;  /* 0x00380000cab4783b */ /* 0x000fe20000000200 */
[C---:B------:R-:W-:Y:S07]  /*5ea0*/  HMMA.16816.F32 R8, R168.reuse, R154, R8 ;  /* 0x0000009aa808723c */ /* 0x040fee0000001808 */
[----:B------:R-:W-:Y:S01]  /*5eb0*/  LDSM.16.M88.4 R152, [R205+0x3000] ;  /* 0x00300000cd98783b */ /* 0x000fe20000000200 */
[C---:B------:R-:W-:Y:S07]  /*5ec0*/  HMMA.16816.F32 R12, R168.reuse, R144, R12 ;  /* 0x00000090a80c723c */ /* 0x040fee000000180c */
[----:B-1----:R-:W-:Y:S01]  /*5ed0*/  SHFL.IDX PT, R116, R0, 0x1, 0x1c1f ;  /* 0x003c1f0000747f89 */ /* 0x002fe200000e0000 */
[C---:B------:R-:W-:Y:S07]  /*5ee0*/  HMMA.16816.F32 R16, R168.reuse, R146, R16 ;  /* 0x00000092a810723c */ /* 0x040fee0000001810 */
[----:B------:R-:W-:Y:S01]  /*5ef0*/  LDSM.16.M88.4 R144, [R205+0x3800] ;  /* 0x00380000cd90783b */ /* 0x000fe20000000200 */
[C---:B------:R-:W-:Y:S07]  /*5f00*/  HMMA.16816.F32 R20, R168.reuse, R148, R20 ;  /* 0x00000094a814723c */ /* 0x040fee0000001814 */
[----:B------:R1:W2:Y:S01]  /*5f10*/  SHFL.IDX PT, R2, R0, RZ, 0x1c1f ;  /* 0x001c1fff00027589 */ /* 0x0002a200000e0000 */
[C---:B------:R-:W-:Y:S07]  /*5f20*/  HMMA.16816.F32 R24, R168.reuse, R150, R24 ;  /* 0x00000096a818723c */ /* 0x040fee0000001818 */
[----:B------:R-:W3:Y:S01]  /*5f30*/  LDSM.16.M88.4 R148, [R202] ;  /* 0x00000000ca94783b */ /* 0x000ee20000000200 */
[C---:B------:R-:W-:Y:S08]  /*5f40*/  HMMA.16816.F32 R28, R168.reuse, R156, R28 ;  /* 0x0000009ca81c723c */ /* 0x040ff0000000181c */
[C---:B------:R-:W-:Y:S01]  /*5f50*/  HMMA.16816.F32 R32, R168.reuse, R158, R32 ;  /* 0x0000009ea820723c */ /* 0x040fe20000001820 */
[----:B------:R-:W3:Y:S03]  /*5f60*/  LDSM.16.M88.4 R156, [R202+0x800] ;  /* 0x00080000ca9c783b */ /* 0x000ee60000000200 */
[----:B-1----:R-:W-:Y:S04]  /*5f70*/  IMAD.MOV.U32 R0, RZ, RZ, -0x80 ;  /* 0xffffff80ff007424 */ /* 0x002fe800078e00ff */
[C---:B----4-:R-:W-:Y:S04]  /*5f80*/  HMMA.16816.F32 R36, R168.reuse, R160, R36 ;  /* 0x000000a0a824723c */ /* 0x050fe80000001824 */
[----:B------:R-:W-:Y:S04]  /*5f90*/  IMAD R0, R229, R0, 0x1 ;  /* 0x00000001e5007424 */ /* 0x000fe800078e0200 */
[C---:B------:R-:W-:Y:S01]  /*5fa0*/  HMMA.16816.F32 R40, R168.reuse, R162, R40 ;  /* 0x000000a2a828723c */ /* 0x040fe20000001828 */
[----:B------:R-:W1:Y:S03]  /*5fb0*/  LDSM.16.M88.4 R160, [R202+0x1000] ;  /* 0x00100000caa0783b */ /* 0x000e660000000200 */
[----:B------:R-:W-:Y:S04]  /*5fc0*/  IADD3 R0, R0, c[0x0][0x1d0], -R231 ;  /* 0x0000740000007a10 */ /* 0x000fe80007ffe8e7 */
[C---:B-----5:R-:W-:Y:S04]  /*5fd0*/  HMMA.16816.F32 R44, R168.reuse, R164, R44 ;  /* 0x000000a4a82c723c */ /* 0x060fe8000000182c */
[----:B------:R-:W-:Y:S04]  /*5fe0*/  IADD3 R0, R0, -c[0x0][0x168], RZ ;  /* 0x80005a0000007a10 */ /* 0x000fe80007ffe0ff */
[C---:B------:R-:W-:Y:S01]  /*5ff0*/  HMMA.16816.F32 R48, R168.reuse, R166, R48 ;  /* 0x000000a6a830723c */ /* 0x040fe20000001830 */
[----:B------:R-:W-:Y:S03]  /*6000*/  LDSM.16.M88.4 R164, [R202+0x2800] ;  /* 0x00280000caa4783b */ /* 0x000fe60000000200 */
[C---:B--2---:R-:W-:Y:S02]  /*6010*/  IMAD.IADD R2, R0.reuse, 0x1, R2 ;  /* 0x0000000100027824 */ /* 0x044fe400078e0202 */
[----:B------:R-:W-:Y:S02]  /*6020*/  IMAD.IADD R0, R0, 0x1, R116 ;  /* 0x0000000100007824 */ /* 0x000fe400078e0274 */
[C---:B------:R-:W-:Y:S03]  /*6030*/  HMMA.16816.F32 R52, R168.reuse, R152, R52 ;  /* 0x00000098a834723c */ /* 0x040fe60000001834 */
[C---:B------:R-:W-:Y:S02]  /*6040*/  ISETP.GT.AND P1, PT, R0.reuse, RZ, PT ;  /* 0x000000ff0000720c */ /* 0x040fe40003f24270 */
[----:B------:R-:W-:Y:S02]  /*6050*/  ISETP.GT.AND P0, PT, R0, 0x1, PT ;  /* 0x000000010000780c */ /* 0x000fe40003f04270 */
[C---:B------:R-:W-:Y:S01]  /*6060*/  ISETP.GT.AND P4, PT, R2.reuse, 0x1, PT ;  /* 0x000000010200780c */ /* 0x040fe20003f84270 */
[C---:B------:R-:W-:Y:S01]  /*6070*/  HMMA.16816.F32 R56, R168.reuse, R154, R56 ;  /* 0x0000009aa838723c */ /* 0x040fe20000001838 */
[----:B------:R-:W2:Y:S02]  /*6080*/  LDSM.16.M88.4 R152, [R202+0x1800] ;  /* 0x00180000ca98783b */ /* 0x000ea40000000200 */
[----:B------:R-:W-:Y:S05]  /*6090*/  ISETP.GT.AND P6, PT, R2, RZ, PT ;  /* 0x000000ff0200720c */ /* 0x000fea0003fc4270 */
[C---:B------:R-:W-:Y:S08]  /*60a0*/  HMMA.16816.F32 R60, R168.reuse, R144, R60 ;  /* 0x00000090a83c723c */ /* 0x040ff0000000183c */
[----:B------:R-:W-:Y:S01]  /*60b0*/  HMMA.16816.F32 R64, R168, R146, R64 ;  /* 0x00000092a840723c */ /* 0x000fe20000001840 */
[----:B------:R-:W4:Y:S07]  /*60c0*/  LDSM.16.M88.4 R144, [R202+0x2000] ;  /* 0x00200000ca90783b */ /* 0x000f2e0000000200 */
[C---:B---3--:R-:W-:Y:S08]  /*60d0*/  HMMA.16816.F32 R4, R172.reuse, R148, R4 ;  /* 0x00000094ac04723c */ /* 0x048ff00000001804 */
[C---:B------:R-:W-:Y:S01]  /*60e0*/  HMMA.16816.F32 R8, R172.reuse, R150, R8 ;  /* 0x00000096ac08723c */ /* 0x040fe20000001808 */
[----:B------:R-:W3:Y:S07]  /*60f0*/  LDSM.16.M88.4 R148, [R201+0x4000] ;  /* 0x00400000c994783b */ /* 0x000eee0000000200 */
[C---:B------:R-:W-:Y:S08]  /*6100*/  HMMA.16816.F32 R12, R172.reuse, R156, R12 ;  /* 0x0000009cac0c723c */ /* 0x040ff0000000180c */
[C---:B------:R-:W-:Y:S01]  /*6110*/  HMMA.16816.F32 R16, R172.reuse, R158, R16 ;  /* 0x0000009eac10723c */ /* 0x040fe20000001810 */
[----:B------:R-:W5:Y:S07]  /*6120*/  LDSM.16.M88.4 R156, [R201+0x4800] ;  /* 0x00480000c99c783b */ /* 0x000f6e0000000200 */
[C---:B-1----:R-:W-:Y:S08]  /*6130*/  HMMA.16816.F32 R20, R172.reuse, R160, R20 ;  /* 0x000000a0ac14723c */ /* 0x042ff00000001814 */
[C---:B------:R-:W-:Y:S01]  /*6140*/  HMMA.16816.F32 R24, R172.reuse, R162, R24 ;  /* 0x000000a2ac18723c */ /* 0x040fe20000001818 */
[----:B------:R-:W1:Y:S07]  /*6150*/  LDSM.16.M88.4 R160, [R201+0x5000] ;  /* 0x00500000c9a0783b */ /* 0x000e6e0000000200 */
[C---:B--2---:R-:W-:Y:S08]  /*6160*/  HMMA.16816.F32 R28, R172.reuse, R152, R28 ;  /* 0x00000098ac1c723c */ /* 0x044ff0000000181c */
[C---:B------:R-:W-:Y:S01]  /*6170*/  HMMA.16816.F32 R32, R172.reuse, R154, R32 ;  /* 0x0000009aac20723c */ /* 0x040fe20000001820 */
[----:B------:R-:W-:Y:S07]  /*6180*/  LDSM.16.M88.4 R152, [R201+0x6000] ;  /* 0x00600000c998783b */ /* 0x000fee0000000200 */
[C---:B----4-:R-:W-:Y:S08]  /*6190*/  HMMA.16816.F32 R36, R172.reuse, R144, R36 ;  /* 0x00000090ac24723c */ /* 0x050ff00000001824 */
[C---:B------:R-:W-:Y:S01]  /*61a0*/  HMMA.16816.F32 R40, R172.reuse, R146, R40 ;  /* 0x00000092ac28723c */ /* 0x040fe20000001828 */
[----:B------:R-:W2:Y:S07]  /*61b0*/  LDSM.16.M88.4 R144, [R201+0x5800] ;  /* 0x00580000c990783b */ /* 0x000eae0000000200 */
[C---:B------:R-:W-:Y:S08]  /*61c0*/  HMMA.16816.F32 R44, R172.reuse, R164, R44 ;  /* 0x000000a4ac2c723c */ /* 0x040ff0000000182c */
[C---:B------:R-:W-:Y:S01]  /*61d0*/  HMMA.16816.F32 R48, R172.reuse, R166, R48 ;  /* 0x000000a6ac30723c */ /* 0x040fe20000001830 */
[----:B------:R-:W4:Y:S07]  /*61e0*/  LDSM.16.M88.4 R164, [R201+0x6800] ;  /* 0x00680000c9a4783b */ /* 0x000f2e0000000200 */
[C---:B------:R-:W-:Y:S08]  /*61f0*/  HMMA.16816.F32 R52, R172.reuse, R176, R52 ;  /* 0x000000b0ac34723c */ /* 0x040ff00000001834 */
[C---:B------:R-:W-:Y:S01]  /*6200*/  HMMA.16816.F32 R56, R172.reuse, R178, R56 ;  /* 0x000000b2ac38723c */ /* 0x040fe20000001838 */
[----:B------:R-:W-:Y:S07]  /*6210*/  LDSM.16.M88.4 R176, [R209] ;  /* 0x00000000d1b0783b */ /* 0x000fee0000000200 */
[C---:B------:R-:W-:Y:S08]  /*6220*/  HMMA.16816.F32 R60, R172.reuse, R180, R60 ;  /* 0x000000b4ac3c723c */ /* 0x040ff0000000183c */
[----:B------:R-:W-:Y:S01]  /*6230*/  HMMA.16816.F32 R64, R172, R182, R64 ;  /* 0x000000b6ac40723c */ /* 0x000fe20000001840 */
[----:B------:R-:W-:Y:S07]  /*6240*/  LDSM.16.M88.4 R180, [R208] ;  /* 0x00000000d0b4783b */ /* 0x000fee0000000200 */
[C---:B---3--:R-:W-:Y:S08]  /*6250*/  HMMA.16816.F32 R4, R184.reuse, R148, R4 ;  /* 0x00000094b804723c */ /* 0x048ff00000001804 */
[C---:B------:R-:W-:Y:S01]  /*6260*/  HMMA.16816.F32 R8, R184.reuse, R150, R8 ;  /* 0x00000096b808723c */ /* 0x040fe20000001808 */
[----:B------:R-:W3:Y:S07]  /*6270*/  LDSM.16.M88.4 R148, [R201+0x7000] ;  /* 0x00700000c994783b */ /* 0x000eee0000000200 */
[C---:B-----5:R-:W-:Y:S08]  /*6280*/  HMMA.16816.F32 R12, R184.reuse, R156, R12 ;  /* 0x0000009cb80c723c */ /* 0x060ff0000000180c */
[C---:B------:R-:W-:Y:S01]  /*6290*/  HMMA.16816.F32 R16, R184.reuse, R158, R16 ;  /* 0x0000009eb810723c */ /* 0x040fe20000001810 */
[----:B------:R-:W5:Y:S07]  /*62a0*/  LDSM.16.M88.4 R156, [R201+0x7800] ;  /* 0x00780000c99c783b */ /* 0x000f6e0000000200 */
        /* <DEDUP_REMOVED lines=9> */
[C---:B----4-:R-:W-:Y:S08]  /*6340*/  HMMA.16816.F32 R44, R184.reuse, R164, R44 ;  /* 0x000000a4b82c723c */ /* 0x050ff0000000182c */
[C---:B------:R-:W-:Y:S01]  /*6350*/  HMMA.16816.F32 R48, R184.reuse, R166, R48 ;  /* 0x000000a6b830723c */ /* 0x040fe20000001830 */
[----:B------:R-:W-:Y:S07]  /*6360*/  LDSM.16.M88.4 R164, [R210] ;  /* 0x00000000d2a4783b */ /* 0x000fee0000000200 */
[C---:B---3--:R-:W-:Y:S08]  /*6370*/  HMMA.16816.F32 R52, R184.reuse, R148, R52 ;  /* 0x00000094b834723c */ /* 0x048ff00000001834 */
[C---:B------:R-:W-:Y:S01]  /*6380*/  HMMA.16816.F32 R56, R184.reuse, R150, R56 ;  /* 0x00000096b838723c */ /* 0x040fe20000001838 */
[----:B------:R-:W3:Y:S07]  /*6390*/  LDSM.16.M88.4 R148, [R212] ;  /* 0x00000000d494783b */ /* 0x000eee0000000200 */
[C---:B-----5:R-:W-:Y:S08]  /*63a0*/  HMMA.16816.F32 R60, R184.reuse, R156, R60 ;  /* 0x0000009cb83c723c */ /* 0x060ff0000000183c */
        /* <DEDUP_REMOVED lines=10> */
[----:B------:R-:W-:Y:S07]  /*6450*/  LDSM.16.M88.4 R152, [R205+0x5800] ;  /* 0x00580000cd98783b */ /* 0x000fee0000000200 */
        /* <DEDUP_REMOVED lines=14> */
[----:B------:R-:W-:Y:S07]  /*6540*/  LDSM.16.M88.4 R180, [R202+0x4000] ;  /* 0x00400000cab4783b */ /* 0x000fee0000000200 */
        /* <DEDUP_REMOVED lines=11> */
[----:B------:R-:W1:Y:S07]  /*6600*/  LDSM.16.M88.4 R152, [R202+0x5800] ;  /* 0x00580000ca98783b */ /* 0x000e6e0000000200 */
[C---:B----4-:R-:W-:Y:S08]  /*6610*/  HMMA.16816.F32 R36, R192.reuse, R156, R36 ;  /* 0x0000009cc024723c */ /* 0x050ff00000001824 */
[C---:B------:R-:W-:Y:S08]  /*6620*/  HMMA.16816.F32 R40, R192.reuse, R158, R40 ;  /* 0x0000009ec028723c */ /* 0x040ff00000001828 */
[C---:B-----5:R-:W-:Y:S08]  /*6630*/  HMMA.16816.F32 R44, R192.reuse, R164, R44 ;  /* 0x000000a4c02c723c */ /* 0x060ff0000000182c */
[C---:B------:R-:W-:Y:S08]  /*6640*/  HMMA.16816.F32 R48, R192.reuse, R166, R48 ;  /* 0x000000a6c030723c */ /* 0x040ff00000001830 */
[C---:B------:R-:W-:Y:S08]  /*6650*/  HMMA.16816.F32 R52, R192.reuse, R176, R52 ;  /* 0x000000b0c034723c */ /* 0x040ff00000001834 */
[C---:B------:R-:W-:Y:S08]  /*6660*/  HMMA.16816.F32 R56, R192.reuse, R178, R56 ;  /* 0x000000b2c038723c */ /* 0x040ff00000001838 */
[C---:B-1----:R-:W-:Y:S08]  /*6670*/  HMMA.16816.F32 R60, R192.reuse, R160, R60 ;  /* 0x000000a0c03c723c */ /* 0x042ff0000000183c */
[----:B------:R-:W-:Y:S08]  /*6680*/  HMMA.16816.F32 R64, R192, R162, R64 ;  /* 0x000000a2c040723c */ /* 0x000ff00000001840 */
[C---:B------:R-:W-:Y:S08]  /*6690*/  HMMA.16816.F32 R4, R196.reuse, R180, R4 ;  /* 0x000000b4c404723c */ /* 0x040ff00000001804 */
[C---:B------:R-:W-:Y:S08]  /*66a0*/  HMMA.16816.F32 R8, R196.reuse, R182, R8 ;  /* 0x000000b6c408723c */ /* 0x040ff00000001808 */
[C---:B--2---:R-:W-:Y:S08]  /*66b0*/  HMMA.16816.F32 R12, R196.reuse, R144, R12 ;  /* 0x00000090c40c723c */ /* 0x044ff0000000180c */
[C---:B------:R-:W-:Y:S01]  /*66c0*/  HMMA.16816.F32 R16, R196.reuse, R146, R16 ;  /* 0x00000092c410723c */ /* 0x040fe20000001810 */
[----:B------:R-:W1:Y:S03]  /*66d0*/  LDSM.16.M88.4 R144, [R202+0x6000] ;  /* 0x00600000ca90783b */ /* 0x000e660000000200 */
[----:B------:R-:W-:Y:S02]  /*66e0*/  FSEL R157, R6, -INF , P1 ;  /* 0xff800000069d7808 */ /* 0x000fe40000800000 */
[----:B------:R-:W-:Y:S02]  /*66f0*/  FSEL R159, R7, -INF , P0 ;  /* 0xff800000079f7808 */ /* 0x000fe40000000000 */
[C---:B---3--:R-:W-:Y:S03]  /*6700*/  HMMA.16816.F32 R20, R196.reuse, R148, R20 ;  /* 0x00000094c414723c */ /* 0x048fe60000001814 */
[----:B------:R-:W-:Y:S02]  /*6710*/  ISETP.GT.AND P1, PT, R0, 0x8, PT ;  /* 0x000000080000780c */ /* 0x000fe40003f24270 */
[----:B------:R-:W-:Y:S02]  /*6720*/  FSEL R156, R5, -INF , P4 ;  /* 0xff800000059c7808 */ /* 0x000fe40002000000 */
[----:B------:R-:W-:Y:S01]  /*6730*/  FSEL R116, R4, -INF , P6 ;  /* 0xff80000004747808 */ /* 0x000fe20003000000 */
[C---:B------:R-:W-:Y:S01]  /*6740*/  HMMA.16816.F32 R24, R196.reuse, R150, R24 ;  /* 0x00000096c418723c */ /* 0x040fe20000001818 */
[----:B------:R-:W2:Y:S02]  /*6750*/  LDSM.16.M88.4 R4, [R202+0x6800] ;  /* 0x00680000ca04783b */ /* 0x000ea40000000200 */
[----:B------:R-:W-:Y:S02]  /*6760*/  ISETP.GT.AND P0, PT, R0, 0x9, PT ;  /* 0x000000090000780c */ /* 0x000fe40003f04270 */
[----:B------:R-:W-:Y:S02]  /*6770*/  ISETP.GT.AND P4, PT, R2, 0x9, PT ;  /* 0x000000090200780c */ /* 0x000fe40003f84270 */
[----:B------:R-:W-:Y:S01]  /*6780*/  FSEL R151, R10, -INF , P1 ;  /* 0xff8000000a977808 */ /* 0x000fe20000800000 */
[C---:B------:R-:W-:Y:S03]  /*6790*/  HMMA.16816.F32 R28, R196.reuse, R152, R28 ;  /* 0x00000098c41c723c */ /* 0x040fe6000000181c */
[C---:B------:R-:W-:Y:S02]  /*67a0*/  ISETP.GT.AND P1, PT, R0.reuse, 0x10, PT ;  /* 0x000000100000780c */ /* 0x040fe40003f24270 */
[----:B------:R-:W-:Y:S02]  /*67b0*/  FSEL R158, R11, -INF , P0 ;  /* 0xff8000000b9e7808 */ /* 0x000fe40000000000 */
[----:B------:R-:W-:Y:S01]  /*67c0*/  ISETP.GT.AND P0, PT, R0, 0x11, PT ;  /* 0x000000110000780c */ /* 0x000fe20003f04270 */
[C---:B------:R-:W-:Y:S03]  /*67d0*/  HMMA.16816.F32 R32, R196.reuse, R154, R32 ;  /* 0x0000009ac420723c */ /* 0x040fe60000001820 */
[----:B------:R-:W-:Y:S02]  /*67e0*/  ISETP.GT.AND P6, PT, R2, 0x8, PT ;  /* 0x000000080200780c */ /* 0x000fe40003fc4270 */
[----:B------:R-:W-:Y:S02]  /*67f0*/  FSEL R150, R9, -INF , P4 ;  /* 0xff80000009967808 */ /* 0x000fe40002000000 */
[----:B------:R-:W-:Y:S01]  /*6800*/  FSEL R160, R14, -INF , P1 ;  /* 0xff8000000ea07808 */ /* 0x000fe20000800000 */
[C---:B-1----:R-:W-:Y:S04]  /*6810*/  HMMA.16816.F32 R36, R196.reuse, R144, R36 ;  /* 0x00000090c424723c */ /* 0x042fe80000001824 */
[----:B------:R-:W-:Y:S02]  /*6820*/  FSEL R161, R15, -INF , P0 ;  /* 0xff8000000fa17808 */ /* 0x000fe40000000000 */
[C---:B------:R-:W-:Y:S02]  /*6830*/  ISETP.GT.AND P1, PT, R0.reuse, 0x18, PT ;  /* 0x000000180000780c */ /* 0x040fe40003f24270 */
[----:B------:R-:W-:Y:S01]  /*6840*/  ISETP.GT.AND P0, PT, R0, 0x19, PT ;  /* 0x000000190000780c */ /* 0x000fe20003f04270 */
[C---:B------:R-:W-:Y:S03]  /*6850*/  HMMA.16816.F32 R40, R196.reuse, R146, R40 ;  /* 0x00000092c428723c */ /* 0x040fe60000001828 */
[----:B------:R-:W-:Y:S02]  /*6860*/  ISETP.GT.AND P4, PT, R2, 0x11, PT ;  /* 0x000000110200780c */ /* 0x000fe40003f84270 */
[----:B------:R-:W-:Y:S02]  /*6870*/  FSEL R162, R18, -INF , P1 ;  /* 0xff80000012a27808 */ /* 0x000fe40000800000 */
[----:B------:R-:W-:Y:S01]  /*6880*/  FSEL R163, R19, -INF , P0 ;  /* 0xff80000013a37808 */ /* 0x000fe20000000000 */
[C---:B--2---:R-:W-:Y:S01]  /*6890*/  HMMA.16816.F32 R44, R196.reuse, R4, R44 ;  /* 0x00000004c42c723c */ /* 0x044fe2000000182c */
[----:B------:R-:W2:Y:S02]  /*68a0*/  LDL.64 R18, [R1+0x10] ;  /* 0x0000100001127983 */ /* 0x000ea40000100a00 */
[----:B------:R-:W-:Y:S02]  /*68b0*/  ISETP.GT.AND P1, PT, R0, 0x20, PT ;  /* 0x000000200000780c */ /* 0x000fe40003f24270 */
[----:B------:R-:W-:Y:S02]  /*68c0*/  FSEL R153, R13, -INF , P4 ;  /* 0xff8000000d997808 */ /* 0x000fe40002000000 */
[----:B------:R-:W-:Y:S01]  /*68d0*/  ISETP.GT.AND P4, PT, R2, 0x19, PT ;  /* 0x000000190200780c */ /* 0x000fe20003f84270 */
[C---:B------:R-:W-:Y:S01]  /*68e0*/  HMMA.16816.F32 R48, R196.reuse, R6, R48 ;  /* 0x00000006c430723c */ /* 0x040fe20000001830 */
[----:B------:R-:W-:Y:S02]  /*68f0*/  LDSM.16.M88.4 R4, [R202+0x7800] ;  /* 0x00780000ca04783b */ /* 0x000fe40000000200 */
[----:B------:R-:W-:Y:S02]  /*6900*/  ISETP.GT.AND P0, PT, R0, 0x21, PT ;  /* 0x000000210000780c */ /* 0x000fe40003f04270 */
[----:B------:R-:W-:Y:S02]  /*6910*/  FSEL R155, R17, -INF , P4 ;  /* 0xff800000119b7808 */ /* 0x000fe40002000000 */
[----:B------:R-:W-:Y:S02]  /*6920*/  FSEL R148, R8, -INF , P6 ;  /* 0xff80000008947808 */ /* 0x000fe40003000000 */
[----:B------:R-:W3:Y:S01]  /*6930*/  LDL R17, [R1+0x20] ;  /* 0x0000200001117983 */ /* 0x000ee20000100800 */
[C---:B------:R-:W-:Y:S02]  /*6940*/  ISETP.GT.AND P6, PT, R2.reuse, 0x10, PT ;  /* 0x000000100200780c */ /* 0x040fe40003fc4270 */
[----:B------:R-:W-:Y:S01]  /*6950*/  ISETP.GT.AND P4, PT, R2, 0x21, PT ;  /* 0x000000210200780c */ /* 0x000fe20003f84270 */
[----:B------:R-:W1:Y:S01]  /*6960*/  LDSM.16.M88.4 R8, [R202+0x7000] ;  /* 0x00700000ca08783b */ /* 0x000e620000000200 */
[----:B------:R-:W-:Y:S01]  /*6970*/  FSEL R152, R12, -INF , P6 ;  /* 0xff8000000c987808 */ /* 0x000fe20003000000 */
[----:B------:R-:W-:Y:S04]  /*6980*/  DEPBAR.LE SB0, 0x0 ;  /* 0x000080000000791a */ /* 0x000fe80000000000 */
[----:B------:R-:W-:Y:S02]  /*6990*/  FMNMX.FTZ R12, R116, R3, !PT ;  /* 0x00000003740c7209 */ /* 0x000fe40007810000 */
[----:B------:R-:W-:Y:S01]  /*69a0*/  BAR.SYNC.DEFER_BLOCKING 0x0 ;  /* 0x0000000000007b1d */ /* 0x000fe20000010000 */
[----:B------:R-:W-:Y:S02]  /*69b0*/  FSEL R165, R21, -INF , P4 ;  /* 0xff80000015a57808 */ /* 0x000fe40002000000 */
[----:B------:R-:W-:Y:S02]  /*69c0*/  FMNMX.FTZ R12, R156, R12, !PT ;  /* 0x0000000c9c0c7209 */ /* 0x000fe40007810000 */
[----:B------:R-:W-:Y:S02]  /*69d0*/  FSEL R166, R22, -INF , P1 ;  /* 0xff80000016a67808 */ /* 0x000fe40000800000 */
[----:B------:R-:W-:Y:S02]  /*69e0*/  FMNMX.FTZ R12, R148, R12, !PT ;  /* 0x0000000c940c7209 */ /* 0x000fe40007810000 */
[----:B------:R-:W-:Y:S02]  /*69f0*/  FSEL R176, R23, -INF , P0 ;  /* 0xff80000017b07808 */ /* 0x000fe40000000000 */
[----:B------:R-:W-:Y:S02]  /*6a00*/  FMNMX.FTZ R12, R150, R12, !PT ;  /* 0x0000000c960c7209 */ /* 0x000fe40007810000 */
[----:B------:R-:W-:Y:S02]  /*6a10*/  ISETP.GT.AND P1, PT, R0, 0x28, PT ;  /* 0x000000280000780c */ /* 0x000fe40003f24270 */
[----:B------:R-:W-:Y:S02]  /*6a20*/  FMNMX.FTZ R12, R152, R12, !PT ;  /* 0x0000000c980c7209 */ /* 0x000fe40007810000 */
[----:B------:R-:W-:Y:S02]  /*6a30*/  ISETP.GT.AND P0, PT, R0, 0x29, PT ;  /* 0x000000290000780c */ /* 0x000fe40003f04270 */
[----:B------:R-:W-:Y:S02]  /*6a40*/  FSEL R178, R26, -INF , P1 ;  /* 0xff8000001ab27808 */ /* 0x000fe40000800000 */
[----:B------:R-:W-:Y:S02]  /*6a50*/  FSEL R179, R27, -INF , P0 ;  /* 0xff8000001bb37808 */ /* 0x000fe40000000000 */
[C---:B------:R-:W-:Y:S02]  /*6a60*/  ISETP.GT.AND P1, PT, R0.reuse, 0x30, PT ;  /* 0x000000300000780c */ /* 0x040fe40003f24270 */
[----:B------:R-:W-:Y:S02]  /*6a70*/  ISETP.GT.AND P0, PT, R0, 0x31, PT ;  /* 0x000000310000780c */ /* 0x000fe40003f04270 */
[----:B------:R-:W-:Y:S02]  /*6a80*/  FSEL R182, R30, -INF , P1 ;  /* 0xff8000001eb67808 */ /* 0x000fe40000800000 */
[----:B------:R-:W-:Y:S02]  /*6a90*/  FSEL R231, R31, -INF , P0 ;  /* 0xff8000001fe77808 */ /* 0x000fe40000000000 */
[----:B------:R-:W-:Y:S01]  /*6aa0*/  ISETP.GT.AND P1, PT, R0, 0x38, PT ;  /* 0x000000380000780c */ /* 0x000fe20003f24270 */
[C---:B-1----:R-:W-:Y:S05]  /*6ab0*/  HMMA.16816.F32 R52, R196.reuse, R8, R52 ;  /* 0x00000008c434723c */ /* 0x042fea0000001834 */
[C---:B------:R-:W-:Y:S02]  /*6ac0*/  ISETP.GT.AND P6, PT, R2.reuse, 0x18, PT ;  /* 0x000000180200780c */ /* 0x040fe40003fc4270 */
[----:B------:R-:W-:Y:S01]  /*6ad0*/  FMNMX.FTZ R8, R153, R12, !PT ;  /* 0x0000000c99087209 */ /* 0x000fe20007810000 */
[C---:B------:R-:W-:Y:S03]  /*6ae0*/  HMMA.16816.F32 R56, R196.reuse, R10, R56 ;  /* 0x0000000ac438723c */ /* 0x040fe60000001838 */
[----:B------:R-:W-:Y:S02]  /*6af0*/  ISETP.GT.AND P4, PT, R2, 0x29, PT ;  /* 0x000000290200780c */ /* 0x000fe40003f84270 */
[----:B------:R-:W-:Y:S02]  /*6b00*/  FSEL R154, R16, -INF , P6 ;  /* 0xff800000109a7808 */ /* 0x000fe40003000000 */
[----:B------:R-:W-:Y:S01]  /*6b10*/  ISETP.GT.AND P6, PT, R2, 0x20, PT ;  /* 0x000000200200780c */ /* 0x000fe20003fc4270 */
[C---:B------:R-:W-:Y:S03]  /*6b20*/  HMMA.16816.F32 R60, R196.reuse, R4, R60 ;  /* 0x00000004c43c723c */ /* 0x040fe6000000183c */
[----:B------:R-:W-:Y:S02]  /*6b30*/  ISETP.GT.AND P0, PT, R0, 0x39, PT ;  /* 0x000000390000780c */ /* 0x000fe40003f04270 */
[----:B------:R-:W-:Y:S02]  /*6b40*/  FMNMX.FTZ R8, R154, R8, !PT ;  /* 0x000000089a087209 */ /* 0x000fe40007810000 */
[----:B------:R-:W-:Y:S01]  /*6b50*/  FSEL R164, R20, -INF , P6 ;  /* 0xff80000014a47808 */ /* 0x000fe20003000000 */
[----:B------:R-:W-:Y:S03]  /*6b60*/  HMMA.16816.F32 R64, R196, R6, R64 ;  /* 0x00000006c440723c */ /* 0x000fe60000001840 */
[----:B------:R-:W-:Y:S02]  /*6b70*/  ISETP.GT.AND P6, PT, R2, 0x28, PT ;  /* 0x000000280200780c */ /* 0x000fe40003fc4270 */
[----:B------:R-:W-:Y:S02]  /*6b80*/  FMNMX.FTZ R9, R157, R118, !PT ;  /* 0x000000769d097209 */ /* 0x000fe40007810000 */
[----:B------:R-:W-:Y:S02]  /*6b90*/  FMNMX.FTZ R8, R155, R8, !PT ;  /* 0x000000089b087209 */ /* 0x000fe40007810000 */
[----:B------:R-:W-:Y:S03]  /*6ba0*/  FMNMX.FTZ R9, R159, R9, !PT ;  /* 0x000000099f097209 */ /* 0x000fe60007810000 */
[----:B------:R-:W-:Y:S02]  /*6bb0*/  FMNMX.FTZ R8, R164, R8, !PT ;  /* 0x00000008a4087209 */ /* 0x000fe40007810000 */
[----:B------:R-:W-:Y:S02]  /*6bc0*/  FMNMX.FTZ R9, R151, R9, !PT ;  /* 0x0000000997097209 */ /* 0x000fe40007810000 */
[----:B------:R-:W-:Y:S02]  /*6bd0*/  FSEL R167, R24, -INF , P6 ;  /* 0xff80000018a77808 */ /* 0x000fe40003000000 */
[----:B------:R-:W-:Y:S02]  /*6be0*/  FMNMX.FTZ R8, R165, R8, !PT ;  /* 0x00000008a5087209 */ /* 0x000fe40007810000 */
[----:B------:R-:W-:Y:S02]  /*6bf0*/  FSEL R177, R25, -INF , P4 ;  /* 0xff80000019b17808 */ /* 0x000fe40002000000 */
[----:B------:R-:W-:Y:S02]  /*6c00*/  ISETP.GT.AND P6, PT, R2, 0x30, PT ;  /* 0x000000300200780c */ /* 0x000fe40003fc4270 */
[----:B------:R-:W-:Y:S02]  /*6c10*/  FMNMX.FTZ R9, R158, R9, !PT ;  /* 0x000000099e097209 */ /* 0x000fe40007810000 */
[----:B------:R-:W-:Y:S02]  /*6c20*/  FMNMX.FTZ R8, R167, R8, !PT ;  /* 0x00000008a7087209 */ /* 0x000fe40007810000 */
[----:B------:R-:W-:Y:S02]  /*6c30*/  FSEL R180, R28, -INF , P6 ;  /* 0xff8000001cb47808 */ /* 0x000fe40003000000 */
[----:B------:R-:W-:Y:S02]  /*6c40*/  ISETP.GT.AND P4, PT, R2, 0x31, PT ;  /* 0x000000310200780c */ /* 0x000fe40003f84270 */
[----:B------:R-:W-:Y:S02]  /*6c50*/  FMNMX.FTZ R8, R177, R8, !PT ;  /* 0x00000008b1087209 */ /* 0x000fe40007810000 */
[----:B------:R-:W-:Y:S02]  /*6c60*/  FMNMX.FTZ R9, R160, R9, !PT ;  /* 0x00000009a0097209 */ /* 0x000fe40007810000 */
[----:B------:R-:W-:Y:S02]  /*6c70*/  FSEL R181, R29, -INF , P4 ;  /* 0xff8000001db57808 */ /* 0x000fe40002000000 */
[----:B------:R-:W-:Y:S02]  /*6c80*/  FMNMX.FTZ R8, R180, R8, !PT ;  /* 0x00000008b4087209 */ /* 0x000fe40007810000 */
[----:B------:R-:W-:Y:S02]  /*6c90*/  ISETP.GT.AND P6, PT, R2, 0x38, PT ;  /* 0x000000380200780c */ /* 0x000fe40003fc4270 */
[----:B------:R-:W-:Y:S02]  /*6ca0*/  FMNMX.FTZ R9, R161, R9, !PT ;  /* 0x00000009a1097209 */ /* 0x000fe40007810000 */
[----:B------:R-:W-:Y:S02]  /*6cb0*/  FSEL R183, R32, -INF , P6 ;  /* 0xff80000020b77808 */ /* 0x000fe40003000000 */
[----:B------:R-:W-:Y:S02]  /*6cc0*/  FMNMX.FTZ R4, R181, R8, !PT ;  /* 0x00000008b5047209 */ /* 0x000fe40007810000 */
[----:B------:R-:W-:Y:S02]  /*6cd0*/  ISETP.GT.AND P4, PT, R2, 0x39, PT ;  /* 0x000000390200780c */ /* 0x000fe40003f84270 */
[----:B------:R-:W-:Y:S02]  /*6ce0*/  FMNMX.FTZ R5, R162, R9, !PT ;  /* 0x00000009a2057209 */ /* 0x000fe40007810000 */
[----:B------:R-:W-:Y:S02]  /*6cf0*/  ISETP.GT.AND P6, PT, R2, 0x40, PT ;  /* 0x000000400200780c */ /* 0x000fe40003fc4270 */
[----:B------:R-:W-:Y:S02]  /*6d00*/  FSEL R232, R33, -INF , P4 ;  /* 0xff80000021e87808 */ /* 0x000fe40002000000 */
        /* <DEDUP_REMOVED lines=8> */
[----:B------:R-:W-:Y:S02]  /*6d90*/  FMNMX.FTZ R4, R235, R4, !PT ;  /* 0x00000004eb047209 */ /* 0x000fe40007810000 */
        /* <DEDUP_REMOVED lines=16> */
[C---:B------:R-:W-:Y:S02]  /*6ea0*/  ISETP.GT.AND P0, PT, R0.reuse, 0x41, PT ;  /* 0x000000410000780c */ /* 0x040fe40003f04270 */
[----:B------:R-:W-:Y:S02]  /*6eb0*/  ISETP.GT.AND P1, PT, R0, 0x48, PT ;  /* 0x000000480000780c */ /* 0x000fe40003f24270 */
[----:B------:R-:W-:Y:S02]  /*6ec0*/  FMNMX.FTZ R4, R234, R4, !PT ;  /* 0x00000004ea047209 */ /* 0x000fe40007810000 */
[----:B------:R-:W-:Y:S02]  /*6ed0*/  FSEL R243, R44, -INF , P6 ;  /* 0xff8000002cf37808 */ /* 0x000fe40003000000 */
[----:B------:R-:W-:Y:S02]  /*6ee0*/  ISETP.GT.AND P4, PT, R2, 0x51, PT ;  /* 0x000000510200780c */ /* 0x000fe40003f84270 */
[----:B------:R-:W-:Y:S02]  /*6ef0*/  FMNMX.FTZ R117, R240, R117, !PT ;  /* 0x00000075f0757209 */ /* 0x000fe40007810000 */
[----:B------:R-:W-:Y:S02]  /*6f00*/  FSEL R238, R39, -INF , P0 ;  /* 0xff80000027ee7808 */ /* 0x000fe40000000000 */
[----:B------:R-:W-:Y:S02]  /*6f10*/  ISETP.GT.AND P0, PT, R0, 0x49, PT ;  /* 0x000000490000780c */ /* 0x000fe40003f04270 */
[----:B------:R-:W-:Y:S02]  /*6f20*/  FSEL R241, R42, -INF , P1 ;  /* 0xff8000002af17808 */ /* 0x000fe40000800000 */
[----:B------:R-:W-:Y:S02]  /*6f30*/  ISETP.GT.AND P1, PT, R0, 0x50, PT ;  /* 0x000000500000780c */ /* 0x000fe40003f24270 */
[----:B------:R-:W-:Y:S02]  /*6f40*/  FMNMX.FTZ R4, R237, R4, !PT ;  /* 0x00000004ed047209 */ /* 0x000fe40007810000 */
[----:B------:R-:W-:Y:S02]  /*6f50*/  FSEL R244, R45, -INF , P4 ;  /* 0xff8000002df47808 */ /* 0x000fe40002000000 */
[----:B------:R-:W-:Y:S02]  /*6f60*/  ISETP.GT.AND P6, PT, R2, 0x58, PT ;  /* 0x000000580200780c */ /* 0x000fe40003fc4270 */
[----:B------:R-:W-:Y:S02]  /*6f70*/  FMNMX.FTZ R117, R243, R117, !PT ;  /* 0x00000075f3757209 */ /* 0x000fe40007810000 */
[----:B------:R-:W-:Y:S02]  /*6f80*/  FSEL R245, R46, -INF , P1 ;  /* 0xff8000002ef57808 */ /* 0x000fe40000800000 */
[C---:B------:R-:W-:Y:S02]  /*6f90*/  ISETP.GT.AND P1, PT, R0.reuse, 0x58, PT ;  /* 0x000000580000780c */ /* 0x040fe40003f24270 */
[----:B------:R-:W-:Y:S02]  /*6fa0*/  FSEL R242, R43, -INF , P0 ;  /* 0xff8000002bf27808 */ /* 0x000fe40000000000 */
[----:B------:R-:W-:Y:S02]  /*6fb0*/  ISETP.GT.AND P0, PT, R0, 0x51, PT ;  /* 0x000000510000780c */ /* 0x000fe40003f04270 */
[----:B------:R-:W-:Y:S02]  /*6fc0*/  ISETP.GT.AND P4, PT, R2, 0x59, PT ;  /* 0x000000590200780c */ /* 0x000fe40003f84270 */
[----:B------:R-:W-:Y:S02]  /*6fd0*/  FMNMX.FTZ R4, R238, R4, !PT ;  /* 0x00000004ee047209 */ /* 0x000fe40007810000 */
[----:B------:R-:W-:Y:S02]  /*6fe0*/  FSEL R247, R48, -INF , P6 ;  /* 0xff80000030f77808 */ /* 0x000fe40003000000 */
[----:B------:R-:W-:Y:S02]  /*6ff0*/  FMNMX.FTZ R117, R244, R117, !PT ;  /* 0x00000075f4757209 */ /* 0x000fe40007810000 */
[----:B------:R-:W-:Y:S02]  /*7000*/  FSEL R246, R47, -INF , P0 ;  /* 0xff8000002ff67808 */ /* 0x000fe40000000000 */
[C---:B------:R-:W-:Y:S02]  /*7010*/  ISETP.GT.AND P0, PT, R2.reuse, 0x60, PT ;  /* 0x000000600200780c */ /* 0x040fe40003f04270 */
[C---:B------:R-:W-:Y:S02]  /*7020*/  ISETP.GT.AND P6, PT, R2.reuse, 0x61, PT ;  /* 0x000000610200780c */ /* 0x040fe40003fc4270 */
[----:B------:R-:W-:Y:S02]  /*7030*/  FSEL R249, R49, -INF , P4 ;  /* 0xff80000031f97808 */ /* 0x000fe40002000000 */
[----:B------:R-:W-:Y:S02]  /*7040*/  ISETP.GT.AND P4, PT, R2, 0x68, PT ;  /* 0x000000680200780c */ /* 0x000fe40003f84270 */
[----:B------:R-:W-:Y:S02]  /*7050*/  FSEL R250, R50, -INF , P1 ;  /* 0xff80000032fa7808 */ /* 0x000fe40000800000 */
[----:B------:R-:W-:Y:S02]  /*7060*/  ISETP.GT.AND P1, PT, R2, 0x69, PT ;  /* 0x000000690200780c */ /* 0x000fe40003f24270 */
[----:B------:R-:W-:Y:S02]  /*7070*/  FMNMX.FTZ R4, R241, R4, !PT ;  /* 0x00000004f1047209 */ /* 0x000fe40007810000 */
[----:B------:R-:W-:Y:S02]  /*7080*/  FMNMX.FTZ R117, R247, R117, !PT ;  /* 0x00000075f7757209 */ /* 0x000fe40007810000 */
[----:B------:R-:W-:Y:S02]  /*7090*/  FSEL R15, R52, -INF , P0 ;  /* 0xff800000340f7808 */ /* 0x000fe40000000000 */
[----:B------:R-:W-:Y:S02]  /*70a0*/  FSEL R53, R53, -INF , P6 ;  /* 0xff80000035357808 */ /* 0x000fe40003000000 */
[C---:B------:R-:W-:Y:S02]  /*70b0*/  ISETP.GT.AND P6, PT, R2.reuse, 0x71, PT ;  /* 0x000000710200780c */ /* 0x040fe40003fc4270 */
[----:B------:R-:W-:Y:S02]  /*70c0*/  ISETP.GT.AND P0, PT, R2, 0x70, PT ;  /* 0x000000700200780c */ /* 0x000fe40003f04270 */
[----:B------:R-:W-:Y:S02]  /*70d0*/  FSEL R251, R56, -INF , P4 ;  /* 0xff80000038fb7808 */ /* 0x000fe40002000000 */
[C---:B------:R-:W-:Y:S02]  /*70e0*/  ISETP.GT.AND P4, PT, R2.reuse, 0x78, PT ;  /* 0x000000780200780c */ /* 0x040fe40003f84270 */
[----:B------:R-:W-:Y:S02]  /*70f0*/  FSEL R57, R57, -INF , P1 ;  /* 0xff80000039397808 */ /* 0x000fe40000800000 */
[----:B------:R-:W-:Y:S02]  /*7100*/  ISETP.GT.AND P1, PT, R2, 0x79, PT ;  /* 0x000000790200780c */ /* 0x000fe40003f24270 */
[----:B------:R-:W-:Y:S02]  /*7110*/  FMNMX.FTZ R2, R242, R4, !PT ;  /* 0x00000004f2027209 */ /* 0x000fe40007810000 */
[----:B------:R-:W-:Y:S02]  /*7120*/  FMNMX.FTZ R117, R249, R117, !PT ;  /* 0x00000075f9757209 */ /* 0x000fe40007810000 */
[----:B------:R-:W-:Y:S02]  /*7130*/  FMNMX.FTZ R2, R245, R2, !PT ;  /* 0x00000002f5027209 */ /* 0x000fe40007810000 */
        /* <DEDUP_REMOVED lines=10> */
[----:B------:R-:W-:Y:S02]  /*71e0*/  FSEL R32, R54, -INF , P0 ;  /* 0xff80000036207808 */ /* 0x000fe40000000000 */
[----:B------:R-:W-:Y:S02]  /*71f0*/  ISETP.GT.AND P1, PT, R0, 0x61, PT ;  /* 0x000000610000780c */ /* 0x000fe40003f24270 */
[----:B------:R-:W-:Y:S02]  /*7200*/  FMNMX.FTZ R2, R248, R2, !PT ;  /* 0x00000002f8027209 */ /* 0x000fe40007810000 */
        /* <DEDUP_REMOVED lines=20> */
[----:B------:R-:W-:Y:S01]  /*7350*/  FMNMX.FTZ R2, R62, R2, !PT ;  /* 0x000000023e027209 */ /* 0x000fe20007810000 */
[----:B------:R-:W1:Y:S01]  /*7360*/  SHFL.BFLY PT, R4, R117, 0x2, 0x1f ;  /* 0x0c401f0075047f89 */ /* 0x000e6200000e0000 */
[C---:B------:R-:W-:Y:S02]  /*7370*/  ISETP.GT.AND P1, PT, R0.reuse, 0x78, PT ;  /* 0x000000780000780c */ /* 0x040fe40003f24270 */
[----:B------:R-:W-:Y:S02]  /*7380*/  ISETP.GT.AND P0, PT, R0, 0x79, PT ;  /* 0x000000790000780c */ /* 0x000fe40003f04270 */
[----:B------:R-:W-:Y:S02]  /*7390*/  FMNMX.FTZ R0, R63, R2, !PT ;  /* 0x000000023f007209 */ /* 0x000fe40007810000 */
[----:B------:R-:W-:Y:S02]  /*73a0*/  FSEL R66, R66, -INF , P1 ;  /* 0xff80000042427808 */ /* 0x000fe40000800000 */
[----:B------:R-:W-:Y:S02]  /*73b0*/  FSEL R119, R67, -INF , P0 ;  /* 0xff80000043777808 */ /* 0x000fe40000000000 */
[----:B------:R-:W-:Y:S02]  /*73c0*/  FMNMX.FTZ R0, R66, R0, !PT ;  /* 0x0000000042007209 */ /* 0x000fe40007810000 */
[----:B------:R-:W-:Y:S02]  /*73d0*/  ISETP.GT.AND P6, PT, R229, R230, PT ;  /* 0x000000e6e500720c */ /* 0x000fe40003fc4270 */
[----:B------:R-:W-:Y:S02]  /*73e0*/  FMNMX.FTZ R0, R119, R0, !PT ;  /* 0x0000000077007209 */ /* 0x000fe40007810000 */
[----:B------:R-:W-:Y:S03]  /*73f0*/  IADD3 R230, R229, -0x1, RZ ;  /* 0xffffffffe5e67810 */ /* 0x000fe60007ffe0ff */
[----:B------:R-:W4:Y:S01]  /*7400*/  SHFL.BFLY PT, R2, R0, 0x2, 0x1f ;  /* 0x0c401f0000027f89 */ /* 0x000f2200000e0000 */
[----:B-1----:R-:W-:Y:S05]  /*7410*/  FMNMX.FTZ R117, R117, R4, !PT ;  /* 0x0000000475757209 */ /* 0x002fea0007810000 */
[----:B------:R-:W-:Y:S01]  /*7420*/  @P6 SHF.R.S32.HI R6, RZ, 0x1f, R230 ;  /* 0x0000001fff066819 */ /* 0x000fe200000114e6 */
[----:B------:R-:W-:Y:S01]  /*7430*/  @P6 IMAD.MOV.U32 R11, RZ, RZ, c[0x0][0x1e0] ;  /* 0x00007800ff0b6624 */ /* 0x000fe200078e00ff */
[----:B------:R-:W1:Y:S03]  /*7440*/  SHFL.BFLY PT, R4, R117, 0x1, 0x1f ;  /* 0x0c201f0075047f89 */ /* 0x000e6600000e0000 */
[----:B------:R-:W-:Y:S02]  /*7450*/  @P6 IMAD R6, R6, c[0x0][0x1e0], RZ ;  /* 0x0000780006066a24 */ /* 0x000fe400078e02ff */
[----:B------:R-:W-:Y:S02]  /*7460*/  @P6 IMAD.SHL.U32 R10, R11, 0x40, RZ ;  /* 0x000000400b0a6824 */ /* 0x000fe400078e00ff */
[----:B------:R-:W-:Y:S01]  /*7470*/  @P6 IMAD R6, R230, c[0x0][0x1e4], R6 ;  /* 0x00007900e6066a24 */ /* 0x000fe200078e0206 */
[----:B----4-:R-:W-:Y:S05]  /*7480*/  FMNMX.FTZ R0, R0, R2, !PT ;  /* 0x0000000200007209 */ /* 0x010fea0007810000 */
[----:B------:R-:W4:Y:S01]  /*7490*/  SHFL.BFLY PT, R2, R0, 0x1, 0x1f ;  /* 0x0c201f0000027f89 */ /* 0x000f2200000e0000 */
[----:B-1----:R-:W-:Y:S04]  /*74a0*/  FMNMX.FTZ R117, R117, R4, !PT ;  /* 0x0000000475757209 */ /* 0x002fe80007810000 */
[C---:B------:R-:W-:Y:S01]  /*74b0*/  FSETP.NEU.FTZ.AND P1, PT, R117.reuse, -INF , PT ;  /* 0xff8000007500780b */ /* 0x040fe20003f3d000 */
[----:B------:R-:W-:Y:S05]  /*74c0*/  FMUL.FTZ R149, R117, c[0x0][0x2d0] ;  /* 0x0000b40075957a20 */ /* 0x000fea0000410000 */
[----:B------:R-:W-:Y:S05]  /*74d0*/  FSEL R149, R149, RZ, P1 ;  /* 0x000000ff95957208 */ /* 0x000fea0000800000 */
[--C-:B------:R-:W-:Y:S02]  /*74e0*/  FFMA.FTZ R4, R116, c[0x0][0x2d0], -R149.reuse ;  /* 0x0000b40074047a23 */ /* 0x100fe40000010895 */
[--C-:B------:R-:W-:Y:S02]  /*74f0*/  FFMA.FTZ R7, R156, c[0x0][0x2d0], -R149.reuse ;  /* 0x0000b4009c077a23 */ /* 0x100fe40000010895 */
[----:B------:R1:W-:Y:S01]  /*7500*/  MUFU.EX2 R49, R4 ;  /* 0x0000000400317308 */ /* 0x0003e20000000800 */
[----:B----4-:R-:W-:Y:S01]  /*7510*/  FMNMX.FTZ R116, R0, R2, !PT ;  /* 0x0000000200747209 */ /* 0x010fe20007810000 */
[----:B------:R-:W-:Y:S02]  /*7520*/  FFMA.FTZ R0, R148, c[0x0][0x2d0], -R149 ;  /* 0x0000b40094007a23 */ /* 0x000fe40000010895 */
[----:B------:R-:W-:Y:S02]  /*7530*/  IMAD.MOV.U32 R156, RZ, RZ, R15 ;  /* 0x000000ffff9c7224 */ /* 0x000fe400078e000f */
[----:B------:R-:W-:Y:S04]  /*7540*/  FMUL.FTZ R148, R116, c[0x0][0x2d0] ;  /* 0x0000b40074947a20 */ /* 0x000fe80000410000 */
[----:B------:R4:W-:Y:S10]  /*7550*/  MUFU.EX2 R12, R0 ;  /* 0x00000000000c7308 */ /* 0x0009f40000000800 */
[----:B------:R-:W5:Y:S01]  /*7560*/  MUFU.EX2 R48, R7 ;  /* 0x0000000700307308 */ /* 0x000f620000000800 */
[----:B-1----:R-:W-:Y:S05]  /*7570*/  @P6 IMAD.WIDE.U32 R4, R230, c[0x0][0x1e0], RZ ;  /* 0x00007800e6046a25 */ /* 0x002fea00078e00ff */
[----:B------:R-:W-:Y:S01]  /*7580*/  @P6 IADD3 R5, R5, R6, RZ ;  /* 0x0000000605056210 */ /* 0x000fe20007ffe0ff */
[C---:B------:R-:W-:Y:S03]  /*7590*/  @P6 IMAD.SHL.U32 R6, R4.reuse, 0x80, RZ ;  /* 0x0000008004066824 */ /* 0x040fe600078e00ff */
[----:B------:R-:W-:Y:S01]  /*75a0*/  @P6 SHF.L.U64.HI R4, R4, 0x7, R5 ;  /* 0x0000000704046819 */ /* 0x000fe20000010205 */
[----:B----4-:R-:W-:Y:S01]  /*75b0*/  FFMA.FTZ R0, R150, c[0x0][0x2d0], -R149 ;  /* 0x0000b40096007a23 */ /* 0x010fe20000010895 */
[----:B--2---:R-:W-:Y:S02]  /*75c0*/  @P6 IADD3 R5, P4, P0, R6, 0x40, R18 ;  /* 0x0000004006056810 */ /* 0x004fe4000789e012 */
[----:B------:R-:W-:Y:S01]  /*75d0*/  MOV R150, R57 ;  /* 0x0000003900967202 */ /* 0x000fe20000000f00 */
[----:B------:R1:W-:Y:S01]  /*75e0*/  MUFU.EX2 R40, R0 ;  /* 0x0000000000287308 */ /* 0x0003e20000000800 */
[--C-:B---3--:R-:W-:Y:S02]  /*75f0*/  @P6 IADD3.X R9, R4, RZ, R17.reuse, P4, P0 ;  /* 0x000000ff04096210 */ /* 0x108fe400027e0411 */
[----:B------:R-:W-:Y:S02]  /*7600*/  FSETP.NEU.FTZ.AND P0, PT, R116, -INF , PT ;  /* 0xff8000007400780b */ /* 0x000fe40003f1d000 */
[----:B-----5:R-:W-:Y:S02]  /*7610*/  F2FP.PACK_AB R144, R48, R49 ;  /* 0x000000313090723e */ /* 0x020fe400000000ff */
[----:B------:R-:W-:Y:S05]  /*7620*/  FSEL R148, R148, RZ, P0 ;  /* 0x000000ff94947208 */ /* 0x000fea0000000000 */
[----:B------:R-:W-:Y:S01]  /*7630*/  FFMA.FTZ R2, R157, c[0x0][0x2d0], -R148 ;  /* 0x0000b4009d027a23 */ /* 0x000fe20000010894 */
[----:B------:R-:W-:Y:S03]  /*7640*/  MOV R157, R16 ;  /* 0x00000010009d7202 */ /* 0x000fe60000000f00 */
[----:B------:R2:W-:Y:S01]  /*7650*/  MUFU.EX2 R42, R2 ;  /* 0x00000002002a7308 */ /* 0x0005e20000000800 */
[----:B-1----:R-:W-:Y:S05]  /*7660*/  @P6 IADD3 R0, P4, R6, R18, RZ ;  /* 0x0000001206006210 */ /* 0x002fea0007f9e0ff */
[----:B------:R-:W-:Y:S01]  /*7670*/  @P6 IMAD.X R4, R4, 0x1, R17, P4 ;  /* 0x0000000104046824 */ /* 0x000fe200020e0611 */
[C---:B------:R-:W-:Y:S04]  /*7680*/  @P6 LEA R6, P4, R0.reuse, c[0x0][0x1c8], 0x1 ;  /* 0x0000720000066a11 */ /* 0x040fe800078808ff */
[----:B------:R-:W-:Y:S01]  /*7690*/  @P6 LEA.HI.X R7, R0, c[0x0][0x1cc], R4, 0x1, P4 ;  /* 0x0000730000076a11 */ /* 0x000fe200020f0c04 */
[----:B------:R-:W-:Y:S01]  /*76a0*/  FFMA.FTZ R0, R159, c[0x0][0x2d0], -R148 ;  /* 0x0000b4009f007a23 */ /* 0x000fe20000010894 */
[C---:B------:R-:W-:Y:S01]  /*76b0*/  @P6 LEA R8, P4, R5.reuse, c[0x0][0x1c8], 0x1 ;  /* 0x0000720005086a11 */ /* 0x040fe200078808ff */
[----:B------:R-:W-:Y:S02]  /*76c0*/  IMAD.MOV.U32 R159, RZ, RZ, R14 ;  /* 0x000000ffff9f7224 */ /* 0x000fe400078e000e */
[----:B------:R1:W3:Y:S01]  /*76d0*/  MUFU.EX2 R43, R0 ;  /* 0x00000000002b7308 */ /* 0x0002e20000000800 */
[----:B------:R4:W-:Y:S01]  /*76e0*/  @P6 LDGSTS.E.BYPASS.LTC128B.128 [R228+0x8100], [R6.64], !P3 ;  /* 0x0810000006e46fae */ /* 0x0009e2000d901d46 */
[----:B------:R-:W-:Y:S01]  /*76f0*/  @P6 LEA.HI.X R9, R5, c[0x0][0x1cc], R9, 0x1, P4 ;  /* 0x0000730005096a11 */ /* 0x000fe200020f0c09 */
[----:B--2---:R-:W-:Y:S01]  /*7700*/  @P6 IMAD.MOV.U32 R2, RZ, RZ, 0x6 ;  /* 0x00000006ff026424 */ /* 0x004fe200078e00ff */
[----:B------:R-:W-:Y:S04]  /*7710*/  @P6 IADD3 R4, P4, R6, R10, RZ ;  /* 0x0000000a06046210 */ /* 0x000fe80007f9e0ff */
[----:B------:R-:W-:Y:S01]  /*7720*/  @P6 SHF.L.U64.HI R2, R11, R2, c[0x0][0x1e4] ;  /* 0x000079000b026619 */ /* 0x000fe20000010202 */
[----:B------:R2:W-:Y:S04]  /*7730*/  @P6 LDGSTS.E.BYPASS.LTC128B.128 [R228+0xc100], [R8.64], !P2 ;  /* 0x0c10000008e46fae */ /* 0x0005e8000d101d46 */
[----:B------:R-:W-:Y:S05]  /*7740*/  @P6 IMAD.X R5, R2, 0x1, R7, P4 ;  /* 0x0000000102056824 */ /* 0x000fea00020e0607 */
[----:B------:R5:W-:Y:S01]  /*7750*/  @P6 LDGSTS.E.BYPASS.LTC128B.128 [R228+0x9100], [R4.64], !P3 ;  /* 0x0910000004e46fae */ /* 0x000be2000d901d46 */
[----:B-1----:R-:W-:Y:S01]  /*7760*/  FFMA.FTZ R0, R151, c[0x0][0x2d0], -R148 ;  /* 0x0000b40097007a23 */ /* 0x002fe20000010894 */
[----:B---3--:R-:W-:Y:S06]  /*7770*/  F2FP.PACK_AB R145, R43, R42 ;  /* 0x0000002a2b91723e */ /* 0x008fec00000000ff */
[----:B------:R5:W-:Y:S01]  /*7780*/  @P6 LDGSTS.E.BYPASS.LTC128B.128 [R228+0xd100], [R4.64+0x80], !P2 ;  /* 0x0d10008004e46fae */ /* 0x000be2000d101d46 */
[----:B------:R-:W-:Y:S01]  /*7790*/  IMAD.MOV.U32 R151, RZ, RZ, R12 ;  /* 0x000000ffff977224 */ /* 0x000fe200078e000c */
[----:B------:R1:W-:Y:S01]  /*77a0*/  MUFU.EX2 R35, R0 ;  /* 0x0000000000237308 */ /* 0x0003e20000000800 */
[-C--:B----4-:R-:W-:Y:S03]  /*77b0*/  @P6 IADD3 R6, P4, R4, R10.reuse, RZ ;  /* 0x0000000a04066210 */ /* 0x090fe60007f9e0ff */
[----:B------:R-:W-:Y:S02]  /*77c0*/  F2FP.PACK_AB R146, R40, R151 ;  /* 0x000000972892723e */ /* 0x000fe400000000ff */
[----:B------:R-:W-:Y:S02]  /*77d0*/  @P6 IMAD.X R7, R5, 0x1, R2, P4 ;  /* 0x0000000105076824 */ /* 0x000fe400020e0602 */
[----:B--2---:R-:W-:Y:S02]  /*77e0*/  FFMA.FTZ R9, R158, c[0x0][0x2d0], -R148 ;  /* 0x0000b4009e097a23 */ /* 0x004fe40000010894 */
[----:B------:R-:W-:Y:S01]  /*77f0*/  IMAD.MOV.U32 R158, RZ, RZ, R13 ;  /* 0x000000ffff9e7224 */ /* 0x000fe200078e000d */
[----:B------:R2:W-:Y:S01]  /*7800*/  @P6 LDGSTS.E.BYPASS.LTC128B.128 [R228+0xa100], [R6.64], !P3 ;  /* 0x0a10000006e46fae */ /* 0x0005e2000d901d46 */
[----:B------:R3:W4:Y:S07]  /*7810*/  MUFU.EX2 R41, R9 ;  /* 0x0000000900297308 */ /* 0x00072e0000000800 */
[----:B------:R2:W-:Y:S01]  /*7820*/  @P6 LDGSTS.E.BYPASS.LTC128B.128 [R228+0xe100], [R6.64+0x80], !P2 ;  /* 0x0e10008006e46fae */ /* 0x0005e2000d101d46 */
[----:B-1----:R-:W-:Y:S02]  /*7830*/  FSEL R0, R117, RZ, P1 ;  /* 0x000000ff75007208 */ /* 0x002fe40000800000 */
[----:B------:R-:W-:Y:S03]  /*7840*/  @P6 IADD3 R8, P1, R6, R10, RZ ;  /* 0x0000000a06086210 */ /* 0x000fe60007f3e0ff */
[----:B------:R-:W-:Y:S04]  /*7850*/  FADD.FTZ R0, -R0, R3 ;  /* 0x0000000300007221 */ /* 0x000fe80000010100 */
[----:B------:R-:W-:Y:S01]  /*7860*/  FMUL.FTZ R0, R0, c[0x0][0x2d0] ;  /* 0x0000b40000007a20 */ /* 0x000fe20000410000 */
[----:B---3--:R-:W-:Y:S03]  /*7870*/  @P6 IADD3.X R9, R7, R2, RZ, P1, !PT ;  /* 0x0000000207096210 */ /* 0x008fe60000ffe4ff */
[----:B------:R1:W5:Y:S01]  /*7880*/  MUFU.EX2 R3, R0 ;  /* 0x0000000000037308 */ /* 0x0003620000000800 */
[----:B------:R-:W-:Y:S02]  /*7890*/  FSEL R2, R116, RZ, P0 ;  /* 0x000000ff74027208 */ /* 0x000fe40000000000 */
[----:B----4-:R-:W-:Y:S01]  /*78a0*/  F2FP.PACK_AB R147, R41, R35 ;  /* 0x000000232993723e */ /* 0x010fe200000000ff */
[----:B------:R3:W-:Y:S08]  /*78b0*/  @P6 LDGSTS.E.BYPASS.LTC128B.128 [R228+0xb100], [R8.64], !P3 ;  /* 0x0b10000008e46fae */ /* 0x0007f0000d901d46 */
[----:B------:R3:W-:Y:S08]  /*78c0*/  @P6 LDGSTS.E.BYPASS.LTC128B.128 [R228+0xf100], [R8.64+0x80], !P2 ;  /* 0x0f10008008e46fae */ /* 0x0007f0000d101d46 */
[----:B------:R-:W4:Y:S01]  /*78d0*/  LDSM.16.MT88.4 R12, [R200] ;  /* 0x00000000c80c783b */ /* 0x000f220000004200 */
[----:B-1----:R-:W-:Y:S02]  /*78e0*/  FADD.FTZ R0, -R2, R118 ;  /* 0x0000007602007221 */ /* 0x002fe40000010100 */
[----:B------:R-:W-:Y:S02]  /*78f0*/  FFMA.FTZ R2, R152, c[0x0][0x2d0], -R149 ;  /* 0x0000b40098027a23 */ /* 0x000fe40000010895 */
[----:B------:R-:W-:Y:S03]  /*7900*/  FMUL.FTZ R0, R0, c[0x0][0x2d0] ;  /* 0x0000b40000007a20 */ /* 0x000fe60000410000 */
[----:B------:R-:W1:Y:S01]  /*7910*/  LDSM.16.MT88.4 R20, [R204] ;  /* 0x00000000cc14783b */ /* 0x000e620000004200 */
[----:B------:R-:W-:Y:S02]  /*7920*/  IMAD.MOV.U32 R118, RZ, RZ, R66 ;  /* 0x000000ffff767224 */ /* 0x000fe400078e0042 */
[C---:B-----5:R-:W-:Y:S01]  /*7930*/  FMUL.FTZ R4, R3.reuse, R120 ;  /* 0x0000007803047220 */ /* 0x060fe20000410000 */
[----:B------:R-:W5:Y:S01]  /*7940*/  MUFU.EX2 R0, R0 ;  /* 0x0000000000007308 */ /* 0x000f620000000800 */
[C---:B------:R-:W-:Y:S01]  /*7950*/  FMUL.FTZ R5, R3.reuse, R121 ;  /* 0x0000007903057220 */ /* 0x040fe20000410000 */
[----:B------:R-:W-:Y:S01]  /*7960*/  MOV R121, R40 ;  /* 0x0000002800797202 */ /* 0x000fe20000000f00 */
[C---:B------:R-:W-:Y:S01]  /*7970*/  FMUL.FTZ R24, R3.reuse, R80 ;  /* 0x0000005003187220 */ /* 0x040fe20000410000 */
[----:B------:R-:W1:Y:S01]  /*7980*/  LDSM.16.MT88.4 R28, [R203] ;  /* 0x00000000cb1c783b */ /* 0x000e620000004200 */
[C---:B---3--:R-:W-:Y:S02]  /*7990*/  FMUL.FTZ R8, R3.reuse, R124 ;  /* 0x0000007c03087220 */ /* 0x048fe40000410000 */
[C---:B------:R-:W-:Y:S02]  /*79a0*/  FMUL.FTZ R9, R3.reuse, R125 ;  /* 0x0000007d03097220 */ /* 0x040fe40000410000 */
[C---:B------:R-:W-:Y:S02]  /*79b0*/  FMUL.FTZ R16, R3.reuse, R72 ;  /* 0x0000004803107220 */ /* 0x040fe40000410000 */
[C---:B------:R-:W-:Y:S01]  /*79c0*/  FMUL.FTZ R17, R3.reuse, R73 ;  /* 0x0000004903117220 */ /* 0x040fe20000410000 */
[----:B------:R-:W3:Y:S01]  /*79d0*/  LDSM.16.MT88.4 R36, [R223] ;  /* 0x00000000df24783b */ /* 0x000ee20000004200 */
[C---:B------:R-:W-:Y:S02]  /*79e0*/  FMUL.FTZ R25, R3.reuse, R81 ;  /* 0x0000005103197220 */ /* 0x040fe40000410000 */
[----:B------:R-:W-:Y:S02]  /*79f0*/  IMAD.MOV.U32 R152, RZ, RZ, R32 ;  /* 0x000000ffff987224 */ /* 0x000fe400078e0020 */
[C---:B------:R-:W-:Y:S02]  /*7a00*/  FMUL.FTZ R32, R3.reuse, R88 ;  /* 0x0000005803207220 */ /* 0x040fe40000410000 */
[----:B------:R-:W-:Y:S01]  /*7a10*/  IMAD.MOV.U32 R88, RZ, RZ, R33 ;  /* 0x000000ffff587224 */ /* 0x000fe200078e0021 */
[----:B------:R-:W1:Y:S01]  /*7a20*/  LDSM.16.MT88.4 R44, [R200+0x4000] ;  /* 0x00400000c82c783b */ /* 0x000e620000004200 */
[C---:B------:R-:W-:Y:S02]  /*7a30*/  FMUL.FTZ R33, R3.reuse, R89 ;  /* 0x0000005903217220 */ /* 0x040fe40000410000 */
[----:B------:R-:W-:Y:S02]  /*7a40*/  IMAD.MOV.U32 R89, RZ, RZ, R34 ;  /* 0x000000ffff597224 */ /* 0x000fe400078e0022 */
[C---:B-----5:R-:W-:Y:S02]  /*7a50*/  FMUL.FTZ R11, R0.reuse, R127 ;  /* 0x0000007f000b7220 */ /* 0x060fe40000410000 */
[----:B------:R5:W-:Y:S01]  /*7a60*/  MUFU.EX2 R127, R2 ;  /* 0x00000002007f7308 */ /* 0x000be20000000800 */
[C---:B--2---:R-:W-:Y:S01]  /*7a70*/  FMUL.FTZ R6, R0.reuse, R122 ;  /* 0x0000007a00067220 */ /* 0x044fe20000410000 */
[----:B------:R-:W0:Y:S01]  /*7a80*/  LDGDEPBAR ;  /* 0x00000000000079af */ /* 0x000e220000000000 */
[C---:B------:R-:W-:Y:S02]  /*7a90*/  FMUL.FTZ R7, R0.reuse, R123 ;  /* 0x0000007b00077220 */ /* 0x040fe40000410000 */
[C---:B------:R-:W-:Y:S02]  /*7aa0*/  FMUL.FTZ R18, R0.reuse, R74 ;  /* 0x0000004a00127220 */ /* 0x040fe40000410000 */
[C---:B------:R-:W-:Y:S02]  /*7ab0*/  FMUL.FTZ R19, R0.reuse, R75 ;  /* 0x0000004b00137220 */ /* 0x040fe40000410000 */
[C---:B------:R-:W-:Y:S01]  /*7ac0*/  FMUL.FTZ R26, R0.reuse, R82 ;  /* 0x00000052001a7220 */ /* 0x040fe20000410000 */
[C---:B----4-:R-:W-:Y:S01]  /*7ad0*/  HMMA.16816.F32 R4, R144.reuse, R12, R4 ;  /* 0x0000000c9004723c */ /* 0x050fe20000001804 */
[----:B------:R-:W-:Y:S04]  /*7ae0*/  LDSM.16.MT88.4 R72, [R200+0x800] ;  /* 0x00080000c848783b */ /* 0x000fe80000004200 */
[C---:B------:R-:W-:Y:S02]  /*7af0*/  FMUL.FTZ R10, R0.reuse, R126 ;  /* 0x0000007e000a7220 */ /* 0x040fe40000410000 */
[C---:B------:R-:W-:Y:S02]  /*7b00*/  FMUL.FTZ R12, R3.reuse, R68 ;  /* 0x00000044030c7220 */ /* 0x040fe40000410000 */
[----:B------:R-:W-:Y:S03]  /*7b10*/  FMUL.FTZ R13, R3, R69 ;  /* 0x00000045030d7220 */ /* 0x000fe60000410000 */
[C---:B------:R-:W-:Y:S03]  /*7b20*/  HMMA.16816.F32 R8, R144.reuse, R14, R8 ;  /* 0x0000000e9008723c */ /* 0x040fe60000001808 */
[----:B-----5:R-:W-:Y:S02]  /*7b30*/  FFMA.FTZ R2, R153, c[0x0][0x2d0], -R149 ;  /* 0x0000b40099027a23 */ /* 0x020fe40000010895 */
[----:B------:R-:W-:Y:S02]  /*7b40*/  IMAD.MOV.U32 R122, RZ, RZ, R35 ;  /* 0x000000ffff7a7224 */ /* 0x000fe400078e0023 */
[----:B------:R2:W-:Y:S01]  /*7b50*/  MUFU.EX2 R66, R2 ;  /* 0x0000000200427308 */ /* 0x0005e20000000800 */
[C---:B------:R-:W-:Y:S04]  /*7b60*/  FMUL.FTZ R14, R0.reuse, R70 ;  /* 0x00000046000e7220 */ /* 0x040fe80000410000 */
[C---:B------:R-:W-:Y:S02]  /*7b70*/  FMUL.FTZ R15, R0.reuse, R71 ;  /* 0x00000047000f7220 */ /* 0x040fe40000410000 */
[----:B------:R-:W-:Y:S01]  /*7b80*/  LDSM.16.MT88.4 R68, [R206+0x4000] ;  /* 0x00400000ce44783b */ /* 0x000fe20000004200 */
[C---:B------:R-:W-:Y:S02]  /*7b90*/  FMUL.FTZ R27, R0.reuse, R83 ;  /* 0x00000053001b7220 */ /* 0x040fe40000410000 */
[----:B------:R-:W-:Y:S02]  /*7ba0*/  IMAD.MOV.U32 R126, RZ, RZ, R43 ;  /* 0x000000ffff7e7224 */ /* 0x000fe400078e002b */
[C---:B-1----:R-:W-:Y:S03]  /*7bb0*/  HMMA.16816.F32 R12, R144.reuse, R20, R12 ;  /* 0x00000014900c723c */ /* 0x042fe6000000180c */
[----:B------:R-:W-:Y:S02]  /*7bc0*/  FMUL.FTZ R35, R0, R91 ;  /* 0x0000005b00237220 */ /* 0x000fe40000410000 */
[----:B------:R-:W-:Y:S02]  /*7bd0*/  IMAD.MOV.U32 R125, RZ, RZ, R48 ;  /* 0x000000ffff7d7224 */ /* 0x000fe400078e0030 */
[C---:B------:R-:W-:Y:S01]  /*7be0*/  FMUL.FTZ R20, R3.reuse, R76 ;  /* 0x0000004c03147220 */ /* 0x040fe20000410000 */
[C---:B------:R-:W-:Y:S04]  /*7bf0*/  HMMA.16816.F32 R16, R144.reuse, R22, R16 ;  /* 0x000000169010723c */ /* 0x040fe80000001810 */
[----:B--2---:R-:W-:Y:S02]  /*7c00*/  FFMA.FTZ R2, R160, c[0x0][0x2d0], -R148 ;  /* 0x0000b400a0027a23 */ /* 0x004fe40000010894 */
[C---:B------:R-:W-:Y:S02]  /*7c10*/  FMUL.FTZ R21, R3.reuse, R77 ;  /* 0x0000004d03157220 */ /* 0x040fe40000410000 */
[----:B------:R1:W2:Y:S01]  /*7c20*/  MUFU.EX2 R65, R2 ;  /* 0x0000000200417308 */ /* 0x0002a20000000800 */
[C---:B------:R-:W-:Y:S03]  /*7c30*/  FMUL.FTZ R22, R0.reuse, R78 ;  /* 0x0000004e00167220 */ /* 0x040fe60000410000 */
[C---:B------:R-:W-:Y:S02]  /*7c40*/  FMUL.FTZ R23, R0.reuse, R79 ;  /* 0x0000004f00177220 */ /* 0x040fe40000410000 */
[----:B------:R-:W-:Y:S01]  /*7c50*/  LDSM.16.MT88.4 R76, [R204+0x800] ;  /* 0x00080000cc4c783b */ /* 0x000fe20000004200 */
[C---:B------:R-:W-:Y:S02]  /*7c60*/  FMUL.FTZ R34, R0.reuse, R90 ;  /* 0x0000005a00227220 */ /* 0x040fe40000410000 */
[C---:B------:R-:W-:Y:S02]  /*7c70*/  FMUL.FTZ R51, R0.reuse, R103 ;  /* 0x0000006700337220 */ /* 0x040fe40000410000 */
[C---:B------:R-:W-:Y:S03]  /*7c80*/  HMMA.16816.F32 R20, R144.reuse, R28, R20 ;  /* 0x0000001c9014723c */ /* 0x040fe60000001814 */
[----:B------:R-:W-:Y:S02]  /*7c90*/  IMAD.MOV.U32 R123, RZ, RZ, R42 ;  /* 0x000000ffff7b7224 */ /* 0x000fe400078e002a */
[----:B------:R-:W-:Y:S02]  /*7ca0*/  IMAD.MOV.U32 R120, RZ, RZ, R41 ;  /* 0x000000ffff787224 */ /* 0x000fe400078e0029 */
[C---:B------:R-:W-:Y:S01]  /*7cb0*/  FMUL.FTZ R28, R3.reuse, R84 ;  /* 0x00000054031c7220 */ /* 0x040fe20000410000 */
[C---:B------:R-:W-:Y:S04]  /*7cc0*/  HMMA.16816.F32 R24, R144.reuse, R30, R24 ;  /* 0x0000001e9018723c */ /* 0x040fe80000001818 */
[----:B------:R-:W-:Y:S02]  /*7cd0*/  FMUL.FTZ R29, R3, R85 ;  /* 0x00000055031d7220 */ /* 0x000fe40000410000 */
[----:B-1----:R-:W-:Y:S02]  /*7ce0*/  FFMA.FTZ R2, R161, c[0x0][0x2d0], -R148 ;  /* 0x0000b400a1027a23 */ /* 0x002fe40000010894 */
[C---:B------:R-:W-:Y:S02]  /*7cf0*/  FMUL.FTZ R30, R0.reuse, R86 ;  /* 0x00000056001e7220 */ /* 0x040fe40000410000 */
[----:B------:R1:W4:Y:S02]  /*7d00*/  MUFU.EX2 R67, R2 ;  /* 0x0000000200437308 */ /* 0x0003240000000800 */
[----:B------:R-:W-:Y:S02]  /*7d10*/  FMUL.FTZ R31, R0, R87 ;  /* 0x00000057001f7220 */ /* 0x000fe40000410000 */
[----:B------:R-:W-:Y:S02]  /*7d20*/  IMAD.MOV.U32 R87, RZ, RZ, R53 ;  /* 0x000000ffff577224 */ /* 0x000fe400078e0035 */
[----:B------:R-:W5:Y:S01]  /*7d30*/  LDSM.16.MT88.4 R52, [R204+0x4000] ;  /* 0x00400000cc34783b */ /* 0x000f620000004200 */
[----:B------:R-:W-:Y:S02]  /*7d40*/  IMAD.MOV.U32 R84, RZ, RZ, R62 ;  /* 0x000000ffff547224 */ /* 0x000fe400078e003e */
[C---:B---3--:R-:W-:Y:S03]  /*7d50*/  HMMA.16816.F32 R28, R144.reuse, R36, R28 ;  /* 0x00000024901c723c */ /* 0x048fe6000000181c */
[----:B------:R-:W-:Y:S02]  /*7d60*/  IMAD.MOV.U32 R85, RZ, RZ, R63 ;  /* 0x000000ffff557224 */ /* 0x000fe400078e003f */
[----:B------:R-:W3:Y:S01]  /*7d70*/  LDSM.16.MT88.4 R60, [R203+0x4000] ;  /* 0x00400000cb3c783b */ /* 0x000ee20000004200 */
[----:B------:R-:W-:Y:S02]  /*7d80*/  IMAD.MOV.U32 R86, RZ, RZ, R49 ;  /* 0x000000ffff567224 */ /* 0x000fe400078e0031 */
[C---:B------:R-:W-:Y:S04]  /*7d90*/  HMMA.16816.F32 R32, R144.reuse, R38, R32 ;  /* 0x000000269020723c */ /* 0x040fe80000001820 */
[C---:B------:R-:W-:Y:S02]  /*7da0*/  FMUL.FTZ R36, R3.reuse, R92 ;  /* 0x0000005c03247220 */ /* 0x040fe40000410000 */
[C---:B------:R-:W-:Y:S02]  /*7db0*/  FMUL.FTZ R37, R3.reuse, R93 ;  /* 0x0000005d03257220 */ /* 0x040fe40000410000 */
[----:B-1----:R-:W-:Y:S04]  /*7dc0*/  FFMA.FTZ R2, R154, c[0x0][0x2d0], -R149 ;  /* 0x0000b4009a027a23 */ /* 0x002fe80000010895 */
[----:B------:R1:W1:Y:S01]  /*7dd0*/  MUFU.EX2 R80, R2 ;  /* 0x0000000200507308 */ /* 0x0002620000000800 */
[C---:B------:R-:W-:Y:S02]  /*7de0*/  FMUL.FTZ R38, R0.reuse, R94 ;  /* 0x0000005e00267220 */ /* 0x040fe40000410000 */
[C---:B------:R-:W-:Y:S02]  /*7df0*/  FMUL.FTZ R39, R0.reuse, R95 ;  /* 0x0000005f00277220 */ /* 0x040fe40000410000 */
[----:B------:R-:W-:Y:S01]  /*7e00*/  LDSM.16.MT88.4 R92, [R204+0x1000] ;  /* 0x00100000cc5c783b */ /* 0x000fe20000004200 */
[C---:B------:R-:W-:Y:S02]  /*7e10*/  FMUL.FTZ R40, R3.reuse, R96 ;  /* 0x0000006003287220 */ /* 0x040fe40000410000 */
[----:B------:R-:W-:Y:S02]  /*7e20*/  FMUL.FTZ R41, R3, R97 ;  /* 0x0000006103297220 */ /* 0x000fe40000410000 */
[C---:B------:R-:W-:Y:S03]  /*7e30*/  HMMA.16816.F32 R36, R144.reuse, R44, R36 ;  /* 0x0000002c9024723c */ /* 0x040fe60000001824 */
[C---:B------:R-:W-:Y:S02]  /*7e40*/  FMUL.FTZ R42, R0.reuse, R98 ;  /* 0x00000062002a7220 */ /* 0x040fe40000410000 */
[C---:B------:R-:W-:Y:S02]  /*7e50*/  FMUL.FTZ R43, R0.reuse, R99 ;  /* 0x00000063002b7220 */ /* 0x040fe40000410000 */
[----:B------:R-:W-:Y:S02]  /*7e60*/  IMAD.MOV.U32 R98, RZ, RZ, R85 ;  /* 0x000000ffff627224 */ /* 0x000fe400078e0055 */
[----:B------:R-:W-:Y:S03]  /*7e70*/  IMAD.MOV.U32 R97, RZ, RZ, R84 ;  /* 0x000000ffff617224 */ /* 0x000fe600078e0054 */
[C---:B------:R-:W-:Y:S03]  /*7e80*/  HMMA.16816.F32 R40, R144.reuse, R46, R40 ;  /* 0x0000002e9028723c */ /* 0x040fe60000001828 */
[----:B-1----:R-:W-:Y:S02]  /*7e90*/  FFMA.FTZ R2, R155, c[0x0][0x2d0], -R149 ;  /* 0x0000b4009b027a23 */ /* 0x002fe40000010895 */
[C---:B------:R-:W-:Y:S02]  /*7ea0*/  FMUL.FTZ R44, R3.reuse, R128 ;  /* 0x00000080032c7220 */ /* 0x040fe40000410000 */
[----:B------:R1:W1:Y:S01]  /*7eb0*/  MUFU.EX2 R91, R2 ;  /* 0x00000002005b7308 */ /* 0x0002620000000800 */
[----:B------:R-:W-:Y:S04]  /*7ec0*/  FMUL.FTZ R45, R3, R129 ;  /* 0x00000081032d7220 */ /* 0x000fe80000410000 */
[C---:B------:R-:W-:Y:S02]  /*7ed0*/  FMUL.FTZ R46, R0.reuse, R130 ;  /* 0x00000082002e7220 */ /* 0x040fe40000410000 */
[----:B------:R-:W-:Y:S02]  /*7ee0*/  FMUL.FTZ R47, R0, R131 ;  /* 0x00000083002f7220 */ /* 0x000fe40000410000 */
[--C-:B------:R-:W-:Y:S02]  /*7ef0*/  FFMA.FTZ R97, R97, c[0x0][0x2d0], -R148.reuse ;  /* 0x0000b40061617a23 */ /* 0x100fe40000010894 */
[--C-:B------:R-:W-:Y:S02]  /*7f00*/  FFMA.FTZ R98, R98, c[0x0][0x2d0], -R148.reuse ;  /* 0x0000b40062627a23 */ /* 0x100fe40000010894 */
[C---:B------:R-:W-:Y:S01]  /*7f10*/  FMUL.FTZ R48, R3.reuse, R100 ;  /* 0x0000006403307220 */ /* 0x040fe20000410000 */
[C---:B-----5:R-:W-:Y:S03]  /*7f20*/  HMMA.16816.F32 R44, R144.reuse, R52, R44 ;  /* 0x00000034902c723c */ /* 0x060fe6000000182c */
[C---:B------:R-:W-:Y:S01]  /*7f30*/  FMUL.FTZ R49, R3.reuse, R101 ;  /* 0x0000006503317220 */ /* 0x040fe20000410000 */
[----:B------:R-:W-:Y:S01]  /*7f40*/  MOV R100, R158 ;  /* 0x0000009e00647202 */ /* 0x000fe20000000f00 */
[----:B------:R-:W-:Y:S02]  /*7f50*/  FMUL.FTZ R50, R0, R102 ;  /* 0x0000006600327220 */ /* 0x000fe40000410000 */
[C---:B------:R-:W-:Y:S02]  /*7f60*/  FMUL.FTZ R52, R3.reuse, R104 ;  /* 0x0000006803347220 */ /* 0x040fe40000410000 */
[C---:B------:R-:W-:Y:S03]  /*7f70*/  FMUL.FTZ R53, R3.reuse, R105 ;  /* 0x0000006903357220 */ /* 0x040fe60000410000 */
[C---:B------:R-:W-:Y:S03]  /*7f80*/  HMMA.16816.F32 R48, R144.reuse, R54, R48 ;  /* 0x000000369030723c */ /* 0x040fe60000001830 */
[----:B-1----:R-:W-:Y:S02]  /*7f90*/  FFMA.FTZ R2, R162, c[0x0][0x2d0], -R148 ;  /* 0x0000b400a2027a23 */ /* 0x002fe40000010894 */
[----:B------:R-:W-:Y:S02]  /*7fa0*/  IMAD.MOV.U32 R124, RZ, RZ, R58 ;  /* 0x000000ffff7c7224 */ /* 0x000fe400078e003a */
[----:B------:R1:W5:Y:S01]  /*7fb0*/  MUFU.EX2 R90, R2 ;  /* 0x00000002005a7308 */ /* 0x0003620000000800 */
[C---:B------:R-:W-:Y:S04]  /*7fc0*/  FMUL.FTZ R54, R0.reuse, R106 ;  /* 0x0000006a00367220 */ /* 0x040fe80000410000 */
[C---:B------:R-:W-:Y:S02]  /*7fd0*/  FMUL.FTZ R55, R0.reuse, R107 ;  /* 0x0000006b00377220 */ /* 0x040fe40000410000 */
[C---:B------:R-:W-:Y:S02]  /*7fe0*/  FMUL.FTZ R56, R3.reuse, R108 ;  /* 0x0000006c03387220 */ /* 0x040fe40000410000 */
[C---:B------:R-:W-:Y:S02]  /*7ff0*/  FMUL.FTZ R57, R3.reuse, R109 ;  /* 0x0000006d03397220 */ /* 0x040fe40000410000 */
[C---:B------:R-:W-:Y:S01]  /*8000*/  FMUL.FTZ R58, R0.reuse, R110 ;  /* 0x0000006e003a7220 */ /* 0x040fe20000410000 */
[C---:B---3--:R-:W-:Y:S03]  /*8010*/  HMMA.16816.F32 R52, R144.reuse, R60, R52 ;  /* 0x0000003c9034723c */ /* 0x048fe60000001834 */
[C---:B------:R-:W-:Y:S02]  /*8020*/  FMUL.FTZ R59, R0.reuse, R111 ;  /* 0x0000006f003b7220 */ /* 0x040fe40000410000 */
[C---:B------:R-:W-:Y:S02]  /*8030*/  FMUL.FTZ R64, R3.reuse, R112 ;  /* 0x0000007003407220 */ /* 0x040fe40000410000 */
[----:B------:R-:W-:Y:S02]  /*8040*/  FMUL.FTZ R61, R3, R133 ;  /* 0x00000085033d7220 */ /* 0x000fe40000410000 */
[----:B------:R-:W-:Y:S01]  /*8050*/  IMAD.MOV.U32 R133, RZ, RZ, R252 ;  /* 0x000000ffff857224 */ /* 0x000fe200078e00fc */
[C---:B------:R-:W-:Y:S03]  /*8060*/  HMMA.16816.F32 R56, R144.reuse, R62, R56 ;  /* 0x0000003e9038723c */ /* 0x040fe60000001838 */
[----:B-1----:R-:W-:Y:S02]  /*8070*/  FFMA.FTZ R2, R163, c[0x0][0x2d0], -R148 ;  /* 0x0000b400a3027a23 */ /* 0x002fe40000010894 */
[C---:B------:R-:W-:Y:S02]  /*8080*/  FMUL.FTZ R60, R3.reuse, R132 ;  /* 0x00000084033c7220 */ /* 0x040fe40000410000 */
[----:B------:R1:W3:Y:S01]  /*8090*/  MUFU.EX2 R103, R2 ;  /* 0x0000000200677308 */ /* 0x0002e20000000800 */
[C---:B------:R-:W-:Y:S04]  /*80a0*/  FMUL.FTZ R62, R0.reuse, R134 ;  /* 0x00000086003e7220 */ /* 0x040fe80000410000 */
[C---:B------:R-:W-:Y:S01]  /*80b0*/  FMUL.FTZ R63, R0.reuse, R135 ;  /* 0x00000087003f7220 */ /* 0x040fe20000410000 */
[----:B------:R-:W-:Y:S01]  /*80c0*/  MOV R135, R88 ;  /* 0x0000005800877202 */ /* 0x000fe20000000f00 */
[----:B------:R-:W-:Y:S02]  /*80d0*/  IMAD.MOV.U32 R132, RZ, RZ, R87 ;  /* 0x000000ffff847224 */ /* 0x000fe400078e0057 */
[----:B------:R-:W-:Y:S02]  /*80e0*/  IMAD.MOV.U32 R134, RZ, RZ, R89 ;  /* 0x000000ffff867224 */ /* 0x000fe400078e0059 */
[----:B--2---:R-:W-:Y:S01]  /*80f0*/  IMAD.MOV.U32 R112, RZ, RZ, R65 ;  /* 0x000000ffff707224 */ /* 0x004fe200078e0041 */
[C---:B------:R-:W-:Y:S03]  /*8100*/  HMMA.16816.F32 R60, R144.reuse, R68, R60 ;  /* 0x00000044903c723c */ /* 0x040fe6000000183c */
[----:B------:R-:W-:Y:S01]  /*8110*/  FMUL.FTZ R65, R3, R113 ;  /* 0x0000007103417220 */ /* 0x000fe20000410000 */
[----:B------:R-:W-:Y:S01]  /*8120*/  MOV R113, R66 ;  /* 0x0000004200717202 */ /* 0x000fe20000000f00 */
[C---:B------:R-:W-:Y:S02]  /*8130*/  FMUL.FTZ R66, R0.reuse, R114 ;  /* 0x0000007200427220 */ /* 0x040fe40000410000 */
[----:B----4-:R-:W-:Y:S01]  /*8140*/  IMAD.MOV.U32 R114, RZ, RZ, R67 ;  /* 0x000000ffff727224 */ /* 0x010fe200078e0043 */
[----:B------:R-:W-:Y:S01]  /*8150*/  F2FP.PACK_AB R68, R113, R127 ;  /* 0x0000007f7144723e */ /* 0x000fe200000000ff */
[----:B------:R-:W-:Y:S03]  /*8160*/  FMUL.FTZ R67, R0, R115 ;  /* 0x0000007300437220 */ /* 0x000fe60000410000 */
[----:B-1----:R-:W-:Y:S01]  /*8170*/  FFMA.FTZ R2, R164, c[0x0][0x2d0], -R149 ;  /* 0x0000b400a4027a23 */ /* 0x002fe20000010895 */
[----:B------:R-:W-:Y:S01]  /*8180*/  F2FP.PACK_AB R69, R114, R112 ;  /* 0x000000707245723e */ /* 0x000fe200000000ff */
[----:B------:R-:W-:Y:S02]  /*8190*/  IMAD.MOV.U32 R115, RZ, RZ, R80 ;  /* 0x000000ffff737224 */ /* 0x000fe400078e0050 */
[----:B------:R-:W-:Y:S01]  /*81a0*/  HMMA.16816.F32 R64, R144, R70, R64 ;  /* 0x000000469040723c */ /* 0x000fe20000001840 */
[----:B------:R1:W-:Y:S01]  /*81b0*/  MUFU.EX2 R102, R2 ;  /* 0x0000000200667308 */ /* 0x0003e20000000800 */
[----:B------:R-:W2:Y:S01]  /*81c0*/  LDSM.16.MT88.4 R80, [R203+0x800] ;  /* 0x00080000cb50783b */ /* 0x000ea20000004200 */
[----:B------:R-:W-:Y:S02]  /*81d0*/  IMAD.MOV.U32 R99, RZ, RZ, R159 ;  /* 0x000000ffff637224 */ /* 0x000fe400078e009f */
[----:B------:R-:W-:Y:S02]  /*81e0*/  IMAD.MOV.U32 R96, RZ, RZ, R157 ;  /* 0x000000ffff607224 */ /* 0x000fe400078e009d */
[----:B------:R-:W-:Y:S02]  /*81f0*/  IMAD.MOV.U32 R144, RZ, RZ, R251 ;  /* 0x000000ffff907224 */ /* 0x000fe400078e00fb */
[----:B------:R-:W-:Y:S03]  /*8200*/  IMAD.MOV.U32 R145, RZ, RZ, R91 ;  /* 0x000000ffff917224 */ /* 0x000fe600078e005b */
[----:B-----5:R-:W-:Y:S02]  /*8210*/  IMAD.MOV.U32 R146, RZ, RZ, R90 ;  /* 0x000000ffff927224 */ /* 0x020fe400078e005a */
[----:B------:R-:W-:Y:S01]  /*8220*/  F2FP.PACK_AB R70, R145, R115 ;  /* 0x000000739146723e */ /* 0x000fe200000000ff */
[----:B------:R-:W-:Y:S01]  /*8230*/  IMAD.MOV.U32 R147, RZ, RZ, R152 ;  /* 0x000000ffff937224 */ /* 0x000fe200078e0098 */
[----:B------:R-:W-:Y:S01]  /*8240*/  LDSM.16.MT88.4 R88, [R206+0x4800] ;  /* 0x00480000ce58783b */ /* 0x000fe20000004200 */
[----:B---3--:R-:W-:Y:S01]  /*8250*/  F2FP.PACK_AB R71, R103, R146 ;  /* 0x000000926747723e */ /* 0x008fe200000000ff */
[----:B------:R-:W-:Y:S02]  /*8260*/  IMAD.MOV.U32 R152, RZ, RZ, R86 ;  /* 0x000000ffff987224 */ /* 0x000fe400078e0056 */
[--C-:B------:R-:W-:Y:S02]  /*8270*/  FFMA.FTZ R96, R96, c[0x0][0x2d0], -R149.reuse ;  /* 0x0000b40060607a23 */ /* 0x100fe40000010895 */
[--C-:B------:R-:W-:Y:S02]  /*8280*/  FFMA.FTZ R99, R99, c[0x0][0x2d0], -R149.reuse ;  /* 0x0000b40063637a23 */ /* 0x100fe40000010895 */
[C---:B------:R-:W-:Y:S01]  /*8290*/  HMMA.16816.F32 R4, R68.reuse, R72, R4 ;  /* 0x000000484404723c */ /* 0x040fe20000001804 */
[----:B------:R-:W3:Y:S04]  /*82a0*/  LDSM.16.MT88.4 R84, [R206+0x800] ;  /* 0x00080000ce54783b */ /* 0x000ee80000004200 */
[--C-:B-1----:R-:W-:Y:S02]  /*82b0*/  FFMA.FTZ R2, R165, c[0x0][0x2d0], -R149.reuse ;  /* 0x0000b400a5027a23 */ /* 0x102fe40000010895 */
[--C-:B------:R-:W-:Y:S01]  /*82c0*/  FFMA.FTZ R118, R118, c[0x0][0x2d0], -R148.reuse ;  /* 0x0000b40076767a23 */ /* 0x100fe20000010894 */
[C---:B------:R-:W-:Y:S01]  /*82d0*/  HMMA.16816.F32 R8, R68.reuse, R74, R8 ;  /* 0x0000004a4408723c */ /* 0x040fe20000001808 */
[----:B------:R1:W4:Y:S01]  /*82e0*/  MUFU.EX2 R252, R2 ;  /* 0x0000000200fc7308 */ /* 0x0003220000000800 */
[----:B------:R-:W5:Y:S06]  /*82f0*/  LDSM.16.MT88.4 R72, [R200+0x4800] ;  /* 0x00480000c848783b */ /* 0x000f6c0000004200 */
[C---:B------:R-:W-:Y:S03]  /*8300*/  HMMA.16816.F32 R12, R68.reuse, R76, R12 ;  /* 0x0000004c440c723c */ /* 0x040fe6000000180c */
[----:B------:R-:W-:Y:S05]  /*8310*/  MUFU.EX2 R118, R118 ;  /* 0x0000007600767308 */ /* 0x000fea0000000800 */
        /* <DEDUP_REMOVED lines=11> */
[----:B-1----:R-:W-:Y:S04]  /*83d0*/  FFMA.FTZ R2, R176, c[0x0][0x2d0], -R148 ;  /* 0x0000b400b0027a23 */ /* 0x002fe80000010894 */
[C---:B------:R-:W-:Y:S01]  /*83e0*/  HMMA.16816.F32 R40, R68.reuse, R74, R40 ;  /* 0x0000004a4428723c */ /* 0x040fe20000001828 */
[----:B------:R1:W5:Y:S01]  /*83f0*/  MUFU.EX2 R251, R2 ;  /* 0x0000000200fb7308 */ /* 0x0003620000000800 */
[----:B------:R-:W3:Y:S06]  /*8400*/  LDSM.16.MT88.4 R72, [R203+0x1000] ;  /* 0x00100000cb48783b */ /* 0x000eec0000004200 */
[C---:B----4-:R-:W-:Y:S08]  /*8410*/  HMMA.16816.F32 R44, R68.reuse, R76, R44 ;  /* 0x0000004c442c723c */ /* 0x050ff0000000182c */
[C---:B------:R-:W-:Y:S01]  /*8420*/  HMMA.16816.F32 R48, R68.reuse, R78, R48 ;  /* 0x0000004e4430723c */ /* 0x040fe20000001830 */
[----:B------:R-:W4:Y:S07]  /*8430*/  LDSM.16.MT88.4 R76, [R206+0x1000] ;  /* 0x00100000ce4c783b */ /* 0x000f2e0000004200 */
[C---:B--2---:R-:W-:Y:S04]  /*8440*/  HMMA.16816.F32 R52, R68.reuse, R80, R52 ;  /* 0x000000504434723c */ /* 0x044fe80000001834 */
[--C-:B-1----:R-:W-:Y:S04]  /*8450*/  FFMA.FTZ R2, R167, c[0x0][0x2d0], -R149.reuse ;  /* 0x0000b400a7027a23 */ /* 0x102fe80000010895 */
[C---:B------:R-:W-:Y:S01]  /*8460*/  HMMA.16816.F32 R56, R68.reuse, R82, R56 ;  /* 0x000000524438723c */ /* 0x040fe20000001838 */
[----:B------:R1:W-:Y:S01]  /*8470*/  MUFU.EX2 R176, R2 ;  /* 0x0000000200b07308 */ /* 0x0003e20000000800 */
[----:B------:R-:W2:Y:S06]  /*8480*/  LDSM.16.MT88.4 R80, [R200+0x5000] ;  /* 0x00500000c850783b */ /* 0x000eac0000004200 */
[C---:B------:R-:W-:Y:S07]  /*8490*/  HMMA.16816.F32 R60, R68.reuse, R88, R60 ;  /* 0x00000058443c723c */ /* 0x040fee000000183c */
[--C-:B------:R-:W-:Y:S01]  /*84a0*/  FFMA.FTZ R88, R183, c[0x0][0x2d0], -R149.reuse ;  /* 0x0000b400b7587a23 */ /* 0x100fe20000010895 */
[----:B------:R-:W-:Y:S03]  /*84b0*/  HMMA.16816.F32 R64, R68, R90, R64 ;  /* 0x0000005a4440723c */ /* 0x000fe60000001840 */
[----:B------:R2:W-:Y:S04]  /*84c0*/  MUFU.EX2 R164, R88 ;  /* 0x0000005800a47308 */ /* 0x0005e80000000800 */
[----:B------:R-:W-:Y:S01]  /*84d0*/  F2FP.PACK_AB R68, R252, R102 ;  /* 0x00000066fc44723e */ /* 0x000fe200000000ff */
[--C-:B-1----:R-:W-:Y:S01]  /*84e0*/  FFMA.FTZ R2, R177, c[0x0][0x2d0], -R149.reuse ;  /* 0x0000b400b1027a23 */ /* 0x102fe20000010895 */
[----:B-----5:R-:W-:Y:S04]  /*84f0*/  F2FP.PACK_AB R69, R251, R101 ;  /* 0x00000065fb45723e */ /* 0x020fe800000000ff */
[----:B------:R1:W5:Y:S01]  /*8500*/  MUFU.EX2 R167, R2 ;  /* 0x0000000200a77308 */ /* 0x0003620000000800 */
[----:B------:R-:W-:Y:S01]  /*8510*/  IMAD.MOV.U32 R177, RZ, RZ, R156 ;  /* 0x000000ffffb17224 */ /* 0x000fe200078e009c */
[----:B--2---:R-:W-:Y:S01]  /*8520*/  LDSM.16.MT88.4 R88, [R206+0x5800] ;  /* 0x00580000ce58783b */ /* 0x004fe20000004200 */
[----:B-1----:R-:W-:Y:S01]  /*8530*/  FFMA.FTZ R2, R178, c[0x0][0x2d0], -R148 ;  /* 0x0000b400b2027a23 */ /* 0x002fe20000010894 */
[----:B-----5:R-:W-:Y:S01]  /*8540*/  F2FP.PACK_AB R70, R167, R176 ;  /* 0x000000b0a746723e */ /* 0x020fe200000000ff */
[----:B------:R-:W-:Y:S05]  /*8550*/  IMAD.MOV.U32 R178, RZ, RZ, R146 ;  /* 0x000000ffffb27224 */ /* 0x000fea00078e0092 */
[----:B------:R1:W-:Y:S02]  /*8560*/  MUFU.EX2 R111, R2 ;  /* 0x00000002006f7308 */ /* 0x0003e40000000800 */
[----:B-1----:R-:W-:Y:S01]  /*8570*/  FFMA.FTZ R2, R179, c[0x0][0x2d0], -R148 ;  /* 0x0000b400b3027a23 */ /* 0x002fe20000010894 */
[----:B------:R-:W-:Y:S07]  /*8580*/  MOV R179, R115 ;  /* 0x0000007300b37202 */ /* 0x000fee0000000f00 */
[----:B------:R1:W2:Y:S02]  /*8590*/  MUFU.EX2 R110, R2 ;  /* 0x00000002006e7308 */ /* 0x0002a40000000800 */
[--C-:B-1----:R-:W-:Y:S01]  /*85a0*/  FFMA.FTZ R2, R180, c[0x0][0x2d0], -R149.reuse ;  /* 0x0000b400b4027a23 */ /* 0x102fe20000010895 */
[----:B--2---:R-:W-:Y:S01]  /*85b0*/  F2FP.PACK_AB R71, R110, R111 ;  /* 0x0000006f6e47723e */ /* 0x004fe200000000ff */
[----:B------:R-:W-:Y:S06]  /*85c0*/  IMAD.MOV.U32 R180, RZ, RZ, R114 ;  /* 0x000000ffffb47224 */ /* 0x000fec00078e0072 */
[----:B------:R1:W-:Y:S01]  /*85d0*/  MUFU.EX2 R109, R2 ;  /* 0x00000002006d7308 */ /* 0x0003e20000000800 */
[C---:B---3--:R-:W-:Y:S08]  /*85e0*/  HMMA.16816.F32 R4, R68.reuse, R84, R4 ;  /* 0x000000544404723c */ /* 0x048ff00000001804 */
[C---:B------:R-:W-:Y:S01]  /*85f0*/  HMMA.16816.F32 R8, R68.reuse, R86, R8 ;  /* 0x000000564408723c */ /* 0x040fe20000001808 */
[----:B------:R-:W2:Y:S07]  /*8600*/  LDSM.16.MT88.4 R84, [R204+0x5000] ;  /* 0x00500000cc54783b */ /* 0x000eae0000004200 */
[C---:B------:R-:W-:Y:S04]  /*8610*/  HMMA.16816.F32 R12, R68.reuse, R92, R12 ;  /* 0x0000005c440c723c */ /* 0x040fe8000000180c */
[----:B-1----:R-:W-:Y:S02]  /*8620*/  FFMA.FTZ R2, R181, c[0x0][0x2d0], -R149 ;  /* 0x0000b400b5027a23 */ /* 0x002fe40000010895 */
[----:B------:R-:W-:Y:S01]  /*8630*/  IMAD.MOV.U32 R181, RZ, RZ, R113 ;  /* 0x000000ffffb57224 */ /* 0x000fe200078e0071 */
[----:B------:R-:W-:Y:S01]  /*8640*/  MOV R113, R125 ;  /* 0x0000007d00717202 */ /* 0x000fe20000000f00 */
[C---:B------:R-:W-:Y:S01]  /*8650*/  HMMA.16816.F32 R16, R68.reuse, R94, R16 ;  /* 0x0000005e4410723c */ /* 0x040fe20000001810 */
[----:B------:R1:W3:Y:S01]  /*8660*/  MUFU.EX2 R166, R2 ;  /* 0x0000000200a67308 */ /* 0x0002e20000000800 */
[----:B------:R-:W-:Y:S06]  /*8670*/  LDSM.16.MT88.4 R92, [R204+0x2000] ;  /* 0x00200000cc5c783b */ /* 0x000fec0000004200 */
[C---:B------:R-:W-:Y:S08]  /*8680*/  HMMA.16816.F32 R20, R68.reuse, R72, R20 ;  /* 0x000000484414723c */ /* 0x040ff00000001814 */
[C---:B------:R-:W-:Y:S01]  /*8690*/  HMMA.16816.F32 R24, R68.reuse, R74, R24 ;  /* 0x0000004a4418723c */ /* 0x040fe20000001818 */
[----:B------:R-:W5:Y:S07]  /*86a0*/  LDSM.16.MT88.4 R72, [R203+0x5000] ;  /* 0x00500000cb48783b */ /* 0x000f6e0000004200 */
[C---:B----4-:R-:W-:Y:S04]  /*86b0*/  HMMA.16816.F32 R28, R68.reuse, R76, R28 ;  /* 0x0000004c441c723c */ /* 0x050fe8000000181c */
[----:B-1----:R-:W-:Y:S02]  /*86c0*/  FFMA.FTZ R2, R182, c[0x0][0x2d0], -R148 ;  /* 0x0000b400b6027a23 */ /* 0x002fe40000010894 */
[----:B------:R-:W-:Y:S02]  /*86d0*/  IMAD.MOV.U32 R182, RZ, RZ, R112 ;  /* 0x000000ffffb67224 */ /* 0x000fe400078e0070 */
[C---:B------:R-:W-:Y:S01]  /*86e0*/  HMMA.16816.F32 R32, R68.reuse, R78, R32 ;  /* 0x0000004e4420723c */ /* 0x040fe20000001820 */
[----:B------:R1:W-:Y:S01]  /*86f0*/  MUFU.EX2 R108, R2 ;  /* 0x00000002006c7308 */ /* 0x0003e20000000800 */
[----:B------:R-:W4:Y:S02]  /*8700*/  LDSM.16.MT88.4 R76, [R206+0x5000] ;  /* 0x00500000ce4c783b */ /* 0x000f240000004200 */
[----:B------:R-:W-:Y:S04]  /*8710*/  IMAD.MOV.U32 R112, RZ, RZ, R126 ;  /* 0x000000ffff707224 */ /* 0x000fe800078e007e */
[C---:B------:R-:W-:Y:S08]  /*8720*/  HMMA.16816.F32 R36, R68.reuse, R80, R36 ;  /* 0x000000504424723c */ /* 0x040ff00000001824 */
[C---:B------:R-:W-:Y:S01]  /*8730*/  HMMA.16816.F32 R40, R68.reuse, R82, R40 ;  /* 0x000000524428723c */ /* 0x040fe20000001828 */
[----:B------:R-:W3:Y:S07]  /*8740*/  LDSM.16.MT88.4 R80, [R200+0x1800] ;  /* 0x00180000c850783b */ /* 0x000eee0000004200 */
[C---:B--2---:R-:W-:Y:S04]  /*8750*/  HMMA.16816.F32 R44, R68.reuse, R84, R44 ;  /* 0x00000054442c723c */ /* 0x044fe8000000182c */
[--C-:B-1----:R-:W-:Y:S02]  /*8760*/  FFMA.FTZ R2, R231, c[0x0][0x2d0], -R148.reuse ;  /* 0x0000b400e7027a23 */ /* 0x102fe40000010894 */
[----:B------:R-:W-:Y:S02]  /*8770*/  IMAD.MOV.U32 R231, RZ, RZ, R127 ;  /* 0x000000ffffe77224 */ /* 0x000fe400078e007f */
[C---:B------:R-:W-:Y:S01]  /*8780*/  HMMA.16816.F32 R48, R68.reuse, R86, R48 ;  /* 0x000000564430723c */ /* 0x040fe20000001830 */
[----:B------:R1:W2:Y:S01]  /*8790*/  MUFU.EX2 R165, R2 ;  /* 0x0000000200a57308 */ /* 0x0002a20000000800 */
[----:B------:R-:W2:Y:S06]  /*87a0*/  LDSM.16.MT88.4 R84, [R204+0x1800] ;  /* 0x00180000cc54783b */ /* 0x000eac0000004200 */
[C---:B-----5:R-:W-:Y:S08]  /*87b0*/  HMMA.16816.F32 R52, R68.reuse, R72, R52 ;  /* 0x000000484434723c */ /* 0x060ff00000001834 */
[C---:B------:R-:W-:Y:S01]  /*87c0*/  HMMA.16816.F32 R56, R68.reuse, R74, R56 ;  /* 0x0000004a4438723c */ /* 0x040fe20000001838 */
[----:B------:R-:W5:Y:S07]  /*87d0*/  LDSM.16.MT88.4 R72, [R203+0x1800] ;  /* 0x00180000cb48783b */ /* 0x000f6e0000004200 */
[C---:B----4-:R-:W-:Y:S04]  /*87e0*/  HMMA.16816.F32 R60, R68.reuse, R76, R60 ;  /* 0x0000004c443c723c */ /* 0x050fe8000000183c */
[--C-:B-1----:R-:W-:Y:S04]  /*87f0*/  FFMA.FTZ R2, R232, c[0x0][0x2d0], -R149.reuse ;  /* 0x0000b400e8027a23 */ /* 0x102fe80000010895 */
[----:B------:R-:W-:Y:S01]  /*8800*/  HMMA.16816.F32 R64, R68, R78, R64 ;  /* 0x0000004e4440723c */ /* 0x000fe20000001840 */
[----:B------:R1:W4:Y:S01]  /*8810*/  MUFU.EX2 R163, R2 ;  /* 0x0000000200a37308 */ /* 0x0003220000000800 */
[----:B------:R-:W5:Y:S05]  /*8820*/  LDSM.16.MT88.4 R76, [R206+0x1800] ;  /* 0x00180000ce4c783b */ /* 0x000f6a0000004200 */
[----:B---3--:R-:W-:Y:S02]  /*8830*/  F2FP.PACK_AB R68, R166, R109 ;  /* 0x0000006da644723e */ /* 0x008fe400000000ff */
[----:B--2---:R-:W-:Y:S03]  /*8840*/  F2FP.PACK_AB R69, R165, R108 ;  /* 0x0000006ca545723e */ /* 0x004fe600000000ff */
[--C-:B-1----:R-:W-:Y:S01]  /*8850*/  FFMA.FTZ R2, R233, c[0x0][0x2d0], -R148.reuse ;  /* 0x0000b400e9027a23 */ /* 0x102fe20000010894 */
[----:B----4-:R-:W-:Y:S03]  /*8860*/  F2FP.PACK_AB R70, R163, R164 ;  /* 0x000000a4a346723e */ /* 0x010fe600000000ff */
        /* <DEDUP_REMOVED lines=30> */
[C---:B-----5:R-:W-:Y:S08]  /*8a50*/  HMMA.16816.F32 R52, R68.reuse, R72, R52 ;  /* 0x000000484434723c */ /* 0x060ff00000001834 */
[C---:B------:R-:W-:Y:S01]  /*8a60*/  HMMA.16816.F32 R56, R68.reuse, R74, R56 ;  /* 0x0000004a4438723c */ /* 0x040fe20000001838 */
[----:B------:R-:W5:Y:S07]  /*8a70*/  LDSM.16.MT88.4 R72, [R206+0x2000] ;  /* 0x00200000ce48783b */ /* 0x000f6e0000004200 */
[C---:B------:R-:W-:Y:S04]  /*8a80*/  HMMA.16816.F32 R60, R68.reuse, R88, R60 ;  /* 0x00000058443c723c */ /* 0x040fe8000000183c */
[--C-:B-1----:R-:W-:Y:S04]  /*8a90*/  FFMA.FTZ R2, R239, c[0x0][0x2d0], -R149.reuse ;  /* 0x0000b400ef027a23 */ /* 0x102fe80000010895 */
[----:B------:R-:W-:Y:S01]  /*8aa0*/  HMMA.16816.F32 R64, R68, R90, R64 ;  /* 0x0000005a4440723c */ /* 0x000fe20000001840 */
[----:B------:R1:W-:Y:S01]  /*8ab0*/  MUFU.EX2 R129, R2 ;  /* 0x0000000200817308 */ /* 0x0003e20000000800 */
[----:B------:R-:W-:Y:S05]  /*8ac0*/  LDSM.16.MT88.4 R88, [R206+0x6000] ;  /* 0x00600000ce58783b */ /* 0x000fea0000004200 */
[----:B---3--:R-:W-:Y:S02]  /*8ad0*/  F2FP.PACK_AB R68, R160, R159 ;  /* 0x0000009fa044723e */ /* 0x008fe400000000ff */
[----:B----4-:R-:W-:Y:S03]  /*8ae0*/  F2FP.PACK_AB R69, R130, R131 ;  /* 0x000000838245723e */ /* 0x010fe600000000ff */
[--C-:B-1----:R-:W-:Y:S04]  /*8af0*/  FFMA.FTZ R2, R240, c[0x0][0x2d0], -R149.reuse ;  /* 0x0000b400f0027a23 */ /* 0x102fe80000010895 */
[----:B------:R1:W3:Y:S02]  /*8b00*/  MUFU.EX2 R158, R2 ;  /* 0x00000002009e7308 */ /* 0x0002e40000000800 */
[--C-:B-1----:R-:W-:Y:S01]  /*8b10*/  FFMA.FTZ R2, R241, c[0x0][0x2d0], -R148.reuse ;  /* 0x0000b400f1027a23 */ /* 0x102fe20000010894 */
[----:B---3--:R-:W-:Y:S07]  /*8b20*/  F2FP.PACK_AB R70, R158, R129 ;  /* 0x000000819e46723e */ /* 0x008fee00000000ff */
        /* <DEDUP_REMOVED lines=13> */
[----:B------:R-:W-:Y:S06]  /*8c00*/  LDSM.16.MT88.4 R92, [R203+0x2800] ;  /* 0x00280000cb5c783b */ /* 0x000fec0000004200 */
[C---:B--2---:R-:W-:Y:S08]  /*8c10*/  HMMA.16816.F32 R20, R68.reuse, R80, R20 ;  /* 0x000000504414723c */ /* 0x044ff00000001814 */
[C---:B------:R-:W-:Y:S01]  /*8c20*/  HMMA.16816.F32 R24, R68.reuse, R82, R24 ;  /* 0x000000524418723c */ /* 0x040fe20000001818 */
[----:B------:R-:W2:Y:S07]  /*8c30*/  LDSM.16.MT88.4 R80, [R203+0x6000] ;  /* 0x00600000cb50783b */ /* 0x000eae0000004200 */
        /* <DEDUP_REMOVED lines=12> */
[----:B------:R-:W-:Y:S06]  /*8d00*/  LDSM.16.MT88.4 R84, [R200+0x6800] ;  /* 0x00680000c854783b */ /* 0x000fec0000004200 */
[C---:B--2---:R-:W-:Y:S08]  /*8d10*/  HMMA.16816.F32 R52, R68.reuse, R80, R52 ;  /* 0x000000504434723c */ /* 0x044ff00000001834 */
[C---:B------:R-:W-:Y:S01]  /*8d20*/  HMMA.16816.F32 R56, R68.reuse, R82, R56 ;  /* 0x000000524438723c */ /* 0x040fe20000001838 */
[----:B------:R-:W3:Y:S07]  /*8d30*/  LDSM.16.MT88.4 R80, [R206+0x2800] ;  /* 0x00280000ce50783b */ /* 0x000eee0000004200 */
[C---:B------:R-:W-:Y:S01]  /*8d40*/  HMMA.16816.F32 R60, R68.reuse, R88, R60 ;  /* 0x00000058443c723c */ /* 0x040fe2000000183c */
[----:B------:R-:W2:Y:S03]  /*8d50*/  LDL.LU R88, [R1+0x4] ;  /* 0x0000040001587983 */ /* 0x000ea60000300800 */
[--C-:B-1----:R-:W-:Y:S01]  /*8d60*/  FFMA.FTZ R2, R247, c[0x0][0x2d0], -R149.reuse ;  /* 0x0000b400f7027a23 */ /* 0x102fe20000010895 */
[----:B------:R-:W2:Y:S03]  /*8d70*/  LDL.LU R114, [R1+0x8] ;  /* 0x0000080001727983 */ /* 0x000ea60000300800 */
[----:B------:R-:W-:Y:S01]  /*8d80*/  HMMA.16816.F32 R64, R68, R90, R64 ;  /* 0x0000005a4440723c */ /* 0x000fe20000001840 */
[----:B------:R1:W-:Y:S06]  /*8d90*/  MUFU.EX2 R105, R2 ;  /* 0x0000000200697308 */ /* 0x0003ec0000000800 */
[----:B----4-:R-:W-:Y:S02]  /*8da0*/  F2FP.PACK_AB R68, R155, R156 ;  /* 0x0000009c9b44723e */ /* 0x010fe400000000ff */
[----:B------:R-:W-:Y:S03]  /*8db0*/  F2FP.PACK_AB R69, R106, R107 ;  /* 0x0000006b6a45723e */ /* 0x000fe600000000ff */
[--C-:B-1----:R-:W-:Y:S04]  /*8dc0*/  FFMA.FTZ R2, R249, c[0x0][0x2d0], -R149.reuse ;  /* 0x0000b400f9027a23 */ /* 0x102fe80000010895 */
[----:B------:R1:W4:Y:S02]  /*8dd0*/  MUFU.EX2 R154, R2 ;  /* 0x00000002009a7308 */ /* 0x0003240000000800 */
[--C-:B-1----:R-:W-:Y:S01]  /*8de0*/  FFMA.FTZ R2, R250, c[0x0][0x2d0], -R148.reuse ;  /* 0x0000b400fa027a23 */ /* 0x102fe20000010894 */
[----:B----4-:R-:W-:Y:S07]  /*8df0*/  F2FP.PACK_AB R70, R154, R105 ;  /* 0x000000699a46723e */ /* 0x010fee00000000ff */
[----:B------:R1:W-:Y:S02]  /*8e00*/  MUFU.EX2 R104, R2 ;  /* 0x0000000200687308 */ /* 0x0003e40000000800 */
[----:B-1----:R-:W-:Y:S08]  /*8e10*/  FFMA.FTZ R2, R248, c[0x0][0x2d0], -R148 ;  /* 0x0000b400f8027a23 */ /* 0x002ff00000010894 */
[----:B------:R1:W4:Y:S02]  /*8e20*/  MUFU.EX2 R153, R2 ;  /* 0x0000000200997308 */ /* 0x0003240000000800 */
[----:B-1----:R-:W-:Y:S01]  /*8e30*/  FFMA.FTZ R2, R177, c[0x0][0x2d0], -R149 ;  /* 0x0000b400b1027a23 */ /* 0x002fe20000010895 */
[----:B------:R-:W-:Y:S01]  /*8e40*/  MOV R177, R144 ;  /* 0x0000009000b17202 */ /* 0x000fe20000000f00 */
[----:B------:R-:W-:Y:S01]  /*8e50*/  IMAD.MOV.U32 R144, RZ, RZ, R133 ;  /* 0x000000ffff907224 */ /* 0x000fe200078e0085 */
[----:B----4-:R-:W-:Y:S01]  /*8e60*/  F2FP.PACK_AB R71, R153, R104 ;  /* 0x000000689947723e */ /* 0x010fe200000000ff */
[----:B------:R-:W-:Y:S02]  /*8e70*/  IMAD.MOV.U32 R133, RZ, RZ, R100 ;  /* 0x000000ffff857224 */ /* 0x000fe400078e0064 */
[----:B------:R-:W-:Y:S02]  /*8e80*/  IMAD.MOV.U32 R100, RZ, RZ, R152 ;  /* 0x000000ffff647224 */ /* 0x000fe400078e0098 */
[----:B------:R1:W-:Y:S02]  /*8e90*/  MUFU.EX2 R152, R2 ;  /* 0x0000000200987308 */ /* 0x0003e40000000800 */
[C---:B-----5:R-:W-:Y:S08]  /*8ea0*/  HMMA.16816.F32 R4, R68.reuse, R72, R4 ;  /* 0x000000484404723c */ /* 0x060ff00000001804 */
[C---:B------:R-:W-:Y:S01]  /*8eb0*/  HMMA.16816.F32 R8, R68.reuse, R74, R8 ;  /* 0x0000004a4408723c */ /* 0x040fe20000001808 */
[----:B------:R-:W4:Y:S07]  /*8ec0*/  LDSM.16.MT88.4 R72, [R204+0x6800] ;  /* 0x00680000cc48783b */ /* 0x000f2e0000004200 */
[C---:B---3--:R-:W-:Y:S04]  /*8ed0*/  HMMA.16816.F32 R12, R68.reuse, R76, R12 ;  /* 0x0000004c440c723c */ /* 0x048fe8000000180c */
[----:B-1----:R-:W-:Y:S04]  /*8ee0*/  FFMA.FTZ R2, R132, c[0x0][0x2d0], -R149 ;  /* 0x0000b40084027a23 */ /* 0x002fe80000010895 */
[C---:B------:R-:W-:Y:S01]  /*8ef0*/  HMMA.16816.F32 R16, R68.reuse, R78, R16 ;  /* 0x0000004e4410723c */ /* 0x040fe20000001810 */
[----:B------:R-:W1:Y:S03]  /*8f00*/  LDSM.16.MT88.4 R76, [R203+0x6800] ;  /* 0x00680000cb4c783b */ /* 0x000e660000004200 */
[----:B------:R-:W-:Y:S02]  /*8f10*/  IMAD.MOV.U32 R132, RZ, RZ, R124 ;  /* 0x000000ffff847224 */ /* 0x000fe400078e007c */
[----:B------:R-:W-:Y:S01]  /*8f20*/  IMAD.MOV.U32 R124, RZ, RZ, R123 ;  /* 0x000000ffff7c7224 */ /* 0x000fe200078e007b */
[----:B------:R-:W-:Y:S01]  /*8f30*/  MOV R123, R151 ;  /* 0x00000097007b7202 */ /* 0x000fe20000000f00 */
[C---:B------:R-:W-:Y:S01]  /*8f40*/  HMMA.16816.F32 R20, R68.reuse, R92, R20 ;  /* 0x0000005c4414723c */ /* 0x040fe20000001814 */
[----:B------:R3:W5:Y:S03]  /*8f50*/  MUFU.EX2 R151, R2 ;  /* 0x0000000200977308 */ /* 0x0007660000000800 */
[----:B------:R-:W-:Y:S02]  /*8f60*/  IMAD.MOV.U32 R115, RZ, RZ, R124 ;  /* 0x000000ffff737224 */ /* 0x000fe400078e007c */
[----:B------:R-:W-:Y:S02]  /*8f70*/  LDSM.16.MT88.4 R124, [R200+0x3800] ;  /* 0x00380000c87c783b */ /* 0x000fe40000004200 */
[C---:B------:R-:W-:Y:S06]  /*8f80*/  HMMA.16816.F32 R24, R68.reuse, R94, R24 ;  /* 0x0000005e4418723c */ /* 0x040fec0000001818 */
[----:B------:R-:W-:Y:S02]  /*8f90*/  LDSM.16.MT88.4 R92, [R204+0x7000] ;  /* 0x00700000cc5c783b */ /* 0x000fe40000004200 */
[C---:B------:R-:W-:Y:S08]  /*8fa0*/  HMMA.16816.F32 R28, R68.reuse, R80, R28 ;  /* 0x00000050441c723c */ /* 0x040ff0000000181c */
[C---:B------:R-:W-:Y:S01]  /*8fb0*/  HMMA.16816.F32 R32, R68.reuse, R82, R32 ;  /* 0x000000524420723c */ /* 0x040fe20000001820 */
[----:B------:R-:W5:Y:S03]  /*8fc0*/  LDSM.16.MT88.4 R80, [R206+0x6800] ;  /* 0x00680000ce50783b */ /* 0x000f660000004200 */
[--C-:B---3--:R-:W-:Y:S02]  /*8fd0*/  FFMA.FTZ R2, R147, c[0x0][0x2d0], -R148.reuse ;  /* 0x0000b40093027a23 */ /* 0x108fe40000010894 */
[----:B------:R-:W-:Y:S02]  /*8fe0*/  IMAD.MOV.U32 R147, RZ, RZ, R135 ;  /* 0x000000ffff937224 */ /* 0x000fe400078e0087 */
[C---:B------:R-:W-:Y:S01]  /*8ff0*/  HMMA.16816.F32 R36, R68.reuse, R84, R36 ;  /* 0x000000544424723c */ /* 0x040fe20000001824 */
[----:B------:R3:W-:Y:S07]  /*9000*/  MUFU.EX2 R135, R2 ;  /* 0x0000000200877308 */ /* 0x0007ee0000000800 */
[C---:B------:R-:W-:Y:S01]  /*9010*/  HMMA.16816.F32 R40, R68.reuse, R86, R40 ;  /* 0x000000564428723c */ /* 0x040fe20000001828 */
[----:B------:R-:W-:Y:S07]  /*9020*/  LDSM.16.MT88.4 R84, [R203+0x3000] ;  /* 0x00300000cb54783b */ /* 0x000fee0000004200 */
[C---:B----4-:R-:W-:Y:S08]  /*9030*/  HMMA.16816.F32 R44, R68.reuse, R72, R44 ;  /* 0x00000048442c723c */ /* 0x050ff0000000182c */
[C---:B------:R-:W-:Y:S01]  /*9040*/  HMMA.16816.F32 R48, R68.reuse, R74, R48 ;  /* 0x0000004a4430723c */ /* 0x040fe20000001830 */
[----:B------:R-:W4:Y:S03]  /*9050*/  LDSM.16.MT88.4 R72, [R200+0x3000] ;  /* 0x00300000c848783b */ /* 0x000f260000004200 */
[----:B---3--:R-:W-:Y:S04]  /*9060*/  FFMA.FTZ R2, R134, c[0x0][0x2d0], -R148 ;  /* 0x0000b40086027a23 */ /* 0x008fe80000010894 */
[C---:B-1----:R-:W-:Y:S01]  /*9070*/  HMMA.16816.F32 R52, R68.reuse, R76, R52 ;  /* 0x0000004c4434723c */ /* 0x042fe20000001834 */
[----:B------:R1:W3:Y:S07]  /*9080*/  MUFU.EX2 R134, R2 ;  /* 0x0000000200867308 */ /* 0x0002ee0000000800 */
[C---:B------:R-:W-:Y:S01]  /*9090*/  HMMA.16816.F32 R56, R68.reuse, R78, R56 ;  /* 0x0000004e4438723c */ /* 0x040fe20000001838 */
[----:B------:R-:W2:Y:S07]  /*90a0*/  LDSM.16.MT88.4 R76, [R204+0x3000] ;  /* 0x00300000cc4c783b */ /* 0x000eae0000004200 */
[C---:B-----5:R-:W-:Y:S08]  /*90b0*/  HMMA.16816.F32 R60, R68.reuse, R80, R60 ;  /* 0x00000050443c723c */ /* 0x060ff0000000183c */
[----:B------:R-:W-:Y:S01]  /*90c0*/  HMMA.16816.F32 R64, R68, R82, R64 ;  /* 0x000000524440723c */ /* 0x000fe20000001840 */
[----:B------:R-:W-:Y:S03]  /*90d0*/  LDSM.16.MT88.4 R80, [R200+0x7000] ;  /* 0x00700000c850783b */ /* 0x000fe60000004200 */
[----:B-1----:R-:W-:Y:S02]  /*90e0*/  FFMA.FTZ R2, R177, c[0x0][0x2d0], -R149 ;  /* 0x0000b400b1027a23 */ /* 0x002fe40000010895 */
[----:B------:R-:W-:Y:S01]  /*90f0*/  IMAD.MOV.U32 R177, RZ, RZ, R144 ;  /* 0x000000ffffb17224 */ /* 0x000fe200078e0090 */
[----:B------:R-:W-:Y:S01]  /*9100*/  F2FP.PACK_AB R68, R151, R152 ;  /* 0x000000989744723e */ /* 0x000fe200000000ff */
[----:B------:R-:W-:Y:S01]  /*9110*/  IMAD.MOV.U32 R144, RZ, RZ, R133 ;  /* 0x000000ffff907224 */ /* 0x000fe200078e0085 */
[----:B---3--:R-:W-:Y:S01]  /*9120*/  F2FP.PACK_AB R69, R134, R135 ;  /* 0x000000878645723e */ /* 0x008fe200000000ff */
[----:B------:R1:W-:Y:S02]  /*9130*/  MUFU.EX2 R133, R2 ;  /* 0x0000000200857308 */ /* 0x0003e40000000800 */
[----:B-1----:R-:W-:Y:S08]  /*9140*/  FFMA.FTZ R2, R150, c[0x0][0x2d0], -R149 ;  /* 0x0000b40096027a23 */ /* 0x002ff00000010895 */
[----:B------:R1:W3:Y:S01]  /*9150*/  MUFU.EX2 R150, R2 ;  /* 0x0000000200967308 */ /* 0x0002e20000000800 */
[----:B--2---:R-:W-:Y:S02]  /*9160*/  FFMA.FTZ R100, R3, R88, R100 ;  /* 0x0000005803647223 */ /* 0x004fe40000010064 */
[----:B------:R-:W2:Y:S07]  /*9170*/  LDSM.16.MT88.4 R88, [R206+0x3000] ;  /* 0x00300000ce58783b */ /* 0x000eae0000004200 */
[----:B------:R-:W-:Y:S01]  /*9180*/  MUFU.EX2 R3, R97 ;  /* 0x0000006100037308 */ /* 0x000fe20000000800 */
[----:B------:R-:W-:Y:S02]  /*9190*/  FFMA.FTZ R0, R0, R114, R115 ;  /* 0x0000007200007223 */ /* 0x000fe40000010073 */
[----:B-1----:R-:W-:Y:S01]  /*91a0*/  FFMA.FTZ R2, R132, c[0x0][0x2d0], -R148 ;  /* 0x0000b40084027a23 */ /* 0x002fe20000010894 */
[----:B---3--:R-:W-:Y:S01]  /*91b0*/  F2FP.PACK_AB R70, R150, R133 ;  /* 0x000000859646723e */ /* 0x008fe200000000ff */
[----:B------:R-:W-:Y:S05]  /*91c0*/  FADD.FTZ R0, R112, R0 ;  /* 0x0000000070007221 */ /* 0x000fea0000010000 */
[----:B------:R1:W-:Y:S01]  /*91d0*/  MUFU.EX2 R132, R2 ;  /* 0x0000000200847308 */ /* 0x0003e20000000800 */
[----:B------:R-:W-:Y:S04]  /*91e0*/  FADD.FTZ R0, R122, R0 ;  /* 0x000000007a007221 */ /* 0x000fe80000010000 */
[----:B------:R-:W-:Y:S04]  /*91f0*/  FADD.FTZ R0, R120, R0 ;  /* 0x0000000078007221 */ /* 0x000fe80000010000 */
[----:B------:R-:W-:Y:S04]  /*9200*/  FADD.FTZ R0, R182, R0 ;  /* 0x00000000b6007221 */ /* 0x000fe80000010000 */
[----:B------:R-:W-:Y:S04]  /*9210*/  FADD.FTZ R0, R180, R0 ;  /* 0x00000000b4007221 */ /* 0x000fe80000010000 */
[----:B------:R-:W-:Y:S04]  /*9220*/  FADD.FTZ R0, R178, R0 ;  /* 0x00000000b2007221 */ /* 0x000fe80000010000 */
[----:B------:R-:W-:Y:S02]  /*9230*/  FADD.FTZ R0, R103, R0 ;  /* 0x0000000067007221 */ /* 0x000fe40000010000 */
[--C-:B-1----:R-:W-:Y:S02]  /*9240*/  FFMA.FTZ R2, R147, c[0x0][0x2d0], -R148.reuse ;  /* 0x0000b40093027a23 */ /* 0x102fe40000010894 */
[----:B------:R-:W-:Y:S02]  /*9250*/  FFMA.FTZ R148, R119, c[0x0][0x2d0], -R148 ;  /* 0x0000b40077947a23 */ /* 0x000fe40000010894 */
[----:B------:R-:W1:Y:S01]  /*9260*/  MUFU.EX2 R147, R2 ;  /* 0x0000000200937308 */ /* 0x000e620000000800 */
[----:B------:R-:W-:Y:S04]  /*9270*/  FADD.FTZ R0, R101, R0 ;  /* 0x0000000065007221 */ /* 0x000fe80000010000 */
[----:B------:R-:W-:Y:S04]  /*9280*/  FADD.FTZ R0, R251, R0 ;  /* 0x00000000fb007221 */ /* 0x000fe80000010000 */
[----:B------:R-:W-:Y:S01]  /*9290*/  FADD.FTZ R0, R111, R0 ;  /* 0x000000006f007221 */ /* 0x000fe20000010000 */
[----:B------:R-:W-:Y:S03]  /*92a0*/  MUFU.EX2 R119, R99 ;  /* 0x0000006300777308 */ /* 0x000fe60000000800 */
[----:B------:R-:W-:Y:S04]  /*92b0*/  FADD.FTZ R0, R110, R0 ;  /* 0x000000006e007221 */ /* 0x000fe80000010000 */
[----:B------:R-:W-:Y:S03]  /*92c0*/  FADD.FTZ R0, R108, R0 ;  /* 0x000000006c007221 */ /* 0x000fe60000010000 */
[----:B------:R-:W3:Y:S01]  /*92d0*/  MUFU.EX2 R148, R148 ;  /* 0x0000009400947308 */ /* 0x000ee20000000800 */
[----:B------:R-:W-:Y:S01]  /*92e0*/  FADD.FTZ R0, R165, R0 ;  /* 0x00000000a5007221 */ /* 0x000fe20000010000 */
[----:B-1----:R-:W-:Y:S01]  /*92f0*/  F2FP.PACK_AB R71, R147, R132 ;  /* 0x000000849347723e */ /* 0x002fe200000000ff */
[--C-:B------:R-:W-:Y:S02]  /*9300*/  FFMA.FTZ R2, R177, c[0x0][0x2d0], -R149.reuse ;  /* 0x0000b400b1027a23 */ /* 0x100fe40000010895 */
[----:B------:R-:W-:Y:S02]  /*9310*/  FFMA.FTZ R149, R144, c[0x0][0x2d0], -R149 ;  /* 0x0000b40090957a23 */ /* 0x000fe40000010895 */
[----:B------:R-:W-:Y:S03]  /*9320*/  IMAD.MOV.U32 R177, RZ, RZ, R145 ;  /* 0x000000ffffb17224 */ /* 0x000fe600078e0091 */
[----:B------:R-:W-:Y:S01]  /*9330*/  MUFU.EX2 R144, R98 ;  /* 0x0000006200907308 */ /* 0x000fe20000000800 */
[C---:B----4-:R-:W-:Y:S03]  /*9340*/  HMMA.16816.F32 R4, R68.reuse, R72, R4 ;  /* 0x000000484404723c */ /* 0x050fe60000001804 */
[----:B------:R-:W-:Y:S04]  /*9350*/  FADD.FTZ R0, R162, R0 ;  /* 0x00000000a2007221 */ /* 0x000fe80000010000 */
[----:B------:R-:W-:Y:S01]  /*9360*/  FADD.FTZ R0, R161, R0 ;  /* 0x00000000a1007221 */ /* 0x000fe20000010000 */
[C---:B------:R-:W-:Y:S01]  /*9370*/  HMMA.16816.F32 R8, R68.reuse, R74, R8 ;  /* 0x0000004a4408723c */ /* 0x040fe20000001808 */
[----:B------:R-:W1:Y:S01]  /*9380*/  LDSM.16.MT88.4 R72, [R203+0x7000] ;  /* 0x00700000cb48783b */ /* 0x000e620000004200 */
[----:B------:R4:W-:Y:S02]  /*9390*/  MUFU.EX2 R145, R96 ;  /* 0x0000006000917308 */ /* 0x0009e40000000800 */
[----:B------:R-:W-:Y:S01]  /*93a0*/  FADD.FTZ R0, R131, R0 ;  /* 0x0000000083007221 */ /* 0x000fe20000010000 */
[----:B---3--:R-:W-:Y:S03]  /*93b0*/  F2FP.PACK_AB R115, R148, R118 ;  /* 0x000000769473723e */ /* 0x008fe600000000ff */
[C---:B------:R-:W-:Y:S04]  /*93c0*/  HMMA.16816.F32 R12, R68.reuse, R76, R12 ;  /* 0x0000004c440c723c */ /* 0x040fe8000000180c */
[----:B------:R3:W5:Y:S01]  /*93d0*/  MUFU.EX2 R146, R2 ;  /* 0x0000000200927308 */ /* 0x0007620000000800 */
[----:B------:R-:W-:Y:S03]  /*93e0*/  FADD.FTZ R0, R130, R0 ;  /* 0x0000000082007221 */ /* 0x000fe60000010000 */
[C---:B------:R-:W-:Y:S01]  /*93f0*/  HMMA.16816.F32 R16, R68.reuse, R78, R16 ;  /* 0x0000004e4410723c */ /* 0x040fe20000001810 */
[----:B------:R-:W1:Y:S03]  /*9400*/  LDSM.16.MT88.4 R76, [R206+0x7000] ;  /* 0x00700000ce4c783b */ /* 0x000e660000004200 */
[----:B------:R-:W-:Y:S02]  /*9410*/  FADD.FTZ R0, R128, R0 ;  /* 0x0000000080007221 */ /* 0x000fe40000010000 */
[----:B------:R-:W2:Y:S02]  /*9420*/  MUFU.EX2 R149, R149 ;  /* 0x0000009500957308 */ /* 0x000ea40000000800 */
[C---:B------:R-:W-:Y:S01]  /*9430*/  HMMA.16816.F32 R20, R68.reuse, R84, R20 ;  /* 0x000000544414723c */ /* 0x040fe20000001814 */
[----:B----4-:R-:W-:Y:S03]  /*9440*/  LDSM.16.MT88.4 R96, [R200+0x7800] ;  /* 0x00780000c860783b */ /* 0x010fe60000004200 */
[----:B------:R-:W-:Y:S04]  /*9450*/  FADD.FTZ R0, R157, R0 ;  /* 0x000000009d007221 */ /* 0x000fe80000010000 */
[C---:B------:R-:W-:Y:S01]  /*9460*/  HMMA.16816.F32 R24, R68.reuse, R86, R24 ;  /* 0x000000564418723c */ /* 0x040fe20000001818 */
[----:B------:R-:W-:Y:S03]  /*9470*/  LDSM.16.MT88.4 R84, [R203+0x3800] ;  /* 0x00380000cb54783b */ /* 0x000fe60000004200 */
[----:B---3--:R-:W-:Y:S01]  /*9480*/  FADD.FTZ R2, R113, R100 ;  /* 0x0000006471027221 */ /* 0x008fe20000010000 */
[----:B-----5:R-:W-:Y:S01]  /*9490*/  F2FP.PACK_AB R112, R145, R146 ;  /* 0x000000929170723e */ /* 0x020fe200000000ff */
[----:B------:R-:W-:Y:S01]  /*94a0*/  FADD.FTZ R0, R107, R0 ;  /* 0x000000006b007221 */ /* 0x000fe20000010000 */
[----:B------:R-:W-:Y:S01]  /*94b0*/  F2FP.PACK_AB R113, R144, R3 ;  /* 0x000000039071723e */ /* 0x000fe200000000ff */
[C---:B--2---:R-:W-:Y:S04]  /*94c0*/  HMMA.16816.F32 R28, R68.reuse, R88, R28 ;  /* 0x00000058441c723c */ /* 0x044fe8000000181c */
[----:B------:R-:W-:Y:S01]  /*94d0*/  FADD.FTZ R2, R123, R2 ;  /* 0x000000027b027221 */ /* 0x000fe20000010000 */
[----:B------:R-:W-:Y:S01]  /*94e0*/  F2FP.PACK_AB R114, R149, R119 ;  /* 0x000000779572723e */ /* 0x000fe200000000ff */
[----:B------:R-:W-:Y:S02]  /*94f0*/  FADD.FTZ R0, R106, R0 ;  /* 0x000000006a007221 */ /* 0x000fe40000010000 */
[C---:B------:R-:W-:Y:S01]  /*9500*/  HMMA.16816.F32 R32, R68.reuse, R90, R32 ;  /* 0x0000005a4420723c */ /* 0x040fe20000001820 */
[----:B------:R-:W-:Y:S03]  /*9510*/  LDSM.16.MT88.4 R88, [R206+0x3800] ;  /* 0x00380000ce58783b */ /* 0x000fe60000004200 */
[----:B------:R-:W-:Y:S02]  /*9520*/  FADD.FTZ R2, R121, R2 ;  /* 0x0000000279027221 */ /* 0x000fe40000010000 */
        /* <DEDUP_REMOVED lines=14> */
[C---:B-1----:R-:W-:Y:S04]  /*9610*/  HMMA.16816.F32 R52, R68.reuse, R72, R52 ;  /* 0x000000484434723c */ /* 0x042fe80000001834 */
[----:B------:R-:W-:Y:S02]  /*9620*/  FADD.FTZ R2, R102, R2 ;  /* 0x0000000266027221 */ /* 0x000fe40000010000 */
[----:B------:R-:W1:Y:S01]  /*9630*/  LDSM.16.MT88.4 R100, [R204+0x7800] ;  /* 0x00780000cc64783b */ /* 0x000e620000004200 */
[----:B------:R-:W-:Y:S01]  /*9640*/  FADD.FTZ R0, R147, R0 ;  /* 0x0000000093007221 */ /* 0x000fe20000010000 */
[C---:B------:R-:W-:Y:S04]  /*9650*/  HMMA.16816.F32 R56, R68.reuse, R74, R56 ;  /* 0x0000004a4438723c */ /* 0x040fe80000001838 */
[----:B------:R-:W-:Y:S02]  /*9660*/  FADD.FTZ R2, R252, R2 ;  /* 0x00000002fc027221 */ /* 0x000fe40000010000 */
[----:B------:R-:W-:Y:S02]  /*9670*/  FADD.FTZ R3, R3, R0 ;  /* 0x0000000003037221 */ /* 0x000fe40000010000 */
[C---:B------:R-:W-:Y:S04]  /*9680*/  HMMA.16816.F32 R60, R68.reuse, R76, R60 ;  /* 0x0000004c443c723c */ /* 0x040fe8000000183c */
[----:B------:R-:W-:Y:S02]  /*9690*/  FADD.FTZ R2, R176, R2 ;  /* 0x00000002b0027221 */ /* 0x000fe40000010000 */
[----:B------:R-:W-:Y:S02]  /*96a0*/  FADD.FTZ R3, R144, R3 ;  /* 0x0000000390037221 */ /* 0x000fe40000010000 */
[----:B------:R-:W-:Y:S04]  /*96b0*/  HMMA.16816.F32 R64, R68, R78, R64 ;  /* 0x0000004e4440723c */ /* 0x000fe80000001840 */
[----:B------:R-:W-:Y:S04]  /*96c0*/  FADD.FTZ R2, R167, R2 ;  /* 0x00000002a7027221 */ /* 0x000fe80000010000 */
[C---:B------:R-:W-:Y:S01]  /*96d0*/  HMMA.16816.F32 R120, R112.reuse, R124, R4 ;  /* 0x0000007c7078723c */ /* 0x040fe20000001804 */
[----:B------:R-:W-:Y:S04]  /*96e0*/  LDSM.16.MT88.4 R4, [R206+0x7800] ;  /* 0x00780000ce04783b */ /* 0x000fe80000004200 */
[----:B------:R-:W-:Y:S03]  /*96f0*/  FADD.FTZ R2, R109, R2 ;  /* 0x000000026d027221 */ /* 0x000fe60000010000 */
[C---:B------:R-:W-:Y:S01]  /*9700*/  HMMA.16816.F32 R124, R112.reuse, R126, R8 ;  /* 0x0000007e707c723c */ /* 0x040fe20000001808 */
[----:B------:R-:W3:Y:S03]  /*9710*/  LDL R8, [R1+0x28] ;  /* 0x0000280001087983 */ /* 0x000ee60000100800 */
[----:B------:R-:W-:Y:S01]  /*9720*/  FADD.FTZ R2, R166, R2 ;  /* 0x00000002a6027221 */ /* 0x000fe20000010000 */
[----:B------:R-:W4:Y:S03]  /*9730*/  LDSM.16.MT88.4 R108, [R203+0x7800] ;  /* 0x00780000cb6c783b */ /* 0x000f260000004200 */
[C---:B--2---:R-:W-:Y:S04]  /*9740*/  HMMA.16816.F32 R68, R112.reuse, R80, R12 ;  /* 0x000000507044723c */ /* 0x044fe8000000180c */
        /* <DEDUP_REMOVED lines=31> */
[----:B------:R-:W-:Y:S02]  /*9940*/  FADD.FTZ R2, R149, R2 ;  /* 0x0000000295027221 */ /* 0x000fe40000010000 */
[----:B------:R-:W-:Y:S02]  /*9950*/  FADD.FTZ R0, R148, R0 ;  /* 0x0000000094007221 */ /* 0x000fe40000010000 */
[----:B------:R-:W-:Y:S01]  /*9960*/  IMAD.MOV.U32 R118, RZ, RZ, R116 ;  /* 0x000000ffff767224 */ /* 0x000fe200078e0074 */
[----:B------:R1:W-:Y:S01]  /*9970*/  STL [R1+0x4], R2 ;  /* 0x0000040201007387 */ /* 0x0003e20000100800 */
[----:B------:R-:W-:Y:S03]  /*9980*/  IMAD.MOV.U32 R3, RZ, RZ, R117 ;  /* 0x000000ffff037224 */ /* 0x000fe600078e0075 */
[----:B------:R1:W-:Y:S01]  /*9990*/  STL [R1+0x8], R0 ;  /* 0x0000080001007387 */ /* 0x0003e20000100800 */
[----:B---3--:R-:W-:Y:S01]  /*99a0*/  ISETP.GT.AND P0, PT, R229, R8, PT ;  /* 0x00000008e500720c */ /* 0x008fe20003f04270 */
[----:B------:R-:W-:Y:S11]  /*99b0*/  IMAD.MOV.U32 R229, RZ, RZ, R230 ;  /* 0x000000ffffe57224 */ /* 0x000ff600078e00e6 */
[----:B------:R-:W-:Y:S01]  /*99c0*/  @!UPT UIADD3 URZ, URZ, URZ, URZ ;  /* 0x0000003f3f3ff290 */ /* 0x000fe2000fffe03f */
[----:B-1----:R-:W-:-:S05]  /*99d0*/  @P0 BRA `(.L_x_1407) ;  /* 0xffffbe2000000947 */ /* 0x002fca000383ffff */
.L_x_1406:
[----:B-1----:R-:W2:Y:S02]  /*99e0*/  LDL R0, [R1] ;  /* 0x0000000001007983 */ /* 0x002ea40000100800 */
[----:B--2---:R-:W-:-:S13]  /*99f0*/  ISETP.GE.AND P0, PT, R230, R0, PT ;  /* 0x00000000e600720c */ /* 0x004fda0003f06270 */
[----:B------:R-:W-:Y:S05]  /*9a00*/  @!P0 BRA `(.L_x_1408) ;  /* 0x000034b000008947 */ /* 0x000fea0003800000 */
[----:B------:R-:W-:Y:S02]  /*9a10*/  MOV R119, R116 ;  /* 0x0000007400777202 */ /* 0x000fe40000000f00 */
[----:B------:R-:W-:Y:S02]  /*9a20*/  MOV R118, R117 ;  /* 0x0000007500767202 */ /* 0x000fe40000000f00 */
.L_x_1409:
[----:B------:R-:W2:Y:S01]  /*9a30*/  LDL.64 R154, [R1+0x18] ;  /* 0x00001800019a7983 */ /* 0x000ea20000100a00 */
[----:B------:R-:W-:Y:S04]  /*9a40*/  DEPBAR.LE SB0, 0x0 ;  /* 0x000080000000791a */ /* 0x000fe80000000000 */
[----:B------:R-:W-:Y:S01]  /*9a50*/  WARPSYNC 0xffffffff ;  /* 0xffffffff00007948 */ /* 0x000fe20003800000 */
[----:B------:R-:W3:Y:S01]  /*9a60*/  LDL R152, [R1+0x24] ;  /* 0x0000240001987983 */ /* 0x000ee20000100800 */
[----:B------:R-:W-:Y:S01]  /*9a70*/  SHF.R.S32.HI R0, RZ, 0x1f, R230 ;  /* 0x0000001fff007819 */ /* 0x000fe200000114e6 */
        /* <DEDUP_REMOVED lines=11> */
[----:B------:R-:W3:Y:S04]  /*9b30*/  LDL R229, [R1] ;  /* 0x0000000001e57983 */ /* 0x000ee80000100800 */
[----:B------:R-:W5:Y:S08]  /*9b40*/  LDSM.16.M88.4 R32, [R201+0x1800] ;  /* 0x00180000c920783b */ /* 0x000f700000000200 */
[----:B------:R-:W3:Y:S01]  /*9b50*/  LDL.64 R234, [R1+0x10] ;  /* 0x0000100001ea7983 */ /* 0x000ee20000100a00 */
[C---:B-1----:R-:W-:Y:S05]  /*9b60*/  HMMA.16816.F32 R4, R136.reuse, R8, RZ ;  /* 0x000000088804723c */ /* 0x042fea00000018ff */
[----:B------:R-:W1:Y:S03]  /*9b70*/  LDSM.16.M88.4 R40, [R201+0x2000] ;  /* 0x00200000c928783b */ /* 0x000e660000000200 */
[C---:B------:R-:W-:Y:S05]  /*9b80*/  HMMA.16816.F32 R8, R136.reuse, R10, RZ ;  /* 0x0000000a8808723c */ /* 0x040fea00000018ff */
[----:B------:R-:W3:Y:S04]  /*9b90*/  LDL R233, [R1+0x20] ;  /* 0x0000200001e97983 */ /* 0x000ee80000100800 */
[----:B------:R-:W1:Y:S01]  /*9ba0*/  LDSM.16.M88.4 R48, [R201+0x2800] ;  /* 0x00280000c930783b */ /* 0x000e620000000200 */
[C---:B----4-:R-:W-:Y:S07]  /*9bb0*/  HMMA.16816.F32 R12, R136.reuse, R16, RZ ;  /* 0x00000010880c723c */ /* 0x050fee00000018ff */
[----:B------:R-:W4:Y:S01]  /*9bc0*/  LDSM.16.M88.4 R56, [R201+0x3000] ;  /* 0x00300000c938783b */ /* 0x000f220000000200 */
[C---:B------:R-:W-:Y:S07]  /*9bd0*/  HMMA.16816.F32 R16, R136.reuse, R18, RZ ;  /* 0x000000128810723c */ /* 0x040fee00000018ff */
[----:B------:R-:W4:Y:S01]  /*9be0*/  LDSM.16.M88.4 R64, [R201+0x3800] ;  /* 0x00380000c940783b */ /* 0x000f220000000200 */
[C---:B-----5:R-:W-:Y:S07]  /*9bf0*/  HMMA.16816.F32 R20, R136.reuse, R24, RZ ;  /* 0x000000188814723c */ /* 0x060fee00000018ff */
[----:B------:R-:W5:Y:S01]  /*9c00*/  LDSM.16.M88.4 R144, [R207] ;  /* 0x00000000cf90783b */ /* 0x000f620000000200 */
[C---:B------:R-:W-:Y:S07]  /*9c10*/  HMMA.16816.F32 R24, R136.reuse, R26, RZ ;  /* 0x0000001a8818723c */ /* 0x040fee00000018ff */
[----:B------:R-:W4:Y:S01]  /*9c20*/  LDSM.16.M88.4 R148, [R222] ;  /* 0x00000000de94783b */ /* 0x000f220000000200 */
[C---:B------:R-:W-:Y:S07]  /*9c30*/  HMMA.16816.F32 R28, R136.reuse, R32, RZ ;  /* 0x00000020881c723c */ /* 0x040fee00000018ff */
[----:B------:R-:W-:Y:S01]  /*9c40*/  LDSM.16.M88.4 R156, [R219] ;  /* 0x00000000db9c783b */ /* 0x000fe20000000200 */
[C---:B------:R-:W-:Y:S07]  /*9c50*/  HMMA.16816.F32 R32, R136.reuse, R34, RZ ;  /* 0x000000228820723c */ /* 0x040fee00000018ff */
[----:B------:R-:W-:Y:S01]  /*9c60*/  LDSM.16.M88.4 R160, [R218] ;  /* 0x00000000daa0783b */ /* 0x000fe20000000200 */
[C---:B-1----:R-:W-:Y:S07]  /*9c70*/  HMMA.16816.F32 R36, R136.reuse, R40, RZ ;  /* 0x000000288824723c */ /* 0x042fee00000018ff */
[----:B------:R-:W-:Y:S01]  /*9c80*/  LDSM.16.M88.4 R164, [R217] ;  /* 0x00000000d9a4783b */ /* 0x000fe20000000200 */
[C---:B------:R-:W-:Y:S07]  /*9c90*/  HMMA.16816.F32 R40, R136.reuse, R42, RZ ;  /* 0x0000002a8828723c */ /* 0x040fee00000018ff */
[----:B------:R-:W-:Y:S01]  /*9ca0*/  LDSM.16.M88.4 R176, [R216] ;  /* 0x00000000d8b0783b */ /* 0x000fe20000000200 */
[C---:B------:R-:W-:Y:S08]  /*9cb0*/  HMMA.16816.F32 R44, R136.reuse, R48, RZ ;  /* 0x00000030882c723c */ /* 0x040ff000000018ff */
[C---:B------:R-:W-:Y:S08]  /*9cc0*/  HMMA.16816.F32 R48, R136.reuse, R50, RZ ;  /* 0x000000328830723c */ /* 0x040ff000000018ff */
[C---:B----4-:R-:W-:Y:S08]  /*9cd0*/  HMMA.16816.F32 R52, R136.reuse, R56, RZ ;  /* 0x000000388834723c */ /* 0x050ff000000018ff */
[C---:B------:R-:W-:Y:S08]  /*9ce0*/  HMMA.16816.F32 R56, R136.reuse, R58, RZ ;  /* 0x0000003a8838723c */ /* 0x040ff000000018ff */
[C---:B------:R-:W-:Y:S08]  /*9cf0*/  HMMA.16816.F32 R60, R136.reuse, R64, RZ ;  /* 0x00000040883c723c */ /* 0x040ff000000018ff */
[----:B------:R-:W-:Y:S08]  /*9d00*/  HMMA.16816.F32 R64, R136, R66, RZ ;  /* 0x000000428840723c */ /* 0x000ff000000018ff */
[C---:B-----5:R-:W-:Y:S08]  /*9d10*/  HMMA.16816.F32 R4, R140.reuse, R144, R4 ;  /* 0x000000908c04723c */ /* 0x060ff00000001804 */
[C---:B------:R-:W-:Y:S01]  /*9d20*/  HMMA.16816.F32 R8, R140.reuse, R146, R8 ;  /* 0x000000928c08723c */ /* 0x040fe20000001808 */
[----:B------:R-:W1:Y:S07]  /*9d30*/  LDSM.16.M88.4 R144, [R221] ;  /* 0x00000000dd90783b */ /* 0x000e6e0000000200 */
[C---:B------:R-:W-:Y:S08]  /*9d40*/  HMMA.16816.F32 R12, R140.reuse, R148, R12 ;  /* 0x000000948c0c723c */ /* 0x040ff0000000180c */
[C---:B------:R-:W-:Y:S08]  /*9d50*/  HMMA.16816.F32 R16, R140.reuse, R150, R16 ;  /* 0x000000968c10723c */ /* 0x040ff00000001810 */
[C---:B-1----:R-:W-:Y:S08]  /*9d60*/  HMMA.16816.F32 R20, R140.reuse, R144, R20 ;  /* 0x000000908c14723c */ /* 0x042ff00000001814 */
[C---:B------:R-:W-:Y:S04]  /*9d70*/  HMMA.16816.F32 R24, R140.reuse, R146, R24 ;  /* 0x000000928c18723c */ /* 0x040fe80000001818 */
[C---:B--2---:R-:W-:Y:S02]  /*9d80*/  IADD3 R3, P6, R116.reuse, R154, RZ ;  /* 0x0000009a74037210 */ /* 0x044fe40007fde0ff */
[----:B------:R-:W-:Y:S02]  /*9d90*/  IADD3 R116, P4, P1, R116, 0x40, R154 ;  /* 0x0000004074747810 */ /* 0x000fe4000799e09a */
[C---:B------:R-:W-:Y:S04]  /*9da0*/  LEA R2, P5, R3.reuse, c[0x0][0x1f8], 0x1 ;  /* 0x00007e0003027a11 */ /* 0x040fe800078a08ff */
[C---:B---3--:R-:W-:Y:S02]  /*9db0*/  IADD3.X R117, R0.reuse, R152, RZ, P6, !PT ;  /* 0x0000009800757210 */ /* 0x048fe400037fe4ff */
[----:B------:R-:W-:Y:S02]  /*9dc0*/  IADD3.X R0, R0, RZ, R152, P4, P1 ;  /* 0x000000ff00007210 */ /* 0x000fe400027e2498 */
[----:B------:R-:W1:Y:S01]  /*9dd0*/  LDSM.16.M88.4 R152, [R220] ;  /* 0x00000000dc98783b */ /* 0x000e620000000200 */
[----:B------:R-:W-:Y:S02]  /*9de0*/  LEA.HI.X R3, R3, c[0x0][0x1fc], R117, 0x1, P5 ;  /* 0x00007f0003037a11 */ /* 0x000fe400028f0c75 */
[C---:B------:R-:W-:Y:S04]  /*9df0*/  LEA R180, P0, R116.reuse, c[0x0][0x1f8], 0x1 ;  /* 0x00007e0074b47a11 */ /* 0x040fe800078008ff */
[----:B------:R-:W-:Y:S01]  /*9e00*/  LEA.HI.X R181, R116, c[0x0][0x1fc], R0, 0x1, P0 ;  /* 0x00007f0074b57a11 */ /* 0x000fe200000f0c00 */
[----:B------:R-:W-:Y:S01]  /*9e10*/  @!PT LDS RZ, [RZ] ;  /* 0x00000000fffff984 */ /* 0x000fe20000000800 */
[----:B------:R-:W-:Y:S01]  /*9e20*/  @!PT LDS RZ, [RZ] ;  /* 0x00000000fffff984 */ /* 0x000fe20000000800 */
[----:B------:R-:W-:Y:S01]  /*9e30*/  @!PT LDS RZ, [RZ] ;  /* 0x00000000fffff984 */ /* 0x000fe20000000800 */
[----:B------:R2:W-:Y:S01]  /*9e40*/  LDGSTS.E.BYPASS.LTC128B.128 [R228+0x100], [R2.64], !P3 ;  /* 0x0010000002e47fae */ /* 0x0005e2000d901d46 */
[----:B------:R-:W-:Y:S04]  /*9e50*/  MOV R0, c[0x0][0x208] ;  /* 0x0000820000007a02 */ /* 0x000fe80000000f00 */
[C---:B------:R-:W-:Y:S02]  /*9e60*/  SHF.L.U32 R148, R0.reuse, 0x6, RZ ;  /* 0x0000000600947819 */ /* 0x040fe400000006ff */
[----:B------:R-:W-:Y:S01]  /*9e70*/  SHF.L.U64.HI R0, R0, R232, c[0x0][0x20c] ;  /* 0x0000830000007619 */ /* 0x000fe200000102e8 */
[----:B------:R3:W-:Y:S01]  /*9e80*/  LDGSTS.E.BYPASS.LTC128B.128 [R228+0x4100], [R180.64], !P2 ;  /* 0x04100000b4e47fae */ /* 0x0007e2000d101d46 */
[----:B------:R-:W-:Y:S04]  /*9e90*/  IADD3 R116, P0, R2, R148, RZ ;  /* 0x0000009402747210 */ /* 0x000fe80007f1e0ff */
[----:B------:R-:W-:Y:S05]  /*9ea0*/  IADD3.X R117, R3, R0, RZ, P0, !PT ;  /* 0x0000000003757210 */ /* 0x000fea00007fe4ff */
[----:B------:R4:W-:Y:S08]  /*9eb0*/  LDGSTS.E.BYPASS.LTC128B.128 [R228+0x1100], [R116.64], !P3 ;  /* 0x0110000074e47fae */ /* 0x0009f0000d901d46 */
[----:B------:R4:W-:Y:S01]  /*9ec0*/  LDGSTS.E.BYPASS.LTC128B.128 [R228+0x5100], [R116.64+0x80], !P2 ;  /* 0x0510008074e47fae */ /* 0x0009e2000d101d46 */
[----:B--2---:R-:W-:Y:S04]  /*9ed0*/  IADD3 R2, P1, R116, R148, RZ ;  /* 0x0000009474027210 */ /* 0x004fe80007f3e0ff */
[----:B------:R-:W-:Y:S01]  /*9ee0*/  IADD3.X R3, R117, R0, RZ, P1, !PT ;  /* 0x0000000075037210 */ /* 0x000fe20000ffe4ff */
[C---:B-1----:R-:W-:Y:S03]  /*9ef0*/  HMMA.16816.F32 R28, R140.reuse, R152, R28 ;  /* 0x000000988c1c723c */ /* 0x042fe6000000181c */
[----:B------:R-:W-:Y:S01]  /*9f00*/  IADD3 R148, P0, R2, R148, RZ ;  /* 0x0000009402947210 */ /* 0x000fe20007f1e0ff */
[----:B------:R1:W-:Y:S03]  /*9f10*/  LDGSTS.E.BYPASS.LTC128B.128 [R228+0x2100], [R2.64], !P3 ;  /* 0x0210000002e47fae */ /* 0x0003e6000d901d46 */
[----:B------:R-:W-:Y:S01]  /*9f20*/  IADD3.X R149, R3, R0, RZ, P0, !PT ;  /* 0x0000000003957210 */ /* 0x000fe200007fe4ff */
[C---:B------:R-:W-:Y:S03]  /*9f30*/  HMMA.16816.F32 R32, R140.reuse, R154, R32 ;  /* 0x0000009a8c20723c */ /* 0x040fe60000001820 */
[C---:B------:R-:W-:Y:S01]  /*9f40*/  ISETP.GT.AND P0, PT, R230.reuse, R229, PT ;  /* 0x000000e5e600720c */ /* 0x040fe20003f04270 */
[----:B------:R1:W-:Y:S01]  /*9f50*/  LDGSTS.E.BYPASS.LTC128B.128 [R228+0x6100], [R2.64+0x80], !P2 ;  /* 0x0610008002e47fae */ /* 0x0003e2000d101d46 */
[----:B------:R-:W-:Y:S03]  /*9f60*/  IADD3 R230, R230, -0x1, RZ ;  /* 0xffffffffe6e67810 */ /* 0x000fe60007ffe0ff */
[C---:B------:R-:W-:Y:S04]  /*9f70*/  HMMA.16816.F32 R36, R140.reuse, R156, R36 ;  /* 0x0000009c8c24723c */ /* 0x040fe80000001824 */
[----:B------:R2:W-:Y:S04]  /*9f80*/  LDGSTS.E.BYPASS.LTC128B.128 [R228+0x3100], [R148.64], !P3 ;  /* 0x0310000094e47fae */ /* 0x0005e8000d901d46 */
[C---:B------:R-:W-:Y:S04]  /*9f90*/  HMMA.16816.F32 R40, R140.reuse, R158, R40 ;  /* 0x0000009e8c28723c */ /* 0x040fe80000001828 */
[----:B------:R2:W-:Y:S04]  /*9fa0*/  LDGSTS.E.BYPASS.LTC128B.128 [R228+0x7100], [R148.64+0x80], !P2 ;  /* 0x0710008094e47fae */ /* 0x0005e8000d101d46 */
[C---:B------:R-:W-:Y:S04]  /*9fb0*/  HMMA.16816.F32 R44, R140.reuse, R160, R44 ;  /* 0x000000a08c2c723c */ /* 0x040fe8000000182c */
[----:B---3--:R-:W3:Y:S04]  /*9fc0*/  LDSM.16.M88.4 R180, [R205] ;  /* 0x00000000cdb4783b */ /* 0x008ee80000000200 */
[C---:B------:R-:W-:Y:S04]  /*9fd0*/  HMMA.16816.F32 R48, R140.reuse, R162, R48 ;  /* 0x000000a28c30723c */ /* 0x040fe80000001830 */
[----:B------:R-:W0:Y:S04]  /*9fe0*/  LDGDEPBAR ;  /* 0x00000000000079af */ /* 0x000e280000000000 */
[C---:B------:R-:W-:Y:S04]  /*9ff0*/  HMMA.16816.F32 R52, R140.reuse, R164, R52 ;  /* 0x000000a48c34723c */ /* 0x040fe80000001834 */
[----:B------:R-:W-:Y:S04]  /*a000*/  LDSM.16.M88.4 R144, [R205+0x1000] ;  /* 0x00100000cd90783b */ /* 0x000fe80000000200 */
[C---:B------:R-:W-:Y:S04]  /*a010*/  HMMA.16816.F32 R56, R140.reuse, R166, R56 ;  /* 0x000000a68c38723c */ /* 0x040fe80000001838 */
[----:B--2---:R-:W2:Y:S04]  /*a020*/  LDSM.16.M88.4 R148, [R205+0x800] ;  /* 0x00080000cd94783b */ /* 0x004ea80000000200 */
[C---:B------:R-:W-:Y:S04]  /*a030*/  HMMA.16816.F32 R60, R140.reuse, R176, R60 ;  /* 0x000000b08c3c723c */ /* 0x040fe8000000183c */
[----:B------:R-:W5:Y:S04]  /*a040*/  LDSM.16.M88.4 R152, [R205+0x1800] ;  /* 0x00180000cd98783b */ /* 0x000f680000000200 */
[----:B------:R-:W-:Y:S04]  /*a050*/  HMMA.16816.F32 R64, R140, R178, R64 ;  /* 0x000000b28c40723c */ /* 0x000fe80000001840 */
[----:B------:R-:W1:Y:S04]  /*a060*/  LDSM.16.M88.4 R156, [R205+0x2000] ;  /* 0x00200000cd9c783b */ /* 0x000e680000000200 */
[C---:B---3--:R-:W-:Y:S04]  /*a070*/  HMMA.16816.F32 R4, R168.reuse, R180, R4 ;  /* 0x000000b4a804723c */ /* 0x048fe80000001804 */
[----:B------:R-:W-:Y:S04]  /*a080*/  LDSM.16.M88.4 R160, [R205+0x3800] ;  /* 0x00380000cda0783b */ /* 0x000fe80000000200 */
[C---:B------:R-:W-:Y:S04]  /*a090*/  HMMA.16816.F32 R8, R168.reuse, R182, R8 ;  /* 0x000000b6a808723c */ /* 0x040fe80000001808 */
[----:B------:R-:W-:Y:S04]  /*a0a0*/  LDSM.16.M88.4 R164, [R202] ;  /* 0x00000000caa4783b */ /* 0x000fe80000000200 */
[C---:B--2---:R-:W-:Y:S04]  /*a0b0*/  HMMA.16816.F32 R12, R168.reuse, R148, R12 ;  /* 0x00000094a80c723c */ /* 0x044fe8000000180c */
[----:B------:R-:W-:Y:S04]  /*a0c0*/  LDSM.16.M88.4 R176, [R202+0x800] ;  /* 0x00080000cab0783b */ /* 0x000fe80000000200 */
[C---:B------:R-:W-:Y:S04]  /*a0d0*/  HMMA.16816.F32 R16, R168.reuse, R150, R16 ;  /* 0x00000096a810723c */ /* 0x040fe80000001810 */
[----:B------:R-:W2:Y:S04]  /*a0e0*/  LDSM.16.M88.4 R148, [R205+0x2800] ;  /* 0x00280000cd94783b */ /* 0x000ea80000000200 */
[C---:B------:R-:W-:Y:S04]  /*a0f0*/  HMMA.16816.F32 R20, R168.reuse, R144, R20 ;  /* 0x00000090a814723c */ /* 0x040fe80000001814 */
[----:B------:R-:W-:Y:S04]  /*a100*/  LDSM.16.M88.4 R180, [R201+0x6800] ;  /* 0x00680000c9b4783b */ /* 0x000fe80000000200 */
[C---:B------:R-:W-:Y:S04]  /*a110*/  HMMA.16816.F32 R24, R168.reuse, R146, R24 ;  /* 0x00000092a818723c */ /* 0x040fe80000001818 */
[----:B------:R-:W3:Y:S04]  /*a120*/  LDSM.16.M88.4 R144, [R205+0x3000] ;  /* 0x00300000cd90783b */ /* 0x000ee80000000200 */
        /* <DEDUP_REMOVED lines=35> */
[----:B------:R-:W2:Y:S07]  /*a360*/  LDSM.16.M88.4 R160, [R201+0x7000] ;  /* 0x00700000c9a0783b */ /* 0x000eae0000000200 */
[C---:B-----5:R-:W-:Y:S08]  /*a370*/  HMMA.16816.F32 R60, R172.reuse, R152, R60 ;  /* 0x00000098ac3c723c */ /* 0x060ff0000000183c */
[----:B------:R-:W-:Y:S01]  /*a380*/  HMMA.16816.F32 R64, R172, R154, R64 ;  /* 0x0000009aac40723c */ /* 0x000fe20000001840 */
[----:B------:R-:W5:Y:S07]  /*a390*/  LDSM.16.M88.4 R152, [R201+0x7800] ;  /* 0x00780000c998783b */ /* 0x000f6e0000000200 */
[C---:B-1----:R-:W-:Y:S08]  /*a3a0*/  HMMA.16816.F32 R4, R184.reuse, R156, R4 ;  /* 0x0000009cb804723c */ /* 0x042ff00000001804 */
[C---:B------:R-:W-:Y:S01]  /*a3b0*/  HMMA.16816.F32 R8, R184.reuse, R158, R8 ;  /* 0x0000009eb808723c */ /* 0x040fe20000001808 */
[----:B------:R-:W1:Y:S07]  /*a3c0*/  LDSM.16.M88.4 R156, [R215] ;  /* 0x00000000d79c783b */ /* 0x000e6e0000000200 */
[C---:B------:R-:W-:Y:S08]  /*a3d0*/  HMMA.16816.F32 R12, R184.reuse, R164, R12 ;  /* 0x000000a4b80c723c */ /* 0x040ff0000000180c */
[C---:B------:R-:W-:Y:S01]  /*a3e0*/  HMMA.16816.F32 R16, R184.reuse, R166, R16 ;  /* 0x000000a6b810723c */ /* 0x040fe20000001810 */
[----:B------:R-:W1:Y:S07]  /*a3f0*/  LDSM.16.M88.4 R164, [R214] ;  /* 0x00000000d6a4783b */ /* 0x000e6e0000000200 */
[C---:B--2---:R-:W-:Y:S08]  /*a400*/  HMMA.16816.F32 R20, R184.reuse, R148, R20 ;  /* 0x00000094b814723c */ /* 0x044ff00000001814 */
[C---:B------:R-:W-:Y:S01]  /*a410*/  HMMA.16816.F32 R24, R184.reuse, R150, R24 ;  /* 0x00000096b818723c */ /* 0x040fe20000001818 */
[----:B------:R-:W-:Y:S07]  /*a420*/  LDSM.16.M88.4 R148, [R212] ;  /* 0x00000000d494783b */ /* 0x000fee0000000200 */
[C---:B---3--:R-:W-:Y:S08]  /*a430*/  HMMA.16816.F32 R28, R184.reuse, R144, R28 ;  /* 0x00000090b81c723c */ /* 0x048ff0000000181c */
[C---:B------:R-:W-:Y:S01]  /*a440*/  HMMA.16816.F32 R32, R184.reuse, R146, R32 ;  /* 0x00000092b820723c */ /* 0x040fe20000001820 */
[----:B------:R-:W2:Y:S07]  /*a450*/  LDSM.16.M88.4 R144, [R213] ;  /* 0x00000000d590783b */ /* 0x000eae0000000200 */
[C---:B------:R-:W-:Y:S08]  /*a460*/  HMMA.16816.F32 R36, R184.reuse, R176, R36 ;  /* 0x000000b0b824723c */ /* 0x040ff00000001824 */
[C---:B------:R-:W-:Y:S01]  /*a470*/  HMMA.16816.F32 R40, R184.reuse, R178, R40 ;  /* 0x000000b2b828723c */ /* 0x040fe20000001828 */
[----:B------:R-:W3:Y:S07]  /*a480*/  LDSM.16.M88.4 R176, [R211] ;  /* 0x00000000d3b0783b */ /* 0x000eee0000000200 */
[C---:B------:R-:W-:Y:S08]  /*a490*/  HMMA.16816.F32 R44, R184.reuse, R180, R44 ;  /* 0x000000b4b82c723c */ /* 0x040ff0000000182c */
[C---:B------:R-:W-:Y:S01]  /*a4a0*/  HMMA.16816.F32 R48, R184.reuse, R182, R48 ;  /* 0x000000b6b830723c */ /* 0x040fe20000001830 */
[----:B------:R-:W-:Y:S07]  /*a4b0*/  LDSM.16.M88.4 R180, [R205+0x7000] ;  /* 0x00700000cdb4783b */ /* 0x000fee0000000200 */
[C---:B------:R-:W-:Y:S08]  /*a4c0*/  HMMA.16816.F32 R52, R184.reuse, R160, R52 ;  /* 0x000000a0b834723c */ /* 0x040ff00000001834 */
[C---:B------:R-:W-:Y:S01]  /*a4d0*/  HMMA.16816.F32 R56, R184.reuse, R162, R56 ;  /* 0x000000a2b838723c */ /* 0x040fe20000001838 */
[----:B------:R-:W2:Y:S07]  /*a4e0*/  LDSM.16.M88.4 R160, [R210] ;  /* 0x00000000d2a0783b */ /* 0x000eae0000000200 */
[C---:B-----5:R-:W-:Y:S08]  /*a4f0*/  HMMA.16816.F32 R60, R184.reuse, R152, R60 ;  /* 0x00000098b83c723c */ /* 0x060ff0000000183c */
[----:B------:R-:W-:Y:S01]  /*a500*/  HMMA.16816.F32 R64, R184, R154, R64 ;  /* 0x0000009ab840723c */ /* 0x000fe20000001840 */
[----:B------:R-:W5:Y:S07]  /*a510*/  LDSM.16.M88.4 R152, [R209] ;  /* 0x00000000d198783b */ /* 0x000f6e0000000200 */
[C---:B-1----:R-:W-:Y:S08]  /*a520*/  HMMA.16816.F32 R4, R188.reuse, R156, R4 ;  /* 0x0000009cbc04723c */ /* 0x042ff00000001804 */
[C---:B------:R-:W-:Y:S01]  /*a530*/  HMMA.16816.F32 R8, R188.reuse, R158, R8 ;  /* 0x0000009ebc08723c */ /* 0x040fe20000001808 */
[----:B------:R-:W1:Y:S07]  /*a540*/  LDSM.16.M88.4 R156, [R208] ;  /* 0x00000000d09c783b */ /* 0x000e6e0000000200 */
        /* <DEDUP_REMOVED lines=15> */
[C---:B-----5:R-:W-:Y:S08]  /*a640*/  HMMA.16816.F32 R52, R188.reuse, R152, R52 ;  /* 0x00000098bc34723c */ /* 0x060ff00000001834 */
[C---:B------:R-:W-:Y:S01]  /*a650*/  HMMA.16816.F32 R56, R188.reuse, R154, R56 ;  /* 0x0000009abc38723c */ /* 0x040fe20000001838 */
[----:B------:R-:W5:Y:S07]  /*a660*/  LDSM.16.M88.4 R152, [R205+0x6000] ;  /* 0x00600000cd98783b */ /* 0x000f6e0000000200 */
[C---:B-1----:R-:W-:Y:S08]  /*a670*/  HMMA.16816.F32 R60, R188.reuse, R156, R60 ;  /* 0x0000009cbc3c723c */ /* 0x042ff0000000183c */
[----:B------:R-:W-:Y:S01]  /*a680*/  HMMA.16816.F32 R64, R188, R158, R64 ;  /* 0x0000009ebc40723c */ /* 0x000fe20000001840 */
        /* <DEDUP_REMOVED lines=8> */
[C---:B------:R-:W-:Y:S08]  /*a710*/  HMMA.16816.F32 R24, R192.reuse, R166, R24 ;  /* 0x000000a6c018723c */ /* 0x040ff00000001818 */
[C---:B---3--:R-:W-:Y:S08]  /*a720*/  HMMA.16816.F32 R28, R192.reuse, R160, R28 ;  /* 0x000000a0c01c723c */ /* 0x048ff0000000181c */
[C---:B------:R-:W-:Y:S08]  /*a730*/  HMMA.16816.F32 R32, R192.reuse, R162, R32 ;  /* 0x000000a2c020723c */ /* 0x040ff00000001820 */
[C---:B-----5:R-:W-:Y:S08]  /*a740*/  HMMA.16816.F32 R36, R192.reuse, R152, R36 ;  /* 0x00000098c024723c */ /* 0x060ff00000001824 */
        /* <DEDUP_REMOVED lines=14> */
[----:B------:R-:W5:Y:S03]  /*a830*/  LDSM.16.M88.4 R148, [R202+0x6800] ;  /* 0x00680000ca94783b */ /* 0x000f660000000200 */
[----:B------:R-:W-:Y:S02]  /*a840*/  FMNMX.FTZ R0, R4, R118, !PT ;  /* 0x0000007604007209 */ /* 0x000fe40007810000 */
[----:B------:R-:W-:Y:S02]  /*a850*/  FMNMX.FTZ R2, R6, R119, !PT ;  /* 0x0000007706027209 */ /* 0x000fe40007810000 */
[C---:B---3--:R-:W-:Y:S04]  /*a860*/  HMMA.16816.F32 R20, R196.reuse, R152, R20 ;  /* 0x00000098c414723c */ /* 0x048fe80000001814 */
[----:B------:R-:W-:Y:S02]  /*a870*/  FMNMX.FTZ R0, R5, R0, !PT ;  /* 0x0000000005007209 */ /* 0x000fe40007810000 */
[----:B------:R-:W-:Y:S02]  /*a880*/  FMNMX.FTZ R2, R7, R2, !PT ;  /* 0x0000000207027209 */ /* 0x000fe40007810000 */
[C---:B------:R-:W-:Y:S01]  /*a890*/  HMMA.16816.F32 R24, R196.reuse, R154, R24 ;  /* 0x0000009ac418723c */ /* 0x040fe20000001818 */
[----:B------:R-:W3:Y:S03]  /*a8a0*/  LDSM.16.M88.4 R152, [R202+0x7000] ;  /* 0x00700000ca98783b */ /* 0x000ee60000000200 */
[----:B------:R-:W-:Y:S02]  /*a8b0*/  FMNMX.FTZ R0, R8, R0, !PT ;  /* 0x0000000008007209 */ /* 0x000fe40007810000 */
[----:B------:R-:W-:Y:S02]  /*a8c0*/  FMNMX.FTZ R2, R10, R2, !PT ;  /* 0x000000020a027209 */ /* 0x000fe40007810000 */
[C---:B-1----:R-:W-:Y:S04]  /*a8d0*/  HMMA.16816.F32 R28, R196.reuse, R156, R28 ;  /* 0x0000009cc41c723c */ /* 0x042fe8000000181c */
        /* <DEDUP_REMOVED lines=9> */
[----:B------:R-:W1:Y:S01]  /*a970*/  LDSM.16.M88.4 R144, [R202+0x7800] ;  /* 0x00780000ca90783b */ /* 0x000e620000000200 */
[----:B------:R-:W-:Y:S04]  /*a980*/  DEPBAR.LE SB0, 0x0 ;  /* 0x000080000000791a */ /* 0x000fe80000000000 */
[----:B------:R-:W-:Y:S02]  /*a990*/  FMNMX.FTZ R0, R16, R0, !PT ;  /* 0x0000000010007209 */ /* 0x000fe40007810000 */
[C---:B-----5:R-:W-:Y:S01]  /*a9a0*/  HMMA.16816.F32 R44, R196.reuse, R148, R44 ;  /* 0x00000094c42c723c */ /* 0x060fe2000000182c */
[----:B------:R-:W-:Y:S04]  /*a9b0*/  BAR.SYNC.DEFER_BLOCKING 0x0 ;  /* 0x0000000000007b1d */ /* 0x000fe80000010000 */
[----:B------:R-:W-:Y:S02]  /*a9c0*/  FMNMX.FTZ R0, R17, R0, !PT ;  /* 0x0000000011007209 */ /* 0x000fe40007810000 */
[----:B------:R-:W-:Y:S01]  /*a9d0*/  FMNMX.FTZ R2, R18, R2, !PT ;  /* 0x0000000212027209 */ /* 0x000fe20007810000 */
[C---:B------:R-:W-:Y:S04]  /*a9e0*/  HMMA.16816.F32 R48, R196.reuse, R150, R48 ;  /* 0x00000096c430723c */ /* 0x040fe80000001830 */
[----:B------:R-:W-:Y:S02]  /*a9f0*/  FMNMX.FTZ R0, R20, R0, !PT ;  /* 0x0000000014007209 */ /* 0x000fe40007810000 */
[----:B------:R-:W-:Y:S02]  /*aa00*/  FMNMX.FTZ R2, R19, R2, !PT ;  /* 0x0000000213027209 */ /* 0x000fe40007810000 */
[C---:B---3--:R-:W-:Y:S04]  /*aa10*/  HMMA.16816.F32 R52, R196.reuse, R152, R52 ;  /* 0x00000098c434723c */ /* 0x048fe80000001834 */
[----:B------:R-:W-:Y:S02]  /*aa20*/  FMNMX.FTZ R0, R21, R0, !PT ;  /* 0x0000000015007209 */ /* 0x000fe40007810000 */
[----:B------:R-:W-:Y:S02]  /*aa30*/  FMNMX.FTZ R2, R22, R2, !PT ;  /* 0x0000000216027209 */ /* 0x000fe40007810000 */
[C---:B------:R-:W-:Y:S04]  /*aa40*/  HMMA.16816.F32 R56, R196.reuse, R154, R56 ;  /* 0x0000009ac438723c */ /* 0x040fe80000001838 */
[----:B------:R-:W-:Y:S02]  /*aa50*/  FMNMX.FTZ R0, R24, R0, !PT ;  /* 0x0000000018007209 */ /* 0x000fe40007810000 */
[----:B------:R-:W-:Y:S02]  /*aa60*/  FMNMX.FTZ R2, R23, R2, !PT ;  /* 0x0000000217027209 */ /* 0x000fe40007810000 */
[----:B------:R-:W-:Y:S01]  /*aa70*/  FMNMX.FTZ R0, R25, R0, !PT ;  /* 0x0000000019007209 */ /* 0x000fe20007810000 */
[C---:B-1----:R-:W-:Y:S03]  /*aa80*/  HMMA.16816.F32 R60, R196.reuse, R144, R60 ;  /* 0x00000090c43c723c */ /* 0x042fe6000000183c */
[----:B------:R-:W-:Y:S02]  /*aa90*/  FMNMX.FTZ R0, R28, R0, !PT ;  /* 0x000000001c007209 */ /* 0x000fe40007810000 */
[----:B------:R-:W-:Y:S02]  /*aaa0*/  FMNMX.FTZ R2, R26, R2, !PT ;  /* 0x000000021a027209 */ /* 0x000fe40007810000 */
[----:B------:R-:W-:Y:S01]  /*aab0*/  FMNMX.FTZ R0, R29, R0, !PT ;  /* 0x000000001d007209 */ /* 0x000fe20007810000 */
        /* <DEDUP_REMOVED lines=34> */
[----:B----4-:R-:W-:Y:S02]  /*ace0*/  FMNMX.FTZ R117, R64, R0, !PT ;  /* 0x0000000040757209 */ /* 0x010fe40007810000 */
[----:B------:R-:W-:Y:S02]  /*acf0*/  FMNMX.FTZ R2, R62, R2, !PT ;  /* 0x000000023e027209 */ /* 0x000fe40007810000 */
[----:B------:R-:W-:Y:S02]  /*ad00*/  FMNMX.FTZ R117, R65, R117, !PT ;  /* 0x0000007541757209 */ /* 0x000fe40007810000 */
[----:B------:R-:W-:Y:S03]  /*ad10*/  FMNMX.FTZ R0, R63, R2, !PT ;  /* 0x000000023f007209 */ /* 0x000fe60007810000 */
[----:B------:R-:W1:Y:S01]  /*ad20*/  SHFL.BFLY PT, R3, R117, 0x2, 0x1f ;  /* 0x0c401f0075037f89 */ /* 0x000e6200000e0000 */
[----:B------:R-:W-:Y:S04]  /*ad30*/  FMNMX.FTZ R0, R66, R0, !PT ;  /* 0x0000000042007209 */ /* 0x000fe80007810000 */
[----:B------:R-:W-:Y:S05]  /*ad40*/  FMNMX.FTZ R0, R67, R0, !PT ;  /* 0x0000000043007209 */ /* 0x000fea0007810000 */
[----:B------:R-:W2:Y:S01]  /*ad50*/  SHFL.BFLY PT, R2, R0, 0x2, 0x1f ;  /* 0x0c401f0000027f89 */ /* 0x000ea200000e0000 */
[----:B-1----:R-:W-:Y:S07]  /*ad60*/  FMNMX.FTZ R117, R117, R3, !PT ;  /* 0x0000000375757209 */ /* 0x002fee0007810000 */
[----:B------:R-:W1:Y:S01]  /*ad70*/  SHFL.BFLY PT, R116, R117, 0x1, 0x1f ;  /* 0x0c201f0075747f89 */ /* 0x000e6200000e0000 */
[----:B--2---:R-:W-:Y:S07]  /*ad80*/  FMNMX.FTZ R0, R0, R2, !PT ;  /* 0x0000000200007209 */ /* 0x004fee0007810000 */
[----:B------:R-:W2:Y:S01]  /*ad90*/  SHFL.BFLY PT, R3, R0, 0x1, 0x1f ;  /* 0x0c201f0000037f89 */ /* 0x000ea200000e0000 */
[----:B-1----:R-:W-:Y:S05]  /*ada0*/  FMNMX.FTZ R117, R117, R116, !PT ;  /* 0x0000007475757209 */ /* 0x002fea0007810000 */
[C---:B------:R-:W-:Y:S02]  /*adb0*/  FMUL.FTZ R156, R117.reuse, c[0x0][0x2d0] ;  /* 0x0000b400759c7a20 */ /* 0x040fe40000410000 */
[----:B------:R-:W-:Y:S02]  /*adc0*/  FADD.FTZ R2, -R117, R118 ;  /* 0x0000007675027221 */ /* 0x000fe40000010100 */
[----:B------:R-:W-:Y:S01]  /*add0*/  FFMA.FTZ R4, R4, c[0x0][0x2d0], -R156 ;  /* 0x0000b40004047a23 */ /* 0x000fe2000001089c */
[----:B--2---:R-:W-:Y:S01]  /*ade0*/  FMNMX.FTZ R116, R0, R3, !PT ;  /* 0x0000000300747209 */ /* 0x004fe20007810000 */
[----:B------:R-:W-:Y:S01]  /*adf0*/  FMUL.FTZ R0, R2, c[0x0][0x2d0] ;  /* 0x0000b40002007a20 */ /* 0x000fe20000410000 */
[----:B------:R-:W-:Y:S01]  /*ae00*/  @P0 SHF.R.S32.HI R3, RZ, 0x1f, R230 ;  /* 0x0000001fff030819 */ /* 0x000fe200000114e6 */
[----:B------:R1:W-:Y:S01]  /*ae10*/  MUFU.EX2 R229, R4 ;  /* 0x0000000400e57308 */ /* 0x0003e20000000800 */
[--C-:B------:R-:W-:Y:S02]  /*ae20*/  FFMA.FTZ R5, R5, c[0x0][0x2d0], -R156.reuse ;  /* 0x0000b40005057a23 */ /* 0x100fe4000001089c */
[--C-:B------:R-:W-:Y:S02]  /*ae30*/  FFMA.FTZ R9, R9, c[0x0][0x2d0], -R156.reuse ;  /* 0x0000b40009097a23 */ /* 0x100fe4000001089c */
[----:B------:R-:W-:Y:S02]  /*ae40*/  @P0 IMAD R3, R3, c[0x0][0x1e0], RZ ;  /* 0x0000780003030a24 */ /* 0x000fe400078e02ff */
[--C-:B------:R-:W-:Y:S02]  /*ae50*/  FFMA.FTZ R12, R12, c[0x0][0x2d0], -R156.reuse ;  /* 0x0000b4000c0c7a23 */ /* 0x100fe4000001089c */
[--C-:B------:R-:W-:Y:S01]  /*ae60*/  FFMA.FTZ R13, R13, c[0x0][0x2d0], -R156.reuse ;  /* 0x0000b4000d0d7a23 */ /* 0x100fe2000001089c */
[----:B------:R2:W3:Y:S01]  /*ae70*/  MUFU.EX2 R2, R0 ;  /* 0x0000000000027308 */ /* 0x0004e20000000800 */
[--C-:B------:R-:W-:Y:S02]  /*ae80*/  FFMA.FTZ R20, R20, c[0x0][0x2d0], -R156.reuse ;  /* 0x0000b40014147a23 */ /* 0x100fe4000001089c */
[--C-:B------:R-:W-:Y:S02]  /*ae90*/  FFMA.FTZ R21, R21, c[0x0][0x2d0], -R156.reuse ;  /* 0x0000b40015157a23 */ /* 0x100fe4000001089c */
[--C-:B------:R-:W-:Y:S02]  /*aea0*/  FFMA.FTZ R24, R24, c[0x0][0x2d0], -R156.reuse ;  /* 0x0000b40018187a23 */ /* 0x100fe4000001089c */
[--C-:B------:R-:W-:Y:S02]  /*aeb0*/  FFMA.FTZ R25, R25, c[0x0][0x2d0], -R156.reuse ;  /* 0x0000b40019197a23 */ /* 0x100fe4000001089c */
[--C-:B------:R-:W-:Y:S01]  /*aec0*/  FFMA.FTZ R28, R28, c[0x0][0x2d0], -R156.reuse ;  /* 0x0000b4001c1c7a23 */ /* 0x100fe2000001089c */
[----:B------:R4:W-:Y:S01]  /*aed0*/  MUFU.EX2 R231, R5 ;  /* 0x0000000500e77308 */ /* 0x0009e20000000800 */
[--C-:B------:R-:W-:Y:S02]  /*aee0*/  FFMA.FTZ R29, R29, c[0x0][0x2d0], -R156.reuse ;  /* 0x0000b4001d1d7a23 */ /* 0x100fe4000001089c */
[--C-:B------:R-:W-:Y:S02]  /*aef0*/  FFMA.FTZ R32, R32, c[0x0][0x2d0], -R156.reuse ;  /* 0x0000b40020207a23 */ /* 0x100fe4000001089c */
[----:B-1----:R-:W-:Y:S02]  /*af00*/  @P0 IMAD R4, R230, c[0x0][0x1e4], R3 ;  /* 0x00007900e6040a24 */ /* 0x002fe400078e0203 */
[--C-:B------:R-:W-:Y:S02]  /*af10*/  FFMA.FTZ R33, R33, c[0x0][0x2d0], -R156.reuse ;  /* 0x0000b40021217a23 */ /* 0x100fe4000001089c */
[--C-:B------:R-:W-:Y:S01]  /*af20*/  FFMA.FTZ R36, R36, c[0x0][0x2d0], -R156.reuse ;  /* 0x0000b40024247a23 */ /* 0x100fe2000001089c */
[----:B------:R-:W-:Y:S01]  /*af30*/  MUFU.EX2 R182, R12 ;  /* 0x0000000c00b67308 */ /* 0x000fe20000000800 */
[--C-:B------:R-:W-:Y:S02]  /*af40*/  FFMA.FTZ R37, R37, c[0x0][0x2d0], -R156.reuse ;  /* 0x0000b40025257a23 */ /* 0x100fe4000001089c */
[----:B------:R-:W-:Y:S02]  /*af50*/  FFMA.FTZ R40, R40, c[0x0][0x2d0], -R156 ;  /* 0x0000b40028287a23 */ /* 0x000fe4000001089c */
[----:B--2---:R-:W-:Y:S02]  /*af60*/  FADD.FTZ R0, -R116, R119 ;  /* 0x0000007774007221 */ /* 0x004fe40000010100 */
[----:B------:R-:W-:Y:S03]  /*af70*/  @P0 IMAD.WIDE.U32 R118, R230, c[0x0][0x1e0], RZ ;  /* 0x00007800e6760a25 */ /* 0x000fe600078e00ff */
[----:B------:R-:W-:Y:S01]  /*af80*/  MUFU.EX2 R181, R13 ;  /* 0x0000000d00b57308 */ /* 0x000fe20000000800 */
[----:B------:R-:W-:Y:S01]  /*af90*/  FMUL.FTZ R0, R0, c[0x0][0x2d0] ;  /* 0x0000b40000007a20 */ /* 0x000fe20000410000 */
[----:B------:R-:W-:Y:S01]  /*afa0*/  @P0 IADD3 R4, R119, R4, RZ ;  /* 0x0000000477040210 */ /* 0x000fe20007ffe0ff */
[----:B---3--:R-:W-:Y:S01]  /*afb0*/  FMUL.FTZ R68, R2, R68 ;  /* 0x0000004402447220 */ /* 0x008fe20000410000 */
[----:B------:R-:W-:Y:S01]  /*afc0*/  @P0 SHF.L.U32 R3, R118, 0x7, RZ ;  /* 0x0000000776030819 */ /* 0x000fe200000006ff */
[----:B------:R-:W-:Y:S01]  /*afd0*/  FMUL.FTZ R69, R2, R69 ;  /* 0x0000004502457220 */ /* 0x000fe20000410000 */
[----:B------:R-:W-:Y:S01]  /*afe0*/  @P0 SHF.L.U64.HI R119, R118, 0x7, R4 ;  /* 0x0000000776770819 */ /* 0x000fe20000010204 */
[----:B------:R-:W-:Y:S01]  /*aff0*/  FFMA.FTZ R118, R8, c[0x0][0x2d0], -R156 ;  /* 0x0000b40008767a23 */ /* 0x000fe2000001089c */
[----:B----4-:R-:W-:Y:S01]  /*b000*/  @P0 IADD3 R5, P4, R3, R234, RZ ;  /* 0x000000ea03050210 */ /* 0x010fe20007f9e0ff */
[C---:B------:R-:W-:Y:S01]  /*b010*/  FMUL.FTZ R72, R2.reuse, R72 ;  /* 0x0000004802487220 */ /* 0x040fe20000410000 */
[----:B------:R-:W1:Y:S01]  /*b020*/  MUFU.EX2 R0, R0 ;  /* 0x0000000000007308 */ /* 0x000e620000000800 */
[C---:B------:R-:W-:Y:S01]  /*b030*/  FMUL.FTZ R73, R2.reuse, R73 ;  /* 0x0000004902497220 */ /* 0x040fe20000410000 */
[----:B------:R-:W-:Y:S01]  /*b040*/  @P0 LEA R4, P1, R5, c[0x0][0x1c8], 0x1 ;  /* 0x0000720005040a11 */ /* 0x000fe200078208ff */
[C---:B------:R-:W-:Y:S01]  /*b050*/  FMUL.FTZ R76, R2.reuse, R76 ;  /* 0x0000004c024c7220 */ /* 0x040fe20000410000 */
[----:B------:R-:W-:Y:S01]  /*b060*/  @P0 IADD3.X R8, R119, R233, RZ, P4, !PT ;  /* 0x000000e977080210 */ /* 0x000fe200027fe4ff */
[C---:B------:R-:W-:Y:S01]  /*b070*/  FMUL.FTZ R77, R2.reuse, R77 ;  /* 0x0000004d024d7220 */ /* 0x040fe20000410000 */
[----:B------:R-:W-:Y:S01]  /*b080*/  @P0 IADD3 R3, P5, P4, R3, 0x40, R234 ;  /* 0x0000004003030810 */ /* 0x000fe20007cbe0ea */
[C---:B------:R-:W-:Y:S01]  /*b090*/  FMUL.FTZ R80, R2.reuse, R80 ;  /* 0x0000005002507220 */ /* 0x040fe20000410000 */
[----:B------:R-:W-:Y:S01]  /*b0a0*/  @P0 LEA.HI.X R5, R5, c[0x0][0x1cc], R8, 0x1, P1 ;  /* 0x0000730005050a11 */ /* 0x000fe200008f0c08 */
[C---:B------:R-:W-:Y:S01]  /*b0b0*/  FMUL.FTZ R81, R2.reuse, R81 ;  /* 0x0000005102517220 */ /* 0x040fe20000410000 */
[----:B------:R2:W-:Y:S01]  /*b0c0*/  MUFU.EX2 R183, R118 ;  /* 0x0000007600b77308 */ /* 0x0005e20000000800 */
[----:B------:R-:W-:Y:S01]  /*b0d0*/  @P0 IADD3.X R8, R119, RZ, R233, P5, P4 ;  /* 0x000000ff77080210 */ /* 0x000fe20002fe84e9 */
[C---:B------:R-:W-:Y:S01]  /*b0e0*/  FMUL.FTZ R84, R2.reuse, R84 ;  /* 0x0000005402547220 */ /* 0x040fe20000410000 */
[----:B------:R3:W-:Y:S01]  /*b0f0*/  @P0 LDGSTS.E.BYPASS.LTC128B.128 [R228+0x8100], [R4.64], !P3 ;  /* 0x0810000004e40fae */ /* 0x0007e2000d901d46 */
[C---:B------:R-:W-:Y:S01]  /*b100*/  @P0 LEA R144, P1, R3.reuse, c[0x0][0x1c8], 0x1 ;  /* 0x0000720003900a11 */ /* 0x040fe200078208ff */
[C---:B------:R-:W-:Y:S02]  /*b110*/  FMUL.FTZ R85, R2.reuse, R85 ;  /* 0x0000005502557220 */ /* 0x040fe40000410000 */
[----:B------:R-:W-:Y:S01]  /*b120*/  FMUL.FTZ R88, R2, R88 ;  /* 0x0000005802587220 */ /* 0x000fe20000410000 */
[----:B------:R-:W-:Y:S01]  /*b130*/  @P0 LEA.HI.X R145, R3, c[0x0][0x1cc], R8, 0x1, P1 ;  /* 0x0000730003910a11 */ /* 0x000fe200008f0c08 */
[----:B------:R-:W-:Y:S01]  /*b140*/  FMUL.FTZ R3, R116, c[0x0][0x2d0] ;  /* 0x0000b40074037a20 */ /* 0x000fe20000410000 */
[----:B------:R-:W-:Y:S01]  /*b150*/  MUFU.EX2 R178, R20 ;  /* 0x0000001400b27308 */ /* 0x000fe20000000800 */
[----:B------:R-:W-:Y:S01]  /*b160*/  FMUL.FTZ R89, R2, R89 ;  /* 0x0000005902597220 */ /* 0x000fe20000410000 */
[----:B------:R-:W4:Y:S01]  /*b170*/  LDL.LU R234, [R1+0x4] ;  /* 0x0000040001ea7983 */ /* 0x000f220000300800 */
[--C-:B------:R-:W-:Y:S02]  /*b180*/  FFMA.FTZ R6, R6, c[0x0][0x2d0], -R3.reuse ;  /* 0x0000b40006067a23 */ /* 0x100fe40000010803 */
[--C-:B------:R-:W-:Y:S01]  /*b190*/  FFMA.FTZ R7, R7, c[0x0][0x2d0], -R3.reuse ;  /* 0x0000b40007077a23 */ /* 0x100fe20000010803 */
[----:B------:R5:W-:Y:S01]  /*b1a0*/  @P0 LDGSTS.E.BYPASS.LTC128B.128 [R228+0xc100], [R144.64], !P2 ;  /* 0x0c10000090e40fae */ /* 0x000be2000d101d46 */
[--C-:B------:R-:W-:Y:S02]  /*b1b0*/  FFMA.FTZ R10, R10, c[0x0][0x2d0], -R3.reuse ;  /* 0x0000b4000a0a7a23 */ /* 0x100fe40000010803 */
[--C-:B------:R-:W-:Y:S01]  /*b1c0*/  FFMA.FTZ R11, R11, c[0x0][0x2d0], -R3.reuse ;  /* 0x0000b4000b0b7a23 */ /* 0x100fe20000010803 */
[----:B------:R-:W-:Y:S01]  /*b1d0*/  MUFU.EX2 R163, R6 ;  /* 0x0000000600a37308 */ /* 0x000fe20000000800 */
[C---:B-1----:R-:W-:Y:S02]  /*b1e0*/  FMUL.FTZ R70, R0.reuse, R70 ;  /* 0x0000004600467220 */ /* 0x042fe40000410000 */
[C---:B------:R-:W-:Y:S01]  /*b1f0*/  FMUL.FTZ R71, R0.reuse, R71 ;  /* 0x0000004700477220 */ /* 0x040fe20000410000 */
[----:B--2---:R-:W-:Y:S01]  /*b200*/  @P0 MOV R118, c[0x0][0x1e0] ;  /* 0x0000780000760a02 */ /* 0x004fe20000000f00 */
[C---:B------:R-:W-:Y:S01]  /*b210*/  FMUL.FTZ R74, R0.reuse, R74 ;  /* 0x0000004a004a7220 */ /* 0x040fe20000410000 */
[----:B------:R-:W2:Y:S01]  /*b220*/  LDL.LU R233, [R1+0x8] ;  /* 0x0000080001e97983 */ /* 0x000ea20000300800 */
[----:B------:R-:W-:Y:S01]  /*b230*/  FMUL.FTZ R75, R0, R75 ;  /* 0x0000004b004b7220 */ /* 0x000fe20000410000 */
[----:B------:R-:W-:Y:S01]  /*b240*/  @P0 SHF.L.U64.HI R119, R118, R232, c[0x0][0x1e4] ;  /* 0x0000790076770619 */ /* 0x000fe200000102e8 */
[----:B------:R-:W-:Y:S01]  /*b250*/  FMUL.FTZ R78, R0, R78 ;  /* 0x0000004e004e7220 */ /* 0x000fe20000410000 */
[----:B------:R1:W-:Y:S01]  /*b260*/  MUFU.EX2 R232, R9 ;  /* 0x0000000900e87308 */ /* 0x0003e20000000800 */
[----:B------:R-:W-:Y:S01]  /*b270*/  @P0 SHF.L.U32 R118, R118, 0x6, RZ ;  /* 0x0000000676760819 */ /* 0x000fe200000006ff */
[C---:B------:R-:W-:Y:S02]  /*b280*/  FMUL.FTZ R79, R0.reuse, R79 ;  /* 0x0000004f004f7220 */ /* 0x040fe40000410000 */
[----:B------:R-:W-:Y:S01]  /*b290*/  FMUL.FTZ R82, R0, R82 ;  /* 0x0000005200527220 */ /* 0x000fe20000410000 */
[----:B------:R-:W-:Y:S01]  /*b2a0*/  @P0 IADD3 R8, P1, R4, R118, RZ ;  /* 0x0000007604080210 */ /* 0x000fe20007f3e0ff */
[C---:B------:R-:W-:Y:S02]  /*b2b0*/  FMUL.FTZ R83, R0.reuse, R83 ;  /* 0x0000005300537220 */ /* 0x040fe40000410000 */
[----:B------:R-:W-:Y:S01]  /*b2c0*/  FMUL.FTZ R86, R0, R86 ;  /* 0x0000005600567220 */ /* 0x000fe20000410000 */
[----:B---3--:R-:W-:Y:S01]  /*b2d0*/  @P0 IADD3 R4, P4, R8, R118, RZ ;  /* 0x0000007608040210 */ /* 0x008fe20007f9e0ff */
[----:B------:R3:W3:Y:S01]  /*b2e0*/  MUFU.EX2 R162, R7 ;  /* 0x0000000700a27308 */ /* 0x0006e20000000800 */
[----:B------:R-:W-:Y:S02]  /*b2f0*/  FMUL.FTZ R87, R0, R87 ;  /* 0x0000005700577220 */ /* 0x000fe40000410000 */
[--C-:B------:R-:W-:Y:S02]  /*b300*/  FFMA.FTZ R14, R14, c[0x0][0x2d0], -R3.reuse ;  /* 0x0000b4000e0e7a23 */ /* 0x100fe40000010803 */
[--C-:B------:R-:W-:Y:S02]  /*b310*/  FFMA.FTZ R15, R15, c[0x0][0x2d0], -R3.reuse ;  /* 0x0000b4000f0f7a23 */ /* 0x100fe40000010803 */
[C---:B------:R-:W-:Y:S02]  /*b320*/  FMUL.FTZ R90, R0.reuse, R90 ;  /* 0x0000005a005a7220 */ /* 0x040fe40000410000 */
[----:B------:R-:W-:Y:S01]  /*b330*/  FMUL.FTZ R91, R0, R91 ;  /* 0x0000005b005b7220 */ /* 0x000fe20000410000 */
[----:B------:R5:W-:Y:S01]  /*b340*/  MUFU.EX2 R161, R10 ;  /* 0x0000000a00a17308 */ /* 0x000be20000000800 */
[C---:B------:R-:W-:Y:S02]  /*b350*/  FMUL.FTZ R12, R2.reuse, R128 ;  /* 0x00000080020c7220 */ /* 0x040fe40000410000 */
[----:B------:R-:W-:Y:S01]  /*b360*/  FMUL.FTZ R13, R2, R129 ;  /* 0x00000081020d7220 */ /* 0x000fe20000410000 */
[-C--:B-1----:R-:W-:Y:S01]  /*b370*/  @P0 IADD3.X R9, R5, R119.reuse, RZ, P1, !PT ;  /* 0x0000007705090210 */ /* 0x082fe20000ffe4ff */
[--C-:B------:R-:W-:Y:S01]  /*b380*/  FFMA.FTZ R22, R22, c[0x0][0x2d0], -R3.reuse ;  /* 0x0000b40016167a23 */ /* 0x100fe20000010803 */
[----:B------:R-:W-:Y:S01]  /*b390*/  @P0 IADD3 R6, P1, R4, R118, RZ ;  /* 0x0000007604060210 */ /* 0x000fe20007f3e0ff */
[--C-:B------:R-:W-:Y:S01]  /*b3a0*/  FFMA.FTZ R23, R23, c[0x0][0x2d0], -R3.reuse ;  /* 0x0000b40017177a23 */ /* 0x100fe20000010803 */
[-C--:B------:R-:W-:Y:S01]  /*b3b0*/  @P0 IADD3.X R5, R9, R119.reuse, RZ, P4, !PT ;  /* 0x0000007709050210 */ /* 0x080fe200027fe4ff */
[----:B------:R1:W-:Y:S01]  /*b3c0*/  @P0 LDGSTS.E.BYPASS.LTC128B.128 [R228+0x9100], [R8.64], !P3 ;  /* 0x0910000008e40fae */ /* 0x0003e2000d901d46 */
[----:B------:R1:W1:Y:S01]  /*b3d0*/  MUFU.EX2 R164, R11 ;  /* 0x0000000b00a47308 */ /* 0x0002620000000800 */
[--C-:B------:R-:W-:Y:S02]  /*b3e0*/  FFMA.FTZ R26, R26, c[0x0][0x2d0], -R3.reuse ;  /* 0x0000b4001a1a7a23 */ /* 0x100fe40000010803 */
[--C-:B------:R-:W-:Y:S01]  /*b3f0*/  FFMA.FTZ R27, R27, c[0x0][0x2d0], -R3.reuse ;  /* 0x0000b4001b1b7a23 */ /* 0x100fe20000010803 */
[----:B---3--:R-:W-:Y:S01]  /*b400*/  @P0 IADD3.X R7, R5, R119, RZ, P1, !PT ;  /* 0x0000007705070210 */ /* 0x008fe20000ffe4ff */
[--C-:B------:R-:W-:Y:S02]  /*b410*/  FFMA.FTZ R30, R30, c[0x0][0x2d0], -R3.reuse ;  /* 0x0000b4001e1e7a23 */ /* 0x100fe40000010803 */
[----:B------:R3:W-:Y:S01]  /*b420*/  @P0 LDGSTS.E.BYPASS.LTC128B.128 [R228+0xd100], [R8.64+0x80], !P2 ;  /* 0x0d10008008e40fae */ /* 0x0007e2000d101d46 */
[--C-:B------:R-:W-:Y:S02]  /*b430*/  FFMA.FTZ R31, R31, c[0x0][0x2d0], -R3.reuse ;  /* 0x0000b4001f1f7a23 */ /* 0x100fe40000010803 */
[----:B------:R3:W-:Y:S01]  /*b440*/  MUFU.EX2 R160, R14 ;  /* 0x0000000e00a07308 */ /* 0x0007e20000000800 */
[--C-:B------:R-:W-:Y:S02]  /*b450*/  FFMA.FTZ R34, R34, c[0x0][0x2d0], -R3.reuse ;  /* 0x0000b40022227a23 */ /* 0x100fe40000010803 */
[--C-:B------:R-:W-:Y:S02]  /*b460*/  FFMA.FTZ R35, R35, c[0x0][0x2d0], -R3.reuse ;  /* 0x0000b40023237a23 */ /* 0x100fe40000010803 */
[----:B------:R3:W-:Y:S01]  /*b470*/  @P0 LDGSTS.E.BYPASS.LTC128B.128 [R228+0xa100], [R4.64], !P3 ;  /* 0x0a10000004e40fae */ /* 0x0007e2000d901d46 */
[----:B-----5:R-:W-:Y:S02]  /*b480*/  FMUL.FTZ R10, R0, R126 ;  /* 0x0000007e000a7220 */ /* 0x020fe40000410000 */
[--C-:B------:R-:W-:Y:S02]  /*b490*/  FFMA.FTZ R38, R38, c[0x0][0x2d0], -R3.reuse ;  /* 0x0000b40026267a23 */ /* 0x100fe40000010803 */
[----:B------:R5:W5:Y:S01]  /*b4a0*/  MUFU.EX2 R159, R15 ;  /* 0x0000000f009f7308 */ /* 0x000b620000000800 */
[--C-:B------:R-:W-:Y:S02]  /*b4b0*/  FFMA.FTZ R39, R39, c[0x0][0x2d0], -R3.reuse ;  /* 0x0000b40027277a23 */ /* 0x100fe40000010803 */
[----:B------:R5:W-:Y:S01]  /*b4c0*/  @P0 LDGSTS.E.BYPASS.LTC128B.128 [R228+0xe100], [R4.64+0x80], !P2 ;  /* 0x0e10008004e40fae */ /* 0x000be2000d101d46 */
[----:B-1----:R-:W-:Y:S02]  /*b4d0*/  FMUL.FTZ R11, R0, R127 ;  /* 0x0000007f000b7220 */ /* 0x002fe40000410000 */
[--C-:B------:R-:W-:Y:S02]  /*b4e0*/  FFMA.FTZ R41, R41, c[0x0][0x2d0], -R156.reuse ;  /* 0x0000b40029297a23 */ /* 0x100fe4000001089c */
[--C-:B------:R-:W-:Y:S02]  /*b4f0*/  FFMA.FTZ R42, R42, c[0x0][0x2d0], -R3.reuse ;  /* 0x0000b4002a2a7a23 */ /* 0x100fe40000010803 */
[----:B------:R-:W-:Y:S01]  /*b500*/  MUFU.EX2 R177, R21 ;  /* 0x0000001500b17308 */ /* 0x000fe20000000800 */
[----:B------:R1:W-:Y:S01]  /*b510*/  @P0 LDGSTS.E.BYPASS.LTC128B.128 [R228+0xb100], [R6.64], !P3 ;  /* 0x0b10000006e40fae */ /* 0x0003e2000d901d46 */
[--C-:B------:R-:W-:Y:S02]  /*b520*/  FFMA.FTZ R43, R43, c[0x0][0x2d0], -R3.reuse ;  /* 0x0000b4002b2b7a23 */ /* 0x100fe40000010803 */
[C---:B---3--:R-:W-:Y:S02]  /*b530*/  FMUL.FTZ R8, R2.reuse, R124 ;  /* 0x0000007c02087220 */ /* 0x048fe40000410000 */
[----:B------:R-:W-:Y:S02]  /*b540*/  FMUL.FTZ R9, R2, R125 ;  /* 0x0000007d02097220 */ /* 0x000fe40000410000 */
[----:B------:R-:W-:Y:S01]  /*b550*/  FMUL.FTZ R14, R0, R130 ;  /* 0x00000082000e7220 */ /* 0x000fe20000410000 */
[----:B------:R1:W-:Y:S01]  /*b560*/  @P0 LDGSTS.E.BYPASS.LTC128B.128 [R228+0xf100], [R6.64+0x80], !P2 ;  /* 0x0f10008006e40fae */ /* 0x0003e2000d101d46 */
[----:B------:R-:W-:Y:S01]  /*b570*/  MUFU.EX2 R176, R24 ;  /* 0x0000001800b07308 */ /* 0x000fe20000000800 */
[--C-:B------:R-:W-:Y:S02]  /*b580*/  FFMA.FTZ R44, R44, c[0x0][0x2d0], -R156.reuse ;  /* 0x0000b4002c2c7a23 */ /* 0x100fe4000001089c */
[--C-:B------:R-:W-:Y:S02]  /*b590*/  FFMA.FTZ R45, R45, c[0x0][0x2d0], -R156.reuse ;  /* 0x0000b4002d2d7a23 */ /* 0x100fe4000001089c */
[----:B-----5:R-:W-:Y:S02]  /*b5a0*/  FMUL.FTZ R15, R0, R131 ;  /* 0x00000083000f7220 */ /* 0x020fe40000410000 */
[----:B------:R-:W3:Y:S01]  /*b5b0*/  LDSM.16.MT88.4 R144, [R200] ;  /* 0x00000000c890783b */ /* 0x000ee20000004200 */
[--C-:B------:R-:W-:Y:S02]  /*b5c0*/  FFMA.FTZ R46, R46, c[0x0][0x2d0], -R3.reuse ;  /* 0x0000b4002e2e7a23 */ /* 0x100fe40000010803 */
[C---:B------:R-:W-:Y:S01]  /*b5d0*/  FMUL.FTZ R4, R2.reuse, R120 ;  /* 0x0000007802047220 */ /* 0x040fe20000410000 */
[----:B------:R-:W-:Y:S01]  /*b5e0*/  F2FP.PACK_AB R120, R231, R229 ;  /* 0x000000e5e778723e */ /* 0x000fe200000000ff */
[----:B------:R-:W-:Y:S01]  /*b5f0*/  FMUL.FTZ R5, R2, R121 ;  /* 0x0000007902057220 */ /* 0x000fe20000410000 */
[----:B------:R-:W-:Y:S01]  /*b600*/  F2FP.PACK_AB R121, R162, R163 ;  /* 0x000000a3a279723e */ /* 0x000fe200000000ff */
[----:B------:R-:W-:Y:S01]  /*b610*/  MUFU.EX2 R167, R25 ;  /* 0x0000001900a77308 */ /* 0x000fe20000000800 */
[----:B------:R-:W5:Y:S01]  /*b620*/  LDSM.16.MT88.4 R148, [R204] ;  /* 0x00000000cc94783b */ /* 0x000f620000004200 */
[--C-:B------:R-:W-:Y:S02]  /*b630*/  FFMA.FTZ R47, R47, c[0x0][0x2d0], -R3.reuse ;  /* 0x0000b4002f2f7a23 */ /* 0x100fe40000010803 */
[C---:B------:R-:W-:Y:S02]  /*b640*/  FMUL.FTZ R92, R2.reuse, R92 ;  /* 0x0000005c025c7220 */ /* 0x040fe40000410000 */
[----:B------:R-:W-:Y:S02]  /*b650*/  FMUL.FTZ R93, R2, R93 ;  /* 0x0000005d025d7220 */ /* 0x000fe40000410000 */
[C---:B------:R-:W-:Y:S01]  /*b660*/  FMUL.FTZ R94, R0.reuse, R94 ;  /* 0x0000005e005e7220 */ /* 0x040fe20000410000 */
[----:B------:R-:W5:Y:S01]  /*b670*/  LDSM.16.MT88.4 R152, [R203] ;  /* 0x00000000cb98783b */ /* 0x000f620000004200 */
[----:B------:R-:W-:Y:S01]  /*b680*/  MUFU.EX2 R166, R28 ;  /* 0x0000001c00a67308 */ /* 0x000fe20000000800 */
[C---:B------:R-:W-:Y:S02]  /*b690*/  FMUL.FTZ R95, R0.reuse, R95 ;  /* 0x0000005f005f7220 */ /* 0x040fe40000410000 */
[----:B-1----:R-:W-:Y:S01]  /*b6a0*/  FMUL.FTZ R6, R0, R122 ;  /* 0x0000007a00067220 */ /* 0x002fe20000410000 */
[----:B------:R-:W-:Y:S01]  /*b6b0*/  F2FP.PACK_AB R122, R232, R183 ;  /* 0x000000b7e87a723e */ /* 0x000fe200000000ff */
[----:B------:R-:W-:Y:S01]  /*b6c0*/  FMUL.FTZ R7, R0, R123 ;  /* 0x0000007b00077220 */ /* 0x000fe20000410000 */
[----:B------:R-:W-:Y:S01]  /*b6d0*/  F2FP.PACK_AB R123, R164, R161 ;  /* 0x000000a1a47b723e */ /* 0x000fe200000000ff */
[----:B------:R-:W1:Y:S01]  /*b6e0*/  LDSM.16.MT88.4 R124, [R223] ;  /* 0x00000000df7c783b */ /* 0x000e620000004200 */
[C---:B------:R-:W-:Y:S02]  /*b6f0*/  FMUL.FTZ R96, R2.reuse, R96 ;  /* 0x0000006002607220 */ /* 0x040fe40000410000 */
[----:B------:R-:W-:Y:S01]  /*b700*/  MUFU.EX2 R165, R29 ;  /* 0x0000001d00a57308 */ /* 0x000fe20000000800 */
[----:B------:R-:W-:Y:S02]  /*b710*/  FMUL.FTZ R97, R2, R97 ;  /* 0x0000006102617220 */ /* 0x000fe40000410000 */
[C---:B------:R-:W-:Y:S02]  /*b720*/  FMUL.FTZ R98, R0.reuse, R98 ;  /* 0x0000006200627220 */ /* 0x040fe40000410000 */
[----:B------:R-:W-:Y:S01]  /*b730*/  LDSM.16.MT88.4 R128, [R206+0x4000] ;  /* 0x00400000ce80783b */ /* 0x000fe20000004200 */
[----:B------:R-:W-:Y:S02]  /*b740*/  FMUL.FTZ R99, R0, R99 ;  /* 0x0000006300637220 */ /* 0x000fe40000410000 */
[--C-:B------:R-:W-:Y:S02]  /*b750*/  FFMA.FTZ R16, R16, c[0x0][0x2d0], -R156.reuse ;  /* 0x0000b40010107a23 */ /* 0x100fe4000001089c */
[----:B------:R-:W-:Y:S01]  /*b760*/  MUFU.EX2 R119, R46 ;  /* 0x0000002e00777308 */ /* 0x000fe20000000800 */
[--C-:B------:R-:W-:Y:S01]  /*b770*/  FFMA.FTZ R17, R17, c[0x0][0x2d0], -R156.reuse ;  /* 0x0000b40011117a23 */ /* 0x100fe2000001089c */
[C---:B---3--:R-:W-:Y:S01]  /*b780*/  HMMA.16816.F32 R4, R120.reuse, R144, R4 ;  /* 0x000000907804723c */ /* 0x048fe20000001804 */
[----:B------:R-:W0:Y:S04]  /*b790*/  LDGDEPBAR ;  /* 0x00000000000079af */ /* 0x000e280000000000 */
[--C-:B------:R-:W-:Y:S03]  /*b7a0*/  FFMA.FTZ R18, R18, c[0x0][0x2d0], -R3.reuse ;  /* 0x0000b40012127a23 */ /* 0x100fe60000010803 */
[----:B------:R-:W-:Y:S01]  /*b7b0*/  MUFU.EX2 R118, R47 ;  /* 0x0000002f00767308 */ /* 0x000fe20000000800 */
[C---:B------:R-:W-:Y:S01]  /*b7c0*/  HMMA.16816.F32 R8, R120.reuse, R146, R8 ;  /* 0x000000927808723c */ /* 0x040fe20000001808 */
[----:B------:R-:W3:Y:S02]  /*b7d0*/  LDSM.16.MT88.4 R144, [R200+0x4000] ;  /* 0x00400000c890783b */ /* 0x000ee40000004200 */
[--C-:B------:R-:W-:Y:S02]  /*b7e0*/  FFMA.FTZ R19, R19, c[0x0][0x2d0], -R3.reuse ;  /* 0x0000b40013137a23 */ /* 0x100fe40000010803 */
[C---:B------:R-:W-:Y:S03]  /*b7f0*/  FMUL.FTZ R100, R2.reuse, R100 ;  /* 0x0000006402647220 */ /* 0x040fe60000410000 */
[C---:B-----5:R-:W-:Y:S01]  /*b800*/  HMMA.16816.F32 R68, R120.reuse, R148, R68 ;  /* 0x000000947844723c */ /* 0x060fe20000001844 */
[----:B------:R5:W-:Y:S03]  /*b810*/  MUFU.EX2 R180, R16 ;  /* 0x0000001000b47308 */ /* 0x000be60000000800 */
[----:B------:R-:W-:Y:S02]  /*b820*/  FMUL.FTZ R101, R2, R101 ;  /* 0x0000006502657220 */ /* 0x000fe40000410000 */
[C---:B------:R-:W-:Y:S02]  /*b830*/  FMUL.FTZ R102, R0.reuse, R102 ;  /* 0x0000006600667220 */ /* 0x040fe40000410000 */
[C---:B------:R-:W-:Y:S01]  /*b840*/  HMMA.16816.F32 R72, R120.reuse, R150, R72 ;  /* 0x000000967848723c */ /* 0x040fe20000001848 */
[----:B------:R-:W3:Y:S02]  /*b850*/  LDSM.16.MT88.4 R148, [R204+0x4000] ;  /* 0x00400000cc94783b */ /* 0x000ee40000004200 */
[----:B------:R1:W1:Y:S01]  /*b860*/  MUFU.EX2 R179, R17 ;  /* 0x0000001100b37308 */ /* 0x0002620000000800 */
[----:B------:R-:W-:Y:S02]  /*b870*/  FMUL.FTZ R103, R0, R103 ;  /* 0x0000006700677220 */ /* 0x000fe40000410000 */
[C---:B------:R-:W-:Y:S02]  /*b880*/  FMUL.FTZ R104, R2.reuse, R104 ;  /* 0x0000006802687220 */ /* 0x040fe40000410000 */
[C---:B------:R-:W-:Y:S04]  /*b890*/  HMMA.16816.F32 R76, R120.reuse, R152, R76 ;  /* 0x00000098784c723c */ /* 0x040fe8000000184c */
[----:B------:R-:W-:Y:S01]  /*b8a0*/  FMUL.FTZ R105, R2, R105 ;  /* 0x0000006902697220 */ /* 0x000fe20000410000 */
[----:B------:R-:W-:Y:S01]  /*b8b0*/  MUFU.EX2 R153, R26 ;  /* 0x0000001a00997308 */ /* 0x000fe20000000800 */
[----:B------:R-:W-:Y:S02]  /*b8c0*/  FMUL.FTZ R106, R0, R106 ;  /* 0x0000006a006a7220 */ /* 0x000fe40000410000 */
[C---:B------:R-:W-:Y:S04]  /*b8d0*/  HMMA.16816.F32 R80, R120.reuse, R154, R80 ;  /* 0x0000009a7850723c */ /* 0x040fe80000001850 */
[----:B-----5:R-:W-:Y:S02]  /*b8e0*/  FMUL.FTZ R16, R2, R132 ;  /* 0x0000008402107220 */ /* 0x020fe40000410000 */
[----:B------:R-:W-:Y:S01]  /*b8f0*/  FMUL.FTZ R107, R0, R107 ;  /* 0x0000006b006b7220 */ /* 0x000fe20000410000 */
[----:B------:R-:W-:Y:S01]  /*b900*/  MUFU.EX2 R155, R22 ;  /* 0x00000016009b7308 */ /* 0x000fe20000000800 */
[C---:B-1----:R-:W-:Y:S04]  /*b910*/  HMMA.16816.F32 R84, R120.reuse, R124, R84 ;  /* 0x0000007c7854723c */ /* 0x042fe80000001854 */
[C---:B------:R-:W-:Y:S02]  /*b920*/  FMUL.FTZ R17, R2.reuse, R133 ;  /* 0x0000008502117220 */ /* 0x040fe40000410000 */
[C---:B------:R-:W-:Y:S02]  /*b930*/  FMUL.FTZ R108, R2.reuse, R108 ;  /* 0x0000006c026c7220 */ /* 0x040fe40000410000 */
[C---:B------:R-:W-:Y:S01]  /*b940*/  HMMA.16816.F32 R88, R120.reuse, R126, R88 ;  /* 0x0000007e7858723c */ /* 0x040fe20000001858 */
[----:B------:R-:W1:Y:S01]  /*b950*/  LDSM.16.MT88.4 R124, [R203+0x4000] ;  /* 0x00400000cb7c783b */ /* 0x000e620000004200 */
[----:B------:R5:W-:Y:S02]  /*b960*/  MUFU.EX2 R154, R23 ;  /* 0x00000017009a7308 */ /* 0x000be40000000800 */
[----:B------:R-:W-:Y:S02]  /*b970*/  FMUL.FTZ R109, R2, R109 ;  /* 0x0000006d026d7220 */ /* 0x000fe40000410000 */
[C---:B------:R-:W-:Y:S02]  /*b980*/  FMUL.FTZ R110, R0.reuse, R110 ;  /* 0x0000006e006e7220 */ /* 0x040fe40000410000 */
[C---:B---3--:R-:W-:Y:S04]  /*b990*/  HMMA.16816.F32 R92, R120.reuse, R144, R92 ;  /* 0x00000090785c723c */ /* 0x048fe8000000185c */
[----:B------:R3:W-:Y:S01]  /*b9a0*/  MUFU.EX2 R152, R27 ;  /* 0x0000001b00987308 */ /* 0x0007e20000000800 */
[----:B------:R-:W-:Y:S02]  /*b9b0*/  FMUL.FTZ R111, R0, R111 ;  /* 0x0000006f006f7220 */ /* 0x000fe40000410000 */
[C---:B------:R-:W-:Y:S01]  /*b9c0*/  FMUL.FTZ R112, R2.reuse, R112 ;  /* 0x0000007002707220 */ /* 0x040fe20000410000 */
[C---:B------:R-:W-:Y:S01]  /*b9d0*/  HMMA.16816.F32 R96, R120.reuse, R146, R96 ;  /* 0x000000927860723c */ /* 0x040fe20000001860 */
[----:B------:R-:W3:Y:S03]  /*b9e0*/  LDSM.16.MT88.4 R144, [R200+0x800] ;  /* 0x00080000c890783b */ /* 0x000ee60000004200 */
[----:B------:R-:W-:Y:S02]  /*b9f0*/  FMUL.FTZ R113, R2, R113 ;  /* 0x0000007102717220 */ /* 0x000fe40000410000 */
[----:B------:R3:W-:Y:S01]  /*ba00*/  MUFU.EX2 R158, R18 ;  /* 0x00000012009e7308 */ /* 0x0007e20000000800 */
[C---:B------:R-:W-:Y:S01]  /*ba10*/  FMUL.FTZ R114, R0.reuse, R114 ;  /* 0x0000007200727220 */ /* 0x040fe20000410000 */
[C---:B------:R-:W-:Y:S01]  /*ba20*/  HMMA.16816.F32 R12, R120.reuse, R148, R12 ;  /* 0x00000094780c723c */ /* 0x040fe2000000180c */
[----:B-----5:R-:W-:Y:S03]  /*ba30*/  LDSM.16.MT88.4 R20, [R204+0x4800] ;  /* 0x00480000cc14783b */ /* 0x020fe60000004200 */
[----:B------:R-:W-:Y:S02]  /*ba40*/  FMUL.FTZ R115, R0, R115 ;  /* 0x0000007300737220 */ /* 0x000fe40000410000 */
[--C-:B------:R-:W-:Y:S02]  /*ba50*/  FFMA.FTZ R48, R48, c[0x0][0x2d0], -R156.reuse ;  /* 0x0000b40030307a23 */ /* 0x100fe4000001089c */
[C---:B------:R-:W-:Y:S01]  /*ba60*/  HMMA.16816.F32 R100, R120.reuse, R150, R100 ;  /* 0x000000967864723c */ /* 0x040fe20000001864 */
[----:B------:R5:W3:Y:S01]  /*ba70*/  MUFU.EX2 R157, R19 ;  /* 0x00000013009d7308 */ /* 0x000ae20000000800 */
[----:B------:R-:W-:Y:S02]  /*ba80*/  LDSM.16.MT88.4 R148, [R206+0x4800] ;  /* 0x00480000ce94783b */ /* 0x000fe40000004200 */
[--C-:B------:R-:W-:Y:S02]  /*ba90*/  FFMA.FTZ R49, R49, c[0x0][0x2d0], -R156.reuse ;  /* 0x0000b40031317a23 */ /* 0x100fe4000001089c */
[--C-:B------:R-:W-:Y:S02]  /*baa0*/  FFMA.FTZ R50, R50, c[0x0][0x2d0], -R3.reuse ;  /* 0x0000b40032327a23 */ /* 0x100fe40000010803 */
[--C-:B------:R-:W-:Y:S01]  /*bab0*/  FFMA.FTZ R51, R51, c[0x0][0x2d0], -R3.reuse ;  /* 0x0000b40033337a23 */ /* 0x100fe20000010803 */
[C---:B-1----:R-:W-:Y:S01]  /*bac0*/  HMMA.16816.F32 R104, R120.reuse, R124, R104 ;  /* 0x0000007c7868723c */ /* 0x042fe20000001868 */
[----:B---3--:R-:W-:Y:S01]  /*bad0*/  LDSM.16.MT88.4 R24, [R204+0x1000] ;  /* 0x00100000cc18783b */ /* 0x008fe20000004200 */
[----:B------:R-:W-:Y:S01]  /*bae0*/  MUFU.EX2 R48, R48 ;  /* 0x0000003000307308 */ /* 0x000fe20000000800 */
[--C-:B------:R-:W-:Y:S02]  /*baf0*/  FFMA.FTZ R52, R52, c[0x0][0x2d0], -R156.reuse ;  /* 0x0000b40034347a23 */ /* 0x100fe4000001089c */
[----:B------:R-:W-:Y:S02]  /*bb00*/  FMUL.FTZ R18, R0, R134 ;  /* 0x0000008600127220 */ /* 0x000fe40000410000 */
[--C-:B------:R-:W-:Y:S01]  /*bb10*/  FFMA.FTZ R53, R53, c[0x0][0x2d0], -R156.reuse ;  /* 0x0000b40035357a23 */ /* 0x100fe2000001089c */
[C---:B------:R-:W-:Y:S01]  /*bb20*/  HMMA.16816.F32 R108, R120.reuse, R126, R108 ;  /* 0x0000007e786c723c */ /* 0x040fe2000000186c */
[----:B------:R-:W1:Y:S03]  /*bb30*/  LDSM.16.MT88.4 R124, [R204+0x800] ;  /* 0x00080000cc7c783b */ /* 0x000e660000004200 */
[----:B------:R-:W-:Y:S01]  /*bb40*/  MUFU.EX2 R49, R49 ;  /* 0x0000003100317308 */ /* 0x000fe20000000800 */
[--C-:B------:R-:W-:Y:S02]  /*bb50*/  FFMA.FTZ R54, R54, c[0x0][0x2d0], -R3.reuse ;  /* 0x0000b40036367a23 */ /* 0x100fe40000010803 */
[--C-:B------:R-:W-:Y:S02]  /*bb60*/  FFMA.FTZ R55, R55, c[0x0][0x2d0], -R3.reuse ;  /* 0x0000b40037377a23 */ /* 0x100fe40000010803 */
[----:B-----5:R-:W-:Y:S02]  /*bb70*/  FMUL.FTZ R19, R0, R135 ;  /* 0x0000008700137220 */ /* 0x020fe40000410000 */
[----:B------:R-:W3:Y:S01]  /*bb80*/  LDSM.16.MT88.4 R132, [R203+0x800] ;  /* 0x00080000cb84783b */ /* 0x000ee20000004200 */
[--C-:B------:R-:W-:Y:S02]  /*bb90*/  FFMA.FTZ R56, R56, c[0x0][0x2d0], -R156.reuse ;  /* 0x0000b40038387a23 */ /* 0x100fe4000001089c */
[----:B------:R-:W-:Y:S01]  /*bba0*/  MUFU.EX2 R50, R50 ;  /* 0x0000003200327308 */ /* 0x000fe20000000800 */
[--C-:B------:R-:W-:Y:S01]  /*bbb0*/  FFMA.FTZ R57, R57, c[0x0][0x2d0], -R156.reuse ;  /* 0x0000b40039397a23 */ /* 0x100fe2000001089c */
[C---:B------:R-:W-:Y:S03]  /*bbc0*/  HMMA.16816.F32 R16, R120.reuse, R128, R16 ;  /* 0x000000807810723c */ /* 0x040fe60000001810 */
[--C-:B------:R-:W-:Y:S02]  /*bbd0*/  FFMA.FTZ R58, R58, c[0x0][0x2d0], -R3.reuse ;  /* 0x0000b4003a3a7a23 */ /* 0x100fe40000010803 */
[--C-:B------:R-:W-:Y:S02]  /*bbe0*/  FFMA.FTZ R59, R59, c[0x0][0x2d0], -R3.reuse ;  /* 0x0000b4003b3b7a23 */ /* 0x100fe40000010803 */
[--C-:B------:R-:W-:Y:S01]  /*bbf0*/  FFMA.FTZ R60, R60, c[0x0][0x2d0], -R156.reuse ;  /* 0x0000b4003c3c7a23 */ /* 0x100fe2000001089c */
[----:B------:R-:W-:Y:S01]  /*bc00*/  HMMA.16816.F32 R112, R120, R130, R112 ;  /* 0x000000827870723c */ /* 0x000fe20000001870 */
[----:B------:R-:W5:Y:S01]  /*bc10*/  LDSM.16.MT88.4 R128, [R206+0x800] ;  /* 0x00080000ce80783b */ /* 0x000f620000004200 */
[----:B------:R-:W-:Y:S02]  /*bc20*/  MUFU.EX2 R51, R51 ;  /* 0x0000003300337308 */ /* 0x000fe40000000800 */
[--C-:B------:R-:W-:Y:S02]  /*bc30*/  FFMA.FTZ R61, R61, c[0x0][0x2d0], -R156.reuse ;  /* 0x0000b4003d3d7a23 */ /* 0x100fe4000001089c */
[--C-:B------:R-:W-:Y:S01]  /*bc40*/  FFMA.FTZ R64, R64, c[0x0][0x2d0], -R156.reuse ;  /* 0x0000b40040407a23 */ /* 0x100fe2000001089c */
[----:B------:R-:W-:Y:S01]  /*bc50*/  F2FP.PACK_AB R120, R181, R182 ;  /* 0x000000b6b578723e */ /* 0x000fe200000000ff */
[----:B------:R-:W-:Y:S01]  /*bc60*/  FFMA.FTZ R156, R65, c[0x0][0x2d0], -R156 ;  /* 0x0000b400419c7a23 */ /* 0x000fe2000001089c */
[----:B------:R-:W-:Y:S03]  /*bc70*/  F2FP.PACK_AB R121, R159, R160 ;  /* 0x000000a09f79723e */ /* 0x000fe600000000ff */
[----:B------:R-:W-:Y:S01]  /*bc80*/  F2FP.PACK_AB R122, R179, R180 ;  /* 0x000000b4b37a723e */ /* 0x000fe200000000ff */
[----:B------:R-:W-:Y:S01]  /*bc90*/  MUFU.EX2 R52, R52 ;  /* 0x0000003400347308 */ /* 0x000fe20000000800 */
[----:B------:R-:W-:Y:S01]  /*bca0*/  F2FP.PACK_AB R123, R157, R158 ;  /* 0x0000009e9d7b723e */ /* 0x000fe200000000ff */
[--C-:B------:R-:W-:Y:S02]  /*bcb0*/  FFMA.FTZ R62, R62, c[0x0][0x2d0], -R3.reuse ;  /* 0x0000b4003e3e7a23 */ /* 0x100fe40000010803 */
[--C-:B------:R-:W-:Y:S02]  /*bcc0*/  FFMA.FTZ R63, R63, c[0x0][0x2d0], -R3.reuse ;  /* 0x0000b4003f3f7a23 */ /* 0x100fe40000010803 */
[--C-:B------:R-:W-:Y:S02]  /*bcd0*/  FFMA.FTZ R66, R66, c[0x0][0x2d0], -R3.reuse ;  /* 0x0000b40042427a23 */ /* 0x100fe40000010803 */
[C---:B------:R-:W-:Y:S02]  /*bce0*/  HMMA.16816.F32 R4, R120.reuse, R144, R4 ;  /* 0x000000907804723c */ /* 0x040fe40000001804 */
[----:B------:R-:W-:Y:S01]  /*bcf0*/  MUFU.EX2 R156, R156 ;  /* 0x0000009c009c7308 */ /* 0x000fe20000000800 */
[----:B------:R-:W-:Y:S05]  /*bd00*/  FFMA.FTZ R3, R67, c[0x0][0x2d0], -R3 ;  /* 0x0000b40043037a23 */ /* 0x000fea0000010803 */
[C---:B------:R-:W-:Y:S01]  /*bd10*/  HMMA.16816.F32 R8, R120.reuse, R146, R8 ;  /* 0x000000927808723c */ /* 0x040fe20000001808 */
[----:B------:R-:W5:Y:S03]  /*bd20*/  LDSM.16.MT88.4 R144, [R200+0x4800] ;  /* 0x00480000c890783b */ /* 0x000f660000004200 */
[----:B------:R-:W-:Y:S01]  /*bd30*/  MUFU.EX2 R53, R53 ;  /* 0x0000003500357308 */ /* 0x000fe20000000800 */
[----:B----4-:R-:W-:Y:S03]  /*bd40*/  FFMA.FTZ R2, R2, R234, R229 ;  /* 0x000000ea02027223 */ /* 0x010fe600000100e5 */
[C---:B-1----:R-:W-:Y:S04]  /*bd50*/  HMMA.16816.F32 R68, R120.reuse, R124, R68 ;  /* 0x0000007c7844723c */ /* 0x042fe80000001844 */
[----:B------:R-:W-:Y:S02]  /*bd60*/  FADD.FTZ R2, R231, R2 ;  /* 0x00000002e7027221 */ /* 0x000fe40000010000 */
[----:B------:R-:W-:Y:S02]  /*bd70*/  MUFU.EX2 R54, R54 ;  /* 0x0000003600367308 */ /* 0x000fe40000000800 */
[C---:B------:R-:W-:Y:S01]  /*bd80*/  HMMA.16816.F32 R72, R120.reuse, R126, R72 ;  /* 0x0000007e7848723c */ /* 0x040fe20000001848 */
[----:B------:R-:W1:Y:S03]  /*bd90*/  LDSM.16.MT88.4 R124, [R203+0x4800] ;  /* 0x00480000cb7c783b */ /* 0x000e660000004200 */
[----:B------:R-:W-:Y:S02]  /*bda0*/  FADD.FTZ R2, R183, R2 ;  /* 0x00000002b7027221 */ /* 0x000fe40000010000 */
[----:B--2---:R-:W-:Y:S02]  /*bdb0*/  FFMA.FTZ R0, R0, R233, R163 ;  /* 0x000000e900007223 */ /* 0x004fe400000100a3 */
[C---:B---3--:R-:W-:Y:S01]  /*bdc0*/  HMMA.16816.F32 R76, R120.reuse, R132, R76 ;  /* 0x00000084784c723c */ /* 0x048fe2000000184c */
[----:B------:R-:W-:Y:S03]  /*bdd0*/  MUFU.EX2 R55, R55 ;  /* 0x0000003700377308 */ /* 0x000fe60000000800 */
[----:B------:R-:W-:Y:S02]  /*bde0*/  FADD.FTZ R2, R232, R2 ;  /* 0x00000002e8027221 */ /* 0x000fe40000010000 */
[----:B------:R-:W-:Y:S02]  /*bdf0*/  FADD.FTZ R0, R162, R0 ;  /* 0x00000000a2007221 */ /* 0x000fe40000010000 */
[C---:B------:R-:W-:Y:S01]  /*be00*/  HMMA.16816.F32 R80, R120.reuse, R134, R80 ;  /* 0x000000867850723c */ /* 0x040fe20000001850 */
[----:B------:R-:W-:Y:S02]  /*be10*/  LDSM.16.MT88.4 R132, [R204+0x1800] ;  /* 0x00180000cc84783b */ /* 0x000fe40000004200 */
[----:B------:R-:W-:Y:S01]  /*be20*/  MUFU.EX2 R56, R56 ;  /* 0x0000003800387308 */ /* 0x000fe20000000800 */
[----:B------:R-:W-:Y:S02]  /*be30*/  FADD.FTZ R2, R182, R2 ;  /* 0x00000002b6027221 */ /* 0x000fe40000010000 */
[----:B------:R-:W-:Y:S02]  /*be40*/  FADD.FTZ R0, R161, R0 ;  /* 0x00000000a1007221 */ /* 0x000fe40000010000 */
[C---:B-----5:R-:W-:Y:S04]  /*be50*/  HMMA.16816.F32 R84, R120.reuse, R128, R84 ;  /* 0x000000807854723c */ /* 0x060fe80000001854 */
[----:B------:R-:W-:Y:S01]  /*be60*/  FADD.FTZ R2, R181, R2 ;  /* 0x00000002b5027221 */ /* 0x000fe20000010000 */
[----:B------:R-:W-:Y:S01]  /*be70*/  MUFU.EX2 R57, R57 ;  /* 0x0000003900397308 */ /* 0x000fe20000000800 */
[----:B------:R-:W-:Y:S02]  /*be80*/  FADD.FTZ R0, R164, R0 ;  /* 0x00000000a4007221 */ /* 0x000fe40000010000 */
[C---:B------:R-:W-:Y:S01]  /*be90*/  HMMA.16816.F32 R88, R120.reuse, R130, R88 ;  /* 0x000000827858723c */ /* 0x040fe20000001858 */
[----:B------:R-:W2:Y:S03]  /*bea0*/  LDSM.16.MT88.4 R128, [R200+0x1000] ;  /* 0x00100000c880783b */ /* 0x000ea60000004200 */
[----:B------:R-:W-:Y:S02]  /*beb0*/  FADD.FTZ R2, R180, R2 ;  /* 0x00000002b4027221 */ /* 0x000fe40000010000 */
[----:B------:R-:W-:Y:S01]  /*bec0*/  FADD.FTZ R0, R160, R0 ;  /* 0x00000000a0007221 */ /* 0x000fe20000010000 */
[----:B------:R-:W-:Y:S01]  /*bed0*/  MUFU.EX2 R58, R58 ;  /* 0x0000003a003a7308 */ /* 0x000fe20000000800 */
[C---:B------:R-:W-:Y:S04]  /*bee0*/  HMMA.16816.F32 R92, R120.reuse, R144, R92 ;  /* 0x00000090785c723c */ /* 0x040fe8000000185c */
[----:B------:R-:W-:Y:S02]  /*bef0*/  FADD.FTZ R2, R179, R2 ;  /* 0x00000002b3027221 */ /* 0x000fe40000010000 */
[----:B------:R-:W-:Y:S02]  /*bf00*/  FADD.FTZ R0, R159, R0 ;  /* 0x000000009f007221 */ /* 0x000fe40000010000 */
[C---:B------:R-:W-:Y:S01]  /*bf10*/  HMMA.16816.F32 R96, R120.reuse, R146, R96 ;  /* 0x000000927860723c */ /* 0x040fe20000001860 */
[----:B------:R-:W3:Y:S03]  /*bf20*/  MUFU.EX2 R147, R30 ;  /* 0x0000001e00937308 */ /* 0x000ee60000000800 */
[----:B------:R-:W-:Y:S02]  /*bf30*/  FADD.FTZ R2, R178, R2 ;  /* 0x00000002b2027221 */ /* 0x000fe40000010000 */
[----:B------:R-:W-:Y:S02]  /*bf40*/  FADD.FTZ R0, R158, R0 ;  /* 0x000000009e007221 */ /* 0x000fe40000010000 */
[C---:B------:R-:W-:Y:S03]  /*bf50*/  HMMA.16816.F32 R12, R120.reuse, R20, R12 ;  /* 0x00000014780c723c */ /* 0x040fe6000000180c */
[----:B------:R4:W-:Y:S01]  /*bf60*/  MUFU.EX2 R146, R31 ;  /* 0x0000001f00927308 */ /* 0x0009e20000000800 */
[----:B------:R-:W-:Y:S02]  /*bf70*/  FADD.FTZ R2, R177, R2 ;  /* 0x00000002b1027221 */ /* 0x000fe40000010000 */
[----:B------:R-:W-:Y:S01]  /*bf80*/  FADD.FTZ R0, R157, R0 ;  /* 0x000000009d007221 */ /* 0x000fe20000010000 */
[----:B------:R-:W-:Y:S01]  /*bf90*/  F2FP.PACK_AB R20, R177, R178 ;  /* 0x000000b2b114723e */ /* 0x000fe200000000ff */
[C---:B------:R-:W-:Y:S04]  /*bfa0*/  HMMA.16816.F32 R100, R120.reuse, R22, R100 ;  /* 0x000000167864723c */ /* 0x040fe80000001864 */
[----:B------:R-:W-:Y:S01]  /*bfb0*/  F2FP.PACK_AB R21, R154, R155 ;  /* 0x0000009b9a15723e */ /* 0x000fe200000000ff */
[----:B------:R-:W-:Y:S01]  /*bfc0*/  MUFU.EX2 R145, R34 ;  /* 0x0000002200917308 */ /* 0x000fe20000000800 */
[----:B------:R-:W-:Y:S01]  /*bfd0*/  FADD.FTZ R2, R176, R2 ;  /* 0x00000002b0027221 */ /* 0x000fe20000010000 */
[C---:B------:R-:W-:Y:S01]  /*bfe0*/  F2FP.PACK_AB R22, R167.reuse, R176 ;  /* 0x000000b0a716723e */ /* 0x040fe200000000ff */
[C---:B-1----:R-:W-:Y:S04]  /*bff0*/  HMMA.16816.F32 R104, R120.reuse, R124, R104 ;  /* 0x0000007c7868723c */ /* 0x042fe80000001868 */
[----:B------:R-:W-:Y:S01]  /*c000*/  F2FP.PACK_AB R23, R152, R153 ;  /* 0x000000999817723e */ /* 0x000fe200000000ff */
[----:B------:R-:W-:Y:S02]  /*c010*/  FADD.FTZ R2, R167, R2 ;  /* 0x00000002a7027221 */ /* 0x000fe40000010000 */
[----:B------:R-:W-:Y:S01]  /*c020*/  MUFU.EX2 R144, R35 ;  /* 0x0000002300907308 */ /* 0x000fe20000000800 */
[C---:B------:R-:W-:Y:S01]  /*c030*/  HMMA.16816.F32 R108, R120.reuse, R126, R108 ;  /* 0x0000007e786c723c */ /* 0x040fe2000000186c */
[----:B------:R-:W1:Y:S03]  /*c040*/  LDSM.16.MT88.4 R124, [R203+0x1000] ;  /* 0x00100000cb7c783b */ /* 0x000e660000004200 */
[----:B------:R-:W-:Y:S02]  /*c050*/  FADD.FTZ R2, R166, R2 ;  /* 0x00000002a6027221 */ /* 0x000fe40000010000 */
[----:B------:R-:W-:Y:S02]  /*c060*/  FADD.FTZ R0, R155, R0 ;  /* 0x000000009b007221 */ /* 0x000fe40000010000 */
[C---:B------:R-:W-:Y:S01]  /*c070*/  HMMA.16816.F32 R16, R120.reuse, R148, R16 ;  /* 0x000000947810723c */ /* 0x040fe20000001810 */
[----:B----4-:R-:W-:Y:S01]  /*c080*/  LDSM.16.MT88.4 R28, [R203+0x5000] ;  /* 0x00500000cb1c783b */ /* 0x010fe20000004200 */
[----:B------:R-:W-:Y:S02]  /*c090*/  MUFU.EX2 R149, R40 ;  /* 0x0000002800957308 */ /* 0x000fe40000000800 */
[----:B------:R-:W-:Y:S02]  /*c0a0*/  FADD.FTZ R2, R165, R2 ;  /* 0x00000002a5027221 */ /* 0x000fe40000010000 */
[----:B------:R-:W-:Y:S02]  /*c0b0*/  FADD.FTZ R0, R154, R0 ;  /* 0x000000009a007221 */ /* 0x000fe40000010000 */
[----:B------:R-:W-:Y:S01]  /*c0c0*/  HMMA.16816.F32 R112, R120, R150, R112 ;  /* 0x000000967870723c */ /* 0x000fe20000001870 */
[----:B------:R-:W4:Y:S03]  /*c0d0*/  LDSM.16.MT88.4 R120, [R206+0x1000] ;  /* 0x00100000ce78783b */ /* 0x000f260000004200 */
[----:B------:R-:W5:Y:S01]  /*c0e0*/  MUFU.EX2 R151, R32 ;  /* 0x0000002000977308 */ /* 0x000f620000000800 */
[----:B------:R-:W-:Y:S03]  /*c0f0*/  FADD.FTZ R0, R153, R0 ;  /* 0x0000000099007221 */ /* 0x000fe60000010000 */
[C---:B--2---:R-:W-:Y:S05]  /*c100*/  HMMA.16816.F32 R4, R20.reuse, R128, R4 ;  /* 0x000000801404723c */ /* 0x044fea0000001804 */
[----:B------:R-:W-:Y:S01]  /*c110*/  FADD.FTZ R0, R152, R0 ;  /* 0x0000000098007221 */ /* 0x000fe20000010000 */
[----:B------:R-:W2:Y:S02]  /*c120*/  MUFU.EX2 R150, R33 ;  /* 0x0000002100967308 */ /* 0x000ea40000000800 */
[C---:B------:R-:W-:Y:S01]  /*c130*/  HMMA.16816.F32 R8, R20.reuse, R130, R8 ;  /* 0x000000821408723c */ /* 0x040fe20000001808 */
[----:B------:R-:W4:Y:S03]  /*c140*/  LDSM.16.MT88.4 R128, [R200+0x5000] ;  /* 0x00500000c880783b */ /* 0x000f260000004200 */
[----:B---3--:R-:W-:Y:S04]  /*c150*/  FADD.FTZ R0, R147, R0 ;  /* 0x0000000093007221 */ /* 0x008fe80000010000 */
[C---:B------:R-:W-:Y:S01]  /*c160*/  HMMA.16816.F32 R68, R20.reuse, R24, R68 ;  /* 0x000000181444723c */ /* 0x040fe20000001844 */
[----:B------:R-:W-:Y:S03]  /*c170*/  MUFU.EX2 R148, R41 ;  /* 0x0000002900947308 */ /* 0x000fe60000000800 */
[----:B-----5:R-:W-:Y:S02]  /*c180*/  FADD.FTZ R2, R151, R2 ;  /* 0x0000000297027221 */ /* 0x020fe40000010000 */
[----:B------:R-:W-:Y:S02]  /*c190*/  FADD.FTZ R0, R146, R0 ;  /* 0x0000000092007221 */ /* 0x000fe40000010000 */
[C---:B------:R-:W-:Y:S01]  /*c1a0*/  HMMA.16816.F32 R72, R20.reuse, R26, R72 ;  /* 0x0000001a1448723c */ /* 0x040fe20000001848 */
[----:B------:R-:W3:Y:S02]  /*c1b0*/  LDSM.16.MT88.4 R24, [R204+0x5000] ;  /* 0x00500000cc18783b */ /* 0x000ee40000004200 */
[----:B------:R-:W-:Y:S01]  /*c1c0*/  MUFU.EX2 R59, R59 ;  /* 0x0000003b003b7308 */ /* 0x000fe20000000800 */
[----:B------:R-:W-:Y:S02]  /*c1d0*/  FADD.FTZ R0, R145, R0 ;  /* 0x0000000091007221 */ /* 0x000fe40000010000 */
[----:B--2---:R-:W-:Y:S02]  /*c1e0*/  FADD.FTZ R2, R150, R2 ;  /* 0x0000000296027221 */ /* 0x004fe40000010000 */
[C---:B-1----:R-:W-:Y:S01]  /*c1f0*/  HMMA.16816.F32 R76, R20.reuse, R124, R76 ;  /* 0x0000007c144c723c */ /* 0x042fe2000000184c */
[----:B------:R-:W-:Y:S03]  /*c200*/  LDSM.16.MT88.4 R32, [R203+0x1800] ;  /* 0x00180000cb20783b */ /* 0x000fe60000004200 */
[----:B------:R-:W-:Y:S01]  /*c210*/  FADD.FTZ R0, R144, R0 ;  /* 0x0000000090007221 */ /* 0x000fe20000010000 */
[----:B------:R-:W-:Y:S03]  /*c220*/  MUFU.EX2 R60, R60 ;  /* 0x0000003c003c7308 */ /* 0x000fe60000000800 */
[C---:B------:R-:W-:Y:S01]  /*c230*/  HMMA.16816.F32 R80, R20.reuse, R126, R80 ;  /* 0x0000007e1450723c */ /* 0x040fe20000001850 */
[----:B------:R-:W1:Y:S06]  /*c240*/  LDSM.16.MT88.4 R124, [R206+0x5000] ;  /* 0x00500000ce7c783b */ /* 0x000e6c0000004200 */
[----:B------:R-:W-:Y:S01]  /*c250*/  MUFU.EX2 R61, R61 ;  /* 0x0000003d003d7308 */ /* 0x000fe20000000800 */
[C---:B----4-:R-:W-:Y:S08]  /*c260*/  HMMA.16816.F32 R84, R20.reuse, R120, R84 ;  /* 0x000000781454723c */ /* 0x050ff00000001854 */
[C---:B------:R-:W-:Y:S01]  /*c270*/  HMMA.16816.F32 R88, R20.reuse, R122, R88 ;  /* 0x0000007a1458723c */ /* 0x040fe20000001858 */
[----:B------:R-:W2:Y:S01]  /*c280*/  LDSM.16.MT88.4 R120, [R200+0x1800] ;  /* 0x00180000c878783b */ /* 0x000ea20000004200 */
[----:B------:R-:W-:Y:S06]  /*c290*/  MUFU.EX2 R62, R62 ;  /* 0x0000003e003e7308 */ /* 0x000fec0000000800 */
[C---:B------:R-:W-:Y:S04]  /*c2a0*/  HMMA.16816.F32 R92, R20.reuse, R128, R92 ;  /* 0x00000080145c723c */ /* 0x040fe8000000185c */
[----:B------:R-:W4:Y:S04]  /*c2b0*/  MUFU.EX2 R129, R38 ;  /* 0x0000002600817308 */ /* 0x000f280000000800 */
[C---:B------:R-:W-:Y:S06]  /*c2c0*/  HMMA.16816.F32 R96, R20.reuse, R130, R96 ;  /* 0x000000821460723c */ /* 0x040fec0000001860 */
[----:B------:R-:W5:Y:S02]  /*c2d0*/  MUFU.EX2 R131, R36 ;  /* 0x0000002400837308 */ /* 0x000f640000000800 */
[C---:B---3--:R-:W-:Y:S08]  /*c2e0*/  HMMA.16816.F32 R12, R20.reuse, R24, R12 ;  /* 0x00000018140c723c */ /* 0x048ff0000000180c */
[C---:B------:R-:W-:Y:S01]  /*c2f0*/  HMMA.16816.F32 R100, R20.reuse, R26, R100 ;  /* 0x0000001a1464723c */ /* 0x040fe20000001864 */
[----:B------:R-:W3:Y:S01]  /*c300*/  LDSM.16.MT88.4 R24, [R206+0x1800] ;  /* 0x00180000ce18783b */ /* 0x000ee20000004200 */
[----:B------:R-:W2:Y:S02]  /*c310*/  MUFU.EX2 R130, R37 ;  /* 0x0000002500827308 */ /* 0x000ea40000000800 */
[----:B----4-:R-:W-:Y:S04]  /*c320*/  FADD.FTZ R0, R129, R0 ;  /* 0x0000000081007221 */ /* 0x010fe80000010000 */
[C---:B------:R-:W-:Y:S04]  /*c330*/  HMMA.16816.F32 R104, R20.reuse, R28, R104 ;  /* 0x0000001c1468723c */ /* 0x040fe80000001868 */
[----:B------:R-:W4:Y:S01]  /*c340*/  MUFU.EX2 R128, R39 ;  /* 0x0000002700807308 */ /* 0x000f220000000800 */
[----:B-----5:R-:W-:Y:S03]  /*c350*/  FADD.FTZ R2, R131, R2 ;  /* 0x0000000283027221 */ /* 0x020fe60000010000 */
[C---:B------:R-:W-:Y:S01]  /*c360*/  HMMA.16816.F32 R108, R20.reuse, R30, R108 ;  /* 0x0000001e146c723c */ /* 0x040fe2000000186c */
[----:B------:R-:W5:Y:S05]  /*c370*/  LDSM.16.MT88.4 R28, [R200+0x5800] ;  /* 0x00580000c81c783b */ /* 0x000f6a0000004200 */
[----:B------:R-:W-:Y:S02]  /*c380*/  MUFU.EX2 R63, R63 ;  /* 0x0000003f003f7308 */ /* 0x000fe40000000800 */
[C---:B-1----:R-:W-:Y:S04]  /*c390*/  HMMA.16816.F32 R16, R20.reuse, R124, R16 ;  /* 0x0000007c1410723c */ /* 0x042fe80000001810 */
[----:B--2---:R-:W-:Y:S04]  /*c3a0*/  FADD.FTZ R2, R130, R2 ;  /* 0x0000000282027221 */ /* 0x004fe80000010000 */
[----:B------:R-:W-:Y:S01]  /*c3b0*/  HMMA.16816.F32 R112, R20, R126, R112 ;  /* 0x0000007e1470723c */ /* 0x000fe20000001870 */
[----:B------:R-:W-:Y:S01]  /*c3c0*/  LDSM.16.MT88.4 R124, [R200+0x3800] ;  /* 0x00380000c87c783b */ /* 0x000fe20000004200 */
[----:B------:R-:W-:Y:S02]  /*c3d0*/  MUFU.EX2 R64, R64 ;  /* 0x0000004000407308 */ /* 0x000fe40000000800 */
[----:B------:R-:W-:Y:S02]  /*c3e0*/  FADD.FTZ R2, R149, R2 ;  /* 0x0000000295027221 */ /* 0x000fe40000010000 */
[----:B----4-:R-:W-:Y:S01]  /*c3f0*/  FADD.FTZ R0, R128, R0 ;  /* 0x0000000080007221 */ /* 0x010fe20000010000 */
[----:B------:R-:W-:Y:S01]  /*c400*/  F2FP.PACK_AB R20, R165, R166 ;  /* 0x000000a6a514723e */ /* 0x000fe200000000ff */
[----:B------:R-:W-:Y:S01]  /*c410*/  FADD.FTZ R2, R148, R2 ;  /* 0x0000000294027221 */ /* 0x000fe20000010000 */
[----:B------:R-:W-:Y:S01]  /*c420*/  F2FP.PACK_AB R21, R146, R147 ;  /* 0x000000939215723e */ /* 0x000fe200000000ff */
[----:B------:R-:W-:Y:S02]  /*c430*/  LDSM.16.MT88.4 R36, [R204+0x2000] ;  /* 0x00200000cc24783b */ /* 0x000fe40000004200 */
[----:B------:R-:W-:Y:S02]  /*c440*/  F2FP.PACK_AB R22, R150, R151 ;  /* 0x000000979616723e */ /* 0x000fe400000000ff */
[----:B------:R-:W-:Y:S07]  /*c450*/  F2FP.PACK_AB R23, R144, R145 ;  /* 0x000000919017723e */ /* 0x000fee00000000ff */
[C---:B------:R-:W-:Y:S08]  /*c460*/  HMMA.16816.F32 R4, R20.reuse, R120, R4 ;  /* 0x000000781404723c */ /* 0x040ff00000001804 */
[C---:B------:R-:W-:Y:S01]  /*c470*/  HMMA.16816.F32 R8, R20.reuse, R122, R8 ;  /* 0x0000007a1408723c */ /* 0x040fe20000001808 */
[----:B------:R-:W1:Y:S07]  /*c480*/  LDSM.16.MT88.4 R120, [R204+0x5800] ;  /* 0x00580000cc78783b */ /* 0x000e6e0000004200 */
[C---:B------:R-:W-:Y:S01]  /*c490*/  HMMA.16816.F32 R68, R20.reuse, R132, R68 ;  /* 0x000000841444723c */ /* 0x040fe20000001844 */
[----:B------:R-:W2:Y:S07]  /*c4a0*/  MUFU.EX2 R133, R42 ;  /* 0x0000002a00857308 */ /* 0x000eae0000000800 */
[C---:B------:R-:W-:Y:S03]  /*c4b0*/  HMMA.16816.F32 R72, R20.reuse, R134, R72 ;  /* 0x000000861448723c */ /* 0x040fe60000001848 */
[----:B------:R4:W1:Y:S05]  /*c4c0*/  MUFU.EX2 R132, R43 ;  /* 0x0000002b00847308 */ /* 0x00086a0000000800 */
[C---:B------:R-:W-:Y:S05]  /*c4d0*/  HMMA.16816.F32 R76, R20.reuse, R32, R76 ;  /* 0x00000020144c723c */ /* 0x040fea000000184c */
[----:B------:R-:W5:Y:S03]  /*c4e0*/  MUFU.EX2 R135, R44 ;  /* 0x0000002c00877308 */ /* 0x000f660000000800 */
[C---:B------:R-:W-:Y:S01]  /*c4f0*/  HMMA.16816.F32 R80, R20.reuse, R34, R80 ;  /* 0x000000221450723c */ /* 0x040fe20000001850 */
[----:B------:R-:W5:Y:S03]  /*c500*/  LDSM.16.MT88.4 R32, [R203+0x5800] ;  /* 0x00580000cb20783b */ /* 0x000f660000004200 */
[----:B--2---:R-:W-:Y:S03]  /*c510*/  FADD.FTZ R0, R133, R0 ;  /* 0x0000000085007221 */ /* 0x004fe60000010000 */
[----:B------:R2:W2:Y:S01]  /*c520*/  MUFU.EX2 R134, R45 ;  /* 0x0000002d00867308 */ /* 0x0004a20000000800 */
[C---:B---3--:R-:W-:Y:S01]  /*c530*/  HMMA.16816.F32 R84, R20.reuse, R24, R84 ;  /* 0x000000181454723c */ /* 0x048fe20000001854 */
[----:B----4-:R-:W-:Y:S03]  /*c540*/  LDSM.16.MT88.4 R40, [R203+0x2000] ;  /* 0x00200000cb28783b */ /* 0x010fe60000004200 */
[----:B-1----:R-:W-:Y:S04]  /*c550*/  FADD.FTZ R0, R132, R0 ;  /* 0x0000000084007221 */ /* 0x002fe80000010000 */
[C---:B------:R-:W-:Y:S01]  /*c560*/  HMMA.16816.F32 R88, R20.reuse, R26, R88 ;  /* 0x0000001a1458723c */ /* 0x040fe20000001858 */
[----:B------:R-:W1:Y:S03]  /*c570*/  LDSM.16.MT88.4 R24, [R206+0x5800] ;  /* 0x00580000ce18783b */ /* 0x000e660000004200 */
[----:B------:R-:W-:Y:S02]  /*c580*/  FADD.FTZ R0, R119, R0 ;  /* 0x0000000077007221 */ /* 0x000fe40000010000 */
[----:B-----5:R-:W-:Y:S02]  /*c590*/  FADD.FTZ R2, R135, R2 ;  /* 0x0000000287027221 */ /* 0x020fe40000010000 */
[C---:B------:R-:W-:Y:S04]  /*c5a0*/  HMMA.16816.F32 R92, R20.reuse, R28, R92 ;  /* 0x0000001c145c723c */ /* 0x040fe8000000185c */
[----:B------:R-:W-:Y:S01]  /*c5b0*/  FADD.FTZ R0, R118, R0 ;  /* 0x0000000076007221 */ /* 0x000fe20000010000 */
[----:B--2---:R-:W-:Y:S03]  /*c5c0*/  LDSM.16.MT88.4 R44, [R203+0x2800] ;  /* 0x00280000cb2c783b */ /* 0x004fe60000004200 */
[C---:B------:R-:W-:Y:S04]  /*c5d0*/  HMMA.16816.F32 R96, R20.reuse, R30, R96 ;  /* 0x0000001e1460723c */ /* 0x040fe80000001860 */
[----:B------:R-:W-:Y:S02]  /*c5e0*/  FADD.FTZ R0, R50, R0 ;  /* 0x0000000032007221 */ /* 0x000fe40000010000 */
[----:B------:R-:W-:Y:S01]  /*c5f0*/  FADD.FTZ R2, R134, R2 ;  /* 0x0000000286027221 */ /* 0x000fe20000010000 */
[----:B------:R-:W2:Y:S01]  /*c600*/  LDSM.16.MT88.4 R28, [R200+0x2000] ;  /* 0x00200000c81c783b */ /* 0x000ea20000004200 */
        /* <DEDUP_REMOVED lines=13> */
[C---:B-1----:R-:W-:Y:S04]  /*c6e0*/  HMMA.16816.F32 R16, R20.reuse, R24, R16 ;  /* 0x000000181410723c */ /* 0x042fe80000001810 */
[----:B------:R-:W-:Y:S04]  /*c6f0*/  FADD.FTZ R2, R56, R2 ;  /* 0x0000000238027221 */ /* 0x000fe80000010000 */
[----:B------:R-:W-:Y:S01]  /*c700*/  HMMA.16816.F32 R112, R20, R26, R112 ;  /* 0x0000001a1470723c */ /* 0x000fe20000001870 */
[----:B------:R-:W1:Y:S03]  /*c710*/  LDSM.16.MT88.4 R24, [R206+0x2000] ;  /* 0x00200000ce18783b */ /* 0x000e660000004200 */
[----:B------:R-:W-:Y:S03]  /*c720*/  FADD.FTZ R2, R57, R2 ;  /* 0x0000000239027221 */ /* 0x000fe60000010000 */
        /* <DEDUP_REMOVED lines=21> */
[----:B------:R-:W5:Y:S07]  /*c880*/  LDSM.16.MT88.4 R32, [R206+0x2800] ;  /* 0x00280000ce20783b */ /* 0x000f6e0000004200 */
[C---:B---3--:R-:W-:Y:S08]  /*c890*/  HMMA.16816.F32 R104, R20.reuse, R36, R104 ;  /* 0x000000241468723c */ /* 0x048ff00000001868 */
[C---:B------:R-:W-:Y:S01]  /*c8a0*/  HMMA.16816.F32 R108, R20.reuse, R38, R108 ;  /* 0x00000026146c723c */ /* 0x040fe2000000186c */
[----:B------:R-:W3:Y:S07]  /*c8b0*/  LDSM.16.MT88.4 R36, [R200+0x6800] ;  /* 0x00680000c824783b */ /* 0x000eee0000004200 */
[C---:B----4-:R-:W-:Y:S08]  /*c8c0*/  HMMA.16816.F32 R16, R20.reuse, R40, R16 ;  /* 0x000000281410723c */ /* 0x050ff00000001810 */
[----:B------:R-:W-:Y:S01]  /*c8d0*/  HMMA.16816.F32 R112, R20, R42, R112 ;  /* 0x0000002a1470723c */ /* 0x000fe20000001870 */
[----:B------:R-:W-:Y:S06]  /*c8e0*/  LDSM.16.MT88.4 R40, [R206+0x3000] ;  /* 0x00300000ce28783b */ /* 0x000fec0000004200 */
[----:B------:R-:W-:Y:S02]  /*c8f0*/  F2FP.PACK_AB R20, R134, R135 ;  /* 0x000000878614723e */ /* 0x000fe400000000ff */
[----:B------:R-:W-:Y:S03]  /*c900*/  F2FP.PACK_AB R21, R118, R119 ;  /* 0x000000777615723e */ /* 0x000fe600000000ff */
[----:B------:R-:W-:Y:S02]  /*c910*/  F2FP.PACK_AB R22, R49, R48 ;  /* 0x000000303116723e */ /* 0x000fe400000000ff */
[----:B------:R-:W-:Y:S02]  /*c920*/  F2FP.PACK_AB R23, R51, R50 ;  /* 0x000000323317723e */ /* 0x000fe400000000ff */
[----:B------:R-:W-:Y:S02]  /*c930*/  MOV R119, R116 ;  /* 0x0000007400777202 */ /* 0x000fe40000000f00 */
[----:B------:R-:W-:Y:S03]  /*c940*/  MOV R118, R117 ;  /* 0x0000007500767202 */ /* 0x000fe60000000f00 */
        /* <DEDUP_REMOVED lines=8> */
[----:B------:R-:W-:Y:S07]  /*c9d0*/  LDSM.16.MT88.4 R44, [R204+0x7000] ;  /* 0x00700000cc2c783b */ /* 0x000fee0000004200 */
[C---:B-----5:R-:W-:Y:S08]  /*c9e0*/  HMMA.16816.F32 R84, R20.reuse, R32, R84 ;  /* 0x000000201454723c */ /* 0x060ff00000001854 */
[C---:B------:R-:W-:Y:S01]  /*c9f0*/  HMMA.16816.F32 R88, R20.reuse, R34, R88 ;  /* 0x000000221458723c */ /* 0x040fe20000001858 */
[----:B------:R-:W4:Y:S07]  /*ca00*/  LDSM.16.MT88.4 R32, [R206+0x6800] ;  /* 0x00680000ce20783b */ /* 0x000f2e0000004200 */
[C---:B---3--:R-:W-:Y:S08]  /*ca10*/  HMMA.16816.F32 R92, R20.reuse, R36, R92 ;  /* 0x00000024145c723c */ /* 0x048ff0000000185c */
        /* <DEDUP_REMOVED lines=8> */
[C---:B----4-:R-:W-:Y:S08]  /*caa0*/  HMMA.16816.F32 R16, R20.reuse, R32, R16 ;  /* 0x000000201410723c */ /* 0x050ff00000001810 */
[----:B------:R-:W-:Y:S01]  /*cab0*/  HMMA.16816.F32 R112, R20, R34, R112 ;  /* 0x000000221470723c */ /* 0x000fe20000001870 */
[----:B------:R-:W3:Y:S06]  /*cac0*/  LDSM.16.MT88.4 R32, [R200+0x7000] ;  /* 0x00700000c820783b */ /* 0x000eec0000004200 */
[----:B------:R-:W-:Y:S02]  /*cad0*/  F2FP.PACK_AB R20, R53, R52 ;  /* 0x000000343514723e */ /* 0x000fe400000000ff */
[----:B------:R-:W-:Y:S03]  /*cae0*/  F2FP.PACK_AB R21, R55, R54 ;  /* 0x000000363715723e */ /* 0x000fe600000000ff */
[----:B------:R-:W-:Y:S02]  /*caf0*/  F2FP.PACK_AB R22, R57, R56 ;  /* 0x000000383916723e */ /* 0x000fe400000000ff */
[C---:B------:R-:W-:Y:S07]  /*cb00*/  F2FP.PACK_AB R23, R59.reuse, R58 ;  /* 0x0000003a3b17723e */ /* 0x040fee00000000ff */
[C---:B-1----:R-:W-:Y:S08]  /*cb10*/  HMMA.16816.F32 R4, R20.reuse, R24, R4 ;  /* 0x000000181404723c */ /* 0x042ff00000001804 */
[C---:B------:R-:W-:Y:S01]  /*cb20*/  HMMA.16816.F32 R8, R20.reuse, R26, R8 ;  /* 0x0000001a1408723c */ /* 0x040fe20000001808 */
[----:B------:R-:W1:Y:S07]  /*cb30*/  LDSM.16.MT88.4 R24, [R203+0x7000] ;  /* 0x00700000cb18783b */ /* 0x000e6e0000004200 */
[C---:B--2---:R-:W-:Y:S08]  /*cb40*/  HMMA.16816.F32 R68, R20.reuse, R28, R68 ;  /* 0x0000001c1444723c */ /* 0x044ff00000001844 */
[C---:B------:R-:W-:Y:S01]  /*cb50*/  HMMA.16816.F32 R72, R20.reuse, R30, R72 ;  /* 0x0000001e1448723c */ /* 0x040fe20000001848 */
[----:B------:R-:W2:Y:S07]  /*cb60*/  LDSM.16.MT88.4 R28, [R206+0x7000] ;  /* 0x00700000ce1c783b */ /* 0x000eae0000004200 */
[C---:B------:R-:W-:Y:S01]  /*cb70*/  HMMA.16816.F32 R76, R20.reuse, R36, R76 ;  /* 0x00000024144c723c */ /* 0x040fe2000000184c */
[----:B------:R4:W-:Y:S07]  /*cb80*/  MUFU.EX2 R36, R3 ;  /* 0x0000000300247308 */ /* 0x0009ee0000000800 */
[C---:B------:R-:W-:Y:S03]  /*cb90*/  HMMA.16816.F32 R80, R20.reuse, R38, R80 ;  /* 0x000000261450723c */ /* 0x040fe60000001850 */
[----:B------:R-:W5:Y:S05]  /*cba0*/  MUFU.EX2 R37, R66 ;  /* 0x0000004200257308 */ /* 0x000f6a0000000800 */
[C---:B------:R-:W-:Y:S08]  /*cbb0*/  HMMA.16816.F32 R84, R20.reuse, R40, R84 ;  /* 0x000000281454723c */ /* 0x040ff00000001854 */
[C---:B------:R-:W-:Y:S04]  /*cbc0*/  HMMA.16816.F32 R88, R20.reuse, R42, R88 ;  /* 0x0000002a1458723c */ /* 0x040fe80000001858 */
[----:B----4-:R-:W-:Y:S02]  /*cbd0*/  FADD.FTZ R3, R59, R0 ;  /* 0x000000003b037221 */ /* 0x010fe40000010000 */
[----:B------:R-:W-:Y:S02]  /*cbe0*/  FADD.FTZ R0, R60, R2 ;  /* 0x000000023c007221 */ /* 0x000fe40000010000 */
[C---:B---3--:R-:W-:Y:S04]  /*cbf0*/  HMMA.16816.F32 R92, R20.reuse, R32, R92 ;  /* 0x00000020145c723c */ /* 0x048fe8000000185c */
        /* <DEDUP_REMOVED lines=8> */
[----:B-----5:R-:W-:Y:S02]  /*cc80*/  FADD.FTZ R0, R37, R3 ;  /* 0x0000000325007221 */ /* 0x020fe40000010000 */
[C---:B------:R-:W-:Y:S01]  /*cc90*/  HMMA.16816.F32 R100, R20.reuse, R46, R100 ;  /* 0x0000002e1464723c */ /* 0x040fe20000001864 */
[----:B------:R-:W-:Y:S03]  /*cca0*/  STL [R1+0x4], R2 ;  /* 0x0000040201007387 */ /* 0x000fe60000100800 */
[----:B------:R-:W-:Y:S04]  /*ccb0*/  FADD.FTZ R0, R36, R0 ;  /* 0x0000000024007221 */ /* 0x000fe80000010000 */
[C---:B-1----:R-:W-:Y:S01]  /*ccc0*/  HMMA.16816.F32 R104, R20.reuse, R24, R104 ;  /* 0x000000181468723c */ /* 0x042fe20000001868 */
[----:B------:R-:W-:Y:S07]  /*ccd0*/  STL [R1+0x8], R0 ;  /* 0x0000080001007387 */ /* 0x000fee0000100800 */
[C---:B------:R-:W-:Y:S01]  /*cce0*/  HMMA.16816.F32 R108, R20.reuse, R26, R108 ;  /* 0x0000001a146c723c */ /* 0x040fe2000000186c */
[----:B------:R-:W1:Y:S07]  /*ccf0*/  LDSM.16.MT88.4 R24, [R203+0x3800] ;  /* 0x00380000cb18783b */ /* 0x000e6e0000004200 */
[C---:B--2---:R-:W-:Y:S08]  /*cd00*/  HMMA.16816.F32 R16, R20.reuse, R28, R16 ;  /* 0x0000001c1410723c */ /* 0x044ff00000001810 */
[----:B------:R-:W-:Y:S01]  /*cd10*/  HMMA.16816.F32 R112, R20, R30, R112 ;  /* 0x0000001e1470723c */ /* 0x000fe20000001870 */
[----:B------:R-:W2:Y:S06]  /*cd20*/  LDSM.16.MT88.4 R28, [R206+0x3800] ;  /* 0x00380000ce1c783b */ /* 0x000eac0000004200 */
[----:B------:R-:W-:Y:S02]  /*cd30*/  F2FP.PACK_AB R20, R61, R60 ;  /* 0x0000003c3d14723e */ /* 0x000fe400000000ff */
[----:B------:R-:W-:Y:S03]  /*cd40*/  F2FP.PACK_AB R21, R63, R62 ;  /* 0x0000003e3f15723e */ /* 0x000fe600000000ff */
[----:B------:R-:W-:Y:S02]  /*cd50*/  F2FP.PACK_AB R22, R156, R64 ;  /* 0x000000409c16723e */ /* 0x000fe400000000ff */
[----:B------:R-:W-:Y:S07]  /*cd60*/  F2FP.PACK_AB R23, R36, R37 ;  /* 0x000000252417723e */ /* 0x000fee00000000ff */
[C---:B------:R-:W-:Y:S01]  /*cd70*/  HMMA.16816.F32 R120, R20.reuse, R124, R4 ;  /* 0x0000007c1478723c */ /* 0x040fe20000001804 */
[----:B------:R-:W4:Y:S07]  /*cd80*/  LDSM.16.MT88.4 R4, [R200+0x7800] ;  /* 0x00780000c804783b */ /* 0x000f2e0000004200 */
[C---:B------:R-:W-:Y:S01]  /*cd90*/  HMMA.16816.F32 R124, R20.reuse, R126, R8 ;  /* 0x0000007e147c723c */ /* 0x040fe20000001808 */
[----:B------:R-:W5:Y:S07]  /*cda0*/  LDSM.16.MT88.4 R8, [R204+0x7800] ;  /* 0x00780000cc08783b */ /* 0x000f6e0000004200 */
        /* <DEDUP_REMOVED lines=8> */
[C---:B------:R-:W-:Y:S01]  /*ce30*/  HMMA.16816.F32 R96, R20.reuse, R6, R96 ;  /* 0x000000061460723c */ /* 0x040fe20000001860 */
[----:B------:R-:W2:Y:S07]  /*ce40*/  LDSM.16.MT88.4 R4, [R206+0x7800] ;  /* 0x00780000ce04783b */ /* 0x000eae0000004200 */
[C---:B-----5:R-:W-:Y:S08]  /*ce50*/  HMMA.16816.F32 R128, R20.reuse, R8, R12 ;  /* 0x000000081480723c */ /* 0x060ff0000000180c */
[C---:B------:R-:W-:Y:S08]  /*ce60*/  HMMA.16816.F32 R100, R20.reuse, R10, R100 ;  /* 0x0000000a1464723c */ /* 0x040ff00000001864 */
[C---:B-1----:R-:W-:Y:S08]  /*ce70*/  HMMA.16816.F32 R104, R20.reuse, R24, R104 ;  /* 0x000000181468723c */ /* 0x042ff00000001868 */
[C---:B------:R-:W-:Y:S08]  /*ce80*/  HMMA.16816.F32 R108, R20.reuse, R26, R108 ;  /* 0x0000001a146c723c */ /* 0x040ff0000000186c */
[C---:B--2---:R-:W-:Y:S08]  /*ce90*/  HMMA.16816.F32 R132, R20.reuse, R4, R16 ;  /* 0x000000041484723c */ /* 0x044ff00000001810 */
[----:B------:R-:W-:Y:S01]  /*cea0*/  HMMA.16816.F32 R112, R20, R6, R112 ;  /* 0x000000061470723c */ /* 0x000fe20000001870 */
[----:B------:R-:W-:-:S07]  /*ceb0*/  @P0 BRA `(.L_x_1409) ;  /* 0xffffcb7000000947 */ /* 0x000fce000383ffff */
.L_x_1408:
[----:B------:R-:W-:Y:S07]  /*cec0*/  @!UPT UIADD3 URZ, URZ, URZ, URZ ;  /* 0x0000003f3f3ff290 */ /* 0x000fee000fffe03f */
[----:B------:R-:W-:Y:S02]  /*ced0*/  MOV R7, 0x1f ;  /* 0x0000001f00077802 */ /* 0x000fe40000000f00 */
[----:B------:R-:W-:Y:S01]  /*cee0*/  MOV R6, 0xffffffff ;  /* 0xffffffff00067802 */ /* 0x000fe20000000f00 */
[----:B------:R-:W-:Y:S06]  /*cef0*/  BRA.DIV ~URZ, `(.L_x_1410) ;  /* 0x00001c427f007947 */ /* 0x000fec000b800000 */
[----:B------:R-:W2:Y:S04]  /*cf00*/  LDL R2, [R1+0x4] ;  /* 0x0000040001027983 */ /* 0x000ea80000100800 */
[----:B--2---:R1:W2:Y:S02]  /*cf10*/  SHFL.BFLY PT, R0, R2, 0x2, 0x1f ;  /* 0x0c401f0002007f89 */ /* 0x0042a400000e0000 */
.L_x_1424:
        /* <DEDUP_REMOVED lines=9> */
.L_x_1425:
        /* <DEDUP_REMOVED lines=85> */
.L_x_1403:
        /* <DEDUP_REMOVED lines=19> */
.L_x_1413:
[----:B--2---:R-:W-:Y:S05]  /*d630*/  BSYNC B0 ;  /* 0x0000000000007941 */ /* 0x004fea0003800000 */
.L_x_1412:
        /* <DEDUP_REMOVED lines=15> */
[----:B-1----:R-:W-:Y:S05]  /*d730*/  CALL.REL.NOINC `($__internal_29_$__cuda_sm70_shflsync_idx_p) ;  /* 0x000015f000007944 */ /* 0x002fea0003c00000 */
.L_x_1416:
        /* <DEDUP_REMOVED lines=186> */
.L_x_1418:
[----:B--2-4-:R-:W-:Y:S05]  /*e2e0*/  BSYNC B0 ;  /* 0x0000000000007941 */ /* 0x014fea0003800000 */
.L_x_1417:
        /* <DEDUP_REMOVED lines=68> */
.L_x_1415:
        /* <DEDUP_REMOVED lines=44> */
.L_x_1419:
[----:B------:R-:W-:Y:S05]  /*e9f0*/  BSYNC B1 ;  /* 0x0000000000017941 */ /* 0x000fea0003800000 */
.L_x_1414:
        /* <DEDUP_REMOVED lines=10> */
.L_x_1426:
[----:B------:R-:W-:Y:S01]  /*eaa0*/  WARPSYNC 0xffffffff ;  /* 0xffffffff00007948 */ /* 0x000fe20003800000 */
[----:B------:R-:W-:Y:S06]  /*eab0*/  BAR.SYNC.DEFER_BLOCKING 0x4, 0x100 ;  /* 0x0104000000007b1d */ /* 0x000fec0000010000 */
[----:B----4-:R4:W-:Y:S04]  /*eac0*/  STL [R1+0x48], R0 ;  /* 0x0000480001007387 */ /* 0x0109e80000100800 */
[----:B------:R4:W-:Y:S04]  /*ead0*/  @!P6 STS [0x10100], R41 ;  /* 0x01010029ff00e388 */ /* 0x0009e80000000800 */
[----:B------:R-:W-:Y:S06]  /*eae0*/  BAR.ARV 0x5, 0x100 ;  /* 0x0144000000007b1d */ /* 0x000fec0000002000 */
.L_x_1420:
[----:B--2-4-:R-:W2:Y:S02]  /*eaf0*/  LDL R0, [R1+0x48] ;  /* 0x0000480001007983 */ /* 0x014ea40000100800 */
[----:B--2---:R-:W-:-:S13]  /*eb00*/  ISETP.GE.AND P0, PT, R0, c[0x0][0x538], PT ;  /* 0x00014e0000007a0c */ /* 0x004fda0003f06270 */
[----:B-1-3--:R-:W-:Y:S01]  /*eb10*/  @P0 CALL.REL.NOINC `(.L_x_1422) ;  /* 0x0000001000000944 */ /* 0x00afe20003c00000 */
[----:B------:R-:W-:Y:S05]  /*eb20*/  BRA `(.L_x_1423) ;  /* 0xffff1ca000007947 */ /* 0x000fea000383ffff */
.L_x_1422:
[----:B------:R-:W-:Y:S05]  /*eb30*/  EXIT ;  /* 0x000000000000794d */ /* 0x000fea0003800000 */
.L_x_1410:
[----:B------:R1:W5:Y:S01]  /*eb40*/  LDL R2, [R1+0x4] ;  /* 0x0000040001027983 */ /* 0x0003620000100800 */
[----:B------:R-:W-:Y:S02]  /*eb50*/  MOV R5, 0x2 ;  /* 0x0000000200057802 */ /* 0x000fe40000000f00 */
[----:B------:R-:W-:Y:S02]  /*eb60*/  MOV R4, 0xeb80 ;  /* 0x0000eb8000047802 */ /* 0x000fe40000000f00 */
[----:B-1---5:R-:W-:Y:S05]  /*eb70*/  CALL.REL.NOINC `($__internal_28_$__cuda_sm70_shflsync_bfly_p) ;  /* 0x0000017000007944 */ /* 0x022fea0003c00000 */
[----:B------:R-:W-:Y:S01]  /*eb80*/  MOV R0, R2 ;  /* 0x0000000200007202 */ /* 0x000fe20000000f00 */
[----:B------:R-:W-:Y:S05]  /*eb90*/  BRA `(.L_x_1424) ;  /* 0xffffe38000007947 */ /* 0x000fea000383ffff */
.L_x_1411:
[----:B------:R-:W-:Y:S01]  /*eba0*/  IMAD.MOV.U32 R2, RZ, RZ, R0 ;  /* 0x000000ffff027224 */ /* 0x000fe200078e0000 */
[----:B------:R-:W-:Y:S02]  /*ebb0*/  MOV R5, 0x1 ;  /* 0x0000000100057802 */ /* 0x000fe40000000f00 */
[----:B------:R-:W-:Y:S02]  /*ebc0*/  MOV R4, 0xebe0 ;  /* 0x0000ebe000047802 */ /* 0x000fe40000000f00 */
[----:B------:R-:W-:Y:S05]  /*ebd0*/  CALL.REL.NOINC `($__internal_28_$__cuda_sm70_shflsync_bfly_p) ;  /* 0x0000011000007944 */ /* 0x000fea0003c00000 */
[----:B------:R-:W-:Y:S02]  /*ebe0*/  FADD.FTZ R0, R0, R2 ;  /* 0x0000000200007221 */ /* 0x000fe40000010000 */
[----:B------:R1:W5:Y:S01]  /*ebf0*/  LDL R2, [R1+0x8] ;  /* 0x0000080001027983 */ /* 0x0003620000100800 */
[----:B------:R-:W-:-:S02]  /*ec00*/  MOV R5, 0x2 ;  /* 0x0000000200057802 */ /* 0x000fc40000000f00 */
[----:B------:R-:W-:Y:S02]  /*ec10*/  MOV R4, 0xec30 ;  /* 0x0000ec3000047802 */ /* 0x000fe40000000f00 */
[----:B-1---5:R-:W-:Y:S05]  /*ec20*/  CALL.REL.NOINC `($__internal_28_$__cuda_sm70_shflsync_bfly_p) ;  /* 0x000000c000007944 */ /* 0x022fea0003c00000 */
[----:B------:R-:W2:Y:S01]  /*ec30*/  LDL.LU R3, [R1+0x8] ;  /* 0x0000080001037983 */ /* 0x000ea20000300800 */
[----:B------:R-:W-:Y:S02]  /*ec40*/  MOV R5, 0x1 ;  /* 0x0000000100057802 */ /* 0x000fe40000000f00 */
[----:B------:R-:W-:Y:S01]  /*ec50*/  MOV R4, 0xec90 ;  /* 0x0000ec9000047802 */ /* 0x000fe20000000f00 */
[----:B--2---:R-:W-:-:S05]  /*ec60*/  FADD.FTZ R3, R3, R2 ;  /* 0x0000000203037221 */ /* 0x004fca0000010000 */
[----:B------:R-:W-:Y:S02]  /*ec70*/  MOV R2, R3 ;  /* 0x0000000300027202 */ /* 0x000fe40000000f00 */
[----:B------:R-:W-:Y:S05]  /*ec80*/  CALL.REL.NOINC `($__internal_28_$__cuda_sm70_shflsync_bfly_p) ;  /* 0x0000006000007944 */ /* 0x000fea0003c00000 */
[----:B------:R-:W-:Y:S01]  /*ec90*/  MOV R4, R2 ;  /* 0x0000000200047202 */ /* 0x000fe20000000f00 */
[----:B------:R-:W-:Y:S05]  /*eca0*/  BRA `(.L_x_1425) ;  /* 0xffffe30000007947 */ /* 0x000fea000383ffff */
.L_x_1421:
[----:B--2---:R-:W-:Y:S02]  /*ecb0*/  MOV R0, R41 ;  /* 0x0000002900007202 */ /* 0x004fe40000000f00 */
[----:B---3--:R-:W-:Y:S02]  /*ecc0*/  MOV R2, 0xece0 ;  /* 0x0000ece000027802 */ /* 0x008fe40000000f00 */
[----:B-1----:R-:W-:Y:S05]  /*ecd0*/  CALL.REL.NOINC `($__internal_29_$__cuda_sm70_shflsync_idx_p) ;  /* 0x0000005000007944 */ /* 0x002fea0003c00000 */
[----:B-12---:R-:W-:Y:S05]  /*ece0*/  BRA `(.L_x_1426) ;  /* 0xfffffdb000007947 */ /* 0x006fea000383ffff */
        .weak           $__internal_28_$__cuda_sm70_shflsync_bfly_p
        .type           $__internal_28_$__cuda_sm70_shflsync_bfly_p,@function
        .size           $__internal_28_$__cuda_sm70_shflsync_bfly_p,($__internal_29_$__cuda_sm70_shflsync_idx_p - $__internal_28_$__cuda_sm70_shflsync_bfly_p)
$__internal_28_$__cuda_sm70_shflsync_bfly_p:
[----:B------:R-:W-:Y:S04]  /*ecf0*/  WARPSYNC R6 ;  /* 0x0000000600007348 */ /* 0x000fe80003800000 */
[----:B------:R1:W2:Y:S02]  /*ed00*/  SHFL.BFLY PT, R2, R2, R5, R7 ;  /* 0x0c00000502027389 */ /* 0x0002a400000e0007 */
[----:B-1----:R-:W-:-:S04]  /*ed10*/  MOV R5, 0x0 ;  /* 0x0000000000057802 */ /* 0x002fc80000000f00 */
[----:B--2---:R-:W-:Y:S05]  /*ed20*/  RET.REL.NODEC R4 `(_ZN7cutlass13device_kernelIN5flash19enable_sm80_to_sm89INS1_16FlashAttnFwdSm80INS1_25CollectiveMainloopFwdSm80ILi8ELi1ELb1EN4cute5tupleIJNS5_1CILi128EEES8_S8_EEELi128ENS_6half_tEfNS_4arch4Sm80ELb1ELb0ELb0ELb0ELb0ELb0ELb1ELb1EEENS1_21CollectiveEpilogueFwdIS9_NS6_IJNS7_ILi1EEESF_SF_EEESA_SC_Li256ELb0ELb1ELb1ELb0EEENS1_30DynamicPersistentTileSchedulerILi256ELi256ELb1ELb1ELb0EEEEEEEEEvNT_6ParamsE) ;  /* 0xffff12d004007950 */ /* 0x004fea0003c3ffff */
        .weak           $__internal_29_$__cuda_sm70_shflsync_idx_p
        .type           $__internal_29_$__cuda_sm70_shflsync_idx_p,@function
        .size           $__internal_29_$__cuda_sm70_shflsync_idx_p,(.L_x_2714 - $__internal_29_$__cuda_sm70_shflsync_idx_p)
$__internal_29_$__cuda_sm70_shflsync_idx_p:
[----:B------:R-:W-:Y:S01]  /*ed30*/  MOV R3, 0x0 ;  /* 0x0000000000037802 */ /* 0x000fe20000000f00 */
[----:B------:R-:W-:Y:S04]  /*ed40*/  WARPSYNC R42 ;  /* 0x0000002a00007348 */ /* 0x000fe80003800000 */
[----:B------:R1:W2:Y:S01]  /*ed50*/  SHFL.IDX PT, R0, R0, R44, R43 ;  /* 0x0000002c00007389 */ /* 0x0002a200000e002b */
[----:B------:R-:W-:Y:S05]  /*ed60*/  RET.REL.NODEC R2 `(_ZN7cutlass13device_kernelIN5flash19enable_sm80_to_sm89INS1_16FlashAttnFwdSm80INS1_25CollectiveMainloopFwdSm80ILi8ELi1ELb1EN4cute5tupleIJNS5_1CILi128EEES8_S8_EEELi128ENS_6half_tEfNS_4arch4Sm80ELb1ELb0ELb0ELb0ELb0ELb0ELb1ELb1EEENS1_21CollectiveEpilogueFwdIS9_NS6_IJNS7_ILi1EEESF_SF_EEESA_SC_Li256ELb0ELb1ELb1ELb0EEENS1_30DynamicPersistentTileSchedulerILi256ELi256ELb1ELb1ELb0EEEEEEEEEvNT_6ParamsE) ;  /* 0xffff129002007950 */ /* 0x000fea0003c3ffff */
.L_x_1427:
        /* <DEDUP_REMOVED lines=9> */
.L_x_2714:


//--------------------- .text._ZN7cutlass13device_kernelIN5flash19enable_sm80_to_sm89INS1_16FlashAttnFwdSm80INS1_25CollectiveMainloopFwdSm80ILi4ELi1ELb0EN4cute5tupleIJNS5_1CILi128EEENS7_ILi64EEES8_EEELi128ENS_6half_tEfNS_4arch4Sm80ELb0ELb0ELb0ELb0ELb0ELb0ELb1ELb1EEENS1_21CollectiveEpilogueFwdINS6_IJS8_S8_S9_EEENS6_IJNS7_ILi1EEESH_SH_EEESB_SD_Li128ELb0ELb1ELb1ELb0EEENS1_19SingleTileSchedulerILb0ELb1ELb1ELi128EEEEEEEEEvNT_6ParamsE --------------------------
	.section	.text._ZN7cutlass13device_kernelIN5flash19enable_sm80_to_sm89INS1_16FlashAttnFwdSm80INS1_25CollectiveMainloopFwdSm80ILi4ELi1ELb0EN4cute5tupleIJNS5_1CILi128EEENS7_ILi64EEES8_EEELi128ENS_6half_tEfNS_4arch4Sm80ELb0ELb0ELb0ELb0ELb0ELb0ELb1ELb1EEENS1_21CollectiveEpilogueFwdINS6_IJS8_S8_S9_EEENS6_IJNS7_ILi1EEESH_SH_EEESB_SD_Li128ELb0ELb1ELb1ELb0EEENS1_19SingleTileSchedulerILb0ELb1ELb1ELi128EEEEEEEEEvNT_6ParamsE,"ax",@progbits
	.sectioninfo	@"SHI_REGISTERS=255"
	.align	128
.text._ZN7cutlass13device_kernelIN5flash19enable_sm80_to_sm89INS1_16FlashAttnFwdSm80INS1_25CollectiveMainloopFwdSm80ILi4ELi1ELb0EN4cute5tupleIJNS5_1CILi128EEENS7_ILi64EEES8_EEELi128ENS_6half_tEfNS_4arch4Sm80ELb0ELb0ELb0ELb0ELb0ELb0ELb1ELb1EEENS1_21CollectiveEpilogueFwdINS6_IJS8_S8_S9_EEENS6_IJNS7_ILi1EEESH_SH_EEESB_SD_Li128ELb0ELb1ELb1ELb0EEENS1_19SingleTileSchedulerILb0ELb1ELb1ELi128EEEEEEEEEvNT_6ParamsE:
        .type           _ZN7cutlass13device_kernelIN5flash19enable_sm80_to_sm89INS1_16FlashAttnFwdSm80INS1_25CollectiveMainloopFwdSm80ILi4ELi1ELb0EN4cute5tupleIJNS5_1CILi128EEENS7_ILi64EEES8_EEELi128ENS_6half_tEfNS_4arch4Sm80ELb0ELb0ELb0ELb0ELb0ELb0ELb1ELb1EEENS1_21CollectiveEpilogueFwdINS6_IJS8_S8_S9_EEENS6_IJNS7_ILi1EEESH_SH_EEESB_SD_Li128ELb0ELb1ELb1ELb0EEENS1_19SingleTileSchedulerILb0ELb1ELb1ELi128EEEEEEEEEvNT_6ParamsE,@function
        .size           _ZN7cutlass13device_kernelIN5flash19enable_sm80_to_sm89INS1_16FlashAttnFwdSm80INS1_25CollectiveMainloopFwdSm80ILi4ELi1ELb0EN4cute5tupleIJNS5_1CILi128EEENS7_ILi64EEES8_EEELi128ENS_6half_tEfNS_4arch4Sm80ELb0ELb0ELb0ELb0ELb0ELb0ELb1ELb1EEENS1_21CollectiveEpilogueFwdINS6_IJS8_S8_S9_EEENS6_IJNS7_ILi1EEESH_SH_EEESB_SD_Li128ELb0ELb1ELb1ELb0EEENS1_19SingleTileSchedulerILb0ELb1ELb1ELi128EEEEEEEEEvNT_6ParamsE,(.L_x_2717 - _ZN7cutlass13device_kernelIN5flash19enable_sm80_to_sm89INS1_16FlashAttnFwdSm80INS1_25CollectiveMainloopFwdSm80ILi4ELi1ELb0EN4cute5tupleIJNS5_1CILi128EEENS7_ILi64EEES8_EEELi128ENS_6half_tEfNS_4arch4Sm80ELb0ELb0ELb0ELb0ELb0ELb0ELb1ELb1EEENS1_21CollectiveEpilogueFwdINS6_IJS8_S8_S9_EEENS6_IJNS7_ILi1EEESH_SH_EEESB_SD_Li128ELb0ELb1ELb1ELb0EEENS1_19SingleTileSchedulerILb0ELb1ELb1ELi128EEEEEEEEEvNT_6ParamsE)
        .other          _ZN7cutlass13device_kernelIN5flash19enable_sm80_to_sm89INS1_16FlashAttnFwdSm80INS1_25CollectiveMainloopFwdSm80ILi4ELi1ELb0EN4cute5tupleIJNS5_1CILi128EEENS7_ILi64EEES8_EEELi128ENS_6half_tEfNS_4arch4Sm80ELb0ELb0ELb0ELb0ELb0ELb0ELb1ELb1EEENS1_21CollectiveEpilogueFwdINS6_IJS8_S8_S9_EEENS6_IJNS7_ILi1EEESH_SH_EEESB_SD_Li128ELb0ELb1ELb1ELb0EEENS1_19SingleTileSchedulerILb0ELb1ELb1ELi128EEEEEEEEEvNT_6ParamsE,@"STO_CUDA_ENTRY STV_DEFAULT"
_ZN7cutlass13device_kernelIN5flash19enable_sm80_to_sm89INS1_16FlashAttnFwdSm80INS1_25CollectiveMainloopFwdSm80ILi4ELi1ELb0EN4cute5tupleIJNS5_1CILi128EEENS7_ILi64EEES8_EEELi128ENS_6half_tEfNS_4arch4Sm80ELb0ELb0ELb0ELb0ELb0ELb0ELb1ELb1EEENS1_21CollectiveEpilogueFwdINS6_IJS8_S8_S9_EEENS6_IJNS7_ILi1EEESH_SH_EEESB_SD_Li128ELb0ELb1ELb1ELb0EEENS1_19SingleTileSchedulerILb0ELb1ELb1ELi128EEEEEEEEEvNT_6ParamsE:
        /* <DEDUP_REMOVED lines=18> */
.L_x_1428:
[----:B---3--:R-:W-:Y:S02]  /*0120*/  ULDC.64 UR4, c[0x0][0x550] ;  /* 0x0001540000047ab9 */ /* 0x008fe40000000a00 */
[----:B------:R-:W-:Y:S02]  /*0130*/  UISETP.NE.AND UP0, UPT, UR4, 0x1, UPT ;  /* 0x000000010400788c */ /* 0x000fe4000bf05270 */
[----:B------:R-:W-:-:S02]  /*0140*/  UIMAD.WIDE.U32 UR8, UR6, UR5, URZ ;  /* 0x00000005060872a5 */ /* 0x000fc4000f8e003f */
[----:B------:R-:W-:Y:S02]  /*0150*/  ULDC UR4, c[0x0][0x558] ;  /* 0x0001560000047ab9 */ /* 0x000fe40000000800 */
[----:B------:R-:W-:-:S05]  /*0160*/  UMOV UR11, UR6 ;  /* 0x00000006000b7c82 */ /* 0x000fca0008000000 */
[----:B------:R-:W-:-:S03]  /*0170*/  @UP0 USHF.R.U32.HI UR11, URZ, UR4, UR9 ;  /* 0x000000043f0b0299 */ /* 0x000fc60008011609 */
.L_x_1429:
        /* <DEDUP_REMOVED lines=49> */
.L_x_1430:
        /* <DEDUP_REMOVED lines=207> */
.L_x_1433:
[----:B--2-4-:R-:W-:Y:S05]  /*1180*/  BSYNC B0 ;  /* 0x0000000000007941 */ /* 0x014fea0003800000 */
.L_x_1432:
        /* <DEDUP_REMOVED lines=16> */
.L_x_1435:
[----:B------:R-:W-:Y:S05]  /*1290*/  BSYNC B0 ;  /* 0x0000000000007941 */ /* 0x000fea0003800000 */
.L_x_1434:
        /* <DEDUP_REMOVED lines=16> */
.L_x_1437:
[----:B------:R-:W-:Y:S05]  /*13a0*/  BSYNC B0 ;  /* 0x0000000000007941 */ /* 0x000fea0003800000 */
.L_x_1436:
        /* <DEDUP_REMOVED lines=16> */
.L_x_1439:
[----:B------:R-:W-:Y:S05]  /*14b0*/  BSYNC B0 ;  /* 0x0000000000007941 */ /* 0x000fea0003800000 */
.L_x_1438:
        /* <DEDUP_REMOVED lines=16> */
.L_x_1441:
[----:B------:R-:W-:Y:S05]  /*15c0*/  BSYNC B0 ;  /* 0x0000000000007941 */ /* 0x000fea0003800000 */
.L_x_1440:
        /* <DEDUP_REMOVED lines=16> */
.L_x_1443:
[----:B------:R-:W-:Y:S05]  /*16d0*/  BSYNC B0 ;  /* 0x0000000000007941 */ /* 0x000fea0003800000 */
.L_x_1442:
        /* <DEDUP_REMOVED lines=16> */
.L_x_1445:
[----:B------:R-:W-:Y:S05]  /*17e0*/  BSYNC B0 ;  /* 0x0000000000007941 */ /* 0x000fea0003800000 */
.L_x_1444:
        /* <DEDUP_REMOVED lines=17> */
[----:B------:R-:W-:Y:S01]  /*1900*/  IMAD.U32 R154, RZ, RZ, UR23 ;  /* 0x00000017ff9a7e24 */ /* 0x000fe2000f8e00ff */
[----:B------:R-:W-:Y:S01]  /*1910*/  @!P6 SHF.R.S32.HI R2, RZ, 0x1f, R18 ;  /* 0x0000001fff02e819 */ /* 0x000fe20000011412 */
[----:B------:R-:W-:Y:S01]  /*1920*/  IMAD.SHL.U32 R243, R13, 0x2, RZ ;  /* 0x000000020df37824 */ /* 0x000fe200078e00ff */
[----:B------:R-:W-:Y:S01]  /*1930*/  ISETP.GE.AND P2, PT, R10, 0x1, PT ;  /* 0x000000010a00780c */ /* 0x000fe20003f46270 */
[----:B------:R-:W-:Y:S01]  /*1940*/  UIMAD UR4, UR10, UR23, UR4 ;  /* 0x000000170a0472a4 */ /* 0x000fe2000f8e0204 */
[----:B------:R-:W-:Y:S01]  /*1950*/  @!P6 LEA.HI R2, R2, R18, RZ, 0x3 ;  /* 0x000000120202e211 */ /* 0x000fe200078f18ff */
[----:B------:R-:W-:Y:S01]  /*1960*/  UIMAD.WIDE.U32 UR12, UR6, 0x20, URZ ;  /* 0x00000020060c78a5 */ /* 0x000fe2000f8e003f */
[C---:B-1----:R-:W-:Y:S01]  /*1970*/  @!P6 LEA R6, P1, R15.reuse, R4, 0x1 ;  /* 0x000000040f06e211 */ /* 0x042fe200078208ff */
[----:B------:R-:W-:Y:S01]  /*1980*/  USHF.L.U32 UR9, UR7, 0x5, URZ ;  /* 0x0000000507097899 */ /* 0x000fe2000800063f */
[----:B------:R-:W-:Y:S01]  /*1990*/  @!P6 LOP3.LUT R8, R2, 0xfffffff8, RZ, 0xc0, !PT ;  /* 0xfffffff80208e812 */ /* 0x000fe200078ec0ff */
[----:B------:R-:W-:Y:S01]  /*19a0*/  ULDC UR17, c[0x0][0x1d0] ;  /* 0x0000740000117ab9 */ /* 0x000fe20000000800 */
[----:B----4-:R-:W-:Y:S01]  /*19b0*/  @!P6 LEA.HI.X R7, R15, R5, R11, 0x1, P1 ;  /* 0x000000050f07e211 */ /* 0x010fe200008f0c0b */
[----:B------:R-:W-:Y:S01]  /*19c0*/  UIADD3 UR9, UR13, UR9, URZ ;  /* 0x000000090d097290 */ /* 0x000fe2000fffe03f */
        /* <DEDUP_REMOVED lines=15> */
[----:B------:R-:W-:Y:S01]  /*1ac0*/  VOTEU.ANY UP0, P5 ;  /* 0x00000000003f7886 */ /* 0x000fe20002800100 */
[----:B------:R-:W-:Y:S04]  /*1ad0*/  STL.64 [R1+0x28], R156 ;  /* 0x0000289c01007387 */ /* 0x000fe80000100a00 */
[----:B------:R-:W-:Y:S01]  /*1ae0*/  @UP0 UIMAD UR4, UR7, 0x30, URZ ;  /* 0x00000030070408a4 */ /* 0x000fe2000f8e023f */
[----:B-1----:R-:W-:Y:S02]  /*1af0*/  IMAD.U32 R6, RZ, RZ, UR7 ;  /* 0x00000007ff067e24 */ /* 0x002fe4000f8e00ff */
[----:B----4-:R-:W-:-:S05]  /*1b00*/  IMAD.MOV.U32 R8, RZ, RZ, c[0x0][0x1e0] ;  /* 0x00007800ff087624 */ /* 0x010fca00078e00ff */
[C---:B------:R-:W-:Y:S01]  /*1b10*/  @P1 LEA R2, P4, R8.reuse, R4, 0x4 ;  /* 0x0000000408021211 */ /* 0x040fe200078820ff */
[----:B------:R-:W-:Y:S01]  /*1b20*/  @!PT LDS RZ, [RZ] ;  /* 0x00000000fffff984 */ /* 0x000fe20000000800 */
[----:B------:R-:W-:Y:S01]  /*1b30*/  @!PT LDS RZ, [RZ] ;  /* 0x00000000fffff984 */ /* 0x000fe20000000800 */
[----:B------:R-:W-:Y:S01]  /*1b40*/  @!PT LDS RZ, [RZ] ;  /* 0x00000000fffff984 */ /* 0x000fe20000000800 */
[----:B------:R1:W-:Y:S03]  /*1b50*/  @P2 LDGSTS.E.BYPASS.LTC128B.128 [R243+0x4100], [R12.64], !P3 ;  /* 0x041000000cf32fae */ /* 0x0003e6000d901d52 */
[C---:B------:R-:W-:Y:S01]  /*1b60*/  @P1 LEA.HI.X R6, R8.reuse, R5, R6, 0x4, P4 ;  /* 0x0000000508061211 */ /* 0x040fe200020f2406 */
[----:B------:R-:W-:Y:S01]  /*1b70*/  @P5 IMAD.WIDE.U32 R8, R8, 0x30, R4 ;  /* 0x0000003008085825 */ /* 0x000fe200078e0004 */
[----:B------:R-:W-:Y:S01]  /*1b80*/  @P1 LEA R10, P4, R2, c[0x0][0x1c8], 0x1 ;  /* 0x00007200020a1a11 */ /* 0x000fe200078808ff */
[----:B------:R1:W-:Y:S01]  /*1b90*/  @P2 LDGSTS.E.BYPASS.LTC128B.128 [R243+0x6100], [R12.64+0x80], !P0 ;  /* 0x061000800cf32fae */ /* 0x0003e2000c101d52 */
[----:B------:R-:W-:Y:S02]  /*1ba0*/  LOP3.LUT P2, RZ, R36, 0x2, RZ, 0xc0, !PT ;  /* 0x0000000224ff7812 */ /* 0x000fe4000784c0ff */
        /* <DEDUP_REMOVED lines=11> */
[----:B------:R-:W-:Y:S01]  /*1c60*/  @P5 LEA R4, P4, R8, c[0x0][0x1c8], 0x1 ;  /* 0x0000720008045a11 */ /* 0x000fe200078808ff */
[----:B------:R5:W-:Y:S01]  /*1c70*/  @P6 LDGSTS.E.BYPASS.LTC128B.128 [R243+0x5100], [R6.64], !P3 ;  /* 0x0510000006f36fae */ /* 0x000be2000d901d52 */
[----:B------:R-:W-:-:S02]  /*1c80*/  ULDC.64 UR4, c[0x0][0x208] ;  /* 0x0000820000047ab9 */ /* 0x000fc40000000a00 */
[----:B------:R-:W-:Y:S01]  /*1c90*/  @P5 LEA.HI.X R5, R8, c[0x0][0x1cc], R2, 0x1, P4 ;  /* 0x0000730008055a11 */ /* 0x000fe200020f0c02 */
[----:B------:R5:W-:Y:S01]  /*1ca0*/  @P6 LDGSTS.E.BYPASS.LTC128B.128 [R243+0x7100], [R6.64+0x80], !P0 ;  /* 0x0710008006f36fae */ /* 0x000be2000c101d52 */
[----:B------:R-:W-:Y:S01]  /*1cb0*/  IMAD.SHL.U32 R2, R21, 0x40, RZ ;  /* 0x0000004015027824 */ /* 0x000fe200078e00ff */
[----:B------:R-:W-:Y:S01]  /*1cc0*/  UIMAD UR10, UR10, UR4, URZ ;  /* 0x000000040a0a72a4 */ /* 0x000fe2000f8e023f */
[----:B------:R-:W-:Y:S01]  /*1cd0*/  IMAD.SHL.U32 R8, R28, 0x8, RZ ;  /* 0x000000081c087824 */ /* 0x000fe200078e00ff */
[----:B------:R2:W-:Y:S01]  /*1ce0*/  @P5 LDGSTS.E.BYPASS.LTC128B.128 [R243+0x5900], [R4.64], !P3 ;  /* 0x0590000004f35fae */ /* 0x0005e2000d901d52 */
[----:B------:R-:W-:Y:S02]  /*1cf0*/  UIMAD.WIDE.U32 UR14, UR20, UR4, URZ ;  /* 0x00000004140e72a5 */ /* 0x000fe4000f8e003f */
[----:B------:R-:W-:Y:S01]  /*1d00*/  UIMAD UR10, UR20, UR5, UR10 ;  /* 0x00000005140a72a4 */ /* 0x000fe2000f8e020a */
[----:B------:R2:W-:Y:S03]  /*1d10*/  @P5 LDGSTS.E.BYPASS.LTC128B.128 [R243+0x7900], [R4.64+0x80], !P0 ;  /* 0x0790008004f35fae */ /* 0x0005e6000c101d52 */
[----:B------:R-:W-:Y:S01]  /*1d20*/  UIADD3 UR10, UR15, UR10, URZ ;  /* 0x0000000a0f0a7290 */ /* 0x000fe2000fffe03f */
[----:B------:R-:W0:Y:S01]  /*1d30*/  LDGDEPBAR ;  /* 0x00000000000079af */ /* 0x000e220000000000 */
[----:B-----5:R-:W-:Y:S01]  /*1d40*/  IMAD.SHL.U32 R6, R36, 0x40, RZ ;  /* 0x0000004024067824 */ /* 0x020fe200078e00ff */
[----:B--2---:R-:W-:Y:S01]  /*1d50*/  LOP3.LUT R4, R2, 0x1c0, RZ, 0xc0, !PT ;  /* 0x000001c002047812 */ /* 0x004fe200078ec0ff */
[----:B------:R-:W-:-:S04]  /*1d60*/  DEPBAR.LE SB0, 0x1 ;  /* 0x000080400000791a */ /* 0x000fc80000000000 */
[----:B------:R-:W-:Y:S01]  /*1d70*/  IMAD.SHL.U32 R5, R9, 0x8, RZ ;  /* 0x0000000809057824 */ /* 0x000fe200078e00ff */
[----:B------:R-:W-:-:S04]  /*1d80*/  DEPBAR.LE SB0, 0x0 ;  /* 0x000080000000791a */ /* 0x000fc80000000000 */
[----:B------:R-:W-:Y:S02]  /*1d90*/  LOP3.LUT R2, R6, 0x1c0, RZ, 0xc0, !PT ;  /* 0x000001c006027812 */ /* 0x000fe400078ec0ff */
[----:B------:R-:W-:Y:S01]  /*1da0*/  LOP3.LUT R7, R4, 0x8, R5, 0xf8, !PT ;  /* 0x0000000804077812 */ /* 0x000fe200078ef805 */
[----:B------:R-:W-:Y:S01]  /*1db0*/  IMAD.SHL.U32 R5, R22, 0x40, RZ ;  /* 0x0000004016057824 */ /* 0x000fe200078e00ff */
[----:B------:R-:W-:Y:S02]  /*1dc0*/  LOP3.LUT R8, R2, 0x8, R8, 0xf8, !PT ;  /* 0x0000000802087812 */ /* 0x000fe400078ef808 */
[----:B------:R-:W-:Y:S01]  /*1dd0*/  SHF.R.U32.HI R6, RZ, 0x3, R2 ;  /* 0x00000003ff067819 */ /* 0x000fe20000011602 */
[----:B------:R-:W-:Y:S01]  /*1de0*/  IMAD.SHL.U32 R2, R155, 0x20, RZ ;  /* 0x000000209b027824 */ /* 0x000fe200078e00ff */
[----:B------:R-:W-:Y:S02]  /*1df0*/  SHF.R.U32.HI R4, RZ, 0x3, R4 ;  /* 0x00000003ff047819 */ /* 0x000fe40000011604 */
[----:B------:R-:W-:-:S02]  /*1e00*/  LOP3.LUT R6, R8, R6, RZ, 0x3c, !PT ;  /* 0x0000000608067212 */ /* 0x000fc400078e3cff */
[----:B------:R-:W-:Y:S02]  /*1e10*/  LOP3.LUT R153, R7, R4, RZ, 0x3c, !PT ;  /* 0x0000000407997212 */ /* 0x000fe400078e3cff */
[----:B------:R-:W-:Y:S02]  /*1e20*/  LOP3.LUT R152, R5, 0xfffffe00, RZ, 0xc0, !PT ;  /* 0xfffffe0005987812 */ /* 0x000fe400078ec0ff */
[----:B------:R-:W-:Y:S01]  /*1e30*/  LOP3.LUT R4, R2, 0x7ffffc00, RZ, 0xc0, !PT ;  /* 0x7ffffc0002047812 */ /* 0x000fe200078ec0ff */
[----:B------:R-:W-:-:S03]  /*1e40*/  IMAD R2, R9, 0x200, R6 ;  /* 0x0000020009027824 */ /* 0x000fc600078e0206 */
[----:B------:R-:W-:Y:S01]  /*1e50*/  IADD3 R4, R153, R152, R4 ;  /* 0x0000009899047210 */ /* 0x000fe20007ffe004 */
[----:B------:R-:W-:Y:S01]  /*1e60*/  IMAD.SHL.U32 R175, R2, 0x2, RZ ;  /* 0x0000000202af7824 */ /* 0x000fe200078e00ff */
[----:B------:R-:W-:Y:S03]  /*1e70*/  BAR.SYNC.DEFER_BLOCKING 0x0 ;  /* 0x0000000000007b1d */ /* 0x000fe60000010000 */
[----:B------:R-:W-:Y:S01]  /*1e80*/  IMAD.SHL.U32 R230, R4, 0x2, RZ ;  /* 0x0000000204e67824 */ /* 0x000fe200078e00ff */
[----:B------:R-:W-:-:S03]  /*1e90*/  IADD3 R234, R175, 0x4120, RZ ;  /* 0x00004120afea7810 */ /* 0x000fc60007ffe0ff */
[C-C-:B------:R-:W-:Y:S02]  /*1ea0*/  IMAD R232, R3.reuse, 0x2, R230.reuse ;  /* 0x0000000203e87824 */ /* 0x140fe400078e02e6 */
[C---:B------:R-:W-:Y:S02]  /*1eb0*/  IMAD R231, R0.reuse, 0x2, R230 ;  /* 0x0000000200e77824 */ /* 0x040fe400078e02e6 */
[----:B------:R-:W-:Y:S02]  /*1ec0*/  IMAD R233, R0, 0x2, R232 ;  /* 0x0000000200e97824 */ /* 0x000fe400078e02e8 */
[----:B------:R-:W-:Y:S01]  /*1ed0*/  IMAD R235, R3, 0x2, R231 ;  /* 0x0000000203eb7824 */ /* 0x000fe200078e02e7 */
[----:B------:R-:W-:Y:S04]  /*1ee0*/  LDSM.16.M88.4 R4, [R230+0xa100] ;  /* 0x00a10000e604783b */ /* 0x000fe80000000200 */
[----:B---3--:R-:W2:Y:S04]  /*1ef0*/  LDSM.16.M88.4 R16, [R175+0x4100] ;  /* 0x00410000af10783b */ /* 0x008ea80000000200 */
[----:B-1----:R-:W1:Y:S04]  /*1f00*/  LDSM.16.M88.4 R12, [R175+0x4900] ;  /* 0x00490000af0c783b */ /* 0x002e680000000200 */
[----:B------:R-:W3:Y:S04]  /*1f10*/  LDSM.16.M88.4 R20, [R175+0x5100] ;  /* 0x00510000af14783b */ /* 0x000ee80000000200 */
[----:B------:R-:W5:Y:S04]  /*1f20*/  LDSM.16.M88.4 R24, [R175+0x5900] ;  /* 0x00590000af18783b */ /* 0x000f680000000200 */
[----:B----4-:R-:W4:Y:S01]  /*1f30*/  LDSM.16.M88.4 R8, [R230+0x8100] ;  /* 0x00810000e608783b */ /* 0x010f220000000200 */
[C---:B--2---:R-:W-:Y:S08]  /*1f40*/  HMMA.16816.F32 R40, R4.reuse, R16, RZ ;  /* 0x000000100428723c */ /* 0x044ff000000018ff */
[C---:B-1----:R-:W-:Y:S08]  /*1f50*/  HMMA.16816.F32 R56, R4.reuse, R12, RZ ;  /* 0x0000000c0438723c */ /* 0x042ff000000018ff */
[C---:B---3--:R-:W-:Y:S08]  /*1f60*/  HMMA.16816.F32 R60, R4.reuse, R20, RZ ;  /* 0x00000014043c723c */ /* 0x048ff000000018ff */
[C---:B-----5:R-:W-:Y:S08]  /*1f70*/  HMMA.16816.F32 R64, R4.reuse, R24, RZ ;  /* 0x000000180440723c */ /* 0x060ff000000018ff */
[C---:B------:R-:W-:Y:S08]  /*1f80*/  HMMA.16816.F32 R44, R4.reuse, R18, RZ ;  /* 0x00000012042c723c */ /* 0x040ff000000018ff */
[C---:B------:R-:W-:Y:S08]  /*1f90*/  HMMA.16816.F32 R76, R4.reuse, R14, RZ ;  /* 0x0000000e044c723c */ /* 0x040ff000000018ff */
[C---:B------:R-:W-:Y:S08]  /*1fa0*/  HMMA.16816.F32 R116, R4.reuse, R22, RZ ;  /* 0x000000160474723c */ /* 0x040ff000000018ff */
[----:B------:R-:W-:Y:S07]  /*1fb0*/  HMMA.16816.F32 R92, R4, R26, RZ ;  /* 0x0000001a045c723c */ /* 0x000fee00000018ff */
[----:B------:R-:W-:Y:S01]  /*1fc0*/  IMAD.U32 R6, RZ, RZ, UR14 ;  /* 0x0000000eff067e24 */ /* 0x000fe2000f8e00ff */
[----:B------:R-:W-:Y:S01]  /*1fd0*/  UMOV UR14, 0x5 ;  /* 0x00000005000e7882 */ /* 0x000fe20000000000 */
[----:B------:R-:W-:Y:S01]  /*1fe0*/  IMAD.U32 R4, RZ, RZ, UR10 ;  /* 0x0000000aff047e24 */ /* 0x000fe2000f8e00ff */
[----:B------:R-:W-:Y:S01]  /*1ff0*/  UMOV UR10, 0xffffffc0 ;  /* 0xffffffc0000a7882 */ /* 0x000fe20000000000 */
[C---:B----4-:R-:W-:Y:S01]  /*2000*/  HMMA.16816.F32 R100, R8.reuse, R18, RZ ;  /* 0x000000120864723c */ /* 0x050fe200000018ff */
[C---:B------:R-:W-:Y:S01]  /*2010*/  LEA R2, P1, R6.reuse, R30, 0x6 ;  /* 0x0000001e06027211 */ /* 0x040fe200078230ff */
[----:B------:R-:W-:Y:S01]  /*2020*/  UIMAD UR17, UR20, UR10, UR17 ;  /* 0x0000000a141172a4 */ /* 0x000fe2000f8e0211 */
[----:B------:R-:W-:Y:S01]  /*2030*/  IMAD.U32 R7, RZ, RZ, UR15 ;  /* 0x0000000fff077e24 */ /* 0x000fe2000f8e00ff */
[----:B------:R-:W-:Y:S01]  /*2040*/  USHF.L.U32 UR10, UR4, 0x5, URZ ;  /* 0x00000005040a7899 */ /* 0x000fe2000800063f */
[----:B------:R-:W-:Y:S01]  /*2050*/  LEA.HI.X R5, R6, R29, R4, 0x6, P1 ;  /* 0x0000001d06057211 */ /* 0x000fe200008f3404 */
[----:B------:R-:W-:Y:S01]  /*2060*/  USHF.L.U64.HI UR14, UR4, UR14, UR5 ;  /* 0x0000000e040e7299 */ /* 0x000fe20008010205 */
[C---:B------:R-:W-:Y:S01]  /*2070*/  LEA R4, P1, R2.reuse, c[0x0][0x1f8], 0x1 ;  /* 0x00007e0002047a11 */ /* 0x040fe200078208ff */
[----:B------:R-:W-:Y:S01]  /*2080*/  HMMA.16816.F32 R120, R8, R16, RZ ;  /* 0x000000100878723c */ /* 0x000fe200000018ff */
[----:B------:R-:W-:Y:S01]  /*2090*/  IADD3 R6, R175, 0x4100, RZ ;  /* 0x00004100af067810 */ /* 0x000fe20007ffe0ff */
[----:B------:R-:W-:Y:S01]  /*20a0*/  IMAD.U32 R18, RZ, RZ, UR10 ;  /* 0x0000000aff127e24 */ /* 0x000fe2000f8e00ff */
[----:B------:R-:W-:Y:S01]  /*20b0*/  LEA.HI.X R5, R2, c[0x0][0x1fc], R5, 0x1, P1 ;  /* 0x00007f0002057a11 */ /* 0x000fe200008f0c05 */
[----:B------:R-:W-:Y:S01]  /*20c0*/  UIADD3 UR16, UP0, UR10, 0x80, URZ ;  /* 0x000000800a107890 */ /* 0x000fe2000ff1e03f */
[----:B------:R-:W-:-:S02]  /*20d0*/  IADD3 R2, -R28, UR17, RZ ;  /* 0x000000111c027c10 */ /* 0x000fc4000fffe1ff */
[----:B------:R-:W-:Y:S01]  /*20e0*/  @P2 IADD3 R234, R6, -0x20, RZ ;  /* 0xffffffe006ea2810 */ /* 0x000fe20007ffe0ff */
[C---:B------:R-:W-:Y:S01]  /*20f0*/  HMMA.16816.F32 R88, R8.reuse, R12, RZ ;  /* 0x0000000c0858723c */ /* 0x040fe200000018ff */
[C---:B------:R-:W-:Y:S01]  /*2100*/  ISETP.LT.OR P5, PT, R2.reuse, 0x1, P3 ;  /* 0x000000010200780c */ /* 0x040fe20001fa1670 */
[----:B------:R-:W-:Y:S01]  /*2110*/  UIADD3.X UR15, URZ, UR14, URZ, UP0, !UPT ;  /* 0x0000000e3f0f7290 */ /* 0x000fe200087fe43f */
[----:B------:R-:W-:Y:S01]  /*2120*/  ISETP.LT.OR P4, PT, R2, 0x1, P0 ;  /* 0x000000010200780c */ /* 0x000fe20000781670 */
[----:B------:R-:W-:Y:S01]  /*2130*/  LDSM.16.M88.4 R32, [R234] ;  /* 0x00000000ea20783b */ /* 0x000fe20000000200 */
[----:B------:R-:W-:Y:S01]  /*2140*/  IADD3 R6, P1, R4, UR10, RZ ;  /* 0x0000000a04067c10 */ /* 0x000fe2000ff3e0ff */
[----:B------:R-:W-:Y:S01]  /*2150*/  UISETP.GT.AND UP0, UPT, UR20, UR8, UPT ;  /* 0x000000081400728c */ /* 0x000fe2000bf04270 */
[----:B------:R-:W-:Y:S01]  /*2160*/  ISETP.LT.OR P2, PT, R2, 0x11, P3 ;  /* 0x000000110200780c */ /* 0x000fe20001f41670 */
[----:B------:R-:W-:Y:S01]  /*2170*/  HMMA.16816.F32 R96, R8, R14, RZ ;  /* 0x0000000e0860723c */ /* 0x000fe200000018ff */
[----:B------:R-:W1:Y:S01]  /*2180*/  LDSM.16.M88.4 R12, [R232+0xa100] ;  /* 0x00a10000e80c783b */ /* 0x000e620000000200 */
[----:B------:R-:W-:-:S02]  /*2190*/  IADD3.X R7, R5, UR14, RZ, P1, !PT ;  /* 0x0000000e05077c10 */ /* 0x000fc40008ffe4ff */
[----:B------:R-:W-:Y:S01]  /*21a0*/  IADD3 R18, P6, P1, R18, 0x80, R4 ;  /* 0x0000008012127810 */ /* 0x000fe200079de004 */
[----:B------:R-:W2:Y:S01]  /*21b0*/  LDSM.16.M88.4 R28, [R234+0x800] ;  /* 0x00080000ea1c783b */ /* 0x000ea20000000200 */
[----:B------:R-:W-:Y:S02]  /*21c0*/  IADD3 R242, R234, 0x800, RZ ;  /* 0x00000800eaf27810 */ /* 0x000fe40007ffe0ff */
[C---:B------:R-:W-:Y:S01]  /*21d0*/  HMMA.16816.F32 R80, R8.reuse, R20, RZ ;  /* 0x000000140850723c */ /* 0x040fe200000018ff */
[----:B------:R-:W-:Y:S02]  /*21e0*/  IADD3.X R19, RZ, UR14, R5, P6, P1 ;  /* 0x0000000eff137c10 */ /* 0x000fe4000b7e2405 */
[C---:B------:R-:W-:Y:S02]  /*21f0*/  ISETP.LT.OR P1, PT, R2.reuse, 0x21, P3 ;  /* 0x000000210200780c */ /* 0x040fe40001f21670 */
[----:B------:R-:W-:Y:S02]  /*2200*/  ISETP.LT.OR P6, PT, R2, 0x21, P0 ;  /* 0x000000210200780c */ /* 0x000fe400007c1670 */
[C---:B------:R-:W-:Y:S01]  /*2210*/  IADD3 R241, R234.reuse, 0x1000, RZ ;  /* 0x00001000eaf17810 */ /* 0x040fe20007ffe0ff */
[----:B------:R-:W-:Y:S01]  /*2220*/  HMMA.16816.F32 R84, R8, R22, RZ ;  /* 0x000000160854723c */ /* 0x000fe200000018ff */
[----:B------:R-:W3:Y:S01]  /*2230*/  LDSM.16.M88.4 R20, [R234+0x1800] ;  /* 0x00180000ea14783b */ /* 0x000ee20000000200 */
[----:B------:R-:W-:-:S02]  /*2240*/  IADD3 R240, R234, 0x1800, RZ ;  /* 0x00001800eaf07810 */ /* 0x000fc40007ffe0ff */
[C---:B------:R-:W-:Y:S02]  /*2250*/  IADD3 R239, R234.reuse, 0x2000, RZ ;  /* 0x00002000eaef7810 */ /* 0x040fe40007ffe0ff */
[C---:B------:R-:W-:Y:S02]  /*2260*/  IADD3 R238, R234.reuse, 0x2800, RZ ;  /* 0x00002800eaee7810 */ /* 0x040fe40007ffe0ff */
[----:B------:R-:W-:Y:S01]  /*2270*/  HMMA.16816.F32 R72, R8, R24, RZ ;  /* 0x000000180848723c */ /* 0x000fe200000018ff */
[C---:B------:R-:W-:Y:S02]  /*2280*/  IADD3 R237, R234.reuse, 0x3000, RZ ;  /* 0x00003000eaed7810 */ /* 0x040fe40007ffe0ff */
[----:B------:R-:W-:-:S05]  /*2290*/  IADD3 R236, R234, 0x3800, RZ ;  /* 0x00003800eaec7810 */ /* 0x000fca0007ffe0ff */
[----:B------:R-:W-:Y:S01]  /*22a0*/  HMMA.16816.F32 R68, R8, R26, RZ ;  /* 0x0000001a0844723c */ /* 0x000fe200000018ff */
[----:B------:R-:W4:Y:S04]  /*22b0*/  LDSM.16.M88.4 R24, [R234+0x1000] ;  /* 0x00100000ea18783b */ /* 0x000f280000000200 */
[----:B------:R-:W5:Y:S04]  /*22c0*/  LDSM.16.M88.4 R8, [R232+0x8100] ;  /* 0x00810000e808783b */ /* 0x000f680000000200 */
[----:B------:R-:W-:Y:S01]  /*22d0*/  @!PT LDS RZ, [RZ] ;  /* 0x00000000fffff984 */ /* 0x000fe20000000800 */
[----:B------:R-:W-:Y:S01]  /*22e0*/  @!PT LDS RZ, [RZ] ;  /* 0x00000000fffff984 */ /* 0x000fe20000000800 */
[----:B------:R-:W-:Y:S01]  /*22f0*/  @!PT LDS RZ, [RZ] ;  /* 0x00000000fffff984 */ /* 0x000fe20000000800 */
[----:B------:R4:W-:Y:S01]  /*2300*/  LDGSTS.E.BYPASS.LTC128B.128 [R243+0x100], [R4.64], !P5 ;  /* 0x0010000004f37fae */ /* 0x0009e2000e901d52 */
[C---:B------:R-:W-:Y:S01]  /*2310*/  ISETP.LT.OR P5, PT, R2.reuse, 0x11, P0 ;  /* 0x000000110200780c */ /* 0x040fe200007a1670 */
[C---:B-1----:R-:W-:Y:S02]  /*2320*/  HMMA.16816.F32 R128, R12.reuse, R34, R44 ;  /* 0x000000220c80723c */ /* 0x042fe4000000182c */
[----:B------:R4:W-:Y:S04]  /*2330*/  LDGSTS.E.BYPASS.LTC128B.128 [R243+0x2100], [R4.64+0x80], !P4 ;  /* 0x0210008004f37fae */ /* 0x0009e8000e101d52 */
[----:B------:R1:W-:Y:S02]  /*2340*/  LDGSTS.E.BYPASS.LTC128B.128 [R243+0x900], [R6.64], !P2 ;  /* 0x0090000006f37fae */ /* 0x0003e4000d101d52 */
[----:B--2---:R-:W-:Y:S04]  /*2350*/  HMMA.16816.F32 R56, R12, R28, R56 ;  /* 0x0000001c0c38723c */ /* 0x004fe80000001838 */
[----:B------:R2:W-:Y:S01]  /*2360*/  LDGSTS.E.BYPASS.LTC128B.128 [R243+0x2900], [R18.64], !P5 ;  /* 0x0290000012f37fae */ /* 0x0005e2000e901d52 */
[----:B------:R-:W-:-:S03]  /*2370*/  ISETP.LT.OR P5, PT, R2, 0x31, P3 ;  /* 0x000000310200780c */ /* 0x000fc60001fa1670 */
[C---:B---3--:R-:W-:Y:S08]  /*2380*/  HMMA.16816.F32 R64, R12.reuse, R20, R64 ;  /* 0x000000140c40723c */ /* 0x048ff00000001840 */
[----:B------:R-:W-:Y:S01]  /*2390*/  HMMA.16816.F32 R76, R12, R30, R76 ;  /* 0x0000001e0c4c723c */ /* 0x000fe2000000184c */
[----:B----4-:R-:W-:-:S07]  /*23a0*/  IADD3 R4, P4, R6, UR10, RZ ;  /* 0x0000000a06047c10 */ /* 0x010fce000ff9e0ff */
[-C--:B------:R-:W-:Y:S01]  /*23b0*/  HMMA.16816.F32 R60, R12, R24.reuse, R60 ;  /* 0x000000180c3c723c */ /* 0x080fe2000000183c */
[----:B------:R-:W-:Y:S02]  /*23c0*/  IADD3.X R5, R7, UR14, RZ, P4, !PT ;  /* 0x0000000e07057c10 */ /* 0x000fe4000a7fe4ff */
[----:B------:R-:W-:Y:S02]  /*23d0*/  IADD3 R16, P4, R4, UR10, RZ ;  /* 0x0000000a04107c10 */ /* 0x000fe4000ff9e0ff */
[----:B-1----:R-:W-:Y:S01]  /*23e0*/  IADD3 R6, P2, R6, UR16, RZ ;  /* 0x0000001006067c10 */ /* 0x002fe2000ff5e0ff */
[----:B------:R1:W-:Y:S01]  /*23f0*/  LDGSTS.E.BYPASS.LTC128B.128 [R243+0x1100], [R4.64], !P1 ;  /* 0x0110000004f37fae */ /* 0x0003e2000c901d52 */
[----:B------:R-:W-:Y:S01]  /*2400*/  IADD3.X R17, R5, UR14, RZ, P4, !PT ;  /* 0x0000000e05117c10 */ /* 0x000fe2000a7fe4ff */
[----:B-----5:R-:W-:Y:S01]  /*2410*/  HMMA.16816.F32 R132, R8, R24, R80 ;  /* 0x000000180884723c */ /* 0x020fe20000001850 */
[----:B------:R-:W-:Y:S01]  /*2420*/  ISETP.LT.OR P4, PT, R2, 0x31, P0 ;  /* 0x000000310200780c */ /* 0x000fe20000781670 */
[----:B------:R-:W-:Y:S01]  /*2430*/  IMAD.MOV.U32 R2, RZ, RZ, -0x40 ;  /* 0xffffffc0ff027424 */ /* 0x000fe200078e00ff */
[----:B------:R-:W-:-:S02]  /*2440*/  IADD3.X R7, R7, UR15, RZ, P2, !PT ;  /* 0x0000000f07077c10 */ /* 0x000fc400097fe4ff */
[----:B------:R-:W-:-:S03]  /*2450*/  LOP3.LUT P2, RZ, R36, 0x4, RZ, 0xc0, !PT ;  /* 0x0000000424ff7812 */ /* 0x000fc6000784c0ff */
[----:B------:R3:W-:Y:S01]  /*2460*/  LDGSTS.E.BYPASS.LTC128B.128 [R243+0x3100], [R6.64], !P6 ;  /* 0x0310000006f37fae */ /* 0x0007e2000f101d52 */
[----:B------:R-:W-:Y:S01]  /*2470*/  SEL R2, R2, 0x40, P2 ;  /* 0x0000004002027807 */ /* 0x000fe20001000000 */
[-C--:B------:R-:W-:Y:S02]  /*2480*/  HMMA.16816.F32 R36, R12, R32.reuse, R40 ;  /* 0x000000200c24723c */ /* 0x080fe40000001828 */
[----:B------:R2:W-:Y:S02]  /*2490*/  LDGSTS.E.BYPASS.LTC128B.128 [R243+0x1900], [R16.64], !P5 ;  /* 0x0190000010f37fae */ /* 0x0005e4000e901d52 */
[----:B------:R-:W-:Y:S02]  /*24a0*/  IMAD.IADD R229, R175, 0x1, R2 ;  /* 0x00000001afe57824 */ /* 0x000fe400078e0202 */
[----:B------:R-:W-:Y:S02]  /*24b0*/  IMAD.IADD R228, R2, 0x1, R234 ;  /* 0x0000000102e47824 */ /* 0x000fe400078e02ea */
[----:B------:R-:W-:Y:S01]  /*24c0*/  HMMA.16816.F32 R120, R8, R32, R120 ;  /* 0x000000200878723c */ /* 0x000fe20000001878 */
[----:B-1----:R-:W-:-:S07]  /*24d0*/  IADD3 R4, P1, R4, UR16, RZ ;  /* 0x0000001004047c10 */ /* 0x002fce000ff3e0ff */
[----:B------:R-:W-:Y:S01]  /*24e0*/  HMMA.16816.F32 R80, R8, R34, R100 ;  /* 0x000000220850723c */ /* 0x000fe20000001864 */
[----:B------:R-:W-:Y:S02]  /*24f0*/  IADD3.X R5, R5, UR15, RZ, P1, !PT ;  /* 0x0000000f05057c10 */ /* 0x000fe40008ffe4ff */
[----:B------:R-:W-:-:S03]  /*2500*/  PLOP3.LUT P1, PT, PT, PT, UP0, 0x80, 0x0 ;  /* 0x000000000000781c */ /* 0x000fc60003f2f008 */
[----:B------:R3:W-:Y:S02]  /*2510*/  LDGSTS.E.BYPASS.LTC128B.128 [R243+0x3900], [R4.64], !P4 ;  /* 0x0390000004f37fae */ /* 0x0007e4000e101d52 */
[C---:B------:R-:W-:Y:S02]  /*2520*/  HMMA.16816.F32 R124, R8.reuse, R28, R88 ;  /* 0x0000001c087c723c */ /* 0x040fe40000001858 */
[----:B------:R-:W-:Y:S04]  /*2530*/  LDSM.16.M88.4 R52, [R229+0x4100] ;  /* 0x00410000e534783b */ /* 0x000fe80000000200 */
[----:B--2---:R-:W1:Y:S02]  /*2540*/  LDSM.16.M88.4 R16, [R231+0xa100] ;  /* 0x00a10000e710783b */ /* 0x004e640000000200 */
[C---:B------:R-:W-:Y:S02]  /*2550*/  HMMA.16816.F32 R136, R8.reuse, R20, R72 ;  /* 0x000000140888723c */ /* 0x040fe40000001848 */
[----:B------:R-:W2:Y:S04]  /*2560*/  LDSM.16.M88.4 R48, [R229+0x4900] ;  /* 0x00490000e530783b */ /* 0x000ea80000000200 */
[----:B------:R-:W4:Y:S02]  /*2570*/  LDSM.16.M88.4 R44, [R229+0x5100] ;  /* 0x00510000e52c783b */ /* 0x000f240000000200 */
[C---:B------:R-:W-:Y:S02]  /*2580*/  HMMA.16816.F32 R32, R8.reuse, R30, R96 ;  /* 0x0000001e0820723c */ /* 0x040fe40000001860 */
[----:B------:R-:W-:Y:S04]  /*2590*/  LDSM.16.M88.4 R40, [R229+0x5900] ;  /* 0x00590000e528783b */ /* 0x000fe80000000200 */
[----:B------:R-:W-:Y:S02]  /*25a0*/  LDSM.16.M88.4 R28, [R228] ;  /* 0x00000000e41c783b */ /* 0x000fe40000000200 */
[C---:B------:R-:W-:Y:S02]  /*25b0*/  HMMA.16816.F32 R104, R8.reuse, R26, R84 ;  /* 0x0000001a0868723c */ /* 0x040fe40000001854 */
[----:B---3--:R-:W-:Y:S04]  /*25c0*/  LDSM.16.M88.4 R4, [R233+0xa100] ;  /* 0x00a10000e904783b */ /* 0x008fe80000000200 */
[----:B------:R-:W0:Y:S02]  /*25d0*/  LDGDEPBAR ;  /* 0x00000000000079af */ /* 0x000e240000000000 */
[----:B------:R-:W-:Y:S02]  /*25e0*/  HMMA.16816.F32 R100, R8, R22, R68 ;  /* 0x000000160864723c */ /* 0x000fe40000001844 */
[----:B------:R-:W3:Y:S06]  /*25f0*/  LDSM.16.M88.4 R8, [R231+0x8100] ;  /* 0x00810000e708783b */ /* 0x000eec0000000200 */
[C---:B------:R-:W-:Y:S01]  /*2600*/  HMMA.16816.F32 R116, R12.reuse, R26, R116 ;  /* 0x0000001a0c74723c */ /* 0x040fe20000001874 */
[----:B------:R-:W5:Y:S07]  /*2610*/  LDSM.16.M88.4 R24, [R228+0x800] ;  /* 0x00080000e418783b */ /* 0x000f6e0000000200 */
[----:B------:R-:W-:Y:S01]  /*2620*/  HMMA.16816.F32 R112, R12, R22, R92 ;  /* 0x000000160c70723c */ /* 0x000fe2000000185c */
[----:B------:R-:W5:Y:S04]  /*2630*/  LDSM.16.M88.4 R12, [R233+0x8100] ;  /* 0x00810000e90c783b */ /* 0x000f680000000200 */
[----:B------:R-:W5:Y:S03]  /*2640*/  LDSM.16.M88.4 R20, [R228+0x1000] ;  /* 0x00100000e414783b */ /* 0x000f660000000200 */
[C---:B-1----:R-:W-:Y:S01]  /*2650*/  HMMA.16816.F32 R72, R16.reuse, R52, R36 ;  /* 0x000000341048723c */ /* 0x042fe20000001824 */
[----:B------:R-:W1:Y:S07]  /*2660*/  LDSM.16.M88.4 R36, [R228+0x1800] ;  /* 0x00180000e424783b */ /* 0x000e6e0000000200 */
[C---:B--2---:R-:W-:Y:S08]  /*2670*/  HMMA.16816.F32 R108, R16.reuse, R48, R56 ;  /* 0x00000030106c723c */ /* 0x044ff00000001838 */
[C---:B----4-:R-:W-:Y:S08]  /*2680*/  HMMA.16816.F32 R96, R16.reuse, R44, R60 ;  /* 0x0000002c1060723c */ /* 0x050ff0000000183c */
[----:B------:R-:W-:Y:S08]  /*2690*/  HMMA.16816.F32 R92, R16, R54, R128 ;  /* 0x00000036105c723c */ /* 0x000ff00000001880 */
[C---:B---3--:R-:W-:Y:S08]  /*26a0*/  HMMA.16816.F32 R84, R8.reuse, R52, R120 ;  /* 0x000000340854723c */ /* 0x048ff00000001878 */
[----:B------:R-:W-:Y:S08]  /*26b0*/  HMMA.16816.F32 R80, R8, R54, R80 ;  /* 0x000000360850723c */ /* 0x000ff00000001850 */
[C---:B------:R-:W-:Y:S08]  /*26c0*/  HMMA.16816.F32 R88, R16.reuse, R40, R64 ;  /* 0x000000281058723c */ /* 0x040ff00000001840 */
[C---:B------:R-:W-:Y:S08]  /*26d0*/  HMMA.16816.F32 R76, R16.reuse, R50, R76 ;  /* 0x00000032104c723c */ /* 0x040ff0000000184c */
[C---:B------:R-:W-:Y:S08]  /*26e0*/  HMMA.16816.F32 R68, R16.reuse, R46, R116 ;  /* 0x0000002e1044723c */ /* 0x040ff00000001874 */
[----:B------:R-:W-:Y:S08]  /*26f0*/  HMMA.16816.F32 R56, R16, R42, R112 ;  /* 0x0000002a1038723c */ /* 0x000ff00000001870 */
[C---:B------:R-:W-:Y:S08]  /*2700*/  HMMA.16816.F32 R60, R8.reuse, R50, R32 ;  /* 0x00000032083c723c */ /* 0x040ff00000001820 */
[C---:B------:R-:W-:Y:S08]  /*2710*/  HMMA.16816.F32 R52, R8.reuse, R44, R132 ;  /* 0x0000002c0834723c */ /* 0x040ff00000001884 */
[C---:B------:R-:W-:Y:S01]  /*2720*/  HMMA.16816.F32 R64, R8.reuse, R48, R124 ;  /* 0x000000300840723c */ /* 0x040fe2000000187c */
[----:B------:R-:W-:Y:S07]  /*2730*/  LDSM.16.M88.4 R48, [R175+0x6100] ;  /* 0x00610000af30783b */ /* 0x000fee0000000200 */
[C---:B------:R-:W-:Y:S08]  /*2740*/  HMMA.16816.F32 R44, R8.reuse, R46, R104 ;  /* 0x0000002e082c723c */ /* 0x040ff00000001868 */
[C---:B------:R-:W-:Y:S08]  /*2750*/  HMMA.16816.F32 R32, R8.reuse, R40, R136 ;  /* 0x000000280820723c */ /* 0x040ff00000001888 */
[----:B------:R-:W-:Y:S01]  /*2760*/  HMMA.16816.F32 R16, R8, R42, R100 ;  /* 0x0000002a0810723c */ /* 0x000fe20000001864 */
[----:B------:R-:W-:Y:S04]  /*2770*/  LDSM.16.M88.4 R8, [R230+0xe100] ;  /* 0x00e10000e608783b */ /* 0x000fe80000000200 */
[----:B------:R-:W2:Y:S03]  /*2780*/  LDSM.16.M88.4 R40, [R175+0x6900] ;  /* 0x00690000af28783b */ /* 0x000ea60000000200 */
[C---:B------:R-:W-:Y:S08]  /*2790*/  HMMA.16816.F32 R100, R4.reuse, R30, R92 ;  /* 0x0000001e0464723c */ /* 0x040ff0000000185c */
[----:B-----5:R-:W-:Y:S08]  /*27a0*/  HMMA.16816.F32 R120, R4, R24, R108 ;  /* 0x000000180478723c */ /* 0x020ff0000000186c */
[C---:B------:R-:W-:Y:S08]  /*27b0*/  HMMA.16816.F32 R128, R12.reuse, R28, R84 ;  /* 0x0000001c0c80723c */ /* 0x040ff00000001854 */
[C---:B------:R-:W-:Y:S08]  /*27c0*/  HMMA.16816.F32 R124, R12.reuse, R30, R80 ;  /* 0x0000001e0c7c723c */ /* 0x040ff00000001850 */
[C---:B------:R-:W-:Y:S08]  /*27d0*/  HMMA.16816.F32 R116, R12.reuse, R24, R64 ;  /* 0x000000180c74723c */ /* 0x040ff00000001840 */
[C---:B------:R-:W-:Y:S08]  /*27e0*/  HMMA.16816.F32 R112, R12.reuse, R26, R60 ;  /* 0x0000001a0c70723c */ /* 0x040ff0000000183c */
[C---:B------:R-:W-:Y:S01]  /*27f0*/  HMMA.16816.F32 R108, R12.reuse, R20, R52 ;  /* 0x000000140c6c723c */ /* 0x040fe20000001834 */
[----:B------:R-:W-:Y:S07]  /*2800*/  LDSM.16.M88.4 R52, [R234+0x3800] ;  /* 0x00380000ea34783b */ /* 0x000fee0000000200 */
[C---:B------:R-:W-:Y:S01]  /*2810*/  HMMA.16816.F32 R84, R12.reuse, R22, R44 ;  /* 0x000000160c54723c */ /* 0x040fe2000000182c */
[----:B------:R-:W-:Y:S07]  /*2820*/  LDSM.16.M88.4 R44, [R234+0x3000] ;  /* 0x00300000ea2c783b */ /* 0x000fee0000000200 */
[C---:B-1----:R-:W-:Y:S01]  /*2830*/  HMMA.16816.F32 R104, R12.reuse, R36, R32 ;  /* 0x000000240c68723c */ /* 0x042fe20000001820 */
[----:B------:R-:W-:Y:S07]  /*2840*/  LDSM.16.M88.4 R32, [R175+0x7100] ;  /* 0x00710000af20783b */ /* 0x000fee0000000200 */
[----:B------:R-:W-:Y:S01]  /*2850*/  HMMA.16816.F32 R92, R12, R38, R16 ;  /* 0x000000260c5c723c */ /* 0x000fe20000001810 */
[----:B------:R-:W1:Y:S04]  /*2860*/  LDSM.16.M88.4 R12, [R230+0xc100] ;  /* 0x00c10000e60c783b */ /* 0x000e680000000200 */
[----:B------:R-:W3:Y:S03]  /*2870*/  LDSM.16.M88.4 R16, [R175+0x7900] ;  /* 0x00790000af10783b */ /* 0x000ee60000000200 */
[C---:B------:R-:W-:Y:S01]  /*2880*/  HMMA.16816.F32 R76, R4.reuse, R26, R76 ;  /* 0x0000001a044c723c */ /* 0x040fe2000000184c */
[----:B------:R-:W-:Y:S07]  /*2890*/  LDSM.16.M88.4 R24, [R234+0x2800] ;  /* 0x00280000ea18783b */ /* 0x000fee0000000200 */
[C---:B------:R-:W-:Y:S08]  /*28a0*/  HMMA.16816.F32 R140, R4.reuse, R20, R96 ;  /* 0x00000014048c723c */ /* 0x040ff00000001860 */
[C---:B------:R-:W-:Y:S01]  /*28b0*/  HMMA.16816.F32 R136, R4.reuse, R22, R68 ;  /* 0x000000160488723c */ /* 0x040fe20000001844 */
[----:B------:R-:W4:Y:S07]  /*28c0*/  LDSM.16.M88.4 R20, [R232+0xc100] ;  /* 0x00c10000e814783b */ /* 0x000f2e0000000200 */
[C---:B------:R-:W-:Y:S01]  /*28d0*/  HMMA.16816.F32 R72, R4.reuse, R28, R72 ;  /* 0x0000001c0448723c */ /* 0x040fe20000001848 */
[----:B------:R-:W-:Y:S07]  /*28e0*/  LDSM.16.M88.4 R28, [R234+0x2000] ;  /* 0x00200000ea1c783b */ /* 0x000fee0000000200 */
[C---:B------:R-:W-:Y:S08]  /*28f0*/  HMMA.16816.F32 R96, R4.reuse, R36, R88 ;  /* 0x000000240460723c */ /* 0x040ff00000001858 */
[----:B------:R-:W-:Y:S01]  /*2900*/  HMMA.16816.F32 R132, R4, R38, R56 ;  /* 0x000000260484723c */ /* 0x000fe20000001838 */
[----:B------:R-:W5:Y:S07]  /*2910*/  LDSM.16.M88.4 R4, [R232+0xe100] ;  /* 0x00e10000e804783b */ /* 0x000f6e0000000200 */
[C---:B--2---:R-:W-:Y:S08]  /*2920*/  HMMA.16816.F32 R60, R8.reuse, R40, R120 ;  /* 0x00000028083c723c */ /* 0x044ff00000001878 */
[----:B------:R-:W-:Y:S08]  /*2930*/  HMMA.16816.F32 R56, R8, R42, R76 ;  /* 0x0000002a0838723c */ /* 0x000ff0000000184c */
[C---:B-1----:R-:W-:Y:S08]  /*2940*/  HMMA.16816.F32 R36, R12.reuse, R40, R116 ;  /* 0x000000280c24723c */ /* 0x042ff00000001874 */
[----:B------:R-:W-:Y:S08]  /*2950*/  HMMA.16816.F32 R40, R12, R42, R112 ;  /* 0x0000002a0c28723c */ /* 0x000ff00000001870 */
[C---:B------:R-:W-:Y:S08]  /*2960*/  HMMA.16816.F32 R68, R8.reuse, R50, R100 ;  /* 0x000000320844723c */ /* 0x040ff00000001864 */
[C---:B------:R-:W-:Y:S08]  /*2970*/  HMMA.16816.F32 R72, R8.reuse, R48, R72 ;  /* 0x000000300848723c */ /* 0x040ff00000001848 */
[C---:B------:R-:W-:Y:S08]  /*2980*/  HMMA.16816.F32 R88, R8.reuse, R32, R140 ;  /* 0x000000200858723c */ /* 0x040ff0000000188c */
[C---:B------:R-:W-:Y:S08]  /*2990*/  HMMA.16816.F32 R100, R8.reuse, R34, R136 ;  /* 0x000000220864723c */ /* 0x040ff00000001888 */
[C---:B---3--:R-:W-:Y:S08]  /*29a0*/  HMMA.16816.F32 R96, R8.reuse, R16, R96 ;  /* 0x000000100860723c */ /* 0x048ff00000001860 */
[----:B------:R-:W-:Y:S08]  /*29b0*/  HMMA.16816.F32 R80, R8, R18, R132 ;  /* 0x000000120850723c */ /* 0x000ff00000001884 */
        /* <DEDUP_REMOVED lines=8> */
[----:B------:R-:W1:Y:S04]  /*2a40*/  LDSM.16.M88.4 R16, [R231+0xe100] ;  /* 0x00e10000e710783b */ /* 0x000e680000000200 */
[----:B------:R-:W2:Y:S03]  /*2a50*/  LDSM.16.M88.4 R12, [R231+0xc100] ;  /* 0x00c10000e70c783b */ /* 0x000ea60000000200 */
[C---:B----4-:R-:W-:Y:S01]  /*2a60*/  HMMA.16816.F32 R120, R20.reuse, R24, R36 ;  /* 0x000000181478723c */ /* 0x050fe20000001824 */
[----:B------:R-:W-:Y:S07]  /*2a70*/  LDSM.16.M88.4 R36, [R229+0x7100] ;  /* 0x00710000e524783b */ /* 0x000fee0000000200 */
[-C--:B------:R-:W-:Y:S01]  /*2a80*/  HMMA.16816.F32 R112, R20, R26.reuse, R40 ;  /* 0x0000001a1470723c */ /* 0x080fe20000001828 */
[----:B------:R-:W3:Y:S07]  /*2a90*/  LDSM.16.M88.4 R40, [R229+0x6900] ;  /* 0x00690000e528783b */ /* 0x000eee0000000200 */
[C---:B-----5:R-:W-:Y:S08]  /*2aa0*/  HMMA.16816.F32 R140, R4.reuse, R26, R56 ;  /* 0x0000001a048c723c */ /* 0x060ff00000001838 */
[C---:B------:R-:W-:Y:S08]  /*2ab0*/  HMMA.16816.F32 R116, R4.reuse, R28, R72 ;  /* 0x0000001c0474723c */ /* 0x040ff00000001848 */
[C---:B------:R-:W-:Y:S08]  /*2ac0*/  HMMA.16816.F32 R148, R4.reuse, R30, R68 ;  /* 0x0000001e0494723c */ /* 0x040ff00000001844 */
[----:B------:R-:W-:Y:S01]  /*2ad0*/  HMMA.16816.F32 R144, R4, R24, R60 ;  /* 0x000000180490723c */ /* 0x000fe2000000183c */
[----:B------:R-:W-:Y:S07]  /*2ae0*/  LDSM.16.M88.4 R24, [R228+0x3000] ;  /* 0x00300000e418783b */ /* 0x000fee0000000200 */
[C---:B------:R-:W-:Y:S08]  /*2af0*/  HMMA.16816.F32 R56, R20.reuse, R28, R76 ;  /* 0x0000001c1438723c */ /* 0x040ff0000000184c */
[----:B------:R-:W-:Y:S01]  /*2b00*/  HMMA.16816.F32 R124, R20, R30, R64 ;  /* 0x0000001e147c723c */ /* 0x000fe20000001840 */
[----:B------:R-:W-:Y:S07]  /*2b10*/  LDSM.16.M88.4 R28, [R228+0x2800] ;  /* 0x00280000e41c783b */ /* 0x000fee0000000200 */
[C---:B------:R-:W-:Y:S08]  /*2b20*/  HMMA.16816.F32 R136, R4.reuse, R44, R88 ;  /* 0x0000002c0488723c */ /* 0x040ff00000001858 */
[C---:B------:R-:W-:Y:S08]  /*2b30*/  HMMA.16816.F32 R132, R4.reuse, R46, R100 ;  /* 0x0000002e0484723c */ /* 0x040ff00000001864 */
[C---:B------:R-:W-:Y:S08]  /*2b40*/  HMMA.16816.F32 R128, R4.reuse, R52, R96 ;  /* 0x000000340480723c */ /* 0x040ff00000001860 */
[----:B------:R-:W-:Y:S01]  /*2b50*/  HMMA.16816.F32 R60, R4, R54, R80 ;  /* 0x00000036043c723c */ /* 0x000fe20000001850 */
[----:B------:R-:W4:Y:S07]  /*2b60*/  LDSM.16.M88.4 R4, [R235+0xe100] ;  /* 0x00e10000eb04783b */ /* 0x000f2e0000000200 */
[C---:B------:R-:W-:Y:S01]  /*2b70*/  HMMA.16816.F32 R108, R20.reuse, R44, R8 ;  /* 0x0000002c146c723c */ /* 0x040fe20000001808 */
[----:B------:R-:W5:Y:S07]  /*2b80*/  LDSM.16.M88.4 R8, [R233+0xc100] ;  /* 0x00c10000e908783b */ /* 0x000f6e0000000200 */
[C---:B------:R-:W-:Y:S01]  /*2b90*/  HMMA.16816.F32 R68, R20.reuse, R46, R84 ;  /* 0x0000002e1444723c */ /* 0x040fe20000001854 */
[----:B------:R-:W3:Y:S07]  /*2ba0*/  LDSM.16.M88.4 R44, [R228+0x2000] ;  /* 0x00200000e42c783b */ /* 0x000eee0000000200 */
[C---:B------:R-:W-:Y:S08]  /*2bb0*/  HMMA.16816.F32 R72, R20.reuse, R52, R104 ;  /* 0x000000341448723c */ /* 0x040ff00000001868 */
[----:B------:R-:W-:Y:S01]  /*2bc0*/  HMMA.16816.F32 R64, R20, R54, R92 ;  /* 0x000000361440723c */ /* 0x000fe2000000185c */
[----:B------:R-:W4:Y:S01]  /*2bd0*/  LDSM.16.M88.4 R20, [R228+0x3800] ;  /* 0x00380000e414783b */ /* 0x000f220000000200 */
[----:B------:R-:W-:-:S06]  /*2be0*/  DEPBAR.LE SB0, 0x0 ;  /* 0x000080000000791a */ /* 0x000fcc0000000000 */
[C---:B-1----:R-:W-:Y:S08]  /*2bf0*/  HMMA.16816.F32 R100, R16.reuse, R48, R116 ;  /* 0x000000301064723c */ /* 0x042ff00000001874 */
[----:B------:R-:W-:Y:S08]  /*2c00*/  HMMA.16816.F32 R96, R16, R50, R148 ;  /* 0x000000321060723c */ /* 0x000ff00000001894 */
[C---:B--2---:R-:W-:Y:S08]  /*2c10*/  HMMA.16816.F32 R56, R12.reuse, R48, R56 ;  /* 0x000000300c38723c */ /* 0x044ff00000001838 */
[----:B------:R-:W-:Y:S08]  /*2c20*/  HMMA.16816.F32 R52, R12, R50, R124 ;  /* 0x000000320c34723c */ /* 0x000ff0000000187c */
        /* <DEDUP_REMOVED lines=12> */
[C---:B----4-:R-:W-:Y:S08]  /*2cf0*/  HMMA.16816.F32 R92, R4.reuse, R28, R92 ;  /* 0x0000001c045c723c */ /* 0x050ff0000000185c */
[----:B------:R-:W-:Y:S08]  /*2d00*/  HMMA.16816.F32 R88, R4, R30, R88 ;  /* 0x0000001e0458723c */ /* 0x000ff00000001858 */
[----:B-----5:R-:W-:Y:S08]  /*2d10*/  HMMA.16816.F32 R48, R8, R28, R48 ;  /* 0x0000001c0830723c */ /* 0x020ff00000001830 */
[C---:B------:R-:W-:Y:S08]  /*2d20*/  HMMA.16816.F32 R100, R4.reuse, R44, R100 ;  /* 0x0000002c0464723c */ /* 0x040ff00000001864 */
[C---:B------:R-:W-:Y:S08]  /*2d30*/  HMMA.16816.F32 R96, R4.reuse, R46, R96 ;  /* 0x0000002e0460723c */ /* 0x040ff00000001860 */
[C---:B------:R-:W-:Y:S08]  /*2d40*/  HMMA.16816.F32 R84, R4.reuse, R24, R84 ;  /* 0x000000180454723c */ /* 0x040ff00000001854 */
[C---:B------:R-:W-:Y:S08]  /*2d50*/  HMMA.16816.F32 R80, R4.reuse, R26, R80 ;  /* 0x0000001a0450723c */ /* 0x040ff00000001850 */
[C---:B------:R-:W-:Y:S08]  /*2d60*/  HMMA.16816.F32 R76, R4.reuse, R20, R76 ;  /* 0x00000014044c723c */ /* 0x040ff0000000184c */
[----:B------:R-:W-:Y:S07]  /*2d70*/  HMMA.16816.F32 R60, R4, R22, R60 ;  /* 0x00000016043c723c */ /* 0x000fee000000183c */
[----:B------:R-:W-:Y:S01]  /*2d80*/  LOP3.LUT R4, R153, R152, RZ, 0xfc, !PT ;  /* 0x0000009899047212 */ /* 0x000fe200078efcff */
        /* <DEDUP_REMOVED lines=8> */
[----:B------:R-:W-:Y:S05]  /*2e10*/  @!P1 BRA `(.L_x_1446) ;  /* 0x0000024000009947 */ /* 0x000fea0003800000 */
[----:B------:R-:W-:-:S04]  /*2e20*/  UIADD3 UR5, UR21, -0x2, URZ ;  /* 0xfffffffe15057890 */ /* 0x000fc8000fffe03f */
        /* <DEDUP_REMOVED lines=9> */
[----:B------:R-:W-:-:S03]  /*2ec0*/  IADD3 R2, R9, UR4, RZ ;  /* 0x0000000409027c10 */ /* 0x000fc6000fffe0ff */
        /* <DEDUP_REMOVED lines=25> */
.L_x_1446:
[----:B------:R-:W-:Y:S01]  /*3060*/  LOP3.LUT R2, R155, 0xffffffe0, RZ, 0xc0, !PT ;  /* 0xffffffe09b027812 */ /* 0x000fe200078ec0ff */
[----:B---3--:R-:W-:Y:S01]  /*3070*/  IMAD.U32 R6, RZ, RZ, UR17 ;  /* 0x00000011ff067e24 */ /* 0x008fe2000f8e00ff */
[----:B------:R-:W-:Y:S01]  /*3080*/  STL [R1+0x80], R243 ;  /* 0x000080f301007387 */ /* 0x000fe20000100800 */
[----:B------:R-:W-:-:S02]  /*3090*/  IMAD.SHL.U32 R224, R4, 0x2, RZ ;  /* 0x0000000204e07824 */ /* 0x000fc400078e00ff */
[----:B------:R-:W-:Y:S01]  /*30a0*/  IMAD.IADD R2, R168, 0x1, -R2 ;  /* 0x00000001a8027824 */ /* 0x000fe200078e0a02 */
[----:B------:R1:W-:Y:S01]  /*30b0*/  STL [R1+0x7c], R242 ;  /* 0x00007cf201007387 */ /* 0x0003e20000100800 */
[----:B------:R-:W-:Y:S01]  /*30c0*/  IMAD R225, R3, 0x2, R224 ;  /* 0x0000000203e17824 */ /* 0x000fe200078e02e0 */
[C---:B------:R-:W-:Y:S02]  /*30d0*/  LEA R227, R0.reuse, R224, 0x1 ;  /* 0x000000e000e37211 */ /* 0x040fe400078e08ff */
[----:B------:R-:W-:Y:S01]  /*30e0*/  SHF.R.S32.HI R5, RZ, 0x1f, R2 ;  /* 0x0000001fff057819 */ /* 0x000fe20000011402 */
[----:B------:R2:W-:Y:S01]  /*30f0*/  STL [R1+0x78], R241 ;  /* 0x000078f101007387 */ /* 0x0005e20000100800 */
        /* <DEDUP_REMOVED lines=12> */
[----:B------:R-:W-:Y:S01]  /*31c0*/  FSEL R6, R100, -INF , P4 ;  /* 0xff80000064067808 */ /* 0x000fe20002000000 */
[----:B------:R-:W-:Y:S01]  /*31d0*/  STL [R1+0x60], R235 ;  /* 0x000060eb01007387 */ /* 0x000fe20000100800 */
[----:B------:R-:W-:Y:S02]  /*31e0*/  FSEL R7, R101, -INF , P2 ;  /* 0xff80000065077808 */ /* 0x000fe40001000000 */
[C---:B------:R-:W-:Y:S01]  /*31f0*/  ISETP.GT.AND P5, PT, R8.reuse, 0x8, PT ;  /* 0x000000080800780c */ /* 0x040fe20003fa4270 */
[----:B------:R-:W-:Y:S01]  /*3200*/  STL [R1+0x5c], R234 ;  /* 0x00005cea01007387 */ /* 0x000fe20000100800 */
[----:B------:R-:W-:Y:S02]  /*3210*/  ISETP.GT.AND P1, PT, R8, 0x9, PT ;  /* 0x000000090800780c */ /* 0x000fe40003f24270 */
[----:B------:R-:W-:Y:S01]  /*3220*/  FSEL R9, R96, -INF , P5 ;  /* 0xff80000060097808 */ /* 0x000fe20002800000 */
[----:B------:R-:W-:Y:S01]  /*3230*/  STL [R1+0x58], R233 ;  /* 0x000058e901007387 */ /* 0x000fe20000100800 */
[----:B------:R-:W-:-:S02]  /*3240*/  FMNMX.FTZ R2, R6, R7, !PT ;  /* 0x0000000706027209 */ /* 0x000fc40007810000 */
[----:B------:R-:W-:Y:S01]  /*3250*/  FSEL R11, R102, -INF , P4 ;  /* 0xff800000660b7808 */ /* 0x000fe20002000000 */
[----:B------:R-:W-:Y:S01]  /*3260*/  STL [R1+0x54], R232 ;  /* 0x000054e801007387 */ /* 0x000fe20000100800 */
[----:B------:R-:W-:Y:S02]  /*3270*/  FSEL R160, R58, -INF , P4 ;  /* 0xff8000003aa07808 */ /* 0x000fe40002000000 */
[----:B------:R-:W-:Y:S01]  /*3280*/  FSEL R144, R56, -INF , P4 ;  /* 0xff80000038907808 */ /* 0x000fe20002000000 */
[----:B------:R-:W-:Y:S01]  /*3290*/  STL [R1+0x50], R231 ;  /* 0x000050e701007387 */ /* 0x000fe20000100800 */
[----:B------:R-:W-:Y:S02]  /*32a0*/  FSEL R10, R97, -INF , P1 ;  /* 0xff800000610a7808 */ /* 0x000fe40000800000 */
[----:B------:R-:W-:Y:S01]  /*32b0*/  ISETP.GT.AND P4, PT, R8, 0x10, PT ;  /* 0x000000100800780c */ /* 0x000fe20003f84270 */
[----:B------:R-:W-:Y:S01]  /*32c0*/  STL [R1+0x4c], R230 ;  /* 0x00004ce601007387 */ /* 0x000fe20000100800 */
[----:B------:R-:W-:-:S02]  /*32d0*/  FMNMX.FTZ R2, R9, R2, !PT ;  /* 0x0000000209027209 */ /* 0x000fc40007810000 */
[----:B------:R-:W-:Y:S01]  /*32e0*/  FSEL R14, R103, -INF , P2 ;  /* 0xff800000670e7808 */ /* 0x000fe20001000000 */
[----:B------:R-:W-:Y:S01]  /*32f0*/  STL [R1+0x48], R229 ;  /* 0x000048e501007387 */ /* 0x000fe20000100800 */
[----:B------:R-:W-:Y:S02]  /*3300*/  FSEL R154, R59, -INF , P2 ;  /* 0xff8000003b9a7808 */ /* 0x000fe40001000000 */
[----:B------:R-:W-:Y:S01]  /*3310*/  FSEL R135, R57, -INF , P2 ;  /* 0xff80000039877808 */ /* 0x000fe20001000000 */
[----:B------:R3:W-:Y:S01]  /*3320*/  STL [R1+0x44], R228 ;  /* 0x000044e401007387 */ /* 0x0007e20000100800 */
[----:B------:R-:W-:Y:S02]  /*3330*/  ISETP.GT.AND P2, PT, R8, 0x11, PT ;  /* 0x000000110800780c */ /* 0x000fe40003f44270 */
[----:B------:R-:W-:Y:S01]  /*3340*/  FSEL R17, R92, -INF , P4 ;  /* 0xff8000005c117808 */ /* 0x000fe20002000000 */
[----:B------:R-:W-:Y:S01]  /*3350*/  LDSM.16.MT88.4 R120, [R226+0x2100] ;  /* 0x00210000e278783b */ /* 0x000fe20000004200 */
[----:B------:R-:W-:-:S02]  /*3360*/  FMNMX.FTZ R2, R10, R2, !PT ;  /* 0x000000020a027209 */ /* 0x000fc40007810000 */
[----:B------:R-:W-:Y:S01]  /*3370*/  FSEL R16, R99, -INF , P1 ;  /* 0xff80000063107808 */ /* 0x000fe20000800000 */
[----:B------:R-:W-:Y:S01]  /*3380*/  LDSM.16.MT88.4 R44, [R224+0x100] ;  /* 0x00010000e02c783b */ /* 0x000fe20000004200 */
[----:B------:R-:W-:Y:S02]  /*3390*/  FSEL R146, R55, -INF , P1 ;  /* 0xff80000037927808 */ /* 0x000fe40000800000 */
[----:B------:R-:W-:Y:S01]  /*33a0*/  FSEL R133, R53, -INF , P1 ;  /* 0xff80000035857808 */ /* 0x000fe20000800000 */
[----:B------:R-:W-:Y:S01]  /*33b0*/  LDSM.16.MT88.4 R100, [R225+0x2100] ;  /* 0x00210000e164783b */ /* 0x000fe20000004200 */
[----:B------:R-:W-:Y:S02]  /*33c0*/  FSEL R18, R93, -INF , P2 ;  /* 0xff8000005d127808 */ /* 0x000fe40001000000 */
[----:B------:R-:W-:Y:S01]  /*33d0*/  ISETP.GT.AND P1, PT, R8, 0x18, PT ;  /* 0x000000180800780c */ /* 0x000fe20003f24270 */
[----:B------:R-:W-:Y:S01]  /*33e0*/  LDSM.16.MT88.4 R104, [R227+0x2100] ;  /* 0x00210000e368783b */ /* 0x000fe20000004200 */
[----:B------:R-:W-:-:S02]  /*33f0*/  FMNMX.FTZ R2, R17, R2, !PT ;  /* 0x0000000211027209 */ /* 0x000fc40007810000 */
[----:B------:R-:W-:Y:S01]  /*3400*/  FSEL R22, R95, -INF , P2 ;  /* 0xff8000005f167808 */ /* 0x000fe20001000000 */
[----:B------:R-:W-:Y:S01]  /*3410*/  LDSM.16.MT88.4 R56, [R225+0x2900] ;  /* 0x00290000e138783b */ /* 0x000fe20000004200 */
[----:B------:R-:W-:Y:S02]  /*3420*/  FSEL R153, R51, -INF , P2 ;  /* 0xff80000033997808 */ /* 0x000fe40001000000 */
[----:B------:R-:W-:Y:S01]  /*3430*/  FSEL R114, R49, -INF , P2 ;  /* 0xff80000031727808 */ /* 0x000fe20001000000 */
[----:B------:R-:W-:Y:S01]  /*3440*/  LDSM.16.MT88.4 R72, [R225+0x900] ;  /* 0x00090000e148783b */ /* 0x000fe20000004200 */
[----:B------:R-:W-:Y:S02]  /*3450*/  ISETP.GT.AND P2, PT, R8, 0x19, PT ;  /* 0x000000190800780c */ /* 0x000fe40003f44270 */
[----:B------:R-:W-:Y:S01]  /*3460*/  FSEL R19, R88, -INF , P1 ;  /* 0xff80000058137808 */ /* 0x000fe20000800000 */
[----:B------:R-:W-:Y:S01]  /*3470*/  STL [R1+0x40], R175 ;  /* 0x000040af01007387 */ /* 0x000fe20000100800 */
[----:B------:R-:W-:-:S02]  /*3480*/  FMNMX.FTZ R2, R18, R2, !PT ;  /* 0x0000000212027209 */ /* 0x000fc40007810000 */
[----:B------:R-:W-:Y:S01]  /*3490*/  FSEL R21, R94, -INF , P4 ;  /* 0xff8000005e157808 */ /* 0x000fe20002000000 */
[----:B------:R-:W0:Y:S01]  /*34a0*/  LDGDEPBAR ;  /* 0x00000000000079af */ /* 0x000e220000000000 */
[----:B------:R-:W-:Y:S02]  /*34b0*/  FSEL R147, R50, -INF , P4 ;  /* 0xff80000032937808 */ /* 0x000fe40002000000 */
[----:B------:R-:W-:Y:S01]  /*34c0*/  FSEL R115, R48, -INF , P4 ;  /* 0xff80000030737808 */ /* 0x000fe20002000000 */
[----:B------:R-:W-:Y:S01]  /*34d0*/  LDSM.16.MT88.4 R92, [R226+0x2900] ;  /* 0x00290000e25c783b */ /* 0x000fe20000004200 */
[----:B------:R-:W-:Y:S02]  /*34e0*/  FSEL R20, R89, -INF , P2 ;  /* 0xff80000059147808 */ /* 0x000fe40001000000 */
[----:B------:R-:W-:Y:S01]  /*34f0*/  ISETP.GT.AND P4, PT, R8, 0x20, PT ;  /* 0x000000200800780c */ /* 0x000fe20003f84270 */
[----:B------:R-:W-:Y:S01]  /*3500*/  LDSM.16.MT88.4 R48, [R225+0x100] ;  /* 0x00010000e130783b */ /* 0x000fe20000004200 */
[----:B------:R-:W-:-:S02]  /*3510*/  FMNMX.FTZ R2, R19, R2, !PT ;  /* 0x0000000213027209 */ /* 0x000fc40007810000 */
[----:B------:R-:W-:Y:S02]  /*3520*/  FSEL R24, R91, -INF , P2 ;  /* 0xff8000005b187808 */ /* 0x000fe40001000000 */
[----:B------:R-:W-:Y:S02]  /*3530*/  FSEL R155, R31, -INF , P2 ;  /* 0xff8000001f9b7808 */ /* 0x000fe40001000000 */
[----:B------:R-:W-:Y:S02]  /*3540*/  FSEL R112, R29, -INF , P2 ;  /* 0xff8000001d707808 */ /* 0x000fe40001000000 */
[----:B------:R-:W-:Y:S02]  /*3550*/  ISETP.GT.AND P2, PT, R8, 0x21, PT ;  /* 0x000000210800780c */ /* 0x000fe40003f44270 */
[----:B------:R-:W-:Y:S02]  /*3560*/  FSEL R179, R84, -INF , P4 ;  /* 0xff80000054b37808 */ /* 0x000fe40002000000 */
[----:B------:R-:W-:-:S02]  /*3570*/  FMNMX.FTZ R2, R20, R2, !PT ;  /* 0x0000000214027209 */ /* 0x000fc40007810000 */
[----:B------:R-:W-:Y:S02]  /*3580*/  FSEL R23, R90, -INF , P1 ;  /* 0xff8000005a177808 */ /* 0x000fe40000800000 */
[----:B------:R-:W-:Y:S01]  /*3590*/  FSEL R145, R30, -INF , P1 ;  /* 0xff8000001e917808 */ /* 0x000fe20000800000 */
[----:B------:R-:W-:Y:S01]  /*35a0*/  LDSM.16.MT88.4 R88, [R226+0x100] ;  /* 0x00010000e258783b */ /* 0x000fe20000004200 */
[----:B------:R-:W-:Y:S02]  /*35b0*/  FSEL R113, R28, -INF , P1 ;  /* 0xff8000001c717808 */ /* 0x000fe40000800000 */
[----:B------:R-:W-:Y:S02]  /*35c0*/  FSEL R178, R85, -INF , P2 ;  /* 0xff80000055b27808 */ /* 0x000fe40001000000 */
[----:B------:R-:W-:Y:S02]  /*35d0*/  ISETP.GT.AND P1, PT, R8, 0x28, PT ;  /* 0x000000280800780c */ /* 0x000fe40003f24270 */
[----:B------:R-:W-:-:S02]  /*35e0*/  FMNMX.FTZ R2, R179, R2, !PT ;  /* 0x00000002b3027209 */ /* 0x000fc40007810000 */
[----:B------:R-:W-:Y:S02]  /*35f0*/  FSEL R15, R98, -INF , P5 ;  /* 0xff800000620f7808 */ /* 0x000fe40002800000 */
[----:B------:R-:W-:Y:S01]  /*3600*/  FSEL R152, R54, -INF , P5 ;  /* 0xff80000036987808 */ /* 0x000fe20002800000 */
[----:B------:R-:W-:Y:S01]  /*3610*/  LDSM.16.MT88.4 R96, [R224+0x2100] ;  /* 0x00210000e060783b */ /* 0x000fe20000004200 */
[----:B------:R-:W-:Y:S02]  /*3620*/  FSEL R134, R52, -INF , P5 ;  /* 0xff80000034867808 */ /* 0x000fe40002800000 */
[----:B------:R-:W-:Y:S01]  /*3630*/  ISETP.GT.AND P5, PT, R8, 0x29, PT ;  /* 0x000000290800780c */ /* 0x000fe20003fa4270 */
[----:B------:R-:W-:Y:S01]  /*3640*/  LDSM.16.MT88.4 R52, [R227+0x2900] ;  /* 0x00290000e334783b */ /* 0x000fe20000004200 */
[----:B------:R-:W-:Y:S02]  /*3650*/  FSEL R177, R80, -INF , P1 ;  /* 0xff80000050b17808 */ /* 0x000fe40000800000 */
[----:B------:R-:W-:-:S02]  /*3660*/  FMNMX.FTZ R2, R178, R2, !PT ;  /* 0x00000002b2027209 */ /* 0x000fc40007810000 */
[C---:B------:R-:W-:Y:S02]  /*3670*/  ISETP.GT.AND P6, PT, R8.reuse, 0x30, PT ;  /* 0x000000300800780c */ /* 0x040fe40003fc4270 */
[----:B------:R-:W-:Y:S02]  /*3680*/  FSEL R184, R81, -INF , P5 ;  /* 0xff80000051b87808 */ /* 0x000fe40002800000 */
[----:B------:R-:W-:Y:S02]  /*3690*/  FMNMX.FTZ R2, R177, R2, !PT ;  /* 0x00000002b1027209 */ /* 0x000fe40007810000 */
[----:B------:R-:W-:Y:S02]  /*36a0*/  ISETP.GT.AND P5, PT, R8, 0x31, PT ;  /* 0x000000310800780c */ /* 0x000fe40003fa4270 */
[----:B------:R-:W-:Y:S02]  /*36b0*/  FSEL R200, R76, -INF , P6 ;  /* 0xff8000004cc87808 */ /* 0x000fe40003000000 */
        /* <DEDUP_REMOVED lines=11> */
[----:B------:R-:W-:Y:S02]  /*3770*/  ISETP.GT.AND P2, PT, R8, 0x39, PT ;  /* 0x000000390800780c */ /* 0x000fe40003f44270 */
[----:B-1----:R-:W-:Y:S02]  /*3780*/  FSEL R242, R60, -INF , P4 ;  /* 0xff8000003cf27808 */ /* 0x002fe40002000000 */
[----:B------:R-:W-:-:S02]  /*3790*/  FMNMX.FTZ R2, R216, R2, !PT ;  /* 0x00000002d8027209 */ /* 0x000fc40007810000 */
[----:B--2---:R-:W-:Y:S01]  /*37a0*/  FSEL R241, R61, -INF , P2 ;  /* 0xff8000003df17808 */ /* 0x004fe20001000000 */
[----:B------:R-:W-:Y:S01]  /*37b0*/  STL [R1+0x84], R242 ;  /* 0x000084f201007387 */ /* 0x000fe20000100800 */
[----:B------:R-:W-:Y:S02]  /*37c0*/  FMNMX.FTZ R2, R242, R2, !PT ;  /* 0x00000002f2027209 */ /* 0x000fe40007810000 */
[----:B------:R-:W-:Y:S01]  /*37d0*/  FSEL R185, R82, -INF , P1 ;  /* 0xff80000052b97808 */ /* 0x000fe20000800000 */
[----:B------:R-:W-:Y:S01]  /*37e0*/  STL [R1+0x88], R241 ;  /* 0x000088f101007387 */ /* 0x000fe20000100800 */
[----:B------:R-:W-:Y:S02]  /*37f0*/  FMNMX.FTZ R2, R241, R2, !PT ;  /* 0x00000002f1027209 */ /* 0x000fe40007810000 */
[----:B------:R-:W-:Y:S02]  /*3800*/  FSEL R163, R38, -INF , P1 ;  /* 0xff80000026a37808 */ /* 0x000fe40000800000 */
[----:B------:R-:W-:Y:S01]  /*3810*/  FSEL R162, R36, -INF , P1 ;  /* 0xff80000024a27808 */ /* 0x000fe20000800000 */
[----:B------:R-:W1:Y:S01]  /*3820*/  SHFL.BFLY PT, R5, R2, 0x2, 0x1f ;  /* 0x0c401f0002057f89 */ /* 0x000e6200000e0000 */
[----:B---3--:R-:W-:-:S02]  /*3830*/  FSEL R228, R78, -INF , P6 ;  /* 0xff8000004ee47808 */ /* 0x008fc40003000000 */
[----:B------:R-:W-:Y:S02]  /*3840*/  FSEL R180, R79, -INF , P5 ;  /* 0xff8000004fb47808 */ /* 0x000fe40002800000 */
[----:B------:R-:W-:Y:S01]  /*3850*/  FSEL R203, R62, -INF , P4 ;  /* 0xff8000003ecb7808 */ /* 0x000fe20002000000 */
[----:B------:R-:W-:Y:S01]  /*3860*/  LDSM.16.MT88.4 R76, [R224+0x900] ;  /* 0x00090000e04c783b */ /* 0x000fe20000004200 */
[----:B------:R-:W-:Y:S02]  /*3870*/  FSEL R230, R63, -INF , P2 ;  /* 0xff8000003fe67808 */ /* 0x000fe40001000000 */
[----:B------:R-:W-:Y:S01]  /*3880*/  FMNMX.FTZ R0, R144, R135, !PT ;  /* 0x0000008790007209 */ /* 0x000fe20007810000 */
[----:B------:R-:W-:Y:S01]  /*3890*/  LDSM.16.MT88.4 R60, [R224+0x2900] ;  /* 0x00290000e03c783b */ /* 0x000fe20000004200 */
[----:B------:R-:W-:Y:S02]  /*38a0*/  FSEL R195, R64, -INF , P6 ;  /* 0xff80000040c37808 */ /* 0x000fe40003000000 */
[----:B------:R-:W-:-:S02]  /*38b0*/  FMNMX.FTZ R0, R134, R0, !PT ;  /* 0x0000000086007209 */ /* 0x000fc40007810000 */
[----:B------:R-:W-:Y:S02]  /*38c0*/  FSEL R194, R65, -INF , P5 ;  /* 0xff80000041c27808 */ /* 0x000fe40002800000 */
[----:B------:R-:W-:Y:S02]  /*38d0*/  FMNMX.FTZ R0, R133, R0, !PT ;  /* 0x0000000085007209 */ /* 0x000fe40007810000 */
[----:B------:R-:W-:Y:S02]  /*38e0*/  FSEL R193, R68, -INF , P4 ;  /* 0xff80000044c17808 */ /* 0x000fe40002000000 */
[----:B------:R-:W-:Y:S02]  /*38f0*/  FMNMX.FTZ R0, R115, R0, !PT ;  /* 0x0000000073007209 */ /* 0x000fe40007810000 */
[----:B------:R-:W-:Y:S02]  /*3900*/  FSEL R192, R69, -INF , P2 ;  /* 0xff80000045c07808 */ /* 0x000fe40001000000 */
[----:B-1----:R-:W-:-:S02]  /*3910*/  FMNMX.FTZ R2, R2, R5, !PT ;  /* 0x0000000502027209 */ /* 0x002fc40007810000 */
[----:B------:R-:W-:Y:S02]  /*3920*/  FMNMX.FTZ R0, R114, R0, !PT ;  /* 0x0000000072007209 */ /* 0x000fe40007810000 */
[----:B------:R-:W-:Y:S01]  /*3930*/  FSEL R191, R66, -INF , P6 ;  /* 0xff80000042bf7808 */ /* 0x000fe20003000000 */
[----:B------:R-:W1:Y:S01]  /*3940*/  SHFL.BFLY PT, R5, R2, 0x1, 0x1f ;  /* 0x0c201f0002057f89 */ /* 0x000e6200000e0000 */
[----:B------:R-:W-:Y:S02]  /*3950*/  FMNMX.FTZ R0, R113, R0, !PT ;  /* 0x0000000071007209 */ /* 0x000fe40007810000 */
[----:B------:R-:W-:Y:S02]  /*3960*/  FSEL R190, R67, -INF , P5 ;  /* 0xff80000043be7808 */ /* 0x000fe40002800000 */
[----:B------:R-:W-:Y:S01]  /*3970*/  FMNMX.FTZ R0, R112, R0, !PT ;  /* 0x0000000070007209 */ /* 0x000fe20007810000 */
[----:B------:R-:W-:Y:S01]  /*3980*/  LDSM.16.MT88.4 R64, [R226+0x900] ;  /* 0x00090000e240783b */ /* 0x000fe20000004200 */
[----:B------:R-:W-:-:S02]  /*3990*/  FSEL R189, R70, -INF , P4 ;  /* 0xff80000046bd7808 */ /* 0x000fc40002000000 */
[----:B------:R-:W-:Y:S02]  /*39a0*/  FMNMX.FTZ R0, R169, R0, !PT ;  /* 0x00000000a9007209 */ /* 0x000fe40007810000 */
[----:B------:R-:W-:Y:S02]  /*39b0*/  FSEL R188, R71, -INF , P2 ;  /* 0xff80000047bc7808 */ /* 0x000fe40001000000 */
[----:B------:R-:W-:Y:S01]  /*39c0*/  FMNMX.FTZ R0, R168, R0, !PT ;  /* 0x00000000a8007209 */ /* 0x000fe20007810000 */
[----:B------:R-:W-:Y:S03]  /*39d0*/  LDSM.16.MT88.4 R68, [R227+0x900] ;  /* 0x00090000e344783b */ /* 0x000fe60000004200 */
[----:B------:R-:W-:Y:S02]  /*39e0*/  FMNMX.FTZ R0, R162, R0, !PT ;  /* 0x00000000a2007209 */ /* 0x000fe40007810000 */
[----:B-1----:R-:W-:-:S04]  /*39f0*/  FMNMX.FTZ R171, R2, R5, !PT ;  /* 0x0000000502ab7209 */ /* 0x002fc80007810000 */
[C---:B------:R-:W-:Y:S01]  /*3a00*/  FSETP.NEU.FTZ.AND P1, PT, R171.reuse, -INF , PT ;  /* 0xff800000ab00780b */ /* 0x040fe20003f3d000 */
[----:B------:R-:W-:-:S05]  /*3a10*/  FMUL.FTZ R2, R171, c[0x0][0x2d0] ;  /* 0x0000b400ab027a20 */ /* 0x000fca0000410000 */
[----:B------:R-:W-:Y:S02]  /*3a20*/  FSEL R13, R2, RZ, P1 ;  /* 0x000000ff020d7208 */ /* 0x000fe40000800000 */
        /* <DEDUP_REMOVED lines=20> */
[----:B-1----:R-:W-:-:S04]  /*3b70*/  FMNMX.FTZ R2, R2, R5, !PT ;  /* 0x0000000502027209 */ /* 0x002fc80007810000 */
[C---:B------:R-:W-:Y:S01]  /*3b80*/  FSETP.NEU.FTZ.AND P1, PT, R2.reuse, -INF , PT ;  /* 0xff8000000200780b */ /* 0x040fe20003f3d000 */
[----:B------:R-:W-:-:S05]  /*3b90*/  FMUL.FTZ R5, R2, c[0x0][0x2d0] ;  /* 0x0000b40002057a20 */ /* 0x000fca0000410000 */
[----:B------:R-:W-:Y:S01]  /*3ba0*/  FSEL R12, R5, RZ, P1 ;  /* 0x000000ff050c7208 */ /* 0x000fe20000800000 */
[--C-:B------:R-:W-:Y:S01]  /*3bb0*/  FFMA.FTZ R5, R6, c[0x0][0x2d0], -R13.reuse ;  /* 0x0000b40006057a23 */ /* 0x100fe2000001080d */
[----:B------:R-:W-:Y:S01]  /*3bc0*/  ISETP.GT.AND P1, PT, R8, 0x29, PT ;  /* 0x000000290800780c */ /* 0x000fe20003f24270 */
[----:B------:R-:W-:Y:S02]  /*3bd0*/  FFMA.FTZ R8, R17, c[0x0][0x2d0], -R13 ;  /* 0x0000b40011087a23 */ /* 0x000fe4000001080d */
[--C-:B------:R-:W-:Y:S01]  /*3be0*/  FFMA.FTZ R3, R15, c[0x0][0x2d0], -R12.reuse ;  /* 0x0000b4000f037a23 */ /* 0x100fe2000001080c */
[----:B------:R-:W-:Y:S01]  /*3bf0*/  FSEL R161, R37, -INF , P1 ;  /* 0xff80000025a17808 */ /* 0x000fe20000800000 */
[----:B------:R1:W-:Y:S01]  /*3c00*/  MUFU.EX2 R229, R5 ;  /* 0x0000000500e57308 */ /* 0x0003e20000000800 */
[----:B------:R-:W-:Y:S01]  /*3c10*/  FSEL R132, R39, -INF , P1 ;  /* 0xff80000027847808 */ /* 0x000fe20000800000 */
[----:B------:R-:W-:Y:S01]  /*3c20*/  FFMA.FTZ R4, R11, c[0x0][0x2d0], -R12 ;  /* 0x0000b4000b047a23 */ /* 0x000fe2000001080c */
[----:B------:R-:W-:-:S04]  /*3c30*/  FMNMX.FTZ R0, R161, R0, !PT ;  /* 0x00000000a1007209 */ /* 0x000fc80007810000 */
[----:B------:R-:W-:Y:S01]  /*3c40*/  FMNMX.FTZ R0, R195, R0, !PT ;  /* 0x00000000c3007209 */ /* 0x000fe20007810000 */
[----:B------:R2:W-:Y:S03]  /*3c50*/  MUFU.EX2 R201, R3 ;  /* 0x0000000300c97308 */ /* 0x0005e60000000800 */
[----:B------:R-:W-:-:S04]  /*3c60*/  FMNMX.FTZ R0, R194, R0, !PT ;  /* 0x00000000c2007209 */ /* 0x000fc80007810000 */
[----:B------:R-:W-:Y:S01]  /*3c70*/  FMNMX.FTZ R0, R193, R0, !PT ;  /* 0x00000000c1007209 */ /* 0x000fe20007810000 */
[----:B-1----:R-:W-:Y:S01]  /*3c80*/  FFMA.FTZ R5, R7, c[0x0][0x2d0], -R13 ;  /* 0x0000b40007057a23 */ /* 0x002fe2000001080d */
[----:B------:R1:W-:Y:S02]  /*3c90*/  MUFU.EX2 R202, R4 ;  /* 0x0000000400ca7308 */ /* 0x0003e40000000800 */
[----:B------:R-:W-:Y:S01]  /*3ca0*/  FMNMX.FTZ R0, R192, R0, !PT ;  /* 0x00000000c0007209 */ /* 0x000fe20007810000 */
[----:B--2---:R-:W-:-:S05]  /*3cb0*/  FFMA.FTZ R3, R16, c[0x0][0x2d0], -R12 ;  /* 0x0000b40010037a23 */ /* 0x004fca000001080c */
[----:B------:R2:W-:Y:S08]  /*3cc0*/  MUFU.EX2 R240, R5 ;  /* 0x0000000500f07308 */ /* 0x0005f00000000800 */
[----:B------:R3:W4:Y:S01]  /*3cd0*/  MUFU.EX2 R236, R3 ;  /* 0x0000000300ec7308 */ /* 0x0007220000000800 */
[----:B-1----:R-:W-:Y:S02]  /*3ce0*/  FFMA.FTZ R4, R14, c[0x0][0x2d0], -R12 ;  /* 0x0000b4000e047a23 */ /* 0x002fe4000001080c */
[----:B--2---:R-:W-:-:S05]  /*3cf0*/  FFMA.FTZ R5, R9, c[0x0][0x2d0], -R13 ;  /* 0x0000b40009057a23 */ /* 0x004fca000001080d */
[----:B------:R1:W-:Y:S01]  /*3d00*/  MUFU.EX2 R233, R8 ;  /* 0x0000000800e97308 */ /* 0x0003e20000000800 */
[----:B------:R-:W2:Y:S01]  /*3d10*/  SHFL.BFLY PT, R9, R0, 0x2, 0x1f ;  /* 0x0c401f0000097f89 */ /* 0x000ea200000e0000 */
[----:B---3--:R-:W-:-:S06]  /*3d20*/  FMNMX.FTZ R3, R160, R154, !PT ;  /* 0x0000009aa0037209 */ /* 0x008fcc0007810000 */
[----:B------:R3:W-:Y:S01]  /*3d30*/  MUFU.EX2 R215, R5 ;  /* 0x0000000500d77308 */ /* 0x0007e20000000800 */
[----:B----4-:R-:W-:Y:S02]  /*3d40*/  F2FP.PACK_AB R7, R236, R201 ;  /* 0x000000c9ec07723e */ /* 0x010fe400000000ff */
[----:B------:R-:W-:-:S04]  /*3d50*/  FMNMX.FTZ R3, R152, R3, !PT ;  /* 0x0000000398037209 */ /* 0x000fc80007810000 */
[----:B------:R-:W-:Y:S01]  /*3d60*/  FMNMX.FTZ R3, R146, R3, !PT ;  /* 0x0000000392037209 */ /* 0x000fe20007810000 */
[----:B-1----:R-:W-:Y:S01]  /*3d70*/  FFMA.FTZ R8, R18, c[0x0][0x2d0], -R13 ;  /* 0x0000b40012087a23 */ /* 0x002fe2000001080d */
[----:B------:R1:W-:Y:S02]  /*3d80*/  MUFU.EX2 R239, R4 ;  /* 0x0000000400ef7308 */ /* 0x0003e40000000800 */
[----:B------:R-:W-:-:S04]  /*3d90*/  FMNMX.FTZ R3, R147, R3, !PT ;  /* 0x0000000393037209 */ /* 0x000fc80007810000 */
[----:B------:R-:W-:Y:S01]  /*3da0*/  FMNMX.FTZ R3, R153, R3, !PT ;  /* 0x0000000399037209 */ /* 0x000fe20007810000 */
[----:B---3--:R-:W-:Y:S01]  /*3db0*/  FFMA.FTZ R5, R10, c[0x0][0x2d0], -R13 ;  /* 0x0000b4000a057a23 */ /* 0x008fe2000001080d */
[----:B------:R3:W-:Y:S02]  /*3dc0*/  MUFU.EX2 R182, R8 ;  /* 0x0000000800b67308 */ /* 0x0007e40000000800 */
[----:B------:R-:W-:-:S04]  /*3dd0*/  FMNMX.FTZ R3, R145, R3, !PT ;  /* 0x0000000391037209 */ /* 0x000fc80007810000 */
[----:B------:R-:W-:Y:S02]  /*3de0*/  FMNMX.FTZ R3, R155, R3, !PT ;  /* 0x000000039b037209 */ /* 0x000fe40007810000 */
[----:B------:R-:W4:Y:S01]  /*3df0*/  MUFU.EX2 R234, R5 ;  /* 0x0000000500ea7308 */ /* 0x000f220000000800 */
[----:B-1----:R-:W-:Y:S02]  /*3e00*/  F2FP.PACK_AB R4, R240, R229 ;  /* 0x000000e5f004723e */ /* 0x002fe400000000ff */
[----:B------:R-:W-:-:S04]  /*3e10*/  FMNMX.FTZ R3, R174, R3, !PT ;  /* 0x00000003ae037209 */ /* 0x000fc80007810000 */
[----:B------:R-:W-:Y:S01]  /*3e20*/  FMNMX.FTZ R3, R170, R3, !PT ;  /* 0x00000003aa037209 */ /* 0x000fe20007810000 */
[----:B---3--:R-:W-:-:S03]  /*3e30*/  FFMA.FTZ R8, R19, c[0x0][0x2d0], -R13 ;  /* 0x0000b40013087a23 */ /* 0x008fc6000001080d */
[----:B------:R-:W-:Y:S01]  /*3e40*/  FMNMX.FTZ R3, R163, R3, !PT ;  /* 0x00000003a3037209 */ /* 0x000fe20007810000 */
[----:B------:R1:W-:Y:S03]  /*3e50*/  MUFU.EX2 R218, R8 ;  /* 0x0000000800da7308 */ /* 0x0003e60000000800 */
[----:B------:R-:W-:Y:S02]  /*3e60*/  FMNMX.FTZ R3, R132, R3, !PT ;  /* 0x0000000384037209 */ /* 0x000fe40007810000 */
[----:B----4-:R-:W-:Y:S02]  /*3e70*/  F2FP.PACK_AB R6, R234, R215 ;  /* 0x000000d7ea06723e */ /* 0x010fe400000000ff */
[----:B------:R-:W-:Y:S02]  /*3e80*/  FMNMX.FTZ R3, R191, R3, !PT ;  /* 0x00000003bf037209 */ /* 0x000fe40007810000 */
[----:B------:R-:W-:-:S02]  /*3e90*/  F2FP.PACK_AB R5, R239, R202 ;  /* 0x000000caef05723e */ /* 0x000fc400000000ff */
[----:B------:R-:W-:-:S04]  /*3ea0*/  FMNMX.FTZ R3, R190, R3, !PT ;  /* 0x00000003be037209 */ /* 0x000fc80007810000 */
[----:B------:R-:W-:Y:S01]  /*3eb0*/  FMNMX.FTZ R3, R189, R3, !PT ;  /* 0x00000003bd037209 */ /* 0x000fe20007810000 */
[----:B-1----:R-:W-:Y:S01]  /*3ec0*/  FFMA.FTZ R8, R20, c[0x0][0x2d0], -R13 ;  /* 0x0000b40014087a23 */ /* 0x002fe2000001080d */
[C---:B------:R-:W-:Y:S02]  /*3ed0*/  HMMA.16816.F32 R164, R4.reuse, R84, RZ ;  /* 0x0000005404a4723c */ /* 0x040fe400000018ff */
[----:B------:R-:W-:Y:S01]  /*3ee0*/  FMNMX.FTZ R14, R188, R3, !PT ;  /* 0x00000003bc0e7209 */ /* 0x000fe20007810000 */
[----:B------:R1:W3:Y:S01]  /*3ef0*/  MUFU.EX2 R232, R8 ;  /* 0x0000000800e87308 */ /* 0x0002e20000000800 */
[----:B--2---:R-:W-:Y:S01]  /*3f00*/  FMNMX.FTZ R3, R0, R9, !PT ;  /* 0x0000000900037209 */ /* 0x004fe20007810000 */
[--C-:B------:R-:W-:Y:S02]  /*3f10*/  FFMA.FTZ R0, R24, c[0x0][0x2d0], -R12.reuse ;  /* 0x0000b40018007a23 */ /* 0x100fe4000001080c */
[----:B------:R-:W2:Y:S01]  /*3f20*/  SHFL.BFLY PT, R15, R14, 0x2, 0x1f ;  /* 0x0c401f000e0f7f89 */ /* 0x000ea200000e0000 */
[C---:B------:R-:W-:Y:S03]  /*3f30*/  HMMA.16816.F32 R116, R4.reuse, R120, RZ ;  /* 0x000000780474723c */ /* 0x040fe600000018ff */
[----:B------:R-:W4:Y:S01]  /*3f40*/  SHFL.BFLY PT, R16, R3, 0x1, 0x1f ;  /* 0x0c201f0003107f89 */ /* 0x000f2200000e0000 */
[----:B------:R2:W-:Y:S04]  /*3f50*/  MUFU.EX2 R231, R0 ;  /* 0x0000000000e77308 */ /* 0x0005e80000000800 */
[----:B------:R-:W-:Y:S01]  /*3f60*/  HMMA.16816.F32 R136, R4, R44, RZ ;  /* 0x0000002c0488723c */ /* 0x000fe200000018ff */
[----:B-1----:R-:W-:Y:S01]  /*3f70*/  FFMA.FTZ R8, R21, c[0x0][0x2d0], -R12 ;  /* 0x0000b40015087a23 */ /* 0x002fe2000001080c */
[----:B---3--:R-:W-:-:S03]  /*3f80*/  F2FP.PACK_AB R10, R232, R218 ;  /* 0x000000dae80a723e */ /* 0x008fc600000000ff */
[----:B------:R1:W-:Y:S03]  /*3f90*/  MUFU.EX2 R181, R8 ;  /* 0x0000000800b57308 */ /* 0x0003e60000000800 */
[----:B------:R-:W-:Y:S01]  /*3fa0*/  HMMA.16816.F32 R148, R4, R48, RZ ;  /* 0x000000300494723c */ /* 0x000fe200000018ff */
[----:B--2---:R-:W-:-:S07]  /*3fb0*/  FMNMX.FTZ R0, R14, R15, !PT ;  /* 0x0000000f0e007209 */ /* 0x004fce0007810000 */
[----:B------:R-:W-:Y:S01]  /*3fc0*/  HMMA.16816.F32 R156, R4, R88, RZ ;  /* 0x00000058049c723c */ /* 0x000fe200000018ff */
[----:B------:R-:W-:Y:S01]  /*3fd0*/  MOV R14, R203 ;  /* 0x000000cb000e7202 */ /* 0x000fe20000000f00 */
[----:B------:R-:W-:Y:S01]  /*3fe0*/  IMAD.MOV.U32 R15, RZ, RZ, R202 ;  /* 0x000000ffff0f7224 */ /* 0x000fe200078e00ca */
[----:B----4-:R-:W-:Y:S01]  /*3ff0*/  FMNMX.FTZ R173, R3, R16, !PT ;  /* 0x0000001003ad7209 */ /* 0x010fe20007810000 */
[----:B-1----:R-:W-:-:S04]  /*4000*/  FFMA.FTZ R8, R22, c[0x0][0x2d0], -R12 ;  /* 0x0000b40016087a23 */ /* 0x002fc8000001080c */
[C---:B------:R-:W-:Y:S01]  /*4010*/  HMMA.16816.F32 R140, R4.reuse, R96, RZ ;  /* 0x00000060048c723c */ /* 0x040fe200000018ff */
[C---:B------:R-:W-:Y:S01]  /*4020*/  FMUL.FTZ R3, R173.reuse, c[0x0][0x2d0] ;  /* 0x0000b400ad037a20 */ /* 0x040fe20000410000 */
[----:B------:R-:W-:Y:S01]  /*4030*/  FSETP.NEU.FTZ.AND P1, PT, R173, -INF , PT ;  /* 0xff800000ad00780b */ /* 0x000fe20003f3d000 */
[----:B------:R1:W2:Y:S03]  /*4040*/  MUFU.EX2 R183, R8 ;  /* 0x0000000800b77308 */ /* 0x0002a60000000800 */
[----:B------:R-:W-:Y:S02]  /*4050*/  FSEL R3, R3, RZ, P1 ;  /* 0x000000ff03037208 */ /* 0x000fe40000800000 */
[C---:B------:R-:W-:Y:S08]  /*4060*/  HMMA.16816.F32 R128, R4.reuse, R100, RZ ;  /* 0x000000640480723c */ /* 0x040ff000000018ff */
[----:B------:R-:W-:Y:S01]  /*4070*/  HMMA.16816.F32 R124, R4, R104, RZ ;  /* 0x00000068047c723c */ /* 0x000fe200000018ff */
[----:B-1----:R-:W-:Y:S01]  /*4080*/  FFMA.FTZ R8, R23, c[0x0][0x2d0], -R12 ;  /* 0x0000b40017087a23 */ /* 0x002fe2000001080c */
[----:B--2---:R-:W-:-:S03]  /*4090*/  F2FP.PACK_AB R9, R183, R181 ;  /* 0x000000b5b709723e */ /* 0x004fc600000000ff */
[----:B------:R1:W2:Y:S03]  /*40a0*/  MUFU.EX2 R217, R8 ;  /* 0x0000000800d97308 */ /* 0x0002a60000000800 */
[C---:B------:R-:W-:Y:S08]  /*40b0*/  HMMA.16816.F32 R108, R4.reuse, R46, RZ ;  /* 0x0000002e046c723c */ /* 0x040ff000000018ff */
[----:B------:R-:W-:Y:S01]  /*40c0*/  HMMA.16816.F32 R80, R4, R50, RZ ;  /* 0x000000320450723c */ /* 0x000fe200000018ff */
[----:B-1----:R-:W-:-:S07]  /*40d0*/  F2FP.PACK_AB R8, R182, R233 ;  /* 0x000000e9b608723e */ /* 0x002fce00000000ff */
[----:B------:R-:W-:Y:S01]  /*40e0*/  HMMA.16816.F32 R40, R4, R86, RZ ;  /* 0x000000560428723c */ /* 0x000fe200000018ff */
[----:B--2---:R-:W-:-:S07]  /*40f0*/  F2FP.PACK_AB R11, R231, R217 ;  /* 0x000000d9e70b723e */ /* 0x004fce00000000ff */
[C---:B------:R-:W-:Y:S08]  /*4100*/  HMMA.16816.F32 R36, R4.reuse, R90, RZ ;  /* 0x0000005a0424723c */ /* 0x040ff000000018ff */
[C---:B------:R-:W-:Y:S08]  /*4110*/  HMMA.16816.F32 R32, R4.reuse, R98, RZ ;  /* 0x000000620420723c */ /* 0x040ff000000018ff */
[C---:B------:R-:W-:Y:S08]  /*4120*/  HMMA.16816.F32 R28, R4.reuse, R102, RZ ;  /* 0x00000066041c723c */ /* 0x040ff000000018ff */
[C---:B------:R-:W-:Y:S08]  /*4130*/  HMMA.16816.F32 R24, R4.reuse, R106, RZ ;  /* 0x0000006a0418723c */ /* 0x040ff000000018ff */
[----:B------:R-:W-:Y:S01]  /*4140*/  HMMA.16816.F32 R20, R4, R122, RZ ;  /* 0x0000007a0414723c */ /* 0x000fe200000018ff */
[----:B------:R-:W1:Y:S06]  /*4150*/  SHFL.BFLY PT, R5, R0, 0x1, 0x1f ;  /* 0x0c201f0000057f89 */ /* 0x000e6c00000e0000 */
[----:B------:R-:W-:Y:S01]  /*4160*/  FFMA.FTZ R4, R144, c[0x0][0x2d0], -R3 ;  /* 0x0000b40090047a23 */ /* 0x000fe20000010803 */
[----:B------:R-:W-:Y:S01]  /*4170*/  HMMA.16816.F32 R244, R8, R68, R164 ;  /* 0x0000004408f4723c */ /* 0x000fe200000018a4 */
[----:B------:R-:W-:-:S02]  /*4180*/  IMAD.MOV.U32 R144, RZ, RZ, R183 ;  /* 0x000000ffff907224 */ /* 0x000fc400078e00b7 */
[----:B------:R2:W-:Y:S04]  /*4190*/  MUFU.EX2 R164, R4 ;  /* 0x0000000400a47308 */ /* 0x0005e80000000800 */
[----:B------:R-:W-:Y:S01]  /*41a0*/  IMAD.MOV.U32 R166, RZ, RZ, R201 ;  /* 0x000000ffffa67224 */ /* 0x000fe200078e00c9 */
[----:B------:R-:W-:Y:S01]  /*41b0*/  HMMA.16816.F32 R116, R8, R92, R116 ;  /* 0x0000005c0874723c */ /* 0x000fe20000001874 */
[----:B------:R-:W-:-:S07]  /*41c0*/  MOV R165, R200 ;  /* 0x000000c800a57202 */ /* 0x000fce0000000f00 */
[C---:B------:R-:W-:Y:S01]  /*41d0*/  HMMA.16816.F32 R196, R8.reuse, R76, R136 ;  /* 0x0000004c08c4723c */ /* 0x040fe20000001888 */
[----:B-1----:R-:W-:Y:S01]  /*41e0*/  FMNMX.FTZ R172, R0, R5, !PT ;  /* 0x0000000500ac7209 */ /* 0x002fe20007810000 */
[--C-:B------:R-:W-:Y:S02]  /*41f0*/  FFMA.FTZ R0, R133, c[0x0][0x2d0], -R3.reuse ;  /* 0x0000b40085007a23 */ /* 0x100fe40000010803 */
[----:B--2---:R-:W-:Y:S01]  /*4200*/  FFMA.FTZ R4, R135, c[0x0][0x2d0], -R3 ;  /* 0x0000b40087047a23 */ /* 0x004fe20000010803 */
[----:B------:R-:W-:Y:S01]  /*4210*/  FSETP.NEU.FTZ.AND P1, PT, R172, -INF , PT ;  /* 0xff800000ac00780b */ /* 0x000fe20003f3d000 */
[----:B------:R1:W2:Y:S01]  /*4220*/  MUFU.EX2 R5, R0 ;  /* 0x0000000000057308 */ /* 0x0002a20000000800 */
[----:B------:R-:W-:Y:S01]  /*4230*/  IMAD.MOV.U32 R133, RZ, RZ, R182 ;  /* 0x000000ffff857224 */ /* 0x000fe200078e00b6 */
[----:B------:R-:W-:Y:S01]  /*4240*/  HMMA.16816.F32 R136, R8, R64, R156 ;  /* 0x000000400888723c */ /* 0x000fe2000000189c */
[----:B------:R-:W-:Y:S01]  /*4250*/  IMAD.MOV.U32 R210, RZ, RZ, R244 ;  /* 0x000000ffffd27224 */ /* 0x000fe200078e00f4 */
[----:B------:R-:W-:Y:S01]  /*4260*/  MOV R206, R245 ;  /* 0x000000f500ce7202 */ /* 0x000fe20000000f00 */
[----:B------:R-:W-:-:S02]  /*4270*/  IMAD.MOV.U32 R205, RZ, RZ, R246 ;  /* 0x000000ffffcd7224 */ /* 0x000fc400078e00f6 */
[----:B------:R-:W-:Y:S01]  /*4280*/  IMAD.MOV.U32 R204, RZ, RZ, R247 ;  /* 0x000000ffffcc7224 */ /* 0x000fe200078e00f7 */
[----:B------:R3:W4:Y:S02]  /*4290*/  MUFU.EX2 R135, R4 ;  /* 0x0000000400877308 */ /* 0x0007240000000800 */
[----:B------:R-:W-:Y:S01]  /*42a0*/  IMAD.MOV.U32 R242, RZ, RZ, R117 ;  /* 0x000000fffff27224 */ /* 0x000fe200078e0075 */
[----:B------:R-:W-:Y:S01]  /*42b0*/  MOV R243, R118 ;  /* 0x0000007600f37202 */ /* 0x000fe20000000f00 */
[----:B------:R-:W-:Y:S01]  /*42c0*/  IMAD.MOV.U32 R241, RZ, RZ, R116 ;  /* 0x000000fffff17224 */ /* 0x000fe200078e0074 */
[----:B------:R-:W-:Y:S01]  /*42d0*/  HMMA.16816.F32 R128, R8, R56, R128 ;  /* 0x000000380880723c */ /* 0x000fe20000001880 */
[----:B-1----:R-:W-:-:S05]  /*42e0*/  FMUL.FTZ R0, R172, c[0x0][0x2d0] ;  /* 0x0000b400ac007a20 */ /* 0x002fca0000410000 */
[----:B------:R-:W-:Y:S02]  /*42f0*/  FSEL R0, R0, RZ, P1 ;  /* 0x000000ff00007208 */ /* 0x000fe40000800000 */
[----:B------:R-:W-:Y:S01]  /*4300*/  HMMA.16816.F32 R124, R8, R52, R124 ;  /* 0x00000034087c723c */ /* 0x000fe2000000187c */
[----:B---3--:R-:W-:-:S04]  /*4310*/  FFMA.FTZ R4, R134, c[0x0][0x2d0], -R3 ;  /* 0x0000b40086047a23 */ /* 0x008fc80000010803 */
[----:B------:R-:W-:Y:S01]  /*4320*/  MOV R18, R139 ;  /* 0x0000008b00127202 */ /* 0x000fe20000000f00 */
[----:B------:R-:W-:Y:S01]  /*4330*/  IMAD.MOV.U32 R17, RZ, RZ, R136 ;  /* 0x000000ffff117224 */ /* 0x000fe200078e0088 */
[----:B------:R1:W3:Y:S01]  /*4340*/  MUFU.EX2 R134, R4 ;  /* 0x0000000400867308 */ /* 0x0002e20000000800 */
[----:B------:R-:W-:Y:S01]  /*4350*/  IMAD.MOV.U32 R16, RZ, RZ, R137 ;  /* 0x000000ffff107224 */ /* 0x000fe200078e0089 */
[----:B------:R-:W-:Y:S01]  /*4360*/  MOV R7, R138 ;  /* 0x0000008a00077202 */ /* 0x000fe20000000f00 */
[C---:B------:R-:W-:Y:S06]  /*4370*/  HMMA.16816.F32 R220, R8.reuse, R72, R148 ;  /* 0x0000004808dc723c */ /* 0x040fec0000001894 */
[----:B------:R-:W-:Y:S01]  /*4380*/  IMAD.MOV.U32 R211, RZ, RZ, R131 ;  /* 0x000000ffffd37224 */ /* 0x000fe200078e0083 */
[----:B------:R-:W-:Y:S01]  /*4390*/  MOV R208, R130 ;  /* 0x0000008200d07202 */ /* 0x000fe20000000f00 */
[----:B------:R-:W-:Y:S01]  /*43a0*/  HMMA.16816.F32 R136, R8, R60, R140 ;  /* 0x0000003c0888723c */ /* 0x000fe2000000188c */
[----:B------:R-:W-:Y:S01]  /*43b0*/  IMAD.MOV.U32 R207, RZ, RZ, R129 ;  /* 0x000000ffffcf7224 */ /* 0x000fe200078e0081 */
[----:B------:R-:W-:Y:S01]  /*43c0*/  MOV R150, R217 ;  /* 0x000000d900967202 */ /* 0x000fe20000000f00 */
[----:B------:R-:W-:-:S02]  /*43d0*/  IMAD.MOV.U32 R209, RZ, RZ, R128 ;  /* 0x000000ffffd17224 */ /* 0x000fc400078e0080 */
[----:B-1----:R-:W-:Y:S01]  /*43e0*/  FFMA.FTZ R4, R115, c[0x0][0x2d0], -R3 ;  /* 0x0000b40073047a23 */ /* 0x002fe20000010803 */
[----:B------:R-:W-:Y:S01]  /*43f0*/  MOV R115, R181 ;  /* 0x000000b500737202 */ /* 0x000fe20000000f00 */
[----:B------:R-:W-:Y:S01]  /*4400*/  IMAD.MOV.U32 R130, RZ, RZ, R126 ;  /* 0x000000ffff827224 */ /* 0x000fe200078e007e */
[----:B------:R-:W-:Y:S01]  /*4410*/  MOV R131, R125 ;  /* 0x0000007d00837202 */ /* 0x000fe20000000f00 */
[----:B------:R1:W-:Y:S01]  /*4420*/  MUFU.EX2 R235, R4 ;  /* 0x0000000400eb7308 */ /* 0x0003e20000000800 */
[----:B------:R-:W-:Y:S01]  /*4430*/  IMAD.MOV.U32 R129, RZ, RZ, R127 ;  /* 0x000000ffff817224 */ /* 0x000fe200078e007f */
[----:B------:R-:W-:Y:S01]  /*4440*/  MOV R128, R124 ;  /* 0x0000007c00807202 */ /* 0x000fe20000000f00 */
[----:B------:R-:W-:Y:S01]  /*4450*/  IMAD.MOV.U32 R151, RZ, RZ, R218 ;  /* 0x000000ffff977224 */ /* 0x000fe200078e00da */
[----:B------:R-:W-:Y:S01]  /*4460*/  HMMA.16816.F32 R124, R8, R78, R108 ;  /* 0x0000004e087c723c */ /* 0x000fe2000000186c */
[----:B------:R-:W-:Y:S02]  /*4470*/  IMAD.MOV.U32 R149, RZ, RZ, R216 ;  /* 0x000000ffff957224 */ /* 0x000fe400078e00d8 */
[----:B------:R-:W-:-:S04]  /*4480*/  IMAD.MOV.U32 R148, RZ, RZ, R215 ;  /* 0x000000ffff947224 */ /* 0x000fc800078e00d7 */
[----:B------:R-:W-:Y:S01]  /*4490*/  IMAD.MOV.U32 R109, RZ, RZ, R18 ;  /* 0x000000ffff6d7224 */ /* 0x000fe200078e0012 */
[C---:B------:R-:W-:Y:S01]  /*44a0*/  HMMA.16816.F32 R140, R8.reuse, R70, R40 ;  /* 0x00000046088c723c */ /* 0x040fe20000001828 */
[----:B------:R-:W-:Y:S01]  /*44b0*/  IMAD.MOV.U32 R110, RZ, RZ, R17 ;  /* 0x000000ffff6e7224 */ /* 0x000fe200078e0011 */
[----:B------:R-:W-:Y:S01]  /*44c0*/  MOV R111, R16 ;  /* 0x00000010006f7202 */ /* 0x000fe20000000f00 */
[----:B------:R-:W-:Y:S01]  /*44d0*/  IMAD.MOV.U32 R6, RZ, RZ, R137 ;  /* 0x000000ffff067224 */ /* 0x000fe200078e0089 */
[----:B------:R-:W-:Y:S01]  /*44e0*/  MOV R213, R139 ;  /* 0x0000008b00d57202 */ /* 0x000fe20000000f00 */
[----:B-1----:R-:W-:Y:S02]  /*44f0*/  FFMA.FTZ R4, R114, c[0x0][0x2d0], -R3 ;  /* 0x0000b40072047a23 */ /* 0x002fe40000010803 */
[----:B------:R-:W-:Y:S01]  /*4500*/  IMAD.MOV.U32 R214, RZ, RZ, R138 ;  /* 0x000000ffffd67224 */ /* 0x000fe200078e008a */
[----:B------:R-:W-:Y:S01]  /*4510*/  HMMA.16816.F32 R248, R8, R66, R36 ;  /* 0x0000004208f8723c */ /* 0x000fe20000001824 */
[----:B------:R1:W-:Y:S01]  /*4520*/  MUFU.EX2 R238, R4 ;  /* 0x0000000400ee7308 */ /* 0x0003e20000000800 */
[----:B------:R-:W-:-:S02]  /*4530*/  IMAD.MOV.U32 R212, RZ, RZ, R136 ;  /* 0x000000ffffd47224 */ /* 0x000fc400078e0088 */
[----:B------:R-:W-:-:S04]  /*4540*/  IMAD.MOV.U32 R114, RZ, RZ, R7 ;  /* 0x000000ffff727224 */ /* 0x000fc800078e0007 */
[C---:B------:R-:W-:Y:S07]  /*4550*/  HMMA.16816.F32 R136, R8.reuse, R74, R80 ;  /* 0x0000004a0888723c */ /* 0x040fee0000001850 */
[----:B------:R-:W-:Y:S01]  /*4560*/  IMAD.MOV.U32 R83, RZ, RZ, R6 ;  /* 0x000000ffff537224 */ /* 0x000fe200078e0006 */
[----:B------:R-:W-:Y:S01]  /*4570*/  HMMA.16816.F32 R244, R8, R62, R32 ;  /* 0x0000003e08f4723c */ /* 0x000fe20000001820 */
[----:B-1----:R-:W-:Y:S02]  /*4580*/  FFMA.FTZ R4, R160, c[0x0][0x2d0], -R0 ;  /* 0x0000b400a0047a23 */ /* 0x002fe40000010800 */
[----:B--2---:R-:W-:-:S02]  /*4590*/  IMAD.MOV.U32 R160, RZ, RZ, R5 ;  /* 0x000000ffffa07224 */ /* 0x004fc400078e0005 */
[----:B------:R1:W-:Y:S03]  /*45a0*/  MUFU.EX2 R117, R4 ;  /* 0x0000000400757308 */ /* 0x0003e60000000800 */
[C---:B------:R-:W-:Y:S08]  /*45b0*/  HMMA.16816.F32 R216, R8.reuse, R58, R28 ;  /* 0x0000003a08d8723c */ /* 0x040ff0000000181c */
[----:B------:R-:W-:Y:S01]  /*45c0*/  HMMA.16816.F32 R156, R8, R54, R24 ;  /* 0x00000036089c723c */ /* 0x000fe20000001818 */
[----:B-1----:R-:W-:-:S02]  /*45d0*/  FFMA.FTZ R4, R154, c[0x0][0x2d0], -R0 ;  /* 0x0000b4009a047a23 */ /* 0x002fc40000010800 */
[----:B------:R-:W-:-:S05]  /*45e0*/  IMAD.MOV.U32 R154, RZ, RZ, R130 ;  /* 0x000000ffff9a7224 */ /* 0x000fca00078e0082 */
[----:B------:R-:W-:Y:S01]  /*45f0*/  HMMA.16816.F32 R200, R8, R94, R20 ;  /* 0x0000005e08c8723c */ /* 0x000fe20000001814 */
[----:B------:R1:W2:Y:S06]  /*4600*/  MUFU.EX2 R116, R4 ;  /* 0x0000000400747308 */ /* 0x0002ac0000000800 */
[----:B----4-:R-:W-:Y:S02]  /*4610*/  F2FP.PACK_AB R8, R135, R164 ;  /* 0x000000a48708723e */ /* 0x010fe400000000ff */
[----:B---3--:R-:W-:Y:S01]  /*4620*/  F2FP.PACK_AB R10, R160, R134 ;  /* 0x00000086a00a723e */ /* 0x008fe200000000ff */
[----:B-1----:R-:W-:Y:S01]  /*4630*/  FFMA.FTZ R4, R152, c[0x0][0x2d0], -R0 ;  /* 0x0000b40098047a23 */ /* 0x002fe20000010800 */
[----:B--2---:R-:W-:Y:S01]  /*4640*/  F2FP.PACK_AB R9, R116, R117 ;  /* 0x000000757409723e */ /* 0x004fe200000000ff */
[----:B------:R-:W-:-:S02]  /*4650*/  IMAD.MOV.U32 R152, RZ, RZ, R128 ;  /* 0x000000ffff987224 */ /* 0x000fc400078e0080 */
[----:B------:R1:W-:Y:S02]  /*4660*/  MUFU.EX2 R118, R4 ;  /* 0x0000000400767308 */ /* 0x0003e40000000800 */
[----:B-1----:R-:W-:-:S06]  /*4670*/  FFMA.FTZ R4, R146, c[0x0][0x2d0], -R0 ;  /* 0x0000b40092047a23 */ /* 0x002fcc0000010800 */
[----:B------:R1:W2:Y:S02]  /*4680*/  MUFU.EX2 R175, R4 ;  /* 0x0000000400af7308 */ /* 0x0002a40000000800 */
[----:B-1----:R-:W-:Y:S01]  /*4690*/  FFMA.FTZ R4, R113, c[0x0][0x2d0], -R3 ;  /* 0x0000b40071047a23 */ /* 0x002fe20000010803 */
[----:B--2---:R-:W-:-:S05]  /*46a0*/  F2FP.PACK_AB R11, R175, R118 ;  /* 0x00000076af0b723e */ /* 0x004fca00000000ff */
[----:B------:R1:W2:Y:S02]  /*46b0*/  MUFU.EX2 R5, R4 ;  /* 0x0000000400057308 */ /* 0x0002a40000000800 */
[C---:B------:R-:W-:Y:S08]  /*46c0*/  HMMA.16816.F32 R40, R8.reuse, R44, RZ ;  /* 0x0000002c0828723c */ /* 0x040ff000000018ff */
[----:B------:R-:W-:Y:S01]  /*46d0*/  HMMA.16816.F32 R36, R8, R48, RZ ;  /* 0x000000300824723c */ /* 0x000fe200000018ff */
[----:B-1----:R-:W-:-:S04]  /*46e0*/  FFMA.FTZ R4, R112, c[0x0][0x2d0], -R3 ;  /* 0x0000b40070047a23 */ /* 0x002fc80000010803 */
[----:B------:R1:W3:Y:S03]  /*46f0*/  MUFU.EX2 R167, R4 ;  /* 0x0000000400a77308 */ /* 0x0002e60000000800 */
[C---:B------:R-:W-:Y:S07]  /*4700*/  HMMA.16816.F32 R32, R8.reuse, R84, RZ ;  /* 0x000000540820723c */ /* 0x040fee00000018ff */
[----:B------:R-:W-:Y:S01]  /*4710*/  IMAD.MOV.U32 R84, RZ, RZ, R109 ;  /* 0x000000ffff547224 */ /* 0x000fe200078e006d */
[----:B------:R-:W-:Y:S01]  /*4720*/  HMMA.16816.F32 R20, R8, R100, RZ ;  /* 0x000000640814723c */ /* 0x000fe200000018ff */
[----:B------:R-:W-:-:S02]  /*4730*/  IMAD.MOV.U32 R85, RZ, RZ, R110 ;  /* 0x000000ffff557224 */ /* 0x000fc400078e006e */
[----:B-1----:R-:W-:-:S04]  /*4740*/  FFMA.FTZ R4, R147, c[0x0][0x2d0], -R0 ;  /* 0x0000b40093047a23 */ /* 0x002fc80000010800 */
[----:B--2---:R-:W-:Y:S01]  /*4750*/  MOV R100, R5 ;  /* 0x0000000500647202 */ /* 0x004fe20000000f00 */
[----:B------:R-:W-:Y:S01]  /*4760*/  HMMA.16816.F32 R28, R8, R88, RZ ;  /* 0x00000058081c723c */ /* 0x000fe200000018ff */
[----:B------:R-:W-:Y:S01]  /*4770*/  IMAD.MOV.U32 R101, RZ, RZ, R180 ;  /* 0x000000ffff657224 */ /* 0x000fe200078e00b4 */
[----:B------:R1:W-:Y:S01]  /*4780*/  MUFU.EX2 R252, R4 ;  /* 0x0000000400fc7308 */ /* 0x0003e20000000800 */
[----:B---3--:R-:W-:-:S04]  /*4790*/  F2FP.PACK_AB R6, R167, R100 ;  /* 0x00000064a706723e */ /* 0x008fc800000000ff */
[----:B------:R-:W-:Y:S01]  /*47a0*/  MOV R88, R111 ;  /* 0x0000006f00587202 */ /* 0x000fe20000000f00 */
[----:B------:R-:W-:Y:S01]  /*47b0*/  HMMA.16816.F32 R24, R8, R96, RZ ;  /* 0x000000600818723c */ /* 0x000fe200000018ff */
[----:B------:R-:W-:-:S07]  /*47c0*/  MOV R89, R114 ;  /* 0x0000007200597202 */ /* 0x000fce0000000f00 */
[C---:B------:R-:W-:Y:S01]  /*47d0*/  HMMA.16816.F32 R16, R8.reuse, R104, RZ ;  /* 0x000000680810723c */ /* 0x040fe200000018ff */
[----:B-1----:R-:W-:Y:S02]  /*47e0*/  FFMA.FTZ R4, R153, c[0x0][0x2d0], -R0 ;  /* 0x0000b40099047a23 */ /* 0x002fe40000010800 */
[----:B------:R-:W-:Y:S02]  /*47f0*/  IMAD.MOV.U32 R153, RZ, RZ, R131 ;  /* 0x000000ffff997224 */ /* 0x000fe400078e0083 */
[----:B------:R1:W2:Y:S02]  /*4800*/  MUFU.EX2 R237, R4 ;  /* 0x0000000400ed7308 */ /* 0x0002a40000000800 */
[----:B------:R-:W-:Y:S01]  /*4810*/  IMAD.MOV.U32 R104, RZ, RZ, R133 ;  /* 0x000000ffff687224 */ /* 0x000fe200078e0085 */
[----:B------:R-:W-:Y:S01]  /*4820*/  MOV R105, R144 ;  /* 0x0000009000697202 */ /* 0x000fe20000000f00 */
[----:B------:R-:W-:Y:S01]  /*4830*/  IMAD.MOV.U32 R133, RZ, RZ, R165 ;  /* 0x000000ffff857224 */ /* 0x000fe200078e00a5 */
[----:B------:R-:W-:Y:S01]  /*4840*/  HMMA.16816.F32 R44, R8, R46, RZ ;  /* 0x0000002e082c723c */ /* 0x000fe200000018ff */
[----:B------:R-:W-:Y:S01]  /*4850*/  IMAD.MOV.U32 R165, RZ, RZ, R166 ;  /* 0x000000ffffa57224 */ /* 0x000fe200078e00a6 */
[----:B------:R-:W-:Y:S01]  /*4860*/  MOV R166, R148 ;  /* 0x0000009400a67202 */ /* 0x000fe20000000f00 */
[----:B-1----:R-:W-:Y:S01]  /*4870*/  FFMA.FTZ R4, R145, c[0x0][0x2d0], -R0 ;  /* 0x0000b40091047a23 */ /* 0x002fe20000010800 */
[----:B--2---:R-:W-:-:S03]  /*4880*/  F2FP.PACK_AB R5, R237, R252 ;  /* 0x000000fced05723e */ /* 0x004fc600000000ff */
[----:B------:R1:W-:Y:S02]  /*4890*/  MUFU.EX2 R108, R4 ;  /* 0x00000004006c7308 */ /* 0x0003e40000000800 */
[----:B-1----:R-:W-:Y:S01]  /*48a0*/  FFMA.FTZ R4, R155, c[0x0][0x2d0], -R0 ;  /* 0x0000b4009b047a23 */ /* 0x002fe20000010800 */
[----:B------:R-:W-:-:S05]  /*48b0*/  MOV R155, R129 ;  /* 0x00000081009b7202 */ /* 0x000fca0000000f00 */
[----:B------:R1:W2:Y:S02]  /*48c0*/  MUFU.EX2 R215, R4 ;  /* 0x0000000400d77308 */ /* 0x0002a40000000800 */
[----:B-1----:R-:W-:Y:S02]  /*48d0*/  F2FP.PACK_AB R4, R238, R235 ;  /* 0x000000ebee04723e */ /* 0x002fe400000000ff */
[----:B--2---:R-:W-:-:S07]  /*48e0*/  F2FP.PACK_AB R7, R215, R108 ;  /* 0x0000006cd707723e */ /* 0x004fce00000000ff */
[C---:B------:R-:W-:Y:S07]  /*48f0*/  HMMA.16816.F32 R180, R4.reuse, R76, R40 ;  /* 0x0000004c04b4723c */ /* 0x040fee0000001828 */
[----:B------:R-:W-:Y:S01]  /*4900*/  IMAD.MOV.U32 R76, RZ, RZ, R83 ;  /* 0x000000ffff4c7224 */ /* 0x000fe200078e0053 */
[----:B------:R-:W-:Y:S01]  /*4910*/  HMMA.16816.F32 R128, R4, R56, R20 ;  /* 0x000000380480723c */ /* 0x000fe20000001814 */
[----:B------:R-:W-:-:S07]  /*4920*/  IMAD.MOV.U32 R77, RZ, RZ, R115 ;  /* 0x000000ffff4d7224 */ /* 0x000fce00078e0073 */
[C---:B------:R-:W-:Y:S07]  /*4930*/  HMMA.16816.F32 R80, R4.reuse, R72, R36 ;  /* 0x000000480450723c */ /* 0x040fee0000001824 */
[----:B------:R-:W-:Y:S01]  /*4940*/  IMAD.MOV.U32 R72, RZ, RZ, R108 ;  /* 0x000000ffff487224 */ /* 0x000fe200078e006c */
[----:B------:R-:W-:Y:S01]  /*4950*/  MOV R73, R149 ;  /* 0x0000009500497202 */ /* 0x000fe20000000f00 */
[----:B------:R-:W-:Y:S07]  /*4960*/  HMMA.16816.F32 R108, R4, R68, R32 ;  /* 0x00000044046c723c */ /* 0x000fee0000001820 */
[----:B------:R-:W-:Y:S01]  /*4970*/  IMAD.MOV.U32 R68, RZ, RZ, R150 ;  /* 0x000000ffff447224 */ /* 0x000fe200078e0096 */
[----:B------:R-:W-:Y:S01]  /*4980*/  HMMA.16816.F32 R32, R8, R90, RZ ;  /* 0x0000005a0820723c */ /* 0x000fe200000018ff */
[----:B------:R-:W-:-:S06]  /*4990*/  IMAD.MOV.U32 R69, RZ, RZ, R151 ;  /* 0x000000ffff457224 */ /* 0x000fcc00078e0097 */
[----:B------:R-:W-:Y:S01]  /*49a0*/  MOV R91, R204 ;  /* 0x000000cc005b7202 */ /* 0x000fe20000000f00 */
[----:B------:R-:W-:Y:S01]  /*49b0*/  HMMA.16816.F32 R112, R4, R64, R28 ;  /* 0x000000400470723c */ /* 0x000fe2000000181c */
[----:B------:R-:W-:-:S07]  /*49c0*/  IMAD.MOV.U32 R90, RZ, RZ, R205 ;  /* 0x000000ffff5a7224 */ /* 0x000fce00078e00cd */
[C---:B------:R-:W-:Y:S08]  /*49d0*/  HMMA.16816.F32 R148, R4.reuse, R60, R24 ;  /* 0x0000003c0494723c */ /* 0x040ff00000001818 */
[----:B------:R-:W-:Y:S08]  /*49e0*/  HMMA.16816.F32 R144, R4, R52, R16 ;  /* 0x000000340490723c */ /* 0x000ff00000001810 */
[C---:B------:R-:W-:Y:S08]  /*49f0*/  HMMA.16816.F32 R40, R8.reuse, R50, RZ ;  /* 0x000000320828723c */ /* 0x040ff000000018ff */
[C---:B------:R-:W-:Y:S08]  /*4a00*/  HMMA.16816.F32 R36, R8.reuse, R86, RZ ;  /* 0x000000560824723c */ /* 0x040ff000000018ff */
[C---:B------:R-:W-:Y:S08]  /*4a10*/  HMMA.16816.F32 R28, R8.reuse, R98, RZ ;  /* 0x00000062081c723c */ /* 0x040ff000000018ff */
[C---:B------:R-:W-:Y:S07]  /*4a20*/  HMMA.16816.F32 R24, R8.reuse, R102, RZ ;  /* 0x000000660818723c */ /* 0x040fee00000018ff */
[----:B------:R-:W-:Y:S01]  /*4a30*/  IMAD.MOV.U32 R103, RZ, RZ, R105 ;  /* 0x000000ffff677224 */ /* 0x000fe200078e0069 */
[----:B------:R-:W-:Y:S01]  /*4a40*/  HMMA.16816.F32 R16, R8, R120, RZ ;  /* 0x000000780810723c */ /* 0x000fe200000018ff */
[----:B------:R-:W-:Y:S01]  /*4a50*/  MOV R105, R88 ;  /* 0x0000005800697202 */ /* 0x000fe20000000f00 */
[----:B------:R-:W-:Y:S01]  /*4a60*/  IMAD.MOV.U32 R102, RZ, RZ, R104 ;  /* 0x000000ffff667224 */ /* 0x000fe200078e0068 */
[----:B------:R-:W-:-:S02]  /*4a70*/  MOV R88, R210 ;  /* 0x000000d200587202 */ /* 0x000fc40000000f00 */
[----:B------:R-:W-:Y:S02]  /*4a80*/  MOV R104, R85 ;  /* 0x0000005500687202 */ /* 0x000fe40000000f00 */
[----:B------:R-:W-:Y:S01]  /*4a90*/  IMAD.MOV.U32 R120, RZ, RZ, R212 ;  /* 0x000000ffff787224 */ /* 0x000fe200078e00d4 */
[----:B------:R-:W-:Y:S01]  /*4aa0*/  HMMA.16816.F32 R20, R8, R106, RZ ;  /* 0x0000006a0814723c */ /* 0x000fe200000018ff */
[----:B------:R-:W-:-:S06]  /*4ab0*/  IMAD.MOV.U32 R121, RZ, RZ, R76 ;  /* 0x000000ffff797224 */ /* 0x000fcc00078e004c */
[----:B------:R-:W-:Y:S01]  /*4ac0*/  IMAD.MOV.U32 R106, RZ, RZ, R89 ;  /* 0x000000ffff6a7224 */ /* 0x000fe200078e0059 */
[----:B------:R-:W-:Y:S01]  /*4ad0*/  HMMA.16816.F32 R48, R8, R122, RZ ;  /* 0x0000007a0830723c */ /* 0x000fe200000018ff */
[----:B------:R-:W-:Y:S02]  /*4ae0*/  IMAD.MOV.U32 R89, RZ, RZ, R206 ;  /* 0x000000ffff597224 */ /* 0x000fe400078e00ce */
[----:B------:R-:W-:-:S04]  /*4af0*/  IMAD.MOV.U32 R107, RZ, RZ, R84 ;  /* 0x000000ffff6b7224 */ /* 0x000fc800078e0054 */
[----:B------:R-:W-:Y:S01]  /*4b00*/  FFMA.FTZ R8, R169, c[0x0][0x2d0], -R3 ;  /* 0x0000b400a9087a23 */ /* 0x000fe20000010803 */
[----:B------:R-:W-:Y:S01]  /*4b10*/  HMMA.16816.F32 R64, R4, R66, R32 ;  /* 0x000000420440723c */ /* 0x000fe20000001820 */
[----:B------:R-:W-:Y:S01]  /*4b20*/  MOV R123, R213 ;  /* 0x000000d5007b7202 */ /* 0x000fe20000000f00 */
[----:B------:R-:W-:-:S05]  /*4b30*/  IMAD.MOV.U32 R122, RZ, RZ, R214 ;  /* 0x000000ffff7a7224 */ /* 0x000fca00078e00d6 */
[----:B------:R-:W-:Y:S01]  /*4b40*/  IMAD.MOV.U32 R32, RZ, RZ, R211 ;  /* 0x000000ffff207224 */ /* 0x000fe200078e00d3 */
[C---:B------:R-:W-:Y:S01]  /*4b50*/  HMMA.16816.F32 R96, R4.reuse, R92, R16 ;  /* 0x0000005c0460723c */ /* 0x040fe20000001810 */
[----:B------:R1:W-:Y:S01]  /*4b60*/  MUFU.EX2 R211, R8 ;  /* 0x0000000800d37308 */ /* 0x0003e20000000800 */
[----:B------:R-:W-:Y:S01]  /*4b70*/  IMAD.MOV.U32 R35, RZ, RZ, R133 ;  /* 0x000000ffff237224 */ /* 0x000fe200078e0085 */
[----:B------:R-:W-:Y:S01]  /*4b80*/  LDSM.16.MT88.4 R16, [R227+0x1100] ;  /* 0x00110000e310783b */ /* 0x000fe20000004200 */
[----:B------:R-:W-:Y:S01]  /*4b90*/  IMAD.MOV.U32 R133, RZ, RZ, R234 ;  /* 0x000000ffff857224 */ /* 0x000fe200078e00ea */
[----:B------:R-:W-:Y:S01]  /*4ba0*/  MOV R33, R73 ;  /* 0x0000004900217202 */ /* 0x000fe20000000f00 */
[----:B------:R-:W-:Y:S01]  /*4bb0*/  IMAD.MOV.U32 R34, RZ, RZ, R72 ;  /* 0x000000ffff227224 */ /* 0x000fe200078e0048 */
[----:B------:R-:W-:Y:S01]  /*4bc0*/  MOV R93, R68 ;  /* 0x00000044005d7202 */ /* 0x000fe20000000f00 */
[----:B------:R-:W-:Y:S01]  /*4bd0*/  HMMA.16816.F32 R44, R4, R78, R44 ;  /* 0x0000004e042c723c */ /* 0x000fe2000000182c */
[----:B------:R-:W-:-:S07]  /*4be0*/  IMAD.MOV.U32 R92, RZ, RZ, R69 ;  /* 0x000000ffff5c7224 */ /* 0x000fce00078e0045 */
[----:B------:R-:W-:Y:S01]  /*4bf0*/  HMMA.16816.F32 R40, R4, R74, R40 ;  /* 0x0000004a0428723c */ /* 0x000fe20000001828 */
[----:B-1----:R-:W-:-:S04]  /*4c00*/  FFMA.FTZ R8, R168, c[0x0][0x2d0], -R3 ;  /* 0x0000b400a8087a23 */ /* 0x002fc80000010803 */
[----:B------:R1:W-:Y:S03]  /*4c10*/  MUFU.EX2 R212, R8 ;  /* 0x0000000800d47308 */ /* 0x0003e60000000800 */
[C---:B------:R-:W-:Y:S08]  /*4c20*/  HMMA.16816.F32 R36, R4.reuse, R70, R36 ;  /* 0x000000460424723c */ /* 0x040ff00000001824 */
[----:B------:R-:W-:Y:S01]  /*4c30*/  HMMA.16816.F32 R60, R4, R62, R28 ;  /* 0x0000003e043c723c */ /* 0x000fe2000000181c */
[----:B------:R-:W-:Y:S01]  /*4c40*/  LDSM.16.MT88.4 R28, [R226+0x1100] ;  /* 0x00110000e21c783b */ /* 0x000fe20000004200 */
[----:B-1----:R-:W-:Y:S01]  /*4c50*/  FFMA.FTZ R8, R162, c[0x0][0x2d0], -R3 ;  /* 0x0000b400a2087a23 */ /* 0x002fe20000010803 */
[----:B------:R-:W-:-:S05]  /*4c60*/  MOV R162, R208 ;  /* 0x000000d000a27202 */ /* 0x000fca0000000f00 */
[C---:B------:R-:W-:Y:S01]  /*4c70*/  HMMA.16816.F32 R56, R4.reuse, R58, R24 ;  /* 0x0000003a0438723c */ /* 0x040fe20000001818 */
[----:B------:R1:W-:Y:S01]  /*4c80*/  MUFU.EX2 R213, R8 ;  /* 0x0000000800d57308 */ /* 0x0003e20000000800 */
[----:B------:R-:W-:Y:S06]  /*4c90*/  LDSM.16.MT88.4 R24, [R225+0x1100] ;  /* 0x00110000e118783b */ /* 0x000fec0000004200 */
[C---:B------:R-:W-:Y:S01]  /*4ca0*/  HMMA.16816.F32 R52, R4.reuse, R54, R20 ;  /* 0x000000360434723c */ /* 0x040fe20000001814 */
[----:B------:R-:W2:Y:S07]  /*4cb0*/  LDSM.16.MT88.4 R20, [R224+0x1100] ;  /* 0x00110000e014783b */ /* 0x000eae0000004200 */
[----:B------:R-:W-:Y:S01]  /*4cc0*/  HMMA.16816.F32 R48, R4, R94, R48 ;  /* 0x0000005e0430723c */ /* 0x000fe20000001830 */
[----:B-1----:R-:W-:-:S02]  /*4cd0*/  FFMA.FTZ R8, R161, c[0x0][0x2d0], -R3 ;  /* 0x0000b400a1087a23 */ /* 0x002fc40000010803 */
[----:B------:R-:W-:Y:S02]  /*4ce0*/  IMAD.MOV.U32 R161, RZ, RZ, R207 ;  /* 0x000000ffffa17224 */ /* 0x000fe400078e00cf */
[----:B------:R1:W3:Y:S02]  /*4cf0*/  MUFU.EX2 R214, R8 ;  /* 0x0000000800d67308 */ /* 0x0002e40000000800 */
[----:B------:R-:W-:Y:S02]  /*4d00*/  FFMA.FTZ R4, R177, c[0x0][0x2d0], -R13 ;  /* 0x0000b400b1047a23 */ /* 0x000fe4000001080d */
[----:B-1----:R-:W-:Y:S01]  /*4d10*/  FFMA.FTZ R8, R174, c[0x0][0x2d0], -R0 ;  /* 0x0000b400ae087a23 */ /* 0x002fe20000010800 */
[----:B---3--:R-:W-:-:S03]  /*4d20*/  F2FP.PACK_AB R10, R214, R213 ;  /* 0x000000d5d60a723e */ /* 0x008fc600000000ff */
[----:B------:R1:W-:Y:S08]  /*4d30*/  MUFU.EX2 R174, R4 ;  /* 0x0000000400ae7308 */ /* 0x0003f00000000800 */
[----:B------:R3:W-:Y:S01]  /*4d40*/  MUFU.EX2 R207, R8 ;  /* 0x0000000800cf7308 */ /* 0x0007e20000000800 */
[----:B-1----:R-:W-:-:S07]  /*4d50*/  FFMA.FTZ R4, R184, c[0x0][0x2d0], -R13 ;  /* 0x0000b400b8047a23 */ /* 0x002fce000001080d */
[----:B------:R1:W4:Y:S01]  /*4d60*/  MUFU.EX2 R204, R4 ;  /* 0x0000000400cc7308 */ /* 0x0003220000000800 */
[----:B---3--:R-:W-:-:S07]  /*4d70*/  FFMA.FTZ R8, R170, c[0x0][0x2d0], -R0 ;  /* 0x0000b400aa087a23 */ /* 0x008fce0000010800 */
[----:B------:R3:W2:Y:S01]  /*4d80*/  MUFU.EX2 R208, R8 ;  /* 0x0000000800d07308 */ /* 0x0006a20000000800 */
[----:B-1----:R-:W-:Y:S01]  /*4d90*/  FFMA.FTZ R4, R187, c[0x0][0x2d0], -R12 ;  /* 0x0000b400bb047a23 */ /* 0x002fe2000001080c */
[----:B----4-:R-:W-:-:S06]  /*4da0*/  F2FP.PACK_AB R6, R204, R174 ;  /* 0x000000aecc06723e */ /* 0x010fcc00000000ff */
[----:B------:R1:W-:Y:S01]  /*4db0*/  MUFU.EX2 R168, R4 ;  /* 0x0000000400a87308 */ /* 0x0003e20000000800 */
[----:B---3--:R-:W-:Y:S01]  /*4dc0*/  FFMA.FTZ R8, R163, c[0x0][0x2d0], -R0 ;  /* 0x0000b400a3087a23 */ /* 0x008fe20000010800 */
[----:B--2---:R-:W-:Y:S01]  /*4dd0*/  F2FP.PACK_AB R9, R208, R207 ;  /* 0x000000cfd009723e */ /* 0x004fe200000000ff */
[----:B------:R-:W-:-:S05]  /*4de0*/  IMAD.MOV.U32 R163, RZ, RZ, R209 ;  /* 0x000000ffffa37224 */ /* 0x000fca00078e00d1 */
[----:B------:R2:W-:Y:S01]  /*4df0*/  MUFU.EX2 R209, R8 ;  /* 0x0000000800d17308 */ /* 0x0005e20000000800 */
[----:B-1----:R-:W-:-:S07]  /*4e00*/  FFMA.FTZ R4, R186, c[0x0][0x2d0], -R12 ;  /* 0x0000b400ba047a23 */ /* 0x002fce000001080c */
[----:B------:R1:W3:Y:S01]  /*4e10*/  MUFU.EX2 R169, R4 ;  /* 0x0000000400a97308 */ /* 0x0002e20000000800 */
[----:B--2---:R-:W-:Y:S01]  /*4e20*/  FFMA.FTZ R8, R132, c[0x0][0x2d0], -R0 ;  /* 0x0000b40084087a23 */ /* 0x004fe20000010800 */
[----:B------:R-:W-:-:S06]  /*4e30*/  MOV R132, R77 ;  /* 0x0000004d00847202 */ /* 0x000fcc0000000f00 */
[----:B------:R2:W4:Y:S01]  /*4e40*/  MUFU.EX2 R210, R8 ;  /* 0x0000000800d27308 */ /* 0x0005220000000800 */
[----:B-1----:R-:W-:Y:S01]  /*4e50*/  FFMA.FTZ R4, R185, c[0x0][0x2d0], -R12 ;  /* 0x0000b400b9047a23 */ /* 0x002fe2000001080c */
[----:B---3--:R-:W-:-:S06]  /*4e60*/  F2FP.PACK_AB R5, R169, R168 ;  /* 0x000000a8a905723e */ /* 0x008fcc00000000ff */
[----:B------:R1:W-:Y:S01]  /*4e70*/  MUFU.EX2 R170, R4 ;  /* 0x0000000400aa7308 */ /* 0x0003e20000000800 */
[----:B--2---:R-:W-:Y:S01]  /*4e80*/  FFMA.FTZ R8, R179, c[0x0][0x2d0], -R13 ;  /* 0x0000b400b3087a23 */ /* 0x004fe2000001080d */
[----:B----4-:R-:W-:-:S06]  /*4e90*/  F2FP.PACK_AB R11, R210, R209 ;  /* 0x000000d1d20b723e */ /* 0x010fcc00000000ff */
[----:B------:R2:W-:Y:S01]  /*4ea0*/  MUFU.EX2 R205, R8 ;  /* 0x0000000800cd7308 */ /* 0x0005e20000000800 */
[----:B-1----:R-:W-:-:S07]  /*4eb0*/  FFMA.FTZ R4, R176, c[0x0][0x2d0], -R12 ;  /* 0x0000b400b0047a23 */ /* 0x002fce000001080c */
[----:B------:R-:W1:Y:S01]  /*4ec0*/  MUFU.EX2 R234, R4 ;  /* 0x0000000400ea7308 */ /* 0x000e620000000800 */
[----:B--2---:R-:W-:-:S07]  /*4ed0*/  FFMA.FTZ R8, R178, c[0x0][0x2d0], -R13 ;  /* 0x0000b400b2087a23 */ /* 0x004fce000001080d */
[----:B------:R-:W2:Y:S01]  /*4ee0*/  MUFU.EX2 R206, R8 ;  /* 0x0000000800ce7308 */ /* 0x000ea20000000800 */
[----:B-1----:R-:W-:Y:S02]  /*4ef0*/  F2FP.PACK_AB R7, R234, R170 ;  /* 0x000000aaea07723e */ /* 0x002fe400000000ff */
[----:B--2---:R-:W-:Y:S02]  /*4f00*/  F2FP.PACK_AB R4, R206, R205 ;  /* 0x000000cdce04723e */ /* 0x004fe400000000ff */
[----:B------:R-:W-:-:S05]  /*4f10*/  F2FP.PACK_AB R8, R212, R211 ;  /* 0x000000d3d408723e */ /* 0x000fca00000000ff */
[----:B------:R-:W-:Y:S07]  /*4f20*/  HMMA.16816.F32 R176, R4, R20, R196 ;  /* 0x0000001404b0723c */ /* 0x000fee00000018c4 */
[----:B------:R-:W-:Y:S01]  /*4f30*/  IMAD.MOV.U32 R196, RZ, RZ, R163 ;  /* 0x000000ffffc47224 */ /* 0x000fe200078e00a3 */
[----:B------:R-:W-:Y:S01]  /*4f40*/  MOV R197, R161 ;  /* 0x000000a100c57202 */ /* 0x000fe20000000f00 */
[----:B------:R-:W-:Y:S01]  /*4f50*/  IMAD.MOV.U32 R163, RZ, RZ, R241 ;  /* 0x000000ffffa37224 */ /* 0x000fe200078e00f1 */
[----:B------:R-:W-:Y:S01]  /*4f60*/  HMMA.16816.F32 R68, R8, R24, R80 ;  /* 0x000000180844723c */ /* 0x000fe20000001850 */
[----:B------:R-:W2:Y:S01]  /*4f70*/  LDL.LU R241, [R1+0x88] ;  /* 0x0000880001f17983 */ /* 0x000ea20000300800 */
[----:B------:R-:W-:-:S02]  /*4f80*/  IMAD.MOV.U32 R161, RZ, RZ, R242 ;  /* 0x000000ffffa17224 */ /* 0x000fc400078e00f2 */
[----:B------:R-:W-:Y:S01]  /*4f90*/  IMAD.MOV.U32 R199, RZ, RZ, R32 ;  /* 0x000000ffffc77224 */ /* 0x000fe200078e0020 */
[----:B------:R-:W3:Y:S01]  /*4fa0*/  LDL.LU R242, [R1+0x84] ;  /* 0x0000840001f27983 */ /* 0x000ee20000300800 */
[----:B------:R-:W-:Y:S01]  /*4fb0*/  IMAD.MOV.U32 R32, RZ, RZ, R34 ;  /* 0x000000ffff207224 */ /* 0x000fe200078e0022 */
[----:B------:R-:W-:Y:S01]  /*4fc0*/  MOV R34, R93 ;  /* 0x0000005d00227202 */ /* 0x000fe20000000f00 */
[----:B------:R-:W-:Y:S01]  /*4fd0*/  HMMA.16816.F32 R72, R4, R24, R220 ;  /* 0x000000180448723c */ /* 0x000fe200000018dc */
[----:B------:R-:W-:-:S07]  /*4fe0*/  IMAD.MOV.U32 R198, RZ, RZ, R162 ;  /* 0x000000ffffc67224 */ /* 0x000fce00078e00a2 */
[-C--:B------:R-:W-:Y:S08]  /*4ff0*/  HMMA.16816.F32 R76, R4, R26.reuse, R136 ;  /* 0x0000001a044c723c */ /* 0x080ff00000001888 */
[C---:B------:R-:W-:Y:S01]  /*5000*/  HMMA.16816.F32 R40, R8.reuse, R26, R40 ;  /* 0x0000001a0828723c */ /* 0x040fe20000001828 */
[----:B------:R-:W-:Y:S07]  /*5010*/  LDSM.16.MT88.4 R24, [R224+0x3100] ;  /* 0x00310000e018783b */ /* 0x000fee0000004200 */
[----:B------:R-:W-:Y:S07]  /*5020*/  HMMA.16816.F32 R180, R8, R20, R180 ;  /* 0x0000001408b4723c */ /* 0x000fee00000018b4 */
[----:B------:R-:W-:Y:S01]  /*5030*/  IMAD.MOV.U32 R21, RZ, RZ, R132 ;  /* 0x000000ffff157224 */ /* 0x000fe200078e0084 */
[----:B------:R-:W-:Y:S01]  /*5040*/  MOV R132, R33 ;  /* 0x0000002100847202 */ /* 0x000fe20000000f00 */
[----:B------:R-:W-:Y:S01]  /*5050*/  HMMA.16816.F32 R184, R4, R22, R124 ;  /* 0x0000001604b8723c */ /* 0x000fe2000000187c */
[----:B------:R-:W-:-:S06]  /*5060*/  IMAD.MOV.U32 R33, RZ, RZ, R92 ;  /* 0x000000ffff217224 */ /* 0x000fcc00078e005c */
[----:B------:R-:W-:Y:S01]  /*5070*/  IMAD.MOV.U32 R126, RZ, RZ, R21 ;  /* 0x000000ffff7e7224 */ /* 0x000fe200078e0015 */
[----:B------:R-:W-:Y:S01]  /*5080*/  MOV R125, R233 ;  /* 0x000000e9007d7202 */ /* 0x000fe20000000f00 */
[----:B------:R-:W-:Y:S01]  /*5090*/  IMAD.MOV.U32 R124, RZ, RZ, R234 ;  /* 0x000000ffff7c7224 */ /* 0x000fe200078e00ea */
[----:B------:R-:W-:Y:S01]  /*50a0*/  MOV R127, R132 ;  /* 0x00000084007f7202 */ /* 0x000fe20000000f00 */
[----:B------:R-:W-:Y:S01]  /*50b0*/  HMMA.16816.F32 R44, R8, R22, R44 ;  /* 0x00000016082c723c */ /* 0x000fe2000000182c */
[----:B------:R-:W1:Y:S01]  /*50c0*/  LDSM.16.MT88.4 R20, [R225+0x3100] ;  /* 0x00310000e114783b */ /* 0x000e620000004200 */
[----:B------:R-:W-:-:S06]  /*50d0*/  IMAD.MOV.U32 R80, RZ, RZ, R125 ;  /* 0x000000ffff507224 */ /* 0x000fcc00078e007d */
[C---:B------:R-:W-:Y:S08]  /*50e0*/  HMMA.16816.F32 R84, R8.reuse, R16, R108 ;  /* 0x000000100854723c */ /* 0x040ff0000000186c */
[-C--:B------:R-:W-:Y:S08]  /*50f0*/  HMMA.16816.F32 R220, R8, R28.reuse, R112 ;  /* 0x0000001c08dc723c */ /* 0x080ff00000001870 */
[----:B------:R-:W-:Y:S01]  /*5100*/  HMMA.16816.F32 R104, R4, R28, R104 ;  /* 0x0000001c0468723c */ /* 0x000fe20000001868 */
[----:B------:R-:W-:-:S07]  /*5110*/  MOV R115, R126 ;  /* 0x0000007e00737202 */ /* 0x000fce0000000f00 */
[C---:B------:R-:W-:Y:S07]  /*5120*/  HMMA.16816.F32 R108, R4.reuse, R30, R248 ;  /* 0x0000001e046c723c */ /* 0x040fee00000018f8 */
[----:B------:R-:W-:Y:S01]  /*5130*/  MOV R248, R127 ;  /* 0x0000007f00f87202 */ /* 0x000fe20000000f00 */
[----:B------:R-:W-:Y:S01]  /*5140*/  HMMA.16816.F32 R88, R4, R16, R88 ;  /* 0x000000100458723c */ /* 0x000fe20000001858 */
[----:B------:R-:W-:Y:S01]  /*5150*/  IMAD.MOV.U32 R251, RZ, RZ, R32 ;  /* 0x000000fffffb7224 */ /* 0x000fe200078e0020 */
[----:B------:R-:W-:Y:S01]  /*5160*/  MOV R250, R34 ;  /* 0x0000002200fa7202 */ /* 0x000fe20000000f00 */
[----:B------:R-:W-:-:S05]  /*5170*/  IMAD.MOV.U32 R249, RZ, RZ, R33 ;  /* 0x000000fffff97224 */ /* 0x000fca00078e0021 */
[-C--:B------:R-:W-:Y:S08]  /*5180*/  HMMA.16816.F32 R92, R4, R18.reuse, R140 ;  /* 0x00000012045c723c */ /* 0x080ff0000000188c */
[----:B------:R-:W-:Y:S01]  /*5190*/  HMMA.16816.F32 R36, R8, R18, R36 ;  /* 0x000000120824723c */ /* 0x000fe20000001824 */
[----:B------:R-:W4:Y:S01]  /*51a0*/  LDSM.16.MT88.4 R16, [R227+0x3100] ;  /* 0x00310000e310783b */ /* 0x000f220000004200 */
        /* <DEDUP_REMOVED lines=10> */
[----:B------:R-:W-:Y:S02]  /*5250*/  IMAD.MOV.U32 R197, RZ, RZ, R161 ;  /* 0x000000ffffc57224 */ /* 0x000fe400078e00a1 */
[----:B------:R-:W-:Y:S01]  /*5260*/  IMAD.MOV.U32 R114, RZ, RZ, R102 ;  /* 0x000000ffff727224 */ /* 0x000fe200078e0066 */
[----:B-1----:R-:W-:Y:S01]  /*5270*/  HMMA.16816.F32 R140, R4, R22, R216 ;  /* 0x00000016048c723c */ /* 0x002fe200000018d8 */
[----:B------:R-:W-:-:S07]  /*5280*/  IMAD.MOV.U32 R199, RZ, RZ, R119 ;  /* 0x000000ffffc77224 */ /* 0x000fce00078e0077 */
[----:B------:R-:W-:Y:S01]  /*5290*/  HMMA.16816.F32 R120, R4, R24, R120 ;  /* 0x000000180478723c */ /* 0x000fe20000001878 */
[----:B------:R-:W-:-:S07]  /*52a0*/  IMAD.MOV.U32 R100, RZ, RZ, R230 ;  /* 0x000000ffff647224 */ /* 0x000fce00078e00e6 */
[----:B------:R-:W-:Y:S01]  /*52b0*/  HMMA.16816.F32 R60, R8, R26, R60 ;  /* 0x0000001a083c723c */ /* 0x000fe2000000183c */
[----:B------:R-:W-:Y:S01]  /*52c0*/  IMAD.MOV.U32 R102, RZ, RZ, R232 ;  /* 0x000000ffff667224 */ /* 0x000fe200078e00e8 */
[----:B------:R-:W-:Y:S01]  /*52d0*/  MOV R219, R248 ;  /* 0x000000f800db7202 */ /* 0x000fe20000000f00 */
[----:B------:R-:W-:Y:S01]  /*52e0*/  IMAD.MOV.U32 R83, RZ, RZ, R235 ;  /* 0x000000ffff537224 */ /* 0x000fe200078e00eb */
[----:B------:R-:W-:Y:S01]  /*52f0*/  MOV R132, R236 ;  /* 0x000000ec00847202 */ /* 0x000fe20000000f00 */
[----:B------:R1:W5:Y:S03]  /*5300*/  LDL.LU R243, [R1+0x80] ;  /* 0x0000800001f37983 */ /* 0x0003660000300800 */
[C---:B------:R-:W-:Y:S08]  /*5310*/  HMMA.16816.F32 R136, R4.reuse, R20, R136 ;  /* 0x000000140488723c */ /* 0x040ff00000001888 */
[C---:B----4-:R-:W-:Y:S08]  /*5320*/  HMMA.16816.F32 R152, R4.reuse, R16, R152 ;  /* 0x000000100498723c */ /* 0x050ff00000001898 */
[----:B------:R-:W-:Y:S08]  /*5330*/  HMMA.16816.F32 R156, R4, R18, R156 ;  /* 0x00000012049c723c */ /* 0x000ff0000000189c */
[----:B------:R-:W-:Y:S01]  /*5340*/  HMMA.16816.F32 R56, R8, R22, R56 ;  /* 0x000000160838723c */ /* 0x000fe20000001838 */
[----:B------:R-:W-:-:S02]  /*5350*/  IMAD.MOV.U32 R163, RZ, RZ, R237 ;  /* 0x000000ffffa37224 */ /* 0x000fc400078e00ed */
[----:B------:R-:W-:Y:S02]  /*5360*/  IMAD.MOV.U32 R161, RZ, RZ, R238 ;  /* 0x000000ffffa17224 */ /* 0x000fe400078e00ee */
[----:B------:R-:W-:-:S03]  /*5370*/  IMAD.MOV.U32 R162, RZ, RZ, R133 ;  /* 0x000000ffffa27224 */ /* 0x000fc600078e0085 */
[----:B------:R-:W-:Y:S01]  /*5380*/  HMMA.16816.F32 R52, R8, R18, R52 ;  /* 0x000000120834723c */ /* 0x000fe20000001834 */
[----:B---3--:R-:W-:Y:S01]  /*5390*/  MOV R81, R242 ;  /* 0x000000f200517202 */ /* 0x008fe20000000f00 */
[----:B--2---:R-:W-:Y:S01]  /*53a0*/  IMAD.MOV.U32 R82, RZ, RZ, R241 ;  /* 0x000000ffff527224 */ /* 0x004fe200078e00f1 */
[----:B------:R-:W-:Y:S01]  /*53b0*/  MOV R133, R239 ;  /* 0x000000ef00857202 */ /* 0x000fe20000000f00 */
[----:B------:R-:W-:Y:S01]  /*53c0*/  IMAD.MOV.U32 R119, RZ, RZ, R240 ;  /* 0x000000ffff777224 */ /* 0x000fe200078e00f0 */
[----:B------:R1:W5:Y:S01]  /*53d0*/  LDL.LU R242, [R1+0x7c] ;  /* 0x00007c0001f27983 */ /* 0x0003620000300800 */
[----:B------:R-:W-:Y:S02]  /*53e0*/  IMAD.MOV.U32 R28, RZ, RZ, R81 ;  /* 0x000000ffff1c7224 */ /* 0x000fe400078e0051 */
[----:B------:R-:W-:Y:S01]  /*53f0*/  IMAD.MOV.U32 R81, RZ, RZ, R124 ;  /* 0x000000ffff517224 */ /* 0x000fe200078e007c */
[----:B------:R1:W5:Y:S01]  /*5400*/  LDL.LU R241, [R1+0x78] ;  /* 0x0000780001f17983 */ /* 0x0003620000300800 */
[----:B------:R-:W-:Y:S01]  /*5410*/  HMMA.16816.F32 R124, R4, R26, R244 ;  /* 0x0000001a047c723c */ /* 0x000fe200000018f4 */
[----:B------:R-:W-:-:S02]  /*5420*/  IMAD.MOV.U32 R29, RZ, RZ, R82 ;  /* 0x000000ffff1d7224 */ /* 0x000fc400078e0052 */
[----:B------:R1:W5:Y:S04]  /*5430*/  LDL.LU R240, [R1+0x74] ;  /* 0x0000740001f07983 */ /* 0x0003680000300800 */
[----:B------:R-:W-:Y:S01]  /*5440*/  IMAD.MOV.U32 R247, RZ, RZ, R35 ;  /* 0x000000fffff77224 */ /* 0x000fe200078e0023 */
[----:B------:R-:W-:Y:S01]  /*5450*/  MOV R245, R100 ;  /* 0x0000006400f57202 */ /* 0x000fe20000000f00 */
[----:B------:R-:W2:Y:S01]  /*5460*/  LDSM.16.MT88.4 R32, [R226+0x3100] ;  /* 0x00310000e220783b */ /* 0x000ea20000004200 */
[----:B------:R-:W-:Y:S02]  /*5470*/  IMAD.MOV.U32 R246, RZ, RZ, R249 ;  /* 0x000000fffff67224 */ /* 0x000fe400078e00f9 */
[----:B------:R-:W-:Y:S02]  /*5480*/  IMAD.MOV.U32 R218, RZ, RZ, R247 ;  /* 0x000000ffffda7224 */ /* 0x000fe400078e00f7 */
[----:B------:R-:W-:Y:S01]  /*5490*/  IMAD.MOV.U32 R244, RZ, RZ, R101 ;  /* 0x000000fffff47224 */ /* 0x000fe200078e0065 */
[----:B------:R-:W-:Y:S01]  /*54a0*/  MOV R82, R83 ;  /* 0x0000005300527202 */ /* 0x000fe20000000f00 */
[----:B------:R-:W-:Y:S01]  /*54b0*/  IMAD.MOV.U32 R247, RZ, RZ, R250 ;  /* 0x000000fffff77224 */ /* 0x000fe200078e00fa */
[----:B------:R1:W5:Y:S01]  /*54c0*/  LDL.LU R239, [R1+0x70] ;  /* 0x0000700001ef7983 */ /* 0x0003620000300800 */
[----:B------:R-:W-:-:S02]  /*54d0*/  IMAD.MOV.U32 R249, RZ, RZ, R102 ;  /* 0x000000fffff97224 */ /* 0x000fc400078e0066 */
[----:B------:R-:W-:Y:S01]  /*54e0*/  IMAD.MOV.U32 R250, RZ, RZ, R103 ;  /* 0x000000fffffa7224 */ /* 0x000fe200078e0067 */
[----:B------:R1:W5:Y:S01]  /*54f0*/  LDL.LU R238, [R1+0x6c] ;  /* 0x00006c0001ee7983 */ /* 0x0003620000300800 */
[C---:B--2---:R-:W-:Y:S01]  /*5500*/  HMMA.16816.F32 R196, R4.reuse, R32, R196 ;  /* 0x0000002004c4723c */ /* 0x044fe200000018c4 */
[----:B------:R-:W-:Y:S02]  /*5510*/  IMAD.MOV.U32 R83, RZ, RZ, R167 ;  /* 0x000000ffff537224 */ /* 0x000fe400078e00a7 */
[----:B------:R1:W5:Y:S05]  /*5520*/  LDL.LU R237, [R1+0x68] ;  /* 0x0000680001ed7983 */ /* 0x00036a0000300800 */
[----:B------:R-:W-:Y:S01]  /*5530*/  HMMA.16816.F32 R100, R4, R34, R200 ;  /* 0x000000220464723c */ /* 0x000fe200000018c8 */
[----:B------:R-:W-:Y:S01]  /*5540*/  MOV R248, R83 ;  /* 0x0000005300f87202 */ /* 0x000fe20000000f00 */
[----:B------:R-:W-:Y:S01]  /*5550*/  IMAD.MOV.U32 R167, RZ, RZ, R229 ;  /* 0x000000ffffa77224 */ /* 0x000fe200078e00e5 */
[----:B------:R1:W5:Y:S04]  /*5560*/  LDL.LU R236, [R1+0x64] ;  /* 0x0000640001ec7983 */ /* 0x0003680000300800 */
[----:B------:R-:W-:Y:S01]  /*5570*/  FFMA.FTZ R4, R195, c[0x0][0x2d0], -R3 ;  /* 0x0000b400c3047a23 */ /* 0x000fe20000010803 */
[----:B------:R-:W-:Y:S01]  /*5580*/  MOV R200, R218 ;  /* 0x000000da00c87202 */ /* 0x000fe20000000f00 */
[----:B------:R-:W-:Y:S01]  /*5590*/  IMAD.MOV.U32 R201, RZ, RZ, R219 ;  /* 0x000000ffffc97224 */ /* 0x000fe200078e00db */
[----:B------:R-:W-:Y:S01]  /*55a0*/  MOV R203, R29 ;  /* 0x0000001d00cb7202 */ /* 0x000fe20000000f00 */
[----:B------:R-:W-:Y:S01]  /*55b0*/  HMMA.16816.F32 R216, R8, R30, R64 ;  /* 0x0000001e08d8723c */ /* 0x000fe20000001840 */
[----:B------:R-:W-:Y:S01]  /*55c0*/  IMAD.MOV.U32 R202, RZ, RZ, R28 ;  /* 0x000000ffffca7224 */ /* 0x000fe200078e001c */
[----:B------:R1:W5:Y:S01]  /*55d0*/  LDL.LU R235, [R1+0x60] ;  /* 0x0000600001eb7983 */ /* 0x0003620000300800 */
[----:B------:R-:W-:-:S03]  /*55e0*/  IMAD.MOV.U32 R83, RZ, RZ, R228 ;  /* 0x000000ffff537224 */ /* 0x000fc600078e00e4 */
[----:B------:R1:W5:Y:S02]  /*55f0*/  LDL.LU R234, [R1+0x5c] ;  /* 0x00005c0001ea7983 */ /* 0x0003640000300800 */
[C---:B------:R-:W-:Y:S01]  /*5600*/  HMMA.16816.F32 R64, R8.reuse, R24, R148 ;  /* 0x000000180840723c */ /* 0x040fe20000001894 */
[----:B------:R2:W-:Y:S01]  /*5610*/  MUFU.EX2 R24, R4 ;  /* 0x0000000400187308 */ /* 0x0005e20000000800 */
[----:B------:R1:W5:Y:S04]  /*5620*/  LDL.LU R233, [R1+0x58] ;  /* 0x0000580001e97983 */ /* 0x0003680000300800 */
[----:B------:R1:W5:Y:S02]  /*5630*/  LDL.LU R232, [R1+0x54] ;  /* 0x0000540001e87983 */ /* 0x0003640000300800 */
[C---:B------:R-:W-:Y:S02]  /*5640*/  HMMA.16816.F32 R28, R8.reuse, R20, R128 ;  /* 0x00000014081c723c */ /* 0x040fe40000001880 */
[----:B------:R-:W-:Y:S04]  /*5650*/  LDSM.16.MT88.4 R128, [R224+0x3900] ;  /* 0x00390000e080783b */ /* 0x000fe80000004200 */
[----:B------:R1:W5:Y:S01]  /*5660*/  LDL.LU R231, [R1+0x50] ;  /* 0x0000500001e77983 */ /* 0x0003620000300800 */
[--C-:B--2---:R-:W-:Y:S01]  /*5670*/  FFMA.FTZ R4, R194, c[0x0][0x2d0], -R3.reuse ;  /* 0x0000b400c2047a23 */ /* 0x104fe20000010803 */
[C---:B------:R-:W-:Y:S02]  /*5680*/  HMMA.16816.F32 R148, R8.reuse, R16, R144 ;  /* 0x000000100894723c */ /* 0x040fe40000001890 */
[----:B------:R-:W-:Y:S01]  /*5690*/  LDSM.16.MT88.4 R144, [R225+0x3900] ;  /* 0x00390000e190783b */ /* 0x000fe20000004200 */
[----:B------:R2:W3:Y:S03]  /*56a0*/  MUFU.EX2 R25, R4 ;  /* 0x0000000400197308 */ /* 0x0004e60000000800 */
[----:B------:R1:W5:Y:S02]  /*56b0*/  LDL.LU R230, [R1+0x4c] ;  /* 0x00004c0001e67983 */ /* 0x0003640000300800 */
[----:B------:R-:W-:Y:S02]  /*56c0*/  HMMA.16816.F32 R48, R8, R34, R48 ;  /* 0x000000220830723c */ /* 0x000fe40000001830 */
[----:B------:R1:W5:Y:S04]  /*56d0*/  LDL.LU R229, [R1+0x48] ;  /* 0x0000480001e57983 */ /* 0x0003680000300800 */
[----:B------:R1:W5:Y:S01]  /*56e0*/  LDL.LU R228, [R1+0x44] ;  /* 0x0000440001e47983 */ /* 0x0003620000300800 */
[----:B--2---:R-:W-:-:S02]  /*56f0*/  FFMA.FTZ R4, R193, c[0x0][0x2d0], -R3 ;  /* 0x0000b400c1047a23 */ /* 0x004fc40000010803 */
[----:B------:R-:W-:-:S04]  /*5700*/  FFMA.FTZ R3, R192, c[0x0][0x2d0], -R3 ;  /* 0x0000b400c0037a23 */ /* 0x000fc80000010803 */
[----:B------:R2:W-:Y:S02]  /*5710*/  MUFU.EX2 R26, R3 ;  /* 0x00000003001a7308 */ /* 0x0005e40000000800 */
[----:B--2---:R-:W-:-:S06]  /*5720*/  FFMA.FTZ R3, R191, c[0x0][0x2d0], -R0 ;  /* 0x0000b400bf037a23 */ /* 0x004fcc0000010800 */
[----:B------:R2:W-:Y:S02]  /*5730*/  MUFU.EX2 R20, R3 ;  /* 0x0000000300147308 */ /* 0x0005e40000000800 */
[----:B--2---:R-:W-:-:S06]  /*5740*/  FFMA.FTZ R3, R190, c[0x0][0x2d0], -R0 ;  /* 0x0000b400be037a23 */ /* 0x004fcc0000010800 */
[----:B------:R2:W4:Y:S02]  /*5750*/  MUFU.EX2 R22, R3 ;  /* 0x0000000300167308 */ /* 0x0005240000000800 */
[--C-:B--2---:R-:W-:Y:S02]  /*5760*/  FFMA.FTZ R3, R189, c[0x0][0x2d0], -R0.reuse ;  /* 0x0000b400bd037a23 */ /* 0x104fe40000010800 */
[----:B------:R-:W-:Y:S02]  /*5770*/  FFMA.FTZ R0, R188, c[0x0][0x2d0], -R0 ;  /* 0x0000b400bc007a23 */ /* 0x000fe40000010800 */
[----:B------:R-:W2:Y:S02]  /*5780*/  LDSM.16.MT88.4 R188, [R224+0x1900] ;  /* 0x00190000e0bc783b */ /* 0x000ea40000004200 */
[----:B------:R1:W-:Y:S02]  /*5790*/  MUFU.EX2 R21, R0 ;  /* 0x0000000000157308 */ /* 0x0003e40000000800 */
[----:B-1----:R-:W-:-:S02]  /*57a0*/  FFMA.FTZ R0, R200, c[0x0][0x2d0], -R13 ;  /* 0x0000b400c8007a23 */ /* 0x002fc4000001080d */
[----:B------:R-:W-:Y:S02]  /*57b0*/  IMAD.MOV.U32 R200, RZ, RZ, R201 ;  /* 0x000000ffffc87224 */ /* 0x000fe400078e00c9 */
[----:B------:R-:W-:Y:S01]  /*57c0*/  IMAD.MOV.U32 R201, RZ, RZ, R202 ;  /* 0x000000ffffc97224 */ /* 0x000fe200078e00ca */
[----:B------:R-:W-:Y:S01]  /*57d0*/  MOV R202, R203 ;  /* 0x000000cb00ca7202 */ /* 0x000fe20000000f00 */
[----:B------:R1:W-:Y:S01]  /*57e0*/  MUFU.EX2 R16, R0 ;  /* 0x0000000000107308 */ /* 0x0003e20000000800 */
[----:B------:R-:W-:Y:S02]  /*57f0*/  IMAD.MOV.U32 R203, RZ, RZ, R244 ;  /* 0x000000ffffcb7224 */ /* 0x000fe400078e00f4 */
[----:B------:R-:W-:Y:S01]  /*5800*/  IMAD.MOV.U32 R244, RZ, RZ, R245 ;  /* 0x000000fffff47224 */ /* 0x000fe200078e00f5 */
[----:B------:R-:W-:Y:S01]  /*5810*/  MOV R245, R251 ;  /* 0x000000fb00f57202 */ /* 0x000fe20000000f00 */
[----:B------:R-:W-:Y:S02]  /*5820*/  IMAD.MOV.U32 R251, RZ, RZ, R112 ;  /* 0x000000fffffb7224 */ /* 0x000fe400078e0070 */
[----:B------:R-:W-:Y:S01]  /*5830*/  IMAD.MOV.U32 R112, RZ, RZ, R113 ;  /* 0x000000ffff707224 */ /* 0x000fe200078e0071 */
[----:B------:R-:W-:Y:S01]  /*5840*/  MOV R113, R114 ;  /* 0x0000007200717202 */ /* 0x000fe20000000f00 */
[----:B------:R-:W-:-:S02]  /*5850*/  IMAD.MOV.U32 R114, RZ, RZ, R115 ;  /* 0x000000ffff727224 */ /* 0x000fc400078e0073 */
[----:B-1----:R-:W-:-:S04]  /*5860*/  FFMA.FTZ R0, R200, c[0x0][0x2d0], -R13 ;  /* 0x0000b400c8007a23 */ /* 0x002fc8000001080d */
[----:B------:R1:W-:Y:S01]  /*5870*/  MUFU.EX2 R17, R0 ;  /* 0x0000000000117308 */ /* 0x0003e20000000800 */
[----:B------:R-:W-:Y:S01]  /*5880*/  IMAD.MOV.U32 R115, RZ, RZ, R80 ;  /* 0x000000ffff737224 */ /* 0x000fe200078e0050 */
[----:B------:R-:W-:Y:S01]  /*5890*/  MOV R80, R81 ;  /* 0x0000005100507202 */ /* 0x000fe20000000f00 */
[----:B------:R-:W-:Y:S02]  /*58a0*/  IMAD.MOV.U32 R81, RZ, RZ, R82 ;  /* 0x000000ffff517224 */ /* 0x000fe400078e0052 */
[----:B------:R-:W-:Y:S01]  /*58b0*/  IMAD.MOV.U32 R82, RZ, RZ, R132 ;  /* 0x000000ffff527224 */ /* 0x000fe200078e0084 */
[----:B------:R-:W-:Y:S01]  /*58c0*/  MOV R132, R163 ;  /* 0x000000a300847202 */ /* 0x000fe20000000f00 */
[----:B------:R-:W-:Y:S02]  /*58d0*/  IMAD.MOV.U32 R163, RZ, RZ, R161 ;  /* 0x000000ffffa37224 */ /* 0x000fe400078e00a1 */
[----:B-1----:R-:W-:-:S04]  /*58e0*/  FFMA.FTZ R0, R201, c[0x0][0x2d0], -R13 ;  /* 0x0000b400c9007a23 */ /* 0x002fc8000001080d */
[----:B------:R1:W-:Y:S01]  /*58f0*/  MUFU.EX2 R18, R0 ;  /* 0x0000000000127308 */ /* 0x0003e20000000800 */
[----:B------:R-:W-:Y:S01]  /*5900*/  IMAD.MOV.U32 R161, RZ, RZ, R162 ;  /* 0x000000ffffa17224 */ /* 0x000fe200078e00a2 */
[----:B------:R-:W-:Y:S01]  /*5910*/  MOV R162, R175 ;  /* 0x000000af00a27202 */ /* 0x000fe20000000f00 */
[----:B------:R-:W-:Y:S01]  /*5920*/  IMAD.MOV.U32 R200, RZ, RZ, R244 ;  /* 0x000000ffffc87224 */ /* 0x000fe200078e00f4 */
[----:B------:R-:W-:Y:S01]  /*5930*/  MOV R244, R251 ;  /* 0x000000fb00f47202 */ /* 0x000fe20000000f00 */
[----:B------:R-:W-:-:S03]  /*5940*/  IMAD.MOV.U32 R251, RZ, RZ, R115 ;  /* 0x000000fffffb7224 */ /* 0x000fc600078e0073 */
[----:B------:R-:W2:Y:S01]  /*5950*/  MUFU.EX2 R27, R4 ;  /* 0x00000004001b7308 */ /* 0x000ea20000000800 */
[----:B------:R-:W-:Y:S02]  /*5960*/  IMAD.MOV.U32 R115, RZ, RZ, R132 ;  /* 0x000000ffff737224 */ /* 0x000fe400078e0084 */
[----:B-1----:R-:W-:Y:S01]  /*5970*/  FFMA.FTZ R0, R202, c[0x0][0x2d0], -R13 ;  /* 0x0000b400ca007a23 */ /* 0x002fe2000001080d */
[----:B------:R-:W-:-:S04]  /*5980*/  MOV R132, R163 ;  /* 0x000000a300847202 */ /* 0x000fc80000000f00 */
[----:B------:R-:W1:Y:S01]  /*5990*/  MUFU.EX2 R23, R3 ;  /* 0x0000000300177308 */ /* 0x000e620000000800 */
[----:B------:R-:W-:Y:S01]  /*59a0*/  IMAD.MOV.U32 R163, RZ, RZ, R161 ;  /* 0x000000ffffa37224 */ /* 0x000fe200078e00a1 */
[----:B------:R-:W-:Y:S01]  /*59b0*/  HMMA.16816.F32 R192, R8, R32, R96 ;  /* 0x0000002008c0723c */ /* 0x000fe20000001860 */
[----:B------:R-:W-:Y:S01]  /*59c0*/  IMAD.MOV.U32 R161, RZ, RZ, R162 ;  /* 0x000000ffffa17224 */ /* 0x000fe200078e00a2 */
[----:B------:R1:W5:Y:S04]  /*59d0*/  LDL.LU R175, [R1+0x40] ;  /* 0x0000400001af7983 */ /* 0x0003680000300800 */
[----:B------:R2:W-:Y:S01]  /*59e0*/  MUFU.EX2 R19, R0 ;  /* 0x0000000000137308 */ /* 0x0005e20000000800 */
[----:B------:R-:W-:Y:S01]  /*59f0*/  MOV R162, R160 ;  /* 0x000000a000a27202 */ /* 0x000fe20000000f00 */
[----:B------:R-:W-:Y:S01]  /*5a00*/  IMAD.MOV.U32 R160, RZ, RZ, R165 ;  /* 0x000000ffffa07224 */ /* 0x000fe200078e00a5 */
[----:B------:R-:W-:Y:S01]  /*5a10*/  MOV R165, R166 ;  /* 0x000000a600a57202 */ /* 0x000fe20000000f00 */
[----:B------:R-:W-:Y:S01]  /*5a20*/  IMAD.MOV.U32 R166, RZ, RZ, R15 ;  /* 0x000000ffffa67224 */ /* 0x000fe200078e000f */
[----:B------:R-:W1:Y:S01]  /*5a30*/  LDSM.16.MT88.4 R96, [R227+0x1900] ;  /* 0x00190000e360783b */ /* 0x000e620000004200 */
[----:B--2---:R-:W-:-:S02]  /*5a40*/  FFMA.FTZ R0, R83, c[0x0][0x2d0], -R12 ;  /* 0x0000b40053007a23 */ /* 0x004fc4000001080c */
[----:B------:R-:W-:Y:S02]  /*5a50*/  IMAD.MOV.U32 R83, RZ, RZ, R14 ;  /* 0x000000ffff537224 */ /* 0x000fe400078e000e */
[----:B------:R2:W-:Y:S02]  /*5a60*/  MUFU.EX2 R14, R0 ;  /* 0x00000000000e7308 */ /* 0x0005e40000000800 */
[----:B--2---:R-:W-:-:S06]  /*5a70*/  FFMA.FTZ R0, R203, c[0x0][0x2d0], -R12 ;  /* 0x0000b400cb007a23 */ /* 0x004fcc000001080c */
[----:B------:R2:W1:Y:S01]  /*5a80*/  MUFU.EX2 R15, R0 ;  /* 0x00000000000f7308 */ /* 0x0004620000000800 */
[----:B------:R-:W-:Y:S02]  /*5a90*/  IMAD.MOV.U32 R201, RZ, RZ, R112 ;  /* 0x000000ffffc97224 */ /* 0x000fe400078e0070 */
[----:B--2---:R-:W-:-:S05]  /*5aa0*/  FFMA.FTZ R0, R83, c[0x0][0x2d0], -R12 ;  /* 0x0000b40053007a23 */ /* 0x004fca000001080c */
[----:B------:R2:W-:Y:S01]  /*5ab0*/  MUFU.EX2 R13, R0 ;  /* 0x00000000000d7308 */ /* 0x0005e20000000800 */
[----:B------:R-:W-:Y:S01]  /*5ac0*/  IMAD.MOV.U32 R202, RZ, RZ, R113 ;  /* 0x000000ffffca7224 */ /* 0x000fe200078e0071 */
[----:B------:R-:W-:Y:S01]  /*5ad0*/  MOV R203, R114 ;  /* 0x0000007200cb7202 */ /* 0x000fe20000000f00 */
[----:B------:R-:W-:Y:S01]  /*5ae0*/  IMAD.MOV.U32 R112, RZ, RZ, R80 ;  /* 0x000000ffff707224 */ /* 0x000fe200078e0050 */
[----:B------:R-:W-:Y:S01]  /*5af0*/  MOV R113, R81 ;  /* 0x0000005100717202 */ /* 0x000fe20000000f00 */
[----:B------:R-:W-:Y:S02]  /*5b00*/  IMAD.MOV.U32 R114, RZ, RZ, R82 ;  /* 0x000000ffff727224 */ /* 0x000fe400078e0052 */
[----:B--2---:R-:W-:Y:S02]  /*5b10*/  FFMA.FTZ R0, R200, c[0x0][0x2d0], -R12 ;  /* 0x0000b400c8007a23 */ /* 0x004fe4000001080c */
[----:B------:R-:W-:Y:S01]  /*5b20*/  IMAD.MOV.U32 R7, RZ, RZ, R251 ;  /* 0x000000ffff077224 */ /* 0x000fe200078e00fb */
[----:B------:R-:W-:Y:S01]  /*5b30*/  MOV R34, R132 ;  /* 0x0000008400227202 */ /* 0x000fe20000000f00 */
[----:B------:R2:W1:Y:S01]  /*5b40*/  MUFU.EX2 R12, R0 ;  /* 0x00000000000c7308 */ /* 0x0004620000000800 */
        /* <DEDUP_REMOVED lines=8> */
[----:B------:R-:W1:Y:S01]  /*5bd0*/  LDSM.16.MT88.4 R80, [R225+0x1900] ;  /* 0x00190000e150783b */ /* 0x000e620000004200 */
[----:B------:R-:W-:Y:S01]  /*5be0*/  MOV R33, R201 ;  /* 0x000000c900217202 */ /* 0x000fe20000000f00 */
[----:B------:R-:W-:Y:S01]  /*5bf0*/  IMAD.MOV.U32 R32, RZ, RZ, R202 ;  /* 0x000000ffff207224 */ /* 0x000fe200078e00ca */
[----:B------:R-:W-:Y:S01]  /*5c00*/  MOV R6, R203 ;  /* 0x000000cb00067202 */ /* 0x000fe20000000f00 */
[----:B------:R-:W-:Y:S01]  /*5c10*/  IMAD.MOV.U32 R161, RZ, RZ, R165 ;  /* 0x000000ffffa17224 */ /* 0x000fe200078e00a5 */
[----:B------:R-:W-:Y:S01]  /*5c20*/  MOV R162, R166 ;  /* 0x000000a600a27202 */ /* 0x000fe20000000f00 */
[----:B------:R-:W-:Y:S01]  /*5c30*/  IMAD.MOV.U32 R160, RZ, RZ, R167 ;  /* 0x000000ffffa07224 */ /* 0x000fe200078e00a7 */
[----:B---3--:R-:W-:Y:S01]  /*5c40*/  F2FP.PACK_AB R200, R25, R24 ;  /* 0x0000001819c8723e */ /* 0x008fe200000000ff */
[----:B--2---:R-:W-:Y:S01]  /*5c50*/  FADD.FTZ R0, R164, R135 ;  /* 0x00000087a4007221 */ /* 0x004fe20000010000 */
[----:B----4-:R-:W-:-:S02]  /*5c60*/  F2FP.PACK_AB R201, R22, R20 ;  /* 0x0000001416c9723e */ /* 0x010fc400000000ff */
[----:B------:R-:W-:Y:S02]  /*5c70*/  F2FP.PACK_AB R202, R26, R27 ;  /* 0x0000001b1aca723e */ /* 0x000fe400000000ff */
[----:B-1----:R-:W-:Y:S02]  /*5c80*/  F2FP.PACK_AB R203, R21, R23 ;  /* 0x0000001715cb723e */ /* 0x002fe400000000ff */
[----:B------:R-:W-:Y:S02]  /*5c90*/  F2FP.PACK_AB R164, R17, R16 ;  /* 0x0000001011a4723e */ /* 0x000fe400000000ff */
[----:B------:R-:W-:Y:S02]  /*5ca0*/  F2FP.PACK_AB R165, R15, R14 ;  /* 0x0000000e0fa5723e */ /* 0x000fe400000000ff */
[----:B------:R-:W-:Y:S02]  /*5cb0*/  F2FP.PACK_AB R166, R19, R18 ;  /* 0x0000001213a6723e */ /* 0x000fe400000000ff */
[----:B------:R-:W-:Y:S01]  /*5cc0*/  F2FP.PACK_AB R167, R12, R13 ;  /* 0x0000000d0ca7723e */ /* 0x000fe200000000ff */
[-C--:B------:R-:W-:Y:S08]  /*5cd0*/  HMMA.16816.F32 R180, R200, R188.reuse, R180 ;  /* 0x000000bcc8b4723c */ /* 0x080ff000000018b4 */
[C---:B------:R-:W-:Y:S08]  /*5ce0*/  HMMA.16816.F32 R176, R164.reuse, R188, R176 ;  /* 0x000000bca4b0723c */ /* 0x040ff000000018b0 */
[-C--:B------:R-:W-:Y:S08]  /*5cf0*/  HMMA.16816.F32 R184, R164, R190.reuse, R184 ;  /* 0x000000bea4b8723c */ /* 0x080ff000000018b8 */
[----:B------:R-:W-:Y:S07]  /*5d00*/  HMMA.16816.F32 R188, R200, R190, R44 ;  /* 0x000000bec8bc723c */ /* 0x000fee000000182c */
[----:B------:R-:W-:Y:S01]  /*5d10*/  MOV R47, R6 ;  /* 0x00000006002f7202 */ /* 0x000fe20000000f00 */
[----:B------:R-:W-:-:S02]  /*5d20*/  IMAD.MOV.U32 R46, RZ, RZ, R7 ;  /* 0x000000ffff2e7224 */ /* 0x000fc400078e0007 */
[----:B------:R-:W1:Y:S01]  /*5d30*/  LDSM.16.MT88.4 R4, [R226+0x3900] ;  /* 0x00390000e204783b */ /* 0x000e620000004200 */
[----:B------:R-:W-:Y:S01]  /*5d40*/  HMMA.16816.F32 R84, R200, R96, R84 ;  /* 0x00000060c854723c */ /* 0x000fe20000001854 */
[----:B------:R-:W-:Y:S01]  /*5d50*/  MOV R8, R160 ;  /* 0x000000a000087202 */ /* 0x000fe20000000f00 */
[----:B------:R-:W-:-:S06]  /*5d60*/  IMAD.MOV.U32 R3, RZ, RZ, R162 ;  /* 0x000000ffff037224 */ /* 0x000fcc00078e00a2 */
[----:B------:R-:W-:Y:S01]  /*5d70*/  HMMA.16816.F32 R88, R164, R96, R88 ;  /* 0x00000060a458723c */ /* 0x000fe20000001858 */
[----:B------:R-:W-:-:S07]  /*5d80*/  MOV R10, R161 ;  /* 0x000000a1000a7202 */ /* 0x000fce0000000f00 */
[----:B------:R-:W-:Y:S01]  /*5d90*/  HMMA.16816.F32 R92, R164, R98, R92 ;  /* 0x00000062a45c723c */ /* 0x000fe2000000185c */
[----:B------:R-:W-:Y:S02]  /*5da0*/  IMAD.MOV.U32 R9, RZ, RZ, R163 ;  /* 0x000000ffff097224 */ /* 0x000fe400078e00a3 */
[----:B------:R-:W-:-:S05]  /*5db0*/  FADD.FTZ R11, R117, R116 ;  /* 0x00000074750b7221 */ /* 0x000fca0000010000 */
[C---:B------:R-:W-:Y:S01]  /*5dc0*/  HMMA.16816.F32 R68, R200.reuse, R80, R68 ;  /* 0x00000050c844723c */ /* 0x040fe20000001844 */
[----:B------:R-:W-:Y:S01]  /*5dd0*/  MOV R45, R112 ;  /* 0x00000070002d7202 */ /* 0x000fe20000000f00 */
[----:B------:R-:W-:Y:S01]  /*5de0*/  IMAD.MOV.U32 R44, RZ, RZ, R113 ;  /* 0x000000ffff2c7224 */ /* 0x000fe200078e0071 */
[----:B------:R-:W-:Y:S05]  /*5df0*/  LDSM.16.MT88.4 R160, [R227+0x3900] ;  /* 0x00390000e3a0783b */ /* 0x000fea0000004200 */
[----:B------:R-:W-:Y:S07]  /*5e00*/  HMMA.16816.F32 R96, R200, R98, R36 ;  /* 0x00000062c860723c */ /* 0x000fee0000001824 */
[----:B------:R-:W-:Y:S01]  /*5e10*/  MOV R37, R119 ;  /* 0x0000007700257202 */ /* 0x000fe20000000f00 */
[----:B------:R-:W-:Y:S01]  /*5e20*/  IMAD.MOV.U32 R38, RZ, RZ, R133 ;  /* 0x000000ffff267224 */ /* 0x000fe200078e0085 */
[----:B------:R-:W-:Y:S01]  /*5e30*/  MOV R39, R134 ;  /* 0x0000008600277202 */ /* 0x000fe20000000f00 */
[----:B------:R-:W-:Y:S02]  /*5e40*/  HMMA.16816.F32 R72, R164, R80, R72 ;  /* 0x00000050a448723c */ /* 0x000fe40000001848 */
[----:B------:R-:W-:-:S02]  /*5e50*/  FADD.FTZ R8, R8, R37 ;  /* 0x0000002508087221 */ /* 0x000fc40000010000 */
[----:B------:R-:W-:-:S04]  /*5e60*/  FADD.FTZ R3, R3, R38 ;  /* 0x0000002603037221 */ /* 0x000fc80000010000 */
[----:B------:R-:W-:Y:S01]  /*5e70*/  HMMA.16816.F32 R76, R164, R82, R76 ;  /* 0x00000052a44c723c */ /* 0x000fe2000000184c */
[----:B------:R-:W-:Y:S02]  /*5e80*/  FADD.FTZ R0, R39, R0 ;  /* 0x0000000027007221 */ /* 0x000fe40000010000 */
[----:B------:R-:W-:-:S05]  /*5e90*/  FADD.FTZ R10, R10, R8 ;  /* 0x000000080a0a7221 */ /* 0x000fca0000010000 */
[----:B------:R-:W-:Y:S01]  /*5ea0*/  HMMA.16816.F32 R80, R200, R82, R40 ;  /* 0x00000052c850723c */ /* 0x000fe20000001828 */
[----:B------:R-:W-:-:S06]  /*5eb0*/  FADD.FTZ R9, R9, R3 ;  /* 0x0000000309097221 */ /* 0x000fcc0000010000 */
[----:B------:R-:W-:Y:S01]  /*5ec0*/  MOV R41, R132 ;  /* 0x0000008400297202 */ /* 0x000fe20000000f00 */
[----:B------:R-:W-:Y:S01]  /*5ed0*/  IMAD.MOV.U32 R40, RZ, RZ, R118 ;  /* 0x000000ffff287224 */ /* 0x000fe200078e0076 */
[----:B------:R-:W-:Y:S01]  /*5ee0*/  MOV R43, R114 ;  /* 0x00000072002b7202 */ /* 0x000fe20000000f00 */
[----:B------:R-:W-:Y:S02]  /*5ef0*/  IMAD.MOV.U32 R42, RZ, RZ, R115 ;  /* 0x000000ffff2a7224 */ /* 0x000fe400078e0073 */
[----:B------:R-:W-:Y:S01]  /*5f00*/  FADD.FTZ R8, R41, R0 ;  /* 0x0000000029087221 */ /* 0x000fe20000010000 */
[----:B-1----:R-:W-:Y:S01]  /*5f10*/  HMMA.16816.F32 R196, R164, R4, R196 ;  /* 0x00000004a4c4723c */ /* 0x002fe200000018c4 */
[----:B------:R-:W-:Y:S01]  /*5f20*/  FADD.FTZ R11, R40, R11 ;  /* 0x0000000b280b7221 */ /* 0x000fe20000010000 */
[----:B------:R-:W1:Y:S01]  /*5f30*/  LDSM.16.MT88.4 R112, [R226+0x1900] ;  /* 0x00190000e270783b */ /* 0x000e620000004200 */
[----:B------:R-:W-:Y:S02]  /*5f40*/  FADD.FTZ R0, R44, R9 ;  /* 0x000000092c007221 */ /* 0x000fe40000010000 */
[----:B------:R-:W-:-:S03]  /*5f50*/  FADD.FTZ R9, R45, R8 ;  /* 0x000000082d097221 */ /* 0x000fc60000010000 */
[----:B------:R-:W-:Y:S01]  /*5f60*/  HMMA.16816.F32 R192, R200, R4, R192 ;  /* 0x00000004c8c0723c */ /* 0x000fe200000018c0 */
[----:B------:R-:W-:-:S06]  /*5f70*/  FADD.FTZ R3, R43, R10 ;  /* 0x0000000a2b037221 */ /* 0x000fcc0000010000 */
        /* <DEDUP_REMOVED lines=40> */
[----:B-1----:R-:W-:Y:S01]  /*6200*/  HMMA.16816.F32 R104, R164, R112, R104 ;  /* 0x00000070a468723c */ /* 0x002fe20000001868 */
[----:B------:R-:W-:Y:S02]  /*6210*/  FADD.FTZ R4, R17, R4 ;  /* 0x0000000411047221 */ /* 0x000fe40000010000 */
[----:B------:R-:W-:-:S02]  /*6220*/  FADD.FTZ R0, R26, R0 ;  /* 0x000000001a007221 */ /* 0x000fc40000010000 */
[----:B------:R-:W-:-:S03]  /*6230*/  FADD.FTZ R3, R23, R3 ;  /* 0x0000000317037221 */ /* 0x000fc60000010000 */
[----:B------:R-:W-:Y:S01]  /*6240*/  HMMA.16816.F32 R108, R164, R114, R108 ;  /* 0x00000072a46c723c */ /* 0x000fe2000000186c */
[----:B------:R-:W-:Y:S02]  /*6250*/  FADD.FTZ R5, R13, R5 ;  /* 0x000000050d057221 */ /* 0x000fe40000010000 */
[----:B------:R-:W-:-:S05]  /*6260*/  FADD.FTZ R4, R18, R4 ;  /* 0x0000000412047221 */ /* 0x000fca0000010000 */
[C---:B------:R-:W-:Y:S01]  /*6270*/  HMMA.16816.F32 R120, R164.reuse, R128, R120 ;  /* 0x00000080a478723c */ /* 0x040fe20000001878 */
[----:B------:R1:W-:Y:S07]  /*6280*/  STL [R1], R0 ;  /* 0x0000000001007387 */ /* 0x0003ee0000100800 */
[----:B------:R-:W-:Y:S01]  /*6290*/  HMMA.16816.F32 R124, R164, R130, R124 ;  /* 0x00000082a47c723c */ /* 0x000fe2000000187c */
[----:B------:R-:W-:-:S07]  /*62a0*/  UIADD3 UR23, UR21, -0x2, URZ ;  /* 0xfffffffe15177890 */ /* 0x000fce000fffe03f */
[C---:B------:R-:W-:Y:S08]  /*62b0*/  HMMA.16816.F32 R136, R164.reuse, R144, R136 ;  /* 0x00000090a488723c */ /* 0x040ff00000001888 */
[----:B------:R-:W-:Y:S01]  /*62c0*/  HMMA.16816.F32 R140, R164, R146, R140 ;  /* 0x00000092a48c723c */ /* 0x000fe2000000188c */
[----:B-1----:R-:W-:-:S07]  /*62d0*/  FADD.FTZ R0, R12, R5 ;  /* 0x000000050c007221 */ /* 0x002fce0000010000 */
        /* <DEDUP_REMOVED lines=12> */
[----:B------:R-:W-:Y:S07]  /*63a0*/  HMMA.16816.F32 R200, R200, R6, R48 ;  /* 0x00000006c8c8723c */ /* 0x000fee0000001830 */
[----:B------:R-:W-:Y:S02]  /*63b0*/  FADD.FTZ R6, R21, R3 ;  /* 0x0000000315067221 */ /* 0x000fe40000010000 */
        /* <DEDUP_REMOVED lines=12> */
[----:B-1----:R-:W-:Y:S01]  /*6480*/  IMAD.MOV.U32 R3, RZ, RZ, R172 ;  /* 0x000000ffff037224 */ /* 0x002fe200078e00ac */
[----:B------:R-:W-:Y:S01]  /*6490*/  ULDC.64 UR6, c[0x0][0x208] ;  /* 0x0000820000067ab9 */ /* 0x000fe20000000a00 */
[----:B------:R-:W-:Y:S01]  /*64a0*/  IMAD.MOV.U32 R0, RZ, RZ, R173 ;  /* 0x000000ffff007224 */ /* 0x000fe200078e00ad */
[----:B------:R-:W-:Y:S01]  /*64b0*/  ULDC.64 UR4, c[0x0][0x1e0] ;  /* 0x0000780000047ab9 */ /* 0x000fe20000000a00 */
[----:B------:R-:W-:Y:S01]  /*64c0*/  IMAD.MOV.U32 R168, RZ, RZ, R171 ;  /* 0x000000ffffa87224 */ /* 0x000fe200078e00ab */
[----:B--2---:R-:W-:-:S02]  /*64d0*/  IADD3 R5, P2, R244, 0x40, RZ ;  /* 0x00000040f4057810 */ /* 0x004fc40007f5e0ff */
[----:B---3--:R-:W-:-:S03]  /*64e0*/  IADD3 R4, P1, R246, 0x40, RZ ;  /* 0x00000040f6047810 */ /* 0x008fc60007f3e0ff */
[----:B------:R-:W-:Y:S04]  /*64f0*/  STL [R1+0x1c], R5 ;  /* 0x00001c0501007387 */ /* 0x000fe80000100800 */
[----:B------:R1:W-:Y:S01]  /*6500*/  STL [R1+0x14], R4 ;  /* 0x0000140401007387 */ /* 0x0003e20000100800 */
[----:B----4-:R-:W-:Y:S01]  /*6510*/  IMAD.X R2, RZ, RZ, R251, P1 ;  /* 0x000000ffff027224 */ /* 0x010fe200008e06fb */
[----:B-1----:R-:W-:-:S05]  /*6520*/  IADD3.X R4, RZ, R249, RZ, P2, !PT ;  /* 0x000000f9ff047210 */ /* 0x002fca00017fe4ff */
[----:B------:R1:W-:Y:S04]  /*6530*/  STL [R1+0x18], R4 ;  /* 0x0000180401007387 */ /* 0x0003e80000100800 */
[----:B------:R1:W-:Y:S02]  /*6540*/  STL [R1+0x10], R2 ;  /* 0x0000100201007387 */ /* 0x0003e40000100800 */
.L_x_1448:
[----:B------:R-:W2:Y:S01]  /*6550*/  LDL.64 R170, [R1+0x30] ;  /* 0x0000300001aa7983 */ /* 0x000ea20000100a00 */
[----:B------:R-:W-:Y:S04]  /*6560*/  DEPBAR.LE SB0, 0x0 ;  /* 0x000080000000791a */ /* 0x000fe80000000000 */
[----:B------:R-:W-:Y:S01]  /*6570*/  USHF.R.S32.HI UR17, URZ, 0x1f, UR23 ;  /* 0x0000001f3f117899 */ /* 0x000fe20008011417 */
[----:B------:R-:W3:Y:S01]  /*6580*/  LDL R169, [R1+0x20] ;  /* 0x0000200001a97983 */ /* 0x000ee20000100800 */
[----:B------:R-:W-:Y:S02]  /*6590*/  UIMAD.WIDE.U32 UR24, UR23, UR6, URZ ;  /* 0x00000006171872a5 */ /* 0x000fe4000f8e003f */
[----:B------:R-:W-:Y:S01]  /*65a0*/  UIMAD UR17, UR17, UR6, URZ ;  /* 0x00000006111172a4 */ /* 0x000fe2000f8e023f */
[----:B------:R-:W3:Y:S01]  /*65b0*/  LDL R172, [R1+0x1c] ;  /* 0x00001c0001ac7983 */ /* 0x000ee20000100800 */
[----:B------:R-:W-:Y:S02]  /*65c0*/  USHF.L.U32 UR20, UR24, 0x6, URZ ;  /* 0x0000000618147899 */ /* 0x000fe4000800063f */
[----:B------:R-:W-:Y:S01]  /*65d0*/  UIMAD UR17, UR23, UR7, UR17 ;  /* 0x00000007171172a4 */ /* 0x000fe2000f8e0211 */
[----:B------:R-:W3:Y:S01]  /*65e0*/  LDL R244, [R1+0x18] ;  /* 0x0000180001f47983 */ /* 0x000ee20000100800 */
[----:B------:R-:W-:Y:S02]  /*65f0*/  UISETP.GT.AND UP1, UPT, UR23, UR8, UPT ;  /* 0x000000081700728c */ /* 0x000fe4000bf24270 */
[----:B------:R-:W-:Y:S01]  /*6600*/  UIADD3 UR17, UR25, UR17, URZ ;  /* 0x0000001119117290 */ /* 0x000fe2000fffe03f */
[----:B------:R-:W-:Y:S01]  /*6610*/  BAR.SYNC.DEFER_BLOCKING 0x0 ;  /* 0x0000000000007b1d */ /* 0x000fe20000010000 */
[----:B------:R-:W-:Y:S02]  /*6620*/  UIADD3 UR23, UR23, -0x1, URZ ;  /* 0xffffffff17177890 */ /* 0x000fe4000fffe03f */
[----:B------:R-:W-:Y:S05]  /*6630*/  USHF.L.U64.HI UR17, UR24, 0x6, UR17 ;  /* 0x0000000618117899 */ /* 0x000fea0008010211 */
[----:B------:R-:W-:Y:S02]  /*6640*/  @UP1 USHF.L.U32 UR21, UR4, 0x5, URZ ;  /* 0x0000000504151899 */ /* 0x000fe4000800063f */
[----:B------:R-:W-:Y:S02]  /*6650*/  @UP1 USHF.L.U64.HI UR22, UR4, 0x5, UR5 ;  /* 0x0000000504161899 */ /* 0x000fe40008010205 */
[----:B------:R-:W-:Y:S01]  /*6660*/  @UP1 UIMAD.WIDE.U32 UR24, UR23, UR4, URZ ;  /* 0x00000004171812a5 */ /* 0x000fe2000f8e003f */
        /* <DEDUP_REMOVED lines=15> */
[----:B------:R-:W4:Y:S06]  /*6760*/  LDL.64 R250, [R1+0x28] ;  /* 0x0000280001fa7983 */ /* 0x000f2c0000100a00 */
[----:B------:R-:W4:Y:S01]  /*6770*/  LDL R252, [R1+0x14] ;  /* 0x0000140001fc7983 */ /* 0x000f220000100800 */
[C---:B------:R-:W-:Y:S03]  /*6780*/  HMMA.16816.F32 R24, R60.reuse, R32, RZ ;  /* 0x000000203c18723c */ /* 0x040fe600000018ff */
[----:B------:R-:W4:Y:S05]  /*6790*/  LDL R249, [R1+0x10] ;  /* 0x0000100001f97983 */ /* 0x000f2a0000100800 */
[-C--:B------:R-:W-:Y:S08]  /*67a0*/  HMMA.16816.F32 R28, R60, R34.reuse, RZ ;  /* 0x000000223c1c723c */ /* 0x080ff000000018ff */
        /* <DEDUP_REMOVED lines=9> */
[----:B------:R-:W2:Y:S07]  /*6840*/  LDSM.16.M88.4 R204, [R241] ;  /* 0x00000000f1cc783b */ /* 0x000eae0000000200 */
        /* <DEDUP_REMOVED lines=9> */
[-C--:B--2---:R-:W-:Y:S08]  /*68e0*/  HMMA.16816.F32 R36, R208, R204.reuse, R36 ;  /* 0x000000ccd024723c */ /* 0x084ff00000001824 */
[C---:B------:R-:W-:Y:S08]  /*68f0*/  HMMA.16816.F32 R40, R216.reuse, R204, R40 ;  /* 0x000000ccd828723c */ /* 0x040ff00000001828 */
[-C--:B------:R-:W-:Y:S04]  /*6900*/  HMMA.16816.F32 R44, R216, R206.reuse, R44 ;  /* 0x000000ced82c723c */ /* 0x080fe8000000182c */
[----:B------:R-:W-:Y:S04]  /*6910*/  IADD3 R2, P2, R170, UR20, RZ ;  /* 0x00000014aa027c10 */ /* 0x000fe8000ff5e0ff */
[C---:B------:R-:W-:Y:S04]  /*6920*/  HMMA.16816.F32 R48, R208.reuse, R206, R48 ;  /* 0x000000ced030723c */ /* 0x040fe80000001830 */
[C---:B------:R-:W-:Y:S02]  /*6930*/  LEA R170, P1, R2.reuse, c[0x0][0x1f8], 0x1 ;  /* 0x00007e0002aa7a11 */ /* 0x040fe400078208ff */
[----:B---3--:R-:W-:Y:S02]  /*6940*/  IADD3.X R169, R169, UR17, RZ, P2, !PT ;  /* 0x00000011a9a97c10 */ /* 0x008fe400097fe4ff */
[-C--:B-1----:R-:W-:Y:S04]  /*6950*/  HMMA.16816.F32 R52, R208, R212.reuse, R52 ;  /* 0x000000d4d034723c */ /* 0x082fe80000001834 */
[----:B------:R-:W-:Y:S02]  /*6960*/  LEA.HI.X R171, R2, c[0x0][0x1fc], R169, 0x1, P1 ;  /* 0x00007f0002ab7a11 */ /* 0x000fe400008f0ca9 */
[----:B------:R-:W-:Y:S01]  /*6970*/  IADD3 R2, P2, R172, UR20, RZ ;  /* 0x00000014ac027c10 */ /* 0x000fe2000ff5e0ff */
[----:B------:R-:W-:Y:S01]  /*6980*/  @UP1 USHF.L.U32 UR20, UR24, 0x6, URZ ;  /* 0x0000000618141899 */ /* 0x000fe2000800063f */
[C---:B------:R-:W-:Y:S01]  /*6990*/  HMMA.16816.F32 R56, R216.reuse, R212, R56 ;  /* 0x000000d4d838723c */ /* 0x040fe20000001838 */
[----:B------:R-:W-:Y:S01]  /*69a0*/  @!PT LDS RZ, [RZ] ;  /* 0x00000000fffff984 */ /* 0x000fe20000000800 */
[----:B------:R-:W-:Y:S01]  /*69b0*/  @!PT LDS RZ, [RZ] ;  /* 0x00000000fffff984 */ /* 0x000fe20000000800 */
[----:B------:R-:W-:Y:S01]  /*69c0*/  @!PT LDS RZ, [RZ] ;  /* 0x00000000fffff984 */ /* 0x000fe20000000800 */
[----:B------:R1:W-:Y:S03]  /*69d0*/  LDGSTS.E.BYPASS.LTC128B.128 [R243+0x100], [R170.64], !P3 ;  /* 0x00100000aaf37fae */ /* 0x0003e6000d901d52 */
[----:B------:R-:W-:Y:S02]  /*69e0*/  LEA R172, P1, R2, c[0x0][0x1f8], 0x1 ;  /* 0x00007e0002ac7a11 */ /* 0x000fe400078208ff */
        /* <DEDUP_REMOVED lines=29> */
[----:B------:R-:W1:Y:S08]  /*6bc0*/  LDSM.16.M88.4 R220, [R231+0xa100] ;  /* 0x00a10000e7dc783b */ /* 0x000e700000000200 */
[----:B------:R-:W2:Y:S08]  /*6bd0*/  LDSM.16.M88.4 R208, [R229+0x4900] ;  /* 0x00490000e5d0783b */ /* 0x000eb00000000200 */
[----:B------:R-:W0:Y:S08]  /*6be0*/  LDGDEPBAR ;  /* 0x00000000000079af */ /* 0x000e300000000000 */
[----:B------:R-:W2:Y:S01]  /*6bf0*/  LDSM.16.M88.4 R212, [R229+0x5100] ;  /* 0x00510000e5d4783b */ /* 0x000ea20000000200 */
[-C--:B---3--:R-:W-:Y:S08]  /*6c00*/  HMMA.16816.F32 R4, R204, R216.reuse, R4 ;  /* 0x000000d8cc04723c */ /* 0x088ff00000001804 */
[C---:B-1----:R-:W-:Y:S08]  /*6c10*/  HMMA.16816.F32 R8, R220.reuse, R216, R8 ;  /* 0x000000d8dc08723c */ /* 0x042ff00000001808 */
[-C--:B------:R-:W-:Y:S08]  /*6c20*/  HMMA.16816.F32 R12, R220, R218.reuse, R12 ;  /* 0x000000dadc0c723c */ /* 0x080ff0000000180c */
[C---:B------:R-:W-:Y:S01]  /*6c30*/  HMMA.16816.F32 R16, R204.reuse, R218, R16 ;  /* 0x000000dacc10723c */ /* 0x040fe20000001810 */
[----:B------:R-:W1:Y:S07]  /*6c40*/  LDSM.16.M88.4 R216, [R229+0x5900] ;  /* 0x00590000e5d8783b */ /* 0x000e6e0000000200 */
[-C--:B--2---:R-:W-:Y:S08]  /*6c50*/  HMMA.16816.F32 R20, R204, R208.reuse, R20 ;  /* 0x000000d0cc14723c */ /* 0x084ff00000001814 */
        /* <DEDUP_REMOVED lines=8> */
[----:B------:R-:W2:Y:S07]  /*6ce0*/  LDSM.16.M88.4 R212, [R228] ;  /* 0x00000000e4d4783b */ /* 0x000eae0000000200 */
[-C--:B-1----:R-:W-:Y:S08]  /*6cf0*/  HMMA.16816.F32 R52, R204, R216.reuse, R52 ;  /* 0x000000d8cc34723c */ /* 0x082ff00000001834 */
[C---:B------:R-:W-:Y:S08]  /*6d00*/  HMMA.16816.F32 R56, R220.reuse, R216, R56 ;  /* 0x000000d8dc38723c */ /* 0x040ff00000001838 */
[-C--:B------:R-:W-:Y:S01]  /*6d10*/  HMMA.16816.F32 R60, R220, R218.reuse, R60 ;  /* 0x000000dadc3c723c */ /* 0x080fe2000000183c */
[----:B------:R-:W1:Y:S07]  /*6d20*/  LDSM.16.M88.4 R220, [R233+0xa100] ;  /* 0x00a10000e9dc783b */ /* 0x000e6e0000000200 */
[----:B------:R-:W-:Y:S01]  /*6d30*/  HMMA.16816.F32 R64, R204, R218, R64 ;  /* 0x000000dacc40723c */ /* 0x000fe20000001840 */
[----:B------:R-:W3:Y:S07]  /*6d40*/  LDSM.16.M88.4 R204, [R228+0x800] ;  /* 0x00080000e4cc783b */ /* 0x000eee0000000200 */
[-C--:B--2---:R-:W-:Y:S01]  /*6d50*/  HMMA.16816.F32 R4, R208, R212.reuse, R4 ;  /* 0x000000d4d004723c */ /* 0x084fe20000001804 */
[----:B------:R-:W-:Y:S07]  /*6d60*/  LDSM.16.M88.4 R216, [R228+0x1800] ;  /* 0x00180000e4d8783b */ /* 0x000fee0000000200 */
[C---:B-1----:R-:W-:Y:S08]  /*6d70*/  HMMA.16816.F32 R8, R220.reuse, R212, R8 ;  /* 0x000000d4dc08723c */ /* 0x042ff00000001808 */
[-C--:B------:R-:W-:Y:S08]  /*6d80*/  HMMA.16816.F32 R12, R220, R214.reuse, R12 ;  /* 0x000000d6dc0c723c */ /* 0x080ff0000000180c */
[C---:B------:R-:W-:Y:S01]  /*6d90*/  HMMA.16816.F32 R16, R208.reuse, R214, R16 ;  /* 0x000000d6d010723c */ /* 0x040fe20000001810 */
[----:B------:R-:W1:Y:S07]  /*6da0*/  LDSM.16.M88.4 R212, [R228+0x1000] ;  /* 0x00100000e4d4783b */ /* 0x000e6e0000000200 */
[-C--:B---3--:R-:W-:Y:S08]  /*6db0*/  HMMA.16816.F32 R20, R208, R204.reuse, R20 ;  /* 0x000000ccd014723c */ /* 0x088ff00000001814 */
        /* <DEDUP_REMOVED lines=12> */
[----:B------:R-:W2:Y:S07]  /*6e80*/  LDSM.16.M88.4 R220, [R230+0xe100] ;  /* 0x00e10000e6dc783b */ /* 0x000eae0000000200 */
[----:B------:R-:W-:Y:S01]  /*6e90*/  HMMA.16816.F32 R64, R208, R218, R64 ;  /* 0x000000dad040723c */ /* 0x000fe20000001840 */
[----:B------:R-:W3:Y:S07]  /*6ea0*/  LDSM.16.M88.4 R208, [R175+0x6900] ;  /* 0x00690000afd0783b */ /* 0x000eee0000000200 */
[-C--:B-1----:R-:W-:Y:S01]  /*6eb0*/  HMMA.16816.F32 R4, R204, R212.reuse, R4 ;  /* 0x000000d4cc04723c */ /* 0x082fe20000001804 */
[----:B------:R-:W-:Y:S07]  /*6ec0*/  LDSM.16.M88.4 R216, [R175+0x7900] ;  /* 0x00790000afd8783b */ /* 0x000fee0000000200 */
[C---:B--2---:R-:W-:Y:S08]  /*6ed0*/  HMMA.16816.F32 R8, R220.reuse, R212, R8 ;  /* 0x000000d4dc08723c */ /* 0x044ff00000001808 */
        /* <DEDUP_REMOVED lines=16> */
[----:B------:R-:W2:Y:S07]  /*6fe0*/  LDSM.16.M88.4 R220, [R232+0xe100] ;  /* 0x00e10000e8dc783b */ /* 0x000eae0000000200 */
[----:B------:R-:W-:Y:S01]  /*6ff0*/  HMMA.16816.F32 R64, R204, R218, R64 ;  /* 0x000000dacc40723c */ /* 0x000fe20000001840 */
[----:B------:R-:W3:Y:S07]  /*7000*/  LDSM.16.M88.4 R204, [R238] ;  /* 0x00000000eecc783b */ /* 0x000eee0000000200 */
[-C--:B-1----:R-:W-:Y:S01]  /*7010*/  HMMA.16816.F32 R4, R208, R212.reuse, R4 ;  /* 0x000000d4d004723c */ /* 0x082fe20000001804 */
[----:B------:R-:W-:Y:S07]  /*7020*/  LDSM.16.M88.4 R216, [R236] ;  /* 0x00000000ecd8783b */ /* 0x000fee0000000200 */
[C---:B--2---:R-:W-:Y:S08]  /*7030*/  HMMA.16816.F32 R8, R220.reuse, R212, R8 ;  /* 0x000000d4dc08723c */ /* 0x044ff00000001808 */
[-C--:B------:R-:W-:Y:S08]  /*7040*/  HMMA.16816.F32 R12, R220, R214.reuse, R12 ;  /* 0x000000d6dc0c723c */ /* 0x080ff0000000180c */
[C---:B------:R-:W-:Y:S01]  /*7050*/  HMMA.16816.F32 R16, R208.reuse, R214, R16 ;  /* 0x000000d6d010723c */ /* 0x040fe20000001810 */
[----:B------:R-:W1:Y:S07]  /*7060*/  LDSM.16.M88.4 R212, [R237] ;  /* 0x00000000edd4783b */ /* 0x000e6e0000000200 */
        /* <DEDUP_REMOVED lines=39> */
[----:B------:R-:W1:Y:S07]  /*72e0*/  LDSM.16.M88.4 R216, [R228+0x3000] ;  /* 0x00300000e4d8783b */ /* 0x000e6e0000000200 */
[C---:B--2---:R-:W-:Y:S11]  /*72f0*/  HMMA.16816.F32 R8, R220.reuse, R212, R8 ;  /* 0x000000d4dc08723c */ /* 0x044ff60000001808 */
[----:B------:R-:W-:Y:S05]  /*7300*/  @!UPT UIADD3 URZ, URZ, URZ, URZ ;  /* 0x0000003f3f3ff290 */ /* 0x000fea000fffe03f */
[----:B------:R-:W-:Y:S02]  /*7310*/  FMNMX.FTZ R169, R6, R3, !PT ;  /* 0x0000000306a97209 */ /* 0x000fe40007810000 */
[----:B------:R-:W-:Y:S01]  /*7320*/  FMNMX.FTZ R2, R4, R0, !PT ;  /* 0x0000000004027209 */ /* 0x000fe20007810000 */
[-C--:B------:R-:W-:Y:S03]  /*7330*/  HMMA.16816.F32 R12, R220, R214.reuse, R12 ;  /* 0x000000d6dc0c723c */ /* 0x080fe6000000180c */
[----:B------:R-:W-:Y:S02]  /*7340*/  FMNMX.FTZ R169, R7, R169, !PT ;  /* 0x000000a907a97209 */ /* 0x000fe40007810000 */
[----:B------:R-:W-:Y:S03]  /*7350*/  FMNMX.FTZ R2, R5, R2, !PT ;  /* 0x0000000205027209 */ /* 0x000fe60007810000 */
[C---:B------:R-:W-:Y:S01]  /*7360*/  HMMA.16816.F32 R16, R208.reuse, R214, R16 ;  /* 0x000000d6d010723c */ /* 0x040fe20000001810 */
[----:B------:R-:W2:Y:S01]  /*7370*/  LDSM.16.M88.4 R212, [R228+0x3800] ;  /* 0x00380000e4d4783b */ /* 0x000ea20000000200 */
[----:B------:R-:W-:Y:S06]  /*7380*/  DEPBAR.LE SB0, 0x0 ;  /* 0x000080000000791a */ /* 0x000fec0000000000 */
[-C--:B---3--:R-:W-:Y:S01]  /*7390*/  HMMA.16816.F32 R20, R208, R204.reuse, R20 ;  /* 0x000000ccd014723c */ /* 0x088fe20000001814 */
[----:B------:R-:W-:Y:S04]  /*73a0*/  BAR.SYNC.DEFER_BLOCKING 0x0 ;  /* 0x0000000000007b1d */ /* 0x000fe80000010000 */
[----:B------:R-:W-:Y:S03]  /*73b0*/  FMNMX.FTZ R170, R8, R168, !PT ;  /* 0x000000a808aa7209 */ /* 0x000fe60007810000 */
[C---:B------:R-:W-:Y:S04]  /*73c0*/  HMMA.16816.F32 R24, R220.reuse, R204, R24 ;  /* 0x000000ccdc18723c */ /* 0x040fe80000001818 */
[----:B------:R-:W-:Y:S04]  /*73d0*/  FMNMX.FTZ R170, R9, R170, !PT ;  /* 0x000000aa09aa7209 */ /* 0x000fe80007810000 */
[-C--:B------:R-:W-:Y:S04]  /*73e0*/  HMMA.16816.F32 R28, R220, R206.reuse, R28 ;  /* 0x000000cedc1c723c */ /* 0x080fe8000000181c */
[----:B------:R-:W-:Y:S02]  /*73f0*/  FMNMX.FTZ R2, R16, R2, !PT ;  /* 0x0000000210027209 */ /* 0x000fe40007810000 */
[----:B------:R-:W-:Y:S02]  /*7400*/  FMNMX.FTZ R170, R12, R170, !PT ;  /* 0x000000aa0caa7209 */ /* 0x000fe40007810000 */
[C---:B------:R-:W-:Y:S01]  /*7410*/  HMMA.16816.F32 R32, R208.reuse, R206, R32 ;  /* 0x000000ced020723c */ /* 0x040fe20000001820 */
[----:B------:R-:W3:Y:S03]  /*7420*/  LDL.64 R206, [R1+0x38] ;  /* 0x0000380001ce7983 */ /* 0x000ee60000100a00 */
[----:B------:R-:W-:Y:S02]  /*7430*/  FMNMX.FTZ R171, R13, R170, !PT ;  /* 0x000000aa0dab7209 */ /* 0x000fe40007810000 */
[----:B------:R-:W-:Y:S02]  /*7440*/  FMNMX.FTZ R169, R18, R169, !PT ;  /* 0x000000a912a97209 */ /* 0x000fe40007810000 */
[-C--:B-1----:R-:W-:Y:S04]  /*7450*/  HMMA.16816.F32 R36, R208, R216.reuse, R36 ;  /* 0x000000d8d024723c */ /* 0x082fe80000001824 */
[----:B------:R-:W-:Y:S02]  /*7460*/  FMNMX.FTZ R2, R17, R2, !PT ;  /* 0x0000000211027209 */ /* 0x000fe40007810000 */
[----:B------:R-:W-:Y:S02]  /*7470*/  FMNMX.FTZ R169, R19, R169, !PT ;  /* 0x000000a913a97209 */ /* 0x000fe40007810000 */
[C---:B------:R-:W-:Y:S04]  /*7480*/  HMMA.16816.F32 R40, R220.reuse, R216, R40 ;  /* 0x000000d8dc28723c */ /* 0x040fe80000001828 */
[----:B------:R-:W-:Y:S02]  /*7490*/  FMNMX.FTZ R2, R20, R2, !PT ;  /* 0x0000000214027209 */ /* 0x000fe40007810000 */
[----:B------:R-:W-:Y:S02]  /*74a0*/  FMNMX.FTZ R169, R22, R169, !PT ;  /* 0x000000a916a97209 */ /* 0x000fe40007810000 */
[-C--:B------:R-:W-:Y:S04]  /*74b0*/  HMMA.16816.F32 R44, R220, R218.reuse, R44 ;  /* 0x000000dadc2c723c */ /* 0x080fe8000000182c */
[----:B------:R-:W-:Y:S02]  /*74c0*/  FMNMX.FTZ R2, R21, R2, !PT ;  /* 0x0000000215027209 */ /* 0x000fe40007810000 */
[----:B------:R-:W-:Y:S02]  /*74d0*/  FMNMX.FTZ R170, R23, R169, !PT ;  /* 0x000000a917aa7209 */ /* 0x000fe40007810000 */
[C---:B------:R-:W-:Y:S04]  /*74e0*/  HMMA.16816.F32 R48, R208.reuse, R218, R48 ;  /* 0x000000dad030723c */ /* 0x040fe80000001830 */
[----:B------:R-:W-:Y:S02]  /*74f0*/  FMNMX.FTZ R2, R32, R2, !PT ;  /* 0x0000000220027209 */ /* 0x000fe40007810000 */
[----:B------:R-:W-:Y:S02]  /*7500*/  FMNMX.FTZ R169, R24, R171, !PT ;  /* 0x000000ab18a97209 */ /* 0x000fe40007810000 */
[-C--:B--2---:R-:W-:Y:S04]  /*7510*/  HMMA.16816.F32 R52, R208, R212.reuse, R52 ;  /* 0x000000d4d034723c */ /* 0x084fe80000001834 */
        /* <DEDUP_REMOVED lines=23> */
[----:B------:R-:W1:Y:S01]  /*7690*/  SHFL.BFLY PT, R172, R173, 0x2, 0x1f ;  /* 0x0c401f00adac7f89 */ /* 0x000e6200000e0000 */
[----:B------:R-:W-:Y:S02]  /*76a0*/  FMNMX.FTZ R2, R67, R2, !PT ;  /* 0x0000000243027209 */ /* 0x000fe40007810000 */
        /* <DEDUP_REMOVED lines=12> */
[----:B-1----:R-:W-:Y:S02]  /*7770*/  FMNMX.FTZ R173, R173, R172, !PT ;  /* 0x000000acadad7209 */ /* 0x002fe40007810000 */
[----:B------:R-:W-:Y:S02]  /*7780*/  FMNMX.FTZ R169, R57, R169, !PT ;  /* 0x000000a939a97209 */ /* 0x000fe40007810000 */
[----:B------:R-:W-:Y:S01]  /*7790*/  FMNMX.FTZ R170, R27, R170, !PT ;  /* 0x000000aa1baa7209 */ /* 0x000fe20007810000 */
[----:B------:R-:W1:Y:S01]  /*77a0*/  SHFL.BFLY PT, R204, R173, 0x1, 0x1f ;  /* 0x0c201f00adcc7f89 */ /* 0x000e6200000e0000 */
[----:B------:R-:W-:Y:S02]  /*77b0*/  FMNMX.FTZ R169, R60, R169, !PT ;  /* 0x000000a93ca97209 */ /* 0x000fe40007810000 */
[----:B--2---:R-:W-:Y:S02]  /*77c0*/  FMNMX.FTZ R2, R2, R171, !PT ;  /* 0x000000ab02027209 */ /* 0x004fe40007810000 */
[----:B------:R-:W-:Y:S02]  /*77d0*/  FMNMX.FTZ R169, R61, R169, !PT ;  /* 0x000000a93da97209 */ /* 0x000fe40007810000 */
[----:B------:R-:W-:Y:S01]  /*77e0*/  FMNMX.FTZ R170, R30, R170, !PT ;  /* 0x000000aa1eaa7209 */ /* 0x000fe20007810000 */
[----:B------:R-:W2:Y:S03]  /*77f0*/  SHFL.BFLY PT, R172, R2, 0x1, 0x1f ;  /* 0x0c201f0002ac7f89 */ /* 0x000ea600000e0000 */
[----:B------:R-:W-:Y:S04]  /*7800*/  FMNMX.FTZ R170, R31, R170, !PT ;  /* 0x000000aa1faa7209 */ /* 0x000fe80007810000 */
[----:B------:R-:W-:Y:S01]  /*7810*/  FMNMX.FTZ R170, R42, R170, !PT ;  /* 0x000000aa2aaa7209 */ /* 0x000fe20007810000 */
[----:B------:R-:W4:Y:S03]  /*7820*/  SHFL.BFLY PT, R205, R169, 0x2, 0x1f ;  /* 0x0c401f00a9cd7f89 */ /* 0x000f2600000e0000 */
[----:B------:R-:W-:Y:S04]  /*7830*/  FMNMX.FTZ R170, R43, R170, !PT ;  /* 0x000000aa2baa7209 */ /* 0x000fe80007810000 */
[----:B------:R-:W-:Y:S02]  /*7840*/  FMNMX.FTZ R170, R46, R170, !PT ;  /* 0x000000aa2eaa7209 */ /* 0x000fe40007810000 */
[----:B-1----:R-:W-:Y:S02]  /*7850*/  FMNMX.FTZ R173, R173, R204, !PT ;  /* 0x000000ccadad7209 */ /* 0x002fe40007810000 */
[----:B------:R-:W-:Y:S03]  /*7860*/  FMNMX.FTZ R170, R47, R170, !PT ;  /* 0x000000aa2faa7209 */ /* 0x000fe60007810000 */
[C---:B------:R-:W-:Y:S01]  /*7870*/  FADD.FTZ R0, -R173.reuse, R0 ;  /* 0x00000000ad007221 */ /* 0x040fe20000010100 */
[----:B--2---:R-:W-:Y:S01]  /*7880*/  FMNMX.FTZ R172, R2, R172, !PT ;  /* 0x000000ac02ac7209 */ /* 0x004fe20007810000 */
[----:B------:R-:W-:Y:S01]  /*7890*/  FMUL.FTZ R210, R173, c[0x0][0x2d0] ;  /* 0x0000b400add27a20 */ /* 0x000fe20000410000 */
[----:B------:R-:W-:Y:S01]  /*78a0*/  FMNMX.FTZ R2, R58, R170, !PT ;  /* 0x000000aa3a027209 */ /* 0x000fe20007810000 */
[----:B------:R-:W-:Y:S02]  /*78b0*/  FMUL.FTZ R0, R0, c[0x0][0x2d0] ;  /* 0x0000b40000007a20 */ /* 0x000fe40000410000 */
[----:B------:R-:W-:Y:S02]  /*78c0*/  FMUL.FTZ R209, R172, c[0x0][0x2d0] ;  /* 0x0000b400acd17a20 */ /* 0x000fe40000410000 */
[----:B------:R1:W2:Y:S01]  /*78d0*/  MUFU.EX2 R170, R0 ;  /* 0x0000000000aa7308 */ /* 0x0002a20000000800 */
[----:B----4-:R-:W-:Y:S01]  /*78e0*/  FMNMX.FTZ R169, R169, R205, !PT ;  /* 0x000000cda9a97209 */ /* 0x010fe20007810000 */
[--C-:B------:R-:W-:Y:S02]  /*78f0*/  FFMA.FTZ R6, R6, c[0x0][0x2d0], -R209.reuse ;  /* 0x0000b40006067a23 */ /* 0x100fe400000108d1 */
[--C-:B------:R-:W-:Y:S02]  /*7900*/  FFMA.FTZ R5, R5, c[0x0][0x2d0], -R210.reuse ;  /* 0x0000b40005057a23 */ /* 0x100fe400000108d2 */
[----:B------:R-:W4:Y:S01]  /*7910*/  SHFL.BFLY PT, R171, R169, 0x1, 0x1f ;  /* 0x0c201f00a9ab7f89 */ /* 0x000f2200000e0000 */
        /* <DEDUP_REMOVED lines=8> */
[----:B------:R-:W-:Y:S01]  /*79a0*/  MUFU.EX2 R246, R5 ;  /* 0x0000000500f67308 */ /* 0x000fe20000000800 */
[----:B------:R-:W-:Y:S02]  /*79b0*/  FFMA.FTZ R21, R21, c[0x0][0x2d0], -R210 ;  /* 0x0000b40015157a23 */ /* 0x000fe400000108d2 */
[----:B------:R-:W-:Y:S01]  /*79c0*/  FFMA.FTZ R22, R22, c[0x0][0x2d0], -R209 ;  /* 0x0000b40016167a23 */ /* 0x000fe200000108d1 */
[----:B-1----:R-:W-:Y:S01]  /*79d0*/  FMNMX.FTZ R0, R59, R2, !PT ;  /* 0x000000023b007209 */ /* 0x002fe20007810000 */
[----:B------:R-:W-:Y:S02]  /*79e0*/  FADD.FTZ R2, -R172, R3 ;  /* 0x00000003ac027221 */ /* 0x000fe40000010100 */
[----:B--2---:R-:W-:Y:S01]  /*79f0*/  FMUL.FTZ R68, R170, R68 ;  /* 0x00000044aa447220 */ /* 0x004fe20000410000 */
[----:B------:R-:W-:Y:S01]  /*7a00*/  FMNMX.FTZ R0, R62, R0, !PT ;  /* 0x000000003e007209 */ /* 0x000fe20007810000 */
[----:B------:R-:W-:Y:S01]  /*7a10*/  FMUL.FTZ R2, R2, c[0x0][0x2d0] ;  /* 0x0000b40002027a20 */ /* 0x000fe20000410000 */
[----:B----4-:R-:W-:Y:S01]  /*7a20*/  FMNMX.FTZ R171, R169, R171, !PT ;  /* 0x000000aba9ab7209 */ /* 0x010fe20007810000 */
[----:B------:R-:W-:Y:S01]  /*7a30*/  MUFU.EX2 R247, R7 ;  /* 0x0000000700f77308 */ /* 0x000fe20000000800 */
[----:B------:R-:W-:Y:S01]  /*7a40*/  FMNMX.FTZ R0, R63, R0, !PT ;  /* 0x000000003f007209 */ /* 0x000fe20007810000 */
[C---:B------:R-:W-:Y:S02]  /*7a50*/  FMUL.FTZ R69, R170.reuse, R69 ;  /* 0x00000045aa457220 */ /* 0x040fe40000410000 */
[----:B------:R-:W-:Y:S02]  /*7a60*/  FMUL.FTZ R208, R171, c[0x0][0x2d0] ;  /* 0x0000b400abd07a20 */ /* 0x000fe40000410000 */
[----:B------:R-:W1:Y:S01]  /*7a70*/  SHFL.BFLY PT, R3, R0, 0x2, 0x1f ;  /* 0x0c401f0000037f89 */ /* 0x000e6200000e0000 */
[----:B------:R-:W-:Y:S02]  /*7a80*/  FMUL.FTZ R80, R170, R80 ;  /* 0x00000050aa507220 */ /* 0x000fe40000410000 */
[--C-:B------:R-:W-:Y:S01]  /*7a90*/  FFMA.FTZ R12, R12, c[0x0][0x2d0], -R208.reuse ;  /* 0x0000b4000c0c7a23 */ /* 0x100fe200000108d0 */
[----:B------:R2:W4:Y:S01]  /*7aa0*/  MUFU.EX2 R169, R2 ;  /* 0x0000000200a97308 */ /* 0x0005220000000800 */
[--C-:B------:R-:W-:Y:S02]  /*7ab0*/  FFMA.FTZ R8, R8, c[0x0][0x2d0], -R208.reuse ;  /* 0x0000b40008087a23 */ /* 0x100fe400000108d0 */
[----:B------:R-:W-:Y:S02]  /*7ac0*/  FFMA.FTZ R9, R9, c[0x0][0x2d0], -R208 ;  /* 0x0000b40009097a23 */ /* 0x000fe400000108d0 */
        /* <DEDUP_REMOVED lines=8> */
[----:B------:R-:W-:Y:S01]  /*7b50*/  FMUL.FTZ R112, R170, R112 ;  /* 0x00000070aa707220 */ /* 0x000fe20000410000 */
[----:B------:R4:W-:Y:S01]  /*7b60*/  MUFU.EX2 R215, R16 ;  /* 0x0000001000d77308 */ /* 0x0009e20000000800 */
[----:B-1----:R-:W-:Y:S01]  /*7b70*/  FMNMX.FTZ R0, R0, R3, !PT ;  /* 0x0000000300007209 */ /* 0x002fe20007810000 */
[----:B------:R-:W-:Y:S02]  /*7b80*/  FMUL.FTZ R113, R170, R113 ;  /* 0x00000071aa717220 */ /* 0x000fe40000410000 */
[----:B--2---:R-:W-:Y:S02]  /*7b90*/  FADD.FTZ R2, -R171, R168 ;  /* 0x000000a8ab027221 */ /* 0x004fe40000010100 */
[C---:B----4-:R-:W-:Y:S02]  /*7ba0*/  FMUL.FTZ R70, R169.reuse, R70 ;  /* 0x00000046a9467220 */ /* 0x050fe40000410000 */
[----:B------:R-:W-:Y:S02]  /*7bb0*/  FMUL.FTZ R2, R2, c[0x0][0x2d0] ;  /* 0x0000b40002027a20 */ /* 0x000fe40000410000 */
[----:B------:R1:W-:Y:S01]  /*7bc0*/  MUFU.EX2 R245, R17 ;  /* 0x0000001100f57308 */ /* 0x0003e20000000800 */
[C---:B------:R-:W-:Y:S02]  /*7bd0*/  FMUL.FTZ R71, R169.reuse, R71 ;  /* 0x00000047a9477220 */ /* 0x040fe40000410000 */
[C---:B------:R-:W-:Y:S01]  /*7be0*/  FMUL.FTZ R82, R169.reuse, R82 ;  /* 0x00000052a9527220 */ /* 0x040fe20000410000 */
[----:B------:R-:W-:Y:S01]  /*7bf0*/  @P1 IADD3 R4, P4, R252, UR20, RZ ;  /* 0x00000014fc041c10 */ /* 0x000fe2000ff9e0ff */
[C---:B------:R-:W-:Y:S02]  /*7c00*/  FMUL.FTZ R83, R169.reuse, R83 ;  /* 0x00000053a9537220 */ /* 0x040fe40000410000 */
[C---:B------:R-:W-:Y:S02]  /*7c10*/  FMUL.FTZ R86, R169.reuse, R86 ;  /* 0x00000056a9567220 */ /* 0x040fe40000410000 */
[C---:B------:R-:W-:Y:S01]  /*7c20*/  FMUL.FTZ R87, R169.reuse, R87 ;  /* 0x00000057a9577220 */ /* 0x040fe20000410000 */
[----:B------:R2:W4:Y:S01]  /*7c30*/  MUFU.EX2 R168, R2 ;  /* 0x0000000200a87308 */ /* 0x0005220000000800 */
[C---:B------:R-:W-:Y:S02]  /*7c40*/  FMUL.FTZ R98, R169.reuse, R98 ;  /* 0x00000062a9627220 */ /* 0x040fe40000410000 */
[C---:B------:R-:W-:Y:S01]  /*7c50*/  FMUL.FTZ R99, R169.reuse, R99 ;  /* 0x00000063a9637220 */ /* 0x040fe20000410000 */
[----:B------:R-:W-:Y:S01]  /*7c60*/  @P1 LEA R16, P2, R4, c[0x0][0x1c8], 0x1 ;  /* 0x0000720004101a11 */ /* 0x000fe200078408ff */
[C---:B------:R-:W-:Y:S02]  /*7c70*/  FMUL.FTZ R102, R169.reuse, R102 ;  /* 0x00000066a9667220 */ /* 0x040fe40000410000 */
[C---:B------:R-:W-:Y:S02]  /*7c80*/  FMUL.FTZ R103, R169.reuse, R103 ;  /* 0x00000067a9677220 */ /* 0x040fe40000410000 */
[C---:B------:R-:W-:Y:S01]  /*7c90*/  FMUL.FTZ R114, R169.reuse, R114 ;  /* 0x00000072a9727220 */ /* 0x040fe20000410000 */
[----:B------:R-:W-:Y:S01]  /*7ca0*/  MUFU.EX2 R219, R12 ;  /* 0x0000000c00db7308 */ /* 0x000fe20000000800 */
[----:B------:R-:W-:Y:S02]  /*7cb0*/  FMUL.FTZ R115, R169, R115 ;  /* 0x00000073a9737220 */ /* 0x000fe40000410000 */
[C---:B------:R-:W-:Y:S01]  /*7cc0*/  FMUL.FTZ R116, R170.reuse, R116 ;  /* 0x00000074aa747220 */ /* 0x040fe20000410000 */
[----:B-1----:R-:W-:Y:S01]  /*7cd0*/  @P1 IADD3.X R17, R249, UR17, RZ, P4, !PT ;  /* 0x00000011f9111c10 */ /* 0x002fe2000a7fe4ff */
[----:B------:R-:W-:Y:S02]  /*7ce0*/  FMUL.FTZ R117, R170, R117 ;  /* 0x00000075aa757220 */ /* 0x000fe40000410000 */
[C---:B------:R-:W-:Y:S01]  /*7cf0*/  FMUL.FTZ R118, R169.reuse, R118 ;  /* 0x00000076a9767220 */ /* 0x040fe20000410000 */
[----:B------:R-:W-:Y:S01]  /*7d00*/  @P1 LEA.HI.X R17, R4, c[0x0][0x1cc], R17, 0x1, P2 ;  /* 0x0000730004111a11 */ /* 0x000fe200010f0c11 */
[----:B------:R-:W-:Y:S01]  /*7d10*/  FMUL.FTZ R119, R169, R119 ;  /* 0x00000077a9777220 */ /* 0x000fe20000410000 */
[----:B------:R-:W-:Y:S01]  /*7d20*/  MUFU.EX2 R212, R8 ;  /* 0x0000000800d47308 */ /* 0x000fe20000000800 */
[C---:B------:R-:W-:Y:S02]  /*7d30*/  FMUL.FTZ R128, R170.reuse, R128 ;  /* 0x00000080aa807220 */ /* 0x040fe40000410000 */
[----:B------:R-:W-:Y:S01]  /*7d40*/  FMUL.FTZ R129, R170, R129 ;  /* 0x00000081aa817220 */ /* 0x000fe20000410000 */
[----:B--2---:R-:W1:Y:S01]  /*7d50*/  SHFL.BFLY PT, R2, R0, 0x1, 0x1f ;  /* 0x0c201f0000027f89 */ /* 0x004e6200000e0000 */
[C---:B----4-:R-:W-:Y:S02]  /*7d60*/  FMUL.FTZ R72, R168.reuse, R72 ;  /* 0x00000048a8487220 */ /* 0x050fe40000410000 */
[C---:B------:R-:W-:Y:S02]  /*7d70*/  FMUL.FTZ R73, R168.reuse, R73 ;  /* 0x00000049a8497220 */ /* 0x040fe40000410000 */
[C---:B------:R-:W-:Y:S01]  /*7d80*/  FMUL.FTZ R76, R168.reuse, R76 ;  /* 0x0000004ca84c7220 */ /* 0x040fe20000410000 */
[----:B------:R-:W2:Y:S01]  /*7d90*/  MUFU.EX2 R220, R9 ;  /* 0x0000000900dc7308 */ /* 0x000ea20000000800 */
[C---:B------:R-:W-:Y:S02]  /*7da0*/  FMUL.FTZ R77, R168.reuse, R77 ;  /* 0x0000004da84d7220 */ /* 0x040fe40000410000 */
[C---:B------:R-:W-:Y:S02]  /*7db0*/  FMUL.FTZ R88, R168.reuse, R88 ;  /* 0x00000058a8587220 */ /* 0x040fe40000410000 */
[C---:B------:R-:W-:Y:S02]  /*7dc0*/  FMUL.FTZ R89, R168.reuse, R89 ;  /* 0x00000059a8597220 */ /* 0x040fe40000410000 */
[C---:B------:R-:W-:Y:S02]  /*7dd0*/  FMUL.FTZ R92, R168.reuse, R92 ;  /* 0x0000005ca85c7220 */ /* 0x040fe40000410000 */
[C---:B------:R-:W-:Y:S01]  /*7de0*/  FMUL.FTZ R93, R168.reuse, R93 ;  /* 0x0000005da85d7220 */ /* 0x040fe20000410000 */
[----:B------:R4:W-:Y:S01]  /*7df0*/  MUFU.EX2 R248, R18 ;  /* 0x0000001200f87308 */ /* 0x0009e20000000800 */
[C---:B------:R-:W-:Y:S02]  /*7e00*/  FMUL.FTZ R104, R168.reuse, R104 ;  /* 0x00000068a8687220 */ /* 0x040fe40000410000 */
[C---:B------:R-:W-:Y:S02]  /*7e10*/  FMUL.FTZ R105, R168.reuse, R105 ;  /* 0x00000069a8697220 */ /* 0x040fe40000410000 */
[C---:B------:R-:W-:Y:S02]  /*7e20*/  FMUL.FTZ R108, R168.reuse, R108 ;  /* 0x0000006ca86c7220 */ /* 0x040fe40000410000 */
[----:B------:R-:W-:Y:S01]  /*7e30*/  FMUL.FTZ R109, R168, R109 ;  /* 0x0000006da86d7220 */ /* 0x000fe20000410000 */
[----:B-1----:R-:W-:Y:S01]  /*7e40*/  FMNMX.FTZ R2, R0, R2, !PT ;  /* 0x0000000200027209 */ /* 0x002fe20007810000 */
[C---:B------:R-:W-:Y:S01]  /*7e50*/  FMUL.FTZ R120, R168.reuse, R120 ;  /* 0x00000078a8787220 */ /* 0x040fe20000410000 */
[----:B------:R1:W-:Y:S01]  /*7e60*/  MUFU.EX2 R244, R19 ;  /* 0x0000001300f47308 */ /* 0x0003e20000000800 */
[----:B------:R-:W-:Y:S02]  /*7e70*/  FMUL.FTZ R121, R168, R121 ;  /* 0x00000079a8797220 */ /* 0x000fe40000410000 */
[----:B------:R-:W-:Y:S01]  /*7e80*/  FADD.FTZ R0, -R2, R174 ;  /* 0x000000ae02007221 */ /* 0x000fe20000010100 */
[----:B---3--:R-:W-:Y:S01]  /*7e90*/  @P1 IADD3 R3, P6, R206, UR20, RZ ;  /* 0x00000014ce031c10 */ /* 0x008fe2000ffde0ff */
[----:B------:R-:W-:Y:S01]  /*7ea0*/  @UP1 UIADD3 UR20, UP0, UR12, 0x80, URZ ;  /* 0x000000800c141890 */ /* 0x000fe2000ff1e03f */
[----:B------:R-:W-:Y:S02]  /*7eb0*/  FMUL.FTZ R124, R168, R124 ;  /* 0x0000007ca87c7220 */ /* 0x000fe40000410000 */
[----:B------:R-:W-:Y:S01]  /*7ec0*/  @P1 LEA R6, P5, R3, c[0x0][0x1c8], 0x1 ;  /* 0x0000720003061a11 */ /* 0x000fe200078a08ff */
[----:B------:R-:W-:Y:S01]  /*7ed0*/  FMUL.FTZ R0, R0, c[0x0][0x2d0] ;  /* 0x0000b40000007a20 */ /* 0x000fe20000410000 */
[----:B------:R-:W-:Y:S01]  /*7ee0*/  @P1 IADD3.X R5, R251, UR17, RZ, P6, !PT ;  /* 0x00000011fb051c10 */ /* 0x000fe2000b7fe4ff */
[----:B------:R-:W-:Y:S01]  /*7ef0*/  @UP1 UIADD3.X UR17, URZ, UR9, URZ, UP0, !UPT ;  /* 0x000000093f111290 */ /* 0x000fe200087fe43f */
[----:B------:R-:W-:Y:S01]  /*7f00*/  @P1 IADD3 R4, P4, R6, UR21, RZ ;  /* 0x0000001506041c10 */ /* 0x000fe2000ff9e0ff */
[----:B------:R-:W-:Y:S01]  /*7f10*/  FMUL.FTZ R125, R168, R125 ;  /* 0x0000007da87d7220 */ /* 0x000fe20000410000 */
[----:B------:R-:W-:Y:S01]  /*7f20*/  @P1 LEA.HI.X R7, R3, c[0x0][0x1cc], R5, 0x1, P5 ;  /* 0x0000730003071a11 */ /* 0x000fe200028f0c05 */
[----:B------:R-:W-:Y:S01]  /*7f30*/  FFMA.FTZ R3, R13, c[0x0][0x2d0], -R208 ;  /* 0x0000b4000d037a23 */ /* 0x000fe200000108d0 */
[----:B------:R-:W3:Y:S01]  /*7f40*/  MUFU.EX2 R0, R0 ;  /* 0x0000000000007308 */ /* 0x000ee20000000800 */
[----:B----4-:R-:W-:Y:S01]  /*7f50*/  FMUL.FTZ R18, R169, R190 ;  /* 0x000000bea9127220 */ /* 0x010fe20000410000 */
[----:B------:R-:W-:Y:S01]  /*7f60*/  @P1 IADD3.X R5, R7, UR22, RZ, P4, !PT ;  /* 0x0000001607051c10 */ /* 0x000fe2000a7fe4ff */
[----:B------:R4:W-:Y:S01]  /*7f70*/  @P1 LDGSTS.E.BYPASS.LTC128B.128 [R243+0x4100], [R6.64], !P3 ;  /* 0x0410000006f31fae */ /* 0x0009e2000d901d52 */
[C---:B------:R-:W-:Y:S01]  /*7f80*/  FMUL.FTZ R130, R169.reuse, R130 ;  /* 0x00000082a9827220 */ /* 0x040fe20000410000 */
[----:B--2---:R-:W-:Y:S01]  /*7f90*/  MOV R190, R220 ;  /* 0x000000dc00be7202 */ /* 0x004fe20000000f00 */
[C---:B------:R-:W-:Y:S02]  /*7fa0*/  FMUL.FTZ R131, R169.reuse, R131 ;  /* 0x00000083a9837220 */ /* 0x040fe40000410000 */
[C---:B-1----:R-:W-:Y:S01]  /*7fb0*/  FMUL.FTZ R19, R169.reuse, R191 ;  /* 0x000000bfa9137220 */ /* 0x042fe20000410000 */
[----:B------:R-:W-:Y:S01]  /*7fc0*/  MOV R191, R219 ;  /* 0x000000db00bf7202 */ /* 0x000fe20000000f00 */
[----:B------:R1:W-:Y:S01]  /*7fd0*/  MUFU.EX2 R174, R3 ;  /* 0x0000000300ae7308 */ /* 0x0003e20000000800 */
[----:B------:R2:W-:Y:S01]  /*7fe0*/  @P1 LDGSTS.E.BYPASS.LTC128B.128 [R243+0x6100], [R16.64], !P0 ;  /* 0x0610000010f31fae */ /* 0x0005e2000c101d52 */
[C---:B------:R-:W-:Y:S02]  /*7ff0*/  FMUL.FTZ R132, R170.reuse, R132 ;  /* 0x00000084aa847220 */ /* 0x040fe40000410000 */
[----:B------:R-:W-:Y:S02]  /*8000*/  FMUL.FTZ R133, R170, R133 ;  /* 0x00000085aa857220 */ /* 0x000fe40000410000 */
[C---:B------:R-:W-:Y:S02]  /*8010*/  FMUL.FTZ R134, R169.reuse, R134 ;  /* 0x00000086a9867220 */ /* 0x040fe40000410000 */
[----:B------:R-:W-:Y:S01]  /*8020*/  FMUL.FTZ R135, R169, R135 ;  /* 0x00000087a9877220 */ /* 0x000fe20000410000 */
[----:B------:R2:W-:Y:S01]  /*8030*/  @P1 LDGSTS.E.BYPASS.LTC128B.128 [R243+0x4900], [R4.64], !P3 ;  /* 0x0490000004f31fae */ /* 0x0005e2000d901d52 */
[C---:B------:R-:W-:Y:S01]  /*8040*/  FMUL.FTZ R136, R168.reuse, R136 ;  /* 0x00000088a8887220 */ /* 0x040fe20000410000 */
[----:B------:R-:W-:Y:S01]  /*8050*/  MUFU.EX2 R251, R20 ;  /* 0x0000001400fb7308 */ /* 0x000fe20000000800 */
[----:B------:R-:W-:Y:S02]  /*8060*/  FMUL.FTZ R137, R168, R137 ;  /* 0x00000089a8897220 */ /* 0x000fe40000410000 */
[C---:B---3--:R-:W-:Y:S02]  /*8070*/  FMUL.FTZ R74, R0.reuse, R74 ;  /* 0x0000004a004a7220 */ /* 0x048fe40000410000 */
[C---:B------:R-:W-:Y:S01]  /*8080*/  FMUL.FTZ R75, R0.reuse, R75 ;  /* 0x0000004b004b7220 */ /* 0x040fe20000410000 */
[----:B------:R3:W-:Y:S01]  /*8090*/  @P1 LDGSTS.E.BYPASS.LTC128B.128 [R243+0x6900], [R4.64+0x80], !P0 ;  /* 0x0690008004f31fae */ /* 0x0007e2000c101d52 */
[----:B------:R-:W-:Y:S01]  /*80a0*/  FMUL.FTZ R78, R0, R78 ;  /* 0x0000004e004e7220 */ /* 0x000fe20000410000 */
[----:B----4-:R-:W-:Y:S01]  /*80b0*/  @P1 IADD3 R6, P2, R4, UR21, RZ ;  /* 0x0000001504061c10 */ /* 0x010fe2000ff5e0ff */
[C---:B------:R-:W-:Y:S01]  /*80c0*/  FMUL.FTZ R79, R0.reuse, R79 ;  /* 0x0000004f004f7220 */ /* 0x040fe20000410000 */
[----:B------:R-:W-:Y:S01]  /*80d0*/  MUFU.EX2 R250, R22 ;  /* 0x0000001600fa7308 */ /* 0x000fe20000000800 */
[----:B------:R-:W-:Y:S01]  /*80e0*/  FMUL.FTZ R90, R0, R90 ;  /* 0x0000005a005a7220 */ /* 0x000fe20000410000 */
[C---:B------:R-:W-:Y:S01]  /*80f0*/  @P1 IADD3.X R7, R5.reuse, UR22, RZ, P2, !PT ;  /* 0x0000001605071c10 */ /* 0x040fe200097fe4ff */
[----:B-1----:R-:W-:Y:S01]  /*8100*/  FMUL.FTZ R3, R2, c[0x0][0x2d0] ;  /* 0x0000b40002037a20 */ /* 0x002fe20000410000 */
[----:B------:R-:W-:Y:S01]  /*8110*/  @P1 IADD3 R12, P2, R4, UR20, RZ ;  /* 0x00000014040c1c10 */ /* 0x000fe2000ff5e0ff */
[----:B------:R-:W-:Y:S01]  /*8120*/  FMUL.FTZ R91, R0, R91 ;  /* 0x0000005b005b7220 */ /* 0x000fe20000410000 */
[----:B------:R-:W-:Y:S01]  /*8130*/  @P1 IADD3 R8, P4, R6, UR21, RZ ;  /* 0x0000001506081c10 */ /* 0x000fe2000ff9e0ff */
[----:B------:R1:W-:Y:S01]  /*8140*/  @P1 LDGSTS.E.BYPASS.LTC128B.128 [R243+0x5100], [R6.64], !P3 ;  /* 0x0510000006f31fae */ /* 0x0003e2000d901d52 */
[----:B------:R-:W-:Y:S01]  /*8150*/  @P1 IADD3.X R13, R5, UR17, RZ, P2, !PT ;  /* 0x00000011050d1c10 */ /* 0x000fe200097fe4ff */
[--C-:B------:R-:W-:Y:S01]  /*8160*/  FFMA.FTZ R14, R14, c[0x0][0x2d0], -R3.reuse ;  /* 0x0000b4000e0e7a23 */ /* 0x100fe20000010803 */
[----:B------:R-:W-:Y:S01]  /*8170*/  @P1 IADD3.X R9, R7, UR22, RZ, P4, !PT ;  /* 0x0000001607091c10 */ /* 0x000fe2000a7fe4ff */
[--C-:B------:R-:W-:Y:S02]  /*8180*/  FFMA.FTZ R15, R15, c[0x0][0x2d0], -R3.reuse ;  /* 0x0000b4000f0f7a23 */ /* 0x100fe40000010803 */
[----:B------:R4:W-:Y:S01]  /*8190*/  MUFU.EX2 R217, R14 ;  /* 0x0000000e00d97308 */ /* 0x0009e20000000800 */
[--C-:B------:R-:W-:Y:S01]  /*81a0*/  FFMA.FTZ R10, R10, c[0x0][0x2d0], -R3.reuse ;  /* 0x0000b4000a0a7a23 */ /* 0x100fe20000010803 */
[----:B------:R4:W-:Y:S01]  /*81b0*/  @P1 LDGSTS.E.BYPASS.LTC128B.128 [R243+0x7100], [R12.64], !P0 ;  /* 0x071000000cf31fae */ /* 0x0009e2000c101d52 */
[----:B------:R-:W-:Y:S02]  /*81c0*/  FFMA.FTZ R11, R11, c[0x0][0x2d0], -R3 ;  /* 0x0000b4000b0b7a23 */ /* 0x000fe40000010803 */
[C---:B--2---:R-:W-:Y:S02]  /*81d0*/  FMUL.FTZ R16, R170.reuse, R188 ;  /* 0x000000bcaa107220 */ /* 0x044fe40000410000 */
[----:B------:R-:W-:Y:S01]  /*81e0*/  FMUL.FTZ R17, R170, R189 ;  /* 0x000000bdaa117220 */ /* 0x000fe20000410000 */
[----:B------:R-:W-:Y:S01]  /*81f0*/  MOV R189, R246 ;  /* 0x000000f600bd7202 */ /* 0x000fe20000000f00 */
[----:B------:R-:W-:Y:S01]  /*8200*/  FMUL.FTZ R94, R0, R94 ;  /* 0x0000005e005e7220 */ /* 0x000fe20000410000 */
[----:B---3--:R-:W-:Y:S01]  /*8210*/  @P1 IADD3 R4, P2, R6, UR20, RZ ;  /* 0x0000001406041c10 */ /* 0x008fe2000ff5e0ff */
[----:B------:R2:W-:Y:S01]  /*8220*/  @P1 LDGSTS.E.BYPASS.LTC128B.128 [R243+0x5900], [R8.64], !P3 ;  /* 0x0590000008f31fae */ /* 0x0005e2000d901d52 */
[----:B------:R3:W-:Y:S01]  /*8230*/  MUFU.EX2 R218, R15 ;  /* 0x0000000f00da7308 */ /* 0x0007e20000000800 */
[C---:B------:R-:W-:Y:S01]  /*8240*/  FMUL.FTZ R95, R0.reuse, R95 ;  /* 0x0000005f005f7220 */ /* 0x040fe20000410000 */
[----:B------:R-:W-:Y:S01]  /*8250*/  @P1 IADD3.X R5, R7, UR17, RZ, P2, !PT ;  /* 0x0000001107051c10 */ /* 0x000fe200097fe4ff */
[C---:B------:R-:W-:Y:S02]  /*8260*/  FMUL.FTZ R106, R0.reuse, R106 ;  /* 0x0000006a006a7220 */ /* 0x040fe40000410000 */
[C---:B------:R-:W-:Y:S02]  /*8270*/  FMUL.FTZ R107, R0.reuse, R107 ;  /* 0x0000006b006b7220 */ /* 0x040fe40000410000 */
[----:B------:R2:W-:Y:S01]  /*8280*/  @P1 LDGSTS.E.BYPASS.LTC128B.128 [R243+0x7900], [R4.64], !P0 ;  /* 0x0790000004f31fae */ /* 0x0005e2000c101d52 */
[C---:B------:R-:W-:Y:S02]  /*8290*/  FMUL.FTZ R110, R0.reuse, R110 ;  /* 0x0000006e006e7220 */ /* 0x040fe40000410000 */
[----:B------:R-:W-:Y:S01]  /*82a0*/  MUFU.EX2 R211, R10 ;  /* 0x0000000a00d37308 */ /* 0x000fe20000000800 */
[----:B-1----:R-:W-:Y:S01]  /*82b0*/  FMUL.FTZ R6, R169, R182 ;  /* 0x000000b6a9067220 */ /* 0x002fe20000410000 */
[----:B------:R-:W-:Y:S01]  /*82c0*/  F2FP.PACK_AB R182, R245, R215 ;  /* 0x000000d7f5b6723e */ /* 0x000fe200000000ff */
[----:B----4-:R-:W-:Y:S02]  /*82d0*/  FMUL.FTZ R14, R0, R186 ;  /* 0x000000ba000e7220 */ /* 0x010fe40000410000 */
[----:B------:R-:W1:Y:S01]  /*82e0*/  LDSM.16.MT88.4 R204, [R224+0x100] ;  /* 0x00010000e0cc783b */ /* 0x000e620000004200 */
[----:B------:R-:W-:Y:S01]  /*82f0*/  FMUL.FTZ R7, R169, R183 ;  /* 0x000000b7a9077220 */ /* 0x000fe20000410000 */
[----:B------:R-:W-:Y:S01]  /*8300*/  F2FP.PACK_AB R183, R244, R248 ;  /* 0x000000f8f4b7723e */ /* 0x000fe200000000ff */
[C---:B------:R-:W-:Y:S02]  /*8310*/  FMUL.FTZ R12, R168.reuse, R184 ;  /* 0x000000b8a80c7220 */ /* 0x040fe40000410000 */
[----:B------:R-:W4:Y:S01]  /*8320*/  MUFU.EX2 R216, R11 ;  /* 0x0000000b00d87308 */ /* 0x000f220000000800 */
[----:B------:R-:W-:Y:S02]  /*8330*/  FMUL.FTZ R13, R168, R185 ;  /* 0x000000b9a80d7220 */ /* 0x000fe40000410000 */
[C---:B------:R-:W-:Y:S01]  /*8340*/  FMUL.FTZ R111, R0.reuse, R111 ;  /* 0x0000006f006f7220 */ /* 0x040fe20000410000 */
[----:B------:R-:W0:Y:S01]  /*8350*/  LDGDEPBAR ;  /* 0x00000000000079af */ /* 0x000e220000000000 */
[----:B---3--:R-:W-:Y:S02]  /*8360*/  FMUL.FTZ R15, R0, R187 ;  /* 0x000000bb000f7220 */ /* 0x008fe40000410000 */
[----:B--2---:R-:W-:Y:S01]  /*8370*/  FMUL.FTZ R8, R168, R176 ;  /* 0x000000b0a8087220 */ /* 0x004fe20000410000 */
[----:B------:R-:W-:Y:S01]  /*8380*/  F2FP.PACK_AB R176, R220, R212 ;  /* 0x000000d4dcb0723e */ /* 0x000fe200000000ff */
[----:B------:R-:W-:Y:S01]  /*8390*/  FMUL.FTZ R9, R168, R177 ;  /* 0x000000b1a8097220 */ /* 0x000fe20000410000 */
[----:B------:R2:W-:Y:S01]  /*83a0*/  MUFU.EX2 R188, R21 ;  /* 0x0000001500bc7308 */ /* 0x0005e20000000800 */
[C---:B------:R-:W-:Y:S01]  /*83b0*/  FMUL.FTZ R122, R0.reuse, R122 ;  /* 0x0000007a007a7220 */ /* 0x040fe20000410000 */
[----:B------:R-:W3:Y:S01]  /*83c0*/  LDSM.16.MT88.4 R184, [R225+0x100] ;  /* 0x00010000e1b8783b */ /* 0x000ee20000004200 */
[----:B------:R-:W-:Y:S02]  /*83d0*/  FMUL.FTZ R123, R0, R123 ;  /* 0x0000007b007b7220 */ /* 0x000fe40000410000 */
[----:B------:R-:W-:Y:S01]  /*83e0*/  FMUL.FTZ R4, R170, R180 ;  /* 0x000000b4aa047220 */ /* 0x000fe20000410000 */
[----:B------:R-:W-:Y:S01]  /*83f0*/  F2FP.PACK_AB R180, R246, R214 ;  /* 0x000000d6f6b4723e */ /* 0x000fe200000000ff */
[----:B------:R-:W-:Y:S01]  /*8400*/  FMUL.FTZ R5, R170, R181 ;  /* 0x000000b5aa057220 */ /* 0x000fe20000410000 */
[----:B------:R-:W-:Y:S01]  /*8410*/  F2FP.PACK_AB R181, R247, R213 ;  /* 0x000000d5f7b5723e */ /* 0x000fe200000000ff */
[--C-:B------:R-:W-:Y:S02]  /*8420*/  FFMA.FTZ R48, R48, c[0x0][0x2d0], -R210.reuse ;  /* 0x0000b40030307a23 */ /* 0x100fe400000108d2 */
[--C-:B------:R-:W-:Y:S02]  /*8430*/  FFMA.FTZ R49, R49, c[0x0][0x2d0], -R210.reuse ;  /* 0x0000b40031317a23 */ /* 0x100fe400000108d2 */
[--C-:B------:R-:W-:Y:S01]  /*8440*/  FFMA.FTZ R50, R50, c[0x0][0x2d0], -R209.reuse ;  /* 0x0000b40032327a23 */ /* 0x100fe200000108d1 */
[----:B----4-:R-:W-:Y:S01]  /*8450*/  F2FP.PACK_AB R177, R216, R211 ;  /* 0x000000d3d8b1723e */ /* 0x010fe200000000ff */
[--C-:B------:R-:W-:Y:S02]  /*8460*/  FFMA.FTZ R51, R51, c[0x0][0x2d0], -R209.reuse ;  /* 0x0000b40033337a23 */ /* 0x100fe400000108d1 */
[--C-:B------:R-:W-:Y:S02]  /*8470*/  FFMA.FTZ R36, R36, c[0x0][0x2d0], -R210.reuse ;  /* 0x0000b40024247a23 */ /* 0x100fe400000108d2 */
[----:B------:R-:W-:Y:S02]  /*8480*/  FFMA.FTZ R37, R37, c[0x0][0x2d0], -R210 ;  /* 0x0000b40025257a23 */ /* 0x000fe400000108d2 */
[--C-:B------:R-:W-:Y:S01]  /*8490*/  FFMA.FTZ R38, R38, c[0x0][0x2d0], -R209.reuse ;  /* 0x0000b40026267a23 */ /* 0x100fe200000108d1 */
[----:B------:R-:W-:Y:S01]  /*84a0*/  MUFU.EX2 R246, R36 ;  /* 0x0000002400f67308 */ /* 0x000fe20000000800 */
[----:B------:R-:W-:Y:S01]  /*84b0*/  FFMA.FTZ R39, R39, c[0x0][0x2d0], -R209 ;  /* 0x0000b40027277a23 */ /* 0x000fe200000108d1 */
[-C--:B-1----:R-:W-:Y:S05]  /*84c0*/  HMMA.16816.F32 R4, R180, R204.reuse, R4 ;  /* 0x000000ccb404723c */ /* 0x082fea0000001804 */
[----:B------:R-:W-:Y:S01]  /*84d0*/  FMUL.FTZ R10, R0, R178 ;  /* 0x000000b2000a7220 */ /* 0x000fe20000410000 */
[----:B------:R-:W-:Y:S01]  /*84e0*/  F2FP.PACK_AB R178, R174, R219 ;  /* 0x000000dbaeb2723e */ /* 0x000fe200000000ff */
[----:B------:R-:W-:Y:S01]  /*84f0*/  FMUL.FTZ R11, R0, R179 ;  /* 0x000000b3000b7220 */ /* 0x000fe20000410000 */
[----:B------:R-:W-:Y:S01]  /*8500*/  F2FP.PACK_AB R179, R218, R217 ;  /* 0x000000d9dab3723e */ /* 0x000fe200000000ff */
[--C-:B------:R-:W-:Y:S03]  /*8510*/  FFMA.FTZ R44, R44, c[0x0][0x2d0], -R208.reuse ;  /* 0x0000b4002c2c7a23 */ /* 0x100fe600000108d0 */
[--C-:B------:R-:W-:Y:S01]  /*8520*/  FFMA.FTZ R45, R45, c[0x0][0x2d0], -R208.reuse ;  /* 0x0000b4002d2d7a23 */ /* 0x100fe200000108d0 */
[----:B------:R-:W-:Y:S01]  /*8530*/  MUFU.EX2 R220, R44 ;  /* 0x0000002c00dc7308 */ /* 0x000fe20000000800 */
[--C-:B------:R-:W-:Y:S01]  /*8540*/  FFMA.FTZ R46, R46, c[0x0][0x2d0], -R3.reuse ;  /* 0x0000b4002e2e7a23 */ /* 0x100fe20000010803 */
[C---:B------:R-:W-:Y:S04]  /*8550*/  HMMA.16816.F32 R8, R176.reuse, R204, R8 ;  /* 0x000000ccb008723c */ /* 0x040fe80000001808 */
[--C-:B------:R-:W-:Y:S02]  /*8560*/  FFMA.FTZ R47, R47, c[0x0][0x2d0], -R3.reuse ;  /* 0x0000b4002f2f7a23 */ /* 0x100fe40000010803 */
[--C-:B------:R-:W-:Y:S02]  /*8570*/  FFMA.FTZ R57, R57, c[0x0][0x2d0], -R208.reuse ;  /* 0x0000b40039397a23 */ /* 0x100fe400000108d0 */
[-C--:B------:R-:W-:Y:S04]  /*8580*/  HMMA.16816.F32 R12, R176, R206.reuse, R12 ;  /* 0x000000ceb00c723c */ /* 0x080fe8000000180c */
[--C-:B------:R-:W-:Y:S02]  /*8590*/  FFMA.FTZ R58, R58, c[0x0][0x2d0], -R3.reuse ;  /* 0x0000b4003a3a7a23 */ /* 0x100fe40000010803 */
[--C-:B------:R-:W-:Y:S02]  /*85a0*/  FFMA.FTZ R59, R59, c[0x0][0x2d0], -R3.reuse ;  /* 0x0000b4003b3b7a23 */ /* 0x100fe40000010803 */
[C---:B------:R-:W-:Y:S04]  /*85b0*/  HMMA.16816.F32 R16, R180.reuse, R206, R16 ;  /* 0x000000ceb410723c */ /* 0x040fe80000001810 */
[C---:B------:R-:W-:Y:S02]  /*85c0*/  FMUL.FTZ R126, R0.reuse, R126 ;  /* 0x0000007e007e7220 */ /* 0x040fe40000410000 */
[C---:B------:R-:W-:Y:S01]  /*85d0*/  FMUL.FTZ R127, R0.reuse, R127 ;  /* 0x0000007f007f7220 */ /* 0x040fe20000410000 */
[----:B------:R-:W-:Y:S01]  /*85e0*/  MOV R207, R245 ;  /* 0x000000f500cf7202 */ /* 0x000fe20000000f00 */
[-C--:B---3--:R-:W-:Y:S01]  /*85f0*/  HMMA.16816.F32 R68, R180, R184.reuse, R68 ;  /* 0x000000b8b444723c */ /* 0x088fe20000001844 */
[----:B------:R-:W-:Y:S03]  /*8600*/  MUFU.EX2 R245, R49 ;  /* 0x0000003100f57308 */ /* 0x000fe60000000800 */
[C---:B------:R-:W-:Y:S01]  /*8610*/  FMUL.FTZ R138, R0.reuse, R138 ;  /* 0x0000008a008a7220 */ /* 0x040fe20000410000 */
[----:B------:R-:W-:Y:S01]  /*8620*/  MOV R206, R244 ;  /* 0x000000f400ce7202 */ /* 0x000fe20000000f00 */
[----:B------:R-:W-:Y:S02]  /*8630*/  FMUL.FTZ R139, R0, R139 ;  /* 0x0000008b008b7220 */ /* 0x000fe40000410000 */
[C---:B------:R-:W-:Y:S03]  /*8640*/  HMMA.16816.F32 R72, R176.reuse, R184, R72 ;  /* 0x000000b8b048723c */ /* 0x040fe60000001848 */
[----:B------:R-:W-:Y:S01]  /*8650*/  MUFU.EX2 R244, R51 ;  /* 0x0000003300f47308 */ /* 0x000fe20000000800 */
[C---:B------:R-:W-:Y:S02]  /*8660*/  FMUL.FTZ R140, R168.reuse, R140 ;  /* 0x0000008ca88c7220 */ /* 0x040fe40000410000 */
[----:B------:R-:W-:Y:S02]  /*8670*/  FMUL.FTZ R141, R168, R141 ;  /* 0x0000008da88d7220 */ /* 0x000fe40000410000 */
[-C--:B------:R-:W-:Y:S04]  /*8680*/  HMMA.16816.F32 R76, R176, R186.reuse, R76 ;  /* 0x000000bab04c723c */ /* 0x080fe8000000184c */
[C---:B------:R-:W-:Y:S02]  /*8690*/  FMUL.FTZ R142, R0.reuse, R142 ;  /* 0x0000008e008e7220 */ /* 0x040fe40000410000 */
[----:B------:R-:W-:Y:S02]  /*86a0*/  FMUL.FTZ R143, R0, R143 ;  /* 0x0000008f008f7220 */ /* 0x000fe40000410000 */
[C---:B------:R-:W-:Y:S01]  /*86b0*/  HMMA.16816.F32 R80, R180.reuse, R186, R80 ;  /* 0x000000bab450723c */ /* 0x040fe20000001850 */
[----:B------:R-:W1:Y:S03]  /*86c0*/  LDSM.16.MT88.4 R184, [R227+0x100] ;  /* 0x00010000e3b8783b */ /* 0x000e660000004200 */
[C---:B------:R-:W-:Y:S02]  /*86d0*/  FMUL.FTZ R144, R170.reuse, R144 ;  /* 0x00000090aa907220 */ /* 0x040fe40000410000 */
[C---:B------:R-:W-:Y:S02]  /*86e0*/  FMUL.FTZ R145, R170.reuse, R145 ;  /* 0x00000091aa917220 */ /* 0x040fe40000410000 */
[C---:B------:R-:W-:Y:S04]  /*86f0*/  FMUL.FTZ R146, R169.reuse, R146 ;  /* 0x00000092a9927220 */ /* 0x040fe80000410000 */
[C---:B------:R-:W-:Y:S02]  /*8700*/  FMUL.FTZ R147, R169.reuse, R147 ;  /* 0x00000093a9937220 */ /* 0x040fe40000410000 */
[C---:B------:R-:W-:Y:S02]  /*8710*/  FMUL.FTZ R148, R170.reuse, R148 ;  /* 0x00000094aa947220 */ /* 0x040fe40000410000 */
[----:B------:R-:W-:Y:S02]  /*8720*/  FMUL.FTZ R149, R170, R149 ;  /* 0x00000095aa957220 */ /* 0x000fe40000410000 */
[C---:B------:R-:W-:Y:S02]  /*8730*/  FMUL.FTZ R150, R169.reuse, R150 ;  /* 0x00000096a9967220 */ /* 0x040fe40000410000 */
[C---:B------:R-:W-:Y:S02]  /*8740*/  FMUL.FTZ R151, R169.reuse, R151 ;  /* 0x00000097a9977220 */ /* 0x040fe40000410000 */
[C---:B------:R-:W-:Y:S02]  /*8750*/  FMUL.FTZ R152, R168.reuse, R152 ;  /* 0x00000098a8987220 */ /* 0x040fe40000410000 */
[----:B------:R-:W-:Y:S02]  /*8760*/  FMUL.FTZ R153, R168, R153 ;  /* 0x00000099a8997220 */ /* 0x000fe40000410000 */
[C---:B------:R-:W-:Y:S02]  /*8770*/  FMUL.FTZ R154, R0.reuse, R154 ;  /* 0x0000009a009a7220 */ /* 0x040fe40000410000 */
[----:B------:R-:W-:Y:S02]  /*8780*/  FMUL.FTZ R155, R0, R155 ;  /* 0x0000009b009b7220 */ /* 0x000fe40000410000 */
[C---:B------:R-:W-:Y:S02]  /*8790*/  FMUL.FTZ R156, R168.reuse, R156 ;  /* 0x0000009ca89c7220 */ /* 0x040fe40000410000 */
[----:B------:R-:W-:Y:S02]  /*87a0*/  FMUL.FTZ R157, R168, R157 ;  /* 0x0000009da89d7220 */ /* 0x000fe40000410000 */
[C---:B------:R-:W-:Y:S02]  /*87b0*/  FMUL.FTZ R158, R0.reuse, R158 ;  /* 0x0000009e009e7220 */ /* 0x040fe40000410000 */
[----:B------:R-:W-:Y:S02]  /*87c0*/  FMUL.FTZ R159, R0, R159 ;  /* 0x0000009f009f7220 */ /* 0x000fe40000410000 */
[C---:B------:R-:W-:Y:S02]  /*87d0*/  FMUL.FTZ R160, R170.reuse, R160 ;  /* 0x000000a0aaa07220 */ /* 0x040fe40000410000 */
[C---:B------:R-:W-:Y:S01]  /*87e0*/  FMUL.FTZ R161, R170.reuse, R161 ;  /* 0x000000a1aaa17220 */ /* 0x040fe20000410000 */
[-C--:B-1----:R-:W-:Y:S03]  /*87f0*/  HMMA.16816.F32 R84, R180, R184.reuse, R84 ;  /* 0x000000b8b454723c */ /* 0x082fe60000001854 */
[C---:B------:R-:W-:Y:S02]  /*8800*/  FMUL.FTZ R162, R169.reuse, R162 ;  /* 0x000000a2a9a27220 */ /* 0x040fe40000410000 */
[C---:B------:R-:W-:Y:S02]  /*8810*/  FMUL.FTZ R163, R169.reuse, R163 ;  /* 0x000000a3a9a37220 */ /* 0x040fe40000410000 */
[C---:B------:R-:W-:Y:S01]  /*8820*/  FMUL.FTZ R20, R170.reuse, R192 ;  /* 0x000000c0aa147220 */ /* 0x040fe20000410000 */
[C---:B------:R-:W-:Y:S04]  /*8830*/  HMMA.16816.F32 R88, R176.reuse, R184, R88 ;  /* 0x000000b8b058723c */ /* 0x040fe80000001858 */
[----:B--2---:R-:W-:Y:S02]  /*8840*/  FMUL.FTZ R21, R170, R193 ;  /* 0x000000c1aa157220 */ /* 0x004fe40000410000 */
[----:B------:R-:W-:Y:S02]  /*8850*/  FMUL.FTZ R22, R169, R194 ;  /* 0x000000c2a9167220 */ /* 0x000fe40000410000 */
[-C--:B------:R-:W-:Y:S04]  /*8860*/  HMMA.16816.F32 R92, R176, R186.reuse, R92 ;  /* 0x000000bab05c723c */ /* 0x080fe8000000185c */
[C---:B------:R-:W-:Y:S02]  /*8870*/  FMUL.FTZ R164, R168.reuse, R164 ;  /* 0x000000a4a8a47220 */ /* 0x040fe40000410000 */
[----:B------:R-:W-:Y:S02]  /*8880*/  FMUL.FTZ R165, R168, R165 ;  /* 0x000000a5a8a57220 */ /* 0x000fe40000410000 */
[C---:B------:R-:W-:Y:S01]  /*8890*/  HMMA.16816.F32 R96, R180.reuse, R186, R96 ;  /* 0x000000bab460723c */ /* 0x040fe20000001860 */
[----:B------:R-:W1:Y:S03]  /*88a0*/  LDSM.16.MT88.4 R184, [R226+0x100] ;  /* 0x00010000e2b8783b */ /* 0x000e660000004200 */
[C---:B------:R-:W-:Y:S02]  /*88b0*/  FMUL.FTZ R166, R0.reuse, R166 ;  /* 0x000000a600a67220 */ /* 0x040fe40000410000 */
[----:B------:R-:W-:Y:S02]  /*88c0*/  FMUL.FTZ R167, R0, R167 ;  /* 0x000000a700a77220 */ /* 0x000fe40000410000 */
[--C-:B------:R-:W-:Y:S04]  /*88d0*/  FFMA.FTZ R40, R40, c[0x0][0x2d0], -R208.reuse ;  /* 0x0000b40028287a23 */ /* 0x100fe800000108d0 */
[----:B------:R-:W-:Y:S02]  /*88e0*/  FFMA.FTZ R41, R41, c[0x0][0x2d0], -R208 ;  /* 0x0000b40029297a23 */ /* 0x000fe400000108d0 */
[--C-:B------:R-:W-:Y:S02]  /*88f0*/  FFMA.FTZ R42, R42, c[0x0][0x2d0], -R3.reuse ;  /* 0x0000b4002a2a7a23 */ /* 0x100fe40000010803 */
[----:B------:R-:W-:Y:S01]  /*8900*/  FFMA.FTZ R43, R43, c[0x0][0x2d0], -R3 ;  /* 0x0000b4002b2b7a23 */ /* 0x000fe20000010803 */
[----:B------:R-:W-:Y:S01]  /*8910*/  MUFU.EX2 R219, R41 ;  /* 0x0000002900db7308 */ /* 0x000fe20000000800 */
[--C-:B------:R-:W-:Y:S02]  /*8920*/  FFMA.FTZ R23, R23, c[0x0][0x2d0], -R209.reuse ;  /* 0x0000b40017177a23 */ /* 0x100fe400000108d1 */
[--C-:B------:R-:W-:Y:S02]  /*8930*/  FFMA.FTZ R32, R32, c[0x0][0x2d0], -R210.reuse ;  /* 0x0000b40020207a23 */ /* 0x100fe400000108d2 */
[----:B------:R-:W-:Y:S02]  /*8940*/  FFMA.FTZ R33, R33, c[0x0][0x2d0], -R210 ;  /* 0x0000b40021217a23 */ /* 0x000fe400000108d2 */
[--C-:B------:R-:W-:Y:S02]  /*8950*/  FFMA.FTZ R34, R34, c[0x0][0x2d0], -R209.reuse ;  /* 0x0000b40022227a23 */ /* 0x100fe400000108d1 */
[----:B------:R-:W-:Y:S01]  /*8960*/  FFMA.FTZ R35, R35, c[0x0][0x2d0], -R209 ;  /* 0x0000b40023237a23 */ /* 0x000fe200000108d1 */
[----:B------:R2:W-:Y:S01]  /*8970*/  MUFU.EX2 R222, R33 ;  /* 0x0000002100de7308 */ /* 0x0005e20000000800 */
[--C-:B------:R-:W-:Y:S02]  /*8980*/  FFMA.FTZ R24, R24, c[0x0][0x2d0], -R208.reuse ;  /* 0x0000b40018187a23 */ /* 0x100fe400000108d0 */
[--C-:B------:R-:W-:Y:S02]  /*8990*/  FFMA.FTZ R25, R25, c[0x0][0x2d0], -R208.reuse ;  /* 0x0000b40019197a23 */ /* 0x100fe400000108d0 */
[--C-:B------:R-:W-:Y:S02]  /*89a0*/  FFMA.FTZ R26, R26, c[0x0][0x2d0], -R3.reuse ;  /* 0x0000b4001a1a7a23 */ /* 0x100fe40000010803 */
[--C-:B------:R-:W-:Y:S02]  /*89b0*/  FFMA.FTZ R27, R27, c[0x0][0x2d0], -R3.reuse ;  /* 0x0000b4001b1b7a23 */ /* 0x100fe40000010803 */
[--C-:B------:R-:W-:Y:S01]  /*89c0*/  FFMA.FTZ R28, R28, c[0x0][0x2d0], -R208.reuse ;  /* 0x0000b4001c1c7a23 */ /* 0x100fe200000108d0 */
[----:B------:R3:W-:Y:S01]  /*89d0*/  MUFU.EX2 R223, R34 ;  /* 0x0000002200df7308 */ /* 0x0007e20000000800 */
[--C-:B------:R-:W-:Y:S02]  /*89e0*/  FFMA.FTZ R29, R29, c[0x0][0x2d0], -R208.reuse ;  /* 0x0000b4001d1d7a23 */ /* 0x100fe400000108d0 */
[--C-:B------:R-:W-:Y:S01]  /*89f0*/  FFMA.FTZ R30, R30, c[0x0][0x2d0], -R3.reuse ;  /* 0x0000b4001e1e7a23 */ /* 0x100fe20000010803 */
[-C--:B-1----:R-:W-:Y:S03]  /*8a00*/  HMMA.16816.F32 R100, R180, R184.reuse, R100 ;  /* 0x000000b8b464723c */ /* 0x082fe60000001864 */
[----:B------:R-:W-:Y:S02]  /*8a10*/  FFMA.FTZ R31, R31, c[0x0][0x2d0], -R3 ;  /* 0x0000b4001f1f7a23 */ /* 0x000fe40000010803 */
[----:B------:R-:W-:Y:S01]  /*8a20*/  FFMA.FTZ R60, R60, c[0x0][0x2d0], -R208 ;  /* 0x0000b4003c3c7a23 */ /* 0x000fe200000108d0 */
[----:B------:R1:W-:Y:S02]  /*8a30*/  MUFU.EX2 R221, R35 ;  /* 0x0000002300dd7308 */ /* 0x0003e40000000800 */
[C---:B------:R-:W-:Y:S04]  /*8a40*/  HMMA.16816.F32 R104, R176.reuse, R184, R104 ;  /* 0x000000b8b068723c */ /* 0x040fe80000001868 */
[----:B--2---:R-:W-:Y:S04]  /*8a50*/  FMUL.FTZ R33, R168, R197 ;  /* 0x000000c5a8217220 */ /* 0x004fe80000410000 */
[-C--:B------:R-:W-:Y:S01]  /*8a60*/  HMMA.16816.F32 R108, R176, R186.reuse, R108 ;  /* 0x000000bab06c723c */ /* 0x080fe2000000186c */
[----:B------:R2:W-:Y:S03]  /*8a70*/  MUFU.EX2 R204, R23 ;  /* 0x0000001700cc7308 */ /* 0x0005e60000000800 */
[C---:B---3--:R-:W-:Y:S04]  /*8a80*/  FMUL.FTZ R34, R0.reuse, R198 ;  /* 0x000000c600227220 */ /* 0x048fe80000410000 */
[C---:B------:R-:W-:Y:S01]  /*8a90*/  HMMA.16816.F32 R112, R180.reuse, R186, R112 ;  /* 0x000000bab470723c */ /* 0x040fe20000001870 */
[----:B------:R-:W3:Y:S02]  /*8aa0*/  LDSM.16.MT88.4 R184, [R224+0x2100] ;  /* 0x00210000e0b8783b */ /* 0x000ee40000004200 */
[----:B------:R-:W4:Y:S01]  /*8ab0*/  MUFU.EX2 R198, R40 ;  /* 0x0000002800c67308 */ /* 0x000f220000000800 */
[----:B-1----:R-:W-:Y:S09]  /*8ac0*/  FMUL.FTZ R35, R0, R199 ;  /* 0x000000c700237220 */ /* 0x002ff20000410000 */
[----:B------:R-:W-:Y:S01]  /*8ad0*/  MUFU.EX2 R199, R38 ;  /* 0x0000002600c77308 */ /* 0x000fe20000000800 */
[----:B--2---:R-:W-:Y:S09]  /*8ae0*/  FMUL.FTZ R23, R169, R195 ;  /* 0x000000c3a9177220 */ /* 0x004ff20000410000 */
[----:B------:R1:W2:Y:S01]  /*8af0*/  MUFU.EX2 R205, R32 ;  /* 0x0000002000cd7308 */ /* 0x0002a20000000800 */
[----:B----4-:R-:W-:Y:S09]  /*8b00*/  F2FP.PACK_AB R40, R219, R198 ;  /* 0x000000c6db28723e */ /* 0x010ff200000000ff */
[----:B------:R4:W-:Y:S01]  /*8b10*/  MUFU.EX2 R249, R24 ;  /* 0x0000001800f97308 */ /* 0x0009e20000000800 */
[-C--:B---3--:R-:W-:Y:S09]  /*8b20*/  HMMA.16816.F32 R116, R180, R184.reuse, R116 ;  /* 0x000000b8b474723c */ /* 0x088ff20000001874 */
[----:B------:R3:W-:Y:S03]  /*8b30*/  MUFU.EX2 R252, R25 ;  /* 0x0000001900fc7308 */ /* 0x0007e60000000800 */
[----:B-1----:R-:W-:Y:S01]  /*8b40*/  FMUL.FTZ R32, R168, R196 ;  /* 0x000000c4a8207220 */ /* 0x002fe20000410000 */
[C---:B------:R-:W-:Y:S06]  /*8b50*/  HMMA.16816.F32 R120, R176.reuse, R184, R120 ;  /* 0x000000b8b078723c */ /* 0x040fec0000001878 */
[----:B------:R-:W-:Y:S02]  /*8b60*/  MUFU.EX2 R196, R42 ;  /* 0x0000002a00c47308 */ /* 0x000fe40000000800 */
[-C--:B------:R-:W-:Y:S04]  /*8b70*/  HMMA.16816.F32 R124, R176, R186.reuse, R124 ;  /* 0x000000bab07c723c */ /* 0x080fe8000000187c */
[C---:B----4-:R-:W-:Y:S01]  /*8b80*/  FMUL.FTZ R24, R170.reuse, R200 ;  /* 0x000000c8aa187220 */ /* 0x050fe20000410000 */
[----:B------:R-:W-:Y:S03]  /*8b90*/  MOV R200, R204 ;  /* 0x000000cc00c87202 */ /* 0x000fe60000000f00 */
[----:B------:R1:W-:Y:S01]  /*8ba0*/  MUFU.EX2 R192, R27 ;  /* 0x0000001b00c07308 */ /* 0x0003e20000000800 */
[C---:B------:R-:W-:Y:S01]  /*8bb0*/  HMMA.16816.F32 R128, R180.reuse, R186, R128 ;  /* 0x000000bab480723c */ /* 0x040fe20000001880 */
[----:B------:R-:W4:Y:S03]  /*8bc0*/  LDSM.16.MT88.4 R184, [R225+0x2100] ;  /* 0x00210000e1b8783b */ /* 0x000f260000004200 */
[----:B---3--:R-:W-:Y:S01]  /*8bd0*/  FMUL.FTZ R25, R170, R201 ;  /* 0x000000c9aa197220 */ /* 0x008fe20000410000 */
[----:B--2---:R-:W-:Y:S02]  /*8be0*/  MOV R201, R205 ;  /* 0x000000cd00c97202 */ /* 0x004fe40000000f00 */
[----:B------:R-:W-:Y:S02]  /*8bf0*/  MOV R205, R248 ;  /* 0x000000f800cd7202 */ /* 0x000fe40000000f00 */
[----:B------:R-:W2:Y:S10]  /*8c00*/  MUFU.EX2 R204, R43 ;  /* 0x0000002b00cc7308 */ /* 0x000eb40000000800 */
[----:B------:R3:W-:Y:S01]  /*8c10*/  MUFU.EX2 R248, R48 ;  /* 0x0000003000f87308 */ /* 0x0007e20000000800 */
[----:B-1----:R-:W-:Y:S01]  /*8c20*/  FMUL.FTZ R27, R169, R203 ;  /* 0x000000cba91b7220 */ /* 0x002fe20000410000 */
[----:B------:R-:W-:Y:S08]  /*8c30*/  MOV R203, R222 ;  /* 0x000000de00cb7202 */ /* 0x000ff00000000f00 */
[----:B------:R-:W1:Y:S01]  /*8c40*/  MUFU.EX2 R222, R45 ;  /* 0x0000002d00de7308 */ /* 0x000e620000000800 */
[----:B--2---:R-:W-:Y:S09]  /*8c50*/  F2FP.PACK_AB R41, R204, R196 ;  /* 0x000000c4cc29723e */ /* 0x004ff200000000ff */
[----:B------:R-:W-:Y:S01]  /*8c60*/  MUFU.EX2 R195, R28 ;  /* 0x0000001c00c37308 */ /* 0x000fe20000000800 */
[-C--:B----4-:R-:W-:Y:S01]  /*8c70*/  HMMA.16816.F32 R132, R180, R184.reuse, R132 ;  /* 0x000000b8b484723c */ /* 0x090fe20000001884 */
[----:B---3--:R-:W2:Y:S04]  /*8c80*/  LDL.LU R48, [R1+0x4] ;  /* 0x0000040001307983 */ /* 0x008ea80000300800 */
[----:B------:R-:W3:Y:S04]  /*8c90*/  LDL.LU R49, [R1+0x8] ;  /* 0x0000080001317983 */ /* 0x000ee80000300800 */
[----:B------:R4:W4:Y:S01]  /*8ca0*/  MUFU.EX2 R194, R29 ;  /* 0x0000001d00c27308 */ /* 0x0009220000000800 */
[C---:B------:R-:W-:Y:S04]  /*8cb0*/  HMMA.16816.F32 R136, R176.reuse, R184, R136 ;  /* 0x000000b8b088723c */ /* 0x040fe80000001888 */
[----:B-1----:R-:W-:Y:S04]  /*8cc0*/  F2FP.PACK_AB R42, R222, R220 ;  /* 0x000000dcde2a723e */ /* 0x002fe800000000ff */
[-C--:B------:R-:W-:Y:S01]  /*8cd0*/  HMMA.16816.F32 R140, R176, R186.reuse, R140 ;  /* 0x000000bab08c723c */ /* 0x080fe2000000188c */
[----:B------:R1:W-:Y:S07]  /*8ce0*/  MUFU.EX2 R193, R30 ;  /* 0x0000001e00c17308 */ /* 0x0003ee0000000800 */
[C---:B------:R-:W-:Y:S01]  /*8cf0*/  HMMA.16816.F32 R144, R180.reuse, R186, R144 ;  /* 0x000000bab490723c */ /* 0x040fe20000001890 */
[----:B------:R-:W1:Y:S02]  /*8d00*/  LDSM.16.MT88.4 R184, [R227+0x2100] ;  /* 0x00210000e3b8783b */ /* 0x000e640000004200 */
[----:B------:R-:W-:Y:S01]  /*8d10*/  MUFU.EX2 R197, R31 ;  /* 0x0000001f00c57308 */ /* 0x000fe20000000800 */
[----:B----4-:R-:W-:Y:S02]  /*8d20*/  F2FP.PACK_AB R29, R200, R250 ;  /* 0x000000fac81d723e */ /* 0x010fe400000000ff */
[----:B-1----:R-:W-:Y:S02]  /*8d30*/  F2FP.PACK_AB R30, R203, R201 ;  /* 0x000000c9cb1e723e */ /* 0x002fe400000000ff */
[-C--:B------:R-:W-:Y:S08]  /*8d40*/  HMMA.16816.F32 R148, R180, R184.reuse, R148 ;  /* 0x000000b8b494723c */ /* 0x080ff00000001894 */
[C---:B------:R-:W-:Y:S08]  /*8d50*/  HMMA.16816.F32 R152, R176.reuse, R184, R152 ;  /* 0x000000b8b098723c */ /* 0x040ff00000001898 */
[-C--:B------:R-:W-:Y:S08]  /*8d60*/  HMMA.16816.F32 R156, R176, R186.reuse, R156 ;  /* 0x000000bab09c723c */ /* 0x080ff0000000189c */
[C---:B------:R-:W-:Y:S01]  /*8d70*/  HMMA.16816.F32 R160, R180.reuse, R186, R160 ;  /* 0x000000bab4a0723c */ /* 0x040fe200000018a0 */
[----:B------:R-:W1:Y:S07]  /*8d80*/  LDSM.16.MT88.4 R184, [R226+0x2100] ;  /* 0x00210000e2b8783b */ /* 0x000e6e0000004200 */
[-C--:B-1----:R-:W-:Y:S08]  /*8d90*/  HMMA.16816.F32 R20, R180, R184.reuse, R20 ;  /* 0x000000b8b414723c */ /* 0x082ff00000001814 */
[C---:B------:R-:W-:Y:S01]  /*8da0*/  HMMA.16816.F32 R32, R176.reuse, R184, R32 ;  /* 0x000000b8b020723c */ /* 0x040fe20000001820 */
[----:B------:R1:W4:Y:S06]  /*8db0*/  MUFU.EX2 R184, R26 ;  /* 0x0000001a00b87308 */ /* 0x00032c0000000800 */
[----:B------:R-:W-:Y:S01]  /*8dc0*/  MOV R185, R188 ;  /* 0x000000bc00b97202 */ /* 0x000fe20000000f00 */
[-C--:B------:R-:W-:Y:S01]  /*8dd0*/  HMMA.16816.F32 R164, R176, R186.reuse, R164 ;  /* 0x000000bab0a4723c */ /* 0x080fe200000018a4 */
[----:B------:R-:W4:Y:S03]  /*8de0*/  LDSM.16.MT88.4 R176, [R224+0x900] ;  /* 0x00090000e0b0783b */ /* 0x000f260000004200 */
[----:B------:R-:W-:Y:S02]  /*8df0*/  F2FP.PACK_AB R28, R185, R251 ;  /* 0x000000fbb91c723e */ /* 0x000fe400000000ff */
[----:B------:R-:W-:Y:S02]  /*8e00*/  MOV R188, R247 ;  /* 0x000000f700bc7202 */ /* 0x000fe40000000f00 */
[----:B------:R-:W2:Y:S01]  /*8e10*/  MUFU.EX2 R247, R37 ;  /* 0x0000002500f77308 */ /* 0x000ea20000000800 */
[----:B-1----:R-:W-:Y:S03]  /*8e20*/  FMUL.FTZ R26, R169, R202 ;  /* 0x000000caa91a7220 */ /* 0x002fe60000410000 */
[----:B------:R-:W-:Y:S06]  /*8e30*/  MOV R202, R223 ;  /* 0x000000df00ca7202 */ /* 0x000fec0000000f00 */
[----:B------:R1:W-:Y:S01]  /*8e40*/  MUFU.EX2 R223, R50 ;  /* 0x0000003200df7308 */ /* 0x0003e20000000800 */
[----:B------:R-:W-:Y:S07]  /*8e50*/  HMMA.16816.F32 R24, R180, R186, R24 ;  /* 0x000000bab418723c */ /* 0x000fee0000001818 */
[----:B------:R-:W-:Y:S02]  /*8e60*/  MOV R187, R221 ;  /* 0x000000dd00bb7202 */ /* 0x000fe40000000f00 */
[----:B------:R-:W-:Y:S01]  /*8e70*/  F2FP.PACK_AB R180, R252, R249 ;  /* 0x000000f9fcb4723e */ /* 0x000fe200000000ff */
[----:B------:R1:W1:Y:S02]  /*8e80*/  MUFU.EX2 R221, R39 ;  /* 0x0000002700dd7308 */ /* 0x0002640000000800 */
[----:B------:R-:W-:Y:S02]  /*8e90*/  F2FP.PACK_AB R31, R187, R202 ;  /* 0x000000cabb1f723e */ /* 0x000fe400000000ff */
[----:B------:R-:W-:Y:S02]  /*8ea0*/  F2FP.PACK_AB R182, R194, R195 ;  /* 0x000000c3c2b6723e */ /* 0x000fe400000000ff */
[----:B----4-:R-:W-:Y:S02]  /*8eb0*/  F2FP.PACK_AB R181, R192, R184 ;  /* 0x000000b8c0b5723e */ /* 0x010fe400000000ff */
[----:B------:R-:W-:Y:S01]  /*8ec0*/  F2FP.PACK_AB R183, R197, R193 ;  /* 0x000000c1c5b7723e */ /* 0x000fe200000000ff */
[-C--:B------:R-:W-:Y:S01]  /*8ed0*/  HMMA.16816.F32 R4, R28, R176.reuse, R4 ;  /* 0x000000b01c04723c */ /* 0x080fe20000001804 */
[----:B-1----:R-:W4:Y:S04]  /*8ee0*/  LDL.LU R50, [R1+0xc] ;  /* 0x00000c0001327983 */ /* 0x002f280000300800 */
[----:B------:R-:W2:Y:S01]  /*8ef0*/  LDL.LU R51, [R1] ;  /* 0x0000000001337983 */ /* 0x000ea20000300800 */
[----:B------:R-:W-:Y:S02]  /*8f00*/  MOV R186, R174 ;  /* 0x000000ae00ba7202 */ /* 0x000fe40000000f00 */
[C---:B------:R-:W-:Y:S01]  /*8f10*/  HMMA.16816.F32 R8, R180.reuse, R176, R8 ;  /* 0x000000b0b408723c */ /* 0x040fe20000001808 */
[----:B------:R-:W-:Y:S01]  /*8f20*/  MUFU.EX2 R174, R46 ;  /* 0x0000002e00ae7308 */ /* 0x000fe20000000800 */
[----:B------:R-:W-:Y:S06]  /*8f30*/  LDSM.16.MT88.4 R36, [R224+0x1100] ;  /* 0x00110000e024783b */ /* 0x000fec0000004200 */
        /* <DEDUP_REMOVED lines=8> */
[----:B---3--:R-:W-:Y:S04]  /*8fc0*/  FFMA.FTZ R168, R168, R49, R212 ;  /* 0x00000031a8a87223 */ /* 0x008fe800000100d4 */
        /* <DEDUP_REMOVED lines=15> */
[----:B----4-:R-:W-:Y:S02]  /*90c0*/  FFMA.FTZ R169, R169, R50, R213 ;  /* 0x00000032a9a97223 */ /* 0x010fe400000100d5 */
[----:B--2---:R-:W-:Y:S02]  /*90d0*/  FFMA.FTZ R170, R170, R51, R214 ;  /* 0x00000033aaaa7223 */ /* 0x004fe400000100d6 */
        /* <DEDUP_REMOVED lines=11> */
[C---:B------:R-:W-:Y:S07]  /*9190*/  HMMA.16816.F32 R32, R180.reuse, R176, R32 ;  /* 0x000000b0b420723c */ /* 0x040fee0000001820 */
[--C-:B------:R-:W-:Y:S01]  /*91a0*/  FFMA.FTZ R177, R54, c[0x0][0x2d0], -R209.reuse ;  /* 0x0000b40036b17a23 */ /* 0x100fe200000108d1 */
[-C--:B------:R-:W-:Y:S04]  /*91b0*/  HMMA.16816.F32 R164, R180, R178.reuse, R164 ;  /* 0x000000b2b4a4723c */ /* 0x080fe800000018a4 */
[--C-:B------:R-:W-:Y:S03]  /*91c0*/  FFMA.FTZ R176, R55, c[0x0][0x2d0], -R209.reuse ;  /* 0x0000b40037b07a23 */ /* 0x100fe600000108d1 */
[--C-:B------:R-:W-:Y:S01]  /*91d0*/  FFMA.FTZ R182, R52, c[0x0][0x2d0], -R210.reuse ;  /* 0x0000b40034b67a23 */ /* 0x100fe200000108d2 */
[----:B------:R-:W-:Y:S04]  /*91e0*/  HMMA.16816.F32 R24, R28, R178, R24 ;  /* 0x000000b21c18723c */ /* 0x000fe80000001818 */
[--C-:B------:R-:W-:Y:S01]  /*91f0*/  FFMA.FTZ R181, R53, c[0x0][0x2d0], -R210.reuse ;  /* 0x0000b40035b57a23 */ /* 0x100fe200000108d2 */
[----:B------:R-:W-:Y:S01]  /*9200*/  MOV R183, R206 ;  /* 0x000000ce00b77202 */ /* 0x000fe20000000f00 */
[--C-:B------:R-:W-:Y:S01]  /*9210*/  FFMA.FTZ R180, R64, c[0x0][0x2d0], -R210.reuse ;  /* 0x0000b40040b47a23 */ /* 0x100fe200000108d2 */
[----:B------:R-:W-:Y:S01]  /*9220*/  F2FP.PACK_AB R28, R247, R246 ;  /* 0x000000f6f71c723e */ /* 0x000fe200000000ff */
[----:B------:R-:W-:Y:S01]  /*9230*/  FFMA.FTZ R210, R65, c[0x0][0x2d0], -R210 ;  /* 0x0000b40041d27a23 */ /* 0x000fe200000108d2 */
[----:B------:R-:W-:Y:S01]  /*9240*/  F2FP.PACK_AB R30, R245, R248 ;  /* 0x000000f8f51e723e */ /* 0x000fe200000000ff */
[----:B------:R-:W-:Y:S01]  /*9250*/  LDSM.16.MT88.4 R52, [R226+0x1100] ;  /* 0x00110000e234783b */ /* 0x000fe20000004200 */
[----:B------:R-:W-:Y:S01]  /*9260*/  MUFU.EX2 R214, R180 ;  /* 0x000000b400d67308 */ /* 0x000fe20000000800 */
[----:B------:R-:W-:Y:S01]  /*9270*/  FFMA.FTZ R65, R66, c[0x0][0x2d0], -R209 ;  /* 0x0000b40042417a23 */ /* 0x000fe200000108d1 */
[----:B------:R-:W-:Y:S01]  /*9280*/  F2FP.PACK_AB R29, R221, R199 ;  /* 0x000000c7dd1d723e */ /* 0x000fe200000000ff */
[--C-:B------:R-:W-:Y:S01]  /*9290*/  FFMA.FTZ R64, R56, c[0x0][0x2d0], -R208.reuse ;  /* 0x0000b40038407a23 */ /* 0x100fe200000108d0 */
[----:B------:R-:W-:Y:S01]  /*92a0*/  F2FP.PACK_AB R31, R244, R223 ;  /* 0x000000dff41f723e */ /* 0x000fe200000000ff */
[----:B------:R-:W-:Y:S01]  /*92b0*/  FFMA.FTZ R56, R0, R48, R211 ;  /* 0x0000003000387223 */ /* 0x000fe200000100d3 */
[----:B------:R-:W-:Y:S01]  /*92c0*/  MOV R178, R191 ;  /* 0x000000bf00b27202 */ /* 0x000fe20000000f00 */
[----:B------:R-:W-:Y:S01]  /*92d0*/  LDSM.16.MT88.4 R48, [R227+0x1100] ;  /* 0x00110000e330783b */ /* 0x000fe20000004200 */
[----:B------:R-:W-:Y:S01]  /*92e0*/  MOV R0, R188 ;  /* 0x000000bc00007202 */ /* 0x000fe20000000f00 */
[----:B------:R-:W-:Y:S01]  /*92f0*/  FFMA.FTZ R209, R67, c[0x0][0x2d0], -R209 ;  /* 0x0000b40043d17a23 */ /* 0x000fe200000108d1 */
[----:B------:R1:W2:Y:S01]  /*9300*/  MUFU.EX2 R66, R47 ;  /* 0x0000002f00427308 */ /* 0x0002a20000000800 */
[-C--:B------:R-:W-:Y:S03]  /*9310*/  HMMA.16816.F32 R4, R28, R36.reuse, R4 ;  /* 0x000000241c04723c */ /* 0x080fe60000001804 */
[----:B------:R-:W-:Y:S01]  /*9320*/  MOV R179, R207 ;  /* 0x000000cf00b37202 */ /* 0x000fe20000000f00 */
[----:B------:R-:W-:Y:S02]  /*9330*/  FFMA.FTZ R208, R61, c[0x0][0x2d0], -R208 ;  /* 0x0000b4003dd07a23 */ /* 0x000fe400000108d0 */
[--C-:B------:R-:W-:Y:S02]  /*9340*/  FFMA.FTZ R61, R62, c[0x0][0x2d0], -R3.reuse ;  /* 0x0000b4003e3d7a23 */ /* 0x100fe40000010803 */
[----:B------:R-:W-:Y:S01]  /*9350*/  FFMA.FTZ R3, R63, c[0x0][0x2d0], -R3 ;  /* 0x0000b4003f037a23 */ /* 0x000fe20000010803 */
[----:B------:R-:W-:Y:S03]  /*9360*/  MUFU.EX2 R62, R59 ;  /* 0x0000003b003e7308 */ /* 0x000fe60000000800 */
[----:B------:R-:W-:Y:S01]  /*9370*/  FADD.FTZ R0, R0, R169 ;  /* 0x000000a900007221 */ /* 0x000fe20000010000 */
[----:B------:R-:W-:Y:S06]  /*9380*/  MOV R169, R203 ;  /* 0x000000cb00a97202 */ /* 0x000fec0000000f00 */
[----:B------:R-:W-:Y:S01]  /*9390*/  MUFU.EX2 R63, R58 ;  /* 0x0000003a003f7308 */ /* 0x000fe20000000800 */
[----:B-1----:R-:W1:Y:S01]  /*93a0*/  LDSM.16.MT88.4 R44, [R225+0x1100] ;  /* 0x00110000e12c783b */ /* 0x002e620000004200 */
[----:B--2---:R-:W-:Y:S08]  /*93b0*/  F2FP.PACK_AB R43, R66, R174 ;  /* 0x000000ae422b723e */ /* 0x004ff000000000ff */
[----:B------:R-:W-:Y:S01]  /*93c0*/  MUFU.EX2 R212, R65 ;  /* 0x0000004100d47308 */ /* 0x000fe20000000800 */
[C---:B------:R-:W-:Y:S08]  /*93d0*/  HMMA.16816.F32 R8, R40.reuse, R36, R8 ;  /* 0x000000242808723c */ /* 0x040ff00000001808 */
[-C--:B------:R-:W-:Y:S01]  /*93e0*/  HMMA.16816.F32 R12, R40, R38.reuse, R12 ;  /* 0x00000026280c723c */ /* 0x080fe2000000180c */
[----:B------:R-:W2:Y:S07]  /*93f0*/  MUFU.EX2 R209, R209 ;  /* 0x000000d100d17308 */ /* 0x000eae0000000800 */
[C---:B------:R-:W-:Y:S01]  /*9400*/  HMMA.16816.F32 R16, R28.reuse, R38, R16 ;  /* 0x000000261c10723c */ /* 0x040fe20000001810 */
[----:B------:R-:W3:Y:S02]  /*9410*/  LDSM.16.MT88.4 R36, [R224+0x3100] ;  /* 0x00310000e024783b */ /* 0x000ee40000004200 */
[----:B------:R-:W-:Y:S10]  /*9420*/  MUFU.EX2 R206, R64 ;  /* 0x0000004000ce7308 */ /* 0x000ff40000000800 */
[----:B------:R-:W-:Y:S01]  /*9430*/  MUFU.EX2 R208, R208 ;  /* 0x000000d000d07308 */ /* 0x000fe20000000800 */
[-C--:B-1----:R-:W-:Y:S03]  /*9440*/  HMMA.16816.F32 R68, R28, R44.reuse, R68 ;  /* 0x0000002c1c44723c */ /* 0x082fe60000001844 */
[----:B--2---:R-:W-:Y:S06]  /*9450*/  F2FP.PACK_AB R203, R209, R212 ;  /* 0x000000d4d1cb723e */ /* 0x004fec00000000ff */
[----:B------:R1:W-:Y:S01]  /*9460*/  MUFU.EX2 R213, R181 ;  /* 0x000000b500d57308 */ /* 0x0003e20000000800 */
[C---:B------:R-:W-:Y:S08]  /*9470*/  HMMA.16816.F32 R72, R40.reuse, R44, R72 ;  /* 0x0000002c2848723c */ /* 0x040ff00000001848 */
[-C--:B------:R-:W-:Y:S01]  /*9480*/  HMMA.16816.F32 R76, R40, R46.reuse, R76 ;  /* 0x0000002e284c723c */ /* 0x080fe2000000184c */
[----:B------:R2:W-:Y:S07]  /*9490*/  MUFU.EX2 R211, R182 ;  /* 0x000000b600d37308 */ /* 0x0005ee0000000800 */
[C---:B------:R-:W-:Y:S01]  /*94a0*/  HMMA.16816.F32 R80, R28.reuse, R46, R80 ;  /* 0x0000002e1c50723c */ /* 0x040fe20000001850 */
[----:B------:R-:W4:Y:S02]  /*94b0*/  LDSM.16.MT88.4 R44, [R225+0x3100] ;  /* 0x00310000e12c783b */ /* 0x000f240000004200 */
[----:B------:R-:W-:Y:S01]  /*94c0*/  MUFU.EX2 R207, R177 ;  /* 0x000000b100cf7308 */ /* 0x000fe20000000800 */
[----:B-1----:R-:W-:Y:S04]  /*94d0*/  MOV R181, R215 ;  /* 0x000000d700b57202 */ /* 0x002fe80000000f00 */
[-C--:B------:R-:W-:Y:S05]  /*94e0*/  HMMA.16816.F32 R84, R28, R48.reuse, R84 ;  /* 0x000000301c54723c */ /* 0x080fea0000001854 */
[----:B------:R-:W1:Y:S03]  /*94f0*/  MUFU.EX2 R215, R210 ;  /* 0x000000d200d77308 */ /* 0x000e660000000800 */
[C---:B------:R-:W-:Y:S04]  /*9500*/  HMMA.16816.F32 R88, R40.reuse, R48, R88 ;  /* 0x000000302858723c */ /* 0x040fe80000001858 */
[----:B--2---:R-:W-:Y:S03]  /*9510*/  MOV R182, R205 ;  /* 0x000000cd00b67202 */ /* 0x004fe60000000f00 */
[----:B------:R-:W-:Y:S01]  /*9520*/  MUFU.EX2 R205, R57 ;  /* 0x0000003900cd7308 */ /* 0x000fe20000000800 */
[-C--:B------:R-:W-:Y:S04]  /*9530*/  HMMA.16816.F32 R92, R40, R50.reuse, R92 ;  /* 0x00000032285c723c */ /* 0x080fe8000000185c */
[----:B------:R-:W-:Y:S04]  /*9540*/  FADD.FTZ R0, R182, R0 ;  /* 0x00000000b6007221 */ /* 0x000fe80000010000 */
[C---:B------:R-:W-:Y:S01]  /*9550*/  HMMA.16816.F32 R96, R28.reuse, R50, R96 ;  /* 0x000000321c60723c */ /* 0x040fe20000001860 */
[----:B------:R-:W2:Y:S01]  /*9560*/  LDSM.16.MT88.4 R48, [R227+0x3100] ;  /* 0x00310000e330783b */ /* 0x000ea20000004200 */
[----:B------:R-:W1:Y:S06]  /*9570*/  MUFU.EX2 R210, R176 ;  /* 0x000000b000d27308 */ /* 0x000e6c0000000800 */
[-C--:B------:R-:W-:Y:S04]  /*9580*/  HMMA.16816.F32 R100, R28, R52.reuse, R100 ;  /* 0x000000341c64723c */ /* 0x080fe80000001864 */
[----:B------:R-:W1:Y:S04]  /*9590*/  MUFU.EX2 R67, R60 ;  /* 0x0000003c00437308 */ /* 0x000e680000000800 */
[C---:B------:R-:W-:Y:S06]  /*95a0*/  HMMA.16816.F32 R104, R40.reuse, R52, R104 ;  /* 0x000000342868723c */ /* 0x040fec0000001868 */
[----:B------:R1:W-:Y:S02]  /*95b0*/  MUFU.EX2 R60, R3 ;  /* 0x00000003003c7308 */ /* 0x0003e40000000800 */
[-C--:B------:R-:W-:Y:S08]  /*95c0*/  HMMA.16816.F32 R108, R40, R54.reuse, R108 ;  /* 0x00000036286c723c */ /* 0x080ff0000000186c */
[C---:B------:R-:W-:Y:S01]  /*95d0*/  HMMA.16816.F32 R112, R28.reuse, R54, R112 ;  /* 0x000000361c70723c */ /* 0x040fe20000001870 */
[----:B------:R-:W2:Y:S01]  /*95e0*/  LDSM.16.MT88.4 R52, [R226+0x3100] ;  /* 0x00310000e234783b */ /* 0x000ea20000004200 */
[----:B------:R-:W2:Y:S06]  /*95f0*/  MUFU.EX2 R61, R61 ;  /* 0x0000003d003d7308 */ /* 0x000eac0000000800 */
[-C--:B---3--:R-:W-:Y:S04]  /*9600*/  HMMA.16816.F32 R116, R28, R36.reuse, R116 ;  /* 0x000000241c74723c */ /* 0x088fe80000001874 */
[----:B-1----:R-:W-:Y:S04]  /*9610*/  FADD.FTZ R3, R183, R0 ;  /* 0x00000000b7037221 */ /* 0x002fe80000010000 */
[C---:B------:R-:W-:Y:S04]  /*9620*/  HMMA.16816.F32 R120, R40.reuse, R36, R120 ;  /* 0x000000242878723c */ /* 0x040fe80000001878 */
[----:B------:R-:W-:Y:S03]  /*9630*/  FADD.FTZ R3, R250, R3 ;  /* 0x00000003fa037221 */ /* 0x000fe60000010000 */
[----:B------:R-:W-:Y:S01]  /*9640*/  MOV R37, R190 ;  /* 0x000000be00257202 */ /* 0x000fe20000000f00 */
[-C--:B------:R-:W-:Y:S04]  /*9650*/  HMMA.16816.F32 R124, R40, R38.reuse, R124 ;  /* 0x00000026287c723c */ /* 0x080fe8000000187c */
[----:B------:R-:W-:Y:S02]  /*9660*/  MOV R36, R189 ;  /* 0x000000bd00247202 */ /* 0x000fe40000000f00 */
[----:B------:R-:W1:Y:S02]  /*9670*/  LDSM.16.MT88.4 R188, [R224+0x1900] ;  /* 0x00190000e0bc783b */ /* 0x000e640000004200 */
[C---:B------:R-:W-:Y:S08]  /*9680*/  HMMA.16816.F32 R128, R28.reuse, R38, R128 ;  /* 0x000000261c80723c */ /* 0x040ff00000001880 */
[-C--:B----4-:R-:W-:Y:S08]  /*9690*/  HMMA.16816.F32 R132, R28, R44.reuse, R132 ;  /* 0x0000002c1c84723c */ /* 0x090ff00000001884 */
[C---:B------:R-:W-:Y:S07]  /*96a0*/  HMMA.16816.F32 R136, R40.reuse, R44, R136 ;  /* 0x0000002c2888723c */ /* 0x040fee0000001888 */
[----:B------:R-:W-:Y:S01]  /*96b0*/  FADD.FTZ R44, R36, R170 ;  /* 0x000000aa242c7221 */ /* 0x000fe20000010000 */
[-C--:B------:R-:W-:Y:S04]  /*96c0*/  HMMA.16816.F32 R140, R40, R46.reuse, R140 ;  /* 0x0000002e288c723c */ /* 0x080fe8000000188c */
[----:B------:R-:W-:Y:S01]  /*96d0*/  FADD.FTZ R45, R37, R168 ;  /* 0x000000a8252d7221 */ /* 0x000fe20000010000 */
[----:B------:R-:W-:Y:S01]  /*96e0*/  MOV R168, R202 ;  /* 0x000000ca00a87202 */ /* 0x000fe20000000f00 */
[----:B------:R-:W3:Y:S01]  /*96f0*/  LDSM.16.MT88.4 R36, [R225+0x1900] ;  /* 0x00190000e124783b */ /* 0x000ee20000004200 */
[----:B------:R-:W-:Y:S01]  /*9700*/  F2FP.PACK_AB R202, R215, R214 ;  /* 0x000000d6d7ca723e */ /* 0x000fe200000000ff */
[C---:B------:R-:W-:Y:S04]  /*9710*/  HMMA.16816.F32 R144, R28.reuse, R46, R144 ;  /* 0x0000002e1c90723c */ /* 0x040fe80000001890 */
[----:B------:R-:W-:Y:S01]  /*9720*/  FADD.FTZ R45, R178, R45 ;  /* 0x0000002db22d7221 */ /* 0x000fe20000010000 */
[----:B------:R-:W-:Y:S01]  /*9730*/  MOV R170, R187 ;  /* 0x000000bb00aa7202 */ /* 0x000fe20000000f00 */
[----:B------:R-:W-:Y:S02]  /*9740*/  FADD.FTZ R44, R181, R44 ;  /* 0x0000002cb52c7221 */ /* 0x000fe40000010000 */
[-C--:B--2---:R-:W-:Y:S04]  /*9750*/  HMMA.16816.F32 R148, R28, R48.reuse, R148 ;  /* 0x000000301c94723c */ /* 0x084fe80000001894 */
[----:B------:R-:W-:Y:S02]  /*9760*/  FADD.FTZ R44, R179, R44 ;  /* 0x0000002cb32c7221 */ /* 0x000fe40000010000 */
[----:B------:R-:W-:Y:S02]  /*9770*/  FADD.FTZ R0, R186, R45 ;  /* 0x0000002dba007221 */ /* 0x000fe40000010000 */
[C---:B------:R-:W-:Y:S04]  /*9780*/  HMMA.16816.F32 R152, R40.reuse, R48, R152 ;  /* 0x000000302898723c */ /* 0x040fe80000001898 */
[----:B------:R-:W-:Y:S02]  /*9790*/  FADD.FTZ R65, R251, R44 ;  /* 0x0000002cfb417221 */ /* 0x000fe40000010000 */
[----:B------:R-:W-:Y:S01]  /*97a0*/  FADD.FTZ R46, R216, R56 ;  /* 0x00000038d82e7221 */ /* 0x000fe20000010000 */
[----:B------:R-:W-:Y:S01]  /*97b0*/  MOV R216, R201 ;  /* 0x000000c900d87202 */ /* 0x000fe20000000f00 */
[-C--:B------:R-:W-:Y:S04]  /*97c0*/  HMMA.16816.F32 R156, R40, R50.reuse, R156 ;  /* 0x00000032289c723c */ /* 0x080fe8000000189c */
[----:B------:R-:W-:Y:S01]  /*97d0*/  FADD.FTZ R46, R217, R46 ;  /* 0x0000002ed92e7221 */ /* 0x000fe20000010000 */
[----:B------:R-:W-:Y:S01]  /*97e0*/  F2FP.PACK_AB R201, R210, R207 ;  /* 0x000000cfd2c9723e */ /* 0x000fe200000000ff */
[----:B------:R-:W-:Y:S01]  /*97f0*/  FADD.FTZ R0, R249, R0 ;  /* 0x00000000f9007221 */ /* 0x000fe20000010000 */
[----:B------:R-:W-:Y:S01]  /*9800*/  MOV R217, R200 ;  /* 0x000000c800d97202 */ /* 0x000fe20000000f00 */
[C---:B------:R-:W-:Y:S01]  /*9810*/  HMMA.16816.F32 R160, R28.reuse, R50, R160 ;  /* 0x000000321ca0723c */ /* 0x040fe200000018a0 */
[----:B------:R-:W-:Y:S03]  /*9820*/  LDSM.16.MT88.4 R48, [R224+0x3900] ;  /* 0x00390000e030783b */ /* 0x000fe60000004200 */
[----:B------:R-:W-:Y:S01]  /*9830*/  FADD.FTZ R56, R218, R46 ;  /* 0x0000002eda387221 */ /* 0x000fe20000010000 */
[----:B------:R-:W-:Y:S01]  /*9840*/  F2FP.PACK_AB R200, R213, R211 ;  /* 0x000000d3d5c8723e */ /* 0x000fe200000000ff */
[----:B------:R-:W-:Y:S01]  /*9850*/  FADD.FTZ R0, R252, R0 ;  /* 0x00000000fc007221 */ /* 0x000fe20000010000 */
[----:B------:R-:W-:Y:S01]  /*9860*/  MOV R218, R185 ;  /* 0x000000b900da7202 */ /* 0x000fe20000000f00 */
[-C--:B------:R-:W-:Y:S01]  /*9870*/  HMMA.16816.F32 R20, R28, R52.reuse, R20 ;  /* 0x000000341c14723c */ /* 0x080fe20000001814 */
[----:B------:R-:W-:Y:S03]  /*9880*/  LDSM.16.MT88.4 R44, [R226+0x1900] ;  /* 0x00190000e22c783b */ /* 0x000fe60000004200 */
[----:B------:R-:W-:Y:S02]  /*9890*/  FADD.FTZ R64, R184, R56 ;  /* 0x00000038b8407221 */ /* 0x000fe40000010000 */
[----:B------:R-:W-:Y:S02]  /*98a0*/  FADD.FTZ R0, R195, R0 ;  /* 0x00000000c3007221 */ /* 0x000fe40000010000 */
[C---:B------:R-:W-:Y:S01]  /*98b0*/  HMMA.16816.F32 R32, R40.reuse, R52, R32 ;  /* 0x000000342820723c */ /* 0x040fe20000001820 */
[----:B------:R-:W-:Y:S03]  /*98c0*/  LDSM.16.MT88.4 R56, [R227+0x3900] ;  /* 0x00390000e338783b */ /* 0x000fe60000004200 */
[----:B------:R-:W-:Y:S04]  /*98d0*/  FADD.FTZ R3, R217, R3 ;  /* 0x00000003d9037221 */ /* 0x000fe80000010000 */
[-C--:B------:R-:W-:Y:S01]  /*98e0*/  HMMA.16816.F32 R164, R40, R54.reuse, R164 ;  /* 0x0000003628a4723c */ /* 0x080fe200000018a4 */
[----:B------:R-:W2:Y:S03]  /*98f0*/  LDSM.16.MT88.4 R40, [R227+0x1900] ;  /* 0x00190000e328783b */ /* 0x000ea60000004200 */
[----:B------:R-:W-:Y:S01]  /*9900*/  FADD.FTZ R3, R168, R3 ;  /* 0x00000003a8037221 */ /* 0x000fe20000010000 */
[----:B------:R-:W-:Y:S03]  /*9910*/  MOV R168, R171 ;  /* 0x000000ab00a87202 */ /* 0x000fe60000000f00 */
[----:B------:R-:W-:Y:S01]  /*9920*/  HMMA.16816.F32 R24, R28, R54, R24 ;  /* 0x000000361c18723c */ /* 0x000fe20000001818 */
[----:B------:R-:W4:Y:S06]  /*9930*/  LDSM.16.MT88.4 R52, [R225+0x3900] ;  /* 0x00390000e134783b */ /* 0x000f2c0000004200 */
[----:B------:R-:W-:Y:S01]  /*9940*/  F2FP.PACK_AB R28, R205, R206 ;  /* 0x000000cecd1c723e */ /* 0x000fe200000000ff */
[-C--:B-1----:R-:W-:Y:S01]  /*9950*/  HMMA.16816.F32 R180, R200, R188.reuse, R4 ;  /* 0x000000bcc8b4723c */ /* 0x082fe20000001804 */
[----:B------:R-:W1:Y:S04]  /*9960*/  LDSM.16.MT88.4 R4, [R226+0x3900] ;  /* 0x00390000e204783b */ /* 0x000e680000004200 */
[----:B------:R-:W-:Y:S02]  /*9970*/  F2FP.PACK_AB R30, R208, R67 ;  /* 0x00000043d01e723e */ /* 0x000fe400000000ff */
[----:B------:R-:W-:Y:S02]  /*9980*/  F2FP.PACK_AB R29, R62, R63 ;  /* 0x0000003f3e1d723e */ /* 0x000fe400000000ff */
[----:B------:R-:W-:Y:S07]  /*9990*/  F2FP.PACK_AB R31, R60, R61 ;  /* 0x0000003d3c1f723e */ /* 0x000fee00000000ff */
[C---:B------:R-:W-:Y:S07]  /*99a0*/  HMMA.16816.F32 R176, R28.reuse, R188, R8 ;  /* 0x000000bc1cb0723c */ /* 0x040fee0000001808 */
[----:B------:R-:W-:Y:S01]  /*99b0*/  FADD.FTZ R9, R194, R0 ;  /* 0x00000000c2097221 */ /* 0x000fe20000010000 */
[-C--:B------:R-:W-:Y:S04]  /*99c0*/  HMMA.16816.F32 R184, R28, R190.reuse, R12 ;  /* 0x000000be1cb8723c */ /* 0x080fe8000000180c */
[----:B------:R-:W-:Y:S02]  /*99d0*/  FADD.FTZ R10, R170, R3 ;  /* 0x00000003aa0a7221 */ /* 0x000fe40000010000 */
[----:B------:R-:W-:Y:S02]  /*99e0*/  FADD.FTZ R8, R218, R65 ;  /* 0x00000041da087221 */ /* 0x000fe40000010000 */
[C---:B------:R-:W-:Y:S04]  /*99f0*/  HMMA.16816.F32 R188, R200.reuse, R190, R16 ;  /* 0x000000bec8bc723c */ /* 0x040fe80000001810 */
[----:B------:R-:W-:Y:S02]  /*9a00*/  FADD.FTZ R12, R192, R64 ;  /* 0x00000040c00c7221 */ /* 0x000fe40000010000 */
[----:B------:R-:W-:Y:S02]  /*9a10*/  FADD.FTZ R0, R199, R10 ;  /* 0x0000000ac7007221 */ /* 0x000fe40000010000 */
[-C--:B---3--:R-:W-:Y:S04]  /*9a20*/  HMMA.16816.F32 R68, R200, R36.reuse, R68 ;  /* 0x00000024c844723c */ /* 0x088fe80000001844 */
        /* <DEDUP_REMOVED lines=29> */
[-C--:B----4-:R-:W-:Y:S08]  /*9c00*/  HMMA.16816.F32 R132, R200, R52.reuse, R132 ;  /* 0x00000034c884723c */ /* 0x090ff00000001884 */
        /* <DEDUP_REMOVED lines=12> */
[----:B------:R-:W-:Y:S01]  /*9cd0*/  FADD.FTZ R5, R174, R3 ;  /* 0x00000003ae057221 */ /* 0x000fe20000010000 */
[----:B------:R-:W-:Y:S01]  /*9ce0*/  MOV R174, R2 ;  /* 0x0000000200ae7202 */ /* 0x000fe20000000f00 */
        /* <DEDUP_REMOVED lines=18> */
[----:B------:R-:W-:Y:S03]  /*9e10*/  FADD.FTZ R0, R61, R7 ;  /* 0x000000073d007221 */ /* 0x000fe60000010000 */
[----:B------:R-:W-:Y:S01]  /*9e20*/  STL [R1+0xc], R4 ;  /* 0x00000c0401007387 */ /* 0x000fe20000100800 */
[----:B------:R-:W-:Y:S03]  /*9e30*/  FADD.FTZ R0, R60, R0 ;  /* 0x000000003c007221 */ /* 0x000fe60000010000 */
[----:B------:R1:W-:Y:S04]  /*9e40*/  STL [R1+0x8], R3 ;  /* 0x0000080301007387 */ /* 0x0003e80000100800 */
[----:B------:R2:W-:Y:S01]  /*9e50*/  STL [R1+0x4], R0 ;  /* 0x0000040001007387 */ /* 0x0005e20000100800 */
[----:B-1----:R-:W-:Y:S02]  /*9e60*/  MOV R3, R172 ;  /* 0x000000ac00037202 */ /* 0x002fe40000000f00 */
[----:B--2---:R-:W-:Y:S01]  /*9e70*/  MOV R0, R173 ;  /* 0x000000ad00007202 */ /* 0x004fe20000000f00 */
[----:B------:R-:W-:-:S05]  /*9e80*/  @P1 BRA `(.L_x_1448) ;  /* 0xffffc6c000001947 */ /* 0x000fca000383ffff */
.L_x_1447:
[----:B-1----:R-:W2:Y:S04]  /*9e90*/  LDL.LU R6, [R1] ;  /* 0x0000000001067983 */ /* 0x002ea80000300800 */
        /* <DEDUP_REMOVED lines=10> */
[----:B----4-:R-:W3:Y:S01]  /*9f40*/  SHFL.BFLY PT, R7, R8, 0x2, 0x1f ;  /* 0x0c401f0008077f89 */ /* 0x010ee200000e0000 */
[----:B-1----:R-:W-:-:S03]  /*9f50*/  FADD.FTZ R11, R11, R6 ;  /* 0x000000060b0b7221 */ /* 0x002fc60000010000 */
[----:B------:R-:W1:Y:S01]  /*9f60*/  SHFL.BFLY PT, R6, R5, 0x2, 0x1f ;  /* 0x0c401f0005067f89 */ /* 0x000e6200000e0000 */
[----:B--2---:R-:W-:-:S03]  /*9f70*/  FADD.FTZ R9, R9, R4 ;  /* 0x0000000409097221 */ /* 0x004fc60000010000 */
[----:B------:R-:W2:Y:S01]  /*9f80*/  SHFL.BFLY PT, R0, R11, 0x1, 0x1f ;  /* 0x0c201f000b007f89 */ /* 0x000ea200000e0000 */
[----:B---3--:R-:W-:-:S03]  /*9f90*/  FADD.FTZ R7, R7, R8 ;  /* 0x0000000807077221 */ /* 0x008fc60000010000 */
[----:B------:R-:W3:Y:S04]  /*9fa0*/  SHFL.BFLY PT, R4, R9, 0x1, 0x1f ;  /* 0x0c201f0009047f89 */ /* 0x000ee800000e0000 */
[----:B------:R-:W4:Y:S01]  /*9fb0*/  SHFL.BFLY PT, R3, R7, 0x1, 0x1f ;  /* 0x0c201f0007037f89 */ /* 0x000f2200000e0000 */
[----:B-1----:R-:W-:Y:S02]  /*9fc0*/  FADD.FTZ R6, R6, R5 ;  /* 0x0000000506067221 */ /* 0x002fe40000010000 */
[----:B--2---:R-:W-:-:S03]  /*9fd0*/  FADD.FTZ R11, R11, R0 ;  /* 0x000000000b0b7221 */ /* 0x004fc60000010000 */
[----:B------:R-:W1:Y:S01]  /*9fe0*/  SHFL.BFLY PT, R5, R6, 0x1, 0x1f ;  /* 0x0c201f0006057f89 */ /* 0x000e6200000e0000 */
[----:B------:R-:W-:Y:S01]  /*9ff0*/  MOV R0, RZ ;  /* 0x000000ff00007202 */ /* 0x000fe20000000f00 */
[----:B---3--:R-:W-:Y:S01]  /*a000*/  FADD.FTZ R9, R9, R4 ;  /* 0x0000000409097221 */ /* 0x008fe20000010000 */
[----:B------:R-:W-:Y:S02]  /*a010*/  FSETP.NE.FTZ.AND P3, PT, R11, RZ, PT ;  /* 0x000000ff0b00720b */ /* 0x000fe40003f75000 */
[----:B------:R-:W-:Y:S01]  /*a020*/  MOV R4, RZ ;  /* 0x000000ff00047202 */ /* 0x000fe20000000f00 */
[----:B----4-:R-:W-:Y:S01]  /*a030*/  FADD.FTZ R7, R7, R3 ;  /* 0x0000000307077221 */ /* 0x010fe20000010000 */
[----:B------:R-:W-:Y:S02]  /*a040*/  FSETP.NE.FTZ.AND P2, PT, R9, RZ, PT ;  /* 0x000000ff0900720b */ /* 0x000fe40003f55000 */
[----:B------:R-:W-:Y:S02]  /*a050*/  MOV R3, RZ ;  /* 0x000000ff00037202 */ /* 0x000fe40000000f00 */
[----:B------:R-:W-:-:S05]  /*a060*/  FSETP.NE.FTZ.AND P1, PT, R7, RZ, PT ;  /* 0x000000ff0700720b */ /* 0x000fca0003f35000 */
[----:B------:R-:W2:Y:S01]  /*a070*/  @P3 MUFU.RCP R0, R11 ;  /* 0x0000000b00003308 */ /* 0x000ea20000001000 */
[----:B-1----:R-:W-:-:S07]  /*a080*/  FADD.FTZ R6, R5, R6 ;  /* 0x0000000605067221 */ /* 0x002fce0000010000 */
[----:B------:R-:W1:Y:S01]  /*a090*/  @P1 MUFU.RCP R3, R7 ;  /* 0x0000000700031308 */ /* 0x000e620000001000 */
[----:B------:R-:W-:Y:S01]  /*a0a0*/  FSETP.NE.FTZ.AND P0, PT, R6, RZ, PT ;  /* 0x000000ff0600720b */ /* 0x000fe20003f15000 */
[----:B--2---:R-:W-:-:S06]  /*a0b0*/  FMUL.FTZ R180, R0, R180 ;  /* 0x000000b400b47220 */ /* 0x004fcc0000410000 */
[----:B------:R-:W2:Y:S01]  /*a0c0*/  @P2 MUFU.RCP R4, R9 ;  /* 0x0000000900042308 */ /* 0x000ea20000001000 */
[C---:B------:R-:W-:Y:S02]  /*a0d0*/  FMUL.FTZ R181, R0.reuse, R181 ;  /* 0x000000b500b57220 */ /* 0x040fe40000410000 */
[C---:B------:R-:W-:Y:S02]  /*a0e0*/  FMUL.FTZ R188, R0.reuse, R188 ;  /* 0x000000bc00bc7220 */ /* 0x040fe40000410000 */
[C---:B------:R-:W-:Y:S02]  /*a0f0*/  FMUL.FTZ R189, R0.reuse, R189 ;  /* 0x000000bd00bd7220 */ /* 0x040fe40000410000 */
[C---:B------:R-:W-:Y:S01]  /*a100*/  FMUL.FTZ R68, R0.reuse, R68 ;  /* 0x0000004400447220 */ /* 0x040fe20000410000 */
[----:B------:R-:W-:Y:S01]  /*a110*/  @P3 MUFU.LG2 R11, R11 ;  /* 0x0000000b000b3308 */ /* 0x000fe20000000c00 */
[C---:B------:R-:W-:Y:S01]  /*a120*/  FMUL.FTZ R69, R0.reuse, R69 ;  /* 0x0000004500457220 */ /* 0x040fe20000410000 */
[----:B------:R-:W-:Y:S01]  /*a130*/  @P0 MOV R8, 0x3f317218 ;  /* 0x3f31721800080802 */ /* 0x000fe20000000f00 */
        /* <DEDUP_REMOVED lines=29> */
[----:B-1----:R-:W-:-:S02]  /*a310*/  FMUL.FTZ R176, R3, R176 ;  /* 0x000000b003b07220 */ /* 0x002fc40000410000 */
[C---:B------:R-:W-:Y:S02]  /*a320*/  FMUL.FTZ R177, R3.reuse, R177 ;  /* 0x000000b103b17220 */ /* 0x040fe40000410000 */
[C---:B------:R-:W-:Y:S01]  /*a330*/  FMUL.FTZ R184, R3.reuse, R184 ;  /* 0x000000b803b87220 */ /* 0x040fe20000410000 */
[----:B------:R-:W1:Y:S01]  /*a340*/  @P0 MUFU.RCP R0, R6 ;  /* 0x0000000600000308 */ /* 0x000e620000001000 */
        /* <DEDUP_REMOVED lines=31> */
[----:B--2---:R-:W-:-:S02]  /*a540*/  FMUL.FTZ R182, R4, R182 ;  /* 0x000000b604b67220 */ /* 0x004fc40000410000 */
        /* <DEDUP_REMOVED lines=75> */
[----:B------:R-:W-:Y:S02]  /*aa00*/  @P1 FFMA.FTZ R20, R3, R171, R7 ;  /* 0x000000ab03141223 */ /* 0x000fe40000010007 */
[----:B------:R-:W-:Y:S02]  /*aa10*/  @P0 FFMA.FTZ R21, R0, R2, R4 ;  /* 0x0000000200150223 */ /* 0x000fe40000010004 */
.L_x_1431:
        /* <DEDUP_REMOVED lines=227> */
.L_x_1451:
[----:B-1----:R-:W-:Y:S05]  /*b850*/  BSYNC B0 ;  /* 0x0000000000007941 */ /* 0x002fea0003800000 */
.L_x_1450:
        /* <DEDUP_REMOVED lines=97> */
.L_x_1453:
[----:B------:R-:W-:Y:S05]  /*be70*/  BSYNC B0 ;  /* 0x0000000000007941 */ /* 0x000fea0003800000 */
.L_x_1452:
        /* <DEDUP_REMOVED lines=97> */
.L_x_1455:
[----:B------:R-:W-:Y:S05]  /*c490*/  BSYNC B0 ;  /* 0x0000000000007941 */ /* 0x000fea0003800000 */
.L_x_1454:
        /* <DEDUP_REMOVED lines=98> */
.L_x_1449:
        /* <DEDUP_REMOVED lines=50> */
.L_x_1456:
        /* <DEDUP_REMOVED lines=10> */
.L_x_2717:


//--------------------- .text._ZN7cutlass13device_kernelIN5flash19enable_sm80_to_sm89INS1_16FlashAttnFwdSm80INS1_25CollectiveMainloopFwdSm80ILi8ELi1ELb1EN4cute5tupleIJNS5_1CILi128EEENS7_ILi112EEES8_EEELi128ENS_6half_tEfNS_4arch4Sm80ELb0ELb0ELb0ELb1ELb0ELb0ELb1ELb1EEENS1_21CollectiveEpilogueFwdINS6_IJS8_S8_S9_EEENS6_IJNS7_ILi1EEESH_SH_EEESB_SD_Li256ELb1ELb1ELb1ELb0EEENS1_36VarlenDynamicPersistentTileSchedulerILi128ELi112ELi256ELi256ELb1ELb1ELb0ELb0ELb1ELb1EEEEEEEEEvNT_6ParamsE --------------------------
	.section	.text._ZN7cutlass13device_kernelIN5flash19enable_sm80_to_sm89INS1_16FlashAttnFwdSm80INS1_25CollectiveMainloopFwdSm80ILi8ELi1ELb1EN4cute5tupleIJNS5_1CILi128EEENS7_ILi112EEES8_EEELi128ENS_6half_tEfNS_4arch4Sm80ELb0ELb0ELb0ELb1ELb0ELb0ELb1ELb1EEENS1_21CollectiveEpilogueFwdINS6_IJS8_S8_S9_EEENS6_IJNS7_ILi1EEESH_SH_EEESB_SD_Li256ELb1ELb1ELb1ELb0EEENS1_36VarlenDynamicPersistentTileSchedulerILi128ELi112ELi256ELi256ELb1ELb1ELb0ELb0ELb1ELb1EEEEEEEEEvNT_6ParamsE,"ax",@progbits
	.sectioninfo	@"SHI_REGISTERS=255"
	.align	128
.text._ZN7cutlass13device_kernelIN5flash19enable_sm80_to_sm89INS1_16FlashAttnFwdSm80INS1_25CollectiveMainloopFwdSm80ILi8ELi1ELb1EN4cute5tupleIJNS5_1CILi128EEENS7_ILi112EEES8_EEELi128ENS_6half_tEfNS_4arch4Sm80ELb0ELb0ELb0ELb1ELb0ELb0ELb1ELb1EEENS1_21CollectiveEpilogueFwdINS6_IJS8_S8_S9_EEENS6_IJNS7_ILi1EEESH_SH_EEESB_SD_Li256ELb1ELb1ELb1ELb0EEENS1_36VarlenDynamicPersistentTileSchedulerILi128ELi112ELi256ELi256ELb1ELb1ELb0ELb0ELb1ELb1EEEEEEEEEvNT_6ParamsE:
        .type           _ZN7cutlass13device_kernelIN5flash19enable_sm80_to_sm89INS1_16FlashAttnFwdSm80INS1_25CollectiveMainloopFwdSm80ILi8ELi1ELb1EN4cute5tupleIJNS5_1CILi128EEENS7_ILi112EEES8_EEELi128ENS_6half_tEfNS_4arch4Sm80ELb0ELb0ELb0ELb1ELb0ELb0ELb1ELb1EEENS1_21CollectiveEpilogueFwdINS6_IJS8_S8_S9_EEENS6_IJNS7_ILi1EEESH_SH_EEESB_SD_Li256ELb1ELb1ELb1ELb0EEENS1_36VarlenDynamicPersistentTileSchedulerILi128ELi112ELi256ELi256ELb1ELb1ELb0ELb0ELb1ELb1EEEEEEEEEvNT_6ParamsE,@function
        .size           _ZN7cutlass13device_kernelIN5flash19enable_sm80_to_sm89INS1_16FlashAttnFwdSm80INS1_25CollectiveMainloopFwdSm80ILi8ELi1ELb1EN4cute5tupleIJNS5_1CILi128EEENS7_ILi112EEES8_EEELi128ENS_6half_tEfNS_4arch4Sm80ELb0ELb0ELb0ELb1ELb0ELb0ELb1ELb1EEENS1_21CollectiveEpilogueFwdINS6_IJS8_S8_S9_EEENS6_IJNS7_ILi1EEESH_SH_EEESB_SD_Li256ELb1ELb1ELb1ELb0EEENS1_36VarlenDynamicPersistentTileSchedulerILi128ELi112ELi256ELi256ELb1ELb1ELb0ELb0ELb1ELb1EEEEEEEEEvNT_6ParamsE,(.L_x_2718 - _ZN7cutlass13device_kernelIN5flash19enable_sm80_to_sm89INS1_16FlashAttnFwdSm80INS1_25CollectiveMainloopFwdSm80ILi8ELi1ELb1EN4cute5tupleIJNS5_1CILi128EEENS7_ILi112EEES8_EEELi128ENS_6half_tEfNS_4arch4Sm80ELb0ELb0ELb0ELb1ELb0ELb0ELb1ELb1EEENS1_21CollectiveEpilogueFwdINS6_IJS8_S8_S9_EEENS6_IJNS7_ILi1EEESH_SH_EEESB_SD_Li256ELb1ELb1ELb1ELb0EEENS1_36VarlenDynamicPersistentTileSchedulerILi128ELi112ELi256ELi256ELb1ELb1ELb0ELb0ELb1ELb1EEEEEEEEEvNT_6ParamsE)
        .other          _ZN7cutlass13device_kernelIN5flash19enable_sm80_to_sm89INS1_16FlashAttnFwdSm80INS1_25CollectiveMainloopFwdSm80ILi8ELi1ELb1EN4cute5tupleIJNS5_1CILi128EEENS7_ILi112EEES8_EEELi128ENS_6half_tEfNS_4arch4Sm80ELb0ELb0ELb0ELb1ELb0ELb0ELb1ELb1EEENS1_21CollectiveEpilogueFwdINS6_IJS8_S8_S9_EEENS6_IJNS7_ILi1EEESH_SH_EEESB_SD_Li256ELb1ELb1ELb1ELb0EEENS1_36VarlenDynamicPersistentTileSchedulerILi128ELi112ELi256ELi256ELb1ELb1ELb0ELb0ELb1ELb1EEEEEEEEEvNT_6ParamsE,@"STO_CUDA_ENTRY STV_DEFAULT"
_ZN7cutlass13device_kernelIN5flash19enable_sm80_to_sm89INS1_16FlashAttnFwdSm80INS1_25CollectiveMainloopFwdSm80ILi8ELi1ELb1EN4cute5tupleIJNS5_1CILi128EEENS7_ILi112EEES8_EEELi128ENS_6half_tEfNS_4arch4Sm80ELb0ELb0ELb0ELb1ELb0ELb0ELb1ELb1EEENS1_21CollectiveEpilogueFwdINS6_IJS8_S8_S9_EEENS6_IJNS7_ILi1EEESH_SH_EEESB_SD_Li256ELb1ELb1ELb1ELb0EEENS1_36VarlenDynamicPersistentTileSchedulerILi128ELi112ELi256ELi256ELb1ELb1ELb0ELb0ELb1ELb1EEEEEEEEEvNT_6ParamsE:
[----:B------:R-:W-:-:S03]  /*0000*/  MOV R1, c[0x0][0x28] ;  /* 0x00000a0000017a02 */ /* 0x000fc60000000f00 */
[----:B------:R-:W1:Y:S01]  /*0010*/  S2R R2, SR_TID.X ;  /* 0x0000000000027919 */ /* 0x000e620000002100 */
[----:B------:R-:W-:Y:S01]  /*0020*/  IADD3 R1, R1, -0x38, RZ ;  /* 0xffffffc801017810 */ /* 0x000fe20007ffe0ff */
[----:B------:R-:W-:Y:S01]  /*0030*/  ULDC.64 UR6, c[0x0][0x118] ;  /* 0x0000460000067ab9 */ /* 0x000fe20000000a00 */
[----:B-1----:R-:W-:-:S05]  /*0040*/  SHF.R.U32.HI R0, RZ, 0x5, R2 ;  /* 0x00000005ff007819 */ /* 0x002fca0000011602 */
[----:B------:R-:W1:Y:S02]  /*0050*/  SHFL.IDX PT, R3, R0, RZ, 0x1f ;  /* 0x00001fff00037589 */ /* 0x000e6400000e0000 */
[----:B-1----:R-:W-:Y:S02]  /*0060*/  ISETP.NE.AND P0, PT, R3, RZ, PT ;  /* 0x000000ff0300720c */ /* 0x002fe40003f05270 */
[----:B------:R1:W-:Y:S11]  /*0070*/  STL [R1+0x28], R3 ;  /* 0x0000280301007387 */ /* 0x0003f60000100800 */
[----:B------:R-:W-:Y:S06]  /*0080*/  @P0 BAR.SYNC.DEFER_BLOCKING 0x5, 0x100 ;  /* 0x0144000000000b1d */ /* 0x000fec0000010000 */
[----:B------:R-:W2:Y:S04]  /*0090*/  @P0 LDS.128 R236, [0xf100] ;  /* 0x00f10000ffec0984 */ /* 0x000ea80000000c00 */
[----:B------:R-:W-:Y:S06]  /*00a0*/  @P0 BAR.ARV 0x4, 0x100 ;  /* 0x0104000000000b1d */ /* 0x000fec0000002000 */
[----:B------:R-:W-:Y:S05]  /*00b0*/  @P0 BRA `(.L_x_1457) ;  /* 0x00000a7000000947 */ /* 0x000fea0003800000 */
[----:B-1----:R-:W-:Y:S01]  /*00c0*/  LOP3.LUT R12, R2, 0x1f, RZ, 0xc0, !PT ;  /* 0x0000001f020c7812 */ /* 0x002fe200078ec0ff */
[----:B------:R-:W-:Y:S01]  /*00d0*/  CS2R R8, SRZ ;  /* 0x0000000000087805 */ /* 0x000fe2000001ff00 */
[----:B------:R-:W-:-:S02]  /*00e0*/  IMAD.MOV.U32 R7, RZ, RZ, RZ ;  /* 0x000000ffff077224 */ /* 0x000fc400078e00ff */
[----:B------:R-:W-:-:S04]  /*00f0*/  ISETP.NE.AND P6, PT, R12, 0x1f, PT ;  /* 0x0000001f0c00780c */ /* 0x000fc80003fc5270 */
[----:B------:R-:W-:-:S13]  /*0100*/  ISETP.GE.OR P0, PT, R12, c[0x0][0x53c], !P6 ;  /* 0x00014f000c007a0c */ /* 0x000fda0007706670 */
[----:B------:R-:W-:Y:S02]  /*0110*/  @!P0 IMAD.MOV.U32 R4, RZ, RZ, 0x4 ;  /* 0x00000004ff048424 */ /* 0x000fe400078e00ff */
[----:B------:R-:W-:Y:S02]  /*0120*/  @!P0 IMAD.MOV.U32 R2, RZ, RZ, 0x4 ;  /* 0x00000004ff028424 */ /* 0x000fe400078e00ff */
[----:B------:R-:W-:-:S04]  /*0130*/  @!P0 IMAD.WIDE.U32 R4, R12, R4, c[0x0][0x580] ;  /* 0x000160000c048625 */ /* 0x000fc800078e0004 */
[C---:B------:R-:W-:Y:S01]  /*0140*/  @!P0 IMAD.WIDE.U32 R2, R12.reuse, R2, c[0x0][0x578] ;  /* 0x00015e000c028625 */ /* 0x040fe200078e0002 */
[----:B------:R-:W3:Y:S04]  /*0150*/  @!P0 LDG.E R8, [R4.64] ;  /* 0x0000000604088981 */ /* 0x000ee8000c1e1900 */
[----:B------:R-:W3:Y:S01]  /*0160*/  @!P0 LDG.E R7, [R2.64] ;  /* 0x0000000602078981 */ /* 0x000ee2000c1e1900 */
[C---:B------:R-:W-:Y:S01]  /*0170*/  ISETP.NE.AND P5, PT, R12.reuse, RZ, PT ;  /* 0x000000ff0c00720c */ /* 0x040fe20003fa5270 */
[----:B------:R-:W1:Y:S01]  /*0180*/  S2UR UR4, SR_CTAID.X ;  /* 0x00000000000479c3 */ /* 0x000e620000002500 */
[C---:B------:R-:W-:Y:S02]  /*0190*/  ISETP.GE.U32.AND P4, PT, R12.reuse, 0x2, PT ;  /* 0x000000020c00780c */ /* 0x040fe40003f86070 */
[----:B------:R-:W-:-:S02]  /*01a0*/  ISETP.GE.U32.AND P3, PT, R12, 0x4, PT ;  /* 0x000000040c00780c */ /* 0x000fc40003f66070 */
[C---:B------:R-:W-:Y:S02]  /*01b0*/  ISETP.GE.U32.AND P2, PT, R12.reuse, 0x8, PT ;  /* 0x000000080c00780c */ /* 0x040fe40003f46070 */
[----:B------:R-:W-:Y:S01]  /*01c0*/  ISETP.GE.U32.AND P1, PT, R12, 0x10, PT ;  /* 0x000000100c00780c */ /* 0x000fe20003f26070 */
[----:B---3--:R-:W-:-:S05]  /*01d0*/  IMAD R4, R8, R7, RZ ;  /* 0x0000000708047224 */ /* 0x008fca00078e02ff */
[----:B------:R-:W3:Y:S02]  /*01e0*/  SHFL.UP PT, R0, R4, 0x1, RZ ;  /* 0x0420000004007989 */ /* 0x000ee400000e00ff */
[----:B---3--:R-:W-:-:S05]  /*01f0*/  SEL R0, R0, RZ, P5 ;  /* 0x000000ff00007207 */ /* 0x008fca0002800000 */
[----:B------:R-:W-:-:S05]  /*0200*/  IMAD.IADD R4, R4, 0x1, R0 ;  /* 0x0000000104047824 */ /* 0x000fca00078e0200 */
        /* <DEDUP_REMOVED lines=12> */
[----:B------:R-:W3:Y:S02]  /*02d0*/  SHFL.IDX PT, R6, R4, 0x1f, 0x1f ;  /* 0x03e01f0004067f89 */ /* 0x000ee400000e0000 */
[----:B---3--:R-:W-:-:S04]  /*02e0*/  IMAD R6, R6, c[0x0][0x538], RZ ;  /* 0x00014e0006067a24 */ /* 0x008fc800078e02ff */
[----:B------:R-:W-:Y:S01]  /*02f0*/  IMAD.MOV.U32 R0, RZ, RZ, R6 ;  /* 0x000000ffff007224 */ /* 0x000fe200078e0006 */
[----:B-1----:R-:W-:-:S13]  /*0300*/  ISETP.GT.AND P0, PT, R6, UR4, PT ;  /* 0x0000000406007c0c */ /* 0x002fda000bf04270 */
[----:B------:R-:W-:Y:S05]  /*0310*/  @P0 BRA `(.L_x_1458) ;  /* 0x0000027000000947 */ /* 0x000fea0003800000 */
[----:B------:R-:W-:Y:S02]  /*0320*/  MOV R6, R0 ;  /* 0x0000000000067202 */ /* 0x000fe40000000f00 */
[----:B------:R-:W-:-:S04]  /*0330*/  MOV R9, RZ ;  /* 0x000000ff00097202 */ /* 0x000fc80000000f00 */
.L_x_1462:
        /* <DEDUP_REMOVED lines=12> */
[----:B------:R-:W3:Y:S04]  /*0400*/  @!P0 LDG.E R8, [R4.64] ;  /* 0x0000000604088981 */ /* 0x000ee8000c1e1900 */
[----:B------:R-:W3:Y:S02]  /*0410*/  @!P0 LDG.E R7, [R2.64] ;  /* 0x0000000602078981 */ /* 0x000ee4000c1e1900 */
[----:B---3--:R-:W-:Y:S01]  /*0420*/  IMAD R5, R8, R7, RZ ;  /* 0x0000000708057224 */ /* 0x008fe200078e02ff */
[----:B------:R-:W-:Y:S05]  /*0430*/  BRA.DIV ~URZ, `(.L_x_1460) ;  /* 0x0000c3a27f007947 */ /* 0x000fea000b800000 */
[----:B------:R1:W3:Y:S02]  /*0440*/  SHFL.UP PT, R0, R5, 0x1, RZ ;  /* 0x0420000005007989 */ /* 0x0002e400000e00ff */
.L_x_1540:
        /* <DEDUP_REMOVED lines=16> */
.L_x_1541:
[----:B---3--:R-:W-:-:S05]  /*0550*/  IMAD R0, R0, c[0x0][0x538], RZ ;  /* 0x00014e0000007a24 */ /* 0x008fca00078e02ff */
[----:B------:R-:W-:-:S04]  /*0560*/  IADD3 R6, R0, R6, RZ ;  /* 0x0000000600067210 */ /* 0x000fc80007ffe0ff */
[----:B------:R-:W-:-:S13]  /*0570*/  ISETP.GT.AND P0, PT, R6, UR4, PT ;  /* 0x0000000406007c0c */ /* 0x000fda000bf04270 */
[----:B-12---:R-:W-:Y:S05]  /*0580*/  @!P0 BRA `(.L_x_1462) ;  /* 0xfffffdb000008947 */ /* 0x006fea000383ffff */
.L_x_1458:
[----:B--2---:R-:W-:-:S05]  /*0590*/  IADD3 R236, -R0, R6, RZ ;  /* 0x0000000600ec7210 */ /* 0x004fca0007ffe1ff */
[----:B------:R-:W-:-:S05]  /*05a0*/  IMAD R0, R4, c[0x0][0x538], R236 ;  /* 0x00014e0004007a24 */ /* 0x000fca00078e02ec */
[----:B------:R-:W-:Y:S01]  /*05b0*/  ISETP.GT.AND P0, PT, R0, UR4, PT ;  /* 0x0000000400007c0c */ /* 0x000fe2000bf04270 */
[----:B------:R-:W-:-:S12]  /*05c0*/  BRA.DIV ~URZ, `(.L_x_1463) ;  /* 0x0000c4227f007947 */ /* 0x000fd8000b800000 */
[----:B------:R-:W-:-:S04]  /*05d0*/  VOTE.ANY R6, PT, !P0 ;  /* 0x0000000000067806 */ /* 0x000fc800040e0100 */
.L_x_1542:
[----:B------:R1:W2:Y:S01]  /*05e0*/  POPC R239, R6 ;  /* 0x0000000600ef7309 */ /* 0x0002a20000000000 */
[----:B------:R-:W-:Y:S05]  /*05f0*/  BRA.DIV ~URZ, `(.L_x_1464) ;  /* 0x0000c4427f007947 */ /* 0x000fea000b800000 */
[----:B--2---:R-:W2:Y:S04]  /*0600*/  SHFL.IDX PT, R11, R8, R239, 0x1f ;  /* 0x00001fef080b7589 */ /* 0x004ea800000e0000 */
[----:B------:R3:W4:Y:S02]  /*0610*/  SHFL.IDX PT, R10, R7, R239, 0x1f ;  /* 0x00001fef070a7589 */ /* 0x00072400000e0000 */
[----:B---3--:R-:W-:Y:S02]  /*0620*/  MOV R7, RZ ;  /* 0x000000ff00077202 */ /* 0x008fe40000000f00 */
.L_x_1543:
[----:B--2-4-:R-:W-:Y:S01]  /*0630*/  ISETP.NE.AND P0, PT, R6, RZ, PT ;  /* 0x000000ff0600720c */ /* 0x014fe20003f05270 */
[----:B------:R-:W-:-:S12]  /*0640*/  BSSY B0, `(.L_x_1465) ;  /* 0x0000005000007945 */ /* 0x000fd80003800000 */
[----:B------:R-:W-:Y:S05]  /*0650*/  @!P0 BRA `(.L_x_1466) ;  /* 0x0000003000008947 */ /* 0x000fea0003800000 */
[----:B------:R-:W-:Y:S01]  /*0660*/  IADD3 R3, R239, -0x1, RZ ;  /* 0xffffffffef037810 */ /* 0x000fe20007ffe0ff */
[----:B------:R-:W-:Y:S05]  /*0670*/  BRA.DIV ~URZ, `(.L_x_1467) ;  /* 0x0000c4a27f007947 */ /* 0x000fea000b800000 */
[----:B------:R2:W3:Y:S02]  /*0680*/  SHFL.IDX PT, R7, R4, R3, 0x1f ;  /* 0x00001f0304077589 */ /* 0x0004e400000e0000 */
.L_x_1466:
[----:B------:R-:W-:Y:S05]  /*0690*/  BSYNC B0 ;  /* 0x0000000000007941 */ /* 0x000fea0003800000 */
.L_x_1465:
[----:B------:R-:W-:Y:S01]  /*06a0*/  IABS R0, R11 ;  /* 0x0000000b00007213 */ /* 0x000fe20000000000 */
[----:B---3--:R-:W-:Y:S02]  /*06b0*/  IMAD R236, R7, c[0x0][0x538], R236 ;  /* 0x00014e0007ec7a24 */ /* 0x008fe400078e02ec */
[----:B------:R-:W-:Y:S02]  /*06c0*/  IMAD.IADD R239, R239, 0x1, R9 ;  /* 0x00000001efef7824 */ /* 0x000fe400078e0209 */
[----:B------:R-:W-:Y:S01]  /*06d0*/  IMAD.MOV.U32 R5, RZ, RZ, R0 ;  /* 0x000000ffff057224 */ /* 0x000fe200078e0000 */
[----:B------:R-:W-:Y:S02]  /*06e0*/  IABS R0, R10 ;  /* 0x0000000a00007213 */ /* 0x000fe40000000000 */
[----:B------:R-:W-:Y:S01]  /*06f0*/  IADD3 R237, -R236, UR4, RZ ;  /* 0x00000004eced7c10 */ /* 0x000fe2000fffe1ff */
[----:B------:R-:W3:Y:S02]  /*0700*/  I2F.RP R2, R5 ;  /* 0x0000000500027306 */ /* 0x000ee40000209400 */
[----:B------:R-:W-:Y:S01]  /*0710*/  IMAD.MOV.U32 R7, RZ, RZ, R0 ;  /* 0x000000ffff077224 */ /* 0x000fe200078e0000 */
[----:B-1----:R-:W-:-:S02]  /*0720*/  IABS R6, R237 ;  /* 0x000000ed00067213 */ /* 0x002fc40000000000 */
[----:B------:R-:W-:-:S03]  /*0730*/  IABS R0, R11 ;  /* 0x0000000b00007213 */ /* 0x000fc60000000000 */
[----:B------:R-:W-:Y:S01]  /*0740*/  I2F.RP R8, R7 ;  /* 0x0000000700087306 */ /* 0x000fe20000209400 */
[----:B------:R-:W-:-:S07]  /*0750*/  IADD3 R0, RZ, -R0, RZ ;  /* 0x80000000ff007210 */ /* 0x000fce0007ffe0ff */
[----:B---3--:R-:W1:Y:S02]  /*0760*/  MUFU.RCP R2, R2 ;  /* 0x0000000200027308 */ /* 0x008e640000001000 */
[----:B-1----:R-:W-:-:S06]  /*0770*/  IADD3 R2, R2, 0xffffffe, RZ ;  /* 0x0ffffffe02027810 */ /* 0x002fcc0007ffe0ff */
[----:B--2---:R-:W1:Y:S02]  /*0780*/  F2I.FTZ.U32.TRUNC.NTZ R3, R2 ;  /* 0x0000000200037305 */ /* 0x004e64000021f000 */
[----:B-1----:R-:W-:-:S04]  /*0790*/  IMAD.MOV R2, RZ, RZ, -R3 ;  /* 0x000000ffff027224 */ /* 0x002fc800078e0a03 */
[----:B------:R-:W-:Y:S02]  /*07a0*/  IMAD R4, R2, R5, RZ ;  /* 0x0000000502047224 */ /* 0x000fe400078e02ff */
[----:B------:R-:W-:-:S04]  /*07b0*/  IMAD.MOV.U32 R2, RZ, RZ, RZ ;  /* 0x000000ffff027224 */ /* 0x000fc800078e00ff */
[----:B------:R-:W-:-:S04]  /*07c0*/  IMAD.HI.U32 R2, R3, R4, R2 ;  /* 0x0000000403027227 */ /* 0x000fc800078e0002 */
[----:B------:R-:W-:-:S04]  /*07d0*/  IMAD.MOV.U32 R3, RZ, RZ, R6 ;  /* 0x000000ffff037224 */ /* 0x000fc800078e0006 */
[----:B------:R-:W-:-:S04]  /*07e0*/  IMAD.HI.U32 R2, R2, R3, RZ ;  /* 0x0000000302027227 */ /* 0x000fc800078e00ff */
[----:B------:R-:W-:Y:S02]  /*07f0*/  IMAD R0, R2, R0, R3 ;  /* 0x0000000002007224 */ /* 0x000fe400078e0203 */
[----:B------:R-:W1:Y:S03]  /*0800*/  MUFU.RCP R3, R8 ;  /* 0x0000000800037308 */ /* 0x000e660000001000 */
        /* <DEDUP_REMOVED lines=9> */
[----:B------:R-:W-:Y:S02]  /*08a0*/  @P2 IADD3 R2, R2, 0x1, RZ ;  /* 0x0000000102022810 */ /* 0x000fe40007ffe0ff */
[----:B-1----:R-:W-:-:S03]  /*08b0*/  IADD3 R0, RZ, -R3, RZ ;  /* 0x80000003ff007210 */ /* 0x002fc60007ffe0ff */
[----:B------:R-:W-:Y:S01]  /*08c0*/  IMAD.MOV.U32 R4, RZ, RZ, R2 ;  /* 0x000000ffff047224 */ /* 0x000fe200078e0002 */
[----:B------:R-:W-:-:S03]  /*08d0*/  MOV R2, RZ ;  /* 0x000000ff00027202 */ /* 0x000fc60000000f00 */
[----:B------:R-:W-:Y:S01]  /*08e0*/  @!P0 IMAD.MOV R4, RZ, RZ, -R4 ;  /* 0x000000ffff048224 */ /* 0x000fe200078e0a04 */
[----:B------:R-:W-:Y:S01]  /*08f0*/  @!P1 LOP3.LUT R4, RZ, R11, RZ, 0x33, !PT ;  /* 0x0000000bff049212 */ /* 0x000fe200078e33ff */
[----:B------:R-:W-:Y:S01]  /*0900*/  IMAD.MOV.U32 R5, RZ, RZ, R0 ;  /* 0x000000ffff057224 */ /* 0x000fe200078e0000 */
[----:B------:R-:W-:Y:S02]  /*0910*/  IABS R0, R10 ;  /* 0x0000000a00007213 */ /* 0x000fe40000000000 */
[----:B------:R-:W-:Y:S01]  /*0920*/  IABS R8, R4 ;  /* 0x0000000400087213 */ /* 0x000fe20000000000 */
[----:B------:R-:W-:Y:S02]  /*0930*/  IMAD R5, R5, R7, RZ ;  /* 0x0000000705057224 */ /* 0x000fe400078e02ff */
[----:B------:R-:W-:Y:S02]  /*0940*/  IMAD.MOV R6, RZ, RZ, -R0 ;  /* 0x000000ffff067224 */ /* 0x000fe400078e0a00 */
        /* <DEDUP_REMOVED lines=19> */
[----:B------:R-:W-:-:S04]  /*0a80*/  IMAD R2, R10, R2, R4 ;  /* 0x000000020a027224 */ /* 0x000fc800078e0204 */
[----:B------:R-:W-:Y:S01]  /*0a90*/  IMAD R238, R2, 0x10000, R0 ;  /* 0x0001000002ee7824 */ /* 0x000fe200078e0200 */
[----:B------:R-:W-:Y:S05]  /*0aa0*/  BRA `(.L_x_1468) ;  /* 0x0000004000007947 */ /* 0x000fea0003800000 */
.L_x_1459:
[----:B--2---:R-:W-:Y:S01]  /*0ab0*/  IMAD.MOV.U32 R237, RZ, RZ, RZ ;  /* 0x000000ffffed7224 */ /* 0x004fe200078e00ff */
[----:B------:R-:W-:Y:S01]  /*0ac0*/  MOV R238, RZ ;  /* 0x000000ff00ee7202 */ /* 0x000fe20000000f00 */
[----:B------:R-:W-:Y:S01]  /*0ad0*/  IMAD.U32 R236, RZ, RZ, UR4 ;  /* 0x00000004ffec7e24 */ /* 0x000fe2000f8e00ff */
[----:B------:R-:W-:Y:S02]  /*0ae0*/  MOV R239, c[0x0][0x53c] ;  /* 0x00014f0000ef7a02 */ /* 0x000fe40000000f00 */
.L_x_1468:
[----:B------:R-:W-:Y:S01]  /*0af0*/  ISETP.NE.AND P0, PT, R12, RZ, PT ;  /* 0x000000ff0c00720c */ /* 0x000fe20003f05270 */
[----:B------:R-:W-:-:S12]  /*0b00*/  WARPSYNC 0xffffffff ;  /* 0xffffffff00007948 */ /* 0x000fd80003800000 */
[----:B------:R1:W-:Y:S04]  /*0b10*/  @!P0 STS.128 [0xf100], R236 ;  /* 0x00f100ecff008388 */ /* 0x0003e80000000c00 */
[----:B------:R-:W-:Y:S06]  /*0b20*/  BAR.ARV 0x5, 0x100 ;  /* 0x0144000000007b1d */ /* 0x000fec0000002000 */
.L_x_1457:
[----:B-12---:R-:W-:-:S13]  /*0b30*/  ISETP.GE.AND P0, PT, R239, c[0x0][0x53c], PT ;  /* 0x00014f00ef007a0c */ /* 0x006fda0003f06270 */
[----:B------:R-:W-:Y:S05]  /*0b40*/  @P0 EXIT ;  /* 0x000000000000094d */ /* 0x000fea0003800000 */
[----:B------:R-:W1:Y:S02]  /*0b50*/  S2R R15, SR_TID.X ;  /* 0x00000000000f7919 */ /* 0x000e640000002100 */
[----:B-1----:R-:W-:-:S04]  /*0b60*/  SHF.R.S32.HI R7, RZ, 0x1f, R15 ;  /* 0x0000001fff077819 */ /* 0x002fc8000001140f */
        /* <DEDUP_REMOVED lines=16> */
[----:B------:R-:W-:Y:S01]  /*0c70*/  SHF.R.S32.HI R4, RZ, 0x1f, R3 ;  /* 0x0000001fff047819 */ /* 0x000fe20000011403 */
[----:B------:R-:W-:Y:S01]  /*0c80*/  IMAD.IADD R234, R15, 0x1, -R234 ;  /* 0x000000010fea7824 */ /* 0x000fe200078e0aea */
[----:B------:R-:W-:Y:S01]  /*0c90*/  LEA.HI R9, R7, R15, RZ, 0x5 ;  /* 0x0000000f07097211 */ /* 0x000fe200078f28ff */
[----:B------:R-:W-:Y:S01]  /*0ca0*/  IMAD.IADD R8, R8, 0x1, -R0 ;  /* 0x0000000108087824 */ /* 0x000fe200078e0a00 */
[----:B------:R-:W-:Y:S01]  /*0cb0*/  LOP3.LUT R0, R2, 0x1c0, RZ, 0xc0, !PT ;  /* 0x000001c002007812 */ /* 0x000fe200078ec0ff */
[----:B------:R-:W-:Y:S01]  /*0cc0*/  IMAD.SHL.U32 R228, R234, 0x8, RZ ;  /* 0x00000008eae47824 */ /* 0x000fe200078e00ff */
[----:B------:R-:W-:Y:S01]  /*0cd0*/  LEA.HI R13, R4, R3, RZ, 0x3 ;  /* 0x00000003040d7211 */ /* 0x000fe200078f18ff */
[----:B------:R-:W-:Y:S01]  /*0ce0*/  IMAD.SHL.U32 R4, R234, 0x40, RZ ;  /* 0x00000040ea047824 */ /* 0x000fe200078e00ff */
[----:B------:R-:W-:-:S02]  /*0cf0*/  SHF.R.U32.HI R6, RZ, 0x3, R0 ;  /* 0x00000003ff067819 */ /* 0x000fc40000011600 */
[----:B------:R-:W-:Y:S02]  /*0d00*/  LOP3.LUT R5, R0, 0x38, R228, 0xf8, !PT ;  /* 0x0000003800057812 */ /* 0x000fe400078ef8e4 */
        /* <DEDUP_REMOVED lines=51> */
[----:B------:R-:W-:Y:S01]  /*1040*/  IMAD.MOV.U32 R9, RZ, RZ, 0x40 ;  /* 0x00000040ff097424 */ /* 0x000fe200078e00ff */
[----:B------:R-:W-:Y:S01]  /*1050*/  LEA R12, R7, 0x80, 0x1 ;  /* 0x00000080070c7811 */ /* 0x000fe200078e08ff */
[----:B------:R-:W-:Y:S01]  /*1060*/  IMAD.IADD R4, R4, 0x1, R3 ;  /* 0x0000000104047824 */ /* 0x000fe200078e0203 */
[----:B------:R-:W-:Y:S01]  /*1070*/  LOP3.LUT R3, R5, 0x7ffffe00, R6, 0xf8, !PT ;  /* 0x7ffffe0005037812 */ /* 0x000fe200078ef806 */
[----:B------:R-:W-:Y:S01]  /*1080*/  IMAD.IADD R2, R17, 0x1, -R2 ;  /* 0x0000000111027824 */ /* 0x000fe200078e0a02 */
[----:B------:R-:W-:Y:S01]  /*1090*/  SEL R6, R14, 0xffffffe0, !P1 ;  /* 0xffffffe00e067807 */ /* 0x000fe20004800000 */
[----:B------:R-:W-:Y:S01]  /*10a0*/  STL [R1+0x8], R12 ;  /* 0x0000080c01007387 */ /* 0x000fe20000100800 */
[----:B------:R-:W-:Y:S01]  /*10b0*/  SEL R5, R9, 0xffffffc0, !P2 ;  /* 0xffffffc009057807 */ /* 0x000fe20005000000 */
[----:B------:R-:W-:Y:S01]  /*10c0*/  IMAD.SHL.U32 R244, R2, 0x2, RZ ;  /* 0x0000000202f47824 */ /* 0x000fe200078e00ff */
[----:B------:R-:W-:Y:S01]  /*10d0*/  IADD3 R7, R12, -0x10, RZ ;  /* 0xfffffff00c077810 */ /* 0x000fe20007ffe0ff */
[----:B------:R-:W-:Y:S01]  /*10e0*/  IMAD R2, R8, 0x8, R16 ;  /* 0x0000000808027824 */ /* 0x000fe200078e0210 */
[----:B------:R-:W-:Y:S01]  /*10f0*/  LEA R197, R3, 0x100, 0x1 ;  /* 0x0000010003c57811 */ /* 0x000fe200078e08ff */
[C---:B------:R-:W-:Y:S01]  /*1100*/  IMAD.IADD R10, R12.reuse, 0x1, R6 ;  /* 0x000000010c0a7824 */ /* 0x040fe200078e0206 */
[C---:B------:R-:W-:Y:S01]  /*1110*/  @P0 IADD3 R7, R12.reuse, 0x10, RZ ;  /* 0x000000100c070810 */ /* 0x040fe20007ffe0ff */
[----:B------:R-:W-:Y:S01]  /*1120*/  IMAD.IADD R8, R12, 0x1, R5 ;  /* 0x000000010c087824 */ /* 0x000fe200078e0205 */
[----:B------:R1:W-:Y:S01]  /*1130*/  STL [R1+0x30], R2 ;  /* 0x0000300201007387 */ /* 0x0003e20000100800 */
[----:B------:R-:W-:Y:S01]  /*1140*/  LEA R111, R0, 0x8100, 0x1 ;  /* 0x00008100006f7811 */ /* 0x000fe200078e08ff */
[----:B------:R-:W-:Y:S01]  /*1150*/  IMAD R203, R203, 0x800, R197 ;  /* 0x00000800cbcb7824 */ /* 0x000fe200078e02c5 */
[----:B------:R-:W-:Y:S01]  /*1160*/  SEL R0, R9, 0xffffffc0, !P3 ;  /* 0xffffffc009007807 */ /* 0x000fe20005800000 */
[----:B------:R-:W-:Y:S01]  /*1170*/  STL [R1+0x14], R10 ;  /* 0x0000140a01007387 */ /* 0x000fe20000100800 */
[--C-:B------:R-:W-:Y:S01]  /*1180*/  IMAD.IADD R3, R6, 0x1, R7.reuse ;  /* 0x0000000106037824 */ /* 0x100fe200078e0207 */
[----:B------:R-:W-:Y:S01]  /*1190*/  IADD3 R231, R228, 0x40, RZ ;  /* 0x00000040e4e77810 */ /* 0x000fe20007ffe0ff */
[----:B------:R-:W-:Y:S01]  /*11a0*/  IMAD.IADD R6, R5, 0x1, R7 ;  /* 0x0000000105067824 */ /* 0x000fe200078e0207 */
[----:B------:R2:W-:Y:S01]  /*11b0*/  STL [R1+0x24], R8 ;  /* 0x0000240801007387 */ /* 0x0005e20000100800 */
[----:B------:R-:W-:-:S02]  /*11c0*/  IMAD R202, R4, 0x2, R197 ;  /* 0x0000000204ca7824 */ /* 0x000fc400078e02c5 */
[----:B------:R-:W-:Y:S01]  /*11d0*/  IMAD.IADD R198, R197, 0x1, R0 ;  /* 0x00000001c5c67824 */ /* 0x000fe200078e0200 */
[----:B------:R3:W-:Y:S01]  /*11e0*/  STL [R1+0xc], R7 ;  /* 0x00000c0701007387 */ /* 0x0007e20000100800 */
[----:B------:R-:W-:Y:S01]  /*11f0*/  IMAD.IADD R206, R0, 0x1, R203 ;  /* 0x0000000100ce7824 */ /* 0x000fe200078e02cb */
[----:B-1----:R-:W-:-:S04]  /*1200*/  SEL R2, R14, 0xffffffe0, !P4 ;  /* 0xffffffe00e027807 */ /* 0x002fc80006000000 */
[--C-:B------:R-:W-:Y:S01]  /*1210*/  IADD3 R200, R0, R197, R2.reuse ;  /* 0x000000c500c87210 */ /* 0x100fe20007ffe002 */
[----:B------:R-:W-:Y:S02]  /*1220*/  IMAD.IADD R199, R197, 0x1, R2 ;  /* 0x00000001c5c77824 */ /* 0x000fe400078e0202 */
[----:B------:R-:W-:Y:S02]  /*1230*/  IMAD.IADD R204, R2, 0x1, R203 ;  /* 0x0000000102cc7824 */ /* 0x000fe400078e02cb */
[--C-:B--2---:R-:W-:Y:S02]  /*1240*/  IMAD.IADD R8, R10, 0x1, R5.reuse ;  /* 0x000000010a087824 */ /* 0x104fe400078e0205 */
[----:B------:R-:W-:Y:S02]  /*1250*/  IMAD.IADD R2, R3, 0x1, R5 ;  /* 0x0000000103027824 */ /* 0x000fe400078e0205 */
[----:B------:R-:W-:Y:S01]  /*1260*/  IMAD.IADD R205, R0, 0x1, R204 ;  /* 0x0000000100cd7824 */ /* 0x000fe200078e02cc */
[----:B------:R3:W-:Y:S04]  /*1270*/  STL [R1+0x20], R8 ;  /* 0x0000200801007387 */ /* 0x0007e80000100800 */
[----:B------:R3:W-:Y:S04]  /*1280*/  STL [R1+0x1c], R6 ;  /* 0x00001c0601007387 */ /* 0x0007e80000100800 */
[----:B------:R3:W-:Y:S04]  /*1290*/  STL [R1+0x10], R3 ;  /* 0x0000100301007387 */ /* 0x0007e80000100800 */
[----:B------:R3:W-:Y:S02]  /*12a0*/  STL [R1+0x18], R2 ;  /* 0x0000180201007387 */ /* 0x0007e40000100800 */
.L_x_1539:
[----:B------:R-:W-:-:S04]  /*12b0*/  IMAD.MOV.U32 R14, RZ, RZ, 0x4 ;  /* 0x00000004ff0e7424 */ /* 0x000fc800078e00ff */
[----:B---3--:R-:W-:-:S05]  /*12c0*/  IMAD.WIDE R2, R239, R14, c[0x0][0x588] ;  /* 0x00016200ef027625 */ /* 0x008fca00078e020e */
[----:B------:R-:W2:Y:S01]  /*12d0*/  LDG.E R235, [R2.64] ;  /* 0x0000000602eb7981 */ /* 0x000ea2000c1e1900 */
[----:B------:R-:W-:Y:S01]  /*12e0*/  ISETP.NE.U32.AND P1, PT, RZ, c[0x0][0x370], PT ;  /* 0x0000dc00ff007a0c */ /* 0x000fe20003f25070 */
[----:B------:R-:W-:Y:S01]  /*12f0*/  CS2R R8, SRZ ;  /* 0x0000000000087805 */ /* 0x000fe2000001ff00 */
[----:B------:R-:W-:Y:S02]  /*1300*/  ISETP.NE.U32.AND P4, PT, RZ, c[0x0][0x360], PT ;  /* 0x0000d800ff007a0c */ /* 0x000fe40003f85070 */
[----:B------:R-:W-:Y:S02]  /*1310*/  ISETP.NE.AND.EX P1, PT, RZ, c[0x0][0x374], PT, P1 ;  /* 0x0000dd00ff007a0c */ /* 0x000fe40003f25310 */
[----:B------:R-:W-:Y:S02]  /*1320*/  ISETP.NE.AND.EX P4, PT, RZ, c[0x0][0x364], PT, P4 ;  /* 0x0000d900ff007a0c */ /* 0x000fe40003f85340 */
[----:B------:R-:W-:-:S04]  /*1330*/  ISETP.NE.U32.AND P6, PT, RZ, c[0x0][0x350], PT ;  /* 0x0000d400ff007a0c */ /* 0x000fc80003fc5070 */
[----:B------:R-:W-:Y:S01]  /*1340*/  ISETP.NE.AND.EX P6, PT, RZ, c[0x0][0x354], PT, P6 ;  /* 0x0000d500ff007a0c */ /* 0x000fe20003fc5360 */
[----:B------:R-:W-:Y:S01]  /*1350*/  IMAD.MOV.U32 R11, RZ, RZ, RZ ;  /* 0x000000ffff0b7224 */ /* 0x000fe200078e00ff */
[----:B--2---:R-:W-:-:S03]  /*1360*/  SHF.R.S32.HI R12, RZ, 0x1f, R235 ;  /* 0x0000001fff0c7819 */ /* 0x004fc600000114eb */
        /* <DEDUP_REMOVED lines=11> */
[----:B-1----:R-:W-:-:S04]  /*1420*/  LEA R2, P2, R235, c[0x0][0x350], 0x2 ;  /* 0x0000d400eb027a11 */ /* 0x002fc800078410ff */
[----:B------:R-:W-:-:S05]  /*1430*/  LEA.HI.X R3, R235, c[0x0][0x354], R12, 0x2, P2 ;  /* 0x0000d500eb037a11 */ /* 0x000fca00010f140c */
[----:B------:R2:W5:Y:S01]  /*1440*/  @P6 LDG.E R9, [R2.64] ;  /* 0x0000000602096981 */ /* 0x000562000c1e1900 */
[----:B------:R-:W-:Y:S01]  /*1450*/  YIELD ;  /* 0x0000000000007946 */ /* 0x000fe20003800000 */
[----:B------:R-:W-:Y:S01]  /*1460*/  LOP3.LUT R245, R238, 0xffff, RZ, 0xc0, !PT ;  /* 0x0000ffffeef57812 */ /* 0x000fe200078ec0ff */
[----:B------:R-:W-:Y:S05]  /*1470*/  @P4 BRA `(.L_x_1469) ;  /* 0x0000005000004947 */ /* 0x000fea0003800000 */
[----:B-----5:R-:W-:Y:S01]  /*1480*/  MOV R15, c[0x0][0x168] ;  /* 0x00005a00000f7a02 */ /* 0x020fe20000000f00 */
[----:B------:R-:W-:Y:S05]  /*1490*/  @!P0 BRA `(.L_x_1469) ;  /* 0x0000003000008947 */ /* 0x000fea0003800000 */
[----:B--2---:R-:W2:Y:S04]  /*14a0*/  LDG.E R6, [R4.64] ;  /* 0x0000000604067981 */ /* 0x004ea8000c1e1900 */
[----:B------:R-:W2:Y:S02]  /*14b0*/  LDG.E R0, [R4.64+0x4] ;  /* 0x0000040604007981 */ /* 0x000ea4000c1e1900 */
[----:B--2---:R-:W-:-:S02]  /*14c0*/  IADD3 R15, -R6, R0, RZ ;  /* 0x00000000060f7210 */ /* 0x004fc40007ffe1ff */
.L_x_1469:
[----:B------:R-:W-:-:S04]  /*14d0*/  ISETP.NE.U32.AND P1, PT, RZ, c[0x0][0x368], PT ;  /* 0x0000da00ff007a0c */ /* 0x000fc80003f25070 */
[----:B------:R-:W-:-:S13]  /*14e0*/  ISETP.NE.AND.EX P1, PT, RZ, c[0x0][0x36c], PT, P1 ;  /* 0x0000db00ff007a0c */ /* 0x000fda0003f25310 */
[----:B------:R-:W-:Y:S05]  /*14f0*/  @!P1 BRA `(.L_x_1470) ;  /* 0x0000004000009947 */ /* 0x000fea0003800000 */
[----:B--2---:R-:W-:-:S04]  /*1500*/  LEA R2, P1, R235, c[0x0][0x368], 0x2 ;  /* 0x0000da00eb027a11 */ /* 0x004fc800078210ff */
[----:B------:R-:W-:-:S05]  /*1510*/  LEA.HI.X R3, R235, c[0x0][0x36c], R12, 0x2, P1 ;  /* 0x0000db00eb037a11 */ /* 0x000fca00008f140c */
[----:B------:R1:W5:Y:S01]  /*1520*/  LDG.E R0, [R2.64] ;  /* 0x0000000602007981 */ /* 0x000362000c1e1900 */
[----:B------:R-:W-:Y:S05]  /*1530*/  BRA `(.L_x_1471) ;  /* 0x0000005000007947 */ /* 0x000fea0003800000 */
.L_x_1470:
[----:B------:R-:W-:Y:S01]  /*1540*/  MOV R0, c[0x0][0x1d0] ;  /* 0x0000740000007a02 */ /* 0x000fe20000000f00 */
[----:B------:R-:W-:Y:S05]  /*1550*/  @!P6 BRA `(.L_x_1471) ;  /* 0x000000300000e947 */ /* 0x000fea0003800000 */
[----:B--2---:R-:W2:Y:S04]  /*1560*/  LDG.E R4, [R2.64] ;  /* 0x0000000602047981 */ /* 0x004ea8000c1e1900 */
[----:B------:R-:W2:Y:S02]  /*1570*/  LDG.E R0, [R2.64+0x4] ;  /* 0x0000040602007981 */ /* 0x000ea4000c1e1900 */
[----:B--2---:R-:W-:-:S05]  /*1580*/  IADD3 R0, -R4, R0, RZ ;  /* 0x0000000004007210 */ /* 0x004fca0007ffe1ff */
.L_x_1471:
[--C-:B-----5:R-:W-:Y:S01]  /*1590*/  IMAD.IADD R26, R0, 0x1, -R8.reuse ;  /* 0x00000001001a7824 */ /* 0x120fe200078e0a08 */
[----:B------:R-:W-:Y:S01]  /*15a0*/  LOP3.LUT R0, R238, 0xff000000, RZ, 0xc0, !PT ;  /* 0xff000000ee007812 */ /* 0x000fe200078ec0ff */
[----:B-12---:R-:W-:Y:S01]  /*15b0*/  IMAD.MOV.U32 R2, RZ, RZ, RZ ;  /* 0x000000ffff027224 */ /* 0x006fe200078e00ff */
        /* <DEDUP_REMOVED lines=14> */
[----:B------:R1:W-:Y:S01]  /*16a0*/  STL [R1], R5 ;  /* 0x0000000501007387 */ /* 0x0003e20000100800 */
        /* <DEDUP_REMOVED lines=31> */
.L_x_1473:
[----:B------:R-:W-:Y:S05]  /*18a0*/  BSYNC B0 ;  /* 0x0000000000007941 */ /* 0x000fea0003800000 */
.L_x_1472:
[----:B------:R-:W-:Y:S01]  /*18b0*/  IMAD R238, R16, R2, RZ ;  /* 0x0000000210ee7224 */ /* 0x000fe200078e02ff */
        /* <DEDUP_REMOVED lines=38> */
[----:B------:R-:W-:-:S04]  /*1b20*/  ISETP.NE.U32.AND P1, PT, RZ, c[0x0][0x340], PT ;  /* 0x0000d000ff007a0c */ /* 0x000fc80003f25070 */
[----:B------:R-:W-:-:S13]  /*1b30*/  ISETP.NE.AND.EX P1, PT, RZ, c[0x0][0x344], PT, P1 ;  /* 0x0000d100ff007a0c */ /* 0x000fda0003f25310 */
[----:B------:R-:W-:-:S05]  /*1b40*/  @P1 IMAD.WIDE R2, R235, R14, c[0x0][0x340] ;  /* 0x0000d000eb021625 */ /* 0x000fca00078e020e */
[----:B------:R2:W3:Y:S01]  /*1b50*/  @P1 LDG.E R14, [R2.64] ;  /* 0x00000006020e1981 */ /* 0x0004e2000c1e1900 */
[----:B------:R-:W-:Y:S01]  /*1b60*/  IMAD.MOV.U32 R4, RZ, RZ, c[0x0][0x2c4] ;  /* 0x0000b100ff047624 */ /* 0x000fe200078e00ff */
[----:B------:R-:W-:Y:S01]  /*1b70*/  SHF.R.S32.HI R0, RZ, 0x1f, R11 ;  /* 0x0000001fff007819 */ /* 0x000fe2000001140b */
[--C-:B-1----:R-:W-:Y:S01]  /*1b80*/  IMAD R5, R234, 0x20, R230.reuse ;  /* 0x00000020ea057824 */ /* 0x102fe200078e02e6 */
[----:B------:R-:W-:Y:S01]  /*1b90*/  SEL R6, R12, RZ, !P0 ;  /* 0x000000ff0c067207 */ /* 0x000fe20004000000 */
[----:B------:R-:W-:Y:S01]  /*1ba0*/  IMAD R8, R237, 0x80, R230 ;  /* 0x00000080ed087824 */ /* 0x000fe200078e02e6 */
[----:B------:R-:W-:Y:S01]  /*1bb0*/  ISETP.NE.AND P2, PT, R4, 0x1, PT ;  /* 0x000000010400780c */ /* 0x000fe20003f45270 */
[----:B------:R-:W-:Y:S01]  /*1bc0*/  IMAD R0, R0, c[0x0][0x178], RZ ;  /* 0x00005e0000007a24 */ /* 0x000fe200078e02ff */
[----:B------:R-:W-:Y:S01]  /*1bd0*/  SEL R4, R235, RZ, !P0 ;  /* 0x000000ffeb047207 */ /* 0x000fe20004000000 */
[----:B------:R-:W-:Y:S01]  /*1be0*/  IMAD R5, R237, 0x80, R5 ;  /* 0x00000080ed057824 */ /* 0x000fe200078e0205 */
[----:B------:R-:W-:Y:S01]  /*1bf0*/  IADD3 R22, P0, R230, R13, RZ ;  /* 0x0000000de6167210 */ /* 0x000fe20007f1e0ff */
[----:B------:R-:W-:Y:S01]  /*1c00*/  IMAD R0, R11, c[0x0][0x17c], R0 ;  /* 0x00005f000b007a24 */ /* 0x000fe200078e0200 */
[----:B------:R-:W-:Y:S01]  /*1c10*/  SHF.R.S32.HI R229, RZ, 0x1f, R228 ;  /* 0x0000001fffe57819 */ /* 0x000fe200000114e4 */
[----:B------:R-:W-:Y:S01]  /*1c20*/  IMAD R6, R6, c[0x0][0x1c0], RZ ;  /* 0x0000700006067a24 */ /* 0x000fe200078e02ff */
[----:B------:R-:W-:Y:S01]  /*1c30*/  IADD3 R10, R8, 0x20, RZ ;  /* 0x00000020080a7810 */ /* 0x000fe20007ffe0ff */
[----:B------:R-:W-:Y:S01]  /*1c40*/  WARPSYNC 0xffffffff ;  /* 0xffffffff00007948 */ /* 0x000fe20003800000 */
[----:B------:R-:W-:Y:S01]  /*1c50*/  SHF.R.S32.HI R20, RZ, 0x1f, R231 ;  /* 0x0000001fff147819 */ /* 0x000fe200000114e7 */
[----:B------:R-:W-:Y:S01]  /*1c60*/  BAR.SYNC.DEFER_BLOCKING 0x0 ;  /* 0x0000000000007b1d */ /* 0x000fe20000010000 */
[----:B------:R-:W-:Y:S01]  /*1c70*/  IMAD.MOV.U32 R25, RZ, RZ, 0x70 ;  /* 0x00000070ff197424 */ /* 0x000fe200078e00ff */
[----:B------:R-:W-:Y:S01]  /*1c80*/  IADD3 R109, R162, -0x1, RZ ;  /* 0xffffffffa26d7810 */ /* 0x000fe20007ffe0ff */
[----:B------:R-:W-:Y:S01]  /*1c90*/  @P2 IMAD.HI.U32 R7, R5, c[0x0][0x2c8], RZ ;  /* 0x0000b20005072a27 */ /* 0x000fe200078e00ff */
[----:B------:R-:W-:-:S02]  /*1ca0*/  IADD3 R201, R111, 0x20, RZ ;  /* 0x000000206fc97810 */ /* 0x000fc40007ffe0ff */
[----:B------:R-:W-:Y:S01]  /*1cb0*/  SHF.R.S32.HI R28, RZ, 0x1f, R109 ;  /* 0x0000001fff1c7819 */ /* 0x000fe2000001146d */
[----:B------:R-:W-:Y:S01]  /*1cc0*/  IMAD R25, R162, -0x70, R25 ;  /* 0xffffff90a2197824 */ /* 0x000fe200078e0219 */
[----:B------:R-:W1:Y:S01]  /*1cd0*/  S2R R29, SR_TID.X ;  /* 0x00000000001d7919 */ /* 0x000e620000002100 */
[----:B--2---:R-:W-:Y:S01]  /*1ce0*/  IMAD.WIDE.U32 R2, R11, c[0x0][0x178], RZ ;  /* 0x00005e000b027a25 */ /* 0x004fe200078e00ff */
[----:B------:R-:W-:Y:S03]  /*1cf0*/  BSSY B0, `(.L_x_1475) ;  /* 0x00001b7000007945 */ /* 0x000fe60003800000 */
[----:B------:R-:W-:Y:S02]  /*1d00*/  IMAD.IADD R3, R3, 0x1, R0 ;  /* 0x0000000103037824 */ /* 0x000fe400078e0200 */
[----:B------:R-:W-:Y:S01]  /*1d10*/  IMAD.MOV.U32 R0, RZ, RZ, R5 ;  /* 0x000000ffff007224 */ /* 0x000fe200078e0005 */
[----:B------:R-:W-:Y:S01]  /*1d20*/  @P2 SHF.R.U32.HI R0, RZ, c[0x0][0x2cc], R7 ;  /* 0x0000b300ff002a19 */ /* 0x000fe20000011607 */
[----:B------:R-:W-:-:S04]  /*1d30*/  IMAD.WIDE.U32 R2, R245, c[0x0][0x1b8], R2 ;  /* 0x00006e00f5027a25 */ /* 0x000fc800078e0002 */
        /* <DEDUP_REMOVED lines=8> */
[C---:B------:R-:W-:Y:S01]  /*1dc0*/  IMAD R5, R0.reuse, c[0x0][0x1b4], R6 ;  /* 0x00006d0000057a24 */ /* 0x040fe200078e0206 */
[----:B------:R-:W-:Y:S01]  /*1dd0*/  SHF.R.S32.HI R6, RZ, 0x1f, R13 ;  /* 0x0000001fff067819 */ /* 0x000fe2000001140d */
[----:B------:R-:W-:Y:S01]  /*1de0*/  IMAD.WIDE.U32 R2, R0, c[0x0][0x1b0], R2 ;  /* 0x00006c0000027a25 */ /* 0x000fe200078e0002 */
[----:B------:R-:W-:-:S02]  /*1df0*/  SHF.R.S32.HI R0, RZ, 0x1f, R4 ;  /* 0x0000001fff007819 */ /* 0x000fc40000011404 */
[----:B------:R-:W-:Y:S01]  /*1e00*/  LEA.HI.X.SX32 R27, R230, R6, 0x1, P0 ;  /* 0x00000006e61b7211 */ /* 0x000fe200000f0eff */
[----:B------:R-:W-:Y:S02]  /*1e10*/  IMAD.IADD R3, R3, 0x1, R5 ;  /* 0x0000000103037824 */ /* 0x000fe400078e0205 */
[----:B------:R-:W-:Y:S02]  /*1e20*/  IMAD R0, R0, c[0x0][0x1a8], RZ ;  /* 0x00006a0000007a24 */ /* 0x000fe400078e02ff */
[----:B------:R-:W-:-:S04]  /*1e30*/  IMAD.WIDE.U32 R2, R4, c[0x0][0x1a8], R2 ;  /* 0x00006a0004027a25 */ /* 0x000fc800078e0002 */
[----:B------:R-:W-:Y:S01]  /*1e40*/  IMAD R0, R4, c[0x0][0x1ac], R0 ;  /* 0x00006b0004007a24 */ /* 0x000fe200078e0200 */
[----:B------:R-:W-:Y:S01]  /*1e50*/  LEA R5, P0, R2, c[0x0][0x160], 0x1 ;  /* 0x0000580002057a11 */ /* 0x000fe200078008ff */
[----:B------:R-:W-:Y:S02]  /*1e60*/  IMAD R4, R27, c[0x0][0x1e0], RZ ;  /* 0x000078001b047a24 */ /* 0x000fe400078e02ff */
[----:B------:R-:W-:Y:S02]  /*1e70*/  IMAD.IADD R0, R3, 0x1, R0 ;  /* 0x0000000103007824 */ /* 0x000fe400078e0200 */
[C---:B------:R-:W-:Y:S01]  /*1e80*/  IMAD R9, R22.reuse, c[0x0][0x1e4], R4 ;  /* 0x0000790016097a24 */ /* 0x040fe200078e0204 */
[----:B------:R-:W-:Y:S01]  /*1e90*/  SHFL.IDX PT, R18, R5, 0x3, 0x181f ;  /* 0x00781f0005127f89 */ /* 0x000fe200000e0000 */
[----:B------:R-:W-:Y:S01]  /*1ea0*/  IMAD.WIDE.U32 R6, R22, c[0x0][0x1e0], R228 ;  /* 0x0000780016067a25 */ /* 0x000fe200078e00e4 */
[----:B------:R-:W-:-:S03]  /*1eb0*/  LEA.HI.X R0, R2, c[0x0][0x164], R0, 0x1, P0 ;  /* 0x0000590002007a11 */ /* 0x000fc600000f0c00 */
[----:B------:R-:W-:Y:S02]  /*1ec0*/  IMAD R4, R15, c[0x0][0x2c4], RZ ;  /* 0x0000b1000f047a24 */ /* 0x000fe400078e02ff */
[----:B------:R-:W-:Y:S01]  /*1ed0*/  IMAD.IADD R3, R7, 0x1, R9 ;  /* 0x0000000107037824 */ /* 0x000fe200078e0209 */
[----:B------:R-:W-:Y:S01]  /*1ee0*/  SHFL.IDX PT, R11, R0, RZ, 0x181f ;  /* 0x00181fff000b7589 */ /* 0x000fe200000e0000 */
[----:B------:R-:W-:Y:S01]  /*1ef0*/  IMAD.MOV.U32 R2, RZ, RZ, R6 ;  /* 0x000000ffff027224 */ /* 0x000fe200078e0006 */
[-C--:B------:R-:W-:Y:S01]  /*1f00*/  ISETP.GE.AND P3, PT, R10, R4.reuse, PT ;  /* 0x000000040a00720c */ /* 0x080fe20003f66270 */
[----:B------:R-:W-:Y:S01]  /*1f10*/  IMAD.IADD R108, R26, 0x1, R25 ;  /* 0x000000011a6c7824 */ /* 0x000fe200078e0219 */
[----:B------:R-:W2:Y:S01]  /*1f20*/  SHFL.IDX PT, R9, R5, RZ, 0x181f ;  /* 0x00181fff05097589 */ /* 0x000ea200000e0000 */
[CC--:B------:R-:W-:Y:S01]  /*1f30*/  ISETP.GE.AND P4, PT, R8.reuse, R4.reuse, PT ;  /* 0x000000040800720c */ /* 0x0c0fe20003f86270 */
[C---:B------:R-:W-:Y:S01]  /*1f40*/  IMAD.WIDE.U32 R2, R245.reuse, c[0x0][0x1e8], R2 ;  /* 0x00007a00f5027a25 */ /* 0x040fe200078e0002 */
[C---:B------:R-:W-:Y:S01]  /*1f50*/  IADD3 R7, R8.reuse, 0x40, RZ ;  /* 0x0000004008077810 */ /* 0x040fe20007ffe0ff */
[----:B------:R-:W4:Y:S01]  /*1f60*/  SHFL.IDX PT, R10, R5, 0x1, 0x181f ;  /* 0x00381f00050a7f89 */ /* 0x000f2200000e0000 */
[----:B------:R-:W-:Y:S01]  /*1f70*/  IADD3 R6, R8, 0x60, RZ ;  /* 0x0000006008067810 */ /* 0x000fe20007ffe0ff */
[----:B------:R-:W-:Y:S01]  /*1f80*/  IMAD R3, R245, c[0x0][0x1ec], R3 ;  /* 0x00007b00f5037a24 */ /* 0x000fe200078e0203 */
[-C--:B------:R-:W-:Y:S01]  /*1f90*/  ISETP.GE.AND P0, PT, R7, R4.reuse, PT ;  /* 0x000000040700720c */ /* 0x080fe20003f06270 */
[----:B------:R-:W5:Y:S01]  /*1fa0*/  SHFL.IDX PT, R13, R0, 0x1, 0x181f ;  /* 0x00381f00000d7f89 */ /* 0x000f6200000e0000 */
[----:B------:R-:W-:Y:S01]  /*1fb0*/  ISETP.GE.AND P5, PT, R6, R4, PT ;  /* 0x000000040600720c */ /* 0x000fe20003fa6270 */
[----:B------:R-:W-:-:S02]  /*1fc0*/  IMAD R21, R28, c[0x0][0x1e0], RZ ;  /* 0x000078001c157a24 */ /* 0x000fc400078e02ff */
[----:B------:R1:W1:Y:S01]  /*1fd0*/  SHFL.IDX PT, R8, R5, 0x2, 0x181f ;  /* 0x00581f0005087f89 */ /* 0x00026200000e0000 */
[----:B------:R-:W-:Y:S02]  /*1fe0*/  IMAD.MOV.U32 R72, RZ, RZ, 0x40 ;  /* 0x00000040ff487424 */ /* 0x000fe400078e00ff */
[----:B------:R-:W-:Y:S01]  /*1ff0*/  IMAD R21, R109, c[0x0][0x1e4], R21 ;  /* 0x000079006d157a24 */ /* 0x000fe200078e0215 */
[----:B------:R-:W1:Y:S04]  /*2000*/  SHFL.IDX PT, R19, R0, 0x2, 0x181f ;  /* 0x00581f0000137f89 */ /* 0x000e6800000e0000 */
[----:B------:R-:W1:Y:S01]  /*2010*/  SHFL.IDX PT, R0, R0, 0x3, 0x181f ;  /* 0x00781f0000007f89 */ /* 0x000e6200000e0000 */
[----:B--2---:R-:W-:Y:S02]  /*2020*/  @!P4 LEA R6, P2, R228, R9, 0x1 ;  /* 0x00000009e406c211 */ /* 0x004fe400078408ff */
[----:B---3--:R-:W-:Y:S01]  /*2030*/  @P1 SHF.R.S32.HI R7, RZ, 0x1f, R14 ;  /* 0x0000001fff071819 */ /* 0x008fe2000001140e */
[----:B------:R-:W-:-:S02]  /*2040*/  @!P1 IMAD.MOV.U32 R7, RZ, RZ, R12 ;  /* 0x000000ffff079224 */ /* 0x000fc400078e000c */
[----:B------:R-:W-:Y:S01]  /*2050*/  @!P1 IMAD.MOV.U32 R14, RZ, RZ, R235 ;  /* 0x000000ffff0e9224 */ /* 0x000fe200078e00eb */
[----:B------:R-:W-:Y:S02]  /*2060*/  ISETP.GE.AND P1, PT, R228, c[0x0][0x198], PT ;  /* 0x00006600e4007a0c */ /* 0x000fe40003f26270 */
[----:B------:R-:W-:Y:S02]  /*2070*/  SEL R23, R7, RZ, !P6 ;  /* 0x000000ff07177207 */ /* 0x000fe40007000000 */
[----:B------:R-:W-:Y:S02]  /*2080*/  SEL R24, R14, RZ, !P6 ;  /* 0x000000ff0e187207 */ /* 0x000fe40007000000 */
[----:B------:R-:W-:Y:S01]  /*2090*/  @!P4 LEA R4, P6, R231, R9, 0x1 ;  /* 0x00000009e704c211 */ /* 0x000fe200078c08ff */
[----:B------:R-:W-:Y:S01]  /*20a0*/  IMAD R9, R23, c[0x0][0x1f0], RZ ;  /* 0x00007c0017097a24 */ /* 0x000fe200078e02ff */
[----:B------:R-:W-:Y:S01]  /*20b0*/  @!P4 LEA.HI.X R7, R228, R11, R229, 0x1, P2 ;  /* 0x0000000be407c211 */ /* 0x000fe200010f0ce5 */
[----:B------:R-:W-:Y:S01]  /*20c0*/  IMAD.WIDE.U32 R212, R24, c[0x0][0x1f0], R2 ;  /* 0x00007c0018d47a25 */ /* 0x000fe200078e0002 */
[----:B----4-:R-:W-:-:S02]  /*20d0*/  @!P3 LEA R16, P2, R228, R10, 0x1 ;  /* 0x0000000ae410b211 */ /* 0x010fc400078408ff */
[C---:B-1----:R-:W-:Y:S01]  /*20e0*/  @!P4 LEA.HI.X R5, R231.reuse, R11, R20, 0x1, P6 ;  /* 0x0000000be705c211 */ /* 0x042fe200030f0c14 */
[----:B------:R1:W-:Y:S01]  /*20f0*/  @!P4 LDGSTS.E.BYPASS.LTC128B.128 [R207+0x100], [R6.64], !P1 ;  /* 0x0010000006cfcfae */ /* 0x0003e2000c901d46 */
[----:B------:R-:W-:Y:S01]  /*2100*/  @!P3 LEA R14, P6, R231, R10, 0x1 ;  /* 0x0000000ae70eb211 */ /* 0x000fe200078c08ff */
[----:B------:R-:W-:Y:S01]  /*2110*/  IMAD.WIDE.U32 R2, R109, c[0x0][0x1e0], RZ ;  /* 0x000078006d027a25 */ /* 0x000fe200078e00ff */
[CCC-:B-----5:R-:W-:Y:S02]  /*2120*/  @!P3 LEA.HI.X R17, R228.reuse, R13.reuse, R229.reuse, 0x1, P2 ;  /* 0x0000000de411b211 */ /* 0x1e0fe400010f0ce5 */
[C---:B------:R-:W-:Y:S01]  /*2130*/  @!P0 LEA R12, P2, R228.reuse, R8, 0x1 ;  /* 0x00000008e40c8211 */ /* 0x040fe200078408ff */
[----:B------:R-:W-:Y:S01]  /*2140*/  IMAD.MOV.U32 R210, RZ, RZ, R212 ;  /* 0x000000ffffd27224 */ /* 0x000fe200078e00d4 */
[----:B------:R-:W-:Y:S02]  /*2150*/  @!P3 LEA.HI.X R15, R231, R13, R20, 0x1, P6 ;  /* 0x0000000de70fb211 */ /* 0x000fe400030f0c14 */
[----:B------:R-:W-:-:S02]  /*2160*/  @!P0 LEA.HI.X R13, R228, R19, R229, 0x1, P2 ;  /* 0x00000013e40d8211 */ /* 0x000fc400010f0ce5 */
[C---:B------:R-:W-:Y:S02]  /*2170*/  @!P0 LEA R10, P2, R231.reuse, R8, 0x1 ;  /* 0x00000008e70a8211 */ /* 0x040fe400078408ff */
[C---:B------:R-:W-:Y:S02]  /*2180*/  ISETP.GE.AND P6, PT, R231.reuse, c[0x0][0x198], PT ;  /* 0x00006600e7007a0c */ /* 0x040fe40003fc6270 */
[----:B------:R-:W-:Y:S01]  /*2190*/  @!P0 LEA.HI.X R11, R231, R19, R20, 0x1, P2 ;  /* 0x00000013e70b8211 */ /* 0x000fe200010f0c14 */
[----:B------:R-:W-:Y:S01]  /*21a0*/  IMAD R19, R24, c[0x0][0x1f4], R9 ;  /* 0x00007d0018137a24 */ /* 0x000fe200078e0209 */
[----:B------:R-:W-:-:S03]  /*21b0*/  @!P5 LEA R8, P2, R228, R18, 0x1 ;  /* 0x00000012e408d211 */ /* 0x000fc600078408ff */
[----:B------:R-:W-:Y:S01]  /*21c0*/  IMAD.IADD R211, R213, 0x1, R19 ;  /* 0x00000001d5d37824 */ /* 0x000fe200078e0213 */
[----:B------:R-:W-:Y:S02]  /*21d0*/  @!P5 LEA.HI.X R9, R228, R0, R229, 0x1, P2 ;  /* 0x00000000e409d211 */ /* 0x000fe400010f0ce5 */
[----:B------:R-:W-:-:S03]  /*21e0*/  @!P5 LEA R18, P2, R231, R18, 0x1 ;  /* 0x00000012e712d211 */ /* 0x000fc600078408ff */
[----:B------:R2:W-:Y:S01]  /*21f0*/  @!P4 LDGSTS.E.BYPASS.LTC128B.128 [R207+0x4100], [R4.64], !P6 ;  /* 0x0410000004cfcfae */ /* 0x0005e2000f101d46 */
[----:B------:R-:W-:Y:S01]  /*2200*/  @!P5 LEA.HI.X R19, R231, R0, R20, 0x1, P2 ;  /* 0x00000000e713d211 */ /* 0x000fe200010f0c14 */
[----:B------:R-:W-:Y:S01]  /*2210*/  IMAD.IADD R20, R3, 0x1, R21 ;  /* 0x0000000103147824 */ /* 0x000fe200078e0215 */
[----:B------:R-:W-:Y:S01]  /*2220*/  IMNMX R0, R108, 0x70, PT ;  /* 0x000000706c007817 */ /* 0x000fe20003800200 */
[----:B------:R3:W-:Y:S01]  /*2230*/  @!P3 LDGSTS.E.BYPASS.LTC128B.128 [R207+0x1100], [R16.64], !P1 ;  /* 0x0110000010cfbfae */ /* 0x0007e2000c901d46 */
[----:B------:R-:W-:-:S03]  /*2240*/  IMAD.WIDE.U32 R2, R2, 0x70, R210 ;  /* 0x0000007002027825 */ /* 0x000fc600078e00d2 */
[----:B------:R4:W-:Y:S01]  /*2250*/  @!P3 LDGSTS.E.BYPASS.LTC128B.128 [R207+0x5100], [R14.64], !P6 ;  /* 0x051000000ecfbfae */ /* 0x0009e2000f101d46 */
[----:B------:R-:W-:-:S03]  /*2260*/  IMAD.IADD R0, R0, 0x1, -R230 ;  /* 0x0000000100007824 */ /* 0x000fc600078e0ae6 */
[----:B------:R5:W-:Y:S02]  /*2270*/  @!P0 LDGSTS.E.BYPASS.LTC128B.128 [R207+0x2100], [R12.64], !P1 ;  /* 0x021000000ccf8fae */ /* 0x000be4000c901d46 */
[C---:B------:R-:W-:Y:S02]  /*2280*/  ISETP.GE.AND P4, PT, R0.reuse, 0x1, PT ;  /* 0x000000010000780c */ /* 0x040fe40003f86270 */
[C---:B------:R-:W-:Y:S01]  /*2290*/  ISETP.GE.AND P3, PT, R0.reuse, 0x21, PT ;  /* 0x000000210000780c */ /* 0x040fe20003f66270 */
[----:B------:R3:W-:Y:S01]  /*22a0*/  @!P0 LDGSTS.E.BYPASS.LTC128B.128 [R207+0x6100], [R10.64], !P6 ;  /* 0x061000000acf8fae */ /* 0x0007e2000f101d46 */
[----:B------:R-:W-:-:S03]  /*22b0*/  ISETP.GE.AND P2, PT, R0, 0x41, PT ;  /* 0x000000410000780c */ /* 0x000fc60003f46270 */
[----:B------:R3:W-:Y:S04]  /*22c0*/  @!P5 LDGSTS.E.BYPASS.LTC128B.128 [R207+0x3100], [R8.64], !P1 ;  /* 0x0310000008cfdfae */ /* 0x0007e8000c901d46 */
[----:B------:R3:W-:Y:S01]  /*22d0*/  @!P5 LDGSTS.E.BYPASS.LTC128B.128 [R207+0x7100], [R18.64], !P6 ;  /* 0x0710000012cfdfae */ /* 0x0007e2000f101d46 */
[----:B------:R-:W-:Y:S01]  /*22e0*/  ISETP.GE.AND P6, PT, R228, c[0x0][0x1d4], PT ;  /* 0x00007500e4007a0c */ /* 0x000fe20003fc6270 */
[----:B--2---:R-:W-:Y:S01]  /*22f0*/  IMAD R4, R20, 0x70, RZ ;  /* 0x0000007014047824 */ /* 0x004fe200078e02ff */
[----:B------:R-:W-:Y:S01]  /*2300*/  ISETP.GE.AND P5, PT, R231, c[0x0][0x1d4], PT ;  /* 0x00007500e7007a0c */ /* 0x000fe20003fa6270 */
[----:B------:R-:W-:Y:S01]  /*2310*/  IMAD.MOV.U32 R5, RZ, RZ, 0x20 ;  /* 0x00000020ff057424 */ /* 0x000fe200078e00ff */
[----:B------:R-:W0:Y:S01]  /*2320*/  LDGDEPBAR ;  /* 0x00000000000079af */ /* 0x000e220000000000 */
[----:B------:R-:W-:-:S02]  /*2330*/  IMAD.IADD R3, R3, 0x1, R4 ;  /* 0x0000000103037824 */ /* 0x000fc400078e0204 */
[----:B-1----:R-:W-:-:S04]  /*2340*/  IMAD.WIDE.U32 R6, R5, c[0x0][0x1e0], RZ ;  /* 0x0000780005067a25 */ /* 0x002fc800078e00ff */
[----:B------:R-:W-:Y:S01]  /*2350*/  IMAD R5, R5, c[0x0][0x1e4], RZ ;  /* 0x0000790005057a24 */ /* 0x000fe200078e02ff */
[----:B------:R-:W-:Y:S01]  /*2360*/  @P3 IADD3 R4, P0, R2, R6, RZ ;  /* 0x0000000602043210 */ /* 0x000fe20007f1e0ff */
[----:B-----5:R-:W-:-:S04]  /*2370*/  IMAD.WIDE.U32 R12, R22, c[0x0][0x208], R228 ;  /* 0x00008200160c7a25 */ /* 0x020fc800078e00e4 */
[----:B----4-:R-:W-:Y:S01]  /*2380*/  IMAD.MOV.U32 R15, RZ, RZ, c[0x0][0x208] ;  /* 0x00008200ff0f7624 */ /* 0x010fe200078e00ff */
[----:B---3--:R-:W-:-:S04]  /*2390*/  @P4 LEA R10, P1, R2, c[0x0][0x1c8], 0x1 ;  /* 0x00007200020a4a11 */ /* 0x008fc800078208ff */
[----:B------:R-:W-:Y:S02]  /*23a0*/  @P4 LEA.HI.X R11, R2, c[0x0][0x1cc], R3, 0x1, P1 ;  /* 0x00007300020b4a11 */ /* 0x000fe400008f0c03 */
[----:B------:R-:W-:Y:S02]  /*23b0*/  ISETP.GE.AND P1, PT, R0, 0x61, PT ;  /* 0x000000610000780c */ /* 0x000fe40003f26270 */
[----:B------:R-:W-:Y:S01]  /*23c0*/  @P3 IADD3.X R0, R3, R7, R5, P0, !PT ;  /* 0x0000000703003210 */ /* 0x000fe200007fe405 */
[----:B------:R-:W-:Y:S01]  /*23d0*/  IMAD.WIDE.U32 R6, R72, c[0x0][0x1e0], RZ ;  /* 0x0000780048067a25 */ /* 0x000fe200078e00ff */
[----:B------:R-:W-:Y:S01]  /*23e0*/  @P3 LEA R8, P0, R4, c[0x0][0x1c8], 0x1 ;  /* 0x0000720004083a11 */ /* 0x000fe200078008ff */
[----:B------:R1:W-:Y:S02]  /*23f0*/  @P4 LDGSTS.E.BYPASS.LTC128B.128 [R207+0x8100], [R10.64], !P6 ;  /* 0x081000000acf4fae */ /* 0x0003e4000f101d46 */
[----:B------:R-:W-:Y:S01]  /*2400*/  IMAD R5, R72, c[0x0][0x1e4], RZ ;  /* 0x0000790048057a24 */ /* 0x000fe200078e02ff */
[----:B------:R-:W-:Y:S01]  /*2410*/  @P3 LEA.HI.X R9, R4, c[0x0][0x1cc], R0, 0x1, P0 ;  /* 0x0000730004093a11 */ /* 0x000fe200000f0c00 */
[----:B------:R1:W-:Y:S01]  /*2420*/  @P4 LDGSTS.E.BYPASS.LTC128B.128 [R207+0xb900], [R10.64+0x80], !P5 ;  /* 0x0b9000800acf4fae */ /* 0x0003e2000e901d46 */
[----:B------:R-:W-:-:S02]  /*2430*/  @P2 IADD3 R4, P0, R2, R6, RZ ;  /* 0x0000000602042210 */ /* 0x000fc40007f1e0ff */
[----:B------:R-:W-:Y:S01]  /*2440*/  LOP3.LUT P4, RZ, R234, 0x2, RZ, 0xc0, !PT ;  /* 0x00000002eaff7812 */ /* 0x000fe2000788c0ff */
[----:B------:R-:W-:Y:S01]  /*2450*/  @P1 IMAD.MOV.U32 R0, RZ, RZ, 0x60 ;  /* 0x00000060ff001424 */ /* 0x000fe200078e00ff */
[----:B------:R-:W-:Y:S01]  /*2460*/  @P2 IADD3.X R5, R3, R7, R5, P0, !PT ;  /* 0x0000000703052210 */ /* 0x000fe200007fe405 */
[----:B------:R2:W-:Y:S01]  /*2470*/  @P3 LDGSTS.E.BYPASS.LTC128B.128 [R207+0x9100], [R8.64], !P6 ;  /* 0x0910000008cf3fae */ /* 0x0005e2000f101d46 */
[----:B------:R-:W-:Y:S01]  /*2480*/  @P2 LEA R6, P0, R4, c[0x0][0x1c8], 0x1 ;  /* 0x0000720004062a11 */ /* 0x000fe200078008ff */
[----:B------:R-:W-:Y:S02]  /*2490*/  @P1 IMAD.WIDE.U32 R2, R0, c[0x0][0x1e0], R2 ;  /* 0x0000780000021a25 */ /* 0x000fe400078e0002 */
[----:B------:R2:W-:Y:S01]  /*24a0*/  @P3 LDGSTS.E.BYPASS.LTC128B.128 [R207+0xc900], [R8.64+0x80], !P5 ;  /* 0x0c90008008cf3fae */ /* 0x0005e2000e901d46 */
[----:B------:R-:W-:Y:S01]  /*24b0*/  @P2 LEA.HI.X R7, R4, c[0x0][0x1cc], R5, 0x1, P0 ;  /* 0x0000730004072a11 */ /* 0x000fe200000f0c05 */
[----:B------:R-:W-:Y:S01]  /*24c0*/  @P1 IMAD R0, R0, c[0x0][0x1e4], RZ ;  /* 0x0000790000001a24 */ /* 0x000fe200078e02ff */
[----:B------:R-:W-:Y:S01]  /*24d0*/  @P1 LEA R4, P0, R2, c[0x0][0x1c8], 0x1 ;  /* 0x0000720002041a11 */ /* 0x000fe200078008ff */
[----:B------:R-:W-:Y:S01]  /*24e0*/  IMAD R5, R27, c[0x0][0x208], RZ ;  /* 0x000082001b057a24 */ /* 0x000fe200078e02ff */
[----:B------:R-:W-:Y:S01]  /*24f0*/  ISETP.GT.AND P3, PT, R29, 0x7f, PT ;  /* 0x0000007f1d00780c */ /* 0x000fe20003f64270 */
[----:B------:R-:W-:Y:S01]  /*2500*/  @P1 IMAD.IADD R0, R3, 0x1, R0 ;  /* 0x0000000103001824 */ /* 0x000fe200078e0200 */
[----:B------:R3:W-:Y:S01]  /*2510*/  @P2 LDGSTS.E.BYPASS.LTC128B.128 [R207+0xa100], [R6.64], !P6 ;  /* 0x0a10000006cf2fae */ /* 0x0007e2000f101d46 */
[----:B------:R-:W-:-:S03]  /*2520*/  IMAD R3, R22, c[0x0][0x20c], R5 ;  /* 0x0000830016037a24 */ /* 0x000fc600078e0205 */
[----:B------:R-:W-:Y:S01]  /*2530*/  @P1 LEA.HI.X R5, R2, c[0x0][0x1cc], R0, 0x1, P0 ;  /* 0x0000730002051a11 */ /* 0x000fe200000f0c00 */
[----:B------:R3:W-:Y:S01]  /*2540*/  @P2 LDGSTS.E.BYPASS.LTC128B.128 [R207+0xd900], [R6.64+0x80], !P5 ;  /* 0x0d90008006cf2fae */ /* 0x0007e2000e901d46 */
[----:B------:R-:W-:Y:S02]  /*2550*/  IMAD.IADD R3, R13, 0x1, R3 ;  /* 0x000000010d037824 */ /* 0x000fe400078e0203 */
[----:B------:R-:W-:Y:S01]  /*2560*/  IMAD.MOV.U32 R2, RZ, RZ, R12 ;  /* 0x000000ffff027224 */ /* 0x000fe200078e000c */
[----:B------:R4:W-:Y:S01]  /*2570*/  @P1 LDGSTS.E.BYPASS.LTC128B.128 [R207+0xb100], [R4.64], !P6 ;  /* 0x0b10000004cf1fae */ /* 0x0009e2000f101d46 */
[----:B------:R-:W-:Y:S01]  /*2580*/  IMAD R0, R23, c[0x0][0x218], RZ ;  /* 0x0000860017007a24 */ /* 0x000fe200078e02ff */
[----:B-1----:R-:W-:Y:S01]  /*2590*/  SEL R11, RZ, 0x1, P6 ;  /* 0x00000001ff0b7807 */ /* 0x002fe20003000000 */
[C---:B------:R-:W-:Y:S01]  /*25a0*/  IMAD.WIDE.U32 R2, R245.reuse, c[0x0][0x210], R2 ;  /* 0x00008400f5027a25 */ /* 0x040fe200078e0002 */
[----:B------:R4:W-:Y:S03]  /*25b0*/  @P1 LDGSTS.E.BYPASS.LTC128B.128 [R207+0xe900], [R4.64+0x80], !P5 ;  /* 0x0e90008004cf1fae */ /* 0x0009e6000e901d46 */
[----:B------:R-:W-:Y:S01]  /*25c0*/  IMAD R3, R245, c[0x0][0x214], R3 ;  /* 0x00008500f5037a24 */ /* 0x000fe200078e0203 */
[----:B------:R-:W0:Y:S01]  /*25d0*/  LDGDEPBAR ;  /* 0x00000000000079af */ /* 0x000e220000000000 */
[----:B------:R-:W-:-:S02]  /*25e0*/  IMAD R0, R24, c[0x0][0x21c], R0 ;  /* 0x0000870018007a24 */ /* 0x000fc400078e0200 */
[----:B------:R-:W-:-:S04]  /*25f0*/  IMAD.WIDE.U32 R242, R24, c[0x0][0x218], R2 ;  /* 0x0000860018f27a25 */ /* 0x000fc800078e0002 */
[----:B------:R-:W-:-:S04]  /*2600*/  IMAD.WIDE.U32 R2, R109, c[0x0][0x208], RZ ;  /* 0x000082006d027a25 */ /* 0x000fc800078e00ff */
[----:B------:R-:W-:Y:S02]  /*2610*/  IMAD.IADD R241, R243, 0x1, R0 ;  /* 0x00000001f3f17824 */ /* 0x000fe400078e0200 */
[----:B------:R-:W-:Y:S02]  /*2620*/  IMAD.MOV.U32 R240, RZ, RZ, R242 ;  /* 0x000000fffff07224 */ /* 0x000fe400078e00f2 */
[----:B------:R-:W-:Y:S02]  /*2630*/  IMAD.MOV.U32 R13, RZ, RZ, 0x6 ;  /* 0x00000006ff0d7424 */ /* 0x000fe400078e00ff */
[----:B---3--:R-:W-:-:S03]  /*2640*/  IMAD.WIDE.U32 R6, R2, 0x70, R240 ;  /* 0x0000007002067825 */ /* 0x008fc600078e00f0 */
[C---:B------:R-:W-:Y:S01]  /*2650*/  SHF.L.U64.HI R13, R15.reuse, R13, c[0x0][0x20c] ;  /* 0x000083000f0d7619 */ /* 0x040fe2000001020d */
[----:B------:R-:W-:Y:S02]  /*2660*/  IMAD.SHL.U32 R12, R15, 0x40, RZ ;  /* 0x000000400f0c7824 */ /* 0x000fe400078e00ff */
[----:B----4-:R-:W-:Y:S01]  /*2670*/  IMAD R4, R28, c[0x0][0x208], RZ ;  /* 0x000082001c047a24 */ /* 0x010fe200078e02ff */
[----:B------:R-:W-:-:S04]  /*2680*/  DEPBAR.LE SB0, 0x1 ;  /* 0x000080400000791a */ /* 0x000fc80000000000 */
[----:B------:R-:W-:Y:S01]  /*2690*/  BAR.SYNC.DEFER_BLOCKING 0x0 ;  /* 0x0000000000007b1d */ /* 0x000fe20000010000 */
[----:B------:R-:W-:Y:S02]  /*26a0*/  IMAD R4, R109, c[0x0][0x20c], R4 ;  /* 0x000083006d047a24 */ /* 0x000fe400078e0204 */
[----:B------:R-:W-:Y:S02]  /*26b0*/  @!P3 IMAD.MOV.U32 R14, RZ, RZ, c[0x0][0x20c] ;  /* 0x00008300ff0eb624 */ /* 0x000fe400078e00ff */
[----:B------:R-:W-:Y:S01]  /*26c0*/  IMAD.IADD R0, R3, 0x1, R4 ;  /* 0x0000000103007824 */ /* 0x000fe200078e0204 */
[----:B------:R-:W-:Y:S01]  /*26d0*/  LEA R4, P0, R6, c[0x0][0x1f8], 0x1 ;  /* 0x00007e0006047a11 */ /* 0x000fe200078008ff */
[----:B------:R-:W-:Y:S01]  /*26e0*/  IMAD.MOV.U32 R2, RZ, RZ, R201 ;  /* 0x000000ffff027224 */ /* 0x000fe200078e00c9 */
[----:B------:R-:W-:Y:S01]  /*26f0*/  SEL R3, RZ, 0x2, P5 ;  /* 0x00000002ff037807 */ /* 0x000fe20002800000 */
[----:B------:R-:W-:Y:S01]  /*2700*/  IMAD R0, R0, 0x70, RZ ;  /* 0x0000007000007824 */ /* 0x000fe200078e02ff */
[----:B------:R-:W-:-:S02]  /*2710*/  @P4 IADD3 R2, R111, -0x20, RZ ;  /* 0xffffffe06f024810 */ /* 0x000fc40007ffe0ff */
[----:B------:R-:W-:Y:S01]  /*2720*/  @P4 IADD3 R201, R111, -0x20, RZ ;  /* 0xffffffe06fc94810 */ /* 0x000fe20007ffe0ff */
[----:B------:R-:W-:Y:S02]  /*2730*/  IMAD.IADD R0, R7, 0x1, R0 ;  /* 0x0000000107007824 */ /* 0x000fe400078e0200 */
[----:B------:R-:W-:-:S03]  /*2740*/  IMAD.IADD R3, R11, 0x1, R3 ;  /* 0x000000010b037824 */ /* 0x000fc600078e0203 */
[----:B------:R-:W-:Y:S02]  /*2750*/  LEA.HI.X R5, R6, c[0x0][0x1fc], R0, 0x1, P0 ;  /* 0x00007f0006057a11 */ /* 0x000fe400000f0c00 */
[----:B--2---:R-:W-:Y:S02]  /*2760*/  IADD3 R8, P0, R12, R4, RZ ;  /* 0x000000040c087210 */ /* 0x004fe40007f1e0ff */
[----:B------:R-:W-:Y:S01]  /*2770*/  IADD3 R0, R25, R26, -R230 ;  /* 0x0000001a19007210 */ /* 0x000fe20007ffe8e6 */
[----:B------:R-:W-:Y:S02]  /*2780*/  LDSM.16.M88.4 R128, [R203] ;  /* 0x00000000cb80783b */ /* 0x000fe40000000200 */
[----:B------:R-:W-:Y:S01]  /*2790*/  IMAD.X R9, R13, 0x1, R5, P0 ;  /* 0x000000010d097824 */ /* 0x000fe200000e0605 */
[----:B------:R-:W-:Y:S01]  /*27a0*/  IADD3 R6, P0, R8, R12, RZ ;  /* 0x0000000c08067210 */ /* 0x000fe20007f1e0ff */
[----:B------:R-:W-:Y:S01]  /*27b0*/  LDSM.16.M88.4 R132, [R204] ;  /* 0x00000000cc84783b */ /* 0x000fe20000000200 */
[----:B------:R-:W-:-:S03]  /*27c0*/  IADD3 R12, P2, P1, R12, 0x80, R4 ;  /* 0x000000800c0c7810 */ /* 0x000fc6000795e004 */
[----:B------:R-:W-:Y:S01]  /*27d0*/  IMAD.X R7, R9, 0x1, R13, P0 ;  /* 0x0000000109077824 */ /* 0x000fe200000e060d */
[----:B------:R-:W-:Y:S01]  /*27e0*/  LDSM.16.M88.4 R156, [R206] ;  /* 0x00000000ce9c783b */ /* 0x000fe20000000200 */
[----:B------:R-:W-:Y:S02]  /*27f0*/  @!P3 LEA R10, P0, R15, R6, 0x6 ;  /* 0x000000060f0ab211 */ /* 0x000fe400078030ff */
[----:B------:R-:W-:Y:S01]  /*2800*/  IADD3.X R13, R13, RZ, R5, P2, P1 ;  /* 0x000000ff0d0d7210 */ /* 0x000fe200017e2405 */
[----:B------:R-:W-:Y:S01]  /*2810*/  LDSM.16.M88.4 R172, [R205] ;  /* 0x00000000cdac783b */ /* 0x000fe20000000200 */
[----:B------:R-:W-:Y:S02]  /*2820*/  @!P3 LEA.HI.X R11, R15, R7, R14, 0x6, P0 ;  /* 0x000000070f0bb211 */ /* 0x000fe400000f340e */
[C---:B------:R-:W-:Y:S01]  /*2830*/  LOP3.LUT P0, RZ, R3.reuse, 0x1, RZ, 0xc0, !PT ;  /* 0x0000000103ff7812 */ /* 0x040fe2000780c0ff */
[----:B------:R-:W-:Y:S01]  /*2840*/  LDSM.16.M88.4 R176, [R203+0x4000] ;  /* 0x00400000cbb0783b */ /* 0x000fe20000000200 */
[----:B------:R-:W-:-:S02]  /*2850*/  LOP3.LUT P1, RZ, R3, 0x2, RZ, 0xc0, !PT ;  /* 0x0000000203ff7812 */ /* 0x000fc4000782c0ff */
[----:B------:R-:W-:Y:S01]  /*2860*/  ISETP.LT.OR P2, PT, R0, 0x1, !P0 ;  /* 0x000000010000780c */ /* 0x000fe20004741670 */
[----:B------:R-:W-:Y:S04]  /*2870*/  LDSM.16.M88.4 R184, [R204+0x4000] ;  /* 0x00400000ccb8783b */ /* 0x000fe80000000200 */
[----:B------:R-:W-:Y:S04]  /*2880*/  LDSM.16.M88.4 R188, [R206+0x4000] ;  /* 0x00400000cebc783b */ /* 0x000fe80000000200 */
[----:B------:R-:W-:Y:S04]  /*2890*/  LDSM.16.M88.4 R192, [R205+0x4000] ;  /* 0x00400000cdc0783b */ /* 0x000fe80000000200 */
[----:B------:R-:W-:Y:S06]  /*28a0*/  BAR.SYNC.DEFER_BLOCKING 0x0 ;  /* 0x0000000000007b1d */ /* 0x000fec0000010000 */
[----:B------:R-:W-:-:S04]  /*28b0*/  DEPBAR.LE SB0, 0x0 ;  /* 0x000080000000791a */ /* 0x000fc80000000000 */
[----:B------:R-:W-:Y:S06]  /*28c0*/  BAR.SYNC.DEFER_BLOCKING 0x0 ;  /* 0x0000000000007b1d */ /* 0x000fec0000010000 */
[----:B------:R-:W1:Y:S04]  /*28d0*/  LDSM.16.M88.4 R16, [R111] ;  /* 0x000000006f10783b */ /* 0x000e680000000200 */
[----:B------:R-:W-:Y:S04]  /*28e0*/  LDSM.16.M88.4 R20, [R2] ;  /* 0x000000000214783b */ /* 0x000fe80000000200 */
[----:B------:R-:W-:Y:S04]  /*28f0*/  LDSM.16.M88.4 R40, [R111+0x2000] ;  /* 0x002000006f28783b */ /* 0x000fe80000000200 */
[----:B------:R-:W2:Y:S04]  /*2900*/  LDSM.16.M88.4 R36, [R111+0x800] ;  /* 0x000800006f24783b */ /* 0x000ea80000000200 */
[----:B------:R-:W3:Y:S04]  /*2910*/  LDSM.16.M88.4 R32, [R111+0x1000] ;  /* 0x001000006f20783b */ /* 0x000ee80000000200 */
[----:B------:R-:W4:Y:S04]  /*2920*/  LDSM.16.M88.4 R28, [R111+0x1800] ;  /* 0x001800006f1c783b */ /* 0x000f280000000200 */
[----:B------:R-:W-:Y:S04]  /*2930*/  LDSM.16.M88.4 R64, [R2+0x800] ;  /* 0x000800000240783b */ /* 0x000fe80000000200 */
[----:B------:R-:W-:Y:S04]  /*2940*/  LDSM.16.M88.4 R68, [R2+0x1000] ;  /* 0x001000000244783b */ /* 0x000fe80000000200 */
[----:B------:R-:W-:Y:S04]  /*2950*/  LDSM.16.M88.4 R88, [R2+0x1800] ;  /* 0x001800000258783b */ /* 0x000fe80000000200 */
[----:B------:R-:W-:Y:S04]  /*2960*/  LDSM.16.M88.4 R92, [R2+0x2000] ;  /* 0x00200000025c783b */ /* 0x000fe80000000200 */
[----:B------:R-:W-:Y:S01]  /*2970*/  LDSM.16.M88.4 R96, [R2+0x2800] ;  /* 0x002800000260783b */ /* 0x000fe20000000200 */
[C---:B-1----:R-:W-:Y:S03]  /*2980*/  HMMA.16816.F32 R24, R128.reuse, R16, RZ ;  /* 0x000000108018723c */ /* 0x042fe600000018ff */
[----:B------:R1:W-:Y:S04]  /*2990*/  LDSM.16.M88.4 R100, [R2+0x3000] ;  /* 0x003000000264783b */ /* 0x0003e80000000200 */
[----:B------:R-:W5:Y:S01]  /*29a0*/  LDSM.16.M88.4 R56, [R111+0x2800] ;  /* 0x002800006f38783b */ /* 0x000f620000000200 */
        /* <DEDUP_REMOVED lines=8> */
[----:B------:R-:W-:Y:S04]  /*2a30*/  HMMA.16816.F32 R112, R132, R20, R24 ;  /* 0x000000148470723c */ /* 0x000fe80000001818 */
        /* <DEDUP_REMOVED lines=10> */
[C---:B------:R-:W-:Y:S01]  /*2ae0*/  @!P3 ISETP.LT.OR P2, PT, R0.reuse, 0x61, P6 ;  /* 0x000000610000b80c */ /* 0x040fe20003741670 */
[----:B---3--:R-:W-:Y:S02]  /*2af0*/  HMMA.16816.F32 R44, R128, R32, RZ ;  /* 0x00000020802c723c */ /* 0x008fe400000018ff */
[----:B------:R3:W-:Y:S01]  /*2b00*/  LDGSTS.E.BYPASS.LTC128B.128 [R207+0x2100], [R6.64], !P0 ;  /* 0x0210000006cf7fae */ /* 0x0007e2000c101d46 */
[----:B------:R-:W-:-:S03]  /*2b10*/  @!P3 ISETP.LT.OR P0, PT, R0, 0x61, P5 ;  /* 0x000000610000b80c */ /* 0x000fc60002f01670 */
[----:B------:R3:W-:Y:S01]  /*2b20*/  LDGSTS.E.BYPASS.LTC128B.128 [R207+0x5900], [R6.64+0x80], !P1 ;  /* 0x0590008006cf7fae */ /* 0x0007e2000c901d46 */
[----:B------:R-:W-:Y:S01]  /*2b30*/  LOP3.LUT P1, RZ, R234, 0x4, RZ, 0xc0, !PT ;  /* 0x00000004eaff7812 */ /* 0x000fe2000782c0ff */
[C---:B------:R-:W-:Y:S03]  /*2b40*/  HMMA.16816.F32 R36, R128.reuse, R34, RZ ;  /* 0x000000228024723c */ /* 0x040fe600000018ff */
[----:B------:R-:W-:Y:S01]  /*2b50*/  SEL R0, R72, 0xffffffc0, !P1 ;  /* 0xffffffc048007807 */ /* 0x000fe20004800000 */
[----:B------:R2:W-:Y:S04]  /*2b60*/  @!P3 LDGSTS.E.BYPASS.LTC128B.128 [R207+0x3100], [R10.64], !P2 ;  /* 0x031000000acfbfae */ /* 0x0005e8000d101d46 */
[----:B----4-:R-:W-:Y:S01]  /*2b70*/  HMMA.16816.F32 R32, R128, R28, RZ ;  /* 0x0000001c8020723c */ /* 0x010fe200000018ff */
[----:B-1----:R-:W-:Y:S01]  /*2b80*/  IMAD.IADD R2, R111, 0x1, R0 ;  /* 0x000000016f027824 */ /* 0x002fe200078e0200 */
[----:B------:R1:W-:Y:S01]  /*2b90*/  @!P3 LDGSTS.E.BYPASS.LTC128B.128 [R207+0x6900], [R10.64+0x80], !P0 ;  /* 0x069000800acfbfae */ /* 0x0003e2000c101d46 */
[----:B------:R-:W-:Y:S01]  /*2ba0*/  IMAD.IADD R196, R0, 0x1, R201 ;  /* 0x0000000100c47824 */ /* 0x000fe200078e02c9 */
[----:B------:R-:W-:-:S02]  /*2bb0*/  ISETP.GT.AND P0, PT, R109, R238, PT ;  /* 0x000000ee6d00720c */ /* 0x000fc40003f04270 */
[----:B------:R-:W4:Y:S02]  /*2bc0*/  LDSM.16.M88.4 R76, [R2] ;  /* 0x00000000024c783b */ /* 0x000f240000000200 */
[C---:B------:R-:W-:Y:S02]  /*2bd0*/  HMMA.16816.F32 R28, R128.reuse, R30, RZ ;  /* 0x0000001e801c723c */ /* 0x040fe400000018ff */
[----:B------:R-:W1:Y:S04]  /*2be0*/  LDSM.16.M88.4 R84, [R2+0x800] ;  /* 0x000800000254783b */ /* 0x000e680000000200 */
[----:B------:R-:W-:Y:S02]  /*2bf0*/  LDSM.16.M88.4 R80, [R2+0x1000] ;  /* 0x001000000250783b */ /* 0x000fe40000000200 */
[C---:B------:R-:W-:Y:S02]  /*2c00*/  HMMA.16816.F32 R24, R128.reuse, R40, RZ ;  /* 0x000000288018723c */ /* 0x040fe400000018ff */
[----:B------:R-:W-:Y:S04]  /*2c10*/  LDSM.16.M88.4 R120, [R196+0x6000] ;  /* 0x00600000c478783b */ /* 0x000fe80000000200 */
[----:B------:R-:W0:Y:S02]  /*2c20*/  LDGDEPBAR ;  /* 0x00000000000079af */ /* 0x000e240000000000 */
[----:B-----5:R-:W-:Y:S08]  /*2c30*/  HMMA.16816.F32 R16, R128, R56, RZ ;  /* 0x000000388010723c */ /* 0x020ff000000018ff */
[----:B------:R-:W-:Y:S01]  /*2c40*/  HMMA.16816.F32 R40, R132, R94, R20 ;  /* 0x0000005e8428723c */ /* 0x000fe20000001814 */
[----:B------:R-:W5:Y:S07]  /*2c50*/  LDSM.16.M88.4 R20, [R2+0x1800] ;  /* 0x001800000214783b */ /* 0x000f6e0000000200 */
[----:B--2---:R-:W-:Y:S08]  /*2c60*/  HMMA.16816.F32 R12, R128, R58, RZ ;  /* 0x0000003a800c723c */ /* 0x004ff000000018ff */
[----:B------:R-:W-:Y:S08]  /*2c70*/  HMMA.16816.F32 R72, R132, R64, R52 ;  /* 0x000000408448723c */ /* 0x000ff00000001834 */
[----:B-1----:R-:W-:Y:S08]  /*2c80*/  HMMA.16816.F32 R8, R128, R60, RZ ;  /* 0x0000003c8008723c */ /* 0x002ff000000018ff */
[C---:B------:R-:W-:Y:S08]  /*2c90*/  HMMA.16816.F32 R64, R132.reuse, R66, R48 ;  /* 0x000000428440723c */ /* 0x040ff00000001830 */
[C---:B------:R-:W-:Y:S08]  /*2ca0*/  HMMA.16816.F32 R56, R132.reuse, R88, R32 ;  /* 0x000000588438723c */ /* 0x040ff00000001820 */
[----:B------:R-:W-:Y:S08]  /*2cb0*/  HMMA.16816.F32 R48, R132, R90, R28 ;  /* 0x0000005a8430723c */ /* 0x000ff0000000181c */
[----:B---3--:R-:W-:Y:S08]  /*2cc0*/  HMMA.16816.F32 R4, R128, R62, RZ ;  /* 0x0000003e8004723c */ /* 0x008ff000000018ff */
[C---:B------:R-:W-:Y:S08]  /*2cd0*/  HMMA.16816.F32 R60, R132.reuse, R70, R36 ;  /* 0x00000046843c723c */ /* 0x040ff00000001824 */
[C---:B------:R-:W-:Y:S01]  /*2ce0*/  HMMA.16816.F32 R36, R132.reuse, R96, R16 ;  /* 0x000000608424723c */ /* 0x040fe20000001810 */
[----:B------:R-:W1:Y:S07]  /*2cf0*/  LDSM.16.M88.4 R16, [R2+0x2000] ;  /* 0x002000000210783b */ /* 0x000e6e0000000200 */
[C---:B------:R-:W-:Y:S01]  /*2d00*/  HMMA.16816.F32 R32, R132.reuse, R98, R12 ;  /* 0x000000628420723c */ /* 0x040fe2000000180c */
[----:B------:R-:W2:Y:S07]  /*2d10*/  LDSM.16.M88.4 R12, [R2+0x2800] ;  /* 0x00280000020c783b */ /* 0x000eae0000000200 */
[----:B------:R-:W-:Y:S08]  /*2d20*/  HMMA.16816.F32 R52, R132, R68, R44 ;  /* 0x000000448434723c */ /* 0x000ff0000000182c */
[C---:B----4-:R-:W-:Y:S08]  /*2d30*/  HMMA.16816.F32 R68, R156.reuse, R76, R112 ;  /* 0x0000004c9c44723c */ /* 0x050ff00000001870 */
[C---:B------:R-:W-:Y:S08]  /*2d40*/  HMMA.16816.F32 R88, R156.reuse, R78, R104 ;  /* 0x0000004e9c58723c */ /* 0x040ff00000001868 */
[----:B------:R-:W-:Y:S08]  /*2d50*/  HMMA.16816.F32 R76, R156, R84, R72 ;  /* 0x000000549c4c723c */ /* 0x000ff00000001848 */
[----:B------:R-:W-:Y:S01]  /*2d60*/  HMMA.16816.F32 R28, R132, R100, R8 ;  /* 0x00000064841c723c */ /* 0x000fe20000001808 */
[----:B------:R-:W3:Y:S07]  /*2d70*/  LDSM.16.M88.4 R8, [R2+0x3000] ;  /* 0x003000000208783b */ /* 0x000eee0000000200 */
[----:B------:R-:W-:Y:S08]  /*2d80*/  HMMA.16816.F32 R84, R156, R86, R64 ;  /* 0x000000569c54723c */ /* 0x000ff00000001840 */
[----:B------:R-:W-:Y:S01]  /*2d90*/  HMMA.16816.F32 R44, R132, R92, R24 ;  /* 0x0000005c842c723c */ /* 0x000fe20000001818 */
[----:B------:R-:W-:Y:S07]  /*2da0*/  LDSM.16.M88.4 R24, [R196] ;  /* 0x00000000c418783b */ /* 0x000fee0000000200 */
[C---:B-----5:R-:W-:Y:S08]  /*2db0*/  HMMA.16816.F32 R72, R156.reuse, R20, R56 ;  /* 0x000000149c48723c */ /* 0x060ff00000001838 */
[----:B------:R-:W-:Y:S01]  /*2dc0*/  HMMA.16816.F32 R64, R156, R22, R48 ;  /* 0x000000169c40723c */ /* 0x000fe20000001830 */
[----:B------:R-:W4:Y:S07]  /*2dd0*/  LDSM.16.M88.4 R20, [R196+0x800] ;  /* 0x00080000c414783b */ /* 0x000f2e0000000200 */
[----:B------:R-:W-:Y:S08]  /*2de0*/  HMMA.16816.F32 R4, R132, R102, R4 ;  /* 0x000000668404723c */ /* 0x000ff00000001804 */
[C---:B------:R-:W-:Y:S08]  /*2df0*/  HMMA.16816.F32 R92, R156.reuse, R80, R52 ;  /* 0x000000509c5c723c */ /* 0x040ff00000001834 */
[C---:B------:R-:W-:Y:S08]  /*2e00*/  HMMA.16816.F32 R80, R156.reuse, R82, R60 ;  /* 0x000000529c50723c */ /* 0x040ff0000000183c */
[C---:B-1----:R-:W-:Y:S08]  /*2e10*/  HMMA.16816.F32 R60, R156.reuse, R16, R44 ;  /* 0x000000109c3c723c */ /* 0x042ff0000000182c */
[C---:B------:R-:W-:Y:S01]  /*2e20*/  HMMA.16816.F32 R48, R156.reuse, R18, R40 ;  /* 0x000000129c30723c */ /* 0x040fe20000001828 */
[----:B------:R-:W1:Y:S07]  /*2e30*/  LDSM.16.M88.4 R16, [R196+0x1000] ;  /* 0x00100000c410783b */ /* 0x000e6e0000000200 */
[C---:B--2---:R-:W-:Y:S01]  /*2e40*/  HMMA.16816.F32 R44, R156.reuse, R14, R32 ;  /* 0x0000000e9c2c723c */ /* 0x044fe20000001820 */
[----:B------:R-:W2:Y:S07]  /*2e50*/  LDSM.16.M88.4 R32, [R196+0x1800] ;  /* 0x00180000c420783b */ /* 0x000eae0000000200 */
[C---:B------:R-:W-:Y:S08]  /*2e60*/  HMMA.16816.F32 R52, R156.reuse, R12, R36 ;  /* 0x0000000c9c34723c */ /* 0x040ff00000001824 */
[C---:B---3--:R-:W-:Y:S01]  /*2e70*/  HMMA.16816.F32 R40, R156.reuse, R8, R28 ;  /* 0x000000089c28723c */ /* 0x048fe2000000181c */
[----:B------:R-:W3:Y:S07]  /*2e80*/  LDSM.16.M88.4 R28, [R196+0x2000] ;  /* 0x00200000c41c783b */ /* 0x000eee0000000200 */
[----:B------:R-:W-:Y:S08]  /*2e90*/  HMMA.16816.F32 R36, R156, R10, R4 ;  /* 0x0000000a9c24723c */ /* 0x000ff00000001804 */
[C---:B----4-:R-:W-:Y:S08]  /*2ea0*/  HMMA.16816.F32 R4, R172.reuse, R20, R76 ;  /* 0x00000014ac04723c */ /* 0x050ff0000000184c */
[C---:B------:R-:W-:Y:S01]  /*2eb0*/  HMMA.16816.F32 R56, R172.reuse, R22, R84 ;  /* 0x00000016ac38723c */ /* 0x040fe20000001854 */
[----:B------:R-:W4:Y:S07]  /*2ec0*/  LDSM.16.M88.4 R20, [R196+0x3000] ;  /* 0x00300000c414783b */ /* 0x000f2e0000000200 */
[C---:B------:R-:W-:Y:S01]  /*2ed0*/  HMMA.16816.F32 R12, R172.reuse, R24, R68 ;  /* 0x00000018ac0c723c */ /* 0x040fe20000001844 */
[----:B------:R-:W-:Y:S07]  /*2ee0*/  LDSM.16.M88.4 R68, [R111+0x6800] ;  /* 0x006800006f44783b */ /* 0x000fee0000000200 */
[C---:B------:R-:W-:Y:S01]  /*2ef0*/  HMMA.16816.F32 R8, R172.reuse, R26, R88 ;  /* 0x0000001aac08723c */ /* 0x040fe20000001858 */
[----:B------:R-:W5:Y:S07]  /*2f00*/  LDSM.16.M88.4 R24, [R196+0x2800] ;  /* 0x00280000c418783b */ /* 0x000f6e0000000200 */
[C---:B-1----:R-:W-:Y:S08]  /*2f10*/  HMMA.16816.F32 R92, R172.reuse, R16, R92 ;  /* 0x00000010ac5c723c */ /* 0x042ff0000000185c */
[C---:B------:R-:W-:Y:S01]  /*2f20*/  HMMA.16816.F32 R100, R172.reuse, R18, R80 ;  /* 0x00000012ac64723c */ /* 0x040fe20000001850 */
[----:B------:R-:W1:Y:S07]  /*2f30*/  LDSM.16.M88.4 R16, [R111+0x3800] ;  /* 0x003800006f10783b */ /* 0x000e6e0000000200 */
[C---:B--2---:R-:W-:Y:S08]  /*2f40*/  HMMA.16816.F32 R116, R172.reuse, R32, R72 ;  /* 0x00000020ac74723c */ /* 0x044ff00000001848 */
[C---:B------:R-:W-:Y:S01]  /*2f50*/  HMMA.16816.F32 R112, R172.reuse, R34, R64 ;  /* 0x00000022ac70723c */ /* 0x040fe20000001840 */
[----:B------:R-:W2:Y:S04]  /*2f60*/  LDSM.16.M88.4 R32, [R111+0x4000] ;  /* 0x004000006f20783b */ /* 0x000ea80000000200 */
[----:B------:R-:W-:Y:S03]  /*2f70*/  LDSM.16.M88.4 R64, [R201+0x3800] ;  /* 0x00380000c940783b */ /* 0x000fe60000000200 */
[C---:B---3--:R-:W-:Y:S01]  /*2f80*/  HMMA.16816.F32 R96, R172.reuse, R30, R48 ;  /* 0x0000001eac60723c */ /* 0x048fe20000001830 */
[----:B------:R-:W3:Y:S07]  /*2f90*/  LDSM.16.M88.4 R48, [R111+0x4800] ;  /* 0x004800006f30783b */ /* 0x000eee0000000200 */
[C---:B----4-:R-:W-:Y:S01]  /*2fa0*/  HMMA.16816.F32 R72, R172.reuse, R20, R40 ;  /* 0x00000014ac48723c */ /* 0x050fe20000001828 */
[----:B------:R-:W4:Y:S07]  /*2fb0*/  LDSM.16.M88.4 R40, [R111+0x5000] ;  /* 0x005000006f28783b */ /* 0x000f2e0000000200 */
[C---:B-----5:R-:W-:Y:S01]  /*2fc0*/  HMMA.16816.F32 R84, R172.reuse, R26, R44 ;  /* 0x0000001aac54723c */ /* 0x060fe2000000182c */
[----:B------:R-:W5:Y:S07]  /*2fd0*/  LDSM.16.M88.4 R44, [R111+0x5800] ;  /* 0x005800006f2c783b */ /* 0x000f6e0000000200 */
[C---:B------:R-:W-:Y:S01]  /*2fe0*/  HMMA.16816.F32 R104, R172.reuse, R28, R60 ;  /* 0x0000001cac68723c */ /* 0x040fe2000000183c */
[----:B------:R-:W-:Y:S07]  /*2ff0*/  LDSM.16.M88.4 R28, [R201+0x4000] ;  /* 0x00400000c91c783b */ /* 0x000fee0000000200 */
[C---:B------:R-:W-:Y:S01]  /*3000*/  HMMA.16816.F32 R88, R172.reuse, R24, R52 ;  /* 0x00000018ac58723c */ /* 0x040fe20000001834 */
[----:B------:R-:W3:Y:S04]  /*3010*/  LDSM.16.M88.4 R52, [R111+0x6000] ;  /* 0x006000006f34783b */ /* 0x000ee80000000200 */
[----:B------:R-:W3:Y:S03]  /*3020*/  LDSM.16.M88.4 R24, [R201+0x4800] ;  /* 0x00480000c918783b */ /* 0x000ee60000000200 */
[----:B------:R-:W-:Y:S08]  /*3030*/  HMMA.16816.F32 R80, R172, R22, R36 ;  /* 0x00000016ac50723c */ /* 0x000ff00000001824 */
[C---:B-1----:R-:W-:Y:S08]  /*3040*/  HMMA.16816.F32 R76, R176.reuse, R16, R12 ;  /* 0x00000010b04c723c */ /* 0x042ff0000000180c */
[C---:B------:R-:W-:Y:S08]  /*3050*/  HMMA.16816.F32 R60, R176.reuse, R18, R8 ;  /* 0x00000012b03c723c */ /* 0x040ff00000001808 */
[C---:B--2---:R-:W-:Y:S08]  /*3060*/  HMMA.16816.F32 R20, R176.reuse, R32, R4 ;  /* 0x00000020b014723c */ /* 0x044ff00000001804 */
[C---:B------:R-:W-:Y:S01]  /*3070*/  HMMA.16816.F32 R16, R176.reuse, R34, R56 ;  /* 0x00000022b010723c */ /* 0x040fe20000001838 */
[----:B------:R-:W1:Y:S04]  /*3080*/  LDSM.16.M88.4 R32, [R201+0x5000] ;  /* 0x00500000c920783b */ /* 0x000e680000000200 */
[----:B------:R-:W2:Y:S03]  /*3090*/  LDSM.16.M88.4 R56, [R201+0x5800] ;  /* 0x00580000c938783b */ /* 0x000ea60000000200 */
[C---:B---3--:R-:W-:Y:S01]  /*30a0*/  HMMA.16816.F32 R12, R176.reuse, R48, R92 ;  /* 0x00000030b00c723c */ /* 0x048fe2000000185c */
[----:B------:R-:W3:Y:S07]  /*30b0*/  LDSM.16.M88.4 R92, [R201+0x6000] ;  /* 0x00600000c95c783b */ /* 0x000eee0000000200 */
[C---:B------:R-:W-:Y:S01]  /*30c0*/  HMMA.16816.F32 R8, R176.reuse, R50, R100 ;  /* 0x00000032b008723c */ /* 0x040fe20000001864 */
[----:B------:R-:W1:Y:S07]  /*30d0*/  LDSM.16.M88.4 R100, [R201+0x6800] ;  /* 0x00680000c964783b */ /* 0x000e6e0000000200 */
[C---:B----4-:R-:W-:Y:S01]  /*30e0*/  HMMA.16816.F32 R4, R176.reuse, R40, R116 ;  /* 0x00000028b004723c */ /* 0x050fe20000001874 */
[----:B------:R-:W-:Y:S07]  /*30f0*/  LDSM.16.M88.4 R116, [R196+0x5800] ;  /* 0x00580000c474783b */ /* 0x000fee0000000200 */
[C---:B------:R-:W-:Y:S01]  /*3100*/  HMMA.16816.F32 R36, R176.reuse, R42, R112 ;  /* 0x0000002ab024723c */ /* 0x040fe20000001870 */
[----:B------:R-:W4:Y:S07]  /*3110*/  LDSM.16.M88.4 R112, [R2+0x4000] ;  /* 0x004000000270783b */ /* 0x000f2e0000000200 */
[C---:B-----5:R-:W-:Y:S01]  /*3120*/  HMMA.16816.F32 R40, R176.reuse, R44, R104 ;  /* 0x0000002cb028723c */ /* 0x060fe20000001868 */
[----:B------:R-:W-:Y:S07]  /*3130*/  LDSM.16.M88.4 R104, [R196+0x5000] ;  /* 0x00500000c468783b */ /* 0x000fee0000000200 */
[C---:B------:R-:W-:Y:S08]  /*3140*/  HMMA.16816.F32 R44, R176.reuse, R46, R96 ;  /* 0x0000002eb02c723c */ /* 0x040ff00000001860 */
[C---:B------:R-:W-:Y:S08]  /*3150*/  HMMA.16816.F32 R48, R176.reuse, R52, R88 ;  /* 0x00000034b030723c */ /* 0x040ff00000001858 */
[C---:B------:R-:W-:Y:S08]  /*3160*/  HMMA.16816.F32 R52, R176.reuse, R54, R84 ;  /* 0x00000036b034723c */ /* 0x040ff00000001854 */
[C---:B------:R-:W-:Y:S08]  /*3170*/  HMMA.16816.F32 R72, R176.reuse, R68, R72 ;  /* 0x00000044b048723c */ /* 0x040ff00000001848 */
[----:B------:R-:W-:Y:S08]  /*3180*/  HMMA.16816.F32 R68, R176, R70, R80 ;  /* 0x00000046b044723c */ /* 0x000ff00000001850 */
[C---:B------:R-:W-:Y:S08]  /*3190*/  HMMA.16816.F32 R88, R184.reuse, R64, R76 ;  /* 0x00000040b858723c */ /* 0x040ff0000000184c */
[C---:B------:R-:W-:Y:S01]  /*31a0*/  HMMA.16816.F32 R80, R184.reuse, R66, R60 ;  /* 0x00000042b850723c */ /* 0x040fe2000000183c */
[----:B------:R-:W5:Y:S07]  /*31b0*/  LDSM.16.M88.4 R64, [R2+0x3800] ;  /* 0x003800000240783b */ /* 0x000f6e0000000200 */
[C---:B------:R-:W-:Y:S08]  /*31c0*/  HMMA.16816.F32 R76, R184.reuse, R24, R12 ;  /* 0x00000018b84c723c */ /* 0x040ff0000000180c */
[C---:B------:R-:W-:Y:S01]  /*31d0*/  HMMA.16816.F32 R84, R184.reuse, R28, R20 ;  /* 0x0000001cb854723c */ /* 0x040fe20000001814 */
[----:B------:R-:W3:Y:S07]  /*31e0*/  LDSM.16.M88.4 R20, [R2+0x4800] ;  /* 0x004800000214783b */ /* 0x000eee0000000200 */
[C---:B------:R-:W-:Y:S08]  /*31f0*/  HMMA.16816.F32 R24, R184.reuse, R26, R8 ;  /* 0x0000001ab818723c */ /* 0x040ff00000001808 */
[C---:B------:R-:W-:Y:S01]  /*3200*/  HMMA.16816.F32 R96, R184.reuse, R30, R16 ;  /* 0x0000001eb860723c */ /* 0x040fe20000001810 */
[----:B------:R-:W4:Y:S04]  /*3210*/  LDSM.16.M88.4 R16, [R2+0x5000] ;  /* 0x005000000210783b */ /* 0x000f280000000200 */
[----:B------:R-:W4:Y:S03]  /*3220*/  LDSM.16.M88.4 R28, [R2+0x5800] ;  /* 0x00580000021c783b */ /* 0x000f260000000200 */
[C---:B-1----:R-:W-:Y:S08]  /*3230*/  HMMA.16816.F32 R12, R184.reuse, R32, R4 ;  /* 0x00000020b80c723c */ /* 0x042ff00000001804 */
[C---:B------:R-:W-:Y:S08]  /*3240*/  HMMA.16816.F32 R8, R184.reuse, R34, R36 ;  /* 0x00000022b808723c */ /* 0x040ff00000001824 */
[C---:B--2---:R-:W-:Y:S01]  /*3250*/  HMMA.16816.F32 R32, R184.reuse, R58, R44 ;  /* 0x0000003ab820723c */ /* 0x044fe2000000182c */
[----:B------:R-:W1:Y:S07]  /*3260*/  LDSM.16.M88.4 R44, [R2+0x6000] ;  /* 0x00600000022c783b */ /* 0x000e6e0000000200 */
[C---:B------:R-:W-:Y:S01]  /*3270*/  HMMA.16816.F32 R4, R184.reuse, R56, R40 ;  /* 0x00000038b804723c */ /* 0x040fe20000001828 */
[----:B------:R-:W2:Y:S07]  /*3280*/  LDSM.16.M88.4 R56, [R2+0x6800] ;  /* 0x006800000238783b */ /* 0x000eae0000000200 */
[C---:B---3--:R-:W-:Y:S08]  /*3290*/  HMMA.16816.F32 R40, R184.reuse, R92, R48 ;  /* 0x0000005cb828723c */ /* 0x048ff00000001830 */
[C---:B------:R-:W-:Y:S01]  /*32a0*/  HMMA.16816.F32 R48, R184.reuse, R94, R52 ;  /* 0x0000005eb830723c */ /* 0x040fe20000001834 */
[----:B------:R-:W-:Y:S07]  /*32b0*/  LDSM.16.M88.4 R92, [R196+0x4000] ;  /* 0x00400000c45c783b */ /* 0x000fee0000000200 */
[C---:B------:R-:W-:Y:S01]  /*32c0*/  HMMA.16816.F32 R52, R184.reuse, R100, R72 ;  /* 0x00000064b834723c */ /* 0x040fe20000001848 */
[----:B------:R-:W3:Y:S07]  /*32d0*/  LDSM.16.M88.4 R72, [R196+0x3800] ;  /* 0x00380000c448783b */ /* 0x000eee0000000200 */
[----:B------:R-:W-:Y:S01]  /*32e0*/  HMMA.16816.F32 R60, R184, R102, R68 ;  /* 0x00000066b83c723c */ /* 0x000fe20000001844 */
[----:B------:R-:W1:Y:S07]  /*32f0*/  LDSM.16.M88.4 R100, [R196+0x4800] ;  /* 0x00480000c464783b */ /* 0x000e6e0000000200 */
[C---:B----4-:R-:W-:Y:S08]  /*3300*/  HMMA.16816.F32 R84, R188.reuse, R112, R84 ;  /* 0x00000070bc54723c */ /* 0x050ff00000001854 */
[----:B------:R-:W-:Y:S01]  /*3310*/  HMMA.16816.F32 R96, R188, R114, R96 ;  /* 0x00000072bc60723c */ /* 0x000fe20000001860 */
[----:B------:R-:W4:Y:S01]  /*3320*/  LDSM.16.M88.4 R112, [R196+0x6800] ;  /* 0x00680000c470783b */ /* 0x000f220000000200 */
        /* <DEDUP_REMOVED lines=10> */
[C---:B------:R-:W-:Y:S08]  /*33d0*/  HMMA.16816.F32 R16, R188.reuse, R44, R40 ;  /* 0x0000002cbc10723c */ /* 0x040ff00000001828 */
[C---:B--2---:R-:W-:Y:S08]  /*33e0*/  HMMA.16816.F32 R8, R188.reuse, R56, R52 ;  /* 0x00000038bc08723c */ /* 0x044ff00000001834 */
[----:B------:R-:W-:Y:S08]  /*33f0*/  HMMA.16816.F32 R4, R188, R58, R60 ;  /* 0x0000003abc04723c */ /* 0x000ff0000000183c */
        /* <DEDUP_REMOVED lines=13> */
[----:B------:R-:W-:Y:S01]  /*34d0*/  HMMA.16816.F32 R12, R192, R114, R4 ;  /* 0x00000072c00c723c */ /* 0x000fe20000001804 */
[----:B------:R-:W-:Y:S06]  /*34e0*/  BAR.SYNC.DEFER_BLOCKING 0x0 ;  /* 0x0000000000007b1d */ /* 0x000fec0000010000 */
[----:B------:R-:W-:Y:S01]  /*34f0*/  @!UPT UIADD3 URZ, URZ, URZ, URZ ;  /* 0x0000003f3f3ff290 */ /* 0x000fe2000fffe03f */
[----:B------:R-:W-:Y:S11]  /*3500*/  @!P0 BRA `(.L_x_1476) ;  /* 0x0000035000008947 */ /* 0x000ff60003800000 */
[----:B------:R-:W-:Y:S02]  /*3510*/  IADD3 R2, R162, -0x2, RZ ;  /* 0xfffffffea2027810 */ /* 0x000fe40007ffe0ff */
[----:B------:R-:W-:-:S02]  /*3520*/  IADD3 R0, -R230, 0x70, RZ ;  /* 0x00000070e6007810 */ /* 0x000fc40007ffe1ff */
[----:B------:R-:W-:Y:S01]  /*3530*/  SHF.R.S32.HI R3, RZ, 0x1f, R2 ;  /* 0x0000001fff037819 */ /* 0x000fe20000011402 */
[----:B------:R-:W-:Y:S01]  /*3540*/  IMAD.WIDE.U32 R4, R2, c[0x0][0x1e0], RZ ;  /* 0x0000780002047a25 */ /* 0x000fe200078e00ff */
[C---:B------:R-:W-:Y:S02]  /*3550*/  ISETP.GE.AND P3, PT, R0.reuse, 0x21, PT ;  /* 0x000000210000780c */ /* 0x040fe40003f66270 */
        /* <DEDUP_REMOVED lines=48> */
.L_x_1476:
[----:B------:R-:W-:Y:S05]  /*3860*/  BSYNC B0 ;  /* 0x0000000000007941 */ /* 0x000fea0003800000 */
.L_x_1475:
[----:B------:R-:W-:Y:S01]  /*3870*/  IMAD.IADD R0, R108, 0x1, -R244 ;  /* 0x000000016c007824 */ /* 0x000fe200078e0af4 */
[----:B------:R-:W0:Y:S04]  /*3880*/  LDGDEPBAR ;  /* 0x00000000000079af */ /* 0x000e280000000000 */
[C---:B------:R-:W-:Y:S02]  /*3890*/  ISETP.GT.AND P1, PT, R0.reuse, RZ, PT ;  /* 0x000000ff0000720c */ /* 0x040fe40003f24270 */
[----:B------:R-:W-:-:S02]  /*38a0*/  ISETP.GT.AND P0, PT, R0, 0x1, PT ;  /* 0x000000010000780c */ /* 0x000fc40003f04270 */
[----:B------:R-:W-:Y:S02]  /*38b0*/  ISETP.GT.AND P2, PT, R0, 0x8, PT ;  /* 0x000000080000780c */ /* 0x000fe40003f44270 */
[----:B-1----:R-:W-:Y:S02]  /*38c0*/  FSEL R6, R68, -INF , P1 ;  /* 0xff80000044067808 */ /* 0x002fe40000800000 */
[----:B------:R-:W-:Y:S02]  /*38d0*/  FSEL R7, R69, -INF , P0 ;  /* 0xff80000045077808 */ /* 0x000fe40000000000 */
[----:B------:R-:W-:Y:S02]  /*38e0*/  FSEL R11, R71, -INF , P0 ;  /* 0xff800000470b7808 */ /* 0x000fe40000000000 */
[----:B------:R-:W-:Y:S02]  /*38f0*/  ISETP.GT.AND P0, PT, R0, 0x9, PT ;  /* 0x000000090000780c */ /* 0x000fe40003f04270 */
[----:B------:R-:W-:-:S02]  /*3900*/  FSEL R8, R28, -INF , P2 ;  /* 0xff8000001c087808 */ /* 0x000fc40001000000 */
[----:B------:R-:W-:Y:S02]  /*3910*/  FMNMX.FTZ R2, R6, R7, !PT ;  /* 0x0000000706027209 */ /* 0x000fe40007810000 */
[----:B------:R-:W-:Y:S02]  /*3920*/  FSEL R10, R70, -INF , P1 ;  /* 0xff800000460a7808 */ /* 0x000fe40000800000 */
[----:B------:R-:W-:Y:S02]  /*3930*/  ISETP.GT.AND P1, PT, R0, 0x10, PT ;  /* 0x000000100000780c */ /* 0x000fe40003f24270 */
[----:B------:R-:W-:Y:S02]  /*3940*/  FSEL R9, R29, -INF , P0 ;  /* 0xff8000001d097808 */ /* 0x000fe40000000000 */
[----:B------:R-:W-:Y:S02]  /*3950*/  FMNMX.FTZ R2, R8, R2, !PT ;  /* 0x0000000208027209 */ /* 0x000fe40007810000 */
[----:B------:R-:W-:-:S02]  /*3960*/  FSEL R17, R31, -INF , P0 ;  /* 0xff8000001f117808 */ /* 0x000fc40000000000 */
[----:B------:R-:W-:Y:S02]  /*3970*/  ISETP.GT.AND P0, PT, R0, 0x11, PT ;  /* 0x000000110000780c */ /* 0x000fe40003f04270 */
[----:B------:R-:W-:Y:S02]  /*3980*/  FSEL R24, R32, -INF , P1 ;  /* 0xff80000020187808 */ /* 0x000fe40000800000 */
[----:B------:R-:W-:Y:S02]  /*3990*/  FMNMX.FTZ R2, R9, R2, !PT ;  /* 0x0000000209027209 */ /* 0x000fe40007810000 */
[----:B------:R-:W-:Y:S02]  /*39a0*/  FSEL R16, R30, -INF , P2 ;  /* 0xff8000001e107808 */ /* 0x000fe40001000000 */
[----:B------:R-:W-:Y:S01]  /*39b0*/  ISETP.GT.AND P2, PT, R0, 0x18, PT ;  /* 0x000000180000780c */ /* 0x000fe20003f44270 */
[----:B------:R-:W-:Y:S01]  /*39c0*/  LDSM.16.MT88.4 R28, [R197+0x3800] ;  /* 0x00380000c51c783b */ /* 0x000fe20000004200 */
[----:B------:R-:W-:-:S02]  /*39d0*/  FSEL R25, R33, -INF , P0 ;  /* 0xff80000021197808 */ /* 0x000fc40000000000 */
[----:B------:R-:W-:Y:S02]  /*39e0*/  FMNMX.FTZ R2, R24, R2, !PT ;  /* 0x0000000218027209 */ /* 0x000fe40007810000 */
[----:B------:R-:W-:Y:S02]  /*39f0*/  FSEL R36, R34, -INF , P1 ;  /* 0xff80000022247808 */ /* 0x000fe40000800000 */
[----:B------:R-:W-:Y:S02]  /*3a00*/  ISETP.GT.AND P1, PT, R0, 0x19, PT ;  /* 0x000000190000780c */ /* 0x000fe40003f24270 */
[----:B------:R-:W-:Y:S02]  /*3a10*/  FSEL R26, R40, -INF , P2 ;  /* 0xff800000281a7808 */ /* 0x000fe40001000000 */
[----:B------:R-:W-:Y:S02]  /*3a20*/  FMNMX.FTZ R2, R25, R2, !PT ;  /* 0x0000000219027209 */ /* 0x000fe40007810000 */
[----:B------:R-:W-:-:S02]  /*3a30*/  FSEL R37, R35, -INF , P0 ;  /* 0xff80000023257808 */ /* 0x000fc40000000000 */
[----:B------:R-:W-:Y:S01]  /*3a40*/  ISETP.GT.AND P0, PT, R0, 0x20, PT ;  /* 0x000000200000780c */ /* 0x000fe20003f04270 */
[----:B------:R-:W-:Y:S01]  /*3a50*/  LDSM.16.MT88.4 R32, [R199+0x3800] ;  /* 0x00380000c720783b */ /* 0x000fe20000004200 */
        /* <DEDUP_REMOVED lines=40> */
[----:B------:R-:W-:-:S02]  /*3ce0*/  FSEL R145, R45, -INF , P0 ;  /* 0xff8000002d917808 */ /* 0x000fc40000000000 */
[----:B------:R-:W-:Y:S02]  /*3cf0*/  ISETP.GT.AND P1, PT, R0, 0x40, PT ;  /* 0x000000400000780c */ /* 0x000fe40003f24270 */
        /* <DEDUP_REMOVED lines=19> */
[----:B------:R-:W-:Y:S02]  /*3e30*/  ISETP.GT.AND P0, PT, R0, 0x50, PT ;  /* 0x000000500000780c */ /* 0x000fe40003f04270 */
        /* <DEDUP_REMOVED lines=14> */
[----:B------:R-:W-:-:S02]  /*3f20*/  FSEL R160, R22, -INF , P1 ;  /* 0xff80000016a07808 */ /* 0x000fc40000800000 */
[----:B------:R-:W-:Y:S01]  /*3f30*/  ISETP.GT.AND P3, PT, R0, 0x60, PT ;  /* 0x000000600000780c */ /* 0x000fe20003f64270 */
[----:B------:R-:W-:Y:S01]  /*3f40*/  LDSM.16.MT88.4 R20, [R202] ;  /* 0x00000000ca14783b */ /* 0x000fe20000004200 */
        /* <DEDUP_REMOVED lines=18> */
[----:B------:R-:W-:Y:S02]  /*4070*/  FSEL R226, R13, -INF , P0 ;  /* 0xff8000000de27808 */ /* 0x000fe40000000000 */
[----:B------:R-:W-:Y:S02]  /*4080*/  FMNMX.FTZ R2, R183, R2, !PT ;  /* 0x00000002b7027209 */ /* 0x000fe40007810000 */
[----:B------:R-:W-:Y:S02]  /*4090*/  FMNMX.FTZ R0, R225, R0, !PT ;  /* 0x00000000e1007209 */ /* 0x000fe40007810000 */
[----:B------:R-:W-:Y:S02]  /*40a0*/  FSEL R208, R67, -INF , P4 ;  /* 0xff80000043d07808 */ /* 0x000fe40002000000 */
[----:B------:R-:W-:-:S02]  /*40b0*/  FMNMX.FTZ R2, R214, R2, !PT ;  /* 0x00000002d6027209 */ /* 0x000fc40007810000 */
[----:B------:R-:W-:Y:S02]  /*40c0*/  FMNMX.FTZ R0, R226, R0, !PT ;  /* 0x00000000e2007209 */ /* 0x000fe40007810000 */
[----:B------:R-:W-:Y:S02]  /*40d0*/  FSEL R227, R62, -INF , P3 ;  /* 0xff8000003ee37808 */ /* 0x000fe40001800000 */
[----:B------:R-:W-:Y:S01]  /*40e0*/  FMNMX.FTZ R2, R208, R2, !PT ;  /* 0x00000002d0027209 */ /* 0x000fe20007810000 */
[----:B------:R-:W1:Y:S01]  /*40f0*/  SHFL.BFLY PT, R4, R0, 0x2, 0x1f ;  /* 0x0c401f0000047f89 */ /* 0x000e6200000e0000 */
[----:B------:R-:W-:Y:S02]  /*4100*/  FSEL R233, R63, -INF , P2 ;  /* 0xff8000003fe97808 */ /* 0x000fe40001000000 */
[----:B------:R-:W-:Y:S02]  /*4110*/  FMNMX.FTZ R2, R227, R2, !PT ;  /* 0x00000002e3027209 */ /* 0x000fe40007810000 */
        /* <DEDUP_REMOVED lines=65> */
[----:B------:R-:W-:Y:S01]  /*4530*/  LDSM.16.MT88.4 R28, [R200+0x800] ;  /* 0x00080000c81c783b */ /* 0x000fe20000004200 */
[----:B------:R2:W-:Y:S06]  /*4540*/  MUFU.EX2 R249, R3 ;  /* 0x0000000300f97308 */ /* 0x0005ec0000000800 */
[C---:B----4-:R-:W-:Y:S08]  /*4550*/  HMMA.16816.F32 R80, R4.reuse, R12, RZ ;  /* 0x0000000c0450723c */ /* 0x050ff000000018ff */
[----:B------:R-:W-:Y:S01]  /*4560*/  HMMA.16816.F32 R88, R4, R14, RZ ;  /* 0x0000000e0458723c */ /* 0x000fe200000018ff */
[----:B------:R-:W4:Y:S01]  /*4570*/  LDSM.16.MT88.4 R12, [R199+0x4000] ;  /* 0x00400000c70c783b */ /* 0x000f220000004200 */
[----:B--2---:R-:W-:-:S04]  /*4580*/  FFMA.FTZ R3, R37, c[0x0][0x2d0], -R0 ;  /* 0x0000b40025037a23 */ /* 0x004fc80000010800 */
[----:B------:R2:W2:Y:S02]  /*4590*/  MUFU.EX2 R247, R3 ;  /* 0x0000000300f77308 */ /* 0x0004a40000000800 */
[C---:B-1----:R-:W-:Y:S08]  /*45a0*/  HMMA.16816.F32 R120, R4.reuse, R8, RZ ;  /* 0x000000080478723c */ /* 0x042ff000000018ff */
[----:B------:R-:W-:Y:S01]  /*45b0*/  HMMA.16816.F32 R100, R4, R10, RZ ;  /* 0x0000000a0464723c */ /* 0x000fe200000018ff */
[----:B------:R-:W-:Y:S01]  /*45c0*/  LDSM.16.MT88.4 R8, [R197+0x4000] ;  /* 0x00400000c508783b */ /* 0x000fe20000004200 */
[----:B--2---:R-:W-:-:S04]  /*45d0*/  FFMA.FTZ R3, R38, c[0x0][0x2d0], -R0 ;  /* 0x0000b40026037a23 */ /* 0x004fc80000010800 */
[----:B------:R1:W-:Y:S02]  /*45e0*/  MUFU.EX2 R248, R3 ;  /* 0x0000000300f87308 */ /* 0x0003e40000000800 */
[----:B-1----:R-:W-:Y:S02]  /*45f0*/  FFMA.FTZ R3, R39, c[0x0][0x2d0], -R0 ;  /* 0x0000b40027037a23 */ /* 0x002fe40000010800 */
[C---:B------:R-:W-:Y:S04]  /*4600*/  HMMA.16816.F32 R36, R4.reuse, R32, RZ ;  /* 0x000000200424723c */ /* 0x040fe800000018ff */
[----:B------:R1:W2:Y:S04]  /*4610*/  MUFU.EX2 R250, R3 ;  /* 0x0000000300fa7308 */ /* 0x0002a80000000800 */
[----:B------:R-:W-:Y:S07]  /*4620*/  HMMA.16816.F32 R32, R4, R34, RZ ;  /* 0x000000220420723c */ /* 0x000fee00000018ff */
[----:B-----5:R-:W-:-:S02]  /*4630*/  F2FP.PACK_AB R4, R166, R252 ;  /* 0x000000fca604723e */ /* 0x020fc400000000ff */
[----:B------:R-:W-:Y:S01]  /*4640*/  F2FP.PACK_AB R6, R164, R251 ;  /* 0x000000fba406723e */ /* 0x000fe200000000ff */
[--C-:B-1----:R-:W-:Y:S01]  /*4650*/  FFMA.FTZ R3, R84, c[0x0][0x2d0], -R2.reuse ;  /* 0x0000b40054037a23 */ /* 0x102fe20000010802 */
[----:B------:R-:W-:Y:S02]  /*4660*/  F2FP.PACK_AB R5, R247, R249 ;  /* 0x000000f9f705723e */ /* 0x000fe400000000ff */
[----:B--2---:R-:W-:Y:S01]  /*4670*/  F2FP.PACK_AB R7, R250, R248 ;  /* 0x000000f8fa07723e */ /* 0x004fe200000000ff */
[----:B------:R1:W-:Y:S06]  /*4680*/  MUFU.EX2 R221, R3 ;  /* 0x0000000300dd7308 */ /* 0x0003ec0000000800 */
[C---:B---3--:R-:W-:Y:S08]  /*4690*/  HMMA.16816.F32 R116, R4.reuse, R16, R68 ;  /* 0x000000100474723c */ /* 0x048ff00000001844 */
[----:B------:R-:W-:Y:S01]  /*46a0*/  HMMA.16816.F32 R96, R4, R18, R64 ;  /* 0x000000120460723c */ /* 0x000fe20000001840 */
[----:B------:R-:W2:Y:S01]  /*46b0*/  LDSM.16.MT88.4 R16, [R198+0x4000] ;  /* 0x00400000c610783b */ /* 0x000ea20000004200 */
[----:B-1----:R-:W-:-:S04]  /*46c0*/  FFMA.FTZ R3, R104, c[0x0][0x2d0], -R2 ;  /* 0x0000b40068037a23 */ /* 0x002fc80000010802 */
[----:B------:R1:W3:Y:S02]  /*46d0*/  MUFU.EX2 R222, R3 ;  /* 0x0000000300de7308 */ /* 0x0002e40000000800 */
[C---:B------:R-:W-:Y:S08]  /*46e0*/  HMMA.16816.F32 R136, R4.reuse, R20, R76 ;  /* 0x000000140488723c */ /* 0x040ff0000000184c */
[----:B------:R-:W-:Y:S01]  /*46f0*/  HMMA.16816.F32 R124, R4, R22, R72 ;  /* 0x00000016047c723c */ /* 0x000fe20000001848 */
[----:B------:R-:W5:Y:S01]  /*4700*/  LDSM.16.MT88.4 R20, [R200+0x4000] ;  /* 0x00400000c814783b */ /* 0x000f620000004200 */
[----:B-1----:R-:W-:-:S06]  /*4710*/  FFMA.FTZ R3, R105, c[0x0][0x2d0], -R2 ;  /* 0x0000b40069037a23 */ /* 0x002fcc0000010802 */
[C---:B------:R-:W-:Y:S01]  /*4720*/  HMMA.16816.F32 R112, R4.reuse, R24, R60 ;  /* 0x000000180470723c */ /* 0x040fe2000000183c */
[----:B------:R1:W-:Y:S06]  /*4730*/  MUFU.EX2 R219, R3 ;  /* 0x0000000300db7308 */ /* 0x0003ec0000000800 */
[----:B------:R-:W-:Y:S01]  /*4740*/  IMAD.MOV.U32 R63, RZ, RZ, R86 ;  /* 0x000000ffff3f7224 */ /* 0x000fe200078e0056 */
[----:B----4-:R-:W-:Y:S01]  /*4750*/  HMMA.16816.F32 R36, R4, R12, R36 ;  /* 0x0000000c0424723c */ /* 0x010fe20000001824 */
[----:B------:R-:W-:-:S07]  /*4760*/  IMAD.MOV.U32 R62, RZ, RZ, R85 ;  /* 0x000000ffff3e7224 */ /* 0x000fce00078e0055 */
[----:B------:R-:W-:Y:S01]  /*4770*/  HMMA.16816.F32 R84, R4, R28, R44 ;  /* 0x0000001c0454723c */ /* 0x000fe2000000182c */
[----:B-1----:R-:W-:-:S04]  /*4780*/  FFMA.FTZ R3, R106, c[0x0][0x2d0], -R2 ;  /* 0x0000b4006a037a23 */ /* 0x002fc80000010802 */
[----:B------:R1:W4:Y:S03]  /*4790*/  MUFU.EX2 R220, R3 ;  /* 0x0000000300dc7308 */ /* 0x0003260000000800 */
[C---:B------:R-:W-:Y:S01]  /*47a0*/  HMMA.16816.F32 R44, R4.reuse, R14, R32 ;  /* 0x0000000e042c723c */ /* 0x040fe20000001820 */
[----:B------:R-:W3:Y:S07]  /*47b0*/  LDSM.16.MT88.4 R12, [R198+0x1000] ;  /* 0x00100000c60c783b */ /* 0x000eee0000004200 */
[----:B------:R-:W-:Y:S01]  /*47c0*/  HMMA.16816.F32 R92, R4, R26, R56 ;  /* 0x0000001a045c723c */ /* 0x000fe20000001838 */
[----:B------:R-:W3:Y:S01]  /*47d0*/  LDSM.16.MT88.4 R24, [R199+0x1000] ;  /* 0x00100000c718783b */ /* 0x000ee20000004200 */
[----:B-1----:R-:W-:-:S06]  /*47e0*/  FFMA.FTZ R3, R107, c[0x0][0x2d0], -R0 ;  /* 0x0000b4006b037a23 */ /* 0x002fcc0000010800 */
[C---:B--2---:R-:W-:Y:S01]  /*47f0*/  HMMA.16816.F32 R80, R4.reuse, R16, R80 ;  /* 0x000000100450723c */ /* 0x044fe20000001850 */
[----:B------:R1:W-:Y:S07]  /*4800*/  MUFU.EX2 R218, R3 ;  /* 0x0000000300da7308 */ /* 0x0003ee0000000800 */
[C---:B------:R-:W-:Y:S01]  /*4810*/  HMMA.16816.F32 R64, R4.reuse, R18, R88 ;  /* 0x000000120440723c */ /* 0x040fe20000001858 */
[----:B------:R-:W2:Y:S07]  /*4820*/  LDSM.16.MT88.4 R16, [R200+0x1000] ;  /* 0x00100000c810783b */ /* 0x000eae0000004200 */
[----:B------:R-:W-:Y:S01]  /*4830*/  HMMA.16816.F32 R76, R4, R30, R52 ;  /* 0x0000001e044c723c */ /* 0x000fe20000001834 */
[----:B------:R-:W2:Y:S01]  /*4840*/  LDSM.16.MT88.4 R28, [R197+0x1000] ;  /* 0x00100000c51c783b */ /* 0x000ea20000004200 */
[----:B-1----:R-:W-:-:S02]  /*4850*/  FFMA.FTZ R3, R108, c[0x0][0x2d0], -R0 ;  /* 0x0000b4006c037a23 */ /* 0x002fc40000010800 */
[----:B------:R-:W-:Y:S02]  /*4860*/  IMAD.MOV.U32 R108, RZ, RZ, R215 ;  /* 0x000000ffff6c7224 */ /* 0x000fe400078e00d7 */
[----:B------:R1:W1:Y:S02]  /*4870*/  MUFU.EX2 R217, R3 ;  /* 0x0000000300d97308 */ /* 0x0002640000000800 */
[C---:B------:R-:W-:Y:S08]  /*4880*/  HMMA.16816.F32 R72, R4.reuse, R8, R40 ;  /* 0x000000080448723c */ /* 0x040ff00000001828 */
[----:B------:R-:W-:Y:S01]  /*4890*/  HMMA.16816.F32 R68, R4, R10, R48 ;  /* 0x0000000a0444723c */ /* 0x000fe20000001830 */
[----:B------:R-:W2:Y:S01]  /*48a0*/  LDSM.16.MT88.4 R8, [R197+0x4800] ;  /* 0x00480000c508783b */ /* 0x000ea20000004200 */
[----:B-1----:R-:W-:-:S06]  /*48b0*/  FFMA.FTZ R3, R140, c[0x0][0x2d0], -R0 ;  /* 0x0000b4008c037a23 */ /* 0x002fcc0000010800 */
[C---:B-----5:R-:W-:Y:S01]  /*48c0*/  HMMA.16816.F32 R56, R4.reuse, R20, R120 ;  /* 0x000000140438723c */ /* 0x060fe20000001878 */
[----:B------:R-:W-:Y:S01]  /*48d0*/  IMAD.MOV.U32 R140, RZ, RZ, R168 ;  /* 0x000000ffff8c7224 */ /* 0x000fe200078e00a8 */
[----:B------:R1:W-:Y:S06]  /*48e0*/  MUFU.EX2 R216, R3 ;  /* 0x0000000300d87308 */ /* 0x0003ec0000000800 */
[----:B------:R-:W-:Y:S01]  /*48f0*/  HMMA.16816.F32 R40, R4, R22, R100 ;  /* 0x000000160428723c */ /* 0x000fe20000001864 */
[----:B------:R-:W5:Y:S06]  /*4900*/  LDSM.16.MT88.4 R20, [R199+0x4800] ;  /* 0x00480000c714783b */ /* 0x000f6c0000004200 */
[----:B---3--:R-:W-:-:S02]  /*4910*/  F2FP.PACK_AB R4, R222, R221 ;  /* 0x000000ddde04723e */ /* 0x008fc400000000ff */
[----:B----4-:R-:W-:Y:S01]  /*4920*/  F2FP.PACK_AB R6, R220, R219 ;  /* 0x000000dbdc06723e */ /* 0x010fe200000000ff */
[----:B-1----:R-:W-:Y:S01]  /*4930*/  FFMA.FTZ R3, R141, c[0x0][0x2d0], -R0 ;  /* 0x0000b4008d037a23 */ /* 0x002fe20000010800 */
[----:B------:R-:W-:Y:S01]  /*4940*/  F2FP.PACK_AB R5, R217, R218 ;  /* 0x000000dad905723e */ /* 0x000fe200000000ff */
[----:B------:R-:W-:Y:S02]  /*4950*/  IMAD.MOV.U32 R141, RZ, RZ, R167 ;  /* 0x000000ffff8d7224 */ /* 0x000fe400078e00a7 */
[----:B------:R1:W3:Y:S02]  /*4960*/  MUFU.EX2 R215, R3 ;  /* 0x0000000300d77308 */ /* 0x0002e40000000800 */
[----:B-1----:R-:W-:Y:S01]  /*4970*/  FFMA.FTZ R3, R142, c[0x0][0x2d0], -R2 ;  /* 0x0000b4008e037a23 */ /* 0x002fe20000010802 */
[----:B---3--:R-:W-:Y:S01]  /*4980*/  F2FP.PACK_AB R7, R215, R216 ;  /* 0x000000d8d707723e */ /* 0x008fe200000000ff */
[----:B------:R-:W-:-:S04]  /*4990*/  IMAD.MOV.U32 R142, RZ, RZ, R169 ;  /* 0x000000ffff8e7224 */ /* 0x000fc800078e00a9 */
[----:B------:R1:W-:Y:S02]  /*49a0*/  MUFU.EX2 R169, R3 ;  /* 0x0000000300a97308 */ /* 0x0003e40000000800 */
[C---:B------:R-:W-:Y:S08]  /*49b0*/  HMMA.16816.F32 R100, R4.reuse, R14, R92 ;  /* 0x0000000e0464723c */ /* 0x040ff0000000185c */
[----:B------:R-:W-:Y:S01]  /*49c0*/  HMMA.16816.F32 R48, R4, R24, R116 ;  /* 0x000000180430723c */ /* 0x000fe20000001874 */
[----:B-1----:R-:W-:-:S02]  /*49d0*/  FFMA.FTZ R3, R143, c[0x0][0x2d0], -R2 ;  /* 0x0000b4008f037a23 */ /* 0x002fc40000010802 */
[----:B------:R-:W-:Y:S02]  /*49e0*/  IMAD.MOV.U32 R143, RZ, RZ, R166 ;  /* 0x000000ffff8f7224 */ /* 0x000fe400078e00a6 */
[----:B------:R1:W3:Y:S03]  /*49f0*/  MUFU.EX2 R168, R3 ;  /* 0x0000000300a87308 */ /* 0x0002e60000000800 */
[C---:B------:R-:W-:Y:S01]  /*4a00*/  HMMA.16816.F32 R32, R4.reuse, R26, R96 ;  /* 0x0000001a0420723c */ /* 0x040fe20000001860 */
[----:B------:R-:W4:Y:S07]  /*4a10*/  LDSM.16.MT88.4 R24, [R198+0x4800] ;  /* 0x00480000c618783b */ /* 0x000f2e0000004200 */
[----:B--2---:R-:W-:Y:S01]  /*4a20*/  HMMA.16816.F32 R92, R4, R16, R84 ;  /* 0x00000010045c723c */ /* 0x004fe20000001854 */
[----:B-1----:R-:W-:-:S07]  /*4a30*/  FFMA.FTZ R3, R144, c[0x0][0x2d0], -R2 ;  /* 0x0000b40090037a23 */ /* 0x002fce0000010802 */
[C---:B------:R-:W-:Y:S01]  /*4a40*/  HMMA.16816.F32 R88, R4.reuse, R18, R76 ;  /* 0x000000120458723c */ /* 0x040fe2000000184c */
[----:B------:R-:W1:Y:S01]  /*4a50*/  LDSM.16.MT88.4 R16, [R200+0x4800] ;  /* 0x00480000c810783b */ /* 0x000e620000004200 */
[----:B------:R-:W-:Y:S01]  /*4a60*/  IMAD.MOV.U32 R144, RZ, RZ, R164 ;  /* 0x000000ffff907224 */ /* 0x000fe200078e00a4 */
[----:B------:R2:W-:Y:S05]  /*4a70*/  MUFU.EX2 R167, R3 ;  /* 0x0000000300a77308 */ /* 0x0005ea0000000800 */
[C---:B------:R-:W-:Y:S07]  /*4a80*/  HMMA.16816.F32 R52, R4.reuse, R28, R136 ;  /* 0x0000001c0434723c */ /* 0x040fee0000001888 */
[----:B------:R-:W-:Y:S01]  /*4a90*/  IMAD.MOV.U32 R137, RZ, RZ, R62 ;  /* 0x000000ffff897224 */ /* 0x000fe200078e003e */
[----:B------:R-:W-:Y:S01]  /*4aa0*/  HMMA.16816.F32 R104, R4, R8, R72 ;  /* 0x000000080468723c */ /* 0x000fe20000001848 */
[----:B------:R-:W-:-:S02]  /*4ab0*/  IMAD.MOV.U32 R136, RZ, RZ, R63 ;  /* 0x000000ffff887224 */ /* 0x000fc400078e003f */
[----:B--2---:R-:W-:Y:S02]  /*4ac0*/  FFMA.FTZ R3, R145, c[0x0][0x2d0], -R2 ;  /* 0x0000b40091037a23 */ /* 0x004fe40000010802 */
[----:B------:R-:W-:Y:S02]  /*4ad0*/  IMAD.MOV.U32 R139, RZ, RZ, R165 ;  /* 0x000000ffff8b7224 */ /* 0x000fe400078e00a5 */
[----:B------:R2:W1:Y:S01]  /*4ae0*/  MUFU.EX2 R166, R3 ;  /* 0x0000000300a67308 */ /* 0x0004620000000800 */
[----:B------:R-:W-:Y:S01]  /*4af0*/  HMMA.16816.F32 R60, R4, R30, R124 ;  /* 0x0000001e043c723c */ /* 0x000fe2000000187c */
[----:B------:R-:W-:Y:S02]  /*4b00*/  IMAD.MOV.U32 R138, RZ, RZ, R163 ;  /* 0x000000ffff8a7224 */ /* 0x000fe400078e00a3 */
[----:B------:R-:W-:-:S05]  /*4b10*/  IMAD.MOV.U32 R145, RZ, RZ, R162 ;  /* 0x000000ffff917224 */ /* 0x000fca00078e00a2 */
[----:B------:R-:W-:Y:S01]  /*4b20*/  HMMA.16816.F32 R28, R4, R12, R112 ;  /* 0x0000000c041c723c */ /* 0x000fe20000001870 */
[----:B------:R-:W1:Y:S01]  /*4b30*/  LDSM.16.MT88.4 R12, [R197+0x1800] ;  /* 0x00180000c50c783b */ /* 0x000e620000004200 */
[----:B--2---:R-:W-:-:S06]  /*4b40*/  FFMA.FTZ R3, R146, c[0x0][0x2d0], -R0 ;  /* 0x0000b40092037a23 */ /* 0x004fcc0000010800 */
[C---:B------:R-:W-:Y:S01]  /*4b50*/  HMMA.16816.F32 R96, R4.reuse, R10, R68 ;  /* 0x0000000a0460723c */ /* 0x040fe20000001844 */
[----:B------:R-:W2:Y:S01]  /*4b60*/  LDSM.16.MT88.4 R8, [R199+0x1800] ;  /* 0x00180000c708783b */ /* 0x000ea20000004200 */
[----:B------:R3:W-:Y:S06]  /*4b70*/  MUFU.EX2 R165, R3 ;  /* 0x0000000300a57308 */ /* 0x0007ec0000000800 */
[C---:B-----5:R-:W-:Y:S08]  /*4b80*/  HMMA.16816.F32 R36, R4.reuse, R20, R36 ;  /* 0x000000140424723c */ /* 0x060ff00000001824 */
[----:B------:R-:W-:Y:S01]  /*4b90*/  HMMA.16816.F32 R112, R4, R22, R44 ;  /* 0x000000160470723c */ /* 0x000fe2000000182c */
[----:B------:R-:W5:Y:S01]  /*4ba0*/  LDSM.16.MT88.4 R20, [R198+0x1800] ;  /* 0x00180000c614783b */ /* 0x000f620000004200 */
[----:B---3--:R-:W-:-:S04]  /*4bb0*/  FFMA.FTZ R3, R148, c[0x0][0x2d0], -R0 ;  /* 0x0000b40094037a23 */ /* 0x008fc80000010800 */
[----:B------:R3:W1:Y:S02]  /*4bc0*/  MUFU.EX2 R164, R3 ;  /* 0x0000000300a47308 */ /* 0x0006640000000800 */
[C---:B----4-:R-:W-:Y:S08]  /*4bd0*/  HMMA.16816.F32 R124, R4.reuse, R24, R80 ;  /* 0x00000018047c723c */ /* 0x050ff00000001850 */
[----:B------:R-:W-:Y:S01]  /*4be0*/  HMMA.16816.F32 R120, R4, R26, R64 ;  /* 0x0000001a0478723c */ /* 0x000fe20000001840 */
[----:B------:R-:W4:Y:S01]  /*4bf0*/  LDSM.16.MT88.4 R24, [R200+0x1800] ;  /* 0x00180000c818783b */ /* 0x000f220000004200 */
[----:B---3--:R-:W-:-:S06]  /*4c00*/  FFMA.FTZ R3, R147, c[0x0][0x2d0], -R0 ;  /* 0x0000b40093037a23 */ /* 0x008fcc0000010800 */
[C---:B-1----:R-:W-:Y:S01]  /*4c10*/  HMMA.16816.F32 R116, R4.reuse, R16, R56 ;  /* 0x000000100474723c */ /* 0x042fe20000001838 */
[----:B------:R1:W-:Y:S07]  /*4c20*/  MUFU.EX2 R163, R3 ;  /* 0x0000000300a37308 */ /* 0x0003ee0000000800 */
[----:B------:R-:W-:Y:S01]  /*4c30*/  HMMA.16816.F32 R84, R4, R18, R40 ;  /* 0x000000120454723c */ /* 0x000fe20000001828 */
[----:B------:R-:W3:Y:S06]  /*4c40*/  LDSM.16.MT88.4 R16, [R197+0x5000] ;  /* 0x00500000c510783b */ /* 0x000eec0000004200 */
[----:B------:R-:W-:-:S02]  /*4c50*/  F2FP.PACK_AB R4, R168, R169 ;  /* 0x000000a9a804723e */ /* 0x000fc400000000ff */
[----:B------:R-:W-:Y:S01]  /*4c60*/  F2FP.PACK_AB R6, R166, R167 ;  /* 0x000000a7a606723e */ /* 0x000fe200000000ff */
[----:B-1----:R-:W-:Y:S01]  /*4c70*/  FFMA.FTZ R3, R149, c[0x0][0x2d0], -R0 ;  /* 0x0000b40095037a23 */ /* 0x002fe20000010800 */
[----:B------:R-:W-:-:S03]  /*4c80*/  F2FP.PACK_AB R5, R164, R165 ;  /* 0x000000a5a405723e */ /* 0x000fc600000000ff */
[----:B------:R-:W1:Y:S02]  /*4c90*/  MUFU.EX2 R162, R3 ;  /* 0x0000000300a27308 */ /* 0x000e640000000800 */
[----:B-1----:R-:W-:Y:S01]  /*4ca0*/  F2FP.PACK_AB R7, R162, R163 ;  /* 0x000000a3a207723e */ /* 0x002fe200000000ff */
[----:B------:R-:W-:Y:S02]  /*4cb0*/  FFMA.FTZ R3, R151, c[0x0][0x2d0], -R2 ;  /* 0x0000b40097037a23 */ /* 0x000fe40000010802 */
[----:B------:R-:W-:-:S03]  /*4cc0*/  IMAD.MOV.U32 R151, RZ, RZ, R145 ;  /* 0x000000ffff977224 */ /* 0x000fc600078e0091 */
[----:B------:R1:W-:Y:S01]  /*4cd0*/  MUFU.EX2 R149, R3 ;  /* 0x0000000300957308 */ /* 0x0003e20000000800 */
[C---:B------:R-:W-:Y:S08]  /*4ce0*/  HMMA.16816.F32 R80, R4.reuse, R12, R52 ;  /* 0x0000000c0450723c */ /* 0x040ff00000001834 */
[----:B------:R-:W-:Y:S01]  /*4cf0*/  HMMA.16816.F32 R76, R4, R14, R60 ;  /* 0x0000000e044c723c */ /* 0x000fe2000000183c */
[----:B------:R-:W3:Y:S01]  /*4d00*/  LDSM.16.MT88.4 R12, [R199+0x5000] ;  /* 0x00500000c70c783b */ /* 0x000ee20000004200 */
[----:B-1----:R-:W-:-:S06]  /*4d10*/  FFMA.FTZ R3, R152, c[0x0][0x2d0], -R2 ;  /* 0x0000b40098037a23 */ /* 0x002fcc0000010802 */
[C---:B--2---:R-:W-:Y:S01]  /*4d20*/  HMMA.16816.F32 R72, R4.reuse, R8, R48 ;  /* 0x000000080448723c */ /* 0x044fe20000001830 */
[----:B------:R-:W-:Y:S01]  /*4d30*/  IMAD.MOV.U32 R152, RZ, RZ, R144 ;  /* 0x000000ffff987224 */ /* 0x000fe200078e0090 */
[----:B------:R1:W2:Y:S06]  /*4d40*/  MUFU.EX2 R148, R3 ;  /* 0x0000000300947308 */ /* 0x0002ac0000000800 */
[C---:B------:R-:W-:Y:S01]  /*4d50*/  HMMA.16816.F32 R68, R4.reuse, R10, R32 ;  /* 0x0000000a0444723c */ /* 0x040fe20000001820 */
[----:B------:R-:W2:Y:S04]  /*4d60*/  LDSM.16.MT88.4 R8, [R198+0x5000] ;  /* 0x00500000c608783b */ /* 0x000ea80000004200 */
[----:B------:R-:W-:Y:S03]  /*4d70*/  LDSM.16.MT88.4 R32, [R197+0x2000] ;  /* 0x00200000c520783b */ /* 0x000fe60000004200 */
[----:B-----5:R-:W-:Y:S01]  /*4d80*/  HMMA.16816.F32 R64, R4, R20, R28 ;  /* 0x000000140440723c */ /* 0x020fe2000000181c */
[----:B------:R-:W5:Y:S01]  /*4d90*/  LDSM.16.MT88.4 R28, [R200+0x5000] ;  /* 0x00500000c81c783b */ /* 0x000f620000004200 */
[----:B-1----:R-:W-:-:S02]  /*4da0*/  FFMA.FTZ R3, R150, c[0x0][0x2d0], -R2 ;  /* 0x0000b40096037a23 */ /* 0x002fc40000010802 */
[----:B------:R-:W-:Y:S02]  /*4db0*/  IMAD.MOV.U32 R150, RZ, RZ, R143 ;  /* 0x000000ffff967224 */ /* 0x000fe400078e008f */
[----:B------:R1:W-:Y:S02]  /*4dc0*/  MUFU.EX2 R147, R3 ;  /* 0x0000000300937308 */ /* 0x0003e40000000800 */
[C---:B----4-:R-:W-:Y:S08]  /*4dd0*/  HMMA.16816.F32 R52, R4.reuse, R24, R92 ;  /* 0x000000180434723c */ /* 0x050ff0000000185c */
[----:B------:R-:W-:Y:S01]  /*4de0*/  HMMA.16816.F32 R56, R4, R26, R88 ;  /* 0x0000001a0438723c */ /* 0x000fe20000001858 */
[----:B------:R-:W4:Y:S01]  /*4df0*/  LDSM.16.MT88.4 R24, [R199+0x2000] ;  /* 0x00200000c718783b */ /* 0x000f220000004200 */
[----:B-1----:R-:W-:-:S06]  /*4e00*/  FFMA.FTZ R3, R153, c[0x0][0x2d0], -R2 ;  /* 0x0000b40099037a23 */ /* 0x002fcc0000010802 */
[C---:B---3--:R-:W-:Y:S01]  /*4e10*/  HMMA.16816.F32 R48, R4.reuse, R16, R104 ;  /* 0x000000100430723c */ /* 0x048fe20000001868 */
[----:B------:R-:W-:Y:S01]  /*4e20*/  IMAD.MOV.U32 R153, RZ, RZ, R142 ;  /* 0x000000ffff997224 */ /* 0x000fe200078e008e */
[----:B------:R1:W3:Y:S06]  /*4e30*/  MUFU.EX2 R146, R3 ;  /* 0x0000000300927308 */ /* 0x0002ec0000000800 */
[C---:B------:R-:W-:Y:S01]  /*4e40*/  HMMA.16816.F32 R40, R4.reuse, R18, R96 ;  /* 0x000000120428723c */ /* 0x040fe20000001860 */
[----:B------:R-:W3:Y:S07]  /*4e50*/  LDSM.16.MT88.4 R16, [R198+0x2000] ;  /* 0x00200000c610783b */ /* 0x000eee0000004200 */
[----:B------:R-:W-:Y:S01]  /*4e60*/  HMMA.16816.F32 R60, R4, R22, R100 ;  /* 0x00000016043c723c */ /* 0x000fe20000001864 */
[----:B------:R-:W3:Y:S01]  /*4e70*/  LDSM.16.MT88.4 R20, [R200+0x2000] ;  /* 0x00200000c814783b */ /* 0x000ee20000004200 */
[----:B-1----:R-:W-:-:S02]  /*4e80*/  FFMA.FTZ R3, R154, c[0x0][0x2d0], -R0 ;  /* 0x0000b4009a037a23 */ /* 0x002fc40000010800 */
[----:B------:R-:W-:Y:S02]  /*4e90*/  IMAD.MOV.U32 R154, RZ, RZ, R136 ;  /* 0x000000ffff9a7224 */ /* 0x000fe400078e0088 */
[----:B------:R1:W-:Y:S02]  /*4ea0*/  MUFU.EX2 R145, R3 ;  /* 0x0000000300917308 */ /* 0x0003e40000000800 */
[C---:B------:R-:W-:Y:S08]  /*4eb0*/  HMMA.16816.F32 R44, R4.reuse, R12, R36 ;  /* 0x0000000c042c723c */ /* 0x040ff00000001824 */
[----:B------:R-:W-:Y:S01]  /*4ec0*/  HMMA.16816.F32 R36, R4, R14, R112 ;  /* 0x0000000e0424723c */ /* 0x000fe20000001870 */
[----:B------:R-:W3:Y:S01]  /*4ed0*/  LDSM.16.MT88.4 R12, [R197+0x5800] ;  /* 0x00580000c50c783b */ /* 0x000ee20000004200 */
[----:B-1----:R-:W-:-:S06]  /*4ee0*/  FFMA.FTZ R3, R155, c[0x0][0x2d0], -R0 ;  /* 0x0000b4009b037a23 */ /* 0x002fcc0000010800 */
[C---:B--2---:R-:W-:Y:S01]  /*4ef0*/  HMMA.16816.F32 R88, R4.reuse, R8, R124 ;  /* 0x000000080458723c */ /* 0x044fe2000000187c */
[----:B------:R-:W-:Y:S01]  /*4f00*/  IMAD.MOV.U32 R155, RZ, RZ, R137 ;  /* 0x000000ffff9b7224 */ /* 0x000fe200078e0089 */
[----:B------:R1:W2:Y:S05]  /*4f10*/  MUFU.EX2 R144, R3 ;  /* 0x0000000300907308 */ /* 0x0002aa0000000800 */
[----:B------:R-:W-:Y:S01]  /*4f20*/  IMAD.MOV.U32 R127, RZ, RZ, R141 ;  /* 0x000000ffff7f7224 */ /* 0x000fe200078e008d */
[----:B------:R-:W-:Y:S01]  /*4f30*/  HMMA.16816.F32 R104, R4, R10, R120 ;  /* 0x0000000a0468723c */ /* 0x000fe20000001878 */
[----:B------:R-:W4:Y:S01]  /*4f40*/  LDSM.16.MT88.4 R8, [R199+0x5800] ;  /* 0x00580000c708783b */ /* 0x000f220000004200 */
[----:B------:R-:W-:-:S06]  /*4f50*/  IMAD.MOV.U32 R126, RZ, RZ, R140 ;  /* 0x000000ffff7e7224 */ /* 0x000fcc00078e008c */
[C---:B-----5:R-:W-:Y:S01]  /*4f60*/  HMMA.16816.F32 R116, R4.reuse, R28, R116 ;  /* 0x0000001c0474723c */ /* 0x060fe20000001874 */
[----:B-1----:R-:W-:Y:S02]  /*4f70*/  FFMA.FTZ R3, R160, c[0x0][0x2d0], -R0 ;  /* 0x0000b400a0037a23 */ /* 0x002fe40000010800 */
[----:B------:R-:W-:Y:S02]  /*4f80*/  IMAD.MOV.U32 R160, RZ, RZ, R138 ;  /* 0x000000ffffa07224 */ /* 0x000fe400078e008a */
[----:B------:R1:W-:Y:S03]  /*4f90*/  MUFU.EX2 R143, R3 ;  /* 0x00000003008f7308 */ /* 0x0003e60000000800 */
[----:B------:R-:W-:Y:S01]  /*4fa0*/  HMMA.16816.F32 R92, R4, R30, R84 ;  /* 0x0000001e045c723c */ /* 0x000fe20000001854 */
[----:B------:R-:W-:Y:S06]  /*4fb0*/  LDSM.16.MT88.4 R28, [R198+0x5800] ;  /* 0x00580000c61c783b */ /* 0x000fec0000004200 */
[----:B------:R-:W-:-:S02]  /*4fc0*/  F2FP.PACK_AB R4, R148, R149 ;  /* 0x000000959404723e */ /* 0x000fc400000000ff */
[----:B---3--:R-:W-:Y:S02]  /*4fd0*/  F2FP.PACK_AB R6, R146, R147 ;  /* 0x000000939206723e */ /* 0x008fe400000000ff */
[----:B--2---:R-:W-:Y:S01]  /*4fe0*/  F2FP.PACK_AB R5, R144, R145 ;  /* 0x000000919005723e */ /* 0x004fe200000000ff */
        /* <DEDUP_REMOVED lines=9> */
[----:B-1----:R-:W-:-:S04]  /*5080*/  FFMA.FTZ R3, R171, c[0x0][0x2d0], -R2 ;  /* 0x0000b400ab037a23 */ /* 0x002fc80000010802 */
[----:B------:R1:W2:Y:S03]  /*5090*/  MUFU.EX2 R141, R3 ;  /* 0x00000003008d7308 */ /* 0x0002a60000000800 */
[C---:B------:R-:W-:Y:S08]  /*50a0*/  HMMA.16816.F32 R72, R4.reuse, R20, R52 ;  /* 0x000000140448723c */ /* 0x040ff00000001834 */
[----:B------:R-:W-:Y:S01]  /*50b0*/  HMMA.16816.F32 R64, R4, R22, R56 ;  /* 0x000000160440723c */ /* 0x000fe20000001838 */
[----:B------:R-:W3:Y:S01]  /*50c0*/  LDSM.16.MT88.4 R20, [R200+0x5800] ;  /* 0x00580000c814783b */ /* 0x000ee20000004200 */
[----:B-1----:R-:W-:-:S06]  /*50d0*/  FFMA.FTZ R3, R180, c[0x0][0x2d0], -R2 ;  /* 0x0000b400b4037a23 */ /* 0x002fcc0000010802 */
[C---:B------:R-:W-:Y:S01]  /*50e0*/  HMMA.16816.F32 R112, R4.reuse, R32, R80 ;  /* 0x000000200470723c */ /* 0x040fe20000001850 */
[----:B------:R1:W-:Y:S07]  /*50f0*/  MUFU.EX2 R140, R3 ;  /* 0x00000003008c7308 */ /* 0x0003ee0000000800 */
[C---:B------:R-:W-:Y:S01]  /*5100*/  HMMA.16816.F32 R80, R4.reuse, R18, R60 ;  /* 0x000000120450723c */ /* 0x040fe2000000183c */
[----:B------:R-:W-:Y:S07]  /*5110*/  LDSM.16.MT88.4 R16, [R197+0x2800] ;  /* 0x00280000c510783b */ /* 0x000fee0000004200 */
[----:B------:R-:W-:Y:S01]  /*5120*/  HMMA.16816.F32 R60, R4, R12, R48 ;  /* 0x0000000c043c723c */ /* 0x000fe20000001830 */
[----:B-1----:R-:W-:-:S04]  /*5130*/  FFMA.FTZ R3, R181, c[0x0][0x2d0], -R2 ;  /* 0x0000b400b5037a23 */ /* 0x002fc80000010802 */
[----:B------:R1:W4:Y:S03]  /*5140*/  MUFU.EX2 R139, R3 ;  /* 0x00000003008b7308 */ /* 0x0003260000000800 */
[C---:B------:R-:W-:Y:S01]  /*5150*/  HMMA.16816.F32 R52, R4.reuse, R14, R40 ;  /* 0x0000000e0434723c */ /* 0x040fe20000001828 */
[----:B------:R-:W5:Y:S07]  /*5160*/  LDSM.16.MT88.4 R12, [R199+0x2800] ;  /* 0x00280000c70c783b */ /* 0x000f6e0000004200 */
[----:B------:R-:W-:Y:S01]  /*5170*/  HMMA.16816.F32 R100, R4, R34, R76 ;  /* 0x000000220464723c */ /* 0x000fe2000000184c */
[----:B-1----:R-:W-:-:S07]  /*5180*/  FFMA.FTZ R3, R182, c[0x0][0x2d0], -R0 ;  /* 0x0000b400b6037a23 */ /* 0x002fce0000010800 */
[C---:B------:R-:W-:Y:S01]  /*5190*/  HMMA.16816.F32 R76, R4.reuse, R26, R68 ;  /* 0x0000001a044c723c */ /* 0x040fe20000001844 */
[----:B------:R-:W1:Y:S01]  /*51a0*/  LDSM.16.MT88.4 R24, [R200+0x2800] ;  /* 0x00280000c818783b */ /* 0x000e620000004200 */
[----:B------:R2:W-:Y:S06]  /*51b0*/  MUFU.EX2 R124, R3 ;  /* 0x00000003007c7308 */ /* 0x0005ec0000000800 */
[C---:B------:R-:W-:Y:S08]  /*51c0*/  HMMA.16816.F32 R48, R4.reuse, R8, R44 ;  /* 0x000000080430723c */ /* 0x040ff0000000182c */
[----:B---3--:R-:W-:Y:S01]  /*51d0*/  HMMA.16816.F32 R44, R4, R20, R116 ;  /* 0x00000014042c723c */ /* 0x008fe20000001874 */
[----:B------:R-:W-:Y:S01]  /*51e0*/  LDSM.16.MT88.4 R116, [R197+0x3000] ;  /* 0x00300000c574783b */ /* 0x000fe20000004200 */
[----:B--2---:R-:W-:-:S04]  /*51f0*/  FFMA.FTZ R3, R183, c[0x0][0x2d0], -R0 ;  /* 0x0000b400b7037a23 */ /* 0x004fc80000010800 */
[----:B------:R2:W3:Y:S02]  /*5200*/  MUFU.EX2 R138, R3 ;  /* 0x00000003008a7308 */ /* 0x0004e40000000800 */
[C---:B------:R-:W-:Y:S01]  /*5210*/  HMMA.16816.F32 R40, R4.reuse, R22, R92 ;  /* 0x000000160428723c */ /* 0x040fe2000000185c */
[----:B------:R-:W1:Y:S07]  /*5220*/  LDSM.16.MT88.4 R20, [R199+0x6000] ;  /* 0x00600000c714783b */ /* 0x000e6e0000004200 */
[----:B------:R-:W-:Y:S01]  /*5230*/  HMMA.16816.F32 R36, R4, R10, R36 ;  /* 0x0000000a0424723c */ /* 0x000fe20000001824 */
[----:B------:R-:W-:Y:S01]  /*5240*/  LDSM.16.MT88.4 R8, [R198+0x2800] ;  /* 0x00280000c608783b */ /* 0x000fe20000004200 */
[----:B--2---:R-:W-:-:S06]  /*5250*/  FFMA.FTZ R3, R214, c[0x0][0x2d0], -R0 ;  /* 0x0000b400d6037a23 */ /* 0x004fcc0000010800 */
[C---:B------:R-:W-:Y:S01]  /*5260*/  HMMA.16816.F32 R32, R4.reuse, R28, R88 ;  /* 0x0000001c0420723c */ /* 0x040fe20000001858 */
[----:B------:R-:W-:Y:S01]  /*5270*/  LDSM.16.MT88.4 R88, [R197+0x6800] ;  /* 0x00680000c558783b */ /* 0x000fe20000004200 */
[----:B------:R2:W-:Y:S06]  /*5280*/  MUFU.EX2 R137, R3 ;  /* 0x0000000300897308 */ /* 0x0005ec0000000800 */
[----:B------:R-:W-:Y:S01]  /*5290*/  HMMA.16816.F32 R56, R4, R30, R104 ;  /* 0x0000001e0438723c */ /* 0x000fe20000001868 */
[----:B------:R-:W-:Y:S06]  /*52a0*/  LDSM.16.MT88.4 R28, [R197+0x6000] ;  /* 0x00600000c51c783b */ /* 0x000fec0000004200 */
[----:B------:R-:W-:-:S02]  /*52b0*/  F2FP.PACK_AB R4, R141, R125 ;  /* 0x0000007d8d04723e */ /* 0x000fc400000000ff */
[----:B----4-:R-:W-:Y:S01]  /*52c0*/  F2FP.PACK_AB R6, R139, R140 ;  /* 0x0000008c8b06723e */ /* 0x010fe200000000ff */
[----:B--2---:R-:W-:Y:S01]  /*52d0*/  FFMA.FTZ R3, R208, c[0x0][0x2d0], -R0 ;  /* 0x0000b400d0037a23 */ /* 0x004fe20000010800 */
[----:B---3--:R-:W-:Y:S02]  /*52e0*/  F2FP.PACK_AB R5, R138, R124 ;  /* 0x0000007c8a05723e */ /* 0x008fe400000000ff */
[----:B------:R-:W-:Y:S01]  /*52f0*/  IADD3 R208, R151, -0x2, RZ ;  /* 0xfffffffe97d07810 */ /* 0x000fe20007ffe0ff */
[----:B------:R-:W2:Y:S03]  /*5300*/  MUFU.EX2 R136, R3 ;  /* 0x0000000300887308 */ /* 0x000ea60000000800 */
[----:B------:R-:W-:Y:S02]  /*5310*/  ISETP.GE.AND P0, PT, R208, R238, PT ;  /* 0x000000eed000720c */ /* 0x000fe40003f06270 */
[----:B--2---:R-:W-:Y:S01]  /*5320*/  F2FP.PACK_AB R7, R136, R137 ;  /* 0x000000898807723e */ /* 0x004fe200000000ff */
[----:B------:R-:W-:-:S04]  /*5330*/  FFMA.FTZ R3, R223, c[0x0][0x2d0], -R2 ;  /* 0x0000b400df037a23 */ /* 0x000fc80000010802 */
[----:B------:R2:W-:Y:S02]  /*5340*/  MUFU.EX2 R108, R3 ;  /* 0x00000003006c7308 */ /* 0x0005e40000000800 */
[C---:B-----5:R-:W-:Y:S08]  /*5350*/  HMMA.16816.F32 R68, R4.reuse, R12, R96 ;  /* 0x0000000c0444723c */ /* 0x060ff00000001860 */
[----:B------:R-:W-:Y:S01]  /*5360*/  HMMA.16816.F32 R76, R4, R14, R76 ;  /* 0x0000000e044c723c */ /* 0x000fe2000000184c */
[----:B------:R-:W3:Y:S01]  /*5370*/  LDSM.16.MT88.4 R12, [R198+0x6000] ;  /* 0x00600000c60c783b */ /* 0x000ee20000004200 */
[----:B--2---:R-:W-:-:S06]  /*5380*/  FFMA.FTZ R3, R224, c[0x0][0x2d0], -R2 ;  /* 0x0000b400e0037a23 */ /* 0x004fcc0000010802 */
[C---:B------:R-:W-:Y:S08]  /*5390*/  HMMA.16816.F32 R112, R4.reuse, R16, R112 ;  /* 0x000000100470723c */ /* 0x040ff00000001870 */
[C---:B------:R-:W-:Y:S08]  /*53a0*/  HMMA.16816.F32 R16, R4.reuse, R18, R100 ;  /* 0x000000120410723c */ /* 0x040ff00000001864 */
[C---:B-1----:R-:W-:Y:S01]  /*53b0*/  HMMA.16816.F32 R100, R4.reuse, R26, R64 ;  /* 0x0000001a0464723c */ /* 0x042fe20000001840 */
[----:B------:R1:W2:Y:S01]  /*53c0*/  MUFU.EX2 R26, R3 ;  /* 0x00000003001a7308 */ /* 0x0002a20000000800 */
[----:B------:R-:W-:Y:S06]  /*53d0*/  LDSM.16.MT88.4 R64, [R199+0x3000] ;  /* 0x00300000c740783b */ /* 0x000fec0000004200 */
[C---:B------:R-:W-:Y:S01]  /*53e0*/  HMMA.16816.F32 R96, R4.reuse, R24, R72 ;  /* 0x000000180460723c */ /* 0x040fe20000001848 */
[----:B------:R-:W-:Y:S07]  /*53f0*/  LDSM.16.MT88.4 R72, [R198+0x3000] ;  /* 0x00300000c648783b */ /* 0x000fee0000004200 */
[----:B------:R-:W-:Y:S01]  /*5400*/  HMMA.16816.F32 R48, R4, R20, R48 ;  /* 0x000000140430723c */ /* 0x000fe20000001830 */
[--C-:B-1----:R-:W-:Y:S01]  /*5410*/  FFMA.FTZ R3, R225, c[0x0][0x2d0], -R2.reuse ;  /* 0x0000b400e1037a23 */ /* 0x102fe20000010802 */
[----:B--2---:R-:W-:Y:S01]  /*5420*/  F2FP.PACK_AB R104, R26, R108 ;  /* 0x0000006c1a68723e */ /* 0x004fe200000000ff */
[----:B------:R-:W-:-:S02]  /*5430*/  FFMA.FTZ R2, R226, c[0x0][0x2d0], -R2 ;  /* 0x0000b400e2027a23 */ /* 0x000fc40000010802 */
[----:B------:R-:W-:Y:S03]  /*5440*/  MUFU.EX2 R25, R3 ;  /* 0x0000000300197308 */ /* 0x000fe60000000800 */
[C---:B---3--:R-:W-:Y:S05]  /*5450*/  HMMA.16816.F32 R32, R4.reuse, R12, R32 ;  /* 0x0000000c0420723c */ /* 0x048fea0000001820 */
[----:B------:R1:W2:Y:S03]  /*5460*/  MUFU.EX2 R24, R2 ;  /* 0x0000000200187308 */ /* 0x0002a60000000800 */
[C---:B------:R-:W-:Y:S01]  /*5470*/  HMMA.16816.F32 R92, R4.reuse, R10, R80 ;  /* 0x0000000a045c723c */ /* 0x040fe20000001850 */
[----:B------:R-:W-:Y:S07]  /*5480*/  LDSM.16.MT88.4 R80, [R200+0x3000] ;  /* 0x00300000c850783b */ /* 0x000fee0000004200 */
[----:B------:R-:W-:Y:S01]  /*5490*/  HMMA.16816.F32 R84, R4, R8, R84 ;  /* 0x000000080454723c */ /* 0x000fe20000001854 */
[----:B------:R-:W3:Y:S01]  /*54a0*/  LDSM.16.MT88.4 R8, [R200+0x6000] ;  /* 0x00600000c808783b */ /* 0x000ee20000004200 */
[----:B-1----:R-:W-:Y:S01]  /*54b0*/  FFMA.FTZ R2, R227, c[0x0][0x2d0], -R0 ;  /* 0x0000b400e3027a23 */ /* 0x002fe20000010800 */
[----:B--2---:R-:W-:-:S05]  /*54c0*/  F2FP.PACK_AB R106, R24, R25 ;  /* 0x00000019186a723e */ /* 0x004fca00000000ff */
[C---:B------:R-:W-:Y:S01]  /*54d0*/  HMMA.16816.F32 R120, R4.reuse, R28, R60 ;  /* 0x0000001c0478723c */ /* 0x040fe2000000183c */
[----:B------:R1:W-:Y:S07]  /*54e0*/  MUFU.EX2 R21, R2 ;  /* 0x0000000200157308 */ /* 0x0003ee0000000800 */
[C---:B------:R-:W-:Y:S08]  /*54f0*/  HMMA.16816.F32 R52, R4.reuse, R30, R52 ;  /* 0x0000001e0434723c */ /* 0x040ff00000001834 */
[----:B------:R-:W-:Y:S01]  /*5500*/  HMMA.16816.F32 R36, R4, R22, R36 ;  /* 0x000000160424723c */ /* 0x000fe20000001824 */
[----:B-1----:R-:W-:-:S04]  /*5510*/  FFMA.FTZ R2, R233, c[0x0][0x2d0], -R0 ;  /* 0x0000b400e9027a23 */ /* 0x002fc80000010800 */
[----:B------:R1:W2:Y:S03]  /*5520*/  MUFU.EX2 R20, R2 ;  /* 0x0000000200147308 */ /* 0x0002a60000000800 */
[C---:B------:R-:W-:Y:S08]  /*5530*/  HMMA.16816.F32 R56, R4.reuse, R14, R56 ;  /* 0x0000000e0438723c */ /* 0x040ff00000001838 */
[----:B---3--:R-:W-:Y:S01]  /*5540*/  HMMA.16816.F32 R44, R4, R8, R44 ;  /* 0x00000008042c723c */ /* 0x008fe2000000182c */
[--C-:B-1----:R-:W-:Y:S01]  /*5550*/  FFMA.FTZ R2, R232, c[0x0][0x2d0], -R0.reuse ;  /* 0x0000b400e8027a23 */ /* 0x102fe20000010800 */
[----:B--2---:R-:W-:Y:S01]  /*5560*/  F2FP.PACK_AB R105, R20, R21 ;  /* 0x000000151469723e */ /* 0x004fe200000000ff */
[----:B------:R-:W-:-:S02]  /*5570*/  FFMA.FTZ R0, R246, c[0x0][0x2d0], -R0 ;  /* 0x0000b400f6007a23 */ /* 0x000fc40000010800 */
[----:B------:R1:W-:Y:S03]  /*5580*/  MUFU.EX2 R13, R2 ;  /* 0x00000002000d7308 */ /* 0x0003e60000000800 */
[----:B------:R-:W-:Y:S01]  /*5590*/  HMMA.16816.F32 R40, R4, R10, R40 ;  /* 0x0000000a0428723c */ /* 0x000fe20000001828 */
[----:B------:R-:W-:Y:S04]  /*55a0*/  LDSM.16.MT88.4 R4, [R200+0x6800] ;  /* 0x00680000c804783b */ /* 0x000fe80000004200 */
[----:B------:R2:W3:Y:S01]  /*55b0*/  MUFU.EX2 R12, R0 ;  /* 0x00000000000c7308 */ /* 0x0004e20000000800 */
[----:B-1----:R-:W-:-:S04]  /*55c0*/  FADD.FTZ R2, R161, R127 ;  /* 0x0000007fa1027221 */ /* 0x002fc80000010000 */
[----:B------:R-:W-:Y:S02]  /*55d0*/  FADD.FTZ R2, R155, R2 ;  /* 0x000000029b027221 */ /* 0x000fe40000010000 */
[----:B--2---:R-:W-:Y:S01]  /*55e0*/  FADD.FTZ R0, R126, R170 ;  /* 0x000000aa7e007221 */ /* 0x004fe20000010000 */
[----:B---3--:R-:W-:Y:S01]  /*55f0*/  F2FP.PACK_AB R107, R12, R13 ;  /* 0x0000000d0c6b723e */ /* 0x008fe200000000ff */
        /* <DEDUP_REMOVED lines=23> */
[----:B------:R-:W-:Y:S01]  /*5770*/  FADD.FTZ R0, R215, R3 ;  /* 0x00000003d7007221 */ /* 0x000fe20000010000 */
[----:B------:R-:W1:Y:S01]  /*5780*/  LDSM.16.MT88.4 R92, [R199+0x6800] ;  /* 0x00680000c75c783b */ /* 0x000e620000004200 */
        /* <DEDUP_REMOVED lines=39> */
[----:B------:R-:W-:Y:S01]  /*5a00*/  HMMA.16816.F32 R92, R104, R94, R36 ;  /* 0x0000005e685c723c */ /* 0x000fe20000001824 */
[----:B------:R-:W-:-:S07]  /*5a10*/  FADD.FTZ R227, R12, R0 ;  /* 0x000000000ce37221 */ /* 0x000fce0000010000 */
[C---:B------:R-:W-:Y:S08]  /*5a20*/  HMMA.16816.F32 R100, R104.reuse, R102, R56 ;  /* 0x000000666864723c */ /* 0x040ff00000001838 */
[C---:B------:R-:W-:Y:S08]  /*5a30*/  HMMA.16816.F32 R124, R104.reuse, R4, R44 ;  /* 0x00000004687c723c */ /* 0x040ff0000000182c */
[----:B------:R-:W-:Y:S01]  /*5a40*/  HMMA.16816.F32 R104, R104, R6, R40 ;  /* 0x000000066868723c */ /* 0x000fe20000001828 */
[----:B------:R-:W-:Y:S07]  /*5a50*/  @!UPT UIADD3 URZ, URZ, URZ, URZ ;  /* 0x0000003f3f3ff290 */ /* 0x000fee000fffe03f */
[----:B------:R-:W-:Y:S11]  /*5a60*/  @!P0 BRA `(.L_x_1477) ;  /* 0x0000320000008947 */ /* 0x000ff60003800000 */
[----:B------:R-:W1:Y:S01]  /*5a70*/  S2R R151, SR_TID.X ;  /* 0x0000000000977919 */ /* 0x000e620000002100 */
[----:B------:R-:W-:Y:S01]  /*5a80*/  LOP3.LUT P1, RZ, R234, 0x2, RZ, 0xc0, !PT ;  /* 0x00000002eaff7812 */ /* 0x000fe2000782c0ff */
[----:B------:R-:W-:Y:S01]  /*5a90*/  IMAD.MOV.U32 R0, RZ, RZ, c[0x0][0x208] ;  /* 0x00008200ff007624 */ /* 0x000fe200078e00ff */
[----:B------:R-:W-:Y:S01]  /*5aa0*/  LOP3.LUT R209, R209, 0xfffffffd, RZ, 0xc0, !PT ;  /* 0xfffffffdd1d17812 */ /* 0x000fe200078ec0ff */
[----:B------:R-:W-:Y:S01]  /*5ab0*/  IMAD.MOV.U32 R214, RZ, RZ, c[0x0][0x20c] ;  /* 0x00008300ffd67624 */ /* 0x000fe200078e00ff */
[----:B------:R-:W-:Y:S01]  /*5ac0*/  ISETP.GE.AND P6, PT, R231, c[0x0][0x1d4], PT ;  /* 0x00007500e7007a0c */ /* 0x000fe20003fc6270 */
[----:B------:R-:W-:Y:S01]  /*5ad0*/  IMAD.SHL.U32 R247, R0, 0x40, RZ ;  /* 0x0000004000f77824 */ /* 0x000fe200078e00ff */
[----:B------:R-:W-:Y:S01]  /*5ae0*/  ISETP.GE.AND P5, PT, R228, c[0x0][0x1d4], PT ;  /* 0x00007500e4007a0c */ /* 0x000fe20003fa6270 */
[----:B------:R-:W-:Y:S01]  /*5af0*/  IMAD.MOV.U32 R232, RZ, RZ, R242 ;  /* 0x000000ffffe87224 */ /* 0x000fe200078e00f2 */
[C-C-:B------:R-:W-:Y:S01]  /*5b00*/  SHF.L.U64.HI R246, R0.reuse, 0x6, R214.reuse ;  /* 0x0000000600f67819 */ /* 0x140fe200000102d6 */
[----:B------:R-:W-:Y:S01]  /*5b10*/  IMAD.MOV.U32 R233, RZ, RZ, R241 ;  /* 0x000000ffffe97224 */ /* 0x000fe200078e00f1 */
[C---:B------:R-:W-:Y:S01]  /*5b20*/  SHF.L.U64.HI R215, R0.reuse, 0x5, R214 ;  /* 0x0000000500d77819 */ /* 0x040fe200000102d6 */
[----:B------:R-:W-:Y:S01]  /*5b30*/  IMAD.SHL.U32 R214, R0, 0x20, RZ ;  /* 0x0000002000d67824 */ /* 0x000fe200078e00ff */
[----:B------:R-:W-:-:S02]  /*5b40*/  LOP3.LUT P4, RZ, R234, 0x4, RZ, 0xc0, !PT ;  /* 0x00000004eaff7812 */ /* 0x000fc4000788c0ff */
[----:B------:R-:W-:-:S04]  /*5b50*/  @P1 LOP3.LUT R209, R209, 0x2, RZ, 0xfc, !PT ;  /* 0x00000002d1d11812 */ /* 0x000fc800078efcff */
[----:B------:R-:W-:Y:S02]  /*5b60*/  LOP3.LUT R209, R209, 0xfffffffe, RZ, 0xc0, !PT ;  /* 0xfffffffed1d17812 */ /* 0x000fe400078ec0ff */
[----:B-1----:R-:W-:-:S13]  /*5b70*/  ISETP.GT.AND P0, PT, R151, 0x7f, PT ;  /* 0x0000007f9700780c */ /* 0x002fda0003f04270 */
[----:B------:R-:W-:Y:S02]  /*5b80*/  @P0 LOP3.LUT R209, R209, 0x1, RZ, 0xfc, !PT ;  /* 0x00000001d1d10812 */ /* 0x000fe400078efcff */
.L_x_1480:
[----:B------:R-:W-:Y:S04]  /*5b90*/  DEPBAR.LE SB0, 0x0 ;  /* 0x000080000000791a */ /* 0x000fe80000000000 */
[----:B------:R-:W-:Y:S01]  /*5ba0*/  WARPSYNC 0xffffffff ;  /* 0xffffffff00007948 */ /* 0x000fe20003800000 */
[----:B------:R-:W-:Y:S01]  /*5bb0*/  BAR.SYNC.DEFER_BLOCKING 0x0 ;  /* 0x0000000000007b1d */ /* 0x000fe20000010000 */
[----:B------:R-:W-:Y:S02]  /*5bc0*/  LOP3.LUT P0, RZ, R234, 0x2, RZ, 0xc0, !PT ;  /* 0x00000002eaff7812 */ /* 0x000fe4000780c0ff */
[----:B------:R-:W-:Y:S02]  /*5bd0*/  IADD3 R0, R111, 0x20, RZ ;  /* 0x000000206f007810 */ /* 0x000fe40007ffe0ff */
[----:B------:R-:W-:Y:S02]  /*5be0*/  SHF.R.S32.HI R2, RZ, 0x1f, R208 ;  /* 0x0000001fff027819 */ /* 0x000fe400000114d0 */
[----:B------:R-:W-:Y:S03]  /*5bf0*/  LOP3.LUT R209, R209, 0xfffffffb, RZ, 0xc0, !PT ;  /* 0xfffffffbd1d17812 */ /* 0x000fe600078ec0ff */
[----:B------:R-:W-:Y:S02]  /*5c00*/  IMAD R108, R2, c[0x0][0x208], RZ ;  /* 0x00008200026c7a24 */ /* 0x000fe400078e02ff */
[C---:B------:R-:W-:Y:S02]  /*5c10*/  IMAD.WIDE.U32 R2, R208.reuse, c[0x0][0x208], RZ ;  /* 0x00008200d0027a25 */ /* 0x040fe400078e00ff */
[----:B------:R-:W-:Y:S02]  /*5c20*/  @P0 IADD3 R0, R111, -0x20, RZ ;  /* 0xffffffe06f000810 */ /* 0x000fe40007ffe0ff */
[----:B------:R-:W-:Y:S04]  /*5c30*/  IMAD R108, R208, c[0x0][0x20c], R108 ;  /* 0x00008300d06c7a24 */ /* 0x000fe800078e026c */
[----:B------:R-:W-:Y:S01]  /*5c40*/  IMAD.IADD R3, R3, 0x1, R108 ;  /* 0x0000000103037824 */ /* 0x000fe200078e026c */
[----:B------:R-:W1:Y:S03]  /*5c50*/  LDSM.16.M88.4 R8, [R111] ;  /* 0x000000006f08783b */ /* 0x000e660000000200 */
[----:B------:R-:W-:Y:S01]  /*5c60*/  IMAD R3, R3, 0x70, RZ ;  /* 0x0000007003037824 */ /* 0x000fe200078e02ff */
[----:B------:R-:W-:Y:S02]  /*5c70*/  BSSY B0, `(.L_x_1478) ;  /* 0x0000106000007945 */ /* 0x000fe40003800000 */
[----:B------:R-:W2:Y:S06]  /*5c80*/  LDSM.16.M88.4 R16, [R111+0x800] ;  /* 0x000800006f10783b */ /* 0x000eac0000000200 */
[----:B------:R-:W3:Y:S06]  /*5c90*/  LDSM.16.M88.4 R24, [R111+0x1000] ;  /* 0x001000006f18783b */ /* 0x000eec0000000200 */
[----:B------:R-:W4:Y:S06]  /*5ca0*/  LDSM.16.M88.4 R32, [R111+0x1800] ;  /* 0x001800006f20783b */ /* 0x000f2c0000000200 */
[----:B------:R-:W5:Y:S06]  /*5cb0*/  LDSM.16.M88.4 R40, [R111+0x2000] ;  /* 0x002000006f28783b */ /* 0x000f6c0000000200 */
[----:B------:R-:W3:Y:S06]  /*5cc0*/  LDSM.16.M88.4 R48, [R111+0x2800] ;  /* 0x002800006f30783b */ /* 0x000eec0000000200 */
[----:B------:R-:W4:Y:S01]  /*5cd0*/  LDSM.16.M88.4 R56, [R111+0x3000] ;  /* 0x003000006f38783b */ /* 0x000f220000000200 */
[C---:B-1----:R-:W-:Y:S05]  /*5ce0*/  HMMA.16816.F32 R4, R128.reuse, R8, RZ ;  /* 0x000000088004723c */ /* 0x042fea00000018ff */
[----:B------:R-:W1:Y:S03]  /*5cf0*/  LDSM.16.M88.4 R136, [R0] ;  /* 0x000000000088783b */ /* 0x000e660000000200 */
[C---:B------:R-:W-:Y:S03]  /*5d00*/  HMMA.16816.F32 R8, R128.reuse, R10, RZ ;  /* 0x0000000a8008723c */ /* 0x040fe600000018ff */
[----:B------:R-:W1:Y:S06]  /*5d10*/  LDSM.16.M88.4 R140, [R0+0x800] ;  /* 0x00080000008c783b */ /* 0x000e6c0000000200 */
[----:B------:R-:W1:Y:S01]  /*5d20*/  LDSM.16.M88.4 R144, [R0+0x1000] ;  /* 0x001000000090783b */ /* 0x000e620000000200 */
[C---:B--2---:R-:W-:Y:S05]  /*5d30*/  HMMA.16816.F32 R12, R128.reuse, R16, RZ ;  /* 0x00000010800c723c */ /* 0x044fea00000018ff */
[----:B------:R-:W-:Y:S03]  /*5d40*/  LDSM.16.M88.4 R152, [R0+0x3000] ;  /* 0x003000000098783b */ /* 0x000fe60000000200 */
[C---:B------:R-:W-:Y:S03]  /*5d50*/  HMMA.16816.F32 R16, R128.reuse, R18, RZ ;  /* 0x000000128010723c */ /* 0x040fe600000018ff */
[----:B------:R-:W2:Y:S05]  /*5d60*/  S2R R148, SR_TID.X ;  /* 0x0000000000947919 */ /* 0x000eaa0000002100 */
[C---:B---3--:R-:W-:Y:S08]  /*5d70*/  HMMA.16816.F32 R20, R128.reuse, R24, RZ ;  /* 0x000000188014723c */ /* 0x048ff000000018ff */
[C---:B------:R-:W-:Y:S08]  /*5d80*/  HMMA.16816.F32 R24, R128.reuse, R26, RZ ;  /* 0x0000001a8018723c */ /* 0x040ff000000018ff */
[C---:B----4-:R-:W-:Y:S01]  /*5d90*/  HMMA.16816.F32 R28, R128.reuse, R32, RZ ;  /* 0x00000020801c723c */ /* 0x050fe200000018ff */
[----:B--2---:R-:W-:Y:S03]  /*5da0*/  ISETP.GT.AND P2, PT, R148, 0x7f, PT ;  /* 0x0000007f9400780c */ /* 0x004fe60003f44270 */
[----:B------:R-:W-:Y:S04]  /*5db0*/  IMAD.WIDE.U32 R148, R2, 0x70, R214 ;  /* 0x0000007002947825 */ /* 0x000fe800078e00d6 */
[C---:B------:R-:W-:Y:S01]  /*5dc0*/  HMMA.16816.F32 R32, R128.reuse, R34, RZ ;  /* 0x000000228020723c */ /* 0x040fe200000018ff */
[----:B------:R-:W-:Y:S07]  /*5dd0*/  IMAD.IADD R108, R3, 0x1, R149 ;  /* 0x00000001036c7824 */ /* 0x000fee00078e0295 */
[C---:B-----5:R-:W-:Y:S01]  /*5de0*/  HMMA.16816.F32 R36, R128.reuse, R40, RZ ;  /* 0x000000288024723c */ /* 0x060fe200000018ff */
[----:B------:R-:W-:Y:S04]  /*5df0*/  @!P2 IADD3 R148, P1, P0, R214, R148, R214 ;  /* 0x00000094d694a210 */ /* 0x000fe8000783e0d6 */
[----:B------:R-:W-:Y:S02]  /*5e00*/  @!P2 IADD3.X R149, R215, R108, R215, P1, P0 ;  /* 0x0000006cd795a210 */ /* 0x000fe40000fe04d7 */
[----:B------:R-:W-:Y:S01]  /*5e10*/  @!P2 IADD3 R108, P0, R148, R242, RZ ;  /* 0x000000f2946ca210 */ /* 0x000fe20007f1e0ff */
[C---:B------:R-:W-:Y:S08]  /*5e20*/  HMMA.16816.F32 R40, R128.reuse, R42, RZ ;  /* 0x0000002a8028723c */ /* 0x040ff000000018ff */
[C---:B------:R-:W-:Y:S08]  /*5e30*/  HMMA.16816.F32 R44, R128.reuse, R48, RZ ;  /* 0x00000030802c723c */ /* 0x040ff000000018ff */
[C---:B------:R-:W-:Y:S08]  /*5e40*/  HMMA.16816.F32 R48, R128.reuse, R50, RZ ;  /* 0x000000328030723c */ /* 0x040ff000000018ff */
[C---:B------:R-:W-:Y:S08]  /*5e50*/  HMMA.16816.F32 R52, R128.reuse, R56, RZ ;  /* 0x000000388034723c */ /* 0x040ff000000018ff */
[----:B------:R-:W-:Y:S08]  /*5e60*/  HMMA.16816.F32 R56, R128, R58, RZ ;  /* 0x0000003a8038723c */ /* 0x000ff000000018ff */
[C---:B-1----:R-:W-:Y:S08]  /*5e70*/  HMMA.16816.F32 R4, R132.reuse, R136, R4 ;  /* 0x000000888404723c */ /* 0x042ff00000001804 */
[C---:B------:R-:W-:Y:S01]  /*5e80*/  HMMA.16816.F32 R8, R132.reuse, R138, R8 ;  /* 0x0000008a8408723c */ /* 0x040fe20000001808 */
[----:B------:R-:W1:Y:S07]  /*5e90*/  LDSM.16.M88.4 R136, [R0+0x1800] ;  /* 0x001800000088783b */ /* 0x000e6e0000000200 */
[C---:B------:R-:W-:Y:S07]  /*5ea0*/  HMMA.16816.F32 R12, R132.reuse, R140, R12 ;  /* 0x0000008c840c723c */ /* 0x040fee000000180c */
[----:B------:R-:W-:Y:S01]  /*5eb0*/  IMAD.WIDE.U32 R140, R2, 0x70, R232 ;  /* 0x00000070028c7825 */ /* 0x000fe200078e00e8 */
[C---:B------:R-:W-:Y:S04]  /*5ec0*/  HMMA.16816.F32 R16, R132.reuse, R142, R16 ;  /* 0x0000008e8410723c */ /* 0x040fe80000001810 */
[----:B------:R-:W-:Y:S01]  /*5ed0*/  IMAD.IADD R3, R141, 0x1, R3 ;  /* 0x000000018d037824 */ /* 0x000fe200078e0203 */
[----:B------:R-:W-:Y:S01]  /*5ee0*/  LEA R2, P1, R140, c[0x0][0x1f8], 0x1 ;  /* 0x00007e008c027a11 */ /* 0x000fe200078208ff */
[----:B------:R-:W-:Y:S01]  /*5ef0*/  @!P2 IMAD.X R141, R149, 0x1, R241, P0 ;  /* 0x00000001958da824 */ /* 0x000fe200000e06f1 */
[----:B------:R-:W-:Y:S01]  /*5f00*/  @!P2 LEA R162, P0, R108, c[0x0][0x1f8], 0x1 ;  /* 0x00007e006ca2aa11 */ /* 0x000fe200078008ff */
[C---:B------:R-:W-:Y:S01]  /*5f10*/  HMMA.16816.F32 R20, R132.reuse, R144, R20 ;  /* 0x000000908414723c */ /* 0x040fe20000001814 */
[----:B------:R-:W-:Y:S03]  /*5f20*/  LDSM.16.M88.4 R148, [R0+0x2800] ;  /* 0x002800000094783b */ /* 0x000fe60000000200 */
[----:B------:R-:W-:Y:S02]  /*5f30*/  LEA.HI.X R3, R140, c[0x0][0x1fc], R3, 0x1, P1 ;  /* 0x00007f008c037a11 */ /* 0x000fe400008f0c03 */
[----:B------:R-:W-:Y:S01]  /*5f40*/  @!P2 LEA.HI.X R163, R108, c[0x0][0x1fc], R141, 0x1, P0 ;  /* 0x00007f006ca3aa11 */ /* 0x000fe200000f0c8d */
[----:B------:R-:W-:Y:S01]  /*5f50*/  IMAD.MOV.U32 R108, RZ, RZ, R110 ;  /* 0x000000ffff6c7224 */ /* 0x000fe200078e006e */
[C---:B------:R-:W-:Y:S01]  /*5f60*/  HMMA.16816.F32 R24, R132.reuse, R146, R24 ;  /* 0x000000928418723c */ /* 0x040fe20000001818 */
[----:B------:R2:W3:Y:S03]  /*5f70*/  LDSM.16.M88.4 R140, [R0+0x2000] ;  /* 0x00200000008c783b */ /* 0x0004e60000000200 */
[-C--:B------:R-:W-:Y:S03]  /*5f80*/  IADD3 R160, P1, R2, R247.reuse, RZ ;  /* 0x000000f702a07210 */ /* 0x080fe60007f3e0ff */
[----:B------:R-:W-:Y:S01]  /*5f90*/  @!PT LDS RZ, [RZ] ;  /* 0x00000000fffff984 */ /* 0x000fe20000000800 */
[----:B------:R-:W-:Y:S01]  /*5fa0*/  @!PT LDS RZ, [RZ] ;  /* 0x00000000fffff984 */ /* 0x000fe20000000800 */
[----:B------:R-:W-:Y:S01]  /*5fb0*/  @!PT LDS RZ, [RZ] ;  /* 0x00000000fffff984 */ /* 0x000fe20000000800 */
[----:B------:R4:W-:Y:S01]  /*5fc0*/  LDGSTS.E.BYPASS.LTC128B.128 [R207+0x100], [R2.64], !P5 ;  /* 0x0010000002cf7fae */ /* 0x0009e2000e901d46 */
[----:B------:R-:W-:Y:S01]  /*5fd0*/  IADD3 R144, P0, R160, R247, RZ ;  /* 0x000000f7a0907210 */ /* 0x000fe20007f1e0ff */
[C---:B-1----:R-:W-:Y:S03]  /*5fe0*/  HMMA.16816.F32 R28, R132.reuse, R136, R28 ;  /* 0x00000088841c723c */ /* 0x042fe6000000181c */
[--C-:B------:R-:W-:Y:S01]  /*5ff0*/  IMAD.X R161, R3, 0x1, R246.reuse, P1 ;  /* 0x0000000103a17824 */ /* 0x100fe200008e06f6 */
[----:B------:R4:W-:Y:S03]  /*6000*/  LDGSTS.E.BYPASS.LTC128B.128 [R207+0x3900], [R2.64+0x80], !P6 ;  /* 0x0390008002cf7fae */ /* 0x0009e6000f101d46 */
[----:B------:R-:W-:Y:S01]  /*6010*/  IMAD.X R145, R161, 0x1, R246, P0 ;  /* 0x00000001a1917824 */ /* 0x000fe200000e06f6 */
[C---:B------:R-:W-:Y:S02]  /*6020*/  HMMA.16816.F32 R32, R132.reuse, R138, R32 ;  /* 0x0000008a8420723c */ /* 0x040fe40000001820 */
[----:B------:R1:W-:Y:S01]  /*6030*/  LDGSTS.E.BYPASS.LTC128B.128 [R207+0x1100], [R160.64], !P5 ;  /* 0x01100000a0cf7fae */ /* 0x0003e2000e901d46 */
[----:B------:R-:W-:Y:S02]  /*6040*/  ISETP.GT.AND P0, PT, R208, R238, PT ;  /* 0x000000eed000720c */ /* 0x000fe40003f04270 */
[C---:B--2---:R-:W-:Y:S03]  /*6050*/  IADD3 R0, R111.reuse, 0x40, RZ ;  /* 0x000000406f007810 */ /* 0x044fe60007ffe0ff */
[----:B------:R1:W-:Y:S01]  /*6060*/  LDGSTS.E.BYPASS.LTC128B.128 [R207+0x4900], [R160.64+0x80], !P6 ;  /* 0x04900080a0cf7fae */ /* 0x0003e2000f101d46 */
[----:B------:R-:W-:Y:S05]  /*6070*/  @P4 IADD3 R0, R111, -0x40, RZ ;  /* 0xffffffc06f004810 */ /* 0x000fea0007ffe0ff */
[----:B------:R2:W-:Y:S02]  /*6080*/  LDGSTS.E.BYPASS.LTC128B.128 [R207+0x2100], [R144.64], !P5 ;  /* 0x0210000090cf7fae */ /* 0x0005e4000e901d46 */
[----:B------:R-:W-:Y:S04]  /*6090*/  @P0 LOP3.LUT R209, R209, 0x4, RZ, 0xfc, !PT ;  /* 0x00000004d1d10812 */ /* 0x000fe800078efcff */
[----:B------:R2:W-:Y:S01]  /*60a0*/  LDGSTS.E.BYPASS.LTC128B.128 [R207+0x5900], [R144.64+0x80], !P6 ;  /* 0x0590008090cf7fae */ /* 0x0005e2000f101d46 */
[C---:B---3--:R-:W-:Y:S05]  /*60b0*/  HMMA.16816.F32 R36, R132.reuse, R140, R36 ;  /* 0x0000008c8424723c */ /* 0x048fea0000001824 */
[----:B------:R1:W-:Y:S03]  /*60c0*/  @!P2 LDGSTS.E.BYPASS.LTC128B.128 [R207+0x3100], [R162.64], !P5 ;  /* 0x03100000a2cfafae */ /* 0x0003e6000e901d46 */
[C---:B------:R-:W-:Y:S03]  /*60d0*/  HMMA.16816.F32 R40, R132.reuse, R142, R40 ;  /* 0x0000008e8428723c */ /* 0x040fe60000001828 */
[----:B------:R1:W-:Y:S06]  /*60e0*/  @!P2 LDGSTS.E.BYPASS.LTC128B.128 [R207+0x6900], [R162.64+0x80], !P6 ;  /* 0x06900080a2cfafae */ /* 0x0003ec000f101d46 */
[----:B------:R-:W-:Y:S01]  /*60f0*/  LDSM.16.M88.4 R164, [R0+0x1000] ;  /* 0x0010000000a4783b */ /* 0x000fe20000000200 */
[C---:B------:R-:W-:Y:S05]  /*6100*/  HMMA.16816.F32 R44, R132.reuse, R148, R44 ;  /* 0x00000094842c723c */ /* 0x040fea000000182c */
[----:B------:R-:W0:Y:S03]  /*6110*/  LDGDEPBAR ;  /* 0x00000000000079af */ /* 0x000e260000000000 */
[C---:B------:R-:W-:Y:S03]  /*6120*/  HMMA.16816.F32 R48, R132.reuse, R150, R48 ;  /* 0x000000968430723c */ /* 0x040fe60000001830 */
[----:B--2---:R-:W2:Y:S05]  /*6130*/  LDSM.16.M88.4 R144, [R0] ;  /* 0x000000000090783b */ /* 0x004eaa0000000200 */
[C---:B------:R-:W-:Y:S01]  /*6140*/  HMMA.16816.F32 R52, R132.reuse, R152, R52 ;  /* 0x000000988434723c */ /* 0x040fe20000001834 */
[----:B------:R-:W-:Y:S06]  /*6150*/  LDSM.16.M88.4 R168, [R0+0x1800] ;  /* 0x0018000000a8783b */ /* 0x000fec0000000200 */
[----:B-1----:R-:W1:Y:S01]  /*6160*/  LDSM.16.M88.4 R160, [R0+0x800] ;  /* 0x0008000000a0783b */ /* 0x002e620000000200 */
[----:B------:R-:W-:Y:S05]  /*6170*/  HMMA.16816.F32 R56, R132, R154, R56 ;  /* 0x0000009a8438723c */ /* 0x000fea0000001838 */
[----:B------:R-:W3:Y:S06]  /*6180*/  LDSM.16.M88.4 R136, [R0+0x2000] ;  /* 0x002000000088783b */ /* 0x000eec0000000200 */
[----:B------:R-:W5:Y:S06]  /*6190*/  LDSM.16.M88.4 R140, [R0+0x2800] ;  /* 0x00280000008c783b */ /* 0x000f6c0000000200 */
[----:B------:R-:W3:Y:S06]  /*61a0*/  LDSM.16.M88.4 R148, [R0+0x3000] ;  /* 0x003000000094783b */ /* 0x000eec0000000200 */
[----:B------:R-:W-:Y:S01]  /*61b0*/  LDSM.16.M88.4 R152, [R196+0x800] ;  /* 0x00080000c498783b */ /* 0x000fe20000000200 */
[C---:B--2---:R-:W-:Y:S05]  /*61c0*/  HMMA.16816.F32 R4, R156.reuse, R144, R4 ;  /* 0x000000909c04723c */ /* 0x044fea0000001804 */
[----:B------:R-:W-:Y:S03]  /*61d0*/  LDSM.16.M88.4 R180, [R111+0x6000] ;  /* 0x006000006fb4783b */ /* 0x000fe60000000200 */
[C---:B------:R-:W-:Y:S03]  /*61e0*/  HMMA.16816.F32 R8, R156.reuse, R146, R8 ;  /* 0x000000929c08723c */ /* 0x040fe60000001808 */
[----:B------:R-:W2:Y:S05]  /*61f0*/  LDSM.16.M88.4 R144, [R196] ;  /* 0x00000000c490783b */ /* 0x000eaa0000000200 */
[C---:B-1----:R-:W-:Y:S08]  /*6200*/  HMMA.16816.F32 R12, R156.reuse, R160, R12 ;  /* 0x000000a09c0c723c */ /* 0x042ff0000000180c */
        /* <DEDUP_REMOVED lines=10> */
[----:B------:R-:W1:Y:S07]  /*62b0*/  LDSM.16.M88.4 R136, [R196+0x1000] ;  /* 0x00100000c488783b */ /* 0x000e6e0000000200 */
[C---:B-----5:R-:W-:Y:S08]  /*62c0*/  HMMA.16816.F32 R44, R156.reuse, R140, R44 ;  /* 0x0000008c9c2c723c */ /* 0x060ff0000000182c */
[C---:B------:R-:W-:Y:S01]  /*62d0*/  HMMA.16816.F32 R48, R156.reuse, R142, R48 ;  /* 0x0000008e9c30723c */ /* 0x040fe20000001830 */
[----:B------:R-:W3:Y:S07]  /*62e0*/  LDSM.16.M88.4 R140, [R196+0x1800] ;  /* 0x00180000c48c783b */ /* 0x000eee0000000200 */
[C---:B------:R-:W-:Y:S08]  /*62f0*/  HMMA.16816.F32 R52, R156.reuse, R148, R52 ;  /* 0x000000949c34723c */ /* 0x040ff00000001834 */
[----:B------:R-:W-:Y:S01]  /*6300*/  HMMA.16816.F32 R56, R156, R150, R56 ;  /* 0x000000969c38723c */ /* 0x000fe20000001838 */
[----:B------:R-:W5:Y:S07]  /*6310*/  LDSM.16.M88.4 R148, [R196+0x2000] ;  /* 0x00200000c494783b */ /* 0x000f6e0000000200 */
[C---:B--2---:R-:W-:Y:S08]  /*6320*/  HMMA.16816.F32 R4, R172.reuse, R144, R4 ;  /* 0x00000090ac04723c */ /* 0x044ff00000001804 */
[C---:B------:R-:W-:Y:S01]  /*6330*/  HMMA.16816.F32 R8, R172.reuse, R146, R8 ;  /* 0x00000092ac08723c */ /* 0x040fe20000001808 */
[----:B------:R-:W2:Y:S07]  /*6340*/  LDSM.16.M88.4 R144, [R196+0x2800] ;  /* 0x00280000c490783b */ /* 0x000eae0000000200 */
[C---:B------:R-:W-:Y:S08]  /*6350*/  HMMA.16816.F32 R12, R172.reuse, R152, R12 ;  /* 0x00000098ac0c723c */ /* 0x040ff0000000180c */
[C---:B------:R-:W-:Y:S01]  /*6360*/  HMMA.16816.F32 R16, R172.reuse, R154, R16 ;  /* 0x0000009aac10723c */ /* 0x040fe20000001810 */
[----:B------:R-:W-:Y:S07]  /*6370*/  LDSM.16.M88.4 R152, [R111+0x4800] ;  /* 0x004800006f98783b */ /* 0x000fee0000000200 */
[C---:B-1----:R-:W-:Y:S08]  /*6380*/  HMMA.16816.F32 R20, R172.reuse, R136, R20 ;  /* 0x00000088ac14723c */ /* 0x042ff00000001814 */
[C---:B------:R-:W-:Y:S01]  /*6390*/  HMMA.16816.F32 R24, R172.reuse, R138, R24 ;  /* 0x0000008aac18723c */ /* 0x040fe20000001818 */
[----:B------:R-:W1:Y:S07]  /*63a0*/  LDSM.16.M88.4 R136, [R111+0x3800] ;  /* 0x003800006f88783b */ /* 0x000e6e0000000200 */
[C---:B---3--:R-:W-:Y:S08]  /*63b0*/  HMMA.16816.F32 R28, R172.reuse, R140, R28 ;  /* 0x0000008cac1c723c */ /* 0x048ff0000000181c */
[C---:B------:R-:W-:Y:S01]  /*63c0*/  HMMA.16816.F32 R32, R172.reuse, R142, R32 ;  /* 0x0000008eac20723c */ /* 0x040fe20000001820 */
[----:B------:R-:W3:Y:S07]  /*63d0*/  LDSM.16.M88.4 R140, [R111+0x4000] ;  /* 0x004000006f8c783b */ /* 0x000eee0000000200 */
[C---:B-----5:R-:W-:Y:S08]  /*63e0*/  HMMA.16816.F32 R36, R172.reuse, R148, R36 ;  /* 0x00000094ac24723c */ /* 0x060ff00000001824 */
[C---:B------:R-:W-:Y:S01]  /*63f0*/  HMMA.16816.F32 R40, R172.reuse, R150, R40 ;  /* 0x00000096ac28723c */ /* 0x040fe20000001828 */
[----:B------:R-:W-:Y:S07]  /*6400*/  LDSM.16.M88.4 R148, [R201+0x3800] ;  /* 0x00380000c994783b */ /* 0x000fee0000000200 */
[C---:B--2---:R-:W-:Y:S08]  /*6410*/  HMMA.16816.F32 R44, R172.reuse, R144, R44 ;  /* 0x00000090ac2c723c */ /* 0x044ff0000000182c */
[C---:B------:R-:W-:Y:S01]  /*6420*/  HMMA.16816.F32 R48, R172.reuse, R146, R48 ;  /* 0x00000092ac30723c */ /* 0x040fe20000001830 */
[----:B------:R-:W2:Y:S07]  /*6430*/  LDSM.16.M88.4 R144, [R111+0x6800] ;  /* 0x006800006f90783b */ /* 0x000eae0000000200 */
[C---:B------:R-:W-:Y:S08]  /*6440*/  HMMA.16816.F32 R52, R172.reuse, R160, R52 ;  /* 0x000000a0ac34723c */ /* 0x040ff00000001834 */
[----:B------:R-:W-:Y:S01]  /*6450*/  HMMA.16816.F32 R56, R172, R162, R56 ;  /* 0x000000a2ac38723c */ /* 0x000fe20000001838 */
[----:B------:R-:W-:Y:S07]  /*6460*/  LDSM.16.M88.4 R160, [R201+0x6800] ;  /* 0x00680000c9a0783b */ /* 0x000fee0000000200 */
[C---:B-1----:R-:W-:Y:S08]  /*6470*/  HMMA.16816.F32 R4, R176.reuse, R136, R4 ;  /* 0x00000088b004723c */ /* 0x042ff00000001804 */
[C---:B------:R-:W-:Y:S01]  /*6480*/  HMMA.16816.F32 R8, R176.reuse, R138, R8 ;  /* 0x0000008ab008723c */ /* 0x040fe20000001808 */
[----:B------:R-:W1:Y:S07]  /*6490*/  LDSM.16.M88.4 R136, [R201+0x4000] ;  /* 0x00400000c988783b */ /* 0x000e6e0000000200 */
[C---:B---3--:R-:W-:Y:S08]  /*64a0*/  HMMA.16816.F32 R12, R176.reuse, R140, R12 ;  /* 0x0000008cb00c723c */ /* 0x048ff0000000180c */
[C---:B------:R-:W-:Y:S01]  /*64b0*/  HMMA.16816.F32 R16, R176.reuse, R142, R16 ;  /* 0x0000008eb010723c */ /* 0x040fe20000001810 */
[----:B------:R-:W3:Y:S07]  /*64c0*/  LDSM.16.M88.4 R140, [R201+0x4800] ;  /* 0x00480000c98c783b */ /* 0x000eee0000000200 */
        /* <DEDUP_REMOVED lines=13> */
[----:B------:R-:W-:Y:S01]  /*65a0*/  HMMA.16816.F32 R56, R176, R146, R56 ;  /* 0x00000092b038723c */ /* 0x000fe20000001838 */
[----:B------:R-:W2:Y:S07]  /*65b0*/  LDSM.16.M88.4 R144, [R201+0x5800] ;  /* 0x00580000c990783b */ /* 0x000eae0000000200 */
[C---:B------:R-:W-:Y:S08]  /*65c0*/  HMMA.16816.F32 R4, R184.reuse, R148, R4 ;  /* 0x00000094b804723c */ /* 0x040ff00000001804 */
        /* <DEDUP_REMOVED lines=34> */
[----:B------:R-:W3:Y:S01]  /*67f0*/  LDSM.16.M88.4 R180, [R196+0x6800] ;  /* 0x00680000c4b4783b */ /* 0x000ee20000000200 */
[----:B------:R-:W-:Y:S05]  /*6800*/  DEPBAR.LE SB0, 0x0 ;  /* 0x000080000000791a */ /* 0x000fea0000000000 */
[----:B------:R-:W-:Y:S01]  /*6810*/  BAR.SYNC.DEFER_BLOCKING 0x0 ;  /* 0x0000000000007b1d */ /* 0x000fe20000010000 */
[C---:B--2---:R-:W-:Y:S08]  /*6820*/  HMMA.16816.F32 R44, R188.reuse, R144, R44 ;  /* 0x00000090bc2c723c */ /* 0x044ff0000000182c */
        /* <DEDUP_REMOVED lines=17> */
[----:B------:R-:W-:Y:S07]  /*6940*/  @!UPT UIADD3 URZ, URZ, URZ, URZ ;  /* 0x0000003f3f3ff290 */ /* 0x000fee000fffe03f */
[----:B------:R-:W-:-:S11]  /*6950*/  @!P0 BRA `(.L_x_1479) ;  /* 0x0000037000008947 */ /* 0x000fd60003800000 */
[----:B----4-:R-:W-:Y:S02]  /*6960*/  IADD3 R2, R208, -0x1, RZ ;  /* 0xffffffffd0027810 */ /* 0x010fe40007ffe0ff */
[----:B------:R-:W-:Y:S02]  /*6970*/  IADD3 R0, -R230, 0x70, RZ ;  /* 0x00000070e6007810 */ /* 0x000fe40007ffe1ff */
[----:B------:R-:W-:Y:S01]  /*6980*/  SHF.R.S32.HI R3, RZ, 0x1f, R2 ;  /* 0x0000001fff037819 */ /* 0x000fe20000011402 */
[----:B------:R-:W-:Y:S01]  /*6990*/  IMAD.WIDE.U32 R136, R2, c[0x0][0x1e0], RZ ;  /* 0x0000780002887a25 */ /* 0x000fe200078e00ff */
[C---:B------:R-:W-:Y:S02]  /*69a0*/  ISETP.GE.AND P2, PT, R0.reuse, 0x21, PT ;  /* 0x000000210000780c */ /* 0x040fe40003f46270 */
[C---:B------:R-:W-:Y:S01]  /*69b0*/  ISETP.GE.AND P1, PT, R0.reuse, 0x41, PT ;  /* 0x000000410000780c */ /* 0x040fe20003f26270 */
[----:B------:R-:W-:Y:S01]  /*69c0*/  IMAD R3, R3, c[0x0][0x1e0], RZ ;  /* 0x0000780003037a24 */ /* 0x000fe200078e02ff */
[----:B------:R-:W-:Y:S02]  /*69d0*/  ISETP.GE.AND P3, PT, R0, 0x1, PT ;  /* 0x000000010000780c */ /* 0x000fe40003f66270 */
[----:B------:R-:W-:Y:S01]  /*69e0*/  P2R R144, PR, RZ, 0x10 ;  /* 0x00000010ff907803 */ /* 0x000fe20000000000 */
[----:B------:R-:W-:Y:S04]  /*69f0*/  IMAD R2, R2, c[0x0][0x1e4], R3 ;  /* 0x0000790002027a24 */ /* 0x000fe800078e0203 */
[----:B------:R-:W-:Y:S02]  /*6a00*/  IMAD.IADD R137, R137, 0x1, R2 ;  /* 0x0000000189897824 */ /* 0x000fe400078e0202 */
[----:B------:R-:W-:Y:S04]  /*6a10*/  IMAD.WIDE.U32 R2, R136, 0x70, RZ ;  /* 0x0000007088027825 */ /* 0x000fe800078e00ff */
[----:B------:R-:W-:Y:S02]  /*6a20*/  IMAD R136, R137, 0x70, RZ ;  /* 0x0000007089887824 */ /* 0x000fe400078e02ff */
[----:B------:R-:W-:Y:S02]  /*6a30*/  @P2 IMAD.MOV.U32 R137, RZ, RZ, c[0x0][0x1e0] ;  /* 0x00007800ff892624 */ /* 0x000fe400078e00ff */
[----:B------:R-:W-:Y:S02]  /*6a40*/  @P2 IMAD.MOV.U32 R138, RZ, RZ, c[0x0][0x1e4] ;  /* 0x00007900ff8a2624 */ /* 0x000fe400078e00ff */
[----:B------:R-:W-:Y:S01]  /*6a50*/  IMAD.IADD R3, R3, 0x1, R136 ;  /* 0x0000000103037824 */ /* 0x000fe200078e0288 */
[CC--:B------:R-:W-:Y:S01]  /*6a60*/  @P2 LEA R139, P0, R137.reuse, R2.reuse, 0x5 ;  /* 0x00000002898b2211 */ /* 0x0c0fe200078028ff */
[----:B------:R-:W-:Y:S03]  /*6a70*/  @P1 IMAD.MOV.U32 R136, RZ, RZ, c[0x0][0x1e0] ;  /* 0x00007800ff881624 */ /* 0x000fe600078e00ff */
[-C--:B------:R-:W-:Y:S01]  /*6a80*/  @P2 LEA.HI.X R140, R137, R3.reuse, R138, 0x5, P0 ;  /* 0x00000003898c2211 */ /* 0x080fe200000f2c8a */
[----:B------:R-:W-:Y:S01]  /*6a90*/  @P1 IMAD.MOV.U32 R137, RZ, RZ, c[0x0][0x1e4] ;  /* 0x00007900ff891624 */ /* 0x000fe200078e00ff */
[CC--:B------:R-:W-:Y:S04]  /*6aa0*/  @P1 LEA R142, P0, R136.reuse, R2.reuse, 0x6 ;  /* 0x00000002888e1211 */ /* 0x0c0fe800078030ff */
[----:B------:R-:W-:Y:S02]  /*6ab0*/  @P1 LEA.HI.X R143, R136, R3, R137, 0x6, P0 ;  /* 0x00000003888f1211 */ /* 0x000fe400000f3489 */
[----:B------:R-:W-:Y:S05]  /*6ac0*/  @P3 IADD3 R137, P0, R212, R2, RZ ;  /* 0x00000002d4893210 */ /* 0x000fea0007f1e0ff */
[--C-:B------:R-:W-:Y:S01]  /*6ad0*/  @P3 IMAD.X R138, R3, 0x1, R211.reuse, P0 ;  /* 0x00000001038a3824 */ /* 0x100fe200000e06d3 */
        /* <DEDUP_REMOVED lines=8> */
[----:B------:R-:W-:Y:S02]  /*6b60*/  @P1 IADD3 R139, P0, R142, R212, RZ ;  /* 0x000000d48e8b1210 */ /* 0x000fe40007f1e0ff */
[----:B------:R1:W-:Y:S03]  /*6b70*/  @P3 LDGSTS.E.BYPASS.LTC128B.128 [R207+0xb900], [R136.64+0x80], !P6 ;  /* 0x0b90008088cf3fae */ /* 0x0003e6000f101d46 */
[----:B------:R-:W-:Y:S01]  /*6b80*/  @P1 IMAD.X R142, R143, 0x1, R211, P0 ;  /* 0x000000018f8e1824 */ /* 0x000fe200000e06d3 */
[C---:B------:R-:W-:Y:S04]  /*6b90*/  @P2 LEA R140, P0, R138.reuse, c[0x0][0x1c8], 0x1 ;  /* 0x000072008a8c2a11 */ /* 0x040fe800078008ff */
[----:B------:R-:W-:Y:S02]  /*6ba0*/  @P2 LEA.HI.X R141, R138, c[0x0][0x1cc], R141, 0x1, P0 ;  /* 0x000073008a8d2a11 */ /* 0x000fe400000f0c8d */
[C---:B------:R-:W-:Y:S03]  /*6bb0*/  @P1 LEA R138, P0, R139.reuse, c[0x0][0x1c8], 0x1 ;  /* 0x000072008b8a1a11 */ /* 0x040fe600078008ff */
[----:B------:R1:W-:Y:S01]  /*6bc0*/  @P2 LDGSTS.E.BYPASS.LTC128B.128 [R207+0x9100], [R140.64], !P5 ;  /* 0x091000008ccf2fae */ /* 0x0003e2000e901d46 */
[----:B------:R-:W-:Y:S02]  /*6bd0*/  @P1 LEA.HI.X R139, R139, c[0x0][0x1cc], R142, 0x1, P0 ;  /* 0x000073008b8b1a11 */ /* 0x000fe400000f0c8e */
[----:B------:R-:W-:Y:S02]  /*6be0*/  ISETP.GE.AND P0, PT, R0, 0x61, PT ;  /* 0x000000610000780c */ /* 0x000fe40003f06270 */
[----:B------:R1:W-:Y:S05]  /*6bf0*/  @P2 LDGSTS.E.BYPASS.LTC128B.128 [R207+0xc900], [R140.64+0x80], !P6 ;  /* 0x0c9000808ccf2fae */ /* 0x0003ea000f101d46 */
[----:B------:R1:W-:Y:S05]  /*6c00*/  @P1 LDGSTS.E.BYPASS.LTC128B.128 [R207+0xa100], [R138.64], !P5 ;  /* 0x0a1000008acf1fae */ /* 0x0003ea000e901d46 */
[----:B------:R1:W-:Y:S01]  /*6c10*/  @P1 LDGSTS.E.BYPASS.LTC128B.128 [R207+0xd900], [R138.64+0x80], !P6 ;  /* 0x0d9000808acf1fae */ /* 0x0003e2000f101d46 */
[----:B------:R-:W-:Y:S02]  /*6c20*/  @P0 IMAD.MOV.U32 R142, RZ, RZ, c[0x0][0x1e0] ;  /* 0x00007800ff8e0624 */ /* 0x000fe400078e00ff */
[----:B------:R-:W-:Y:S02]  /*6c30*/  @P0 IMAD.MOV.U32 R0, RZ, RZ, c[0x0][0x1e4] ;  /* 0x00007900ff000624 */ /* 0x000fe400078e00ff */
[----:B------:R-:W-:Y:S04]  /*6c40*/  @P0 IMAD.WIDE.U32 R2, R142, 0x60, R2 ;  /* 0x000000608e020825 */ /* 0x000fe800078e0002 */
[----:B------:R-:W-:Y:S01]  /*6c50*/  @P0 IMAD R142, R0, 0x60, RZ ;  /* 0x00000060008e0824 */ /* 0x000fe200078e02ff */
[----:B------:R-:W-:Y:S04]  /*6c60*/  @P0 IADD3 R0, P4, R212, R2, RZ ;  /* 0x00000002d4000210 */ /* 0x000fe80007f9e0ff */
[----:B------:R-:W-:Y:S02]  /*6c70*/  @P0 LEA R2, P3, R0, c[0x0][0x1c8], 0x1 ;  /* 0x0000720000020a11 */ /* 0x000fe400078608ff */
[----:B------:R-:W-:Y:S02]  /*6c80*/  @P0 IADD3.X R3, R211, R142, R3, P4, !PT ;  /* 0x0000008ed3030210 */ /* 0x000fe400027fe403 */
[----:B------:R-:W-:Y:S02]  /*6c90*/  ISETP.NE.AND P4, PT, R144, RZ, PT ;  /* 0x000000ff9000720c */ /* 0x000fe40003f85270 */
[----:B------:R-:W-:Y:S05]  /*6ca0*/  @P0 LEA.HI.X R3, R0, c[0x0][0x1cc], R3, 0x1, P3 ;  /* 0x0000730000030a11 */ /* 0x000fea00018f0c03 */
[----:B------:R1:W-:Y:S05]  /*6cb0*/  @P0 LDGSTS.E.BYPASS.LTC128B.128 [R207+0xb100], [R2.64], !P5 ;  /* 0x0b10000002cf0fae */ /* 0x0003ea000e901d46 */
[----:B------:R1:W-:Y:S02]  /*6cc0*/  @P0 LDGSTS.E.BYPASS.LTC128B.128 [R207+0xe900], [R2.64+0x80], !P6 ;  /* 0x0e90008002cf0fae */ /* 0x0003e4000f101d46 */
.L_x_1479:
[----:B----4-:R-:W-:Y:S05]  /*6cd0*/  BSYNC B0 ;  /* 0x0000000000007941 */ /* 0x010fea0003800000 */
.L_x_1478:
[----:B------:R-:W-:Y:S01]  /*6ce0*/  FMNMX.FTZ R0, R4, R110, !PT ;  /* 0x0000006e04007209 */ /* 0x000fe20007810000 */
[----:B-1----:R-:W-:Y:S01]  /*6cf0*/  LDSM.16.MT88.4 R140, [R199] ;  /* 0x00000000c78c783b */ /* 0x002fe20000004200 */
        /* <DEDUP_REMOVED lines=67> */
[----:B------:R-:W1:Y:S01]  /*7130*/  LDSM.16.MT88.4 R136, [R197] ;  /* 0x00000000c588783b */ /* 0x000e620000004200 */
[----:B------:R-:W-:Y:S02]  /*7140*/  FADD.FTZ R2, -R110, R108 ;  /* 0x0000006c6e027221 */ /* 0x000fe40000010100 */
[----:B------:R-:W-:Y:S02]  /*7150*/  FMUL.FTZ R108, R3, c[0x0][0x2d0] ;  /* 0x0000b400036c7a20 */ /* 0x000fe40000410000 */
[----:B------:R-:W-:Y:S02]  /*7160*/  FMUL.FTZ R0, R2, c[0x0][0x2d0] ;  /* 0x0000b40002007a20 */ /* 0x000fe40000410000 */
[--C-:B------:R-:W-:Y:S02]  /*7170*/  FFMA.FTZ R6, R6, c[0x0][0x2d0], -R108.reuse ;  /* 0x0000b40006067a23 */ /* 0x100fe4000001086c */
[----:B------:R2:W3:Y:S01]  /*7180*/  MUFU.EX2 R2, R0 ;  /* 0x0000000000027308 */ /* 0x0004e20000000800 */
        /* <DEDUP_REMOVED lines=14> */
[----:B--2---:R-:W-:Y:S02]  /*7270*/  FADD.FTZ R0, -R3, R109 ;  /* 0x0000006d03007221 */ /* 0x004fe40000010100 */
[----:B------:R-:W-:Y:S02]  /*7280*/  FMUL.FTZ R109, R110, c[0x0][0x2d0] ;  /* 0x0000b4006e6d7a20 */ /* 0x000fe40000410000 */
[----:B------:R-:W-:Y:S01]  /*7290*/  FMUL.FTZ R0, R0, c[0x0][0x2d0] ;  /* 0x0000b40000007a20 */ /* 0x000fe20000410000 */
[----:B------:R-:W-:Y:S01]  /*72a0*/  MUFU.EX2 R183, R14 ;  /* 0x0000000e00b77308 */ /* 0x000fe20000000800 */
[--C-:B------:R-:W-:Y:S02]  /*72b0*/  FFMA.FTZ R4, R4, c[0x0][0x2d0], -R109.reuse ;  /* 0x0000b40004047a23 */ /* 0x100fe4000001086d */
[--C-:B------:R-:W-:Y:S02]  /*72c0*/  FFMA.FTZ R5, R5, c[0x0][0x2d0], -R109.reuse ;  /* 0x0000b40005057a23 */ /* 0x100fe4000001086d */
[C---:B---3--:R-:W-:Y:S02]  /*72d0*/  FMUL.FTZ R60, R2.reuse, R60 ;  /* 0x0000003c023c7220 */ /* 0x048fe40000410000 */
        /* <DEDUP_REMOVED lines=8> */
[----:B------:R-:W3:Y:S01]  /*7360*/  MUFU.EX2 R0, R0 ;  /* 0x0000000000007308 */ /* 0x000ee20000000800 */
[C---:B------:R-:W-:Y:S02]  /*7370*/  FMUL.FTZ R76, R2.reuse, R76 ;  /* 0x0000004c024c7220 */ /* 0x040fe40000410000 */
[----:B------:R-:W-:Y:S02]  /*7380*/  FMUL.FTZ R77, R2, R77 ;  /* 0x0000004d024d7220 */ /* 0x000fe40000410000 */
[--C-:B------:R-:W-:Y:S02]  /*7390*/  FFMA.FTZ R12, R12, c[0x0][0x2d0], -R109.reuse ;  /* 0x0000b4000c0c7a23 */ /* 0x100fe4000001086d */
[--C-:B------:R-:W-:Y:S02]  /*73a0*/  FFMA.FTZ R13, R13, c[0x0][0x2d0], -R109.reuse ;  /* 0x0000b4000d0d7a23 */ /* 0x100fe4000001086d */
[C---:B------:R-:W-:Y:S01]  /*73b0*/  FMUL.FTZ R80, R2.reuse, R80 ;  /* 0x0000005002507220 */ /* 0x040fe20000410000 */
[----:B------:R4:W-:Y:S01]  /*73c0*/  MUFU.EX2 R224, R5 ;  /* 0x0000000500e07308 */ /* 0x0009e20000000800 */
        /* <DEDUP_REMOVED lines=13> */
[----:B------:R-:W-:Y:S02]  /*74a0*/  FMUL.FTZ R66, R0, R66 ;  /* 0x0000004200427220 */ /* 0x000fe40000410000 */
[----:B----4-:R-:W-:Y:S01]  /*74b0*/  FMUL.FTZ R5, R2, R113 ;  /* 0x0000007102057220 */ /* 0x010fe20000410000 */
[----:B------:R-:W-:Y:S01]  /*74c0*/  F2FP.PACK_AB R113, R220, R221 ;  /* 0x000000dddc71723e */ /* 0x000fe200000000ff */
[C---:B------:R-:W-:Y:S02]  /*74d0*/  FMUL.FTZ R67, R0.reuse, R67 ;  /* 0x0000004300437220 */ /* 0x040fe40000410000 */
[C---:B------:R-:W-:Y:S01]  /*74e0*/  FMUL.FTZ R70, R0.reuse, R70 ;  /* 0x0000004600467220 */ /* 0x040fe20000410000 */
[----:B------:R4:W-:Y:S01]  /*74f0*/  MUFU.EX2 R216, R13 ;  /* 0x0000000d00d87308 */ /* 0x0009e20000000800 */
[C---:B------:R-:W-:Y:S02]  /*7500*/  FMUL.FTZ R71, R0.reuse, R71 ;  /* 0x0000004700477220 */ /* 0x040fe40000410000 */
[----:B------:R-:W-:Y:S02]  /*7510*/  FMUL.FTZ R74, R0, R74 ;  /* 0x0000004a004a7220 */ /* 0x000fe40000410000 */
[--C-:B--2---:R-:W-:Y:S02]  /*7520*/  FFMA.FTZ R4, R9, c[0x0][0x2d0], -R109.reuse ;  /* 0x0000b40009047a23 */ /* 0x104fe4000001086d */
[----:B------:R-:W-:Y:S02]  /*7530*/  FMUL.FTZ R9, R2, R117 ;  /* 0x0000007502097220 */ /* 0x000fe40000410000 */
        /* <DEDUP_REMOVED lines=10> */
[----:B------:R-:W-:Y:S02]  /*75e0*/  FMUL.FTZ R91, R0, R91 ;  /* 0x0000005b005b7220 */ /* 0x000fe40000410000 */
[C---:B---3--:R-:W-:Y:S02]  /*75f0*/  FMUL.FTZ R12, R2.reuse, R120 ;  /* 0x00000078020c7220 */ /* 0x048fe40000410000 */
[----:B----4-:R-:W-:Y:S01]  /*7600*/  FMUL.FTZ R13, R2, R121 ;  /* 0x00000079020d7220 */ /* 0x010fe20000410000 */
[----:B------:R-:W-:Y:S01]  /*7610*/  MUFU.EX2 R171, R18 ;  /* 0x0000001200ab7308 */ /* 0x000fe20000000800 */
[----:B------:R-:W-:Y:S02]  /*7620*/  FMUL.FTZ R14, R0, R122 ;  /* 0x0000007a000e7220 */ /* 0x000fe40000410000 */
[--C-:B------:R-:W-:Y:S01]  /*7630*/  FFMA.FTZ R16, R16, c[0x0][0x2d0], -R109.reuse ;  /* 0x0000b40010107a23 */ /* 0x100fe2000001086d */
[----:B--2---:R-:W-:Y:S01]  /*7640*/  F2FP.PACK_AB R114, R222, R223 ;  /* 0x000000dfde72723e */ /* 0x004fe200000000ff */
[--C-:B------:R-:W-:Y:S02]  /*7650*/  FFMA.FTZ R4, R10, c[0x0][0x2d0], -R108.reuse ;  /* 0x0000b4000a047a23 */ /* 0x100fe4000001086c */
[----:B------:R-:W-:Y:S02]  /*7660*/  FMUL.FTZ R10, R0, R118 ;  /* 0x00000076000a7220 */ /* 0x000fe40000410000 */
[--C-:B------:R-:W-:Y:S01]  /*7670*/  FFMA.FTZ R17, R17, c[0x0][0x2d0], -R109.reuse ;  /* 0x0000b40011117a23 */ /* 0x100fe2000001086d */
[----:B------:R2:W-:Y:S01]  /*7680*/  MUFU.EX2 R219, R4 ;  /* 0x0000000400db7308 */ /* 0x0005e20000000800 */
[C---:B------:R-:W-:Y:S02]  /*7690*/  FMUL.FTZ R92, R2.reuse, R92 ;  /* 0x0000005c025c7220 */ /* 0x040fe40000410000 */
[----:B------:R-:W-:Y:S02]  /*76a0*/  FMUL.FTZ R93, R2, R93 ;  /* 0x0000005d025d7220 */ /* 0x000fe40000410000 */
[C---:B-----5:R-:W-:Y:S02]  /*76b0*/  FMUL.FTZ R15, R0.reuse, R123 ;  /* 0x0000007b000f7220 */ /* 0x060fe40000410000 */
[----:B------:R-:W-:Y:S01]  /*76c0*/  LDSM.16.MT88.4 R120, [R200+0x3800] ;  /* 0x00380000c878783b */ /* 0x000fe20000004200 */
[C---:B------:R-:W-:Y:S02]  /*76d0*/  FMUL.FTZ R94, R0.reuse, R94 ;  /* 0x0000005e005e7220 */ /* 0x040fe40000410000 */
[----:B------:R3:W-:Y:S01]  /*76e0*/  MUFU.EX2 R181, R16 ;  /* 0x0000001000b57308 */ /* 0x0007e20000000800 */
[----:B------:R-:W-:Y:S02]  /*76f0*/  FMUL.FTZ R95, R0, R95 ;  /* 0x0000005f005f7220 */ /* 0x000fe40000410000 */
[C---:B------:R-:W-:Y:S02]  /*7700*/  FMUL.FTZ R96, R2.reuse, R96 ;  /* 0x0000006002607220 */ /* 0x040fe40000410000 */
[----:B------:R-:W-:Y:S02]  /*7710*/  FMUL.FTZ R97, R2, R97 ;  /* 0x0000006102617220 */ /* 0x000fe40000410000 */
[C---:B------:R-:W-:Y:S02]  /*7720*/  FMUL.FTZ R98, R0.reuse, R98 ;  /* 0x0000006200627220 */ /* 0x040fe40000410000 */
[----:B------:R-:W-:Y:S01]  /*7730*/  FMUL.FTZ R99, R0, R99 ;  /* 0x0000006300637220 */ /* 0x000fe20000410000 */
[----:B------:R4:W-:Y:S01]  /*7740*/  MUFU.EX2 R180, R17 ;  /* 0x0000001100b47308 */ /* 0x0009e20000000800 */
[C---:B------:R-:W-:Y:S02]  /*7750*/  FMUL.FTZ R100, R2.reuse, R100 ;  /* 0x0000006402647220 */ /* 0x040fe40000410000 */
[----:B------:R-:W-:Y:S02]  /*7760*/  FMUL.FTZ R101, R2, R101 ;  /* 0x0000006502657220 */ /* 0x000fe40000410000 */
[--C-:B--2---:R-:W-:Y:S02]  /*7770*/  FFMA.FTZ R4, R11, c[0x0][0x2d0], -R108.reuse ;  /* 0x0000b4000b047a23 */ /* 0x104fe4000001086c */
[C---:B------:R-:W-:Y:S02]  /*7780*/  FMUL.FTZ R11, R0.reuse, R119 ;  /* 0x00000077000b7220 */ /* 0x040fe40000410000 */
[----:B------:R-:W2:Y:S01]  /*7790*/  LDSM.16.MT88.4 R116, [R202] ;  /* 0x00000000ca74783b */ /* 0x000ea20000004200 */
[----:B------:R-:W5:Y:S01]  /*77a0*/  MUFU.EX2 R218, R4 ;  /* 0x0000000400da7308 */ /* 0x000f620000000800 */
[C---:B------:R-:W-:Y:S02]  /*77b0*/  FMUL.FTZ R102, R0.reuse, R102 ;  /* 0x0000006600667220 */ /* 0x040fe40000410000 */
[----:B------:R-:W-:Y:S02]  /*77c0*/  FMUL.FTZ R103, R0, R103 ;  /* 0x0000006700677220 */ /* 0x000fe40000410000 */
[----:B---3--:R-:W-:Y:S02]  /*77d0*/  FMUL.FTZ R16, R2, R124 ;  /* 0x0000007c02107220 */ /* 0x008fe40000410000 */
[----:B------:R-:W-:Y:S02]  /*77e0*/  FMUL.FTZ R18, R0, R126 ;  /* 0x0000007e00127220 */ /* 0x000fe40000410000 */
[C---:B------:R-:W-:Y:S01]  /*77f0*/  FMUL.FTZ R104, R2.reuse, R104 ;  /* 0x0000006802687220 */ /* 0x040fe20000410000 */
[----:B------:R3:W2:Y:S01]  /*7800*/  MUFU.EX2 R170, R19 ;  /* 0x0000001300aa7308 */ /* 0x0006a20000000800 */
[----:B------:R-:W-:Y:S02]  /*7810*/  FMUL.FTZ R105, R2, R105 ;  /* 0x0000006902697220 */ /* 0x000fe40000410000 */
[----:B------:R-:W-:Y:S02]  /*7820*/  FMUL.FTZ R106, R0, R106 ;  /* 0x0000006a006a7220 */ /* 0x000fe40000410000 */
[----:B----4-:R-:W-:Y:S02]  /*7830*/  FMUL.FTZ R17, R2, R125 ;  /* 0x0000007d02117220 */ /* 0x010fe40000410000 */
[----:B------:R-:W-:Y:S02]  /*7840*/  FMUL.FTZ R107, R0, R107 ;  /* 0x0000006b006b7220 */ /* 0x000fe40000410000 */
[--C-:B------:R-:W-:Y:S01]  /*7850*/  FFMA.FTZ R20, R20, c[0x0][0x2d0], -R109.reuse ;  /* 0x0000b40014147a23 */ /* 0x100fe2000001086d */
[----:B------:R-:W-:Y:S01]  /*7860*/  MUFU.EX2 R167, R22 ;  /* 0x0000001600a77308 */ /* 0x000fe20000000800 */
[--C-:B------:R-:W-:Y:S02]  /*7870*/  FFMA.FTZ R21, R21, c[0x0][0x2d0], -R109.reuse ;  /* 0x0000b40015157a23 */ /* 0x100fe4000001086d */
[--C-:B------:R-:W-:Y:S01]  /*7880*/  FFMA.FTZ R24, R24, c[0x0][0x2d0], -R109.reuse ;  /* 0x0000b40018187a23 */ /* 0x100fe2000001086d */
[----:B-----5:R-:W-:Y:S01]  /*7890*/  F2FP.PACK_AB R115, R218, R219 ;  /* 0x000000dbda73723e */ /* 0x020fe200000000ff */
[----:B------:R-:W-:Y:S01]  /*78a0*/  FMUL.FTZ R4, R2, R112 ;  /* 0x0000007002047220 */ /* 0x000fe20000410000 */
[----:B------:R-:W-:Y:S01]  /*78b0*/  F2FP.PACK_AB R112, R224, R225 ;  /* 0x000000e1e070723e */ /* 0x000fe200000000ff */
[--C-:B------:R-:W-:Y:S02]  /*78c0*/  FFMA.FTZ R25, R25, c[0x0][0x2d0], -R109.reuse ;  /* 0x0000b40019197a23 */ /* 0x100fe4000001086d */
[--C-:B------:R-:W-:Y:S01]  /*78d0*/  FFMA.FTZ R29, R29, c[0x0][0x2d0], -R109.reuse ;  /* 0x0000b4001d1d7a23 */ /* 0x100fe2000001086d */
[----:B------:R-:W4:Y:S01]  /*78e0*/  MUFU.EX2 R169, R20 ;  /* 0x0000001400a97308 */ /* 0x000f220000000800 */
[--C-:B------:R-:W-:Y:S02]  /*78f0*/  FFMA.FTZ R33, R33, c[0x0][0x2d0], -R109.reuse ;  /* 0x0000b40021217a23 */ /* 0x100fe4000001086d */
[C---:B-1----:R-:W-:Y:S05]  /*7900*/  HMMA.16816.F32 R4, R112.reuse, R136, R4 ;  /* 0x000000887004723c */ /* 0x042fea0000001804 */
[----:B---3--:R-:W-:Y:S02]  /*7910*/  FMUL.FTZ R19, R0, R127 ;  /* 0x0000007f00137220 */ /* 0x008fe40000410000 */
[----:B------:R-:W-:Y:S01]  /*7920*/  LDSM.16.MT88.4 R124, [R197+0x4000] ;  /* 0x00400000c57c783b */ /* 0x000fe20000004200 */
[C---:B------:R-:W-:Y:S01]  /*7930*/  HMMA.16816.F32 R8, R112.reuse, R138, R8 ;  /* 0x0000008a7008723c */ /* 0x040fe20000001808 */
[----:B------:R-:W1:Y:S03]  /*7940*/  MUFU.EX2 R168, R21 ;  /* 0x0000001500a87308 */ /* 0x000e660000000800 */
[--C-:B------:R-:W-:Y:S02]  /*7950*/  FFMA.FTZ R35, R35, c[0x0][0x2d0], -R108.reuse ;  /* 0x0000b40023237a23 */ /* 0x100fe4000001086c */
[----:B------:R-:W-:Y:S01]  /*7960*/  FFMA.FTZ R37, R37, c[0x0][0x2d0], -R109 ;  /* 0x0000b40025257a23 */ /* 0x000fe2000001086d */
[----:B------:R-:W3:Y:S01]  /*7970*/  LDSM.16.MT88.4 R136, [R197+0x3800] ;  /* 0x00380000c588783b */ /* 0x000ee20000004200 */
[C---:B------:R-:W-:Y:S03]  /*7980*/  HMMA.16816.F32 R60, R112.reuse, R140, R60 ;  /* 0x0000008c703c723c */ /* 0x040fe6000000183c */
[----:B------:R5:W1:Y:S01]  /*7990*/  MUFU.EX2 R166, R23 ;  /* 0x0000001700a67308 */ /* 0x000a620000000800 */
[----:B------:R-:W-:Y:S02]  /*79a0*/  FFMA.FTZ R38, R38, c[0x0][0x2d0], -R108 ;  /* 0x0000b40026267a23 */ /* 0x000fe4000001086c */
[----:B------:R-:W-:Y:S02]  /*79b0*/  FFMA.FTZ R2, R2, R226, R225 ;  /* 0x000000e202027223 */ /* 0x000fe400000100e1 */
[C---:B------:R-:W-:Y:S01]  /*79c0*/  HMMA.16816.F32 R64, R112.reuse, R142, R64 ;  /* 0x0000008e7040723c */ /* 0x040fe20000001840 */
[----:B------:R-:W1:Y:S03]  /*79d0*/  LDSM.16.MT88.4 R140, [R199+0x3800] ;  /* 0x00380000c78c783b */ /* 0x000e660000004200 */
[----:B------:R-:W-:Y:S01]  /*79e0*/  FFMA.FTZ R0, R0, R227, R221 ;  /* 0x000000e300007223 */ /* 0x000fe200000100dd */
[----:B------:R-:W1:Y:S01]  /*79f0*/  MUFU.EX2 R165, R24 ;  /* 0x0000001800a57308 */ /* 0x000e620000000800 */
[----:B------:R-:W-:Y:S02]  /*7a00*/  FADD.FTZ R2, R224, R2 ;  /* 0x00000002e0027221 */ /* 0x000fe40000010000 */
[C---:B------:R-:W-:Y:S04]  /*7a10*/  HMMA.16816.F32 R68, R112.reuse, R144, R68 ;  /* 0x000000907044723c */ /* 0x040fe80000001844 */
[----:B------:R-:W-:Y:S02]  /*7a20*/  FADD.FTZ R0, R220, R0 ;  /* 0x00000000dc007221 */ /* 0x000fe40000010000 */
[----:B------:R-:W-:Y:S01]  /*7a30*/  FADD.FTZ R2, R223, R2 ;  /* 0x00000002df027221 */ /* 0x000fe20000010000 */
[----:B------:R-:W-:Y:S01]  /*7a40*/  MUFU.EX2 R164, R25 ;  /* 0x0000001900a47308 */ /* 0x000fe20000000800 */
[C---:B------:R-:W-:Y:S01]  /*7a50*/  HMMA.16816.F32 R72, R112.reuse, R146, R72 ;  /* 0x000000927048723c */ /* 0x040fe20000001848 */
[----:B-----5:R-:W-:Y:S03]  /*7a60*/  LDSM.16.MT88.4 R20, [R200+0x4000] ;  /* 0x00400000c814783b */ /* 0x020fe60000004200 */
[----:B------:R-:W-:Y:S02]  /*7a70*/  FADD.FTZ R0, R219, R0 ;  /* 0x00000000db007221 */ /* 0x000fe40000010000 */
[----:B------:R-:W-:Y:S02]  /*7a80*/  FADD.FTZ R2, R222, R2 ;  /* 0x00000002de027221 */ /* 0x000fe40000010000 */
[C---:B--2---:R-:W-:Y:S01]  /*7a90*/  HMMA.16816.F32 R76, R112.reuse, R116, R76 ;  /* 0x00000074704c723c */ /* 0x044fe2000000184c */
[----:B------:R-:W2:Y:S03]  /*7aa0*/  MUFU.EX2 R163, R26 ;  /* 0x0000001a00a37308 */ /* 0x000ea60000000800 */
[----:B------:R-:W-:Y:S02]  /*7ab0*/  FADD.FTZ R0, R218, R0 ;  /* 0x00000000da007221 */ /* 0x000fe40000010000 */
[----:B------:R-:W-:Y:S02]  /*7ac0*/  FADD.FTZ R2, R217, R2 ;  /* 0x00000002d9027221 */ /* 0x000fe40000010000 */
[C---:B------:R-:W-:Y:S01]  /*7ad0*/  HMMA.16816.F32 R80, R112.reuse, R118, R80 ;  /* 0x000000767050723c */ /* 0x040fe20000001850 */
[----:B------:R-:W5:Y:S02]  /*7ae0*/  LDSM.16.MT88.4 R116, [R198+0x3800] ;  /* 0x00380000c674783b */ /* 0x000f640000004200 */
[----:B------:R2:W2:Y:S01]  /*7af0*/  MUFU.EX2 R162, R27 ;  /* 0x0000001b00a27308 */ /* 0x0004a20000000800 */
[----:B------:R-:W-:Y:S02]  /*7b00*/  FADD.FTZ R0, R183, R0 ;  /* 0x00000000b7007221 */ /* 0x000fe40000010000 */
[----:B------:R-:W-:Y:S02]  /*7b10*/  FADD.FTZ R2, R216, R2 ;  /* 0x00000002d8027221 */ /* 0x000fe40000010000 */
[C---:B---3--:R-:W-:Y:S04]  /*7b20*/  HMMA.16816.F32 R84, R112.reuse, R136, R84 ;  /* 0x000000887054723c */ /* 0x048fe80000001854 */
[----:B------:R-:W-:Y:S01]  /*7b30*/  FADD.FTZ R0, R182, R0 ;  /* 0x00000000b6007221 */ /* 0x000fe20000010000 */
[----:B------:R-:W-:Y:S01]  /*7b40*/  MUFU.EX2 R160, R29 ;  /* 0x0000001d00a07308 */ /* 0x000fe20000000800 */
[----:B------:R-:W-:Y:S02]  /*7b50*/  FADD.FTZ R2, R181, R2 ;  /* 0x00000002b5027221 */ /* 0x000fe40000010000 */
[C---:B------:R-:W-:Y:S01]  /*7b60*/  HMMA.16816.F32 R88, R112.reuse, R138, R88 ;  /* 0x0000008a7058723c */ /* 0x040fe20000001858 */
[----:B------:R-:W3:Y:S03]  /*7b70*/  LDSM.16.MT88.4 R136, [R197+0x800] ;  /* 0x00080000c588783b */ /* 0x000ee60000004200 */
[----:B------:R-:W-:Y:S02]  /*7b80*/  FADD.FTZ R0, R171, R0 ;  /* 0x00000000ab007221 */ /* 0x000fe40000010000 */
[----:B------:R-:W-:Y:S01]  /*7b90*/  FADD.FTZ R2, R180, R2 ;  /* 0x00000002b4027221 */ /* 0x000fe20000010000 */
[----:B------:R-:W3:Y:S01]  /*7ba0*/  MUFU.EX2 R155, R30 ;  /* 0x0000001e009b7308 */ /* 0x000ee20000000800 */
[C---:B-1----:R-:W-:Y:S01]  /*7bb0*/  HMMA.16816.F32 R12, R112.reuse, R140, R12 ;  /* 0x0000008c700c723c */ /* 0x042fe2000000180c */
[----:B--2---:R-:W-:Y:S03]  /*7bc0*/  LDSM.16.MT88.4 R24, [R199+0x1000] ;  /* 0x00100000c718783b */ /* 0x004fe60000004200 */
[----:B------:R-:W-:Y:S02]  /*7bd0*/  FADD.FTZ R0, R170, R0 ;  /* 0x00000000aa007221 */ /* 0x000fe40000010000 */
[----:B----4-:R-:W-:Y:S02]  /*7be0*/  FADD.FTZ R2, R169, R2 ;  /* 0x00000002a9027221 */ /* 0x010fe40000010000 */
[C---:B------:R-:W-:Y:S01]  /*7bf0*/  HMMA.16816.F32 R92, R112.reuse, R142, R92 ;  /* 0x0000008e705c723c */ /* 0x040fe2000000185c */
[----:B------:R-:W1:Y:S01]  /*7c00*/  MUFU.EX2 R154, R31 ;  /* 0x0000001f009a7308 */ /* 0x000e620000000800 */
[----:B------:R-:W2:Y:S02]  /*7c10*/  LDSM.16.MT88.4 R140, [R199+0x800] ;  /* 0x00080000c78c783b */ /* 0x000ea40000004200 */
[----:B------:R-:W-:Y:S02]  /*7c20*/  FADD.FTZ R0, R167, R0 ;  /* 0x00000000a7007221 */ /* 0x000fe40000010000 */
[----:B------:R-:W-:Y:S02]  /*7c30*/  FADD.FTZ R2, R168, R2 ;  /* 0x00000002a8027221 */ /* 0x000fe40000010000 */
[----:B------:R-:W-:Y:S01]  /*7c40*/  FADD.FTZ R0, R166, R0 ;  /* 0x00000000a6007221 */ /* 0x000fe20000010000 */
[C---:B-----5:R-:W-:Y:S02]  /*7c50*/  HMMA.16816.F32 R96, R112.reuse, R116, R96 ;  /* 0x000000747060723c */ /* 0x060fe40000001860 */
[----:B------:R-:W-:Y:S01]  /*7c60*/  MUFU.EX2 R152, R33 ;  /* 0x0000002100987308 */ /* 0x000fe20000000800 */
[----:B------:R-:W-:Y:S02]  /*7c70*/  FADD.FTZ R2, R165, R2 ;  /* 0x00000002a5027221 */ /* 0x000fe40000010000 */
[----:B------:R-:W-:Y:S02]  /*7c80*/  FADD.FTZ R0, R163, R0 ;  /* 0x00000000a3007221 */ /* 0x000fe40000010000 */
[----:B------:R-:W-:Y:S01]  /*7c90*/  FADD.FTZ R2, R164, R2 ;  /* 0x00000002a4027221 */ /* 0x000fe20000010000 */
[C---:B------:R-:W-:Y:S01]  /*7ca0*/  HMMA.16816.F32 R100, R112.reuse, R118, R100 ;  /* 0x000000767064723c */ /* 0x040fe20000001864 */
[----:B------:R-:W4:Y:S03]  /*7cb0*/  LDSM.16.MT88.4 R116, [R198+0x800] ;  /* 0x00080000c674783b */ /* 0x000f260000004200 */
[----:B------:R-:W5:Y:S01]  /*7cc0*/  MUFU.EX2 R151, R34 ;  /* 0x0000002200977308 */ /* 0x000f620000000800 */
[----:B------:R-:W-:Y:S03]  /*7cd0*/  FADD.FTZ R0, R162, R0 ;  /* 0x00000000a2007221 */ /* 0x000fe60000010000 */
[C---:B------:R-:W-:Y:S04]  /*7ce0*/  HMMA.16816.F32 R16, R112.reuse, R120, R16 ;  /* 0x000000787010723c */ /* 0x040fe80000001810 */
[----:B---3--:R-:W-:Y:S02]  /*7cf0*/  FADD.FTZ R0, R155, R0 ;  /* 0x000000009b007221 */ /* 0x008fe40000010000 */
[----:B------:R-:W3:Y:S02]  /*7d00*/  MUFU.EX2 R150, R35 ;  /* 0x0000002300967308 */ /* 0x000ee40000000800 */
[----:B------:R-:W-:Y:S01]  /*7d10*/  HMMA.16816.F32 R104, R112, R122, R104 ;  /* 0x0000007a7068723c */ /* 0x000fe20000001868 */
[----:B------:R-:W4:Y:S03]  /*7d20*/  LDSM.16.MT88.4 R120, [R200+0x800] ;  /* 0x00080000c878783b */ /* 0x000f260000004200 */
[----:B-1----:R-:W-:Y:S03]  /*7d30*/  FADD.FTZ R0, R154, R0 ;  /* 0x000000009a007221 */ /* 0x002fe60000010000 */
[----:B------:R-:W-:Y:S01]  /*7d40*/  F2FP.PACK_AB R112, R216, R217 ;  /* 0x000000d9d870723e */ /* 0x000fe200000000ff */
[----:B------:R-:W-:Y:S01]  /*7d50*/  MUFU.EX2 R148, R37 ;  /* 0x0000002500947308 */ /* 0x000fe20000000800 */
[----:B------:R-:W-:Y:S03]  /*7d60*/  F2FP.PACK_AB R113, R182, R183 ;  /* 0x000000b7b671723e */ /* 0x000fe600000000ff */
[----:B------:R-:W-:Y:S01]  /*7d70*/  F2FP.PACK_AB R114, R180, R181 ;  /* 0x000000b5b472723e */ /* 0x000fe200000000ff */
[----:B-----5:R-:W-:Y:S01]  /*7d80*/  FADD.FTZ R0, R151, R0 ;  /* 0x0000000097007221 */ /* 0x020fe20000010000 */
[----:B------:R-:W-:Y:S04]  /*7d90*/  F2FP.PACK_AB R115, R170, R171 ;  /* 0x000000abaa73723e */ /* 0x000fe800000000ff */
[----:B------:R-:W1:Y:S03]  /*7da0*/  MUFU.EX2 R147, R38 ;  /* 0x0000002600937308 */ /* 0x000e660000000800 */
[C---:B------:R-:W-:Y:S03]  /*7db0*/  HMMA.16816.F32 R4, R112.reuse, R136, R4 ;  /* 0x000000887004723c */ /* 0x040fe60000001804 */
[----:B---3--:R-:W-:Y:S05]  /*7dc0*/  FADD.FTZ R0, R150, R0 ;  /* 0x0000000096007221 */ /* 0x008fea0000010000 */
[C---:B------:R-:W-:Y:S01]  /*7dd0*/  HMMA.16816.F32 R8, R112.reuse, R138, R8 ;  /* 0x0000008a7008723c */ /* 0x040fe20000001808 */
[----:B------:R-:W3:Y:S07]  /*7de0*/  LDSM.16.MT88.4 R136, [R199+0x4000] ;  /* 0x00400000c788783b */ /* 0x000eee0000004200 */
[C---:B--2---:R-:W-:Y:S04]  /*7df0*/  HMMA.16816.F32 R60, R112.reuse, R140, R60 ;  /* 0x0000008c703c723c */ /* 0x044fe8000000183c */
[----:B-1----:R-:W-:Y:S04]  /*7e00*/  FADD.FTZ R0, R147, R0 ;  /* 0x0000000093007221 */ /* 0x002fe80000010000 */
[C---:B------:R-:W-:Y:S08]  /*7e10*/  HMMA.16816.F32 R64, R112.reuse, R142, R64 ;  /* 0x0000008e7040723c */ /* 0x040ff00000001840 */
[C---:B----4-:R-:W-:Y:S08]  /*7e20*/  HMMA.16816.F32 R68, R112.reuse, R116, R68 ;  /* 0x000000747044723c */ /* 0x050ff00000001844 */
[C---:B------:R-:W-:Y:S01]  /*7e30*/  HMMA.16816.F32 R72, R112.reuse, R118, R72 ;  /* 0x000000767048723c */ /* 0x040fe20000001848 */
[----:B------:R-:W1:Y:S07]  /*7e40*/  LDSM.16.MT88.4 R116, [R198+0x4000] ;  /* 0x00400000c674783b */ /* 0x000e6e0000004200 */
[C---:B------:R-:W-:Y:S08]  /*7e50*/  HMMA.16816.F32 R76, R112.reuse, R120, R76 ;  /* 0x00000078704c723c */ /* 0x040ff0000000184c */
[C---:B------:R-:W-:Y:S01]  /*7e60*/  HMMA.16816.F32 R80, R112.reuse, R122, R80 ;  /* 0x0000007a7050723c */ /* 0x040fe20000001850 */
[----:B------:R-:W2:Y:S07]  /*7e70*/  LDSM.16.MT88.4 R120, [R197+0x1000] ;  /* 0x00100000c578783b */ /* 0x000eae0000004200 */
[C---:B------:R-:W-:Y:S08]  /*7e80*/  HMMA.16816.F32 R84, R112.reuse, R124, R84 ;  /* 0x0000007c7054723c */ /* 0x040ff00000001854 */
[C---:B------:R-:W-:Y:S01]  /*7e90*/  HMMA.16816.F32 R88, R112.reuse, R126, R88 ;  /* 0x0000007e7058723c */ /* 0x040fe20000001858 */
[----:B------:R-:W-:Y:S07]  /*7ea0*/  LDSM.16.MT88.4 R124, [R198+0x4800] ;  /* 0x00480000c67c783b */ /* 0x000fee0000004200 */
[C---:B---3--:R-:W-:Y:S08]  /*7eb0*/  HMMA.16816.F32 R12, R112.reuse, R136, R12 ;  /* 0x00000088700c723c */ /* 0x048ff0000000180c */
[C---:B------:R-:W-:Y:S08]  /*7ec0*/  HMMA.16816.F32 R92, R112.reuse, R138, R92 ;  /* 0x0000008a705c723c */ /* 0x040ff0000000185c */
[C---:B-1----:R-:W-:Y:S08]  /*7ed0*/  HMMA.16816.F32 R96, R112.reuse, R116, R96 ;  /* 0x000000747060723c */ /* 0x042ff00000001860 */
[C---:B------:R-:W-:Y:S01]  /*7ee0*/  HMMA.16816.F32 R100, R112.reuse, R118, R100 ;  /* 0x000000767064723c */ /* 0x040fe20000001864 */
[----:B------:R-:W1:Y:S07]  /*7ef0*/  LDSM.16.MT88.4 R116, [R198+0x1000] ;  /* 0x00100000c674783b */ /* 0x000e6e0000004200 */
[C---:B------:R-:W-:Y:S07]  /*7f00*/  HMMA.16816.F32 R16, R112.reuse, R20, R16 ;  /* 0x000000147010723c */ /* 0x040fee0000001810 */
[--C-:B------:R-:W-:Y:S01]  /*7f10*/  FFMA.FTZ R20, R28, c[0x0][0x2d0], -R109.reuse ;  /* 0x0000b4001c147a23 */ /* 0x100fe2000001086d */
[----:B------:R-:W-:Y:S01]  /*7f20*/  HMMA.16816.F32 R104, R112, R22, R104 ;  /* 0x000000167068723c */ /* 0x000fe20000001868 */
[----:B------:R-:W3:Y:S02]  /*7f30*/  LDSM.16.MT88.4 R112, [R200+0x1000] ;  /* 0x00100000c870783b */ /* 0x000ee40000004200 */
[----:B------:R4:W5:Y:S01]  /*7f40*/  MUFU.EX2 R161, R20 ;  /* 0x0000001400a17308 */ /* 0x0009620000000800 */
[----:B------:R-:W-:Y:S03]  /*7f50*/  F2FP.PACK_AB R21, R166, R167 ;  /* 0x000000a7a615723e */ /* 0x000fe600000000ff */
[----:B------:R-:W-:Y:S02]  /*7f60*/  F2FP.PACK_AB R22, R164, R165 ;  /* 0x000000a5a416723e */ /* 0x000fe400000000ff */
[----:B------:R-:W-:Y:S01]  /*7f70*/  F2FP.PACK_AB R23, R162, R163 ;  /* 0x000000a3a217723e */ /* 0x000fe200000000ff */
[----:B------:R-:W1:Y:S02]  /*7f80*/  LDSM.16.MT88.4 R28, [R197+0x4800] ;  /* 0x00480000c51c783b */ /* 0x000e640000004200 */
[----:B----4-:R-:W-:Y:S01]  /*7f90*/  F2FP.PACK_AB R20, R168, R169 ;  /* 0x000000a9a814723e */ /* 0x010fe200000000ff */
[----:B-----5:R-:W-:Y:S04]  /*7fa0*/  FADD.FTZ R2, R161, R2 ;  /* 0x00000002a1027221 */ /* 0x020fe80000010000 */
[----:B------:R-:W-:Y:S02]  /*7fb0*/  FADD.FTZ R2, R160, R2 ;  /* 0x00000002a0027221 */ /* 0x000fe40000010000 */
[C---:B--2---:R-:W-:Y:S08]  /*7fc0*/  HMMA.16816.F32 R4, R20.reuse, R120, R4 ;  /* 0x000000781404723c */ /* 0x044ff00000001804 */
[C---:B------:R-:W-:Y:S01]  /*7fd0*/  HMMA.16816.F32 R8, R20.reuse, R122, R8 ;  /* 0x0000007a1408723c */ /* 0x040fe20000001808 */
[----:B------:R-:W2:Y:S07]  /*7fe0*/  LDSM.16.MT88.4 R120, [R199+0x4800] ;  /* 0x00480000c778783b */ /* 0x000eae0000004200 */
[C---:B------:R-:W-:Y:S07]  /*7ff0*/  HMMA.16816.F32 R60, R20.reuse, R24, R60 ;  /* 0x00000018143c723c */ /* 0x040fee000000183c */
[--C-:B------:R-:W-:Y:S01]  /*8000*/  FFMA.FTZ R24, R32, c[0x0][0x2d0], -R109.reuse ;  /* 0x0000b40020187a23 */ /* 0x100fe2000001086d */
[C---:B------:R-:W-:Y:S01]  /*8010*/  HMMA.16816.F32 R64, R20.reuse, R26, R64 ;  /* 0x0000001a1440723c */ /* 0x040fe20000001840 */
[----:B------:R-:W-:Y:S02]  /*8020*/  LDSM.16.MT88.4 R32, [R199+0x1800] ;  /* 0x00180000c720783b */ /* 0x000fe40000004200 */
[----:B------:R4:W5:Y:S05]  /*8030*/  MUFU.EX2 R153, R24 ;  /* 0x0000001800997308 */ /* 0x00096a0000000800 */
[C---:B-1----:R-:W-:Y:S08]  /*8040*/  HMMA.16816.F32 R68, R20.reuse, R116, R68 ;  /* 0x000000741444723c */ /* 0x042ff00000001844 */
[C---:B------:R-:W-:Y:S01]  /*8050*/  HMMA.16816.F32 R72, R20.reuse, R118, R72 ;  /* 0x000000761448723c */ /* 0x040fe20000001848 */
[----:B------:R-:W-:Y:S07]  /*8060*/  LDSM.16.MT88.4 R116, [R197+0x1800] ;  /* 0x00180000c574783b */ /* 0x000fee0000004200 */
[C---:B---3--:R-:W-:Y:S01]  /*8070*/  HMMA.16816.F32 R76, R20.reuse, R112, R76 ;  /* 0x00000070144c723c */ /* 0x048fe2000000184c */
[----:B----4-:R-:W1:Y:S03]  /*8080*/  LDSM.16.MT88.4 R24, [R200+0x4800] ;  /* 0x00480000c818783b */ /* 0x010e660000004200 */
[----:B-----5:R-:W-:Y:S04]  /*8090*/  FADD.FTZ R2, R153, R2 ;  /* 0x0000000299027221 */ /* 0x020fe80000010000 */
[C---:B------:R-:W-:Y:S01]  /*80a0*/  HMMA.16816.F32 R80, R20.reuse, R114, R80 ;  /* 0x000000721450723c */ /* 0x040fe20000001850 */
[----:B------:R-:W-:Y:S03]  /*80b0*/  LDSM.16.MT88.4 R112, [R197+0x5000] ;  /* 0x00500000c570783b */ /* 0x000fe60000004200 */
[----:B------:R-:W-:Y:S04]  /*80c0*/  FADD.FTZ R2, R152, R2 ;  /* 0x0000000298027221 */ /* 0x000fe80000010000 */
[C---:B------:R-:W-:Y:S07]  /*80d0*/  HMMA.16816.F32 R84, R20.reuse, R28, R84 ;  /* 0x0000001c1454723c */ /* 0x040fee0000001854 */
[--C-:B------:R-:W-:Y:S01]  /*80e0*/  FFMA.FTZ R28, R36, c[0x0][0x2d0], -R109.reuse ;  /* 0x0000b400241c7a23 */ /* 0x100fe2000001086d */
[C---:B------:R-:W-:Y:S03]  /*80f0*/  HMMA.16816.F32 R88, R20.reuse, R30, R88 ;  /* 0x0000001e1458723c */ /* 0x040fe60000001858 */
[----:B------:R3:W4:Y:S01]  /*8100*/  MUFU.EX2 R149, R28 ;  /* 0x0000001c00957308 */ /* 0x0007220000000800 */
[--C-:B------:R-:W-:Y:S02]  /*8110*/  FFMA.FTZ R36, R40, c[0x0][0x2d0], -R109.reuse ;  /* 0x0000b40028247a23 */ /* 0x100fe4000001086d */
[--C-:B------:R-:W-:Y:S02]  /*8120*/  FFMA.FTZ R40, R48, c[0x0][0x2d0], -R109.reuse ;  /* 0x0000b40030287a23 */ /* 0x100fe4000001086d */
[C---:B--2---:R-:W-:Y:S04]  /*8130*/  HMMA.16816.F32 R12, R20.reuse, R120, R12 ;  /* 0x00000078140c723c */ /* 0x044fe8000000180c */
[--C-:B------:R-:W-:Y:S01]  /*8140*/  FFMA.FTZ R48, R57, c[0x0][0x2d0], -R109.reuse ;  /* 0x0000b40039307a23 */ /* 0x100fe2000001086d */
[----:B------:R-:W2:Y:S03]  /*8150*/  MUFU.EX2 R145, R36 ;  /* 0x0000002400917308 */ /* 0x000ea60000000800 */
[C---:B------:R-:W-:Y:S01]  /*8160*/  HMMA.16816.F32 R92, R20.reuse, R122, R92 ;  /* 0x0000007a145c723c */ /* 0x040fe2000000185c */
[----:B------:R-:W-:Y:S06]  /*8170*/  LDSM.16.MT88.4 R120, [R199+0x2000] ;  /* 0x00200000c778783b */ /* 0x000fec0000004200 */
[----:B------:R-:W-:Y:S01]  /*8180*/  MUFU.EX2 R141, R40 ;  /* 0x00000028008d7308 */ /* 0x000fe20000000800 */
[C---:B------:R-:W-:Y:S01]  /*8190*/  HMMA.16816.F32 R96, R20.reuse, R124, R96 ;  /* 0x0000007c1460723c */ /* 0x040fe20000001860 */
[----:B---3--:R-:W-:Y:S03]  /*81a0*/  LDSM.16.MT88.4 R28, [R200+0x1800] ;  /* 0x00180000c81c783b */ /* 0x008fe60000004200 */
[----:B----4-:R-:W-:Y:S04]  /*81b0*/  FADD.FTZ R2, R149, R2 ;  /* 0x0000000295027221 */ /* 0x010fe80000010000 */
[C---:B------:R-:W-:Y:S04]  /*81c0*/  HMMA.16816.F32 R100, R20.reuse, R126, R100 ;  /* 0x0000007e1464723c */ /* 0x040fe80000001864 */
[----:B------:R-:W-:Y:S04]  /*81d0*/  FADD.FTZ R2, R148, R2 ;  /* 0x0000000294027221 */ /* 0x000fe80000010000 */
[C---:B-1----:R-:W-:Y:S04]  /*81e0*/  HMMA.16816.F32 R16, R20.reuse, R24, R16 ;  /* 0x000000181410723c */ /* 0x042fe80000001810 */
[----:B--2---:R-:W-:Y:S04]  /*81f0*/  FADD.FTZ R2, R145, R2 ;  /* 0x0000000291027221 */ /* 0x004fe80000010000 */
[----:B------:R-:W-:Y:S01]  /*8200*/  HMMA.16816.F32 R104, R20, R26, R104 ;  /* 0x0000001a1468723c */ /* 0x000fe20000001868 */
[----:B------:R-:W1:Y:S06]  /*8210*/  LDSM.16.MT88.4 R24, [R198+0x1800] ;  /* 0x00180000c618783b */ /* 0x000e6c0000004200 */
[----:B------:R-:W-:Y:S02]  /*8220*/  F2FP.PACK_AB R20, R160, R161 ;  /* 0x000000a1a014723e */ /* 0x000fe400000000ff */
[----:B------:R-:W-:Y:S03]  /*8230*/  F2FP.PACK_AB R21, R154, R155 ;  /* 0x0000009b9a15723e */ /* 0x000fe600000000ff */
[----:B------:R-:W-:Y:S02]  /*8240*/  F2FP.PACK_AB R22, R152, R153 ;  /* 0x000000999816723e */ /* 0x000fe400000000ff */
[----:B------:R-:W-:Y:S07]  /*8250*/  F2FP.PACK_AB R23, R150, R151 ;  /* 0x000000979617723e */ /* 0x000fee00000000ff */
[C---:B------:R-:W-:Y:S08]  /*8260*/  HMMA.16816.F32 R4, R20.reuse, R116, R4 ;  /* 0x000000741404723c */ /* 0x040ff00000001804 */
[C---:B------:R-:W-:Y:S01]  /*8270*/  HMMA.16816.F32 R8, R20.reuse, R118, R8 ;  /* 0x000000761408723c */ /* 0x040fe20000001808 */
[----:B------:R-:W-:Y:S07]  /*8280*/  LDSM.16.MT88.4 R116, [R200+0x5000] ;  /* 0x00500000c874783b */ /* 0x000fee0000004200 */
[C---:B------:R-:W-:Y:S07]  /*8290*/  HMMA.16816.F32 R60, R20.reuse, R32, R60 ;  /* 0x00000020143c723c */ /* 0x040fee000000183c */
[----:B------:R-:W-:Y:S01]  /*82a0*/  FFMA.FTZ R32, R39, c[0x0][0x2d0], -R108 ;  /* 0x0000b40027207a23 */ /* 0x000fe2000001086c */
[C---:B------:R-:W-:Y:S01]  /*82b0*/  HMMA.16816.F32 R64, R20.reuse, R34, R64 ;  /* 0x000000221440723c */ /* 0x040fe20000001840 */
[----:B------:R-:W-:Y:S02]  /*82c0*/  LDSM.16.MT88.4 R36, [R198+0x5000] ;  /* 0x00500000c624783b */ /* 0x000fe40000004200 */
[----:B------:R2:W3:Y:S05]  /*82d0*/  MUFU.EX2 R146, R32 ;  /* 0x0000002000927308 */ /* 0x0004ea0000000800 */
[C---:B-1----:R-:W-:Y:S07]  /*82e0*/  HMMA.16816.F32 R68, R20.reuse, R24, R68 ;  /* 0x000000181444723c */ /* 0x042fee0000001844 */
[--C-:B------:R-:W-:Y:S01]  /*82f0*/  FFMA.FTZ R24, R41, c[0x0][0x2d0], -R109.reuse ;  /* 0x0000b40029187a23 */ /* 0x100fe2000001086d */
[C---:B------:R-:W-:Y:S03]  /*8300*/  HMMA.16816.F32 R72, R20.reuse, R26, R72 ;  /* 0x0000001a1448723c */ /* 0x040fe60000001848 */
[----:B------:R1:W4:Y:S05]  /*8310*/  MUFU.EX2 R144, R24 ;  /* 0x0000001800907308 */ /* 0x00032a0000000800 */
[C---:B------:R-:W-:Y:S01]  /*8320*/  HMMA.16816.F32 R76, R20.reuse, R28, R76 ;  /* 0x0000001c144c723c */ /* 0x040fe2000000184c */
[----:B--2---:R-:W2:Y:S03]  /*8330*/  LDSM.16.MT88.4 R32, [R199+0x5000] ;  /* 0x00500000c720783b */ /* 0x004ea60000004200 */
[----:B---3--:R-:W-:Y:S03]  /*8340*/  FADD.FTZ R0, R146, R0 ;  /* 0x0000000092007221 */ /* 0x008fe60000010000 */
[--C-:B------:R-:W-:Y:S01]  /*8350*/  FFMA.FTZ R28, R43, c[0x0][0x2d0], -R108.reuse ;  /* 0x0000b4002b1c7a23 */ /* 0x100fe2000001086c */
[C---:B------:R-:W-:Y:S03]  /*8360*/  HMMA.16816.F32 R80, R20.reuse, R30, R80 ;  /* 0x0000001e1450723c */ /* 0x040fe60000001850 */
[----:B------:R3:W-:Y:S05]  /*8370*/  MUFU.EX2 R142, R28 ;  /* 0x0000001c008e7308 */ /* 0x0007ea0000000800 */
[C---:B------:R-:W-:Y:S04]  /*8380*/  HMMA.16816.F32 R84, R20.reuse, R112, R84 ;  /* 0x000000701454723c */ /* 0x040fe80000001854 */
[----:B-1----:R-:W-:Y:S02]  /*8390*/  FFMA.FTZ R24, R42, c[0x0][0x2d0], -R108 ;  /* 0x0000b4002a187a23 */ /* 0x002fe4000001086c */
[----:B------:R-:W-:Y:S01]  /*83a0*/  LDSM.16.MT88.4 R40, [R199+0x6000] ;  /* 0x00600000c728783b */ /* 0x000fe20000004200 */
[----:B----4-:R-:W-:Y:S01]  /*83b0*/  FADD.FTZ R2, R144, R2 ;  /* 0x0000000290027221 */ /* 0x010fe20000010000 */
[C---:B------:R-:W-:Y:S01]  /*83c0*/  HMMA.16816.F32 R88, R20.reuse, R114, R88 ;  /* 0x000000721458723c */ /* 0x040fe20000001858 */
[----:B------:R1:W4:Y:S05]  /*83d0*/  MUFU.EX2 R143, R24 ;  /* 0x00000018008f7308 */ /* 0x00032a0000000800 */
[----:B---3--:R-:W-:Y:S02]  /*83e0*/  LDSM.16.MT88.4 R28, [R198+0x2000] ;  /* 0x00200000c61c783b */ /* 0x008fe40000004200 */
[C---:B--2---:R-:W-:Y:S06]  /*83f0*/  HMMA.16816.F32 R12, R20.reuse, R32, R12 ;  /* 0x00000020140c723c */ /* 0x044fec000000180c */
[----:B-1----:R-:W1:Y:S01]  /*8400*/  LDSM.16.MT88.4 R24, [R197+0x2000] ;  /* 0x00200000c518783b */ /* 0x002e620000004200 */
[----:B----4-:R-:W-:Y:S01]  /*8410*/  FADD.FTZ R0, R143, R0 ;  /* 0x000000008f007221 */ /* 0x010fe20000010000 */
[C---:B------:R-:W-:Y:S04]  /*8420*/  HMMA.16816.F32 R92, R20.reuse, R34, R92 ;  /* 0x00000022145c723c */ /* 0x040fe8000000185c */
[----:B------:R-:W-:Y:S02]  /*8430*/  FADD.FTZ R0, R142, R0 ;  /* 0x000000008e007221 */ /* 0x000fe40000010000 */
[----:B------:R-:W2:Y:S02]  /*8440*/  LDSM.16.MT88.4 R32, [R200+0x2000] ;  /* 0x00200000c820783b */ /* 0x000ea40000004200 */
[C---:B------:R-:W-:Y:S07]  /*8450*/  HMMA.16816.F32 R96, R20.reuse, R36, R96 ;  /* 0x000000241460723c */ /* 0x040fee0000001860 */
[--C-:B------:R-:W-:Y:S01]  /*8460*/  FFMA.FTZ R36, R44, c[0x0][0x2d0], -R109.reuse ;  /* 0x0000b4002c247a23 */ /* 0x100fe2000001086d */
[C---:B------:R-:W-:Y:S03]  /*8470*/  HMMA.16816.F32 R100, R20.reuse, R38, R100 ;  /* 0x000000261464723c */ /* 0x040fe60000001864 */
[----:B------:R3:W4:Y:S05]  /*8480*/  MUFU.EX2 R127, R36 ;  /* 0x00000024007f7308 */ /* 0x00072a0000000800 */
[C---:B------:R-:W-:Y:S08]  /*8490*/  HMMA.16816.F32 R16, R20.reuse, R116, R16 ;  /* 0x000000741410723c */ /* 0x040ff00000001810 */
[----:B------:R-:W-:Y:S01]  /*84a0*/  HMMA.16816.F32 R104, R20, R118, R104 ;  /* 0x000000761468723c */ /* 0x000fe20000001868 */
[----:B------:R-:W-:Y:S06]  /*84b0*/  LDSM.16.MT88.4 R116, [R197+0x3000] ;  /* 0x00300000c574783b */ /* 0x000fec0000004200 */
[----:B------:R-:W-:Y:S02]  /*84c0*/  F2FP.PACK_AB R20, R148, R149 ;  /* 0x000000959414723e */ /* 0x000fe400000000ff */
[----:B------:R-:W-:Y:S01]  /*84d0*/  F2FP.PACK_AB R21, R146, R147 ;  /* 0x000000939215723e */ /* 0x000fe200000000ff */
[----:B---3--:R-:W-:Y:S02]  /*84e0*/  LDSM.16.MT88.4 R36, [R199+0x5800] ;  /* 0x00580000c724783b */ /* 0x008fe40000004200 */
[----:B------:R-:W-:Y:S01]  /*84f0*/  F2FP.PACK_AB R22, R144, R145 ;  /* 0x000000919016723e */ /* 0x000fe200000000ff */
[----:B----4-:R-:W-:Y:S01]  /*8500*/  FADD.FTZ R2, R127, R2 ;  /* 0x000000027f027221 */ /* 0x010fe20000010000 */
[----:B------:R-:W-:Y:S07]  /*8510*/  F2FP.PACK_AB R23, R142, R143 ;  /* 0x0000008f8e17723e */ /* 0x000fee00000000ff */
[C---:B-1----:R-:W-:Y:S08]  /*8520*/  HMMA.16816.F32 R4, R20.reuse, R24, R4 ;  /* 0x000000181404723c */ /* 0x042ff00000001804 */
[C---:B------:R-:W-:Y:S01]  /*8530*/  HMMA.16816.F32 R8, R20.reuse, R26, R8 ;  /* 0x0000001a1408723c */ /* 0x040fe20000001808 */
[----:B------:R-:W1:Y:S07]  /*8540*/  LDSM.16.MT88.4 R24, [R197+0x5800] ;  /* 0x00580000c518783b */ /* 0x000e6e0000004200 */
[C---:B------:R-:W-:Y:S08]  /*8550*/  HMMA.16816.F32 R60, R20.reuse, R120, R60 ;  /* 0x00000078143c723c */ /* 0x040ff0000000183c */
[C---:B------:R-:W-:Y:S08]  /*8560*/  HMMA.16816.F32 R64, R20.reuse, R122, R64 ;  /* 0x0000007a1440723c */ /* 0x040ff00000001840 */
[C---:B------:R-:W-:Y:S07]  /*8570*/  HMMA.16816.F32 R68, R20.reuse, R28, R68 ;  /* 0x0000001c1444723c */ /* 0x040fee0000001844 */
[--C-:B------:R-:W-:Y:S01]  /*8580*/  FFMA.FTZ R28, R45, c[0x0][0x2d0], -R109.reuse ;  /* 0x0000b4002d1c7a23 */ /* 0x100fe2000001086d */
[C---:B------:R-:W-:Y:S03]  /*8590*/  HMMA.16816.F32 R72, R20.reuse, R30, R72 ;  /* 0x0000001e1448723c */ /* 0x040fe60000001848 */
[----:B------:R3:W4:Y:S05]  /*85a0*/  MUFU.EX2 R126, R28 ;  /* 0x0000001c007e7308 */ /* 0x00072a0000000800 */
[C---:B--2---:R-:W-:Y:S07]  /*85b0*/  HMMA.16816.F32 R76, R20.reuse, R32, R76 ;  /* 0x00000020144c723c */ /* 0x044fee000000184c */
[--C-:B------:R-:W-:Y:S01]  /*85c0*/  FFMA.FTZ R32, R47, c[0x0][0x2d0], -R108.reuse ;  /* 0x0000b4002f207a23 */ /* 0x100fe2000001086c */
[C---:B------:R-:W-:Y:S03]  /*85d0*/  HMMA.16816.F32 R80, R20.reuse, R34, R80 ;  /* 0x000000221450723c */ /* 0x040fe60000001850 */
[----:B------:R2:W-:Y:S05]  /*85e0*/  MUFU.EX2 R124, R32 ;  /* 0x00000020007c7308 */ /* 0x0005ea0000000800 */
[C---:B-1----:R-:W-:Y:S04]  /*85f0*/  HMMA.16816.F32 R84, R20.reuse, R24, R84 ;  /* 0x000000181454723c */ /* 0x042fe80000001854 */
[----:B---3--:R-:W-:Y:S02]  /*8600*/  FFMA.FTZ R28, R46, c[0x0][0x2d0], -R108 ;  /* 0x0000b4002e1c7a23 */ /* 0x008fe4000001086c */
[----:B------:R-:W-:Y:S01]  /*8610*/  LDSM.16.MT88.4 R44, [R198+0x6000] ;  /* 0x00600000c62c783b */ /* 0x000fe20000004200 */
[--C-:B------:R-:W-:Y:S01]  /*8620*/  FFMA.FTZ R24, R49, c[0x0][0x2d0], -R109.reuse ;  /* 0x0000b40031187a23 */ /* 0x100fe2000001086d */
[C---:B------:R-:W-:Y:S01]  /*8630*/  HMMA.16816.F32 R88, R20.reuse, R26, R88 ;  /* 0x0000001a1458723c */ /* 0x040fe20000001858 */
[----:B------:R1:W3:Y:S03]  /*8640*/  MUFU.EX2 R125, R28 ;  /* 0x0000001c007d7308 */ /* 0x0002e60000000800 */
[----:B----4-:R-:W-:Y:S04]  /*8650*/  FADD.FTZ R2, R126, R2 ;  /* 0x000000027e027221 */ /* 0x010fe80000010000 */
[C---:B------:R-:W-:Y:S03]  /*8660*/  HMMA.16816.F32 R12, R20.reuse, R36, R12 ;  /* 0x00000024140c723c */ /* 0x040fe6000000180c */
[----:B------:R4:W-:Y:S01]  /*8670*/  MUFU.EX2 R140, R24 ;  /* 0x00000018008c7308 */ /* 0x0009e20000000800 */
[----:B--2---:R-:W-:Y:S01]  /*8680*/  LDSM.16.MT88.4 R32, [R200+0x5800] ;  /* 0x00580000c820783b */ /* 0x004fe20000004200 */
[----:B------:R-:W-:Y:S02]  /*8690*/  FADD.FTZ R2, R141, R2 ;  /* 0x000000028d027221 */ /* 0x000fe40000010000 */
[----:B------:R-:W-:Y:S01]  /*86a0*/  FFMA.FTZ R36, R51, c[0x0][0x2d0], -R108 ;  /* 0x0000b40033247a23 */ /* 0x000fe2000001086c */
[C---:B------:R-:W-:Y:S05]  /*86b0*/  HMMA.16816.F32 R92, R20.reuse, R38, R92 ;  /* 0x00000026145c723c */ /* 0x040fea000000185c */
[----:B------:R2:W-:Y:S01]  /*86c0*/  MUFU.EX2 R138, R36 ;  /* 0x00000024008a7308 */ /* 0x0005e20000000800 */
[----:B-1----:R-:W1:Y:S01]  /*86d0*/  LDSM.16.MT88.4 R28, [R198+0x5800] ;  /* 0x00580000c61c783b */ /* 0x002e620000004200 */
[----:B---3--:R-:W-:Y:S05]  /*86e0*/  FADD.FTZ R0, R125, R0 ;  /* 0x000000007d007221 */ /* 0x008fea0000010000 */
[----:B------:R-:W-:Y:S02]  /*86f0*/  FADD.FTZ R0, R124, R0 ;  /* 0x000000007c007221 */ /* 0x000fe40000010000 */
[----:B----4-:R-:W-:Y:S02]  /*8700*/  FFMA.FTZ R24, R50, c[0x0][0x2d0], -R108 ;  /* 0x0000b40032187a23 */ /* 0x010fe4000001086c */
[----:B------:R-:W-:Y:S01]  /*8710*/  MUFU.EX2 R50, R48 ;  /* 0x0000003000327308 */ /* 0x000fe20000000800 */
[----:B--2---:R-:W-:Y:S09]  /*8720*/  LDSM.16.MT88.4 R36, [R199+0x2800] ;  /* 0x00280000c724783b */ /* 0x004ff20000004200 */
[----:B------:R2:W3:Y:S01]  /*8730*/  MUFU.EX2 R139, R24 ;  /* 0x00000018008b7308 */ /* 0x0004e20000000800 */
[C---:B-1----:R-:W-:Y:S01]  /*8740*/  HMMA.16816.F32 R96, R20.reuse, R28, R96 ;  /* 0x0000001c1460723c */ /* 0x042fe20000001860 */
[----:B--2---:R-:W1:Y:S06]  /*8750*/  LDSM.16.MT88.4 R24, [R197+0x2800] ;  /* 0x00280000c518783b */ /* 0x004e6c0000004200 */
[--C-:B------:R-:W-:Y:S01]  /*8760*/  FFMA.FTZ R28, R52, c[0x0][0x2d0], -R109.reuse ;  /* 0x0000b400341c7a23 */ /* 0x100fe2000001086d */
[C---:B------:R-:W-:Y:S03]  /*8770*/  HMMA.16816.F32 R100, R20.reuse, R30, R100 ;  /* 0x0000001e1464723c */ /* 0x040fe60000001864 */
[----:B------:R2:W-:Y:S01]  /*8780*/  MUFU.EX2 R137, R28 ;  /* 0x0000001c00897308 */ /* 0x0005e20000000800 */
[----:B---3--:R-:W-:Y:S04]  /*8790*/  FADD.FTZ R0, R139, R0 ;  /* 0x000000008b007221 */ /* 0x008fe80000010000 */
[C---:B------:R-:W-:Y:S07]  /*87a0*/  HMMA.16816.F32 R16, R20.reuse, R32, R16 ;  /* 0x000000201410723c */ /* 0x040fee0000001810 */
[--C-:B------:R-:W-:Y:S01]  /*87b0*/  FFMA.FTZ R32, R53, c[0x0][0x2d0], -R109.reuse ;  /* 0x0000b40035207a23 */ /* 0x100fe2000001086d */
[----:B------:R-:W-:Y:S03]  /*87c0*/  HMMA.16816.F32 R104, R20, R34, R104 ;  /* 0x000000221468723c */ /* 0x000fe60000001868 */
[----:B------:R3:W4:Y:S04]  /*87d0*/  MUFU.EX2 R136, R32 ;  /* 0x0000002000887308 */ /* 0x0007280000000800 */
[----:B------:R-:W-:Y:S02]  /*87e0*/  F2FP.PACK_AB R20, R126, R127 ;  /* 0x0000007f7e14723e */ /* 0x000fe400000000ff */
[----:B------:R-:W-:Y:S01]  /*87f0*/  F2FP.PACK_AB R21, R124, R125 ;  /* 0x0000007d7c15723e */ /* 0x000fe200000000ff */
[----:B--2---:R-:W2:Y:S02]  /*8800*/  LDSM.16.MT88.4 R28, [R198+0x2800] ;  /* 0x00280000c61c783b */ /* 0x004ea40000004200 */
[----:B------:R-:W-:Y:S02]  /*8810*/  F2FP.PACK_AB R22, R140, R141 ;  /* 0x0000008d8c16723e */ /* 0x000fe400000000ff */
[----:B------:R-:W-:Y:S07]  /*8820*/  F2FP.PACK_AB R23, R138, R139 ;  /* 0x0000008b8a17723e */ /* 0x000fee00000000ff */
[C---:B-1----:R-:W-:Y:S01]  /*8830*/  HMMA.16816.F32 R4, R20.reuse, R24, R4 ;  /* 0x000000181404723c */ /* 0x042fe20000001804 */
[----:B---3--:R-:W1:Y:S06]  /*8840*/  LDSM.16.MT88.4 R32, [R200+0x2800] ;  /* 0x00280000c820783b */ /* 0x008e6c0000004200 */
[--C-:B------:R-:W-:Y:S01]  /*8850*/  FFMA.FTZ R24, R54, c[0x0][0x2d0], -R108.reuse ;  /* 0x0000b40036187a23 */ /* 0x100fe2000001086c */
[C---:B------:R-:W-:Y:S03]  /*8860*/  HMMA.16816.F32 R8, R20.reuse, R26, R8 ;  /* 0x0000001a1408723c */ /* 0x040fe60000001808 */
[----:B------:R3:W-:Y:S05]  /*8870*/  MUFU.EX2 R53, R24 ;  /* 0x0000001800357308 */ /* 0x0007ea0000000800 */
[C---:B------:R-:W-:Y:S07]  /*8880*/  HMMA.16816.F32 R60, R20.reuse, R36, R60 ;  /* 0x00000024143c723c */ /* 0x040fee000000183c */
[----:B------:R-:W-:Y:S01]  /*8890*/  FFMA.FTZ R36, R56, c[0x0][0x2d0], -R109 ;  /* 0x0000b40038247a23 */ /* 0x000fe2000001086d */
[C---:B------:R-:W-:Y:S03]  /*88a0*/  HMMA.16816.F32 R64, R20.reuse, R38, R64 ;  /* 0x000000261440723c */ /* 0x040fe60000001840 */
[----:B------:R5:W-:Y:S01]  /*88b0*/  MUFU.EX2 R51, R36 ;  /* 0x0000002400337308 */ /* 0x000be20000000800 */
[----:B------:R-:W-:Y:S04]  /*88c0*/  MOV R109, R3 ;  /* 0x00000003006d7202 */ /* 0x000fe80000000f00 */
[C---:B--2---:R-:W-:Y:S04]  /*88d0*/  HMMA.16816.F32 R68, R20.reuse, R28, R68 ;  /* 0x0000001c1444723c */ /* 0x044fe80000001844 */
[--C-:B---3--:R-:W-:Y:S03]  /*88e0*/  FFMA.FTZ R24, R55, c[0x0][0x2d0], -R108.reuse ;  /* 0x0000b40037187a23 */ /* 0x108fe6000001086c */
[--C-:B------:R-:W-:Y:S01]  /*88f0*/  FFMA.FTZ R28, R58, c[0x0][0x2d0], -R108.reuse ;  /* 0x0000b4003a1c7a23 */ /* 0x100fe2000001086c */
[C---:B------:R-:W-:Y:S01]  /*8900*/  HMMA.16816.F32 R72, R20.reuse, R30, R72 ;  /* 0x0000001e1448723c */ /* 0x040fe20000001848 */
[----:B------:R2:W3:Y:S03]  /*8910*/  MUFU.EX2 R52, R24 ;  /* 0x0000001800347308 */ /* 0x0004e60000000800 */
[----:B------:R-:W-:Y:S04]  /*8920*/  FFMA.FTZ R108, R59, c[0x0][0x2d0], -R108 ;  /* 0x0000b4003b6c7a23 */ /* 0x000fe8000001086c */
[C---:B-1----:R-:W-:Y:S01]  /*8930*/  HMMA.16816.F32 R76, R20.reuse, R32, R76 ;  /* 0x00000020144c723c */ /* 0x042fe2000000184c */
[----:B-----5:R-:W-:Y:S02]  /*8940*/  LDSM.16.MT88.4 R36, [R200+0x6000] ;  /* 0x00600000c824783b */ /* 0x020fe40000004200 */
[----:B------:R1:W-:Y:S05]  /*8950*/  MUFU.EX2 R49, R28 ;  /* 0x0000001c00317308 */ /* 0x0003ea0000000800 */
[C---:B------:R-:W-:Y:S01]  /*8960*/  HMMA.16816.F32 R80, R20.reuse, R34, R80 ;  /* 0x000000221450723c */ /* 0x040fe20000001850 */
[----:B------:R-:W-:Y:S04]  /*8970*/  LDSM.16.MT88.4 R32, [R198+0x3000] ;  /* 0x00300000c620783b */ /* 0x000fe80000004200 */
[----:B------:R-:W5:Y:S04]  /*8980*/  MUFU.EX2 R48, R108 ;  /* 0x0000006c00307308 */ /* 0x000f680000000800 */
[----:B--2---:R-:W2:Y:S08]  /*8990*/  LDSM.16.MT88.4 R24, [R197+0x6000] ;  /* 0x00600000c518783b */ /* 0x004eb00000004200 */
[----:B-1----:R-:W1:Y:S01]  /*89a0*/  LDSM.16.MT88.4 R28, [R199+0x3000] ;  /* 0x00300000c71c783b */ /* 0x002e620000004200 */
[C---:B--2---:R-:W-:Y:S08]  /*89b0*/  HMMA.16816.F32 R84, R20.reuse, R24, R84 ;  /* 0x000000181454723c */ /* 0x044ff00000001854 */
[C---:B------:R-:W-:Y:S01]  /*89c0*/  HMMA.16816.F32 R88, R20.reuse, R26, R88 ;  /* 0x0000001a1458723c */ /* 0x040fe20000001858 */
[----:B------:R-:W2:Y:S07]  /*89d0*/  LDSM.16.MT88.4 R24, [R200+0x3000] ;  /* 0x00300000c818783b */ /* 0x000eae0000004200 */
[C---:B------:R-:W-:Y:S08]  /*89e0*/  HMMA.16816.F32 R12, R20.reuse, R40, R12 ;  /* 0x00000028140c723c */ /* 0x040ff0000000180c */
[C---:B------:R-:W-:Y:S08]  /*89f0*/  HMMA.16816.F32 R92, R20.reuse, R42, R92 ;  /* 0x0000002a145c723c */ /* 0x040ff0000000185c */
[C---:B------:R-:W-:Y:S08]  /*8a00*/  HMMA.16816.F32 R96, R20.reuse, R44, R96 ;  /* 0x0000002c1460723c */ /* 0x040ff00000001860 */
[C---:B------:R-:W-:Y:S08]  /*8a10*/  HMMA.16816.F32 R100, R20.reuse, R46, R100 ;  /* 0x0000002e1464723c */ /* 0x040ff00000001864 */
[C---:B------:R-:W-:Y:S08]  /*8a20*/  HMMA.16816.F32 R16, R20.reuse, R36, R16 ;  /* 0x000000241410723c */ /* 0x040ff00000001810 */
[----:B------:R-:W-:Y:S07]  /*8a30*/  HMMA.16816.F32 R104, R20, R38, R104 ;  /* 0x000000261468723c */ /* 0x000fee0000001868 */
[----:B----4-:R-:W-:Y:S02]  /*8a40*/  F2FP.PACK_AB R20, R136, R137 ;  /* 0x000000898814723e */ /* 0x010fe400000000ff */
[----:B---3--:R-:W-:Y:S03]  /*8a50*/  F2FP.PACK_AB R21, R52, R53 ;  /* 0x000000353415723e */ /* 0x008fe600000000ff */
[----:B------:R-:W-:Y:S02]  /*8a60*/  F2FP.PACK_AB R22, R50, R51 ;  /* 0x000000333216723e */ /* 0x000fe400000000ff */
[----:B-----5:R-:W-:Y:S07]  /*8a70*/  F2FP.PACK_AB R23, R48, R49 ;  /* 0x000000313017723e */ /* 0x020fee00000000ff */
[C---:B------:R-:W-:Y:S01]  /*8a80*/  HMMA.16816.F32 R112, R20.reuse, R116, R4 ;  /* 0x000000741470723c */ /* 0x040fe20000001804 */
[----:B------:R-:W3:Y:S07]  /*8a90*/  LDSM.16.MT88.4 R4, [R197+0x6800] ;  /* 0x00680000c504783b */ /* 0x000eee0000004200 */
[C---:B------:R-:W-:Y:S01]  /*8aa0*/  HMMA.16816.F32 R116, R20.reuse, R118, R8 ;  /* 0x000000761474723c */ /* 0x040fe20000001808 */
[----:B------:R-:W4:Y:S07]  /*8ab0*/  LDSM.16.MT88.4 R8, [R199+0x6800] ;  /* 0x00680000c708783b */ /* 0x000f2e0000004200 */
[C---:B-1----:R-:W-:Y:S08]  /*8ac0*/  HMMA.16816.F32 R60, R20.reuse, R28, R60 ;  /* 0x0000001c143c723c */ /* 0x042ff0000000183c */
[C---:B------:R-:W-:Y:S08]  /*8ad0*/  HMMA.16816.F32 R64, R20.reuse, R30, R64 ;  /* 0x0000001e1440723c */ /* 0x040ff00000001840 */
[C---:B------:R-:W-:Y:S08]  /*8ae0*/  HMMA.16816.F32 R68, R20.reuse, R32, R68 ;  /* 0x000000201444723c */ /* 0x040ff00000001844 */
[C---:B------:R-:W-:Y:S08]  /*8af0*/  HMMA.16816.F32 R72, R20.reuse, R34, R72 ;  /* 0x000000221448723c */ /* 0x040ff00000001848 */
[C---:B--2---:R-:W-:Y:S08]  /*8b00*/  HMMA.16816.F32 R76, R20.reuse, R24, R76 ;  /* 0x00000018144c723c */ /* 0x044ff0000000184c */
[C---:B------:R-:W-:Y:S01]  /*8b10*/  HMMA.16816.F32 R80, R20.reuse, R26, R80 ;  /* 0x0000001a1450723c */ /* 0x040fe20000001850 */
[----:B------:R-:W1:Y:S07]  /*8b20*/  LDSM.16.MT88.4 R24, [R198+0x6800] ;  /* 0x00680000c618783b */ /* 0x000e6e0000004200 */
[C---:B---3--:R-:W-:Y:S08]  /*8b30*/  HMMA.16816.F32 R84, R20.reuse, R4, R84 ;  /* 0x000000041454723c */ /* 0x048ff00000001854 */
[C---:B------:R-:W-:Y:S01]  /*8b40*/  HMMA.16816.F32 R88, R20.reuse, R6, R88 ;  /* 0x000000061458723c */ /* 0x040fe20000001858 */
[----:B------:R-:W2:Y:S07]  /*8b50*/  LDSM.16.MT88.4 R4, [R200+0x6800] ;  /* 0x00680000c804783b */ /* 0x000eae0000004200 */
[C---:B----4-:R-:W-:Y:S08]  /*8b60*/  HMMA.16816.F32 R120, R20.reuse, R8, R12 ;  /* 0x000000081478723c */ /* 0x050ff0000000180c */
[C---:B------:R-:W-:Y:S08]  /*8b70*/  HMMA.16816.F32 R92, R20.reuse, R10, R92 ;  /* 0x0000000a145c723c */ /* 0x040ff0000000185c */
[C---:B-1----:R-:W-:Y:S08]  /*8b80*/  HMMA.16816.F32 R96, R20.reuse, R24, R96 ;  /* 0x000000181460723c */ /* 0x042ff00000001860 */
[C---:B------:R-:W-:Y:S08]  /*8b90*/  HMMA.16816.F32 R100, R20.reuse, R26, R100 ;  /* 0x0000001a1464723c */ /* 0x040ff00000001864 */
[C---:B--2---:R-:W-:Y:S07]  /*8ba0*/  HMMA.16816.F32 R124, R20.reuse, R4, R16 ;  /* 0x00000004147c723c */ /* 0x044fee0000001810 */
        /* <DEDUP_REMOVED lines=11> */
[----:B------:R-:W-:-:S05]  /*8c60*/  @P0 BRA `(.L_x_1480) ;  /* 0xffffcf2000000947 */ /* 0x000fca000383ffff */
.L_x_1477:
[----:B------:R-:W-:Y:S05]  /*8c70*/  BRA.DIV ~URZ, `(.L_x_1481) ;  /* 0x00003f027f007947 */ /* 0x000fea000b800000 */
[----:B------:R-:W1:Y:S04]  /*8c80*/  SHFL.BFLY PT, R0, R226, 0x2, 0x1f ;  /* 0x0c401f00e2007f89 */ /* 0x000e6800000e0000 */
[----:B------:R-:W2:Y:S01]  /*8c90*/  SHFL.BFLY PT, R3, R227, 0x2, 0x1f ;  /* 0x0c401f00e3037f89 */ /* 0x000ea200000e0000 */
[----:B-1----:R-:W-:-:S02]  /*8ca0*/  FADD.FTZ R0, R0, R226 ;  /* 0x000000e200007221 */ /* 0x002fc40000010000 */
[----:B--2---:R-:W-:-:S03]  /*8cb0*/  FADD.FTZ R3, R3, R227 ;  /* 0x000000e303037221 */ /* 0x004fc60000010000 */
[----:B------:R-:W1:Y:S04]  /*8cc0*/  SHFL.BFLY PT, R2, R0, 0x1, 0x1f ;  /* 0x0c201f0000027f89 */ /* 0x000e6800000e0000 */
[----:B------:R2:W3:Y:S01]  /*8cd0*/  SHFL.BFLY PT, R4, R3, 0x1, 0x1f ;  /* 0x0c201f0003047f89 */ /* 0x0004e200000e0000 */
[----:B-1----:R-:W-:-:S05]  /*8ce0*/  FADD.FTZ R0, R0, R2 ;  /* 0x0000000200007221 */ /* 0x002fca0000010000 */
.L_x_1544:
        /* <DEDUP_REMOVED lines=85> */
.L_x_1474:
[----:B------:R-:W2:Y:S01]  /*9240*/  S2R R2, SR_TID.X ;  /* 0x0000000000027919 */ /* 0x000ea20000002100 */
[----:B------:R-:W-:Y:S01]  /*9250*/  BSSY B0, `(.L_x_1482) ;  /* 0x0000010000007945 */ /* 0x000fe20003800000 */
[----:B--2---:R-:W-:-:S13]  /*9260*/  LOP3.LUT P0, RZ, R2, 0xff, RZ, 0xc0, !PT ;  /* 0x000000ff02ff7812 */ /* 0x004fda000780c0ff */
[----:B------:R-:W-:Y:S05]  /*9270*/  @P0 BRA `(.L_x_1483) ;  /* 0x000000d000000947 */ /* 0x000fea0003800000 */
[----:B------:R-:W2:Y:S01]  /*9280*/  S2R R4, SR_LANEID ;  /* 0x0000000000047919 */ /* 0x000ea20000000000 */
        /* <DEDUP_REMOVED lines=11> */
[----:B--2---:R-:W-:-:S06]  /*9340*/  IADD3 R236, R3, c[0x0][0xc], R2 ;  /* 0x0000030003ec7a10 */ /* 0x004fcc0007ffe002 */
.L_x_1483:
[----:B------:R-:W-:Y:S05]  /*9350*/  BSYNC B0 ;  /* 0x0000000000007941 */ /* 0x000fea0003800000 */
.L_x_1482:
[----:B------:R-:W-:Y:S01]  /*9360*/  PRMT R0, R0, 0x9910, RZ ;  /* 0x0000991000007816 */ /* 0x000fe200000000ff */
[----:B------:R-:W-:Y:S01]  /*9370*/  BSSY B1, `(.L_x_1484) ;  /* 0x000028e000017945 */ /* 0x000fe20003800000 */
[----:B------:R-:W-:Y:S01]  /*9380*/  IMAD.MOV.U32 R94, RZ, RZ, R236 ;  /* 0x000000ffff5e7224 */ /* 0x000fe200078e00ec */
[----:B------:R-:W-:Y:S02]  /*9390*/  SHF.R.S32.HI R7, RZ, 0x1f, R235 ;  /* 0x0000001fff077819 */ /* 0x000fe400000114eb */
[----:B------:R-:W-:Y:S02]  /*93a0*/  ISETP.NE.AND P0, PT, R0, RZ, PT ;  /* 0x000000ff0000720c */ /* 0x000fe40003f05270 */
[----:B------:R-:W-:Y:S02]  /*93b0*/  SHF.R.S32.HI R40, RZ, 0x1f, R228 ;  /* 0x0000001fff287819 */ /* 0x000fe400000114e4 */
[----:B------:R-:W-:-:S09]  /*93c0*/  SHF.R.S32.HI R41, RZ, 0x1f, R231 ;  /* 0x0000001fff297819 */ /* 0x000fd200000114e7 */
[----:B------:R-:W-:Y:S05]  /*93d0*/  @!P0 BRA `(.L_x_1485) ;  /* 0x00001d9000008947 */ /* 0x000fea0003800000 */
[----:B------:R-:W2:Y:S04]  /*93e0*/  LDL R13, [R1+0x8] ;  /* 0x00000800010d7983 */ /* 0x000ea80000100800 */
[----:B------:R-:W3:Y:S04]  /*93f0*/  LDL R12, [R1+0xc] ;  /* 0x00000c00010c7983 */ /* 0x000ee80000100800 */
[----:B------:R-:W4:Y:S04]  /*9400*/  LDL R8, [R1+0x14] ;  /* 0x0000140001087983 */ /* 0x000f280000100800 */
[----:B------:R-:W4:Y:S04]  /*9410*/  LDL R11, [R1+0x10] ;  /* 0x00001000010b7983 */ /* 0x000f280000100800 */
[----:B------:R-:W4:Y:S04]  /*9420*/  LDL R10, [R1+0x24] ;  /* 0x00002400010a7983 */ /* 0x000f280000100800 */
[----:B------:R-:W4:Y:S04]  /*9430*/  LDL R6, [R1+0x1c] ;  /* 0x00001c0001067983 */ /* 0x000f280000100800 */
[----:B-1----:R-:W4:Y:S04]  /*9440*/  LDL R5, [R1+0x20] ;  /* 0x0000200001057983 */ /* 0x002f280000100800 */
        /* <DEDUP_REMOVED lines=55> */
[----:B------:R-:W2:Y:S01]  /*97c0*/  LDL.LU R8, [R1] ;  /* 0x0000000001087983 */ /* 0x000ea20000300800 */
        /* <DEDUP_REMOVED lines=32> */
.L_x_1486:
[----:B----4-:R-:W2:Y:S04]  /*99d0*/  LDL R6, [R1+0x30] ;  /* 0x0000300001067983 */ /* 0x010ea80000100800 */
[----:B------:R-:W3:Y:S01]  /*99e0*/  LDL R15, [R1+0x4] ;  /* 0x00000400010f7983 */ /* 0x000ee20000100800 */
[----:B------:R-:W-:Y:S01]  /*99f0*/  IMAD.MOV.U32 R9, RZ, RZ, 0x368 ;  /* 0x00000368ff097424 */ /* 0x000fe200078e00ff */
[----:B------:R-:W-:Y:S01]  /*9a00*/  ISETP.GT.AND P3, PT, R3, 0x1, PT ;  /* 0x000000010300780c */ /* 0x000fe20003f64270 */
[----:B------:R-:W-:Y:S01]  /*9a10*/  IMAD.MOV.U32 R2, RZ, RZ, c[0x0][0x4e8] ;  /* 0x00013a00ff027624 */ /* 0x000fe200078e00ff */
[----:B------:R-:W4:Y:S01]  /*9a20*/  LDL R22, [R1+0x2c] ;  /* 0x00002c0001167983 */ /* 0x000f220000100800 */
[----:B------:R-:W-:-:S02]  /*9a30*/  ISETP.NE.U32.AND P0, PT, RZ, c[0x0][0x500], PT ;  /* 0x00014000ff007a0c */ /* 0x000fc40003f05070 */
[----:B------:R-:W-:Y:S02]  /*9a40*/  SEL R9, R9, 0x328, P3 ;  /* 0x0000032809097807 */ /* 0x000fe40001800000 */
[----:B------:R-:W-:Y:S02]  /*9a50*/  ISETP.NE.AND.EX P0, PT, RZ, c[0x0][0x504], PT, P0 ;  /* 0x00014100ff007a0c */ /* 0x000fe40003f05300 */
[----:B------:R-:W1:Y:S01]  /*9a60*/  LDC.64 R4, c[0x0][R9+0x170] ;  /* 0x00005c0009047b82 */ /* 0x000e620000000a00 */
[----:B------:R-:W-:Y:S02]  /*9a70*/  ISETP.NE.AND P2, PT, R2, 0x1, PT ;  /* 0x000000010200780c */ /* 0x000fe40003f45270 */
[----:B------:R-:W-:Y:S02]  /*9a80*/  SEL R8, R235, RZ, !P0 ;  /* 0x000000ffeb087207 */ /* 0x000fe40004000000 */
[----:B------:R-:W-:-:S03]  /*9a90*/  SEL R3, R7, RZ, !P0 ;  /* 0x000000ff07037207 */ /* 0x000fc60004000000 */
[----:B------:R-:W1:Y:S08]  /*9aa0*/  LDC.64 R12, c[0x0][R9+0x168] ;  /* 0x00005a00090c7b82 */ /* 0x000e700000000a00 */
[----:B------:R2:W2:Y:S08]  /*9ab0*/  LDC.64 R16, c[0x0][R9+0x178] ;  /* 0x00005e0009107b82 */ /* 0x0004b00000000a00 */
[----:B------:R2:W2:Y:S01]  /*9ac0*/  LDC.64 R18, c[0x0][R9+0x160] ;  /* 0x0000580009127b82 */ /* 0x0004a20000000a00 */
[----:B------:R-:W1:Y:S02]  /*9ad0*/  S2R R23, SR_TID.X ;  /* 0x0000000000177919 */ /* 0x000e640000002100 */
[----:B-1----:R-:W-:-:S04]  /*9ae0*/  IMAD R2, R5, R8, RZ ;  /* 0x0000000805027224 */ /* 0x002fc800078e02ff */
[C---:B------:R-:W-:Y:S02]  /*9af0*/  IMAD R11, R4.reuse, R3, R2 ;  /* 0x00000003040b7224 */ /* 0x040fe400078e0202 */
[----:B------:R-:W-:-:S04]  /*9b00*/  IMAD.WIDE.U32 R4, R4, R8, RZ ;  /* 0x0000000804047225 */ /* 0x000fc800078e00ff */
[-C--:B------:R-:W-:Y:S02]  /*9b10*/  IMAD R10, R13, R245.reuse, RZ ;  /* 0x000000f50d0a7224 */ /* 0x080fe400078e02ff */
[----:B--2---:R-:W-:Y:S02]  /*9b20*/  IMAD R9, R237, 0x80, R6 ;  /* 0x00000080ed097824 */ /* 0x004fe400078e0206 */
[----:B------:R-:W-:-:S04]  /*9b30*/  IMAD.WIDE.U32 R6, R12, R245, RZ ;  /* 0x000000f50c067225 */ /* 0x000fc800078e00ff */
[----:B------:R-:W-:-:S04]  /*9b40*/  @P2 IMAD.HI.U32 R3, R9, c[0x0][0x4ec], RZ ;  /* 0x00013b0009032a27 */ /* 0x000fc800078e00ff */
[----:B------:R-:W-:Y:S01]  /*9b50*/  IMAD.MOV.U32 R2, RZ, RZ, R9 ;  /* 0x000000ffff027224 */ /* 0x000fe200078e0009 */
[----:B------:R-:W-:Y:S02]  /*9b60*/  @P2 SHF.R.U32.HI R2, RZ, c[0x0][0x4f0], R3 ;  /* 0x00013c00ff022a19 */ /* 0x000fe40000011603 */
[----:B---3--:R-:W-:Y:S02]  /*9b70*/  SEL R3, R15, RZ, P3 ;  /* 0x000000ff0f037207 */ /* 0x008fe40001800000 */
        /* <DEDUP_REMOVED lines=22> */
[C---:B------:R-:W-:Y:S02]  /*9ce0*/  LEA R4, P0, R2.reuse, R4, 0x2 ;  /* 0x0000000402047211 */ /* 0x040fe400078010ff */
        /* <DEDUP_REMOVED lines=8> */
[----:B------:R4:W2:Y:S01]  /*9d70*/  SHFL.IDX PT, R5, R2, 0x1, 0x1c1f ;  /* 0x003c1f0002057f89 */ /* 0x0008a200000e0000 */
[----:B------:R-:W-:Y:S01]  /*9d80*/  IMAD R11, R14, c[0x0][0x4e8], RZ ;  /* 0x00013a000e0b7a24 */ /* 0x000fe200078e02ff */
[----:B------:R-:W-:Y:S01]  /*9d90*/  LOP3.LUT P0, RZ, R15, 0x3, RZ, 0xc0, !PT ;  /* 0x000000030fff7812 */ /* 0x000fe2000780c0ff */
[----:B----4-:R-:W-:-:S05]  /*9da0*/  IMAD R2, R237, 0x80, R22 ;  /* 0x00000080ed027824 */ /* 0x010fca00078e0216 */
[C---:B------:R-:W-:Y:S02]  /*9db0*/  IADD3 R3, R2.reuse, 0x8, RZ ;  /* 0x0000000802037810 */ /* 0x040fe40007ffe0ff */
[-C--:B------:R-:W-:Y:S02]  /*9dc0*/  ISETP.GE.OR P1, PT, R2, R11.reuse, P0 ;  /* 0x0000000b0200720c */ /* 0x080fe40000726670 */
[----:B------:R-:W-:-:S11]  /*9dd0*/  ISETP.GE.OR P0, PT, R3, R11, P0 ;  /* 0x0000000b0300720c */ /* 0x000fd60000706670 */
[----:B-1----:R1:W-:Y:S01]  /*9de0*/  @!P1 ST.E [R6.64], R21 ;  /* 0x0000001506009985 */ /* 0x0023e2000c101906 */
[----:B------:R-:W-:-:S03]  /*9df0*/  ISETP.GE.AND P1, PT, R2, R11, PT ;  /* 0x0000000b0200720c */ /* 0x000fc60003f26270 */
[----:B--2---:R1:W-:Y:S01]  /*9e00*/  @!P0 ST.E [R4.64], R20 ;  /* 0x0000001404008985 */ /* 0x0043e2000c101906 */
[----:B------:R-:W-:Y:S01]  /*9e10*/  ISETP.GE.AND P0, PT, R3, R11, PT ;  /* 0x0000000b0300720c */ /* 0x000fe20003f06270 */
[----:B------:R-:W-:Y:S05]  /*9e20*/  @P3 BRA `(.L_x_1487) ;  /* 0x0000068000003947 */ /* 0x000fea0003800000 */
[----:B------:R-:W-:Y:S01]  /*9e30*/  IMAD R10, R10, c[0x0][0x3a0], RZ ;  /* 0x0000e8000a0a7a24 */ /* 0x000fe200078e02ff */
[----:B-1----:R-:W-:Y:S01]  /*9e40*/  LEA R4, R234, R230, 0x5 ;  /* 0x000000e6ea047211 */ /* 0x002fe200078e28ff */
[C---:B------:R-:W-:Y:S01]  /*9e50*/  IMAD.WIDE.U32 R2, R0.reuse, c[0x0][0x3a0], RZ ;  /* 0x0000e80000027a25 */ /* 0x040fe200078e00ff */
[----:B------:R-:W-:Y:S01]  /*9e60*/  SHF.R.S32.HI R5, RZ, 0x1f, R8 ;  /* 0x0000001fff057819 */ /* 0x000fe20000011408 */
[----:B------:R1:W2:Y:S01]  /*9e70*/  LDS.128 R16, [R207+0x80] ;  /* 0x00008000cf107984 */ /* 0x0002a20000000c00 */
[----:B------:R-:W-:Y:S01]  /*9e80*/  LEA R4, R237, R4, 0x7 ;  /* 0x00000004ed047211 */ /* 0x000fe200078e38ff */
[----:B------:R-:W-:Y:S02]  /*9e90*/  IMAD R0, R0, c[0x0][0x3a4], R10 ;  /* 0x0000e90000007a24 */ /* 0x000fe400078e020a */
[----:B------:R1:W3:Y:S01]  /*9ea0*/  LDS.128 R24, [R207+0x1080] ;  /* 0x00108000cf187984 */ /* 0x0002e20000000c00 */
[----:B------:R-:W-:-:S02]  /*9eb0*/  IMAD R5, R5, c[0x0][0x3f0], RZ ;  /* 0x0000fc0005057a24 */ /* 0x000fc400078e02ff */
[----:B------:R-:W-:Y:S01]  /*9ec0*/  IADD3 R3, R3, R0, RZ ;  /* 0x0000000003037210 */ /* 0x000fe20007ffe0ff */
[----:B------:R-:W-:Y:S01]  /*9ed0*/  @P2 IMAD.HI.U32 R6, R4, c[0x0][0x4ec], RZ ;  /* 0x00013b0004062a27 */ /* 0x000fe200078e00ff */
[----:B------:R1:W4:Y:S01]  /*9ee0*/  LDS.128 R32, [R207+0x2080] ;  /* 0x00208000cf207984 */ /* 0x0003220000000c00 */
[----:B------:R-:W-:Y:S02]  /*9ef0*/  MOV R0, R4 ;  /* 0x0000000400007202 */ /* 0x000fe40000000f00 */
[C---:B------:R-:W-:Y:S01]  /*9f00*/  IMAD.WIDE.U32 R2, R245.reuse, c[0x0][0x3e8], R2 ;  /* 0x0000fa00f5027a25 */ /* 0x040fe200078e0002 */
[----:B------:R1:W1:Y:S01]  /*9f10*/  LDS.128 R36, [R207+0x3080] ;  /* 0x00308000cf247984 */ /* 0x0002620000000c00 */
[----:B------:R-:W-:Y:S02]  /*9f20*/  @P2 SHF.R.U32.HI R0, RZ, c[0x0][0x4f0], R6 ;  /* 0x00013c00ff002a19 */ /* 0x000fe40000011606 */
[----:B------:R-:W-:Y:S01]  /*9f30*/  IMAD R3, R245, c[0x0][0x3ec], R3 ;  /* 0x0000fb00f5037a24 */ /* 0x000fe200078e0203 */
[----:B------:R1:W1:Y:S01]  /*9f40*/  LDS.128 R12, [R207+0x4080] ;  /* 0x00408000cf0c7984 */ /* 0x0002620000000c00 */
[C---:B------:R-:W-:Y:S01]  /*9f50*/  IMAD R7, R8.reuse, c[0x0][0x3f4], R5 ;  /* 0x0000fd0008077a24 */ /* 0x040fe200078e0205 */
[----:B------:R-:W-:Y:S01]  /*9f60*/  SHF.R.S32.HI R6, RZ, 0x1f, R0 ;  /* 0x0000001fff067819 */ /* 0x000fe20000011400 */
[----:B------:R-:W-:Y:S01]  /*9f70*/  IMAD.WIDE.U32 R2, R8, c[0x0][0x3f0], R2 ;  /* 0x0000fc0008027a25 */ /* 0x000fe200078e0002 */
[----:B------:R1:W1:Y:S01]  /*9f80*/  LDS.128 R20, [R207+0x5080] ;  /* 0x00508000cf147984 */ /* 0x0002620000000c00 */
[----:B------:R-:W-:-:S02]  /*9f90*/  IADD3 R5, -R0, RZ, RZ ;  /* 0x000000ff00057210 */ /* 0x000fc40007ffe1ff */
[----:B------:R-:W-:Y:S01]  /*9fa0*/  IMAD R6, R6, c[0x0][0x3e0], RZ ;  /* 0x0000f80006067a24 */ /* 0x000fe200078e02ff */
[----:B------:R1:W1:Y:S01]  /*9fb0*/  LDS.128 R28, [R207+0x6080] ;  /* 0x00608000cf1c7984 */ /* 0x0002620000000c00 */
[----:B------:R-:W-:Y:S01]  /*9fc0*/  IADD3 R3, R3, R7, RZ ;  /* 0x0000000703037210 */ /* 0x000fe20007ffe0ff */
[----:B------:R-:W-:Y:S02]  /*9fd0*/  IMAD R4, R5, c[0x0][0x4e8], R4 ;  /* 0x00013a0005047a24 */ /* 0x000fe400078e0204 */
        /* <DEDUP_REMOVED lines=14> */
.L_x_1545:
[----:B------:R-:W-:Y:S05]  /*a0c0*/  BRA.DIV ~URZ, `(.L_x_1489) ;  /* 0x00002c927f007947 */ /* 0x000fea000b800000 */
[----:B------:R4:W2:Y:S02]  /*a0d0*/  SHFL.IDX PT, R0, R8, RZ, 0x181f ;  /* 0x00181fff08007589 */ /* 0x0008a400000e0000 */
.L_x_1546:
        /* <DEDUP_REMOVED lines=11> */
.L_x_1491:
[----:B------:R-:W-:Y:S05]  /*a190*/  BSYNC B0 ;  /* 0x0000000000007941 */ /* 0x000fea0003800000 */
.L_x_1490:
[----:B------:R-:W-:Y:S05]  /*a1a0*/  BRA.DIV ~URZ, `(.L_x_1492) ;  /* 0x00002c127f007947 */ /* 0x000fea000b800000 */
[----:B---3--:R3:W4:Y:S04]  /*a1b0*/  SHFL.IDX PT, R9, R7, 0x1, 0x181f ;  /* 0x00381f0007097f89 */ /* 0x00872800000e0000 */
[----:B--2---:R3:W2:Y:S02]  /*a1c0*/  SHFL.IDX PT, R0, R8, 0x1, 0x181f ;  /* 0x00381f0008007f89 */ /* 0x0046a400000e0000 */
.L_x_1547:
        /* <DEDUP_REMOVED lines=10> */
[----:B------:R2:W-:Y:S04]  /*a270*/  @!P1 ST.E.128 [R4.64], R24 ;  /* 0x0000001804009985 */ /* 0x0005e8000c101d06 */
[----:B-1----:R2:W-:Y:S02]  /*a280*/  @!P0 ST.E.128 [R2.64], R20 ;  /* 0x0000001402008985 */ /* 0x0025e4000c101d06 */
.L_x_1494:
[----:B------:R-:W-:Y:S05]  /*a290*/  BSYNC B0 ;  /* 0x0000000000007941 */ /* 0x000fea0003800000 */
.L_x_1493:
[----:B------:R-:W-:Y:S05]  /*a2a0*/  BRA.DIV ~URZ, `(.L_x_1495) ;  /* 0x00002bd27f007947 */ /* 0x000fea000b800000 */
[----:B----4-:R4:W3:Y:S02]  /*a2b0*/  SHFL.IDX PT, R9, R7, 0x2, 0x181f ;  /* 0x00581f0007097f89 */ /* 0x0108e400000e0000 */
.L_x_1548:
[----:B------:R-:W-:Y:S05]  /*a2c0*/  BRA.DIV ~URZ, `(.L_x_1496) ;  /* 0x00002c227f007947 */ /* 0x000fea000b800000 */
[----:B--2---:R2:W4:Y:S02]  /*a2d0*/  SHFL.IDX PT, R0, R8, 0x2, 0x181f ;  /* 0x00581f0008007f89 */ /* 0x00452400000e0000 */
.L_x_1549:
        /* <DEDUP_REMOVED lines=11> */
[----:B-1----:R3:W-:Y:S02]  /*a390*/  @!P0 ST.E.128 [R2.64], R28 ;  /* 0x0000001c02008985 */ /* 0x0027e4000c101d06 */
.L_x_1498:
[----:B------:R-:W-:Y:S05]  /*a3a0*/  BSYNC B0 ;  /* 0x0000000000007941 */ /* 0x000fea0003800000 */
.L_x_1497:
[----:B------:R-:W-:Y:S05]  /*a3b0*/  BRA.DIV ~URZ, `(.L_x_1499) ;  /* 0x00002b927f007947 */ /* 0x000fea000b800000 */
[----:B---34-:R-:W3:Y:S04]  /*a3c0*/  SHFL.IDX PT, R7, R7, 0x3, 0x181f ;  /* 0x00781f0007077f89 */ /* 0x018ee800000e0000 */
[----:B------:R4:W2:Y:S02]  /*a3d0*/  SHFL.IDX PT, R0, R8, 0x3, 0x181f ;  /* 0x00781f0008007f89 */ /* 0x0008a400000e0000 */
.L_x_1550:
        /* <DEDUP_REMOVED lines=13> */
.L_x_1487:
[----:B-1----:R-:W2:Y:S01]  /*a4b0*/  LDL.LU R6, [R1+0x4] ;  /* 0x0000040001067983 */ /* 0x002ea20000300800 */
[----:B------:R-:W-:Y:S02]  /*a4c0*/  IMAD R10, R10, c[0x0][0x408], RZ ;  /* 0x000102000a0a7a24 */ /* 0x000fe400078e02ff */
[----:B------:R-:W-:-:S04]  /*a4d0*/  IMAD.WIDE.U32 R2, R0, c[0x0][0x408], RZ ;  /* 0x0001020000027a25 */ /* 0x000fc800078e00ff */
[----:B------:R-:W-:Y:S02]  /*a4e0*/  IMAD R0, R0, c[0x0][0x40c], R10 ;  /* 0x0001030000007a24 */ /* 0x000fe400078e020a */
[----:B------:R-:W-:-:S03]  /*a4f0*/  @P2 IMAD.HI.U32 R5, R9, c[0x0][0x4ec], RZ ;  /* 0x00013b0009052a27 */ /* 0x000fc600078e00ff */
[----:B------:R-:W-:Y:S02]  /*a500*/  IADD3 R3, R3, R0, RZ ;  /* 0x0000000003037210 */ /* 0x000fe40007ffe0ff */
[----:B------:R-:W-:-:S03]  /*a510*/  SHF.R.S32.HI R0, RZ, 0x1f, R8 ;  /* 0x0000001fff007819 */ /* 0x000fc60000011408 */
[----:B------:R-:W-:-:S04]  /*a520*/  IMAD.WIDE.U32 R2, R245, c[0x0][0x438], R2 ;  /* 0x00010e00f5027a25 */ /* 0x000fc800078e0002 */
[----:B------:R-:W-:Y:S02]  /*a530*/  IMAD R0, R0, c[0x0][0x440], RZ ;  /* 0x0001100000007a24 */ /* 0x000fe400078e02ff */
[----:B------:R-:W-:Y:S02]  /*a540*/  IMAD R3, R245, c[0x0][0x43c], R3 ;  /* 0x00010f00f5037a24 */ /* 0x000fe400078e0203 */
[C---:B------:R-:W-:Y:S01]  /*a550*/  IMAD R4, R8.reuse, c[0x0][0x444], R0 ;  /* 0x0001110008047a24 */ /* 0x040fe200078e0200 */
[----:B------:R-:W-:Y:S01]  /*a560*/  MOV R0, R9 ;  /* 0x0000000900007202 */ /* 0x000fe20000000f00 */
[----:B------:R-:W-:Y:S01]  /*a570*/  IMAD.WIDE.U32 R2, R8, c[0x0][0x440], R2 ;  /* 0x0001100008027a25 */ /* 0x000fe200078e0002 */
[----:B------:R-:W-:-:S04]  /*a580*/  @P2 SHF.R.U32.HI R0, RZ, c[0x0][0x4f0], R5 ;  /* 0x00013c00ff002a19 */ /* 0x000fc80000011605 */
[----:B------:R-:W-:Y:S02]  /*a590*/  IADD3 R3, R3, R4, RZ ;  /* 0x0000000403037210 */ /* 0x000fe40007ffe0ff */
[----:B------:R-:W-:Y:S02]  /*a5a0*/  SHF.R.S32.HI R5, RZ, 0x1f, R0 ;  /* 0x0000001fff057819 */ /* 0x000fe40000011400 */
[----:B------:R-:W-:-:S03]  /*a5b0*/  IADD3 R4, -R0, RZ, RZ ;  /* 0x000000ff00047210 */ /* 0x000fc60007ffe1ff */
[----:B------:R-:W-:Y:S02]  /*a5c0*/  IMAD R5, R5, c[0x0][0x430], RZ ;  /* 0x00010c0005057a24 */ /* 0x000fe400078e02ff */
[----:B------:R-:W-:Y:S02]  /*a5d0*/  IMAD R4, R4, c[0x0][0x4e8], R9 ;  /* 0x00013a0004047a24 */ /* 0x000fe400078e0209 */
[----:B------:R-:W-:Y:S02]  /*a5e0*/  IMAD R5, R0, c[0x0][0x434], R5 ;  /* 0x00010d0000057a24 */ /* 0x000fe400078e0205 */
[----:B--2---:R-:W-:-:S04]  /*a5f0*/  IMAD.WIDE.U32 R2, R6, c[0x0][0x448], R2 ;  /* 0x0001120006027a25 */ /* 0x004fc800078e0002 */
[----:B------:R-:W-:-:S04]  /*a600*/  IMAD R3, R6, c[0x0][0x44c], R3 ;  /* 0x0001130006037a24 */ /* 0x000fc800078e0203 */
        /* <DEDUP_REMOVED lines=11> */
.L_x_1551:
[----:B------:R-:W-:Y:S05]  /*a6c0*/  BRA.DIV ~URZ, `(.L_x_1502) ;  /* 0x000029b27f007947 */ /* 0x000fea000b800000 */
[----:B------:R3:W4:Y:S02]  /*a6d0*/  SHFL.IDX PT, R0, R28, RZ, 0x1c1f ;  /* 0x001c1fff1c007589 */ /* 0x00072400000e0000 */
.L_x_1552:
[C---:B------:R-:W-:Y:S01]  /*a6e0*/  IADD3 R15, R244.reuse, 0x18, RZ ;  /* 0x00000018f40f7810 */ /* 0x040fe20007ffe0ff */
[----:B------:R-:W-:Y:S01]  /*a6f0*/  BSSY B0, `(.L_x_1503) ;  /* 0x0000060000007945 */ /* 0x000fe20003800000 */
        /* <DEDUP_REMOVED lines=95> */
.L_x_1504:
[----:B------:R-:W-:Y:S05]  /*acf0*/  BSYNC B0 ;  /* 0x0000000000007941 */ /* 0x000fea0003800000 */
.L_x_1503:
[----:B------:R-:W-:Y:S05]  /*ad00*/  BRA.DIV ~URZ, `(.L_x_1505) ;  /* 0x000023d27f007947 */ /* 0x000fea000b800000 */
[----:B--2---:R2:W1:Y:S04]  /*ad10*/  SHFL.IDX PT, R4, R14, 0x1, 0x1c1f ;  /* 0x003c1f000e047f89 */ /* 0x00446800000e0000 */
[----:B----4-:R2:W4:Y:S02]  /*ad20*/  SHFL.IDX PT, R0, R28, 0x1, 0x1c1f ;  /* 0x003c1f001c007f89 */ /* 0x01052400000e0000 */
.L_x_1553:
[----:B------:R-:W-:Y:S05]  /*ad30*/  @P0 BRA `(.L_x_1500) ;  /* 0x00000f1000000947 */ /* 0x000fea0003800000 */
[----:B------:R-:W-:Y:S02]  /*ad40*/  ISETP.GE.AND P1, PT, R13, c[0x0][0x3c8], PT ;  /* 0x0000f2000d007a0c */ /* 0x000fe40003f26270 */
[----:B------:R-:W-:Y:S02]  /*ad50*/  ISETP.GE.AND P2, PT, R244, c[0x0][0x3c8], PT ;  /* 0x0000f200f4007a0c */ /* 0x000fe40003f46270 */
[----:B------:R-:W-:Y:S02]  /*ad60*/  ISETP.GE.AND P0, PT, R12, c[0x0][0x3c8], PT ;  /* 0x0000f2000c007a0c */ /* 0x000fe40003f06270 */
[----:B------:R-:W-:-:S02]  /*ad70*/  ISETP.GE.AND P5, PT, R15, c[0x0][0x3c8], PT ;  /* 0x0000f2000f007a0c */ /* 0x000fc40003fa6270 */
[----:B------:R-:W-:-:S05]  /*ad80*/  ISETP.GE.AND P4, PT, R17, c[0x0][0x3c8], PT ;  /* 0x0000f20011007a0c */ /* 0x000fca0003f86270 */
[C---:B----4-:R-:W-:Y:S02]  /*ad90*/  @!P1 LEA R6, P3, R13.reuse, R0, 0x2 ;  /* 0x000000000d069211 */ /* 0x050fe400078610ff */
[----:B------:R-:W-:Y:S02]  /*ada0*/  @!P2 IMAD.MOV.U32 R8, RZ, RZ, R0 ;  /* 0x000000ffff08a224 */ /* 0x000fe400078e0000 */
[----:B-1----:R-:W-:Y:S01]  /*adb0*/  @!P2 IMAD.MOV.U32 R9, RZ, RZ, R4 ;  /* 0x000000ffff09a224 */ /* 0x002fe200078e0004 */
[----:B------:R-:W-:Y:S02]  /*adc0*/  @!P1 LEA.HI.X R7, R13, R4, R29, 0x2, P3 ;  /* 0x000000040d079211 */ /* 0x000fe400018f141d */
[----:B------:R-:W-:Y:S01]  /*add0*/  @!P0 LEA R2, P6, R12, R0, 0x2 ;  /* 0x000000000c028211 */ /* 0x000fe200078c10ff */
[----:B------:R-:W-:Y:S01]  /*ade0*/  @!P2 IMAD.WIDE R8, R244, 0x4, R8 ;  /* 0x00000004f408a825 */ /* 0x000fe200078e0208 */
[----:B------:R-:W-:Y:S02]  /*adf0*/  ISETP.GE.AND P3, PT, R16, c[0x0][0x3c8], PT ;  /* 0x0000f20010007a0c */ /* 0x000fe40003f66270 */
[----:B------:R-:W-:-:S02]  /*ae00*/  @!P0 LEA.HI.X R3, R12, R4, R30, 0x2, P6 ;  /* 0x000000040c038211 */ /* 0x000fc400030f141e */
[----:B------:R1:W-:Y:S01]  /*ae10*/  @!P2 ST.E.64 [R8.64], R100 ;  /* 0x000000640800a985 */ /* 0x0003e2000c101b06 */
[----:B------:R-:W-:Y:S02]  /*ae20*/  ISETP.GE.AND P2, PT, R18, c[0x0][0x3c8], PT ;  /* 0x0000f20012007a0c */ /* 0x000fe40003f46270 */
[----:B--2---:R-:W-:Y:S01]  /*ae30*/  @!P5 LEA R14, P6, R15, R0, 0x2 ;  /* 0x000000000f0ed211 */ /* 0x004fe200078c10ff */
[----:B------:R2:W-:Y:S01]  /*ae40*/  @!P1 ST.E.64 [R6.64], R92 ;  /* 0x0000005c06009985 */ /* 0x0005e2000c101b06 */
[----:B------:R-:W-:Y:S02]  /*ae50*/  ISETP.GE.AND P1, PT, R19, c[0x0][0x3c8], PT ;  /* 0x0000f20013007a0c */ /* 0x000fe40003f26270 */
[----:B------:R-:W-:Y:S01]  /*ae60*/  @!P5 LEA.HI.X R15, R15, R4, R31, 0x2, P6 ;  /* 0x000000040f0fd211 */ /* 0x000fe200030f141f */
[----:B------:R4:W-:Y:S01]  /*ae70*/  @!P0 ST.E.64 [R2.64], R80 ;  /* 0x0000005002008985 */ /* 0x0009e2000c101b06 */
[CC--:B------:R-:W-:Y:S02]  /*ae80*/  @!P4 LEA R12, P0, R17.reuse, R0.reuse, 0x2 ;  /* 0x00000000110cc211 */ /* 0x0c0fe400078010ff */
[----:B------:R-:W-:Y:S01]  /*ae90*/  @!P3 LEA R10, P6, R16, R0, 0x2 ;  /* 0x00000000100ab211 */ /* 0x000fe200078c10ff */
[----:B------:R5:W-:Y:S01]  /*aea0*/  @!P5 ST.E.64 [R14.64], R118 ;  /* 0x000000760e00d985 */ /* 0x000be2000c101b06 */
[----:B------:R-:W-:-:S02]  /*aeb0*/  @!P4 LEA.HI.X R13, R17, R4, R33, 0x2, P0 ;  /* 0x00000004110dc211 */ /* 0x000fc400000f1421 */
[----:B------:R-:W-:Y:S02]  /*aec0*/  ISETP.GE.AND P0, PT, R20, c[0x0][0x3c8], PT ;  /* 0x0000f20014007a0c */ /* 0x000fe40003f06270 */
[----:B------:R-:W-:Y:S01]  /*aed0*/  @!P3 LEA.HI.X R11, R16, R4, R32, 0x2, P6 ;  /* 0x00000004100bb211 */ /* 0x000fe200030f1420 */
[----:B------:R3:W-:Y:S01]  /*aee0*/  @!P4 ST.E.64 [R12.64], R116 ;  /* 0x000000740c00c985 */ /* 0x0007e2000c101b06 */
[----:B------:R-:W-:Y:S02]  /*aef0*/  ISETP.GE.AND P5, PT, R21, c[0x0][0x3c8], PT ;  /* 0x0000f20015007a0c */ /* 0x000fe40003fa6270 */
[----:B------:R-:W-:Y:S01]  /*af00*/  ISETP.GE.AND P4, PT, R23, c[0x0][0x3c8], PT ;  /* 0x0000f20017007a0c */ /* 0x000fe20003f86270 */
        /* <DEDUP_REMOVED lines=38> */
.L_x_1485:
[----:B------:R-:W-:Y:S01]  /*b170*/  ISETP.NE.U32.AND P1, PT, RZ, c[0x0][0x508], PT ;  /* 0x00014200ff007a0c */ /* 0x000fe20003f25070 */
[----:B------:R-:W2:Y:S01]  /*b180*/  LDL.LU R0, [R1] ;  /* 0x0000000001007983 */ /* 0x000ea20000300800 */
[----:B------:R-:W-:Y:S01]  /*b190*/  ISETP.NE.U32.AND P2, PT, RZ, c[0x0][0x500], PT ;  /* 0x00014000ff007a0c */ /* 0x000fe20003f45070 */
[----:B------:R-:W-:Y:S01]  /*b1a0*/  IMAD.MOV.U32 R4, RZ, RZ, 0x4 ;  /* 0x00000004ff047424 */ /* 0x000fe200078e00ff */
[----:B------:R-:W-:Y:S01]  /*b1b0*/  ISETP.NE.AND.EX P1, PT, RZ, c[0x0][0x50c], PT, P1 ;  /* 0x00014300ff007a0c */ /* 0x000fe20003f25310 */
[----:B------:R-:W-:Y:S01]  /*b1c0*/  IMAD.MOV.U32 R8, RZ, RZ, RZ ;  /* 0x000000ffff087224 */ /* 0x000fe200078e00ff */
[----:B------:R-:W-:Y:S01]  /*b1d0*/  ISETP.NE.AND.EX P2, PT, RZ, c[0x0][0x504], PT, P2 ;  /* 0x00014100ff007a0c */ /* 0x000fe20003f45320 */
[----:B------:R-:W-:Y:S02]  /*b1e0*/  IMAD.MOV.U32 R19, RZ, RZ, c[0x0][0x388] ;  /* 0x0000e200ff137624 */ /* 0x000fe400078e00ff */
[----:B-1----:R-:W-:-:S08]  /*b1f0*/  IMAD.WIDE R4, R235, R4, c[0x0][0x500] ;  /* 0x00014000eb047625 */ /* 0x002fd000078e0204 */
[C---:B------:R-:W-:Y:S02]  /*b200*/  @P1 LEA R2, P0, R235.reuse, c[0x0][0x508], 0x2 ;  /* 0x00014200eb021a11 */ /* 0x040fe400078010ff */
[----:B------:R1:W5:Y:S02]  /*b210*/  @P2 LDG.E R8, [R4.64] ;  /* 0x0000000604082981 */ /* 0x000364000c1e1900 */
[----:B------:R-:W-:-:S05]  /*b220*/  @P1 LEA.HI.X R3, R235, c[0x0][0x50c], R7, 0x2, P0 ;  /* 0x00014300eb031a11 */ /* 0x000fca00000f1407 */
[----:B------:R1:W5:Y:S01]  /*b230*/  @P1 LDG.E R19, [R2.64] ;  /* 0x0000000602131981 */ /* 0x000362000c1e1900 */
[----:B--2---:R-:W-:-:S04]  /*b240*/  ISETP.NE.AND P0, PT, R0, RZ, PT ;  /* 0x000000ff0000720c */ /* 0x004fc80003f05270 */
[----:B------:R-:W-:Y:S01]  /*b250*/  SEL R18, R0, c[0x0][0x3d4], P0 ;  /* 0x0000f50000127a07 */ /* 0x000fe20000000000 */
[----:B------:R-:W-:Y:S05]  /*b260*/  @P1 BRA `(.L_x_1506) ;  /* 0x0000004000001947 */ /* 0x000fea0003800000 */
[----:B-1----:R-:W-:Y:S05]  /*b270*/  @!P2 BRA `(.L_x_1506) ;  /* 0x000000300000a947 */ /* 0x002fea0003800000 */
[----:B------:R1:W2:Y:S04]  /*b280*/  LDG.E R0, [R4.64] ;  /* 0x0000000604007981 */ /* 0x0002a8000c1e1900 */
[----:B-1----:R-:W2:Y:S02]  /*b290*/  LDG.E R4, [R4.64+0x4] ;  /* 0x0000040604047981 */ /* 0x002ea4000c1e1900 */
[----:B--2--5:R-:W-:Y:S02]  /*b2a0*/  IADD3 R19, -R0, R4, RZ ;  /* 0x0000000400137210 */ /* 0x024fe40007ffe1ff */
.L_x_1506:
[----:B-1----:R-:W1:Y:S01]  /*b2b0*/  S2R R2, SR_TID.X ;  /* 0x0000000000027919 */ /* 0x002e620000002100 */
[----:B------:R-:W-:Y:S01]  /*b2c0*/  BSSY B0, `(.L_x_1507) ;  /* 0x0000036000007945 */ /* 0x000fe20003800000 */
[----:B------:R-:W-:Y:S02]  /*b2d0*/  SEL R14, R235, RZ, !P2 ;  /* 0x000000ffeb0e7207 */ /* 0x000fe40005000000 */
[----:B------:R-:W-:-:S02]  /*b2e0*/  SEL R20, R7, RZ, !P2 ;  /* 0x000000ff07147207 */ /* 0x000fc40005000000 */
[----:B-----5:R-:W-:Y:S02]  /*b2f0*/  SHF.R.S32.HI R17, RZ, 0x1f, R8 ;  /* 0x0000001fff117819 */ /* 0x020fe40000011408 */
[----:B-1----:R-:W-:-:S13]  /*b300*/  ISETP.GT.AND P0, PT, R2, 0x7f, PT ;  /* 0x0000007f0200780c */ /* 0x002fda0003f04270 */
[----:B------:R-:W-:Y:S05]  /*b310*/  @P0 BRA `(.L_x_1508) ;  /* 0x0000030000000947 */ /* 0x000fea0003800000 */
[----:B------:R-:W-:Y:S01]  /*b320*/  IMAD R0, R19, c[0x0][0x4e8], RZ ;  /* 0x00013a0013007a24 */ /* 0x000fe200078e02ff */
[----:B------:R-:W-:-:S04]  /*b330*/  LEA R9, R237, R2, 0x7 ;  /* 0x00000002ed097211 */ /* 0x000fc800078e38ff */
[----:B------:R-:W-:-:S13]  /*b340*/  ISETP.GE.AND P0, PT, R9, R0, PT ;  /* 0x000000000900720c */ /* 0x000fda0003f06270 */
[----:B------:R-:W-:Y:S05]  /*b350*/  @P0 BRA `(.L_x_1508) ;  /* 0x000002c000000947 */ /* 0x000fea0003800000 */
[----:B------:R-:W2:Y:S01]  /*b360*/  LDL.LU R21, [R1+0x4] ;  /* 0x0000040001157983 */ /* 0x000ea20000300800 */
[----:B------:R-:W-:Y:S01]  /*b370*/  IMAD.MOV.U32 R0, RZ, RZ, 0x368 ;  /* 0x00000368ff007424 */ /* 0x000fe200078e00ff */
[----:B------:R-:W-:-:S04]  /*b380*/  ISETP.GT.AND P2, PT, R18, 0x1, PT ;  /* 0x000000011200780c */ /* 0x000fc80003f44270 */
[----:B------:R-:W-:-:S04]  /*b390*/  SEL R0, R0, 0x328, P2 ;  /* 0x0000032800007807 */ /* 0x000fc80001000000 */
[----:B------:R1:W3:Y:S08]  /*b3a0*/  LDC.64 R6, c[0x0][R0+0x170] ;  /* 0x00005c0000067b82 */ /* 0x0002f00000000a00 */
[----:B------:R1:W4:Y:S08]  /*b3b0*/  LDC.64 R4, c[0x0][R0+0x168] ;  /* 0x00005a0000047b82 */ /* 0x0003300000000a00 */
[----:B------:R1:W5:Y:S08]  /*b3c0*/  LDC.64 R12, c[0x0][R0+0x178] ;  /* 0x00005e00000c7b82 */ /* 0x0003700000000a00 */
[----:B------:R1:W2:Y:S02]  /*b3d0*/  LDC.64 R10, c[0x0][R0+0x160] ;  /* 0x00005800000a7b82 */ /* 0x0002a40000000a00 */
[----:B-1----:R-:W-:-:S02]  /*b3e0*/  IMAD.MOV.U32 R0, RZ, RZ, c[0x0][0x4e8] ;  /* 0x00013a00ff007624 */ /* 0x002fc400078e00ff */
[-C--:B---3--:R-:W-:Y:S02]  /*b3f0*/  IMAD R7, R7, R14.reuse, RZ ;  /* 0x0000000e07077224 */ /* 0x088fe400078e02ff */
[----:B------:R-:W-:Y:S01]  /*b400*/  IMAD.WIDE.U32 R2, R6, R14, RZ ;  /* 0x0000000e06027225 */ /* 0x000fe200078e00ff */
[----:B------:R-:W-:Y:S02]  /*b410*/  ISETP.NE.AND P0, PT, R0, 0x1, PT ;  /* 0x000000010000780c */ /* 0x000fe40003f05270 */
[----:B------:R-:W-:Y:S01]  /*b420*/  MOV R0, R9 ;  /* 0x0000000900007202 */ /* 0x000fe20000000f00 */
[----:B------:R-:W-:Y:S02]  /*b430*/  IMAD R7, R6, R20, R7 ;  /* 0x0000001406077224 */ /* 0x000fe400078e0207 */
[-C--:B----4-:R-:W-:Y:S02]  /*b440*/  IMAD R15, R5, R245.reuse, RZ ;  /* 0x000000f5050f7224 */ /* 0x090fe400078e02ff */
[----:B------:R-:W-:Y:S01]  /*b450*/  IMAD.WIDE.U32 R4, R4, R245, RZ ;  /* 0x000000f504047225 */ /* 0x000fe200078e00ff */
[----:B------:R-:W-:-:S03]  /*b460*/  IADD3 R3, R3, R7, RZ ;  /* 0x0000000703037210 */ /* 0x000fc60007ffe0ff */
[----:B------:R-:W-:Y:S02]  /*b470*/  IMAD.IADD R15, R5, 0x1, R15 ;  /* 0x00000001050f7824 */ /* 0x000fe400078e020f */
[----:B------:R-:W-:-:S05]  /*b480*/  @P0 IMAD.HI.U32 R16, R9, c[0x0][0x4ec], RZ ;  /* 0x00013b0009100a27 */ /* 0x000fca00078e00ff */
[----:B------:R-:W-:Y:S02]  /*b490*/  @P0 SHF.R.U32.HI R0, RZ, c[0x0][0x4f0], R16 ;  /* 0x00013c00ff000a19 */ /* 0x000fe40000011610 */
[----:B------:R-:W-:-:S03]  /*b4a0*/  IADD3 R16, P1, P0, R2, R4, R8 ;  /* 0x0000000402107210 */ /* 0x000fc6000783e008 */
[----:B------:R-:W-:-:S04]  /*b4b0*/  IMAD.MOV R2, RZ, RZ, -R0 ;  /* 0x000000ffff027224 */ /* 0x000fc800078e0a00 */
[----:B------:R-:W-:Y:S01]  /*b4c0*/  IMAD R2, R2, c[0x0][0x4e8], R9 ;  /* 0x00013a0002027a24 */ /* 0x000fe200078e0209 */
[----:B------:R-:W-:Y:S02]  /*b4d0*/  IADD3.X R9, R3, R15, R17, P1, P0 ;  /* 0x0000000f03097210 */ /* 0x000fe40000fe0411 */
[----:B------:R-:W-:Y:S02]  /*b4e0*/  SHF.R.S32.HI R3, RZ, 0x1f, R0 ;  /* 0x0000001fff037819 */ /* 0x000fe40000011400 */
[----:B--2---:R-:W-:-:S05]  /*b4f0*/  SEL R6, R21, RZ, P2 ;  /* 0x000000ff15067207 */ /* 0x004fca0001000000 */
[-C--:B-----5:R-:W-:Y:S02]  /*b500*/  IMAD R7, R13, R6.reuse, RZ ;  /* 0x000000060d077224 */ /* 0x0a0fe400078e02ff */
[----:B------:R-:W-:Y:S01]  /*b510*/  IMAD.WIDE.U32 R4, R12, R6, RZ ;  /* 0x000000060c047225 */ /* 0x000fe200078e00ff */
[----:B------:R-:W-:-:S04]  /*b520*/  SHF.R.S32.HI R6, RZ, 0x1f, R2 ;  /* 0x0000001fff067819 */ /* 0x000fc80000011402 */
[----:B------:R-:W-:Y:S01]  /*b530*/  IADD3 R5, R5, R7, RZ ;  /* 0x0000000705057210 */ /* 0x000fe20007ffe0ff */
[----:B------:R-:W-:Y:S01]  /*b540*/  IMAD.MOV.U32 R7, RZ, RZ, c[0x0][0x4a8] ;  /* 0x00012a00ff077624 */ /* 0x000fe200078e00ff */
[----:B------:R-:W-:Y:S01]  /*b550*/  IADD3 R4, P1, P0, R0, R16, R4 ;  /* 0x0000001000047210 */ /* 0x000fe2000783e004 */
[----:B------:R-:W-:-:S03]  /*b560*/  IMAD R0, R11, R2, RZ ;  /* 0x000000020b007224 */ /* 0x000fc600078e02ff */
[----:B------:R-:W-:Y:S01]  /*b570*/  IADD3.X R5, R3, R9, R5, P1, P0 ;  /* 0x0000000903057210 */ /* 0x000fe20000fe0405 */
[----:B------:R-:W-:-:S04]  /*b580*/  IMAD R0, R10, R6, R0 ;  /* 0x000000060a007224 */ /* 0x000fc800078e0200 */
        /* <DEDUP_REMOVED lines=9> */
.L_x_1508:
[----:B------:R-:W-:Y:S05]  /*b620*/  BSYNC B0 ;  /* 0x0000000000007941 */ /* 0x000fea0003800000 */
.L_x_1507:
[----:B------:R-:W-:-:S13]  /*b630*/  ISETP.GT.AND P0, PT, R18, 0x1, PT ;  /* 0x000000011200780c */ /* 0x000fda0003f04270 */
[----:B------:R-:W-:Y:S05]  /*b640*/  @P0 BRA `(.L_x_1500) ;  /* 0x0000060000000947 */ /* 0x000fea0003800000 */
[----:B------:R-:W-:Y:S01]  /*b650*/  MOV R2, c[0x0][0x4e8] ;  /* 0x00013a0000027a02 */ /* 0x000fe20000000f00 */
[----:B-1----:R-:W-:Y:S01]  /*b660*/  IMAD R0, R17, c[0x0][0x3a0], RZ ;  /* 0x0000e80011007a24 */ /* 0x002fe200078e02ff */
[----:B------:R-:W-:Y:S01]  /*b670*/  LEA R4, R234, R230, 0x5 ;  /* 0x000000e6ea047211 */ /* 0x000fe200078e28ff */
[----:B------:R-:W-:Y:S01]  /*b680*/  IMAD R5, R20, c[0x0][0x3f0], RZ ;  /* 0x0000fc0014057a24 */ /* 0x000fe200078e02ff */
[----:B------:R-:W-:Y:S01]  /*b690*/  ISETP.NE.AND P0, PT, R2, 0x1, PT ;  /* 0x000000010200780c */ /* 0x000fe20003f05270 */
[----:B------:R-:W-:Y:S01]  /*b6a0*/  IMAD.WIDE.U32 R2, R8, c[0x0][0x3a0], RZ ;  /* 0x0000e80008027a25 */ /* 0x000fe200078e00ff */
[----:B------:R-:W-:-:S03]  /*b6b0*/  LEA R4, R237, R4, 0x7 ;  /* 0x00000004ed047211 */ /* 0x000fc600078e38ff */
[----:B------:R-:W-:Y:S01]  /*b6c0*/  IMAD R8, R8, c[0x0][0x3a4], R0 ;  /* 0x0000e90008087a24 */ /* 0x000fe200078e0200 */
[----:B------:R-:W-:Y:S01]  /*b6d0*/  MOV R0, R4 ;  /* 0x0000000400007202 */ /* 0x000fe20000000f00 */
[----:B------:R-:W-:-:S03]  /*b6e0*/  IMAD R7, R14, c[0x0][0x3f4], R5 ;  /* 0x0000fd000e077a24 */ /* 0x000fc600078e0205 */
[----:B------:R-:W-:Y:S02]  /*b6f0*/  IADD3 R3, R3, R8, RZ ;  /* 0x0000000803037210 */ /* 0x000fe40007ffe0ff */
[----:B------:R-:W-:Y:S01]  /*b700*/  LEA R8, R237, R230, 0x7 ;  /* 0x000000e6ed087211 */ /* 0x000fe200078e38ff */
[----:B------:R-:W-:-:S04]  /*b710*/  @P0 IMAD.HI.U32 R6, R4, c[0x0][0x4ec], RZ ;  /* 0x00013b0004060a27 */ /* 0x000fc800078e00ff */
[----:B------:R-:W-:Y:S01]  /*b720*/  IMAD.WIDE.U32 R2, R245, c[0x0][0x3e8], R2 ;  /* 0x0000fa00f5027a25 */ /* 0x000fe200078e0002 */
[----:B------:R-:W-:-:S03]  /*b730*/  @P0 SHF.R.U32.HI R0, RZ, c[0x0][0x4f0], R6 ;  /* 0x00013c00ff000a19 */ /* 0x000fc60000011606 */
[----:B------:R-:W-:Y:S01]  /*b740*/  IMAD R3, R245, c[0x0][0x3ec], R3 ;  /* 0x0000fb00f5037a24 */ /* 0x000fe200078e0203 */
[----:B------:R-:W-:Y:S02]  /*b750*/  SHF.R.S32.HI R6, RZ, 0x1f, R0 ;  /* 0x0000001fff067819 */ /* 0x000fe40000011400 */
[----:B------:R-:W-:Y:S01]  /*b760*/  IADD3 R5, -R0, RZ, RZ ;  /* 0x000000ff00057210 */ /* 0x000fe20007ffe1ff */
[----:B------:R-:W-:-:S04]  /*b770*/  IMAD.WIDE.U32 R2, R14, c[0x0][0x3f0], R2 ;  /* 0x0000fc000e027a25 */ /* 0x000fc800078e0002 */
[----:B------:R-:W-:Y:S01]  /*b780*/  IMAD R6, R6, c[0x0][0x3e0], RZ ;  /* 0x0000f80006067a24 */ /* 0x000fe200078e02ff */
[----:B------:R-:W-:Y:S01]  /*b790*/  IADD3 R3, R3, R7, RZ ;  /* 0x0000000703037210 */ /* 0x000fe20007ffe0ff */
        /* <DEDUP_REMOVED lines=13> */
.L_x_1554:
[----:B------:R-:W-:Y:S05]  /*b870*/  BRA.DIV ~URZ, `(.L_x_1510) ;  /* 0x000019927f007947 */ /* 0x000fea000b800000 */
[----:B------:R3:W4:Y:S02]  /*b880*/  SHFL.IDX PT, R0, R9, RZ, 0x181f ;  /* 0x00181fff09007589 */ /* 0x00072400000e0000 */
.L_x_1555:
        /* <DEDUP_REMOVED lines=12> */
.L_x_1512:
[----:B------:R-:W-:Y:S05]  /*b950*/  BSYNC B0 ;  /* 0x0000000000007941 */ /* 0x000fea0003800000 */
.L_x_1511:
[----:B------:R-:W-:Y:S05]  /*b960*/  BRA.DIV ~URZ, `(.L_x_1513) ;  /* 0x000019027f007947 */ /* 0x000fea000b800000 */
[----:B--2---:R2:W1:Y:S04]  /*b970*/  SHFL.IDX PT, R10, R6, 0x1, 0x181f ;  /* 0x00381f00060a7f89 */ /* 0x00446800000e0000 */
[----:B----4-:R2:W4:Y:S02]  /*b980*/  SHFL.IDX PT, R0, R9, 0x1, 0x181f ;  /* 0x00381f0009007f89 */ /* 0x01052400000e0000 */
.L_x_1556:
        /* <DEDUP_REMOVED lines=12> */
.L_x_1515:
[----:B------:R-:W-:Y:S05]  /*ba50*/  BSYNC B0 ;  /* 0x0000000000007941 */ /* 0x000fea0003800000 */
.L_x_1514:
[----:B------:R-:W-:Y:S05]  /*ba60*/  BRA.DIV ~URZ, `(.L_x_1516) ;  /* 0x000018c27f007947 */ /* 0x000fea000b800000 */
[----:B-1----:R1:W2:Y:S02]  /*ba70*/  SHFL.IDX PT, R10, R6, 0x2, 0x181f ;  /* 0x00581f00060a7f89 */ /* 0x0022a400000e0000 */
.L_x_1557:
[----:B------:R-:W-:Y:S05]  /*ba80*/  BRA.DIV ~URZ, `(.L_x_1517) ;  /* 0x000019127f007947 */ /* 0x000fea000b800000 */
[----:B----4-:R4:W1:Y:S02]  /*ba90*/  SHFL.IDX PT, R0, R9, 0x2, 0x181f ;  /* 0x00581f0009007f89 */ /* 0x01086400000e0000 */
.L_x_1558:
        /* <DEDUP_REMOVED lines=12> */
.L_x_1519:
[----:B------:R-:W-:Y:S05]  /*bb60*/  BSYNC B0 ;  /* 0x0000000000007941 */ /* 0x000fea0003800000 */
.L_x_1518:
[----:B------:R-:W-:Y:S05]  /*bb70*/  BRA.DIV ~URZ, `(.L_x_1520) ;  /* 0x000018827f007947 */ /* 0x000fea000b800000 */
[----:B-12---:R-:W1:Y:S04]  /*bb80*/  SHFL.IDX PT, R6, R6, 0x3, 0x181f ;  /* 0x00781f0006067f89 */ /* 0x006e6800000e0000 */
[----:B------:R2:W3:Y:S02]  /*bb90*/  SHFL.IDX PT, R0, R9, 0x3, 0x181f ;  /* 0x00781f0009007f89 */ /* 0x0004e400000e0000 */
.L_x_1559:
        /* <DEDUP_REMOVED lines=11> */
.L_x_1500:
[----:B------:R-:W-:Y:S05]  /*bc50*/  BSYNC B1 ;  /* 0x0000000000017941 */ /* 0x000fea0003800000 */
.L_x_1484:
[----:B-1234-:R-:W2:Y:S02]  /*bc60*/  LDL R0, [R1+0x28] ;  /* 0x0000280001007983 */ /* 0x01eea40000100800 */
[----:B--2---:R-:W-:-:S13]  /*bc70*/  ISETP.NE.AND P0, PT, R0, RZ, PT ;  /* 0x000000ff0000720c */ /* 0x004fda0003f05270 */
[----:B------:R-:W-:Y:S01]  /*bc80*/  @P0 WARPSYNC 0xffffffff ;  /* 0xffffffff00000948 */ /* 0x000fe20003800000 */
[----:B------:R-:W-:Y:S06]  /*bc90*/  @P0 BAR.SYNC.DEFER_BLOCKING 0x5, 0x100 ;  /* 0x0144000000000b1d */ /* 0x000fec0000010000 */
[----:B------:R-:W1:Y:S04]  /*bca0*/  @P0 LDS.128 R236, [0xf100] ;  /* 0x00f10000ffec0984 */ /* 0x000e680000000c00 */
[----:B------:R-:W-:Y:S06]  /*bcb0*/  @P0 BAR.ARV 0x4, 0x100 ;  /* 0x0104000000000b1d */ /* 0x000fec0000002000 */
[----:B------:R-:W-:Y:S05]  /*bcc0*/  @P0 BRA `(.L_x_1521) ;  /* 0x00000ad000000947 */ /* 0x000fea0003800000 */
[----:B------:R-:W2:Y:S01]  /*bcd0*/  S2R R0, SR_TID.X ;  /* 0x0000000000007919 */ /* 0x000ea20000002100 */
[----:B------:R-:W-:Y:S01]  /*bce0*/  IMAD.MOV.U32 R7, RZ, RZ, RZ ;  /* 0x000000ffff077224 */ /* 0x000fe200078e00ff */
[----:B--2---:R-:W-:-:S04]  /*bcf0*/  LOP3.LUT R13, R0, 0x1f, RZ, 0xc0, !PT ;  /* 0x0000001f000d7812 */ /* 0x004fc800078ec0ff */
[----:B------:R-:W-:Y:S01]  /*bd00*/  ISETP.NE.AND P5, PT, R13, 0x1f, PT ;  /* 0x0000001f0d00780c */ /* 0x000fe20003fa5270 */
[----:B------:R-:W-:Y:S10]  /*bd10*/  BRA.DIV ~URZ, `(.L_x_1522) ;  /* 0x000017a27f007947 */ /* 0x000ff4000b800000 */
[----:B------:R2:W3:Y:S02]  /*bd20*/  SHFL.IDX PT, R9, R94, RZ, 0x1f ;  /* 0x00001fff5e097589 */ /* 0x0004e400000e0000 */
.L_x_1560:
[----:B------:R-:W-:Y:S05]  /*bd30*/  BRA.DIV ~URZ, `(.L_x_1523) ;  /* 0x000017f27f007947 */ /* 0x000fea000b800000 */
[----:B------:R4:W2:Y:S02]  /*bd40*/  SHFL.IDX PT, R8, R94, 0x1, 0x1f ;  /* 0x00201f005e087f89 */ /* 0x0008a400000e0000 */
.L_x_1561:
[----:B-1----:R-:W-:Y:S02]  /*bd50*/  IMAD.IADD R0, R239, 0x1, R13 ;  /* 0x00000001ef007824 */ /* 0x002fe400078e020d */
[----:B------:R-:W-:-:S03]  /*bd60*/  IMAD.MOV.U32 R6, RZ, RZ, RZ ;  /* 0x000000ffff067224 */ /* 0x000fc600078e00ff */
        /* <DEDUP_REMOVED lines=15> */
[----:B------:R1:W4:Y:S02]  /*be60*/  SHFL.UP PT, R4, R0, 0x1, RZ ;  /* 0x0420000000047989 */ /* 0x00032400000e00ff */
.L_x_1562:
[----:B----4-:R-:W-:-:S04]  /*be70*/  SEL R4, R4, RZ, P0 ;  /* 0x000000ff04047207 */ /* 0x010fc80000000000 */
        /* <DEDUP_REMOVED lines=14> */
[----:B------:R1:W4:Y:S02]  /*bf60*/  SHFL.IDX PT, R0, R4, 0x1f, 0x1f ;  /* 0x03e01f0004007f89 */ /* 0x00032400000e0000 */
.L_x_1563:
[----:B----4-:R-:W-:Y:S01]  /*bf70*/  IMAD R0, R0, c[0x0][0x538], RZ ;  /* 0x00014e0000007a24 */ /* 0x010fe200078e02ff */
[----:B------:R-:W-:Y:S04]  /*bf80*/  BSSY B1, `(.L_x_1526) ;  /* 0x000007c000017945 */ /* 0x000fe80003800000 */
[----:B--2---:R-:W-:-:S04]  /*bf90*/  IADD3 R8, R0, R8, RZ ;  /* 0x0000000800087210 */ /* 0x004fc80007ffe0ff */
[----:B---3--:R-:W-:-:S13]  /*bfa0*/  ISETP.GT.AND P6, PT, R8, R9, PT ;  /* 0x000000090800720c */ /* 0x008fda0003fc4270 */
[----:B------:R-:W-:Y:S05]  /*bfb0*/  @P6 BRA `(.L_x_1527) ;  /* 0x0000024000006947 */ /* 0x000fea0003800000 */
.L_x_1531:
        /* <DEDUP_REMOVED lines=16> */
.L_x_1564:
        /* <DEDUP_REMOVED lines=16> */
.L_x_1565:
[----:B--2---:R-:W-:-:S05]  /*c1c0*/  IMAD R0, R0, c[0x0][0x538], RZ ;  /* 0x00014e0000007a24 */ /* 0x004fca00078e02ff */
[----:B------:R-:W-:-:S04]  /*c1d0*/  IADD3 R8, R0, R8, RZ ;  /* 0x0000000800087210 */ /* 0x000fc80007ffe0ff */
[----:B------:R-:W-:-:S13]  /*c1e0*/  ISETP.GT.AND P6, PT, R8, R9, PT ;  /* 0x000000090800720c */ /* 0x000fda0003fc4270 */
[----:B-1----:R-:W-:Y:S05]  /*c1f0*/  @!P6 BRA `(.L_x_1531) ;  /* 0xfffffdc00000e947 */ /* 0x002fea000383ffff */
.L_x_1527:
[----:B------:R-:W-:-:S05]  /*c200*/  IADD3 R10, -R0, R8, RZ ;  /* 0x00000008000a7210 */ /* 0x000fca0007ffe1ff */
[----:B------:R-:W-:-:S05]  /*c210*/  IMAD R0, R4, c[0x0][0x538], R10 ;  /* 0x00014e0004007a24 */ /* 0x000fca00078e020a */
[----:B------:R-:W-:Y:S01]  /*c220*/  ISETP.GT.AND P0, PT, R0, R9, PT ;  /* 0x000000090000720c */ /* 0x000fe20003f04270 */
[----:B------:R-:W-:-:S12]  /*c230*/  BRA.DIV ~URZ, `(.L_x_1532) ;  /* 0x000017327f007947 */ /* 0x000fd8000b800000 */
[----:B------:R-:W-:-:S04]  /*c240*/  VOTE.ANY R8, PT, !P0 ;  /* 0x0000000000087806 */ /* 0x000fc800040e0100 */
.L_x_1566:
[----:B------:R2:W3:Y:S01]  /*c250*/  POPC R12, R8 ;  /* 0x00000008000c7309 */ /* 0x0004e20000000000 */
[----:B------:R-:W-:Y:S05]  /*c260*/  BRA.DIV ~URZ, `(.L_x_1533) ;  /* 0x000017527f007947 */ /* 0x000fea000b800000 */
[----:B---3--:R3:W4:Y:S04]  /*c270*/  SHFL.IDX PT, R6, R6, R12, 0x1f ;  /* 0x00001f0c06067589 */ /* 0x00872800000e0000 */
[----:B------:R3:W1:Y:S02]  /*c280*/  SHFL.IDX PT, R7, R7, R12, 0x1f ;  /* 0x00001f0c07077589 */ /* 0x00066400000e0000 */
.L_x_1567:
[----:B------:R-:W-:Y:S01]  /*c290*/  ISETP.NE.AND P0, PT, R8, RZ, PT ;  /* 0x000000ff0800720c */ /* 0x000fe20003f05270 */
[----:B------:R-:W-:-:S12]  /*c2a0*/  BSSY B0, `(.L_x_1534) ;  /* 0x0000005000007945 */ /* 0x000fd80003800000 */
[----:B------:R-:W-:Y:S05]  /*c2b0*/  @!P0 BRA `(.L_x_1535) ;  /* 0x0000003000008947 */ /* 0x000fea0003800000 */
[----:B------:R-:W-:Y:S01]  /*c2c0*/  IADD3 R3, R12, -0x1, RZ ;  /* 0xffffffff0c037810 */ /* 0x000fe20007ffe0ff */
[----:B------:R-:W-:Y:S05]  /*c2d0*/  BRA.DIV ~URZ, `(.L_x_1536) ;  /* 0x000017b27f007947 */ /* 0x000fea000b800000 */
[----:B------:R2:W3:Y:S02]  /*c2e0*/  SHFL.IDX PT, R11, R4, R3, 0x1f ;  /* 0x00001f03040b7589 */ /* 0x0004e400000e0000 */
.L_x_1535:
[----:B------:R-:W-:Y:S05]  /*c2f0*/  BSYNC B0 ;  /* 0x0000000000007941 */ /* 0x000fea0003800000 */
.L_x_1534:
[-C--:B-12-4-:R-:W-:Y:S01]  /*c300*/  IABS R4, R6.reuse ;  /* 0x0000000600047213 */ /* 0x096fe20000000000 */
[----:B---3--:R-:W-:Y:S01]  /*c310*/  IMAD R236, R11, c[0x0][0x538], R10 ;  /* 0x00014e000bec7a24 */ /* 0x008fe200078e020a */
[----:B------:R-:W-:Y:S01]  /*c320*/  IABS R0, R7 ;  /* 0x0000000700007213 */ /* 0x000fe20000000000 */
[----:B------:R-:W-:Y:S01]  /*c330*/  IMAD.IADD R239, R12, 0x1, R239 ;  /* 0x000000010cef7824 */ /* 0x000fe200078e02ef */
[----:B------:R-:W1:Y:S01]  /*c340*/  I2F.RP R2, R4 ;  /* 0x0000000400027306 */ /* 0x000e620000209400 */
[----:B------:R-:W-:Y:S02]  /*c350*/  IMAD.IADD R10, R9, 0x1, -R236 ;  /* 0x00000001090a7824 */ /* 0x000fe400078e0aec */
[----:B------:R-:W-:Y:S01]  /*c360*/  IMAD.MOV.U32 R5, RZ, RZ, R0 ;  /* 0x000000ffff057224 */ /* 0x000fe200078e0000 */
[----:B------:R-:W-:Y:S02]  /*c370*/  IABS R0, R6 ;  /* 0x0000000600007213 */ /* 0x000fe40000000000 */
[----:B------:R-:W-:-:S02]  /*c380*/  IABS R9, R10 ;  /* 0x0000000a00097213 */ /* 0x000fc40000000000 */
[----:B------:R-:W-:Y:S01]  /*c390*/  I2F.RP R11, R5 ;  /* 0x00000005000b7306 */ /* 0x000fe20000209400 */
[----:B------:R-:W-:-:S07]  /*c3a0*/  IMAD.MOV R0, RZ, RZ, -R0 ;  /* 0x000000ffff007224 */ /* 0x000fce00078e0a00 */
[----:B-1----:R-:W1:Y:S02]  /*c3b0*/  MUFU.RCP R2, R2 ;  /* 0x0000000200027308 */ /* 0x002e640000001000 */
[----:B-1----:R-:W-:-:S06]  /*c3c0*/  IADD3 R2, R2, 0xffffffe, RZ ;  /* 0x0ffffffe02027810 */ /* 0x002fcc0007ffe0ff */
[----:B------:R-:W1:Y:S02]  /*c3d0*/  F2I.FTZ.U32.TRUNC.NTZ R3, R2 ;  /* 0x0000000200037305 */ /* 0x000e64000021f000 */
[----:B-1----:R-:W-:-:S04]  /*c3e0*/  IMAD.MOV R2, RZ, RZ, -R3 ;  /* 0x000000ffff027224 */ /* 0x002fc800078e0a03 */
[----:B------:R-:W-:Y:S01]  /*c3f0*/  IMAD R8, R2, R4, RZ ;  /* 0x0000000402087224 */ /* 0x000fe200078e02ff */
[----:B------:R-:W-:-:S05]  /*c400*/  MOV R2, RZ ;  /* 0x000000ff00027202 */ /* 0x000fca0000000f00 */
[----:B------:R-:W-:-:S04]  /*c410*/  IMAD.HI.U32 R8, R3, R8, R2 ;  /* 0x0000000803087227 */ /* 0x000fc800078e0002 */
[----:B------:R-:W-:Y:S02]  /*c420*/  IMAD.MOV.U32 R2, RZ, RZ, R9 ;  /* 0x000000ffff027224 */ /* 0x000fe400078e0009 */
[----:B------:R-:W-:Y:S02]  /*c430*/  IMAD.MOV.U32 R3, RZ, RZ, R0 ;  /* 0x000000ffff037224 */ /* 0x000fe400078e0000 */
[----:B------:R-:W-:-:S04]  /*c440*/  IMAD.HI.U32 R0, R8, R2, RZ ;  /* 0x0000000208007227 */ /* 0x000fc800078e00ff */
[----:B------:R-:W-:Y:S02]  /*c450*/  IMAD R2, R0, R3, R2 ;  /* 0x0000000300027224 */ /* 0x000fe400078e0202 */
[----:B------:R-:W1:Y:S03]  /*c460*/  MUFU.RCP R3, R11 ;  /* 0x0000000b00037308 */ /* 0x000e660000001000 */
[----:B------:R-:W-:Y:S02]  /*c470*/  ISETP.GT.U32.AND P1, PT, R4, R2, PT ;  /* 0x000000020400720c */ /* 0x000fe40003f24070 */
[----:B-1----:R-:W-:-:S11]  /*c480*/  IADD3 R3, R3, 0xffffffe, RZ ;  /* 0x0ffffffe03037810 */ /* 0x002fd60007ffe0ff */
[-C--:B------:R-:W-:Y:S02]  /*c490*/  @!P1 IADD3 R2, R2, -R4.reuse, RZ ;  /* 0x8000000402029210 */ /* 0x080fe40007ffe0ff */
[----:B------:R-:W-:Y:S01]  /*c4a0*/  @!P1 IADD3 R0, R0, 0x1, RZ ;  /* 0x0000000100009810 */ /* 0x000fe20007ffe0ff */
[----:B------:R-:W1:Y:S01]  /*c4b0*/  F2I.FTZ.U32.TRUNC.NTZ R3, R3 ;  /* 0x0000000300037305 */ /* 0x000e62000021f000 */
[----:B------:R-:W-:Y:S02]  /*c4c0*/  ISETP.GE.U32.AND P2, PT, R2, R4, PT ;  /* 0x000000040200720c */ /* 0x000fe40003f46070 */
[----:B------:R-:W-:Y:S02]  /*c4d0*/  LOP3.LUT R2, R10, R6, RZ, 0x3c, !PT ;  /* 0x000000060a027212 */ /* 0x000fe400078e3cff */
[----:B------:R-:W-:Y:S02]  /*c4e0*/  ISETP.NE.AND P1, PT, R6, RZ, PT ;  /* 0x000000ff0600720c */ /* 0x000fe40003f25270 */
[----:B------:R-:W-:-:S07]  /*c4f0*/  ISETP.GE.AND P0, PT, R2, RZ, PT ;  /* 0x000000ff0200720c */ /* 0x000fce0003f06270 */
        /* <DEDUP_REMOVED lines=9> */
[----:B------:R-:W-:Y:S01]  /*c590*/  IABS R9, R0 ;  /* 0x0000000000097213 */ /* 0x000fe20000000000 */
[----:B------:R-:W-:Y:S02]  /*c5a0*/  IMAD R6, R0, R6, RZ ;  /* 0x0000000600067224 */ /* 0x000fe400078e02ff */
[----:B------:R-:W-:Y:S01]  /*c5b0*/  IMAD.HI.U32 R2, R3, R4, R2 ;  /* 0x0000000403027227 */ /* 0x000fe200078e0002 */
[----:B------:R-:W-:-:S02]  /*c5c0*/  MOV R4, R8 ;  /* 0x0000000800047202 */ /* 0x000fc40000000f00 */
[----:B------:R-:W-:Y:S01]  /*c5d0*/  IADD3 R237, R10, -R6, RZ ;  /* 0x800000060aed7210 */ /* 0x000fe20007ffe0ff */
[----:B------:R-:W-:-:S04]  /*c5e0*/  IMAD.MOV.U32 R3, RZ, RZ, R9 ;  /* 0x000000ffff037224 */ /* 0x000fc800078e0009 */
        /* <DEDUP_REMOVED lines=11> */
[----:B------:R-:W-:-:S04]  /*c6a0*/  @!P1 LOP3.LUT R2, RZ, R7, RZ, 0x33, !PT ;  /* 0x00000007ff029212 */ /* 0x000fc800078e33ff */
[----:B------:R-:W-:Y:S01]  /*c6b0*/  IADD3 R3, -R2, RZ, RZ ;  /* 0x000000ff02037210 */ /* 0x000fe20007ffe1ff */
[----:B------:R-:W-:-:S04]  /*c6c0*/  IMAD R2, R7, 0x1000000, R2 ;  /* 0x0100000007027824 */ /* 0x000fc800078e0202 */
[----:B------:R-:W-:-:S04]  /*c6d0*/  IMAD R0, R7, R3, R0 ;  /* 0x0000000307007224 */ /* 0x000fc800078e0200 */
[----:B------:R-:W-:Y:S01]  /*c6e0*/  IMAD R238, R0, 0x10000, R2 ;  /* 0x0001000000ee7824 */ /* 0x000fe200078e0202 */
[----:B------:R-:W-:Y:S05]  /*c6f0*/  BRA `(.L_x_1537) ;  /* 0x0000004000007947 */ /* 0x000fea0003800000 */
.L_x_1528:
[----:B------:R-:W-:Y:S01]  /*c700*/  IMAD.MOV.U32 R236, RZ, RZ, R9 ;  /* 0x000000ffffec7224 */ /* 0x000fe200078e0009 */
[----:B------:R-:W-:Y:S01]  /*c710*/  MOV R238, RZ ;  /* 0x000000ff00ee7202 */ /* 0x000fe20000000f00 */
[----:B------:R-:W-:Y:S01]  /*c720*/  IMAD.MOV.U32 R237, RZ, RZ, RZ ;  /* 0x000000ffffed7224 */ /* 0x000fe200078e00ff */
[----:B------:R-:W-:Y:S02]  /*c730*/  MOV R239, c[0x0][0x53c] ;  /* 0x00014f0000ef7a02 */ /* 0x000fe40000000f00 */
.L_x_1537:
[----:B------:R-:W-:Y:S05]  /*c740*/  BSYNC B1 ;  /* 0x0000000000017941 */ /* 0x000fea0003800000 */
.L_x_1526:
[----:B------:R-:W-:Y:S01]  /*c750*/  WARPSYNC 0xffffffff ;  /* 0xffffffff00007948 */ /* 0x000fe20003800000 */
[----:B------:R-:W-:Y:S01]  /*c760*/  BAR.SYNC.DEFER_BLOCKING 0x4, 0x100 ;  /* 0x0104000000007b1d */ /* 0x000fe20000010000 */
[----:B------:R-:W-:-:S13]  /*c770*/  ISETP.NE.AND P0, PT, R13, RZ, PT ;  /* 0x000000ff0d00720c */ /* 0x000fda0003f05270 */
[----:B------:R2:W-:Y:S04]  /*c780*/  @!P0 STS.128 [0xf100], R236 ;  /* 0x00f100ecff008388 */ /* 0x0005e80000000c00 */
[----:B------:R-:W-:Y:S06]  /*c790*/  BAR.ARV 0x5, 0x100 ;  /* 0x0144000000007b1d */ /* 0x000fec0000002000 */
.L_x_1521:
[----:B-1----:R-:W-:-:S13]  /*c7a0*/  ISETP.GE.AND P0, PT, R239, c[0x0][0x53c], PT ;  /* 0x00014f00ef007a0c */ /* 0x002fda0003f06270 */
[----:B--2---:R-:W-:Y:S01]  /*c7b0*/  @P0 CALL.REL.NOINC `(.L_x_1538) ;  /* 0x0000001000000944 */ /* 0x004fe20003c00000 */
[----:B------:R-:W-:Y:S05]  /*c7c0*/  BRA `(.L_x_1539) ;  /* 0xffff4ae000007947 */ /* 0x000fea000383ffff */
.L_x_1538:
[----:B------:R-:W-:Y:S05]  /*c7d0*/  EXIT ;  /* 0x000000000000794d */ /* 0x000fea0003800000 */
.L_x_1460:
[----:B------:R-:W-:Y:S01]  /*c7e0*/  IMAD.MOV.U32 R0, RZ, RZ, R5 ;  /* 0x000000ffff007224 */ /* 0x000fe200078e0005 */
[----:B------:R-:W-:Y:S02]  /*c7f0*/  MOV R2, 0x1 ;  /* 0x0000000100027802 */ /* 0x000fe40000000f00 */
[----:B------:R-:W-:Y:S02]  /*c800*/  MOV R3, 0xc820 ;  /* 0x0000c82000037802 */ /* 0x000fe40000000f00 */
[----:B--2---:R-:W-:Y:S05]  /*c810*/  CALL.REL.NOINC `($__internal_32_$__cuda_sm70_shflsync_up_p) ;  /* 0x0000136000007944 */ /* 0x004fea0003c00000 */
[----:B------:R-:W-:Y:S01]  /*c820*/  MOV R0, R4 ;  /* 0x0000000400007202 */ /* 0x000fe20000000f00 */
[----:B------:R-:W-:Y:S05]  /*c830*/  BRA `(.L_x_1540) ;  /* 0xffff3c1000007947 */ /* 0x000fea000383ffff */
.L_x_1461:
[----:B------:R-:W-:Y:S01]  /*c840*/  IMAD.MOV.U32 R0, RZ, RZ, R5 ;  /* 0x000000ffff007224 */ /* 0x000fe200078e0005 */
[----:B------:R-:W-:Y:S02]  /*c850*/  MOV R2, 0x2 ;  /* 0x0000000200027802 */ /* 0x000fe40000000f00 */
[----:B------:R-:W-:Y:S02]  /*c860*/  MOV R3, 0xc880 ;  /* 0x0000c88000037802 */ /* 0x000fe40000000f00 */
[----:B--2---:R-:W-:Y:S05]  /*c870*/  CALL.REL.NOINC `($__internal_32_$__cuda_sm70_shflsync_up_p) ;  /* 0x0000130000007944 */ /* 0x004fea0003c00000 */
[----:B------:R-:W-:Y:S01]  /*c880*/  SEL R0, R4, RZ, P4 ;  /* 0x000000ff04007207 */ /* 0x000fe20002000000 */
[----:B------:R-:W-:Y:S01]  /*c890*/  IMAD.MOV.U32 R2, RZ, RZ, 0x4 ;  /* 0x00000004ff027424 */ /* 0x000fe200078e00ff */
[----:B------:R-:W-:-:S03]  /*c8a0*/  MOV R3, 0xc8d0 ;  /* 0x0000c8d000037802 */ /* 0x000fc60000000f00 */
[----:B------:R-:W-:Y:S02]  /*c8b0*/  IMAD.IADD R0, R5, 0x1, R0 ;  /* 0x0000000105007824 */ /* 0x000fe400078e0200 */
[----:B------:R-:W-:Y:S05]  /*c8c0*/  CALL.REL.NOINC `($__internal_32_$__cuda_sm70_shflsync_up_p) ;  /* 0x000012b000007944 */ /* 0x000fea0003c00000 */
        /* <DEDUP_REMOVED lines=13> */
[----:B------:R-:W-:Y:S01]  /*c9a0*/  IMAD.IADD R4, R0, 0x1, R4 ;  /* 0x0000000100047824 */ /* 0x000fe200078e0204 */
[----:B------:R-:W-:-:S03]  /*c9b0*/  MOV R0, 0x1f ;  /* 0x0000001f00007802 */ /* 0x000fc60000000f00 */
[----:B------:R-:W-:Y:S02]  /*c9c0*/  IMAD.MOV.U32 R5, RZ, RZ, R4 ;  /* 0x000000ffff057224 */ /* 0x000fe400078e0004 */
[----:B------:R-:W-:Y:S05]  /*c9d0*/  CALL.REL.NOINC `($__internal_31_$__cuda_sm70_shflsync_idx_p) ;  /* 0x0000115000007944 */ /* 0x000fea0003c00000 */
[----:B------:R-:W-:Y:S05]  /*c9e0*/  BRA `(.L_x_1541) ;  /* 0xffff3b6000007947 */ /* 0x000fea000383ffff */
.L_x_1463:
[----:B------:R-:W-:Y:S02]  /*c9f0*/  SEL R0, RZ, 0x1, P0 ;  /* 0x00000001ff007807 */ /* 0x000fe40000000000 */
[----:B------:R-:W-:Y:S02]  /*ca00*/  MOV R2, 0xca20 ;  /* 0x0000ca2000027802 */ /* 0x000fe40000000f00 */
[----:B------:R-:W-:Y:S05]  /*ca10*/  CALL.REL.NOINC `($__internal_33_$__cuda_sm70_votesync_ballot) ;  /* 0x000011d000007944 */ /* 0x000fea0003c00000 */
[----:B------:R-:W-:Y:S01]  /*ca20*/  MOV R6, R0 ;  /* 0x0000000000067202 */ /* 0x000fe20000000f00 */
[----:B------:R-:W-:Y:S05]  /*ca30*/  BRA `(.L_x_1542) ;  /* 0xffff3ba000007947 */ /* 0x000fea000383ffff */
.L_x_1464:
[----:B------:R-:W-:Y:S01]  /*ca40*/  IMAD.MOV.U32 R5, RZ, RZ, R8 ;  /* 0x000000ffff057224 */ /* 0x000fe200078e0008 */
[----:B--2---:R-:W-:Y:S01]  /*ca50*/  MOV R3, R239 ;  /* 0x000000ef00037202 */ /* 0x004fe20000000f00 */
[----:B------:R-:W-:Y:S01]  /*ca60*/  IMAD.MOV.U32 R0, RZ, RZ, 0x1f ;  /* 0x0000001fff007424 */ /* 0x000fe200078e00ff */
[----:B------:R-:W-:Y:S02]  /*ca70*/  MOV R2, 0xca90 ;  /* 0x0000ca9000027802 */ /* 0x000fe40000000f00 */
[----:B-1----:R-:W-:Y:S05]  /*ca80*/  CALL.REL.NOINC `($__internal_31_$__cuda_sm70_shflsync_idx_p) ;  /* 0x000010a000007944 */ /* 0x002fea0003c00000 */
[----:B------:R-:W-:Y:S01]  /*ca90*/  IMAD.MOV.U32 R11, RZ, RZ, R0 ;  /* 0x000000ffff0b7224 */ /* 0x000fe200078e0000 */
[----:B------:R-:W-:Y:S01]  /*caa0*/  MOV R5, R7 ;  /* 0x0000000700057202 */ /* 0x000fe20000000f00 */
[----:B------:R-:W-:Y:S01]  /*cab0*/  IMAD.MOV.U32 R7, RZ, RZ, RZ ;  /* 0x000000ffff077224 */ /* 0x000fe200078e00ff */
[----:B------:R-:W-:Y:S01]  /*cac0*/  MOV R3, R239 ;  /* 0x000000ef00037202 */ /* 0x000fe20000000f00 */
[----:B------:R-:W-:Y:S01]  /*cad0*/  IMAD.MOV.U32 R0, RZ, RZ, 0x1f ;  /* 0x0000001fff007424 */ /* 0x000fe200078e00ff */
[----:B------:R-:W-:-:S02]  /*cae0*/  MOV R2, 0xcb00 ;  /* 0x0000cb0000027802 */ /* 0x000fc40000000f00 */
[----:B------:R-:W-:Y:S05]  /*caf0*/  CALL.REL.NOINC `($__internal_31_$__cuda_sm70_shflsync_idx_p) ;  /* 0x0000103000007944 */ /* 0x000fea0003c00000 */
[----:B------:R-:W-:Y:S01]  /*cb00*/  MOV R10, R0 ;  /* 0x00000000000a7202 */ /* 0x000fe20000000f00 */
[----:B------:R-:W-:Y:S05]  /*cb10*/  BRA `(.L_x_1543) ;  /* 0xffff3b1000007947 */ /* 0x000fea000383ffff */
.L_x_1467:
[----:B------:R-:W-:Y:S01]  /*cb20*/  IMAD.MOV.U32 R5, RZ, RZ, R4 ;  /* 0x000000ffff057224 */ /* 0x000fe200078e0004 */
[----:B------:R-:W-:-:S02]  /*cb30*/  MOV R0, 0x1f ;  /* 0x0000001f00007802 */ /* 0x000fc40000000f00 */
[----:B------:R-:W-:Y:S02]  /*cb40*/  MOV R2, 0xcb60 ;  /* 0x0000cb6000027802 */ /* 0x000fe40000000f00 */
[----:B-1----:R-:W-:Y:S05]  /*cb50*/  CALL.REL.NOINC `($__internal_31_$__cuda_sm70_shflsync_idx_p) ;  /* 0x00000fd000007944 */ /* 0x002fea0003c00000 */
[----:B------:R-:W-:Y:S01]  /*cb60*/  MOV R7, R0 ;  /* 0x0000000000077202 */ /* 0x000fe20000000f00 */
[----:B------:R-:W-:Y:S05]  /*cb70*/  BRA `(.L_x_1466) ;  /* 0xffff3b1000007947 */ /* 0x000fea000383ffff */
.L_x_1481:
[----:B------:R-:W-:Y:S01]  /*cb80*/  IMAD.MOV.U32 R2, RZ, RZ, R226 ;  /* 0x000000ffff027224 */ /* 0x000fe200078e00e2 */
[----:B------:R-:W-:Y:S01]  /*cb90*/  MOV R7, 0x1f ;  /* 0x0000001f00077802 */ /* 0x000fe20000000f00 */
[----:B------:R-:W-:Y:S01]  /*cba0*/  IMAD.MOV.U32 R5, RZ, RZ, 0x2 ;  /* 0x00000002ff057424 */ /* 0x000fe200078e00ff */
[----:B------:R-:W-:Y:S02]  /*cbb0*/  MOV R6, 0xffffffff ;  /* 0xffffffff00067802 */ /* 0x000fe40000000f00 */
[----:B------:R-:W-:Y:S02]  /*cbc0*/  MOV R4, 0xcbe0 ;  /* 0x0000cbe000047802 */ /* 0x000fe40000000f00 */
[----:B------:R-:W-:Y:S05]  /*cbd0*/  CALL.REL.NOINC `($__internal_30_$__cuda_sm70_shflsync_bfly_p) ;  /* 0x00000f1000007944 */ /* 0x000fea0003c00000 */
[----:B------:R-:W-:Y:S01]  /*cbe0*/  FADD.FTZ R3, R226, R2 ;  /* 0x00000002e2037221 */ /* 0x000fe20000010000 */
[----:B------:R-:W-:Y:S02]  /*cbf0*/  MOV R5, 0x1 ;  /* 0x0000000100057802 */ /* 0x000fe40000000f00 */
[----:B------:R-:W-:Y:S02]  /*cc00*/  MOV R4, 0xcc30 ;  /* 0x0000cc3000047802 */ /* 0x000fe40000000f00 */
[----:B------:R-:W-:-:S02]  /*cc10*/  MOV R2, R3 ;  /* 0x0000000300027202 */ /* 0x000fc40000000f00 */
[----:B------:R-:W-:Y:S05]  /*cc20*/  CALL.REL.NOINC `($__internal_30_$__cuda_sm70_shflsync_bfly_p) ;  /* 0x00000ec000007944 */ /* 0x000fea0003c00000 */
[----:B------:R-:W-:Y:S01]  /*cc30*/  FADD.FTZ R0, R3, R2 ;  /* 0x0000000203007221 */ /* 0x000fe20000010000 */
[----:B------:R-:W-:-:S02]  /*cc40*/  MOV R2, R227 ;  /* 0x000000e300027202 */ /* 0x000fc40000000f00 */
[----:B------:R-:W-:Y:S02]  /*cc50*/  MOV R5, 0x2 ;  /* 0x0000000200057802 */ /* 0x000fe40000000f00 */
[----:B------:R-:W-:Y:S02]  /*cc60*/  MOV R4, 0xcc80 ;  /* 0x0000cc8000047802 */ /* 0x000fe40000000f00 */
[----:B------:R-:W-:Y:S05]  /*cc70*/  CALL.REL.NOINC `($__internal_30_$__cuda_sm70_shflsync_bfly_p) ;  /* 0x00000e7000007944 */ /* 0x000fea0003c00000 */
[----:B------:R-:W-:Y:S01]  /*cc80*/  FADD.FTZ R3, R227, R2 ;  /* 0x00000002e3037221 */ /* 0x000fe20000010000 */
[----:B------:R-:W-:Y:S02]  /*cc90*/  MOV R5, 0x1 ;  /* 0x0000000100057802 */ /* 0x000fe40000000f00 */
[----:B------:R-:W-:Y:S02]  /*cca0*/  MOV R4, 0xccd0 ;  /* 0x0000ccd000047802 */ /* 0x000fe40000000f00 */
[----:B------:R-:W-:Y:S02]  /*ccb0*/  MOV R2, R3 ;  /* 0x0000000300027202 */ /* 0x000fe40000000f00 */
[----:B------:R-:W-:Y:S05]  /*ccc0*/  CALL.REL.NOINC `($__internal_30_$__cuda_sm70_shflsync_bfly_p) ;  /* 0x00000e2000007944 */ /* 0x000fea0003c00000 */
[----:B------:R-:W-:Y:S01]  /*ccd0*/  MOV R4, R2 ;  /* 0x0000000200047202 */ /* 0x000fe20000000f00 */
[----:B------:R-:W-:Y:S05]  /*cce0*/  BRA `(.L_x_1544) ;  /* 0xffffc00000007947 */ /* 0x000fea000383ffff */
.L_x_1488:
[----:B--234-:R-:W-:Y:S01]  /*ccf0*/  IMAD.MOV.U32 R5, RZ, RZ, R7 ;  /* 0x000000ffff057224 */ /* 0x01cfe200078e0007 */
[----:B------:R-:W-:Y:S01]  /*cd00*/  MOV R3, RZ ;  /* 0x000000ff00037202 */ /* 0x000fe20000000f00 */
[----:B------:R-:W-:Y:S01]  /*cd10*/  IMAD.MOV.U32 R0, RZ, RZ, 0x181f ;  /* 0x0000181fff007424 */ /* 0x000fe200078e00ff */
[----:B------:R-:W-:-:S02]  /*cd20*/  MOV R2, 0xcd40 ;  /* 0x0000cd4000027802 */ /* 0x000fc40000000f00 */
[----:B-1----:R-:W-:Y:S05]  /*cd30*/  CALL.REL.NOINC `($__internal_31_$__cuda_sm70_shflsync_idx_p) ;  /* 0x00000df000007944 */ /* 0x002fea0003c00000 */
[----:B------:R-:W-:Y:S01]  /*cd40*/  MOV R9, R0 ;  /* 0x0000000000097202 */ /* 0x000fe20000000f00 */
[----:B------:R-:W-:Y:S05]  /*cd50*/  BRA `(.L_x_1545) ;  /* 0xffffd36000007947 */ /* 0x000fea000383ffff */
.L_x_1489:
[----:B------:R-:W-:Y:S01]  /*cd60*/  IMAD.MOV.U32 R5, RZ, RZ, R8 ;  /* 0x000000ffff057224 */ /* 0x000fe200078e0008 */
[----:B------:R-:W-:Y:S01]  /*cd70*/  MOV R3, RZ ;  /* 0x000000ff00037202 */ /* 0x000fe20000000f00 */
[----:B------:R-:W-:Y:S01]  /*cd80*/  IMAD.MOV.U32 R0, RZ, RZ, 0x181f ;  /* 0x0000181fff007424 */ /* 0x000fe200078e00ff */
[----:B------:R-:W-:-:S02]  /*cd90*/  MOV R2, 0xcdb0 ;  /* 0x0000cdb000027802 */ /* 0x000fc40000000f00 */
[----:B-123--:R-:W-:Y:S05]  /*cda0*/  CALL.REL.NOINC `($__internal_31_$__cuda_sm70_shflsync_idx_p) ;  /* 0x00000d8000007944 */ /* 0x00efea0003c00000 */
[----:B------:R-:W-:Y:S05]  /*cdb0*/  BRA `(.L_x_1546) ;  /* 0xffffd32000007947 */ /* 0x000fea000383ffff */
.L_x_1492:
[----:B--2---:R-:W-:Y:S01]  /*cdc0*/  IMAD.MOV.U32 R5, RZ, RZ, R7 ;  /* 0x000000ffff057224 */ /* 0x004fe200078e0007 */
[----:B------:R-:W-:Y:S01]  /*cdd0*/  MOV R3, 0x1 ;  /* 0x0000000100037802 */ /* 0x000fe20000000f00 */
[----:B------:R-:W-:Y:S01]  /*cde0*/  IMAD.MOV.U32 R0, RZ, RZ, 0x181f ;  /* 0x0000181fff007424 */ /* 0x000fe200078e00ff */
[----:B------:R-:W-:-:S02]  /*cdf0*/  MOV R2, 0xce10 ;  /* 0x0000ce1000027802 */ /* 0x000fc40000000f00 */
[----:B-1-34-:R-:W-:Y:S05]  /*ce00*/  CALL.REL.NOINC `($__internal_31_$__cuda_sm70_shflsync_idx_p) ;  /* 0x00000d2000007944 */ /* 0x01afea0003c00000 */
[----:B------:R-:W-:Y:S01]  /*ce10*/  IMAD.MOV.U32 R9, RZ, RZ, R0 ;  /* 0x000000ffff097224 */ /* 0x000fe200078e0000 */
[----:B------:R-:W-:Y:S01]  /*ce20*/  MOV R3, 0x1 ;  /* 0x0000000100037802 */ /* 0x000fe20000000f00 */
[----:B------:R-:W-:Y:S01]  /*ce30*/  IMAD.MOV.U32 R5, RZ, RZ, R8 ;  /* 0x000000ffff057224 */ /* 0x000fe200078e0008 */
[----:B------:R-:W-:-:S02]  /*ce40*/  MOV R0, 0x181f ;  /* 0x0000181f00007802 */ /* 0x000fc40000000f00 */
[----:B------:R-:W-:Y:S02]  /*ce50*/  MOV R2, 0xce70 ;  /* 0x0000ce7000027802 */ /* 0x000fe40000000f00 */
[----:B------:R-:W-:Y:S05]  /*ce60*/  CALL.REL.NOINC `($__internal_31_$__cuda_sm70_shflsync_idx_p) ;  /* 0x00000cc000007944 */ /* 0x000fea0003c00000 */
[----:B------:R-:W-:Y:S05]  /*ce70*/  BRA `(.L_x_1547) ;  /* 0xffffd35000007947 */ /* 0x000fea000383ffff */
.L_x_1495:
[----:B--2---:R-:W-:Y:S01]  /*ce80*/  IMAD.MOV.U32 R5, RZ, RZ, R7 ;  /* 0x000000ffff057224 */ /* 0x004fe200078e0007 */
[----:B------:R-:W-:Y:S01]  /*ce90*/  MOV R3, 0x2 ;  /* 0x0000000200037802 */ /* 0x000fe20000000f00 */
[----:B------:R-:W-:Y:S01]  /*cea0*/  IMAD.MOV.U32 R0, RZ, RZ, 0x181f ;  /* 0x0000181fff007424 */ /* 0x000fe200078e00ff */
[----:B------:R-:W-:Y:S02]  /*ceb0*/  MOV R2, 0xced0 ;  /* 0x0000ced000027802 */ /* 0x000fe40000000f00 */
[----:B-1-34-:R-:W-:Y:S05]  /*cec0*/  CALL.REL.NOINC `($__internal_31_$__cuda_sm70_shflsync_idx_p) ;  /* 0x00000c6000007944 */ /* 0x01afea0003c00000 */
[----:B------:R-:W-:Y:S01]  /*ced0*/  MOV R9, R0 ;  /* 0x0000000000097202 */ /* 0x000fe20000000f00 */
[----:B------:R-:W-:Y:S05]  /*cee0*/  BRA `(.L_x_1548) ;  /* 0xffffd3d000007947 */ /* 0x000fea000383ffff */
.L_x_1496:
[----:B--2---:R-:W-:Y:S01]  /*cef0*/  IMAD.MOV.U32 R5, RZ, RZ, R8 ;  /* 0x000000ffff057224 */ /* 0x004fe200078e0008 */
[----:B------:R-:W-:Y:S01]  /*cf00*/  MOV R3, 0x2 ;  /* 0x0000000200037802 */ /* 0x000fe20000000f00 */
[----:B------:R-:W-:Y:S01]  /*cf10*/  IMAD.MOV.U32 R0, RZ, RZ, 0x181f ;  /* 0x0000181fff007424 */ /* 0x000fe200078e00ff */
[----:B------:R-:W-:Y:S02]  /*cf20*/  MOV R2, 0xcf40 ;  /* 0x0000cf4000027802 */ /* 0x000fe40000000f00 */
[----:B-1-34-:R-:W-:Y:S05]  /*cf30*/  CALL.REL.NOINC `($__internal_31_$__cuda_sm70_shflsync_idx_p) ;  /* 0x00000bf000007944 */ /* 0x01afea0003c00000 */
[----:B------:R-:W-:Y:S05]  /*cf40*/  BRA `(.L_x_1549) ;  /* 0xffffd39000007947 */ /* 0x000fea000383ffff */
.L_x_1499:
[----:B---3--:R-:W-:Y:S01]  /*cf50*/  IMAD.MOV.U32 R5, RZ, RZ, R7 ;  /* 0x000000ffff057224 */ /* 0x008fe200078e0007 */
[----:B------:R-:W-:Y:S01]  /*cf60*/  MOV R3, 0x3 ;  /* 0x0000000300037802 */ /* 0x000fe20000000f00 */
[----:B----4-:R-:W-:Y:S01]  /*cf70*/  IMAD.MOV.U32 R0, RZ, RZ, 0x181f ;  /* 0x0000181fff007424 */ /* 0x010fe200078e00ff */
[----:B------:R-:W-:-:S02]  /*cf80*/  MOV R2, 0xcfa0 ;  /* 0x0000cfa000027802 */ /* 0x000fc40000000f00 */
[----:B-12---:R-:W-:Y:S05]  /*cf90*/  CALL.REL.NOINC `($__internal_31_$__cuda_sm70_shflsync_idx_p) ;  /* 0x00000b9000007944 */ /* 0x006fea0003c00000 */
[----:B------:R-:W-:Y:S01]  /*cfa0*/  IMAD.MOV.U32 R7, RZ, RZ, R0 ;  /* 0x000000ffff077224 */ /* 0x000fe200078e0000 */
[----:B------:R-:W-:Y:S01]  /*cfb0*/  MOV R3, 0x3 ;  /* 0x0000000300037802 */ /* 0x000fe20000000f00 */
[----:B------:R-:W-:Y:S01]  /*cfc0*/  IMAD.MOV.U32 R5, RZ, RZ, R8 ;  /* 0x000000ffff057224 */ /* 0x000fe200078e0008 */
[----:B------:R-:W-:-:S02]  /*cfd0*/  MOV R0, 0x181f ;  /* 0x0000181f00007802 */ /* 0x000fc40000000f00 */
[----:B------:R-:W-:Y:S02]  /*cfe0*/  MOV R2, 0xd000 ;  /* 0x0000d00000027802 */ /* 0x000fe40000000f00 */
[----:B------:R-:W-:Y:S05]  /*cff0*/  CALL.REL.NOINC `($__internal_31_$__cuda_sm70_shflsync_idx_p) ;  /* 0x00000b3000007944 */ /* 0x000fea0003c00000 */
[----:B------:R-:W-:Y:S05]  /*d000*/  BRA `(.L_x_1550) ;  /* 0xffffd3d000007947 */ /* 0x000fea000383ffff */
.L_x_1501:
[----:B------:R-:W-:Y:S01]  /*d010*/  IMAD.MOV.U32 R5, RZ, RZ, R14 ;  /* 0x000000ffff057224 */ /* 0x000fe200078e000e */
[----:B------:R-:W-:Y:S01]  /*d020*/  MOV R3, RZ ;  /* 0x000000ff00037202 */ /* 0x000fe20000000f00 */
[----:B------:R-:W-:Y:S01]  /*d030*/  IMAD.MOV.U32 R0, RZ, RZ, 0x1c1f ;  /* 0x00001c1fff007424 */ /* 0x000fe200078e00ff */
[----:B------:R-:W-:Y:S02]  /*d040*/  MOV R2, 0xd060 ;  /* 0x0000d06000027802 */ /* 0x000fe40000000f00 */
[----:B------:R-:W-:Y:S05]  /*d050*/  CALL.REL.NOINC `($__internal_31_$__cuda_sm70_shflsync_idx_p) ;  /* 0x00000ad000007944 */ /* 0x000fea0003c00000 */
[----:B------:R-:W-:Y:S01]  /*d060*/  MOV R4, R0 ;  /* 0x0000000000047202 */ /* 0x000fe20000000f00 */
[----:B------:R-:W-:Y:S05]  /*d070*/  BRA `(.L_x_1551) ;  /* 0xffffd64000007947 */ /* 0x000fea000383ffff */
.L_x_1502:
[----:B------:R-:W-:Y:S01]  /*d080*/  IMAD.MOV.U32 R5, RZ, RZ, R28 ;  /* 0x000000ffff057224 */ /* 0x000fe200078e001c */
[----:B------:R-:W-:Y:S01]  /*d090*/  MOV R3, RZ ;  /* 0x000000ff00037202 */ /* 0x000fe20000000f00 */
[----:B------:R-:W-:Y:S01]  /*d0a0*/  IMAD.MOV.U32 R0, RZ, RZ, 0x1c1f ;  /* 0x00001c1fff007424 */ /* 0x000fe200078e00ff */
[----:B------:R-:W-:Y:S02]  /*d0b0*/  MOV R2, 0xd0d0 ;  /* 0x0000d0d000027802 */ /* 0x000fe40000000f00 */
[----:B-12---:R-:W-:Y:S05]  /*d0c0*/  CALL.REL.NOINC `($__internal_31_$__cuda_sm70_shflsync_idx_p) ;  /* 0x00000a6000007944 */ /* 0x006fea0003c00000 */
[----:B------:R-:W-:Y:S05]  /*d0d0*/  BRA `(.L_x_1552) ;  /* 0xffffd60000007947 */ /* 0x000fea000383ffff */
.L_x_1505:
[----:B------:R-:W-:Y:S01]  /*d0e0*/  IMAD.MOV.U32 R5, RZ, RZ, R14 ;  /* 0x000000ffff057224 */ /* 0x000fe200078e000e */
[----:B----4-:R-:W-:Y:S01]  /*d0f0*/  MOV R3, 0x1 ;  /* 0x0000000100037802 */ /* 0x010fe20000000f00 */
[----:B------:R-:W-:Y:S01]  /*d100*/  IMAD.MOV.U32 R0, RZ, RZ, 0x1c1f ;  /* 0x00001c1fff007424 */ /* 0x000fe200078e00ff */
[----:B------:R-:W-:-:S02]  /*d110*/  MOV R2, 0xd130 ;  /* 0x0000d13000027802 */ /* 0x000fc40000000f00 */
[----:B-123--:R-:W-:Y:S05]  /*d120*/  CALL.REL.NOINC `($__internal_31_$__cuda_sm70_shflsync_idx_p) ;  /* 0x00000a0000007944 */ /* 0x00efea0003c00000 */
[----:B------:R-:W-:Y:S01]  /*d130*/  IMAD.MOV.U32 R4, RZ, RZ, R0 ;  /* 0x000000ffff047224 */ /* 0x000fe200078e0000 */
[----:B------:R-:W-:Y:S01]  /*d140*/  MOV R3, 0x1 ;  /* 0x0000000100037802 */ /* 0x000fe20000000f00 */
[----:B------:R-:W-:Y:S01]  /*d150*/  IMAD.MOV.U32 R5, RZ, RZ, R28 ;  /* 0x000000ffff057224 */ /* 0x000fe200078e001c */
[----:B------:R-:W-:-:S02]  /*d160*/  MOV R0, 0x1c1f ;  /* 0x00001c1f00007802 */ /* 0x000fc40000000f00 */
[----:B------:R-:W-:Y:S02]  /*d170*/  MOV R2, 0xd190 ;  /* 0x0000d19000027802 */ /* 0x000fe40000000f00 */
[----:B------:R-:W-:Y:S05]  /*d180*/  CALL.REL.NOINC `($__internal_31_$__cuda_sm70_shflsync_idx_p) ;  /* 0x000009a000007944 */ /* 0x000fea0003c00000 */
[----:B------:R-:W-:Y:S05]  /*d190*/  BRA `(.L_x_1553) ;  /* 0xffffdb9000007947 */ /* 0x000fea000383ffff */
.L_x_1509:
[----:B------:R-:W-:Y:S01]  /*d1a0*/  IMAD.MOV.U32 R5, RZ, RZ, R6 ;  /* 0x000000ffff057224 */ /* 0x000fe200078e0006 */
[----:B------:R-:W-:Y:S01]  /*d1b0*/  MOV R3, RZ ;  /* 0x000000ff00037202 */ /* 0x000fe20000000f00 */
[----:B------:R-:W-:Y:S01]  /*d1c0*/  IMAD.MOV.U32 R0, RZ, RZ, 0x181f ;  /* 0x0000181fff007424 */ /* 0x000fe200078e00ff */
[----:B------:R-:W-:Y:S02]  /*d1d0*/  MOV R2, 0xd1f0 ;  /* 0x0000d1f000027802 */ /* 0x000fe40000000f00 */
[----:B------:R-:W-:Y:S05]  /*d1e0*/  CALL.REL.NOINC `($__internal_31_$__cuda_sm70_shflsync_idx_p) ;  /* 0x0000094000007944 */ /* 0x000fea0003c00000 */
[----:B------:R-:W-:Y:S01]  /*d1f0*/  MOV R10, R0 ;  /* 0x00000000000a7202 */ /* 0x000fe20000000f00 */
[----:B------:R-:W-:Y:S05]  /*d200*/  BRA `(.L_x_1554) ;  /* 0xffffe66000007947 */ /* 0x000fea000383ffff */
.L_x_1510:
[----:B------:R-:W-:Y:S01]  /*d210*/  IMAD.MOV.U32 R5, RZ, RZ, R9 ;  /* 0x000000ffff057224 */ /* 0x000fe200078e0009 */
[----:B------:R-:W-:Y:S01]  /*d220*/  MOV R3, RZ ;  /* 0x000000ff00037202 */ /* 0x000fe20000000f00 */
[----:B------:R-:W-:Y:S01]  /*d230*/  IMAD.MOV.U32 R0, RZ, RZ, 0x181f ;  /* 0x0000181fff007424 */ /* 0x000fe200078e00ff */
[----:B------:R-:W-:Y:S02]  /*d240*/  MOV R2, 0xd260 ;  /* 0x0000d26000027802 */ /* 0x000fe40000000f00 */
[----:B-12---:R-:W-:Y:S05]  /*d250*/  CALL.REL.NOINC `($__internal_31_$__cuda_sm70_shflsync_idx_p) ;  /* 0x000008d000007944 */ /* 0x006fea0003c00000 */
[----:B------:R-:W-:Y:S05]  /*d260*/  BRA `(.L_x_1555) ;  /* 0xffffe62000007947 */ /* 0x000fea000383ffff */
.L_x_1513:
[----:B--2---:R-:W-:Y:S01]  /*d270*/  IMAD.MOV.U32 R5, RZ, RZ, R6 ;  /* 0x000000ffff057224 */ /* 0x004fe200078e0006 */
[----:B------:R-:W-:Y:S01]  /*d280*/  MOV R3, 0x1 ;  /* 0x0000000100037802 */ /* 0x000fe20000000f00 */
[----:B----4-:R-:W-:Y:S01]  /*d290*/  IMAD.MOV.U32 R0, RZ, RZ, 0x181f ;  /* 0x0000181fff007424 */ /* 0x010fe200078e00ff */
[----:B------:R-:W-:-:S02]  /*d2a0*/  MOV R2, 0xd2c0 ;  /* 0x0000d2c000027802 */ /* 0x000fc40000000f00 */
[----:B-1-3--:R-:W-:Y:S05]  /*d2b0*/  CALL.REL.NOINC `($__internal_31_$__cuda_sm70_shflsync_idx_p) ;  /* 0x0000087000007944 */ /* 0x00afea0003c00000 */
[----:B------:R-:W-:Y:S01]  /*d2c0*/  IMAD.MOV.U32 R10, RZ, RZ, R0 ;  /* 0x000000ffff0a7224 */ /* 0x000fe200078e0000 */
[----:B------:R-:W-:Y:S01]  /*d2d0*/  MOV R3, 0x1 ;  /* 0x0000000100037802 */ /* 0x000fe20000000f00 */
[----:B------:R-:W-:Y:S01]  /*d2e0*/  IMAD.MOV.U32 R5, RZ, RZ, R9 ;  /* 0x000000ffff057224 */ /* 0x000fe200078e0009 */
[----:B------:R-:W-:-:S02]  /*d2f0*/  MOV R0, 0x181f ;  /* 0x0000181f00007802 */ /* 0x000fc40000000f00 */
[----:B------:R-:W-:Y:S02]  /*d300*/  MOV R2, 0xd320 ;  /* 0x0000d32000027802 */ /* 0x000fe40000000f00 */
[----:B------:R-:W-:Y:S05]  /*d310*/  CALL.REL.NOINC `($__internal_31_$__cuda_sm70_shflsync_idx_p) ;  /* 0x0000081000007944 */ /* 0x000fea0003c00000 */
[----:B------:R-:W-:Y:S05]  /*d320*/  BRA `(.L_x_1556) ;  /* 0xffffe66000007947 */ /* 0x000fea000383ffff */
.L_x_1516:
[----:B-1----:R-:W-:Y:S01]  /*d330*/  IMAD.MOV.U32 R5, RZ, RZ, R6 ;  /* 0x000000ffff057224 */ /* 0x002fe200078e0006 */
[----:B------:R-:W-:Y:S01]  /*d340*/  MOV R3, 0x2 ;  /* 0x0000000200037802 */ /* 0x000fe20000000f00 */
[----:B----4-:R-:W-:Y:S01]  /*d350*/  IMAD.MOV.U32 R0, RZ, RZ, 0x181f ;  /* 0x0000181fff007424 */ /* 0x010fe200078e00ff */
[----:B------:R-:W-:Y:S02]  /*d360*/  MOV R2, 0xd380 ;  /* 0x0000d38000027802 */ /* 0x000fe40000000f00 */
[----:B--23--:R-:W-:Y:S05]  /*d370*/  CALL.REL.NOINC `($__internal_31_$__cuda_sm70_shflsync_idx_p) ;  /* 0x000007b000007944 */ /* 0x00cfea0003c00000 */
[----:B------:R-:W-:Y:S01]  /*d380*/  MOV R10, R0 ;  /* 0x00000000000a7202 */ /* 0x000fe20000000f00 */
[----:B------:R-:W-:Y:S05]  /*d390*/  BRA `(.L_x_1557) ;  /* 0xffffe6e000007947 */ /* 0x000fea000383ffff */
.L_x_1517:
[----:B------:R-:W-:Y:S01]  /*d3a0*/  IMAD.MOV.U32 R5, RZ, RZ, R9 ;  /* 0x000000ffff057224 */ /* 0x000fe200078e0009 */
[----:B------:R-:W-:Y:S01]  /*d3b0*/  MOV R3, 0x2 ;  /* 0x0000000200037802 */ /* 0x000fe20000000f00 */
[----:B----4-:R-:W-:Y:S01]  /*d3c0*/  IMAD.MOV.U32 R0, RZ, RZ, 0x181f ;  /* 0x0000181fff007424 */ /* 0x010fe200078e00ff */
[----:B------:R-:W-:Y:S02]  /*d3d0*/  MOV R2, 0xd3f0 ;  /* 0x0000d3f000027802 */ /* 0x000fe40000000f00 */
[----:B-123--:R-:W-:Y:S05]  /*d3e0*/  CALL.REL.NOINC `($__internal_31_$__cuda_sm70_shflsync_idx_p) ;  /* 0x0000074000007944 */ /* 0x00efea0003c00000 */
[----:B------:R-:W-:Y:S05]  /*d3f0*/  BRA `(.L_x_1558) ;  /* 0xffffe6a000007947 */ /* 0x000fea000383ffff */
.L_x_1520:
[----:B-1----:R-:W-:Y:S01]  /*d400*/  IMAD.MOV.U32 R5, RZ, RZ, R6 ;  /* 0x000000ffff057224 */ /* 0x002fe200078e0006 */
[----:B------:R-:W-:Y:S01]  /*d410*/  MOV R3, 0x3 ;  /* 0x0000000300037802 */ /* 0x000fe20000000f00 */
[----:B------:R-:W-:Y:S01]  /*d420*/  IMAD.MOV.U32 R0, RZ, RZ, 0x181f ;  /* 0x0000181fff007424 */ /* 0x000fe200078e00ff */
[----:B------:R-:W-:-:S02]  /*d430*/  MOV R2, 0xd450 ;  /* 0x0000d45000027802 */ /* 0x000fc40000000f00 */
[----:B--234-:R-:W-:Y:S05]  /*d440*/  CALL.REL.NOINC `($__internal_31_$__cuda_sm70_shflsync_idx_p) ;  /* 0x000006e000007944 */ /* 0x01cfea0003c00000 */
[----:B------:R-:W-:Y:S01]  /*d450*/  IMAD.MOV.U32 R6, RZ, RZ, R0 ;  /* 0x000000ffff067224 */ /* 0x000fe200078e0000 */
[----:B------:R-:W-:Y:S01]  /*d460*/  MOV R3, 0x3 ;  /* 0x0000000300037802 */ /* 0x000fe20000000f00 */
[----:B------:R-:W-:Y:S01]  /*d470*/  IMAD.MOV.U32 R5, RZ, RZ, R9 ;  /* 0x000000ffff057224 */ /* 0x000fe200078e0009 */
[----:B------:R-:W-:-:S02]  /*d480*/  MOV R0, 0x181f ;  /* 0x0000181f00007802 */ /* 0x000fc40000000f00 */
[----:B------:R-:W-:Y:S02]  /*d490*/  MOV R2, 0xd4b0 ;  /* 0x0000d4b000027802 */ /* 0x000fe40000000f00 */
[----:B------:R-:W-:Y:S05]  /*d4a0*/  CALL.REL.NOINC `($__internal_31_$__cuda_sm70_shflsync_idx_p) ;  /* 0x0000068000007944 */ /* 0x000fea0003c00000 */
[----:B------:R-:W-:Y:S05]  /*d4b0*/  BRA `(.L_x_1559) ;  /* 0xffffe6e000007947 */ /* 0x000fea000383ffff */
.L_x_1522:
[----:B------:R-:W-:Y:S01]  /*d4c0*/  IMAD.MOV.U32 R5, RZ, RZ, R94 ;  /* 0x000000ffff057224 */ /* 0x000fe200078e005e */
[----:B------:R-:W-:Y:S01]  /*d4d0*/  MOV R3, RZ ;  /* 0x000000ff00037202 */ /* 0x000fe20000000f00 */
[----:B------:R-:W-:Y:S01]  /*d4e0*/  IMAD.MOV.U32 R0, RZ, RZ, 0x1f ;  /* 0x0000001fff007424 */ /* 0x000fe200078e00ff */
[----:B------:R-:W-:Y:S02]  /*d4f0*/  MOV R2, 0xd510 ;  /* 0x0000d51000027802 */ /* 0x000fe40000000f00 */
[----:B-1----:R-:W-:Y:S05]  /*d500*/  CALL.REL.NOINC `($__internal_31_$__cuda_sm70_shflsync_idx_p) ;  /* 0x0000062000007944 */ /* 0x002fea0003c00000 */
[----:B------:R-:W-:Y:S01]  /*d510*/  MOV R9, R0 ;  /* 0x0000000000097202 */ /* 0x000fe20000000f00 */
[----:B------:R-:W-:Y:S05]  /*d520*/  BRA `(.L_x_1560) ;  /* 0xffffe80000007947 */ /* 0x000fea000383ffff */
.L_x_1523:
[----:B------:R-:W-:Y:S01]  /*d530*/  IMAD.MOV.U32 R5, RZ, RZ, R94 ;  /* 0x000000ffff057224 */ /* 0x000fe200078e005e */
[----:B------:R-:W-:Y:S01]  /*d540*/  MOV R3, 0x1 ;  /* 0x0000000100037802 */ /* 0x000fe20000000f00 */
[----:B------:R-:W-:Y:S01]  /*d550*/  IMAD.MOV.U32 R0, RZ, RZ, 0x1f ;  /* 0x0000001fff007424 */ /* 0x000fe200078e00ff */
[----:B------:R-:W-:Y:S02]  /*d560*/  MOV R2, 0xd580 ;  /* 0x0000d58000027802 */ /* 0x000fe40000000f00 */
[----:B-123--:R-:W-:Y:S05]  /*d570*/  CALL.REL.NOINC `($__internal_31_$__cuda_sm70_shflsync_idx_p) ;  /* 0x000005b000007944 */ /* 0x00efea0003c00000 */
[----:B------:R-:W-:Y:S01]  /*d580*/  MOV R8, R0 ;  /* 0x0000000000087202 */ /* 0x000fe20000000f00 */
[----:B------:R-:W-:Y:S05]  /*d590*/  BRA `(.L_x_1561) ;  /* 0xffffe7b000007947 */ /* 0x000fea000383ffff */
.L_x_1524:
[----:B------:R-:W-:Y:S02]  /*d5a0*/  MOV R2, 0x1 ;  /* 0x0000000100027802 */ /* 0x000fe40000000f00 */
[----:B------:R-:W-:-:S02]  /*d5b0*/  MOV R3, 0xd5d0 ;  /* 0x0000d5d000037802 */ /* 0x000fc40000000f00 */
[----:B--234-:R-:W-:Y:S05]  /*d5c0*/  CALL.REL.NOINC `($__internal_32_$__cuda_sm70_shflsync_up_p) ;  /* 0x000005b000007944 */ /* 0x01cfea0003c00000 */
[----:B------:R-:W-:Y:S05]  /*d5d0*/  BRA `(.L_x_1562) ;  /* 0xffffe89000007947 */ /* 0x000fea000383ffff */
.L_x_1525:
[----:B------:R-:W-:Y:S02]  /*d5e0*/  MOV R2, 0x2 ;  /* 0x0000000200027802 */ /* 0x000fe40000000f00 */
[----:B------:R-:W-:-:S02]  /*d5f0*/  MOV R3, 0xd610 ;  /* 0x0000d61000037802 */ /* 0x000fc40000000f00 */
[----:B--23--:R-:W-:Y:S05]  /*d600*/  CALL.REL.NOINC `($__internal_32_$__cuda_sm70_shflsync_up_p) ;  /* 0x0000057000007944 */ /* 0x00cfea0003c00000 */
        /* <DEDUP_REMOVED lines=23> */
.L_x_1529:
[----:B------:R-:W-:Y:S02]  /*d780*/  MOV R2, 0x1 ;  /* 0x0000000100027802 */ /* 0x000fe40000000f00 */
[----:B------:R-:W-:Y:S02]  /*d790*/  MOV R3, 0xd7b0 ;  /* 0x0000d7b000037802 */ /* 0x000fe40000000f00 */
[----:B------:R-:W-:Y:S05]  /*d7a0*/  CALL.REL.NOINC `($__internal_32_$__cuda_sm70_shflsync_up_p) ;  /* 0x000003d000007944 */ /* 0x000fea0003c00000 */
[----:B------:R-:W-:Y:S01]  /*d7b0*/  MOV R2, R4 ;  /* 0x0000000400027202 */ /* 0x000fe20000000f00 */
[----:B------:R-:W-:Y:S05]  /*d7c0*/  BRA `(.L_x_1564) ;  /* 0xffffe8f000007947 */ /* 0x000fea000383ffff */
.L_x_1530:
[----:B------:R-:W-:Y:S02]  /*d7d0*/  MOV R2, 0x2 ;  /* 0x0000000200027802 */ /* 0x000fe40000000f00 */
[----:B------:R-:W-:Y:S02]  /*d7e0*/  MOV R3, 0xd800 ;  /* 0x0000d80000037802 */ /* 0x000fe40000000f00 */
        /* <DEDUP_REMOVED lines=24> */
.L_x_1532:
[----:B------:R-:W-:Y:S02]  /*d970*/  SEL R0, RZ, 0x1, P0 ;  /* 0x00000001ff007807 */ /* 0x000fe40000000000 */
[----:B------:R-:W-:Y:S02]  /*d980*/  MOV R2, 0xd9a0 ;  /* 0x0000d9a000027802 */ /* 0x000fe40000000f00 */
[----:B-1----:R-:W-:Y:S05]  /*d990*/  CALL.REL.NOINC `($__internal_33_$__cuda_sm70_votesync_ballot) ;  /* 0x0000025000007944 */ /* 0x002fea0003c00000 */
[----:B------:R-:W-:Y:S01]  /*d9a0*/  MOV R8, R0 ;  /* 0x0000000000087202 */ /* 0x000fe20000000f00 */
[----:B------:R-:W-:Y:S05]  /*d9b0*/  BRA `(.L_x_1566) ;  /* 0xffffe89000007947 */ /* 0x000fea000383ffff */
.L_x_1533:
[----:B------:R-:W-:Y:S01]  /*d9c0*/  IMAD.MOV.U32 R5, RZ, RZ, R6 ;  /* 0x000000ffff057224 */ /* 0x000fe200078e0006 */
[----:B---3--:R-:W-:Y:S01]  /*d9d0*/  MOV R3, R12 ;  /* 0x0000000c00037202 */ /* 0x008fe20000000f00 */
[----:B------:R-:W-:Y:S01]  /*d9e0*/  IMAD.MOV.U32 R0, RZ, RZ, 0x1f ;  /* 0x0000001fff007424 */ /* 0x000fe200078e00ff */
[----:B------:R-:W-:Y:S02]  /*d9f0*/  MOV R2, 0xda10 ;  /* 0x0000da1000027802 */ /* 0x000fe40000000f00 */
[----:B-12---:R-:W-:Y:S05]  /*da00*/  CALL.REL.NOINC `($__internal_31_$__cuda_sm70_shflsync_idx_p) ;  /* 0x0000012000007944 */ /* 0x006fea0003c00000 */
[----:B------:R-:W-:Y:S01]  /*da10*/  IMAD.MOV.U32 R6, RZ, RZ, R0 ;  /* 0x000000ffff067224 */ /* 0x000fe200078e0000 */
[----:B------:R-:W-:Y:S01]  /*da20*/  MOV R3, R12 ;  /* 0x0000000c00037202 */ /* 0x000fe20000000f00 */
[----:B------:R-:W-:Y:S01]  /*da30*/  IMAD.MOV.U32 R5, RZ, RZ, R7 ;  /* 0x000000ffff057224 */ /* 0x000fe200078e0007 */
[----:B------:R-:W-:Y:S02]  /*da40*/  MOV R0, 0x1f ;  /* 0x0000001f00007802 */ /* 0x000fe40000000f00 */
[----:B------:R-:W-:-:S02]  /*da50*/  MOV R2, 0xda70 ;  /* 0x0000da7000027802 */ /* 0x000fc40000000f00 */
[----:B------:R-:W-:Y:S05]  /*da60*/  CALL.REL.NOINC `($__internal_31_$__cuda_sm70_shflsync_idx_p) ;  /* 0x000000c000007944 */ /* 0x000fea0003c00000 */
[----:B------:R-:W-:Y:S01]  /*da70*/  MOV R7, R0 ;  /* 0x0000000000077202 */ /* 0x000fe20000000f00 */
[----:B------:R-:W-:Y:S05]  /*da80*/  BRA `(.L_x_1567) ;  /* 0xffffe80000007947 */ /* 0x000fea000383ffff */
.L_x_1536:
[----:B------:R-:W-:Y:S01]  /*da90*/  IMAD.MOV.U32 R5, RZ, RZ, R4 ;  /* 0x000000ffff057224 */ /* 0x000fe200078e0004 */
[----:B------:R-:W-:-:S02]  /*daa0*/  MOV R0, 0x1f ;  /* 0x0000001f00007802 */ /* 0x000fc40000000f00 */
[----:B------:R-:W-:Y:S02]  /*dab0*/  MOV R2, 0xdad0 ;  /* 0x0000dad000027802 */ /* 0x000fe40000000f00 */
[----:B-1234-:R-:W-:Y:S05]  /*dac0*/  CALL.REL.NOINC `($__internal_31_$__cuda_sm70_shflsync_idx_p) ;  /* 0x0000006000007944 */ /* 0x01efea0003c00000 */
[----:B------:R-:W-:Y:S01]  /*dad0*/  MOV R11, R0 ;  /* 0x00000000000b7202 */ /* 0x000fe20000000f00 */
[----:B------:R-:W-:Y:S05]  /*dae0*/  BRA `(.L_x_1535) ;  /* 0xffffe80000007947 */ /* 0x000fea000383ffff */
        .weak           $__internal_30_$__cuda_sm70_shflsync_bfly_p
        .type           $__internal_30_$__cuda_sm70_shflsync_bfly_p,@function
        .size           $__internal_30_$__cuda_sm70_shflsync_bfly_p,($__internal_31_$__cuda_sm70_shflsync_idx_p - $__internal_30_$__cuda_sm70_shflsync_bfly_p)
$__internal_30_$__cuda_sm70_shflsync_bfly_p:
[----:B------:R-:W-:Y:S04]  /*daf0*/  WARPSYNC R6 ;  /* 0x0000000600007348 */ /* 0x000fe80003800000 */
[----:B------:R1:W2:Y:S02]  /*db00*/  SHFL.BFLY PT, R2, R2, R5, R7 ;  /* 0x0c00000502027389 */ /* 0x0002a400000e0007 */
[----:B-1----:R-:W-:-:S04]  /*db10*/  MOV R5, 0x0 ;  /* 0x0000000000057802 */ /* 0x002fc80000000f00 */
[----:B--2---:R-:W-:Y:S05]  /*db20*/  RET.REL.NODEC R4 `(_ZN7cutlass13device_kernelIN5flash19enable_sm80_to_sm89INS1_16FlashAttnFwdSm80INS1_25CollectiveMainloopFwdSm80ILi8ELi1ELb1EN4cute5tupleIJNS5_1CILi128EEENS7_ILi112EEES8_EEELi128ENS_6half_tEfNS_4arch4Sm80ELb0ELb0ELb0ELb1ELb0ELb0ELb1ELb1EEENS1_21CollectiveEpilogueFwdINS6_IJS8_S8_S9_EEENS6_IJNS7_ILi1EEESH_SH_EEESB_SD_Li256ELb1ELb1ELb1ELb0EEENS1_36VarlenDynamicPersistentTileSchedulerILi128ELi112ELi256ELi256ELb1ELb1ELb0ELb0ELb1ELb1EEEEEEEEEvNT_6ParamsE) ;  /* 0xffff24d004007950 */ /* 0x004fea0003c3ffff */
        .weak           $__internal_31_$__cuda_sm70_shflsync_idx_p
        .type           $__internal_31_$__cuda_sm70_shflsync_idx_p,@function
        .size           $__internal_31_$__cuda_sm70_shflsync_idx_p,($__internal_32_$__cuda_sm70_shflsync_up_p - $__internal_31_$__cuda_sm70_shflsync_idx_p)
$__internal_31_$__cuda_sm70_shflsync_idx_p:
[----:B------:R-:W-:-:S04]  /*db30*/  MOV R95, 0xffffffff ;  /* 0xffffffff005f7802 */ /* 0x000fc80000000f00 */
[----:B------:R-:W-:Y:S04]  /*db40*/  WARPSYNC R95 ;  /* 0x0000005f00007348 */ /* 0x000fe80003800000 */
[----:B------:R1:W2:Y:S02]  /*db50*/  SHFL.IDX PT, R0, R5, R3, R0 ;  /* 0x0000000305007389 */ /* 0x0002a400000e0000 */
[----:B-1----:R-:W-:-:S04]  /*db60*/  MOV R3, 0x0 ;  /* 0x0000000000037802 */ /* 0x002fc80000000f00 */
[----:B--2---:R-:W-:Y:S05]  /*db70*/  RET.REL.NODEC R2 `(_ZN7cutlass13device_kernelIN5flash19enable_sm80_to_sm89INS1_16FlashAttnFwdSm80INS1_25CollectiveMainloopFwdSm80ILi8ELi1ELb1EN4cute5tupleIJNS5_1CILi128EEENS7_ILi112EEES8_EEELi128ENS_6half_tEfNS_4arch4Sm80ELb0ELb0ELb0ELb1ELb0ELb0ELb1ELb1EEENS1_21CollectiveEpilogueFwdINS6_IJS8_S8_S9_EEENS6_IJNS7_ILi1EEESH_SH_EEESB_SD_Li256ELb1ELb1ELb1ELb0EEENS1_36VarlenDynamicPersistentTileSchedulerILi128ELi112ELi256ELi256ELb1ELb1ELb0ELb0ELb1ELb1EEEEEEEEEvNT_6ParamsE) ;  /* 0xffff248002007950 */ /* 0x004fea0003c3ffff */
        .weak           $__internal_32_$__cuda_sm70_shflsync_up_p
        .type           $__internal_32_$__cuda_sm70_shflsync_up_p,@function
        .size           $__internal_32_$__cuda_sm70_shflsync_up_p,($__internal_33_$__cuda_sm70_votesync_ballot - $__internal_32_$__cuda_sm70_shflsync_up_p)
$__internal_32_$__cuda_sm70_shflsync_up_p:
[----:B------:R-:W-:Y:S02]  /*db80*/  IMAD.MOV.U32 R4, RZ, RZ, RZ ;  /* 0x000000ffff047224 */ /* 0x000fe400078e00ff */
[----:B------:R-:W-:-:S04]  /*db90*/  IMAD.MOV.U32 R10, RZ, RZ, -0x1 ;  /* 0xffffffffff0a7424 */ /* 0x000fc800078e00ff */
[----:B------:R-:W-:Y:S04]  /*dba0*/  WARPSYNC R10 ;  /* 0x0000000a00007348 */ /* 0x000fe80003800000 */
[----:B------:R1:W2:Y:S02]  /*dbb0*/  SHFL.UP PT, R4, R0, R2, R4 ;  /* 0x0400000200047389 */ /* 0x0002a400000e0004 */
[----:B-1----:R-:W-:Y:S02]  /*dbc0*/  MOV R2, R3 ;  /* 0x0000000300027202 */ /* 0x002fe40000000f00 */
[----:B------:R-:W-:-:S04]  /*dbd0*/  MOV R3, 0x0 ;  /* 0x0000000000037802 */ /* 0x000fc80000000f00 */
[----:B--2---:R-:W-:Y:S05]  /*dbe0*/  RET.REL.NODEC R2 `(_ZN7cutlass13device_kernelIN5flash19enable_sm80_to_sm89INS1_16FlashAttnFwdSm80INS1_25CollectiveMainloopFwdSm80ILi8ELi1ELb1EN4cute5tupleIJNS5_1CILi128EEENS7_ILi112EEES8_EEELi128ENS_6half_tEfNS_4arch4Sm80ELb0ELb0ELb0ELb1ELb0ELb0ELb1ELb1EEENS1_21CollectiveEpilogueFwdINS6_IJS8_S8_S9_EEENS6_IJNS7_ILi1EEESH_SH_EEESB_SD_Li256ELb1ELb1ELb1ELb0EEENS1_36VarlenDynamicPersistentTileSchedulerILi128ELi112ELi256ELi256ELb1ELb1ELb0ELb0ELb1ELb1EEEEEEEEEvNT_6ParamsE) ;  /* 0xffff241002007950 */ /* 0x004fea0003c3ffff */
        .weak           $__internal_33_$__cuda_sm70_votesync_ballot
        .type           $__internal_33_$__cuda_sm70_votesync_ballot,@function
        .size           $__internal_33_$__cuda_sm70_votesync_ballot,(.L_x_2718 - $__internal_33_$__cuda_sm70_votesync_ballot)
$__internal_33_$__cuda_sm70_votesync_ballot:
[----:B------:R-:W-:Y:S01]  /*dbf0*/  ISETP.NE.U32.AND P0, PT, R0, 0x1, PT ;  /* 0x000000010000780c */ /* 0x000fe20003f05070 */
[----:B------:R-:W-:-:S04]  /*dc00*/  IMAD.MOV.U32 R3, RZ, RZ, -0x1 ;  /* 0xffffffffff037424 */ /* 0x000fc800078e00ff */
[----:B------:R-:W-:Y:S08]  /*dc10*/  WARPSYNC R3 ;  /* 0x0000000300007348 */ /* 0x000ff00003800000 */
[----:B------:R-:W-:-:S04]  /*dc20*/  VOTE.ANY R0, PT, !P0 ;  /* 0x0000000000007806 */ /* 0x000fc800040e0100 */
[----:B------:R-:W-:Y:S01]  /*dc30*/  LOP3.LUT R0, R0, R3, RZ, 0xc0, !PT ;  /* 0x0000000300007212 */ /* 0x000fe200078ec0ff */
[----:B------:R-:W-:-:S04]  /*dc40*/  IMAD.MOV.U32 R3, RZ, RZ, 0x0 ;  /* 0x00000000ff037424 */ /* 0x000fc800078e00ff */
[----:B------:R-:W-:Y:S05]  /*dc50*/  RET.REL.NODEC R2 `(_ZN7cutlass13device_kernelIN5flash19enable_sm80_to_sm89INS1_16FlashAttnFwdSm80INS1_25CollectiveMainloopFwdSm80ILi8ELi1ELb1EN4cute5tupleIJNS5_1CILi128EEENS7_ILi112EEES8_EEELi128ENS_6half_tEfNS_4arch4Sm80ELb0ELb0ELb0ELb1ELb0ELb0ELb1ELb1EEENS1_21CollectiveEpilogueFwdINS6_IJS8_S8_S9_EEENS6_IJNS7_ILi1EEESH_SH_EEESB_SD_Li256ELb1ELb1ELb1ELb0EEENS1_36VarlenDynamicPersistentTileSchedulerILi128ELi112ELi256ELi256ELb1ELb1ELb0ELb0ELb1ELb1EEEEEEEEEvNT_6ParamsE) ;  /* 0xffff23a002007950 */ /* 0x000fea0003c3ffff */
.L_x_1568:
        /* <DEDUP_REMOVED lines=10> */
.L_x_2718:


//--------------------- .text._ZN7cutlass13device_kernelIN5flash19enable_sm80_to_sm89INS1_16FlashAttnFwdSm80INS1_25CollectiveMainloopFwdSm80ILi8ELi1ELb1EN4cute5tupleIJNS5_1CILi128EEENS7_ILi112EEES8_EEELi128ENS_6half_tEfNS_4arch4Sm80ELb0ELb0ELb0ELb1ELb0ELb1ELb1ELb1EEENS1_21CollectiveEpilogueFwdINS6_IJS8_S8_S9_EEENS6_IJNS7_ILi1EEESH_SH_EEESB_SD_Li256ELb1ELb1ELb1ELb0EEENS1_36VarlenDynamicPersistentTileSchedulerILi128ELi112ELi256ELi256ELb1ELb1ELb0ELb0ELb1ELb1EEEEEEEEEvNT_6ParamsE --------------------------
	.section	.text._ZN7cutlass13device_kernelIN5flash19enable_sm80_to_sm89INS1_16FlashAttnFwdSm80INS1_25CollectiveMainloopFwdSm80ILi8ELi1ELb1EN4cute5tupleIJNS5_1CILi128EEENS7_ILi112EEES8_EEELi128ENS_6half_tEfNS_4arch4Sm80ELb0ELb0ELb0ELb1ELb0ELb1ELb1ELb1EEENS1_21CollectiveEpilogueFwdINS6_IJS8_S8_S9_EEENS6_IJNS7_ILi1EEESH_SH_EEESB_SD_Li256ELb1ELb1ELb1ELb0EEENS1_36VarlenDynamicPersistentTileSchedulerILi128ELi112ELi256ELi256ELb1ELb1ELb0ELb0ELb1ELb1EEEEEEEEEvNT_6ParamsE,"ax",@progbits
	.sectioninfo	@"SHI_REGISTERS=255"
	.align	128
.text._ZN7cutlass13device_kernelIN5flash19enable_sm80_to_sm89INS1_16FlashAttnFwdSm80INS1_25CollectiveMainloopFwdSm80ILi8ELi1ELb1EN4cute5tupleIJNS5_1CILi128EEENS7_ILi112EEES8_EEELi128ENS_6half_tEfNS_4arch4Sm80ELb0ELb0ELb0ELb1ELb0ELb1ELb1ELb1EEENS1_21CollectiveEpilogueFwdINS6_IJS8_S8_S9_EEENS6_IJNS7_ILi1EEESH_SH_EEESB_SD_Li256ELb1ELb1ELb1ELb0EEENS1_36VarlenDynamicPersistentTileSchedulerILi128ELi112ELi256ELi256ELb1ELb1ELb0ELb0ELb1ELb1EEEEEEEEEvNT_6ParamsE:
        .type           _ZN7cutlass13device_kernelIN5flash19enable_sm80_to_sm89INS1_16FlashAttnFwdSm80INS1_25CollectiveMainloopFwdSm80ILi8ELi1ELb1EN4cute5tupleIJNS5_1CILi128EEENS7_ILi112EEES8_EEELi128ENS_6half_tEfNS_4arch4Sm80ELb0ELb0ELb0ELb1ELb0ELb1ELb1ELb1EEENS1_21CollectiveEpilogueFwdINS6_IJS8_S8_S9_EEENS6_IJNS7_ILi1EEESH_SH_EEESB_SD_Li256ELb1ELb1ELb1ELb0EEENS1_36VarlenDynamicPersistentTileSchedulerILi128ELi112ELi256ELi256ELb1ELb1ELb0ELb0ELb1ELb1EEEEEEEEEvNT_6ParamsE,@function
        .size           _ZN7cutlass13device_kernelIN5flash19enable_sm80_to_sm89INS1_16FlashAttnFwdSm80INS1_25CollectiveMainloopFwdSm80ILi8ELi1ELb1EN4cute5tupleIJNS5_1CILi128EEENS7_ILi112EEES8_EEELi128ENS_6half_tEfNS_4arch4Sm80ELb0ELb0ELb0ELb1ELb0ELb1ELb1ELb1EEENS1_21CollectiveEpilogueFwdINS6_IJS8_S8_S9_EEENS6_IJNS7_ILi1EEESH_SH_EEESB_SD_Li256ELb1ELb1ELb1ELb0EEENS1_36VarlenDynamicPersistentTileSchedulerILi128ELi112ELi256ELi256ELb1ELb1ELb0ELb0ELb1ELb1EEEEEEEEEvNT_6ParamsE,(.L_x_2723 - _ZN7cutlass13device_kernelIN5flash19enable_sm80_to_sm89INS1_16FlashAttnFwdSm80INS1_25CollectiveMainloopFwdSm80ILi8ELi1ELb1EN4cute5tupleIJNS5_1CILi128EEENS7_ILi112EEES8_EEELi128ENS_6half_tEfNS_4arch4Sm80ELb0ELb0ELb0ELb1ELb0ELb1ELb1ELb1EEENS1_21CollectiveEpilogueFwdINS6_IJS8_S8_S9_EEENS6_IJNS7_ILi1EEESH_SH_EEESB_SD_Li256ELb1ELb1ELb1ELb0EEENS1_36VarlenDynamicPersistentTileSchedulerILi128ELi112ELi256ELi256ELb1ELb1ELb0ELb0ELb1ELb1EEEEEEEEEvNT_6ParamsE)
        .other          _ZN7cutlass13device_kernelIN5flash19enable_sm80_to_sm89INS1_16FlashAttnFwdSm80INS1_25CollectiveMainloopFwdSm80ILi8ELi1ELb1EN4cute5tupleIJNS5_1CILi128EEENS7_ILi112EEES8_EEELi128ENS_6half_tEfNS_4arch4Sm80ELb0ELb0ELb0ELb1ELb0ELb1ELb1ELb1EEENS1_21CollectiveEpilogueFwdINS6_IJS8_S8_S9_EEENS6_IJNS7_ILi1EEESH_SH_EEESB_SD_Li256ELb1ELb1ELb1ELb0EEENS1_36VarlenDynamicPersistentTileSchedulerILi128ELi112ELi256ELi256ELb1ELb1ELb0ELb0ELb1ELb1EEEEEEEEEvNT_6ParamsE,@"STO_CUDA_ENTRY STV_DEFAULT"
_ZN7cutlass13device_kernelIN5flash19enable_sm80_to_sm89INS1_16FlashAttnFwdSm80INS1_25CollectiveMainloopFwdSm80ILi8ELi1ELb1EN4cute5tupleIJNS5_1CILi128EEENS7_ILi112EEES8_EEELi128ENS_6half_tEfNS_4arch4Sm80ELb0ELb0ELb0ELb1ELb0ELb1ELb1ELb1EEENS1_21CollectiveEpilogueFwdINS6_IJS8_S8_S9_EEENS6_IJNS7_ILi1EEESH_SH_EEESB_SD_Li256ELb1ELb1ELb1ELb0EEENS1_36VarlenDynamicPersistentTileSchedulerILi128ELi112ELi256ELi256ELb1ELb1ELb0ELb0ELb1ELb1EEEEEEEEEvNT_6ParamsE:
        /* <DEDUP_REMOVED lines=13> */
[----:B------:R-:W-:-:S02]  /*00d0*/  IMAD.MOV.U32 R8, RZ, RZ, RZ ;  /* 0x000000ffff087224 */ /* 0x000fc400078e00ff */
[----:B------:R-:W-:Y:S01]  /*00e0*/  IMAD.MOV.U32 R7, RZ, RZ, RZ ;  /* 0x000000ffff077224 */ /* 0x000fe200078e00ff */
        /* <DEDUP_REMOVED lines=13> */
[----:B------:R-:W-:Y:S02]  /*01c0*/  ISETP.GE.U32.AND P1, PT, R15, 0x10, PT ;  /* 0x000000100f00780c */ /* 0x000fe40003f26070 */
[----:B------:R-:W-:Y:S01]  /*01d0*/  MOV R10, RZ ;  /* 0x000000ff000a7202 */ /* 0x000fe20000000f00 */
[----:B---3--:R-:W-:-:S05]  /*01e0*/  IMAD R4, R8, R7, RZ ;  /* 0x0000000708047224 */ /* 0x008fca00078e02ff */
[----:B------:R-:W3:Y:S02]  /*01f0*/  SHFL.UP PT, R0, R4, 0x1, RZ ;  /* 0x0420000004007989 */ /* 0x000ee400000e00ff */
[----:B---3--:R-:W-:-:S05]  /*0200*/  SEL R0, R0, RZ, P5 ;  /* 0x000000ff00007207 */ /* 0x008fca0002800000 */
[----:B------:R-:W-:-:S05]  /*0210*/  IMAD.IADD R4, R4, 0x1, R0 ;  /* 0x0000000104047824 */ /* 0x000fca00078e0200 */
[----:B------:R-:W3:Y:S02]  /*0220*/  SHFL.UP PT, R0, R4, 0x2, RZ ;  /* 0x0440000004007989 */ /* 0x000ee400000e00ff */
[----:B---3--:R-:W-:-:S04]  /*0230*/  SEL R0, R0, RZ, P4 ;  /* 0x000000ff00007207 */ /* 0x008fc80002000000 */
[----:B------:R-:W-:-:S05]  /*0240*/  IADD3 R4, R4, R0, RZ ;  /* 0x0000000004047210 */ /* 0x000fca0007ffe0ff */
        /* <DEDUP_REMOVED lines=16> */
.L_x_1574:
        /* <DEDUP_REMOVED lines=17> */
.L_x_1732:
        /* <DEDUP_REMOVED lines=16> */
.L_x_1733:
[----:B---3--:R-:W-:-:S05]  /*0560*/  IMAD R0, R0, c[0x0][0x538], RZ ;  /* 0x00014e0000007a24 */ /* 0x008fca00078e02ff */
[----:B------:R-:W-:-:S04]  /*0570*/  IADD3 R6, R0, R6, RZ ;  /* 0x0000000600067210 */ /* 0x000fc80007ffe0ff */
[----:B------:R-:W-:-:S13]  /*0580*/  ISETP.GT.AND P0, PT, R6, UR4, PT ;  /* 0x0000000406007c0c */ /* 0x000fda000bf04270 */
[----:B-12---:R-:W-:Y:S05]  /*0590*/  @!P0 BRA `(.L_x_1574) ;  /* 0xfffffdb000008947 */ /* 0x006fea000383ffff */
.L_x_1570:
[----:B------:R-:W-:-:S05]  /*05a0*/  IADD3 R13, -R0, R6, RZ ;  /* 0x00000006000d7210 */ /* 0x000fca0007ffe1ff */
[----:B------:R-:W-:-:S05]  /*05b0*/  IMAD R0, R4, c[0x0][0x538], R13 ;  /* 0x00014e0004007a24 */ /* 0x000fca00078e020d */
[----:B------:R-:W-:Y:S01]  /*05c0*/  ISETP.GT.AND P0, PT, R0, UR4, PT ;  /* 0x0000000400007c0c */ /* 0x000fe2000bf04270 */
[----:B------:R-:W-:-:S12]  /*05d0*/  BRA.DIV ~URZ, `(.L_x_1575) ;  /* 0x000170a27f007947 */ /* 0x000fd8000b800000 */
[----:B------:R-:W-:-:S04]  /*05e0*/  VOTE.ANY R5, PT, !P0 ;  /* 0x0000000000057806 */ /* 0x000fc800040e0100 */
.L_x_1734:
[----:B------:R1:W3:Y:S01]  /*05f0*/  POPC R14, R5 ;  /* 0x00000005000e7309 */ /* 0x0002e20000000000 */
[----:B------:R-:W-:Y:S05]  /*0600*/  BRA.DIV ~URZ, `(.L_x_1576) ;  /* 0x000170c27f007947 */ /* 0x000fea000b800000 */
[----:B---3--:R3:W4:Y:S01]  /*0610*/  SHFL.IDX PT, R12, R8, R14, 0x1f ;  /* 0x00001f0e080c7589 */ /* 0x00872200000e0000 */
[----:B------:R-:W-:-:S03]  /*0620*/  MOV R6, RZ ;  /* 0x000000ff00067202 */ /* 0x000fc60000000f00 */
[----:B------:R3:W1:Y:S04]  /*0630*/  SHFL.IDX PT, R11, R7, R14, 0x1f ;  /* 0x00001f0e070b7589 */ /* 0x00066800000e0000 */
.L_x_1735:
[----:B------:R-:W-:Y:S01]  /*0640*/  ISETP.NE.AND P0, PT, R5, RZ, PT ;  /* 0x000000ff0500720c */ /* 0x000fe20003f05270 */
[----:B------:R-:W-:-:S12]  /*0650*/  BSSY B0, `(.L_x_1577) ;  /* 0x0000005000007945 */ /* 0x000fd80003800000 */
[----:B------:R-:W-:Y:S05]  /*0660*/  @!P0 BRA `(.L_x_1578) ;  /* 0x0000003000008947 */ /* 0x000fea0003800000 */
[----:B------:R-:W-:Y:S01]  /*0670*/  IADD3 R3, R14, -0x1, RZ ;  /* 0xffffffff0e037810 */ /* 0x000fe20007ffe0ff */
[----:B------:R-:W-:Y:S05]  /*0680*/  BRA.DIV ~URZ, `(.L_x_1579) ;  /* 0x000171227f007947 */ /* 0x000fea000b800000 */
[----:B------:R3:W4:Y:S02]  /*0690*/  SHFL.IDX PT, R6, R4, R3, 0x1f ;  /* 0x00001f0304067589 */ /* 0x00072400000e0000 */
.L_x_1578:
[----:B------:R-:W-:Y:S05]  /*06a0*/  BSYNC B0 ;  /* 0x0000000000007941 */ /* 0x000fea0003800000 */
.L_x_1577:
[----:B----4-:R-:W-:Y:S01]  /*06b0*/  IABS R0, R12 ;  /* 0x0000000c00007213 */ /* 0x010fe20000000000 */
[----:B--2---:R-:W-:Y:S02]  /*06c0*/  IMAD R240, R6, c[0x0][0x538], R13 ;  /* 0x00014e0006f07a24 */ /* 0x004fe400078e020d */
[----:B------:R-:W-:Y:S02]  /*06d0*/  IMAD.IADD R243, R14, 0x1, R10 ;  /* 0x000000010ef37824 */ /* 0x000fe400078e020a */
[----:B-1----:R-:W-:Y:S01]  /*06e0*/  IMAD.MOV.U32 R5, RZ, RZ, R0 ;  /* 0x000000ffff057224 */ /* 0x002fe200078e0000 */
[----:B------:R-:W-:Y:S02]  /*06f0*/  IABS R0, R11 ;  /* 0x0000000b00007213 */ /* 0x000fe40000000000 */
[----:B------:R-:W-:Y:S01]  /*0700*/  IADD3 R241, -R240, UR4, RZ ;  /* 0x00000004f0f17c10 */ /* 0x000fe2000fffe1ff */
[----:B------:R-:W1:Y:S02]  /*0710*/  I2F.RP R2, R5 ;  /* 0x0000000500027306 */ /* 0x000e640000209400 */
[----:B---3--:R-:W-:Y:S01]  /*0720*/  IMAD.MOV.U32 R7, RZ, RZ, R0 ;  /* 0x000000ffff077224 */ /* 0x008fe200078e0000 */
[----:B------:R-:W-:-:S02]  /*0730*/  IABS R6, R241 ;  /* 0x000000f100067213 */ /* 0x000fc40000000000 */
[----:B------:R-:W-:-:S03]  /*0740*/  IABS R0, R12 ;  /* 0x0000000c00007213 */ /* 0x000fc60000000000 */
[----:B------:R-:W-:Y:S01]  /*0750*/  I2F.RP R8, R7 ;  /* 0x0000000700087306 */ /* 0x000fe20000209400 */
[----:B------:R-:W-:-:S07]  /*0760*/  IADD3 R0, RZ, -R0, RZ ;  /* 0x80000000ff007210 */ /* 0x000fce0007ffe0ff */
[----:B-1----:R-:W1:Y:S02]  /*0770*/  MUFU.RCP R2, R2 ;  /* 0x0000000200027308 */ /* 0x002e640000001000 */
[----:B-1----:R-:W-:-:S06]  /*0780*/  IADD3 R2, R2, 0xffffffe, RZ ;  /* 0x0ffffffe02027810 */ /* 0x002fcc0007ffe0ff */
[----:B------:R-:W1:Y:S02]  /*0790*/  F2I.FTZ.U32.TRUNC.NTZ R3, R2 ;  /* 0x0000000200037305 */ /* 0x000e64000021f000 */
        /* <DEDUP_REMOVED lines=50> */
.L_x_1571:
[----:B--2---:R-:W-:Y:S01]  /*0ac0*/  IMAD.MOV.U32 R241, RZ, RZ, RZ ;  /* 0x000000fffff17224 */ /* 0x004fe200078e00ff */
[----:B------:R-:W-:Y:S01]  /*0ad0*/  MOV R242, RZ ;  /* 0x000000ff00f27202 */ /* 0x000fe20000000f00 */
[----:B------:R-:W-:Y:S01]  /*0ae0*/  IMAD.U32 R240, RZ, RZ, UR4 ;  /* 0x00000004fff07e24 */ /* 0x000fe2000f8e00ff */
[----:B------:R-:W-:Y:S02]  /*0af0*/  MOV R243, c[0x0][0x53c] ;  /* 0x00014f0000f37a02 */ /* 0x000fe40000000f00 */
.L_x_1580:
[----:B------:R-:W-:Y:S01]  /*0b00*/  ISETP.NE.AND P0, PT, R15, RZ, PT ;  /* 0x000000ff0f00720c */ /* 0x000fe20003f05270 */
[----:B------:R-:W-:-:S12]  /*0b10*/  WARPSYNC 0xffffffff ;  /* 0xffffffff00007948 */ /* 0x000fd80003800000 */
[----:B------:R1:W-:Y:S04]  /*0b20*/  @!P0 STS.128 [0xf100], R240 ;  /* 0x00f100f0ff008388 */ /* 0x0003e80000000c00 */
[----:B------:R-:W-:Y:S06]  /*0b30*/  BAR.ARV 0x5, 0x100 ;  /* 0x0144000000007b1d */ /* 0x000fec0000002000 */
.L_x_1569:
[----:B-12---:R-:W-:-:S13]  /*0b40*/  ISETP.GE.AND P0, PT, R243, c[0x0][0x53c], PT ;  /* 0x00014f00f3007a0c */ /* 0x006fda0003f06270 */
        /* <DEDUP_REMOVED lines=101> */
.L_x_1731:
[----:B------:R-:W-:-:S04]  /*11a0*/  IMAD.MOV.U32 R12, RZ, RZ, 0x4 ;  /* 0x00000004ff0c7424 */ /* 0x000fc800078e00ff */
[----:B-1----:R-:W-:-:S05]  /*11b0*/  IMAD.WIDE R2, R243, R12, c[0x0][0x588] ;  /* 0x00016200f3027625 */ /* 0x002fca00078e020c */
[----:B------:R-:W2:Y:S01]  /*11c0*/  LDG.E R233, [R2.64] ;  /* 0x0000000a02e97981 */ /* 0x000ea2000c1e1900 */
[----:B------:R-:W-:Y:S01]  /*11d0*/  ISETP.NE.U32.AND P4, PT, RZ, c[0x0][0x360], PT ;  /* 0x0000d800ff007a0c */ /* 0x000fe20003f85070 */
[----:B------:R-:W-:Y:S01]  /*11e0*/  IMAD.MOV.U32 R172, RZ, RZ, RZ ;  /* 0x000000ffffac7224 */ /* 0x000fe200078e00ff */
[----:B------:R-:W-:Y:S02]  /*11f0*/  ISETP.NE.U32.AND P0, PT, RZ, c[0x0][0x370], PT ;  /* 0x0000dc00ff007a0c */ /* 0x000fe40003f05070 */
[----:B------:R-:W-:Y:S02]  /*1200*/  ISETP.NE.AND.EX P4, PT, RZ, c[0x0][0x364], PT, P4 ;  /* 0x0000d900ff007a0c */ /* 0x000fe40003f85340 */
[----:B------:R-:W-:Y:S02]  /*1210*/  ISETP.NE.AND.EX P2, PT, RZ, c[0x0][0x374], PT, P0 ;  /* 0x0000dd00ff007a0c */ /* 0x000fe40003f45300 */
[----:B------:R-:W-:Y:S02]  /*1220*/  ISETP.NE.U32.AND P3, PT, RZ, c[0x0][0x348], PT ;  /* 0x0000d200ff007a0c */ /* 0x000fe40003f65070 */
[----:B------:R-:W-:-:S02]  /*1230*/  ISETP.NE.U32.AND P5, PT, RZ, c[0x0][0x358], PT ;  /* 0x0000d600ff007a0c */ /* 0x000fc40003fa5070 */
[----:B------:R-:W-:Y:S02]  /*1240*/  ISETP.NE.AND.EX P3, PT, RZ, c[0x0][0x34c], PT, P3 ;  /* 0x0000d300ff007a0c */ /* 0x000fe40003f65330 */
[----:B------:R-:W-:Y:S01]  /*1250*/  ISETP.NE.AND.EX P5, PT, RZ, c[0x0][0x35c], PT, P5 ;  /* 0x0000d700ff007a0c */ /* 0x000fe20003fa5350 */
[----:B------:R-:W-:Y:S02]  /*1260*/  IMAD.MOV.U32 R166, RZ, RZ, RZ ;  /* 0x000000ffffa67224 */ /* 0x000fe400078e00ff */
[----:B------:R-:W-:Y:S02]  /*1270*/  IMAD.MOV.U32 R171, RZ, RZ, RZ ;  /* 0x000000ffffab7224 */ /* 0x000fe400078e00ff */
[----:B------:R-:W-:Y:S01]  /*1280*/  IMAD.MOV.U32 R11, RZ, RZ, RZ ;  /* 0x000000ffff0b7224 */ /* 0x000fe200078e00ff */
[----:B--2---:R-:W-:Y:S02]  /*1290*/  SHF.R.S32.HI R146, RZ, 0x1f, R233 ;  /* 0x0000001fff927819 */ /* 0x004fe400000114e9 */
[----:B------:R-:W-:-:S02]  /*12a0*/  @P4 LEA R2, P0, R233, c[0x0][0x360], 0x2 ;  /* 0x0000d800e9024a11 */ /* 0x000fc400078010ff */
[C---:B------:R-:W-:Y:S02]  /*12b0*/  @P2 LEA R4, P1, R233.reuse, c[0x0][0x370], 0x2 ;  /* 0x0000dc00e9042a11 */ /* 0x040fe400078210ff */
[C-C-:B------:R-:W-:Y:S02]  /*12c0*/  @P4 LEA.HI.X R3, R233.reuse, c[0x0][0x364], R146.reuse, 0x2, P0 ;  /* 0x0000d900e9034a11 */ /* 0x140fe400000f1492 */
[----:B------:R-:W-:Y:S02]  /*12d0*/  ISETP.NE.U32.AND P0, PT, RZ, c[0x0][0x350], PT ;  /* 0x0000d400ff007a0c */ /* 0x000fe40003f05070 */
        /* <DEDUP_REMOVED lines=13> */
[----:B------:R-:W-:Y:S01]  /*13b0*/  YIELD ;  /* 0x0000000000007946 */ /* 0x000fe20003800000 */
[----:B------:R-:W-:Y:S01]  /*13c0*/  LOP3.LUT R235, R242, 0xffff, RZ, 0xc0, !PT ;  /* 0x0000fffff2eb7812 */ /* 0x000fe200078ec0ff */
[----:B------:R-:W-:Y:S05]  /*13d0*/  @P4 BRA `(.L_x_1581) ;  /* 0x0000005000004947 */ /* 0x000fea0003800000 */
[----:B-----5:R-:W-:Y:S01]  /*13e0*/  MOV R173, c[0x0][0x168] ;  /* 0x00005a0000ad7a02 */ /* 0x020fe20000000f00 */
[----:B------:R-:W-:Y:S05]  /*13f0*/  @!P3 BRA `(.L_x_1581) ;  /* 0x000000300000b947 */ /* 0x000fea0003800000 */
[----:B------:R-:W2:Y:S04]  /*1400*/  LDG.E R8, [R6.64] ;  /* 0x0000000a06087981 */ /* 0x000ea8000c1e1900 */
[----:B------:R-:W2:Y:S02]  /*1410*/  LDG.E R0, [R6.64+0x4] ;  /* 0x0000040a06007981 */ /* 0x000ea4000c1e1900 */
[----:B--2---:R-:W-:-:S02]  /*1420*/  IADD3 R173, -R8, R0, RZ ;  /* 0x0000000008ad7210 */ /* 0x004fc40007ffe1ff */
.L_x_1581:
[----:B------:R-:W-:-:S04]  /*1430*/  ISETP.NE.U32.AND P0, PT, RZ, c[0x0][0x368], PT ;  /* 0x0000da00ff007a0c */ /* 0x000fc80003f05070 */
[----:B------:R-:W-:-:S13]  /*1440*/  ISETP.NE.AND.EX P0, PT, RZ, c[0x0][0x36c], PT, P0 ;  /* 0x0000db00ff007a0c */ /* 0x000fda0003f05300 */
[----:B------:R-:W-:Y:S05]  /*1450*/  @!P0 BRA `(.L_x_1582) ;  /* 0x0000004000008947 */ /* 0x000fea0003800000 */
[----:B---3--:R-:W-:-:S04]  /*1460*/  LEA R4, P0, R233, c[0x0][0x368], 0x2 ;  /* 0x0000da00e9047a11 */ /* 0x008fc800078010ff */
[----:B------:R-:W-:-:S05]  /*1470*/  LEA.HI.X R5, R233, c[0x0][0x36c], R146, 0x2, P0 ;  /* 0x0000db00e9057a11 */ /* 0x000fca00000f1492 */
[----:B------:R1:W5:Y:S01]  /*1480*/  LDG.E R10, [R4.64] ;  /* 0x0000000a040a7981 */ /* 0x000362000c1e1900 */
[----:B------:R-:W-:Y:S05]  /*1490*/  BRA `(.L_x_1583) ;  /* 0x0000005000007947 */ /* 0x000fea0003800000 */
.L_x_1582:
[----:B------:R-:W-:Y:S01]  /*14a0*/  MOV R10, c[0x0][0x1d0] ;  /* 0x00007400000a7a02 */ /* 0x000fe20000000f00 */
[----:B------:R-:W-:Y:S05]  /*14b0*/  @!P6 BRA `(.L_x_1583) ;  /* 0x000000300000e947 */ /* 0x000fea0003800000 */
[----:B---3--:R-:W2:Y:S04]  /*14c0*/  LDG.E R6, [R4.64] ;  /* 0x0000000a04067981 */ /* 0x008ea8000c1e1900 */
[----:B------:R-:W2:Y:S02]  /*14d0*/  LDG.E R0, [R4.64+0x4] ;  /* 0x0000040a04007981 */ /* 0x000ea4000c1e1900 */
[----:B--2---:R-:W-:Y:S02]  /*14e0*/  IADD3 R10, -R6, R0, RZ ;  /* 0x00000000060a7210 */ /* 0x004fe40007ffe1ff */
.L_x_1583:
[----:B-1-3--:R1:W2:Y:S04]  /*14f0*/  @P5 LDG.E R5, [R2.64] ;  /* 0x0000000a02055981 */ /* 0x00a2a8000c1e1900 */
        /* <DEDUP_REMOVED lines=20> */
[----:B------:R1:W-:Y:S01]  /*1640*/  STL [R1], R6 ;  /* 0x0000000601007387 */ /* 0x0003e20000100800 */
        /* <DEDUP_REMOVED lines=18> */
[----:B-1----:R-:W-:Y:S01]  /*1770*/  IMAD.MOV.U32 R6, RZ, RZ, R2 ;  /* 0x000000ffff067224 */ /* 0x002fe200078e0002 */
        /* <DEDUP_REMOVED lines=19> */
.L_x_1585:
[----:B------:R-:W-:Y:S05]  /*18b0*/  BSYNC B0 ;  /* 0x0000000000007941 */ /* 0x000fea0003800000 */
.L_x_1584:
[----:B------:R-:W-:Y:S01]  /*18c0*/  IMAD R3, R13, R2, RZ ;  /* 0x000000020d037224 */ /* 0x000fe200078e02ff */
[----:B-1----:R-:W1:Y:S01]  /*18d0*/  S2R R6, SR_TID.X ;  /* 0x0000000000067919 */ /* 0x002e620000002100 */
[C---:B------:R-:W-:Y:S01]  /*18e0*/  IADD3 R30, R213.reuse, 0x20, RZ ;  /* 0x00000020d51e7810 */ /* 0x040fe20007ffe0ff */
[----:B------:R-:W-:Y:S01]  /*18f0*/  IMAD.SHL.U32 R36, R232, 0x8, RZ ;  /* 0x00000008e8247824 */ /* 0x000fe200078e00ff */
[----:B------:R-:W-:Y:S01]  /*1900*/  IADD3 R29, R213, 0x40, RZ ;  /* 0x00000040d51d7810 */ /* 0x000fe20007ffe0ff */
[----:B------:R-:W-:Y:S01]  /*1910*/  IMAD.IADD R2, R3, 0x1, R2 ;  /* 0x0000000103027824 */ /* 0x000fe200078e0202 */
[----:B------:R-:W-:Y:S01]  /*1920*/  IADD3 R28, R213, 0x60, RZ ;  /* 0x00000060d51c7810 */ /* 0x000fe20007ffe0ff */
[----:B------:R-:W-:Y:S02]  /*1930*/  IMAD R3, R3, 0x70, -R9 ;  /* 0x0000007003037824 */ /* 0x000fe400078e0a09 */
[----:B------:R-:W-:Y:S01]  /*1940*/  IMAD.SHL.U32 R7, R30, 0x40, RZ ;  /* 0x000000401e077824 */ /* 0x000fe200078e00ff */
[----:B------:R-:W-:Y:S01]  /*1950*/  IMNMX R2, R159, R2, PT ;  /* 0x000000029f027217 */ /* 0x000fe20003800200 */
[----:B------:R-:W-:Y:S01]  /*1960*/  IMAD.SHL.U32 R8, R28, 0x40, RZ ;  /* 0x000000401c087824 */ /* 0x000fe200078e00ff */
[----:B------:R-:W-:-:S02]  /*1970*/  IMNMX R3, RZ, R3, !PT ;  /* 0x00000003ff037217 */ /* 0x000fc40007800200 */
[----:B------:R-:W-:Y:S01]  /*1980*/  LOP3.LUT R157, R7, 0x1c0, RZ, 0xc0, !PT ;  /* 0x000001c0079d7812 */ /* 0x000fe200078ec0ff */
[----:B------:R-:W-:Y:S01]  /*1990*/  IMAD R2, R2, 0x70, -R9 ;  /* 0x0000007002027824 */ /* 0x000fe200078e0a09 */
[----:B------:R-:W-:Y:S02]  /*19a0*/  LOP3.LUT R156, R8, 0x1c0, RZ, 0xc0, !PT ;  /* 0x000001c0089c7812 */ /* 0x000fe400078ec0ff */
[----:B------:R-:W-:Y:S02]  /*19b0*/  SHF.R.U32.HI R220, RZ, 0x3, R157 ;  /* 0x00000003ffdc7819 */ /* 0x000fe4000001169d */
[----:B------:R-:W-:-:S04]  /*19c0*/  IMNMX R2, R2, R0, PT ;  /* 0x0000000002027217 */ /* 0x000fc80003800200 */
[----:B------:R-:W-:Y:S02]  /*19d0*/  ISETP.GT.AND P0, PT, R2, R3, PT ;  /* 0x000000030200720c */ /* 0x000fe40003f04270 */
[----:B------:R-:W-:Y:S02]  /*19e0*/  SHF.R.U32.HI R3, RZ, 0x4, R3 ;  /* 0x00000004ff037819 */ /* 0x000fe40000011603 */
[----:B-1----:R-:W-:-:S03]  /*19f0*/  SHF.R.S32.HI R221, RZ, 0x1f, R6 ;  /* 0x0000001fffdd7819 */ /* 0x002fc60000011406 */
[----:B------:R-:W-:-:S04]  /*1a00*/  IMAD.WIDE.U32 R4, R3, 0x24924925, RZ ;  /* 0x2492492503047825 */ /* 0x000fc800078e00ff */
[----:B------:R-:W-:Y:S01]  /*1a10*/  IMAD.MOV.U32 R140, RZ, RZ, R5 ;  /* 0x000000ffff8c7224 */ /* 0x000fe200078e0005 */
[----:B------:R-:W-:Y:S02]  /*1a20*/  SHF.R.S32.HI R5, RZ, 0x1f, R30 ;  /* 0x0000001fff057819 */ /* 0x000fe4000001141e */
[----:B------:R-:W-:Y:S01]  /*1a30*/  @P0 IADD3 R3, R2, 0x6f, RZ ;  /* 0x0000006f02030810 */ /* 0x000fe20007ffe0ff */
[----:B------:R-:W-:Y:S01]  /*1a40*/  @P0 IMAD.MOV.U32 R2, RZ, RZ, RZ ;  /* 0x000000ffff020224 */ /* 0x000fe200078e00ff */
[----:B------:R-:W-:Y:S01]  /*1a50*/  LEA.HI R5, R5, R30, RZ, 0x3 ;  /* 0x0000001e05057211 */ /* 0x000fe200078f18ff */
[----:B------:R-:W-:Y:S02]  /*1a60*/  IMAD.MOV.U32 R4, RZ, RZ, R140 ;  /* 0x000000ffff047224 */ /* 0x000fe400078e008c */
[----:B------:R-:W-:-:S05]  /*1a70*/  @P0 IMAD.HI R2, R3, -0x6db6db6d, R2 ;  /* 0x9249249303020827 */ /* 0x000fca00078e0202 */
[----:B------:R-:W-:-:S04]  /*1a80*/  @P0 SHF.R.U32.HI R3, RZ, 0x1f, R2 ;  /* 0x0000001fff030819 */ /* 0x000fc80000011602 */
        /* <DEDUP_REMOVED lines=227> */
[--C-:B------:R-:W-:Y:S01]  /*28c0*/  LOP3.LUT R5, R147, 0x38, R94.reuse, 0xf8, !PT ;  /* 0x0000003893057812 */ /* 0x100fe200078ef85e */
        /* <DEDUP_REMOVED lines=74> */
.L_x_1635:
        /* <DEDUP_REMOVED lines=11> */
[CC--:B------:R-:W-:Y:S02]  /*2e20*/  IADD3 R3, P1, P0, R118.reuse, R78.reuse, R200 ;  /* 0x0000004e76037210 */ /* 0x0c0fe4000783e0c8 */
[----:B------:R-:W-:Y:S05]  /*2e30*/  IMAD.IADD R85, R79, 0x1, R2 ;  /* 0x000000014f557824 */ /* 0x000fea00078e0202 */
[-C--:B------:R-:W-:Y:S02]  /*2e40*/  IADD3.X R5, R115, R85.reuse, R181, P1, P0 ;  /* 0x0000005573057210 */ /* 0x080fe40000fe04b5 */
[-C--:B------:R-:W-:Y:S04]  /*2e50*/  IADD3 R2, P0, R118, R78.reuse, RZ ;  /* 0x0000004e76027210 */ /* 0x080fe80007f1e0ff */
[C---:B------:R-:W-:Y:S01]  /*2e60*/  LEA R66, P1, R2.reuse, c[0x0][0x1c8], 0x1 ;  /* 0x0000720002427a11 */ /* 0x040fe200078208ff */
[----:B------:R-:W-:Y:S01]  /*2e70*/  IMAD.X R4, R85, 0x1, R115, P0 ;  /* 0x0000000155047824 */ /* 0x000fe200000e0673 */
[C---:B------:R-:W-:Y:S04]  /*2e80*/  LEA R74, P0, R3.reuse, c[0x0][0x1c8], 0x1 ;  /* 0x00007200034a7a11 */ /* 0x040fe800078008ff */
[----:B------:R-:W-:Y:S02]  /*2e90*/  LEA.HI.X R67, R2, c[0x0][0x1cc], R4, 0x1, P1 ;  /* 0x0000730002437a11 */ /* 0x000fe400008f0c04 */
[----:B------:R-:W-:Y:S02]  /*2ea0*/  LEA.HI.X R75, R3, c[0x0][0x1cc], R5, 0x1, P0 ;  /* 0x00007300034b7a11 */ /* 0x000fe400000f0c05 */
[CC--:B------:R-:W-:Y:S04]  /*2eb0*/  IADD3 R2, P1, P0, R118.reuse, R78.reuse, R206 ;  /* 0x0000004e76027210 */ /* 0x0c0fe8000783e0ce */
[CC--:B------:R-:W-:Y:S01]  /*2ec0*/  IADD3.X R4, R115.reuse, R85.reuse, R179, P1, P0 ;  /* 0x0000005573047210 */ /* 0x0c0fe20000fe04b3 */
        /* <DEDUP_REMOVED lines=48> */
.L_x_1591:
[----:B------:R-:W-:Y:S05]  /*31d0*/  BSYNC B0 ;  /* 0x0000000000007941 */ /* 0x000fea0003800000 */
.L_x_1590:
        /* <DEDUP_REMOVED lines=40> */
.L_x_1593:
[----:B------:R-:W-:Y:S05]  /*3460*/  BSYNC B0 ;  /* 0x0000000000007941 */ /* 0x000fea0003800000 */
.L_x_1592:
        /* <DEDUP_REMOVED lines=40> */
.L_x_1595:
[----:B------:R-:W-:Y:S05]  /*36f0*/  BSYNC B0 ;  /* 0x0000000000007941 */ /* 0x000fea0003800000 */
.L_x_1594:
        /* <DEDUP_REMOVED lines=38> */
.L_x_1597:
[----:B------:R-:W-:Y:S05]  /*3960*/  BSYNC B0 ;  /* 0x0000000000007941 */ /* 0x000fea0003800000 */
.L_x_1596:
        /* <DEDUP_REMOVED lines=68> */
.L_x_1601:
[----:B------:R-:W-:Y:S05]  /*3db0*/  BSYNC B0 ;  /* 0x0000000000007941 */ /* 0x000fea0003800000 */
.L_x_1600:
        /* <DEDUP_REMOVED lines=55> */
.L_x_1599:
[----:B------:R-:W-:Y:S05]  /*4130*/  BSYNC B1 ;  /* 0x0000000000017941 */ /* 0x000fea0003800000 */
.L_x_1598:
        /* <DEDUP_REMOVED lines=56> */
.L_x_1605:
[----:B------:R-:W-:Y:S05]  /*44c0*/  BSYNC B0 ;  /* 0x0000000000007941 */ /* 0x000fea0003800000 */
.L_x_1604:
        /* <DEDUP_REMOVED lines=55> */
.L_x_1603:
[----:B------:R-:W-:Y:S05]  /*4840*/  BSYNC B1 ;  /* 0x0000000000017941 */ /* 0x000fea0003800000 */
.L_x_1602:
        /* <DEDUP_REMOVED lines=56> */
.L_x_1609:
[----:B------:R-:W-:Y:S05]  /*4bd0*/  BSYNC B0 ;  /* 0x0000000000007941 */ /* 0x000fea0003800000 */
.L_x_1608:
        /* <DEDUP_REMOVED lines=55> */
.L_x_1607:
[----:B------:R-:W-:Y:S05]  /*4f50*/  BSYNC B1 ;  /* 0x0000000000017941 */ /* 0x000fea0003800000 */
.L_x_1606:
        /* <DEDUP_REMOVED lines=55> */
.L_x_1612:
[----:B------:R-:W-:Y:S05]  /*52d0*/  BSYNC B0 ;  /* 0x0000000000007941 */ /* 0x000fea0003800000 */
.L_x_1611:
        /* <DEDUP_REMOVED lines=56> */
.L_x_1589:
        /* <DEDUP_REMOVED lines=51> */
[----:B------:R-:W-:Y:S04]  /*5990*/  ISETP.GE.AND P0, PT, R213, R84, PT ;  /* 0x00000054d500720c */ /* 0x000fe80003f06270 */
        /* <DEDUP_REMOVED lines=63> */
[C---:B------:R-:W-:Y:S02]  /*5d90*/  IADD3.X R9, R95.reuse, R3, R114, P2, P1 ;  /* 0x000000035f097210 */ /* 0x040fe400017e2472 */
        /* <DEDUP_REMOVED lines=8> */
[--C-:B------:R-:W-:Y:S02]  /*5e20*/  @!P0 SHF.R.U32.HI R55, RZ, 0x10, R47.reuse ;  /* 0x00000010ff378819 */ /* 0x100fe4000001162f */
        /* <DEDUP_REMOVED lines=99> */
.L_x_1614:
[----:B------:R-:W-:Y:S05]  /*6460*/  BSYNC B0 ;  /* 0x0000000000007941 */ /* 0x000fea0003800000 */
.L_x_1613:
[----:B------:R-:W-:Y:S01]  /*6470*/  ISETP.GE.OR P1, PT, R223, R84, P6 ;  /* 0x00000054df00720c */ /* 0x000fe20003726670 */
[----:B------:R-:W-:Y:S01]  /*6480*/  @!UPT UIADD3 URZ, URZ, URZ, URZ ;  /* 0x0000003f3f3ff290 */ /* 0x000fe2000fffe03f */
[----:B------:R-:W-:Y:S11]  /*6490*/  BSSY B0, `(.L_x_1615) ;  /* 0x0000071000007945 */ /* 0x000ff60003800000 */
[----:B------:R-:W-:-:S05]  /*64a0*/  @P1 BRA `(.L_x_1616) ;  /* 0x000006f000001947 */ /* 0x000fca0003800000 */
[----:B------:R-:W-:Y:S01]  /*64b0*/  IADD3 R2, P1, R198, R78, RZ ;  /* 0x0000004ec6027210 */ /* 0x000fe20007f3e0ff */
[----:B------:R-:W-:Y:S01]  /*64c0*/  LDS.128 R48, [R128+0x8100] ;  /* 0x0081000080307984 */ /* 0x000fe20000000c00 */
[--C-:B------:R-:W-:Y:S01]  /*64d0*/  @!P0 SHF.R.U32.HI R10, RZ, 0x10, R23.reuse ;  /* 0x00000010ff0a8819 */ /* 0x100fe20000011617 */
[--C-:B------:R-:W-:Y:S01]  /*64e0*/  @!P0 HADD2.F32 R13, -RZ, R72.reuse.H0_H0 ;  /* 0x20000048ff0d8230 */ /* 0x100fe20000004100 */
[----:B------:R-:W-:Y:S01]  /*64f0*/  IADD3.X R3, R85, R138, RZ, P1, !PT ;  /* 0x0000008a55037210 */ /* 0x000fe20000ffe4ff */
[----:B-----5:R-:W-:Y:S01]  /*6500*/  @!P0 HADD2.F32 R45, -RZ, R73.H0_H0 ;  /* 0x20000049ff2d8230 */ /* 0x020fe20000004100 */
[-C--:B------:R-:W-:Y:S02]  /*6510*/  IADD3 R4, P2, P1, R92, R2.reuse, R112 ;  /* 0x000000025c047210 */ /* 0x080fe4000795e070 */
[----:B------:R-:W-:Y:S01]  /*6520*/  @!P0 SHF.R.U64 R11, R22, 0x10, R23 ;  /* 0x00000010160b8819 */ /* 0x000fe20000001217 */
[----:B-1----:R-:W1:Y:S01]  /*6530*/  LDS.128 R16, [R134+0x8100] ;  /* 0x0081000086107984 */ /* 0x002e620000000c00 */
[CC--:B------:R-:W-:Y:S02]  /*6540*/  IADD3.X R5, R95.reuse, R3.reuse, R114, P2, P1 ;  /* 0x000000035f057210 */ /* 0x0c0fe400017e2472 */
        /* <DEDUP_REMOVED lines=101> */
.L_x_1616:
[----:B------:R-:W-:Y:S05]  /*6ba0*/  BSYNC B0 ;  /* 0x0000000000007941 */ /* 0x000fea0003800000 */
.L_x_1615:
        /* <DEDUP_REMOVED lines=14> */
[CC--:B------:R-:W-:Y:S02]  /*6c90*/  IADD3.X R5, R95.reuse, R3.reuse, R114, P2, P1 ;  /* 0x000000035f057210 */ /* 0x0c0fe400017e2472 */
        /* <DEDUP_REMOVED lines=100> */
.L_x_1618:
[----:B------:R-:W-:Y:S05]  /*72e0*/  BSYNC B0 ;  /* 0x0000000000007941 */ /* 0x000fea0003800000 */
.L_x_1617:
        /* <DEDUP_REMOVED lines=10> */
[--C-:B------:R-:W-:Y:S01]  /*7390*/  @!P0 HADD2.F32 R24, -RZ, R76.reuse.H0_H0 ;  /* 0x2000004cff188230 */ /* 0x100fe20000004100 */
        /* <DEDUP_REMOVED lines=9> */
[----:B------:R-:W-:Y:S01]  /*7430*/  @!P0 HADD2.F32 R34, -RZ, R77.H0_H0 ;  /* 0x2000004dff228230 */ /* 0x000fe20000004100 */
        /* <DEDUP_REMOVED lines=95> */
.L_x_1588:
        /* <DEDUP_REMOVED lines=12> */
.L_x_1620:
[----:B------:R-:W-:Y:S05]  /*7af0*/  BSYNC B0 ;  /* 0x0000000000007941 */ /* 0x000fea0003800000 */
.L_x_1619:
        /* <DEDUP_REMOVED lines=10> */
.L_x_1622:
[----:B------:R-:W-:Y:S05]  /*7ba0*/  BSYNC B0 ;  /* 0x0000000000007941 */ /* 0x000fea0003800000 */
.L_x_1621:
        /* <DEDUP_REMOVED lines=10> */
.L_x_1624:
[----:B------:R-:W-:Y:S05]  /*7c50*/  BSYNC B0 ;  /* 0x0000000000007941 */ /* 0x000fea0003800000 */
.L_x_1623:
        /* <DEDUP_REMOVED lines=9> */
.L_x_1610:
[----:B------:R-:W-:Y:S05]  /*7cf0*/  BSYNC B2 ;  /* 0x0000000000027941 */ /* 0x000fea0003800000 */
.L_x_1587:
        /* <DEDUP_REMOVED lines=84> */
.L_x_1626:
[----:B-1----:R-:W-:Y:S05]  /*8240*/  BSYNC B0 ;  /* 0x0000000000007941 */ /* 0x002fea0003800000 */
.L_x_1625:
        /* <DEDUP_REMOVED lines=19> */
.L_x_1628:
[----:B------:R-:W-:Y:S05]  /*8380*/  BSYNC B0 ;  /* 0x0000000000007941 */ /* 0x000fea0003800000 */
.L_x_1627:
        /* <DEDUP_REMOVED lines=19> */
.L_x_1630:
[----:B------:R-:W-:Y:S05]  /*84c0*/  BSYNC B0 ;  /* 0x0000000000007941 */ /* 0x000fea0003800000 */
.L_x_1629:
        /* <DEDUP_REMOVED lines=19> */
.L_x_1632:
[----:B------:R-:W-:Y:S05]  /*8600*/  BSYNC B0 ;  /* 0x0000000000007941 */ /* 0x000fea0003800000 */
.L_x_1631:
        /* <DEDUP_REMOVED lines=49> */
.L_x_1634:
[----:B------:R-:W-:Y:S05]  /*8920*/  BSYNC B0 ;  /* 0x0000000000007941 */ /* 0x000fea0003800000 */
.L_x_1633:
[----:B------:R-:W0:Y:S01]  /*8930*/  LDGDEPBAR ;  /* 0x00000000000079af */ /* 0x000e220000000000 */
[----:B------:R-:W-:Y:S01]  /*8940*/  IADD3 R41, R41, -0x1, RZ ;  /* 0xffffffff29297810 */ /* 0x000fe20007ffe0ff */
[----:B------:R-:W-:-:S05]  /*8950*/  @P5 BRA `(.L_x_1635) ;  /* 0xffffa41000005947 */ /* 0x000fca000383ffff */
[----:B------:R-:W-:Y:S01]  /*8960*/  WARPSYNC 0xffffffff ;  /* 0xffffffff00007948 */ /* 0x000fe20003800000 */
[----:B------:R-:W-:Y:S06]  /*8970*/  BAR.SYNC.DEFER_BLOCKING 0x0 ;  /* 0x0000000000007b1d */ /* 0x000fec0000010000 */
.L_x_1586:
        /* <DEDUP_REMOVED lines=34> */
.L_x_1637:
[----:B------:R-:W-:Y:S05]  /*8ba0*/  BSYNC B0 ;  /* 0x0000000000007941 */ /* 0x000fea0003800000 */
.L_x_1636:
        /* <DEDUP_REMOVED lines=37> */
[----:B------:R-:W-:-:S04]  /*8e00*/  PRMT R0, RZ, 0x7610, R0 ;  /* 0x00007610ff007816 */ /* 0x000fc80000000000 */
[----:B------:R-:W-:-:S04]  /*8e10*/  IMNMX R171, R159, R2, PT ;  /* 0x000000029fab7217 */ /* 0x000fc80003800200 */
[----:B------:R-:W-:-:S13]  /*8e20*/  ISETP.GT.AND P0, PT, R171, R234, PT ;  /* 0x000000eaab00720c */ /* 0x000fda0003f04270 */
[----:B------:R-:W-:Y:S05]  /*8e30*/  @!P0 BRA `(.L_x_1638) ;  /* 0x0000aea000008947 */ /* 0x000fea0003800000 */
[----:B------:R-:W-:-:S04]  /*8e40*/  ISETP.NE.U32.AND P0, PT, RZ, c[0x0][0x340], PT ;  /* 0x0000d000ff007a0c */ /* 0x000fc80003f05070 */
[----:B------:R-:W-:-:S13]  /*8e50*/  ISETP.NE.AND.EX P1, PT, RZ, c[0x0][0x344], PT, P0 ;  /* 0x0000d100ff007a0c */ /* 0x000fda0003f25300 */
[----:B------:R-:W-:-:S04]  /*8e60*/  @P1 IMAD.MOV.U32 R2, RZ, RZ, 0x4 ;  /* 0x00000004ff021424 */ /* 0x000fc800078e00ff */
[----:B------:R-:W-:-:S05]  /*8e70*/  @P1 IMAD.WIDE R2, R233, R2, c[0x0][0x340] ;  /* 0x0000d000e9021625 */ /* 0x000fca00078e0202 */
[----:B------:R1:W2:Y:S01]  /*8e80*/  @P1 LDG.E R8, [R2.64] ;  /* 0x0000000a02081981 */ /* 0x0002a2000c1e1900 */
        /* <DEDUP_REMOVED lines=10> */
[----:B-1----:R-:W-:-:S04]  /*8f30*/  SHF.R.S32.HI R2, RZ, 0x1f, R213 ;  /* 0x0000001fff027819 */ /* 0x002fc800000114d5 */
        /* <DEDUP_REMOVED lines=12> */
[----:B------:R-:W-:Y:S01]  /*9000*/  IMAD.WIDE.U32 R4, R235, c[0x0][0x1e8], R4 ;  /* 0x00007a00eb047a25 */ /* 0x000fe200078e0004 */
[----:B------:R-:W-:-:S03]  /*9010*/  SHF.R.S32.HI R7, RZ, 0x1f, R166 ;  /* 0x0000001fff077819 */ /* 0x000fc600000114a6 */
[----:B------:R-:W-:-:S04]  /*9020*/  IMAD.WIDE.U32 R2, R235, c[0x0][0x210], R2 ;  /* 0x00008400eb027a25 */ /* 0x000fc800078e0002 */
[C---:B------:R-:W-:Y:S02]  /*9030*/  IMAD R5, R235.reuse, c[0x0][0x1ec], R5 ;  /* 0x00007b00eb057a24 */ /* 0x040fe400078e0205 */
[----:B------:R-:W-:Y:S01]  /*9040*/  IMAD R3, R235, c[0x0][0x214], R3 ;  /* 0x00008500eb037a24 */ /* 0x000fe200078e0203 */
[----:B--2---:R-:W-:Y:S01]  /*9050*/  @P1 SHF.R.S32.HI R0, RZ, 0x1f, R8 ;  /* 0x0000001fff001819 */ /* 0x004fe20000011408 */
        /* <DEDUP_REMOVED lines=11> */
[----:B------:R-:W-:-:S04]  /*9110*/  IMAD.WIDE.U32 R236, R0, c[0x0][0x218], R2 ;  /* 0x0000860000ec7a25 */ /* 0x000fc800078e0002 */
[C---:B------:R-:W-:Y:S02]  /*9120*/  IMAD R6, R0.reuse, c[0x0][0x1f4], R9 ;  /* 0x00007d0000067a24 */ /* 0x040fe400078e0209 */
[----:B------:R-:W-:Y:S02]  /*9130*/  IMAD R4, R0, c[0x0][0x21c], R8 ;  /* 0x0000870000047a24 */ /* 0x000fe400078e0208 */
[----:B------:R-:W-:Y:S01]  /*9140*/  IMAD R0, R7, c[0x0][0x178], RZ ;  /* 0x00005e0007007a24 */ /* 0x000fe200078e02ff */
[----:B------:R-:W-:Y:S01]  /*9150*/  SEL R7, R146, RZ, !P0 ;  /* 0x000000ff92077207 */ /* 0x000fe20004000000 */
[----:B------:R-:W-:Y:S01]  /*9160*/  IMAD.WIDE.U32 R2, R166, c[0x0][0x178], RZ ;  /* 0x00005e00a6027a25 */ /* 0x000fe200078e00ff */
[----:B------:R-:W-:-:S03]  /*9170*/  IADD3 R215, R219, R6, RZ ;  /* 0x00000006dbd77210 */ /* 0x000fc60007ffe0ff */
[----:B------:R-:W-:Y:S02]  /*9180*/  IMAD R0, R166, c[0x0][0x17c], R0 ;  /* 0x00005f00a6007a24 */ /* 0x000fe400078e0200 */
[----:B------:R-:W-:Y:S02]  /*9190*/  IMAD.IADD R231, R237, 0x1, R4 ;  /* 0x00000001ede77824 */ /* 0x000fe400078e0204 */
[----:B------:R-:W-:Y:S02]  /*91a0*/  IMAD.IADD R0, R3, 0x1, R0 ;  /* 0x0000000103007824 */ /* 0x000fe400078e0200 */
[----:B------:R-:W-:Y:S01]  /*91b0*/  IMAD.MOV.U32 R3, RZ, RZ, c[0x0][0x2c4] ;  /* 0x0000b100ff037624 */ /* 0x000fe200078e00ff */
[----:B------:R-:W-:Y:S01]  /*91c0*/  BAR.SYNC.DEFER_BLOCKING 0x0 ;  /* 0x0000000000007b1d */ /* 0x000fe20000010000 */
[----:B------:R-:W-:Y:S01]  /*91d0*/  IMAD R7, R7, c[0x0][0x1c0], RZ ;  /* 0x0000700007077a24 */ /* 0x000fe200078e02ff */
[----:B------:R-:W-:Y:S01]  /*91e0*/  ISETP.GE.AND P6, PT, R36, c[0x0][0x198], PT ;  /* 0x0000660024007a0c */ /* 0x000fe20003fc6270 */
[----:B------:R-:W-:Y:S01]  /*91f0*/  IMAD R19, R173, c[0x0][0x2c4], RZ ;  /* 0x0000b100ad137a24 */ /* 0x000fe200078e02ff */
[----:B------:R-:W-:Y:S01]  /*9200*/  ISETP.NE.AND P0, PT, R3, 0x1, PT ;  /* 0x000000010300780c */ /* 0x000fe20003f05270 */
[----:B------:R-:W-:Y:S01]  /*9210*/  IMAD R3, R232, 0x20, R213 ;  /* 0x00000020e8037824 */ /* 0x000fe200078e02d5 */
[----:B------:R-:W-:Y:S01]  /*9220*/  ISETP.GE.AND P4, PT, R209, c[0x0][0x198], PT ;  /* 0x00006600d1007a0c */ /* 0x000fe20003f86270 */
[----:B------:R-:W-:Y:S01]  /*9230*/  IMAD R7, R5, c[0x0][0x1c4], R7 ;  /* 0x0000710005077a24 */ /* 0x000fe200078e0207 */
[----:B------:R-:W-:Y:S01]  /*9240*/  SHF.R.S32.HI R49, RZ, 0x1f, R108 ;  /* 0x0000001fff317819 */ /* 0x000fe2000001146c */
[----:B------:R-:W-:-:S02]  /*9250*/  IMAD R4, R241, 0x80, R3 ;  /* 0x00000080f1047824 */ /* 0x000fc400078e0203 */
[----:B------:R-:W-:Y:S02]  /*9260*/  IMAD.MOV.U32 R3, RZ, RZ, R0 ;  /* 0x000000ffff037224 */ /* 0x000fe400078e0000 */
[----:B------:R-:W-:Y:S02]  /*9270*/  IMAD.MOV.U32 R0, RZ, RZ, R4 ;  /* 0x000000ffff007224 */ /* 0x000fe400078e0004 */
[----:B------:R-:W-:-:S04]  /*9280*/  IMAD.WIDE.U32 R2, R235, c[0x0][0x1b8], R2 ;  /* 0x00006e00eb027a25 */ /* 0x000fc800078e0002 */
[----:B------:R-:W-:-:S04]  /*9290*/  @P0 IMAD.HI.U32 R6, R4, c[0x0][0x2c8], RZ ;  /* 0x0000b20004060a27 */ /* 0x000fc800078e00ff */
[----:B------:R-:W-:Y:S01]  /*92a0*/  IMAD R3, R235, c[0x0][0x1bc], R3 ;  /* 0x00006f00eb037a24 */ /* 0x000fe200078e0203 */
[----:B------:R-:W-:Y:S01]  /*92b0*/  @P0 SHF.R.U32.HI R0, RZ, c[0x0][0x2cc], R6 ;  /* 0x0000b300ff000a19 */ /* 0x000fe20000011606 */
[----:B------:R-:W-:Y:S02]  /*92c0*/  IMAD R14, R241, 0x80, R213 ;  /* 0x00000080f10e7824 */ /* 0x000fe400078e02d5 */
[----:B------:R-:W-:Y:S01]  /*92d0*/  IMAD.WIDE.U32 R2, R5, c[0x0][0x1c0], R2 ;  /* 0x0000700005027a25 */ /* 0x000fe200078e0002 */
[--C-:B------:R-:W-:Y:S02]  /*92e0*/  SHF.R.S32.HI R6, RZ, 0x1f, R0.reuse ;  /* 0x0000001fff067819 */ /* 0x100fe40000011400 */
[C---:B------:R-:W-:Y:S01]  /*92f0*/  ISETP.GE.AND P5, PT, R14.reuse, R19, PT ;  /* 0x000000130e00720c */ /* 0x040fe20003fa6270 */
[----:B------:R-:W-:Y:S01]  /*9300*/  IMAD.MOV R5, RZ, RZ, -R0 ;  /* 0x000000ffff057224 */ /* 0x000fe200078e0a00 */
[----:B------:R-:W-:Y:S01]  /*9310*/  IADD3 R17, R14, 0x40, RZ ;  /* 0x000000400e117810 */ /* 0x000fe20007ffe0ff */
[----:B------:R-:W-:-:S02]  /*9320*/  IMAD.IADD R3, R3, 0x1, R7 ;  /* 0x0000000103037824 */ /* 0x000fc400078e0207 */
[----:B------:R-:W-:Y:S02]  /*9330*/  IMAD R4, R5, c[0x0][0x2c4], R4 ;  /* 0x0000b10005047a24 */ /* 0x000fe400078e0204 */
[----:B------:R-:W-:Y:S02]  /*9340*/  IMAD R5, R6, c[0x0][0x1b0], RZ ;  /* 0x00006c0006057a24 */ /* 0x000fe400078e02ff */
[----:B------:R-:W-:-:S04]  /*9350*/  IMAD.WIDE.U32 R2, R0, c[0x0][0x1b0], R2 ;  /* 0x00006c0000027a25 */ /* 0x000fc800078e0002 */
[----:B------:R-:W-:Y:S01]  /*9360*/  IMAD R6, R0, c[0x0][0x1b4], R5 ;  /* 0x00006d0000067a24 */ /* 0x000fe200078e0205 */
[----:B------:R-:W-:Y:S01]  /*9370*/  SHF.R.S32.HI R5, RZ, 0x1f, R4 ;  /* 0x0000001fff057819 */ /* 0x000fe20000011404 */
[----:B------:R-:W-:Y:S02]  /*9380*/  IMAD.MOV.U32 R50, RZ, RZ, 0x70 ;  /* 0x00000070ff327424 */ /* 0x000fe400078e00ff */
[----:B------:R-:W-:Y:S01]  /*9390*/  IMAD.IADD R3, R3, 0x1, R6 ;  /* 0x0000000103037824 */ /* 0x000fe200078e0206 */
[----:B------:R-:W-:Y:S01]  /*93a0*/  IADD3 R6, R14, 0x20, RZ ;  /* 0x000000200e067810 */ /* 0x000fe20007ffe0ff */
[----:B------:R-:W-:Y:S02]  /*93b0*/  IMAD R0, R5, c[0x0][0x1a8], RZ ;  /* 0x00006a0005007a24 */ /* 0x000fe400078e02ff */
[----:B------:R-:W-:Y:S01]  /*93c0*/  IMAD.WIDE.U32 R2, R4, c[0x0][0x1a8], R2 ;  /* 0x00006a0004027a25 */ /* 0x000fe200078e0002 */
[----:B------:R-:W-:-:S03]  /*93d0*/  ISETP.GE.AND P1, PT, R6, R19, PT ;  /* 0x000000130600720c */ /* 0x000fc60003f26270 */
[----:B------:R-:W-:Y:S02]  /*93e0*/  IMAD R0, R4, c[0x0][0x1ac], R0 ;  /* 0x00006b0004007a24 */ /* 0x000fe400078e0200 */
[----:B------:R-:W-:Y:S02]  /*93f0*/  IMAD R50, R171, -0x70, R50 ;  /* 0xffffff90ab327824 */ /* 0x000fe400078e0232 */
[----:B------:R-:W-:Y:S01]  /*9400*/  IMAD.IADD R0, R3, 0x1, R0 ;  /* 0x0000000103007824 */ /* 0x000fe200078e0200 */
[----:B------:R-:W-:Y:S01]  /*9410*/  LEA R3, P0, R2, c[0x0][0x160], 0x1 ;  /* 0x0000580002037a11 */ /* 0x000fe200078008ff */
[----:B------:R-:W-:Y:S02]  /*9420*/  IMAD.IADD R111, R176, 0x1, R50 ;  /* 0x00000001b06f7824 */ /* 0x000fe400078e0232 */
[----:B------:R-:W-:Y:S01]  /*9430*/  IMAD.MOV.U32 R76, RZ, RZ, 0x40 ;  /* 0x00000040ff4c7424 */ /* 0x000fe200078e00ff */
[----:B------:R-:W-:Y:S01]  /*9440*/  LEA.HI.X R0, R2, c[0x0][0x164], R0, 0x1, P0 ;  /* 0x0000590002007a11 */ /* 0x000fe200000f0c00 */
[----:B------:R-:W-:Y:S04]  /*9450*/  SHFL.IDX PT, R4, R3, 0x1, 0x181f ;  /* 0x00381f0003047f89 */ /* 0x000fe800000e0000 */
[----:B------:R-:W1:Y:S04]  /*9460*/  SHFL.IDX PT, R2, R3, RZ, 0x181f ;  /* 0x00181fff03027589 */ /* 0x000e6800000e0000 */
[----:B------:R-:W2:Y:S04]  /*9470*/  SHFL.IDX PT, R5, R0, RZ, 0x181f ;  /* 0x00181fff00057589 */ /* 0x000ea800000e0000 */
[----:B------:R-:W3:Y:S04]  /*9480*/  SHFL.IDX PT, R15, R0, 0x1, 0x181f ;  /* 0x00381f00000f7f89 */ /* 0x000ee800000e0000 */
[----:B------:R-:W-:Y:S01]  /*9490*/  SHFL.IDX PT, R16, R0, 0x2, 0x181f ;  /* 0x00581f0000107f89 */ /* 0x000fe200000e0000 */
[----:B-1----:R-:W-:-:S02]  /*94a0*/  @!P5 LEA R10, P0, R36, R2, 0x1 ;  /* 0x00000002240ad211 */ /* 0x002fc400078008ff */
[C---:B------:R-:W-:Y:S02]  /*94b0*/  @!P5 LEA R8, P2, R209.reuse, R2, 0x1 ;  /* 0x00000002d108d211 */ /* 0x040fe400078408ff */
[----:B------:R-:W1:Y:S01]  /*94c0*/  SHFL.IDX PT, R2, R3, 0x2, 0x181f ;  /* 0x00581f0003027f89 */ /* 0x000e6200000e0000 */
[CCC-:B--2---:R-:W-:Y:S02]  /*94d0*/  @!P5 LEA.HI.X R11, R36.reuse, R5.reuse, R13.reuse, 0x1, P0 ;  /* 0x00000005240bd211 */ /* 0x1c4fe400000f0c0d */
[CC--:B------:R-:W-:Y:S02]  /*94e0*/  @!P1 LEA R6, P0, R36.reuse, R4.reuse, 0x1 ;  /* 0x0000000424069211 */ /* 0x0c0fe400078008ff */
[C-C-:B------:R-:W-:Y:S01]  /*94f0*/  @!P5 LEA.HI.X R9, R209.reuse, R5, R18.reuse, 0x1, P2 ;  /* 0x00000005d109d211 */ /* 0x140fe200010f0c12 */
[----:B------:R2:W-:Y:S01]  /*9500*/  @!P5 LDGSTS.E.BYPASS.LTC128B.128 [R208+0x100], [R10.64], !P6 ;  /* 0x001000000ad0dfae */ /* 0x0005e2000f101d4a */
[-C--:B---3--:R-:W-:Y:S02]  /*9510*/  @!P1 LEA.HI.X R7, R36, R15.reuse, R13, 0x1, P0 ;  /* 0x0000000f24079211 */ /* 0x088fe400000f0c0d */
[C---:B------:R-:W-:Y:S01]  /*9520*/  @!P1 LEA R4, P0, R209.reuse, R4, 0x1 ;  /* 0x00000004d1049211 */ /* 0x040fe200078008ff */
[----:B------:R3:W-:Y:S03]  /*9530*/  @!P5 LDGSTS.E.BYPASS.LTC128B.128 [R208+0x4100], [R8.64], !P4 ;  /* 0x0410000008d0dfae */ /* 0x0007e6000e101d4a */
[----:B------:R-:W-:Y:S01]  /*9540*/  @!P1 LEA.HI.X R5, R209, R15, R18, 0x1, P0 ;  /* 0x0000000fd1059211 */ /* 0x000fe200000f0c12 */
[----:B------:R4:W-:Y:S01]  /*9550*/  @!P1 LDGSTS.E.BYPASS.LTC128B.128 [R210+0x1100], [R6.64], !P6 ;  /* 0x0110000006d29fae */ /* 0x0009e2000f101d4a */
[----:B------:R-:W-:-:S03]  /*9560*/  ISETP.GE.AND P0, PT, R17, R19, PT ;  /* 0x000000131100720c */ /* 0x000fc60003f06270 */
[----:B------:R1:W-:Y:S04]  /*9570*/  @!P1 LDGSTS.E.BYPASS.LTC128B.128 [R210+0x5100], [R4.64], !P4 ;  /* 0x0510000004d29fae */ /* 0x0003e8000e101d4a */
[----:B--2---:R2:W-:Y:S04]  /*9580*/  SHFL.IDX PT, R10, R0, 0x3, 0x181f ;  /* 0x00781f00000a7f89 */ /* 0x0045e800000e0000 */
[----:B---3--:R3:W3:Y:S01]  /*9590*/  SHFL.IDX PT, R9, R3, 0x3, 0x181f ;  /* 0x00781f0003097f89 */ /* 0x0086e200000e0000 */
[----:B----4-:R-:W-:Y:S01]  /*95a0*/  IMAD.MOV.U32 R7, RZ, RZ, R215 ;  /* 0x000000ffff077224 */ /* 0x010fe200078e00d7 */
[----:B-1----:R-:W-:-:S04]  /*95b0*/  @!P0 LEA R4, P1, R36, R2, 0x1 ;  /* 0x0000000224048211 */ /* 0x002fc800078208ff */
[----:B------:R-:W-:Y:S02]  /*95c0*/  @!P0 LEA.HI.X R5, R36, R16, R13, 0x1, P1 ;  /* 0x0000001024058211 */ /* 0x000fe400008f0c0d */
[----:B------:R-:W-:-:S03]  /*95d0*/  @!P0 LEA R2, P1, R209, R2, 0x1 ;  /* 0x00000002d1028211 */ /* 0x000fc600078208ff */
[----:B------:R1:W-:Y:S01]  /*95e0*/  @!P0 LDGSTS.E.BYPASS.LTC128B.128 [R210+0x2100], [R4.64], !P6 ;  /* 0x0210000004d28fae */ /* 0x0003e2000f101d4a */
[----:B--2---:R-:W-:Y:S02]  /*95f0*/  IADD3 R0, R14, 0x60, RZ ;  /* 0x000000600e007810 */ /* 0x004fe40007ffe0ff */
[----:B---3--:R-:W-:Y:S02]  /*9600*/  @!P0 LEA.HI.X R3, R209, R16, R18, 0x1, P1 ;  /* 0x00000010d1038211 */ /* 0x008fe400008f0c12 */
[----:B------:R-:W-:Y:S01]  /*9610*/  ISETP.GE.AND P1, PT, R0, R19, PT ;  /* 0x000000130000720c */ /* 0x000fe20003f26270 */
[----:B------:R-:W-:Y:S02]  /*9620*/  IMAD R0, R49, c[0x0][0x1e0], RZ ;  /* 0x0000780031007a24 */ /* 0x000fe400078e02ff */
[----:B------:R2:W-:Y:S02]  /*9630*/  @!P0 LDGSTS.E.BYPASS.LTC128B.128 [R210+0x6100], [R2.64], !P4 ;  /* 0x0610000002d28fae */ /* 0x0005e4000e101d4a */
[----:B------:R-:W-:Y:S01]  /*9640*/  IMAD R6, R108, c[0x0][0x1e4], R0 ;  /* 0x000079006c067a24 */ /* 0x000fe200078e0200 */
[----:B-1----:R-:W-:-:S07]  /*9650*/  IMNMX R5, R111, 0x70, PT ;  /* 0x000000706f057817 */ /* 0x002fce0003800200 */
[----:B------:R-:W-:Y:S01]  /*9660*/  @!P1 LEA R4, P0, R36, R9, 0x1 ;  /* 0x0000000924049211 */ /* 0x000fe200078008ff */
[----:B------:R-:W-:-:S03]  /*9670*/  IMAD.IADD R0, R5, 0x1, -R213 ;  /* 0x0000000105007824 */ /* 0x000fc600078e0ad5 */
[----:B------:R-:W-:Y:S02]  /*9680*/  @!P1 LEA.HI.X R5, R36, R10, R13, 0x1, P0 ;  /* 0x0000000a24059211 */ /* 0x000fe400000f0c0d */
[----:B------:R-:W-:Y:S01]  /*9690*/  ISETP.GE.AND P3, PT, R0, 0x1, PT ;  /* 0x000000010000780c */ /* 0x000fe20003f66270 */
[----:B--2---:R-:W-:Y:S02]  /*96a0*/  IMAD.WIDE.U32 R2, R108, c[0x0][0x1e0], RZ ;  /* 0x000078006c027a25 */ /* 0x004fe400078e00ff */
[----:B------:R1:W-:Y:S01]  /*96b0*/  @!P1 LDGSTS.E.BYPASS.LTC128B.128 [R210+0x3100], [R4.64], !P6 ;  /* 0x0310000004d29fae */ /* 0x0003e2000f101d4a */
[----:B------:R-:W-:Y:S01]  /*96c0*/  ISETP.NE.AND P6, PT, R110, RZ, PT ;  /* 0x000000ff6e00720c */ /* 0x000fe20003fc5270 */
[----:B------:R-:W-:Y:S01]  /*96d0*/  IMAD.IADD R8, R3, 0x1, R6 ;  /* 0x0000000103087824 */ /* 0x000fe200078e0206 */
[----:B------:R-:W-:Y:S01]  /*96e0*/  ISETP.GE.AND P2, PT, R0, 0x21, PT ;  /* 0x000000210000780c */ /* 0x000fe20003f46270 */
[----:B------:R-:W-:-:S04]  /*96f0*/  IMAD.MOV.U32 R6, RZ, RZ, R218 ;  /* 0x000000ffff067224 */ /* 0x000fc800078e00da */
[----:B------:R-:W-:Y:S01]  /*9700*/  IMAD.WIDE.U32 R2, R2, 0x70, R6 ;  /* 0x0000007002027825 */ /* 0x000fe200078e0006 */
[----:B------:R-:W-:-:S04]  /*9710*/  @!P1 LEA R6, P0, R209, R9, 0x1 ;  /* 0x00000009d1069211 */ /* 0x000fc800078008ff */
[----:B------:R-:W-:-:S05]  /*9720*/  @!P1 LEA.HI.X R7, R209, R10, R18, 0x1, P0 ;  /* 0x0000000ad1079211 */ /* 0x000fca00000f0c12 */
[----:B------:R2:W-:Y:S01]  /*9730*/  @!P1 LDGSTS.E.BYPASS.LTC128B.128 [R210+0x7100], [R6.64], !P4 ;  /* 0x0710000006d29fae */ /* 0x0005e2000e101d4a */
[----:B------:R-:W-:Y:S02]  /*9740*/  ISETP.GE.AND P4, PT, R209, c[0x0][0x1d4], PT ;  /* 0x00007500d1007a0c */ /* 0x000fe40003f86270 */
[----:B------:R-:W-:Y:S01]  /*9750*/  ISETP.GE.AND P1, PT, R0, 0x41, PT ;  /* 0x000000410000780c */ /* 0x000fe20003f26270 */
[----:B------:R-:W0:Y:S01]  /*9760*/  LDGDEPBAR ;  /* 0x00000000000079af */ /* 0x000e220000000000 */
[----:B-1----:R-:W-:Y:S02]  /*9770*/  IMAD R4, R8, 0x70, RZ ;  /* 0x0000007008047824 */ /* 0x002fe400078e02ff */
[----:B------:R-:W-:Y:S02]  /*9780*/  IMAD.MOV.U32 R8, RZ, RZ, 0x20 ;  /* 0x00000020ff087424 */ /* 0x000fe400078e00ff */
[----:B------:R-:W-:Y:S01]  /*9790*/  IMAD.IADD R3, R3, 0x1, R4 ;  /* 0x0000000103037824 */ /* 0x000fe200078e0204 */
[----:B------:R-:W-:-:S04]  /*97a0*/  @P3 LEA R4, P0, R2, c[0x0][0x1c8], 0x1 ;  /* 0x0000720002043a11 */ /* 0x000fc800078008ff */
[----:B------:R-:W-:Y:S02]  /*97b0*/  @P3 LEA.HI.X R5, R2, c[0x0][0x1cc], R3, 0x1, P0 ;  /* 0x0000730002053a11 */ /* 0x000fe400000f0c03 */
[----:B------:R-:W-:-:S03]  /*97c0*/  ISETP.GE.AND P0, PT, R0, 0x61, PT ;  /* 0x000000610000780c */ /* 0x000fc60003f06270 */
[----:B------:R1:W-:Y:S04]  /*97d0*/  @P3 LDGSTS.E.BYPASS.LTC128B.128 [R208+0x8100], [R4.64], !P6 ;  /* 0x0810000004d03fae */ /* 0x0003e8000f101d4a */
[----:B------:R1:W-:Y:S01]  /*97e0*/  @P3 LDGSTS.E.BYPASS.LTC128B.128 [R208+0xb900], [R4.64+0x80], !P4 ;  /* 0x0b90008004d03fae */ /* 0x0003e2000e101d4a */
[----:B--2---:R-:W-:-:S05]  /*97f0*/  IMAD.WIDE.U32 R6, R8, c[0x0][0x1e0], RZ ;  /* 0x0000780008067a25 */ /* 0x004fca00078e00ff */
[----:B------:R-:W-:Y:S01]  /*9800*/  @P2 IADD3 R0, P3, R2, R6, RZ ;  /* 0x0000000602002210 */ /* 0x000fe20007f7e0ff */
[----:B-1----:R-:W-:Y:S02]  /*9810*/  IMAD R4, R8, c[0x0][0x1e4], RZ ;  /* 0x0000790008047a24 */ /* 0x002fe400078e02ff */
[----:B------:R-:W-:-:S03]  /*9820*/  IMAD R5, R76, c[0x0][0x1e4], RZ ;  /* 0x000079004c057a24 */ /* 0x000fc600078e02ff */
[----:B------:R-:W-:Y:S01]  /*9830*/  @P2 IADD3.X R4, R3, R7, R4, P3, !PT ;  /* 0x0000000703042210 */ /* 0x000fe20001ffe404 */
[----:B------:R-:W-:Y:S01]  /*9840*/  IMAD.WIDE.U32 R6, R76, c[0x0][0x1e0], RZ ;  /* 0x000078004c067a25 */ /* 0x000fe200078e00ff */
[----:B------:R-:W-:-:S04]  /*9850*/  @P2 LEA R8, P3, R0, c[0x0][0x1c8], 0x1 ;  /* 0x0000720000082a11 */ /* 0x000fc800078608ff */
        /* <DEDUP_REMOVED lines=22> */
.L_x_1639:
        /* <DEDUP_REMOVED lines=45> */
.L_x_1643:
[----:B-12-4-:R-:W-:Y:S05]  /*9c90*/  BSYNC B0 ;  /* 0x0000000000007941 */ /* 0x016fea0003800000 */
.L_x_1642:
        /* <DEDUP_REMOVED lines=72> */
.L_x_1647:
[----:B------:R-:W-:Y:S05]  /*a120*/  BSYNC B0 ;  /* 0x0000000000007941 */ /* 0x000fea0003800000 */
.L_x_1646:
        /* <DEDUP_REMOVED lines=40> */
.L_x_1645:
[----:B------:R-:W-:Y:S05]  /*a3b0*/  BSYNC B1 ;  /* 0x0000000000017941 */ /* 0x000fea0003800000 */
.L_x_1644:
        /* <DEDUP_REMOVED lines=45> */
.L_x_1651:
[----:B------:R-:W-:Y:S05]  /*a690*/  BSYNC B0 ;  /* 0x0000000000007941 */ /* 0x000fea0003800000 */
.L_x_1650:
        /* <DEDUP_REMOVED lines=40> */
.L_x_1649:
[----:B------:R-:W-:Y:S05]  /*a920*/  BSYNC B1 ;  /* 0x0000000000017941 */ /* 0x000fea0003800000 */
.L_x_1648:
        /* <DEDUP_REMOVED lines=45> */
.L_x_1655:
[----:B------:R-:W-:Y:S05]  /*ac00*/  BSYNC B0 ;  /* 0x0000000000007941 */ /* 0x000fea0003800000 */
.L_x_1654:
        /* <DEDUP_REMOVED lines=40> */
.L_x_1653:
[----:B------:R-:W-:Y:S05]  /*ae90*/  BSYNC B1 ;  /* 0x0000000000017941 */ /* 0x000fea0003800000 */
.L_x_1652:
        /* <DEDUP_REMOVED lines=44> */
.L_x_1658:
[----:B------:R-:W-:Y:S05]  /*b160*/  BSYNC B0 ;  /* 0x0000000000007941 */ /* 0x000fea0003800000 */
.L_x_1657:
        /* <DEDUP_REMOVED lines=41> */
.L_x_1641:
        /* <DEDUP_REMOVED lines=21> */
.L_x_1660:
[----:B-123--:R-:W-:Y:S05]  /*b550*/  BSYNC B0 ;  /* 0x0000000000007941 */ /* 0x00efea0003800000 */
.L_x_1659:
        /* <DEDUP_REMOVED lines=119> */
.L_x_1662:
[----:B------:R-:W-:Y:S05]  /*bcd0*/  BSYNC B0 ;  /* 0x0000000000007941 */ /* 0x000fea0003800000 */
.L_x_1661:
        /* <DEDUP_REMOVED lines=94> */
.L_x_1664:
[----:B------:R-:W-:Y:S05]  /*c2c0*/  BSYNC B0 ;  /* 0x0000000000007941 */ /* 0x000fea0003800000 */
.L_x_1663:
        /* <DEDUP_REMOVED lines=99> */
.L_x_1666:
[----:B------:R-:W-:Y:S05]  /*c900*/  BSYNC B0 ;  /* 0x0000000000007941 */ /* 0x000fea0003800000 */
.L_x_1665:
        /* <DEDUP_REMOVED lines=98> */
.L_x_1656:
[----:B------:R-:W-:Y:S05]  /*cf30*/  BSYNC B2 ;  /* 0x0000000000027941 */ /* 0x000fea0003800000 */
.L_x_1640:
[----:B------:R-:W2:Y:S01]  /*cf40*/  S2R R38, SR_TID.X ;  /* 0x0000000000267919 */ /* 0x000ea20000002100 */
[----:B------:R-:W-:Y:S01]  /*cf50*/  IMAD.MOV.U32 R3, RZ, RZ, 0x40 ;  /* 0x00000040ff037424 */ /* 0x000fe200078e00ff */
[----:B-1----:R-:W-:Y:S01]  /*cf60*/  SEL R7, RZ, 0x2, P4 ;  /* 0x00000002ff077807 */ /* 0x002fe20002000000 */
[----:B------:R-:W-:Y:S01]  /*cf70*/  IMAD.MOV.U32 R4, RZ, RZ, R236 ;  /* 0x000000ffff047224 */ /* 0x000fe200078e00ec */
[----:B------:R-:W-:Y:S01]  /*cf80*/  BAR.SYNC.DEFER_BLOCKING 0x0 ;  /* 0x0000000000007b1d */ /* 0x000fe20000010000 */
[----:B------:R-:W-:Y:S01]  /*cf90*/  IMAD.MOV.U32 R5, RZ, RZ, R231 ;  /* 0x000000ffff057224 */ /* 0x000fe200078e00e7 */
[----:B------:R-:W-:Y:S01]  /*cfa0*/  LOP3.LUT P5, RZ, R232, 0x2, RZ, 0xc0, !PT ;  /* 0x00000002e8ff7812 */ /* 0x000fe200078ac0ff */
[----:B------:R-:W-:Y:S01]  /*cfb0*/  IMAD.MOV.U32 R14, RZ, RZ, c[0x0][0x208] ;  /* 0x00008200ff0e7624 */ /* 0x000fe200078e00ff */
[----:B------:R-:W-:Y:S01]  /*cfc0*/  IADD3 R6, R50, R176, -R213 ;  /* 0x000000b032067210 */ /* 0x000fe20007ffe8d5 */
[----:B------:R-:W-:Y:S01]  /*cfd0*/  IMAD.MOV.U32 R13, RZ, RZ, 0x6 ;  /* 0x00000006ff0d7424 */ /* 0x000fe200078e00ff */
[----:B------:R-:W-:Y:S01]  /*cfe0*/  IADD3 R206, R201, 0x20, RZ ;  /* 0x00000020c9ce7810 */ /* 0x000fe20007ffe0ff */
[C---:B------:R-:W-:Y:S01]  /*cff0*/  IMAD.SHL.U32 R12, R14.reuse, 0x40, RZ ;  /* 0x000000400e0c7824 */ /* 0x040fe200078e00ff */
[----:B------:R-:W-:Y:S01]  /*d000*/  BSSY B0, `(.L_x_1667) ;  /* 0x0000132000007945 */ /* 0x000fe20003800000 */
[----:B------:R-:W-:Y:S01]  /*d010*/  IMAD.IADD R7, R51, 0x1, R7 ;  /* 0x0000000133077824 */ /* 0x000fe200078e0207 */
[----:B------:R-:W-:-:S04]  /*d020*/  SHF.L.U64.HI R13, R14, R13, c[0x0][0x20c] ;  /* 0x000083000e0d7619 */ /* 0x000fc8000001020d */
[----:B------:R-:W-:Y:S02]  /*d030*/  LOP3.LUT P4, RZ, R7, 0x1, RZ, 0xc0, !PT ;  /* 0x0000000107ff7812 */ /* 0x000fe4000788c0ff */
[----:B--2---:R-:W-:Y:S02]  /*d040*/  LEA.HI R0, R221, R38, RZ, 0x4 ;  /* 0x00000026dd007211 */ /* 0x004fe400078f20ff */
[----:B------:R-:W-:Y:S02]  /*d050*/  ISETP.GT.AND P6, PT, R38, 0x7f, PT ;  /* 0x0000007f2600780c */ /* 0x000fe40003fc4270 */
[----:B------:R-:W-:Y:S01]  /*d060*/  LOP3.LUT R0, R0, 0xfffffff0, RZ, 0xc0, !PT ;  /* 0xfffffff000007812 */ /* 0x000fe200078ec0ff */
[----:B------:R-:W-:Y:S04]  /*d070*/  LDSM.16.M88.4 R128, [R207] ;  /* 0x00000000cf80783b */ /* 0x000fe80000000200 */
[----:B------:R-:W-:Y:S01]  /*d080*/  IMAD.IADD R0, R38, 0x1, -R0 ;  /* 0x0000000126007824 */ /* 0x000fe200078e0a00 */
[----:B------:R-:W-:Y:S04]  /*d090*/  LDSM.16.M88.4 R172, [R207+0x4000] ;  /* 0x00400000cfac783b */ /* 0x000fe80000000200 */
[----:B------:R-:W-:Y:S01]  /*d0a0*/  SHF.R.S32.HI R2, RZ, 0x1f, R0 ;  /* 0x0000001fff027819 */ /* 0x000fe20000011400 */
[----:B------:R-:W-:-:S03]  /*d0b0*/  @!P6 IMAD.MOV.U32 R11, RZ, RZ, c[0x0][0x20c] ;  /* 0x00008300ff0be624 */ /* 0x000fc600078e00ff */
[----:B------:R-:W-:-:S04]  /*d0c0*/  LEA.HI R2, R2, R0, RZ, 0x3 ;  /* 0x0000000002027211 */ /* 0x000fc800078f18ff */
[----:B------:R-:W-:-:S05]  /*d0d0*/  LOP3.LUT R2, R2, 0xfffffff8, RZ, 0xc0, !PT ;  /* 0xfffffff802027812 */ /* 0x000fca00078ec0ff */
[----:B------:R-:W-:Y:S02]  /*d0e0*/  IMAD.IADD R0, R0, 0x1, -R2 ;  /* 0x0000000100007824 */ /* 0x000fe400078e0a02 */
[----:B------:R-:W-:-:S03]  /*d0f0*/  IMAD.MOV.U32 R2, RZ, RZ, 0x20 ;  /* 0x00000020ff027424 */ /* 0x000fc600078e00ff */
[C---:B------:R-:W-:Y:S02]  /*d100*/  LOP3.LUT P0, RZ, R0.reuse, 0x2, RZ, 0xc0, !PT ;  /* 0x0000000200ff7812 */ /* 0x040fe4000780c0ff */
[----:B------:R-:W-:Y:S02]  /*d110*/  LOP3.LUT P1, RZ, R0, 0x4, RZ, 0xc0, !PT ;  /* 0x0000000400ff7812 */ /* 0x000fe4000782c0ff */
[----:B------:R-:W-:Y:S02]  /*d120*/  SEL R0, R2, 0xffffffe0, !P0 ;  /* 0xffffffe002007807 */ /* 0x000fe40004000000 */
[----:B------:R-:W-:-:S03]  /*d130*/  SEL R3, R3, 0xffffffc0, !P1 ;  /* 0xffffffc003037807 */ /* 0x000fc60004800000 */
[C---:B------:R-:W-:Y:S02]  /*d140*/  IMAD.IADD R0, R207.reuse, 0x1, R0 ;  /* 0x00000001cf007824 */ /* 0x040fe400078e0200 */
[--C-:B------:R-:W-:Y:S02]  /*d150*/  IMAD.IADD R2, R207, 0x1, R3.reuse ;  /* 0x00000001cf027824 */ /* 0x100fe400078e0203 */
[----:B------:R-:W-:Y:S01]  /*d160*/  IMAD.IADD R3, R0, 0x1, R3 ;  /* 0x0000000100037824 */ /* 0x000fe200078e0203 */
[----:B------:R-:W-:Y:S04]  /*d170*/  LDSM.16.M88.4 R132, [R0] ;  /* 0x000000000084783b */ /* 0x000fe80000000200 */
[----:B------:R1:W-:Y:S04]  /*d180*/  LDSM.16.M88.4 R180, [R0+0x4000] ;  /* 0x0040000000b4783b */ /* 0x0003e80000000200 */
[----:B------:R-:W-:Y:S04]  /*d190*/  LDSM.16.M88.4 R160, [R2] ;  /* 0x0000000002a0783b */ /* 0x000fe80000000200 */
[----:B------:R-:W-:Y:S04]  /*d1a0*/  LDSM.16.M88.4 R184, [R2+0x4000] ;  /* 0x0040000002b8783b */ /* 0x000fe80000000200 */
[----:B------:R-:W-:Y:S04]  /*d1b0*/  LDSM.16.M88.4 R164, [R3] ;  /* 0x0000000003a4783b */ /* 0x000fe80000000200 */
[----:B------:R2:W-:Y:S04]  /*d1c0*/  LDSM.16.M88.4 R192, [R3+0x4000] ;  /* 0x0040000003c0783b */ /* 0x0005e80000000200 */
[----:B------:R-:W-:Y:S01]  /*d1d0*/  BAR.SYNC.DEFER_BLOCKING 0x0 ;  /* 0x0000000000007b1d */ /* 0x000fe20000010000 */
[----:B-1----:R-:W-:-:S04]  /*d1e0*/  IMAD R0, R49, c[0x0][0x208], RZ ;  /* 0x0000820031007a24 */ /* 0x002fc800078e02ff */
[C---:B------:R-:W-:Y:S02]  /*d1f0*/  IMAD R0, R108.reuse, c[0x0][0x20c], R0 ;  /* 0x000083006c007a24 */ /* 0x040fe400078e0200 */
[----:B--2---:R-:W-:-:S04]  /*d200*/  IMAD.WIDE.U32 R2, R108, c[0x0][0x208], RZ ;  /* 0x000082006c027a25 */ /* 0x004fc800078e00ff */
[----:B------:R-:W-:Y:S01]  /*d210*/  IMAD.IADD R0, R3, 0x1, R0 ;  /* 0x0000000103007824 */ /* 0x000fe200078e0200 */
[----:B------:R-:W-:-:S04]  /*d220*/  DEPBAR.LE SB0, 0x0 ;  /* 0x000080000000791a */ /* 0x000fc80000000000 */
[----:B------:R-:W-:Y:S01]  /*d230*/  BAR.SYNC.DEFER_BLOCKING 0x0 ;  /* 0x0000000000007b1d */ /* 0x000fe20000010000 */
[----:B------:R-:W-:-:S04]  /*d240*/  IMAD.WIDE.U32 R4, R2, 0x70, R4 ;  /* 0x0000007002047825 */ /* 0x000fc800078e0004 */
[----:B------:R-:W-:Y:S01]  /*d250*/  IMAD R3, R0, 0x70, RZ ;  /* 0x0000007000037824 */ /* 0x000fe200078e02ff */
[----:B------:R-:W-:Y:S01]  /*d260*/  LEA R2, P0, R4, c[0x0][0x1f8], 0x1 ;  /* 0x00007e0004027a11 */ /* 0x000fe200078008ff */
[----:B------:R-:W-:Y:S01]  /*d270*/  IMAD.MOV.U32 R0, RZ, RZ, R206 ;  /* 0x000000ffff007224 */ /* 0x000fe200078e00ce */
[----:B------:R-:W-:Y:S01]  /*d280*/  @P5 IADD3 R0, R201, -0x20, RZ ;  /* 0xffffffe0c9005810 */ /* 0x000fe20007ffe0ff */
[----:B------:R-:W-:Y:S01]  /*d290*/  IMAD.IADD R3, R5, 0x1, R3 ;  /* 0x0000000105037824 */ /* 0x000fe200078e0203 */
[----:B------:R-:W-:Y:S02]  /*d2a0*/  IADD3 R8, P1, R12, R2, RZ ;  /* 0x000000020c087210 */ /* 0x000fe40007f3e0ff */
[----:B------:R-:W-:Y:S02]  /*d2b0*/  @P5 IADD3 R206, R201, -0x20, RZ ;  /* 0xffffffe0c9ce5810 */ /* 0x000fe40007ffe0ff */
[----:B------:R-:W-:Y:S02]  /*d2c0*/  LEA.HI.X R3, R4, c[0x0][0x1fc], R3, 0x1, P0 ;  /* 0x00007f0004037a11 */ /* 0x000fe400000f0c03 */
[----:B------:R-:W-:-:S03]  /*d2d0*/  IADD3 R4, P0, R8, R12, RZ ;  /* 0x0000000c08047210 */ /* 0x000fc60007f1e0ff */
[----:B------:R-:W-:Y:S01]  /*d2e0*/  IMAD.X R9, R13, 0x1, R3, P1 ;  /* 0x000000010d097824 */ /* 0x000fe200008e0603 */
[----:B------:R-:W-:-:S03]  /*d2f0*/  @!P6 LEA R10, P2, R14, R4, 0x6 ;  /* 0x000000040e0ae211 */ /* 0x000fc600078430ff */
[----:B------:R-:W-:Y:S01]  /*d300*/  IMAD.X R5, R9, 0x1, R13, P0 ;  /* 0x0000000109057824 */ /* 0x000fe200000e060d */
[----:B------:R-:W1:Y:S01]  /*d310*/  LDSM.16.M88.4 R16, [R201] ;  /* 0x00000000c910783b */ /* 0x000e620000000200 */
[----:B------:R-:W-:-:S03]  /*d320*/  IADD3 R12, P1, P0, R12, 0x80, R2 ;  /* 0x000000800c0c7810 */ /* 0x000fc6000783e002 */
[----:B------:R-:W-:Y:S01]  /*d330*/  LDSM.16.M88.4 R32, [R0] ;  /* 0x000000000020783b */ /* 0x000fe20000000200 */
[----:B------:R-:W-:Y:S02]  /*d340*/  IADD3.X R13, R13, RZ, R3, P1, P0 ;  /* 0x000000ff0d0d7210 */ /* 0x000fe40000fe0403 */
[----:B------:R-:W-:Y:S01]  /*d350*/  ISETP.LT.OR P0, PT, R6, 0x1, !P4 ;  /* 0x000000010600780c */ /* 0x000fe20006701670 */
[----:B------:R-:W-:Y:S01]  /*d360*/  LDSM.16.M88.4 R44, [R201+0x2000] ;  /* 0x00200000c92c783b */ /* 0x000fe20000000200 */
[----:B------:R-:W-:Y:S02]  /*d370*/  LOP3.LUT P1, RZ, R7, 0x2, RZ, 0xc0, !PT ;  /* 0x0000000207ff7812 */ /* 0x000fe4000782c0ff */
[----:B------:R-:W-:Y:S01]  /*d380*/  @!P6 LEA.HI.X R11, R14, R5, R11, 0x6, P2 ;  /* 0x000000050e0be211 */ /* 0x000fe200010f340b */
[----:B------:R-:W2:Y:S01]  /*d390*/  LDSM.16.M88.4 R40, [R201+0x800] ;  /* 0x00080000c928783b */ /* 0x000ea20000000200 */
[----:B------:R-:W-:Y:S02]  /*d3a0*/  ISETP.NE.AND P2, PT, R110, RZ, PT ;  /* 0x000000ff6e00720c */ /* 0x000fe40003f45270 */
[C---:B------:R-:W-:Y:S01]  /*d3b0*/  ISETP.LT.OR P3, PT, R6.reuse, 0x41, !P1 ;  /* 0x000000410600780c */ /* 0x040fe20004f61670 */
[----:B------:R-:W3:Y:S01]  /*d3c0*/  LDSM.16.M88.4 R28, [R201+0x1000] ;  /* 0x00100000c91c783b */ /* 0x000ee20000000200 */
[----:B------:R-:W-:-:S03]  /*d3d0*/  @!P6 ISETP.LT.OR P2, PT, R6, 0x61, P2 ;  /* 0x000000610600e80c */ /* 0x000fc60001741670 */
        /* <DEDUP_REMOVED lines=8> */
[----:B------:R-:W1:Y:S01]  /*d460*/  LDSM.16.M88.4 R60, [R201+0x2800] ;  /* 0x00280000c93c783b */ /* 0x000e620000000200 */
        /* <DEDUP_REMOVED lines=12> */
[C---:B------:R-:W-:Y:S08]  /*d530*/  HMMA.16816.F32 R20, R128.reuse, R46, RZ ;  /* 0x0000002e8014723c */ /* 0x040ff000000018ff */
[----:B------:R-:W-:Y:S02]  /*d540*/  HMMA.16816.F32 R52, R128, R42, RZ ;  /* 0x0000002a8034723c */ /* 0x000fe400000018ff */
[----:B------:R4:W-:Y:S01]  /*d550*/  LDGSTS.E.BYPASS.LTC128B.128 [R208+0x1100], [R8.64], !P0 ;  /* 0x0110000008d07fae */ /* 0x0009e2000c101d4a */
[----:B------:R-:W-:-:S02]  /*d560*/  ISETP.LT.OR P0, PT, R6, 0x21, !P1 ;  /* 0x000000210600780c */ /* 0x000fc40004f01670 */
[----:B------:R-:W-:-:S03]  /*d570*/  ISETP.GE.AND P1, PT, R209, c[0x0][0x1d4], PT ;  /* 0x00007500d1007a0c */ /* 0x000fc60003f26270 */
[----:B------:R-:W-:Y:S01]  /*d580*/  HMMA.16816.F32 R112, R132, R34, R16 ;  /* 0x000000228470723c */ /* 0x000fe20000001810 */
[----:B------:R-:W-:-:S07]  /*d590*/  @!P6 ISETP.LT.OR P1, PT, R6, 0x61, P1 ;  /* 0x000000610600e80c */ /* 0x000fce0000f21670 */
[----:B------:R4:W-:Y:S01]  /*d5a0*/  LDGSTS.E.BYPASS.LTC128B.128 [R208+0x4900], [R12.64], !P0 ;  /* 0x049000000cd07fae */ /* 0x0009e2000c101d4a */
[----:B------:R-:W-:Y:S01]  /*d5b0*/  LOP3.LUT P0, RZ, R232, 0x4, RZ, 0xc0, !PT ;  /* 0x00000004e8ff7812 */ /* 0x000fe2000780c0ff */
[C---:B---3--:R-:W-:Y:S02]  /*d5c0*/  HMMA.16816.F32 R48, R128.reuse, R28, RZ ;  /* 0x0000001c8030723c */ /* 0x048fe400000018ff */
[----:B------:R3:W-:Y:S01]  /*d5d0*/  LDGSTS.E.BYPASS.LTC128B.128 [R208+0x2100], [R4.64], !P4 ;  /* 0x0210000004d07fae */ /* 0x0007e2000e101d4a */
[----:B-1----:R-:W-:Y:S02]  /*d5e0*/  SEL R0, R76, 0xffffffc0, !P0 ;  /* 0xffffffc04c007807 */ /* 0x002fe40004000000 */
[----:B------:R-:W-:Y:S01]  /*d5f0*/  ISETP.GT.AND P0, PT, R108, R234, PT ;  /* 0x000000ea6c00720c */ /* 0x000fe20003f04270 */
[----:B------:R3:W-:Y:S01]  /*d600*/  LDGSTS.E.BYPASS.LTC128B.128 [R208+0x5900], [R4.64+0x80], !P3 ;  /* 0x0590008004d07fae */ /* 0x0007e2000d901d4a */
[----:B------:R-:W-:Y:S01]  /*d610*/  IADD3 R200, R0, 0x3800, R206 ;  /* 0x0000380000c87810 */ /* 0x000fe20007ffe0ce */
[C---:B------:R-:W-:Y:S01]  /*d620*/  HMMA.16816.F32 R40, R128.reuse, R30, RZ ;  /* 0x0000001e8028723c */ /* 0x040fe200000018ff */
[----:B--2---:R-:W-:Y:S01]  /*d630*/  IMAD.IADD R2, R201, 0x1, R0 ;  /* 0x00000001c9027824 */ /* 0x004fe200078e0200 */
[----:B------:R1:W-:Y:S04]  /*d640*/  @!P6 LDGSTS.E.BYPASS.LTC128B.128 [R210+0x3100], [R10.64], !P2 ;  /* 0x031000000ad2efae */ /* 0x0003e8000d101d4a */
[----:B------:R1:W-:Y:S02]  /*d650*/  @!P6 LDGSTS.E.BYPASS.LTC128B.128 [R210+0x6900], [R10.64+0x80], !P1 ;  /* 0x069000800ad2efae */ /* 0x0003e4000c901d4a */
[C---:B----4-:R-:W-:Y:S02]  /*d660*/  HMMA.16816.F32 R32, R128.reuse, R24, RZ ;  /* 0x000000188020723c */ /* 0x050fe400000018ff */
[----:B------:R-:W2:Y:S04]  /*d670*/  LDSM.16.M88.4 R80, [R2] ;  /* 0x000000000250783b */ /* 0x000ea80000000200 */
[----:B------:R-:W4:Y:S02]  /*d680*/  LDSM.16.M88.4 R88, [R2+0x800] ;  /* 0x000800000258783b */ /* 0x000f240000000200 */
[C---:B------:R-:W-:Y:S02]  /*d690*/  HMMA.16816.F32 R28, R128.reuse, R26, RZ ;  /* 0x0000001a801c723c */ /* 0x040fe400000018ff */
[----:B------:R-:W-:Y:S04]  /*d6a0*/  LDSM.16.M88.4 R84, [R2+0x1000] ;  /* 0x001000000254783b */ /* 0x000fe80000000200 */
[----:B------:R-:W-:Y:S02]  /*d6b0*/  LDSM.16.M88.4 R124, [R206+0x6800] ;  /* 0x00680000ce7c783b */ /* 0x000fe40000000200 */
[C---:B------:R-:W-:Y:S02]  /*d6c0*/  HMMA.16816.F32 R24, R128.reuse, R44, RZ ;  /* 0x0000002c8018723c */ /* 0x040fe400000018ff */
[----:B------:R-:W-:Y:S04]  /*d6d0*/  LDSM.16.M88.4 R136, [R200+0x2800] ;  /* 0x00280000c888783b */ /* 0x000fe80000000200 */
[----:B------:R-:W0:Y:S02]  /*d6e0*/  LDGDEPBAR ;  /* 0x00000000000079af */ /* 0x000e240000000000 */
[----:B------:R-:W-:Y:S08]  /*d6f0*/  HMMA.16816.F32 R16, R128, R60, RZ ;  /* 0x0000003c8010723c */ /* 0x000ff000000018ff */
[----:B------:R-:W-:Y:S01]  /*d700*/  HMMA.16816.F32 R44, R132, R98, R20 ;  /* 0x00000062842c723c */ /* 0x000fe20000001814 */
[----:B------:R-:W2:Y:S07]  /*d710*/  LDSM.16.M88.4 R20, [R2+0x1800] ;  /* 0x001800000214783b */ /* 0x000eae0000000200 */
[----:B------:R-:W-:Y:S08]  /*d720*/  HMMA.16816.F32 R12, R128, R62, RZ ;  /* 0x0000003e800c723c */ /* 0x000ff000000018ff */
        /* <DEDUP_REMOVED lines=10> */
[----:B------:R-:W3:Y:S07]  /*d7d0*/  LDSM.16.M88.4 R12, [R2+0x2800] ;  /* 0x00280000020c783b */ /* 0x000eee0000000200 */
[----:B------:R-:W-:Y:S08]  /*d7e0*/  HMMA.16816.F32 R56, R132, R72, R48 ;  /* 0x000000488438723c */ /* 0x000ff00000001830 */
[C---:B--2---:R-:W-:Y:S08]  /*d7f0*/  HMMA.16816.F32 R72, R160.reuse, R80, R116 ;  /* 0x00000050a048723c */ /* 0x044ff00000001874 */
[C---:B------:R-:W-:Y:S08]  /*d800*/  HMMA.16816.F32 R92, R160.reuse, R82, R112 ;  /* 0x00000052a05c723c */ /* 0x040ff00000001870 */
[----:B----4-:R-:W-:Y:S08]  /*d810*/  HMMA.16816.F32 R80, R160, R88, R76 ;  /* 0x00000058a050723c */ /* 0x010ff0000000184c */
[----:B------:R-:W-:Y:S01]  /*d820*/  HMMA.16816.F32 R28, R132, R104, R8 ;  /* 0x00000068841c723c */ /* 0x000fe20000001808 */
[----:B------:R-:W2:Y:S07]  /*d830*/  LDSM.16.M88.4 R8, [R2+0x3000] ;  /* 0x003000000208783b */ /* 0x000eae0000000200 */
[----:B------:R-:W-:Y:S08]  /*d840*/  HMMA.16816.F32 R88, R160, R90, R68 ;  /* 0x0000005aa058723c */ /* 0x000ff00000001844 */
[----:B------:R-:W-:Y:S01]  /*d850*/  HMMA.16816.F32 R48, R132, R96, R24 ;  /* 0x000000608430723c */ /* 0x000fe20000001818 */
[----:B------:R-:W-:Y:S07]  /*d860*/  LDSM.16.M88.4 R24, [R200+-0x3800] ;  /* 0xffc80000c818783b */ /* 0x000fee0000000200 */
[C---:B------:R-:W-:Y:S08]  /*d870*/  HMMA.16816.F32 R76, R160.reuse, R20, R60 ;  /* 0x00000014a04c723c */ /* 0x040ff0000000183c */
[----:B------:R-:W-:Y:S01]  /*d880*/  HMMA.16816.F32 R68, R160, R22, R52 ;  /* 0x00000016a044723c */ /* 0x000fe20000001834 */
[----:B------:R-:W4:Y:S07]  /*d890*/  LDSM.16.M88.4 R20, [R200+-0x3000] ;  /* 0xffd00000c814783b */ /* 0x000f2e0000000200 */
[----:B------:R-:W-:Y:S08]  /*d8a0*/  HMMA.16816.F32 R4, R132, R106, R4 ;  /* 0x0000006a8404723c */ /* 0x000ff00000001804 */
[C---:B------:R-:W-:Y:S08]  /*d8b0*/  HMMA.16816.F32 R96, R160.reuse, R84, R56 ;  /* 0x00000054a060723c */ /* 0x040ff00000001838 */
[C---:B------:R-:W-:Y:S08]  /*d8c0*/  HMMA.16816.F32 R84, R160.reuse, R86, R64 ;  /* 0x00000056a054723c */ /* 0x040ff00000001840 */
[C---:B-1----:R-:W-:Y:S08]  /*d8d0*/  HMMA.16816.F32 R64, R160.reuse, R16, R48 ;  /* 0x00000010a040723c */ /* 0x042ff00000001830 */
[C---:B------:R-:W-:Y:S01]  /*d8e0*/  HMMA.16816.F32 R52, R160.reuse, R18, R44 ;  /* 0x00000012a034723c */ /* 0x040fe2000000182c */
[----:B------:R-:W1:Y:S07]  /*d8f0*/  LDSM.16.M88.4 R16, [R200+-0x2800] ;  /* 0xffd80000c810783b */ /* 0x000e6e0000000200 */
[C---:B---3--:R-:W-:Y:S01]  /*d900*/  HMMA.16816.F32 R48, R160.reuse, R14, R32 ;  /* 0x0000000ea030723c */ /* 0x048fe20000001820 */
[----:B------:R-:W3:Y:S07]  /*d910*/  LDSM.16.M88.4 R32, [R200+-0x2000] ;  /* 0xffe00000c820783b */ /* 0x000eee0000000200 */
[C---:B------:R-:W-:Y:S08]  /*d920*/  HMMA.16816.F32 R56, R160.reuse, R12, R40 ;  /* 0x0000000ca038723c */ /* 0x040ff00000001828 */
[C---:B--2---:R-:W-:Y:S08]  /*d930*/  HMMA.16816.F32 R40, R160.reuse, R10, R4 ;  /* 0x0000000aa028723c */ /* 0x044ff00000001804 */
[----:B------:R-:W-:Y:S01]  /*d940*/  HMMA.16816.F32 R44, R160, R8, R28 ;  /* 0x00000008a02c723c */ /* 0x000fe2000000181c */
[----:B------:R-:W2:Y:S07]  /*d950*/  LDSM.16.M88.4 R28, [R200+-0x1800] ;  /* 0xffe80000c81c783b */ /* 0x000eae0000000200 */
[C---:B----4-:R-:W-:Y:S08]  /*d960*/  HMMA.16816.F32 R4, R164.reuse, R20, R80 ;  /* 0x00000014a404723c */ /* 0x050ff00000001850 */
[C---:B------:R-:W-:Y:S01]  /*d970*/  HMMA.16816.F32 R60, R164.reuse, R22, R88 ;  /* 0x00000016a43c723c */ /* 0x040fe20000001858 */
[----:B------:R-:W4:Y:S07]  /*d980*/  LDSM.16.M88.4 R20, [R200+-0x800] ;  /* 0xfff80000c814783b */ /* 0x000f2e0000000200 */
[C---:B------:R-:W-:Y:S01]  /*d990*/  HMMA.16816.F32 R12, R164.reuse, R24, R72 ;  /* 0x00000018a40c723c */ /* 0x040fe20000001848 */
[----:B------:R-:W-:Y:S07]  /*d9a0*/  LDSM.16.M88.4 R72, [R201+0x6800] ;  /* 0x00680000c948783b */ /* 0x000fee0000000200 */
[C---:B------:R-:W-:Y:S01]  /*d9b0*/  HMMA.16816.F32 R8, R164.reuse, R26, R92 ;  /* 0x0000001aa408723c */ /* 0x040fe2000000185c */
[----:B------:R-:W4:Y:S07]  /*d9c0*/  LDSM.16.M88.4 R24, [R200+-0x1000] ;  /* 0xfff00000c818783b */ /* 0x000f2e0000000200 */
[C---:B-1----:R-:W-:Y:S08]  /*d9d0*/  HMMA.16816.F32 R96, R164.reuse, R16, R96 ;  /* 0x00000010a460723c */ /* 0x042ff00000001860 */
[C---:B------:R-:W-:Y:S01]  /*d9e0*/  HMMA.16816.F32 R104, R164.reuse, R18, R84 ;  /* 0x00000012a468723c */ /* 0x040fe20000001854 */
[----:B------:R-:W1:Y:S07]  /*d9f0*/  LDSM.16.M88.4 R16, [R201+0x3800] ;  /* 0x00380000c910783b */ /* 0x000e6e0000000200 */
[C---:B---3--:R-:W-:Y:S08]  /*da00*/  HMMA.16816.F32 R120, R164.reuse, R32, R76 ;  /* 0x00000020a478723c */ /* 0x048ff0000000184c */
[C---:B------:R-:W-:Y:S01]  /*da10*/  HMMA.16816.F32 R116, R164.reuse, R34, R68 ;  /* 0x00000022a474723c */ /* 0x040fe20000001844 */
[----:B------:R-:W3:Y:S04]  /*da20*/  LDSM.16.M88.4 R32, [R201+0x4000] ;  /* 0x00400000c920783b */ /* 0x000ee80000000200 */
[----:B------:R-:W-:Y:S03]  /*da30*/  LDSM.16.M88.4 R68, [R206+0x3800] ;  /* 0x00380000ce44783b */ /* 0x000fe60000000200 */
[C---:B--2---:R-:W-:Y:S01]  /*da40*/  HMMA.16816.F32 R100, R164.reuse, R30, R52 ;  /* 0x0000001ea464723c */ /* 0x044fe20000001834 */
[----:B------:R-:W2:Y:S07]  /*da50*/  LDSM.16.M88.4 R52, [R201+0x4800] ;  /* 0x00480000c934783b */ /* 0x000eae0000000200 */
[C---:B----4-:R-:W-:Y:S01]  /*da60*/  HMMA.16816.F32 R76, R164.reuse, R20, R44 ;  /* 0x00000014a44c723c */ /* 0x050fe2000000182c */
[----:B------:R-:W4:Y:S07]  /*da70*/  LDSM.16.M88.4 R44, [R201+0x5000] ;  /* 0x00500000c92c783b */ /* 0x000f2e0000000200 */
[C---:B------:R-:W-:Y:S01]  /*da80*/  HMMA.16816.F32 R88, R164.reuse, R26, R48 ;  /* 0x0000001aa458723c */ /* 0x040fe20000001830 */
[----:B------:R-:W2:Y:S07]  /*da90*/  LDSM.16.M88.4 R48, [R201+0x5800] ;  /* 0x00580000c930783b */ /* 0x000eae0000000200 */
[C---:B------:R-:W-:Y:S01]  /*daa0*/  HMMA.16816.F32 R112, R164.reuse, R28, R64 ;  /* 0x0000001ca470723c */ /* 0x040fe20000001840 */
[----:B------:R-:W-:Y:S07]  /*dab0*/  LDSM.16.M88.4 R28, [R206+0x4000] ;  /* 0x00400000ce1c783b */ /* 0x000fee0000000200 */
[C---:B------:R-:W-:Y:S01]  /*dac0*/  HMMA.16816.F32 R92, R164.reuse, R24, R56 ;  /* 0x00000018a45c723c */ /* 0x040fe20000001838 */
[----:B------:R-:W2:Y:S04]  /*dad0*/  LDSM.16.M88.4 R56, [R201+0x6000] ;  /* 0x00600000c938783b */ /* 0x000ea80000000200 */
[----:B------:R-:W2:Y:S03]  /*dae0*/  LDSM.16.M88.4 R24, [R206+0x4800] ;  /* 0x00480000ce18783b */ /* 0x000ea60000000200 */
[----:B------:R-:W-:Y:S08]  /*daf0*/  HMMA.16816.F32 R84, R164, R22, R40 ;  /* 0x00000016a454723c */ /* 0x000ff00000001828 */
[C---:B-1----:R-:W-:Y:S08]  /*db00*/  HMMA.16816.F32 R80, R172.reuse, R16, R12 ;  /* 0x00000010ac50723c */ /* 0x042ff0000000180c */
[C---:B------:R-:W-:Y:S08]  /*db10*/  HMMA.16816.F32 R64, R172.reuse, R18, R8 ;  /* 0x00000012ac40723c */ /* 0x040ff00000001808 */
[C---:B---3--:R-:W-:Y:S08]  /*db20*/  HMMA.16816.F32 R20, R172.reuse, R32, R4 ;  /* 0x00000020ac14723c */ /* 0x048ff00000001804 */
[C---:B------:R-:W-:Y:S01]  /*db30*/  HMMA.16816.F32 R16, R172.reuse, R34, R60 ;  /* 0x00000022ac10723c */ /* 0x040fe2000000183c */
[----:B------:R-:W1:Y:S04]  /*db40*/  LDSM.16.M88.4 R32, [R206+0x5000] ;  /* 0x00500000ce20783b */ /* 0x000e680000000200 */
[----:B------:R-:W3:Y:S03]  /*db50*/  LDSM.16.M88.4 R60, [R206+0x5800] ;  /* 0x00580000ce3c783b */ /* 0x000ee60000000200 */
[C---:B--2---:R-:W-:Y:S01]  /*db60*/  HMMA.16816.F32 R12, R172.reuse, R52, R96 ;  /* 0x00000034ac0c723c */ /* 0x044fe20000001860 */
[----:B------:R-:W2:Y:S07]  /*db70*/  LDSM.16.M88.4 R96, [R206+0x6000] ;  /* 0x00600000ce60783b */ /* 0x000eae0000000200 */
[C---:B------:R-:W-:Y:S08]  /*db80*/  HMMA.16816.F32 R8, R172.reuse, R54, R104 ;  /* 0x00000036ac08723c */ /* 0x040ff00000001868 */
[C---:B----4-:R-:W-:Y:S01]  /*db90*/  HMMA.16816.F32 R4, R172.reuse, R44, R120 ;  /* 0x0000002cac04723c */ /* 0x050fe20000001878 */
[----:B------:R-:W-:Y:S07]  /*dba0*/  LDSM.16.M88.4 R120, [R2+0x4000] ;  /* 0x004000000278783b */ /* 0x000fee0000000200 */
[C---:B------:R-:W-:Y:S01]  /*dbb0*/  HMMA.16816.F32 R40, R172.reuse, R46, R116 ;  /* 0x0000002eac28723c */ /* 0x040fe20000001874 */
[----:B------:R-:W-:Y:S07]  /*dbc0*/  LDSM.16.M88.4 R116, [R200+0x1800] ;  /* 0x00180000c874783b */ /* 0x000fee0000000200 */
[C---:B------:R-:W-:Y:S08]  /*dbd0*/  HMMA.16816.F32 R44, R172.reuse, R48, R112 ;  /* 0x00000030ac2c723c */ /* 0x040ff00000001870 */
[C---:B------:R-:W-:Y:S08]  /*dbe0*/  HMMA.16816.F32 R48, R172.reuse, R50, R100 ;  /* 0x00000032ac30723c */ /* 0x040ff00000001864 */
[C---:B------:R-:W-:Y:S08]  /*dbf0*/  HMMA.16816.F32 R76, R172.reuse, R72, R76 ;  /* 0x00000048ac4c723c */ /* 0x040ff0000000184c */
[C---:B------:R-:W-:Y:S01]  /*dc00*/  HMMA.16816.F32 R72, R172.reuse, R74, R84 ;  /* 0x0000004aac48723c */ /* 0x040fe20000001854 */
[----:B------:R-:W4:Y:S07]  /*dc10*/  LDSM.16.M88.4 R84, [R2+0x3800] ;  /* 0x003800000254783b */ /* 0x000f2e0000000200 */
[C---:B------:R-:W-:Y:S01]  /*dc20*/  HMMA.16816.F32 R52, R172.reuse, R56, R92 ;  /* 0x00000038ac34723c */ /* 0x040fe2000000185c */
[----:B------:R-:W-:Y:S07]  /*dc30*/  LDSM.16.M88.4 R92, [R200+0x800] ;  /* 0x00080000c85c783b */ /* 0x000fee0000000200 */
[----:B------:R-:W-:Y:S08]  /*dc40*/  HMMA.16816.F32 R56, R172, R58, R88 ;  /* 0x0000003aac38723c */ /* 0x000ff00000001858 */
[C---:B------:R-:W-:Y:S08]  /*dc50*/  HMMA.16816.F32 R88, R180.reuse, R68, R80 ;  /* 0x00000044b458723c */ /* 0x040ff00000001850 */
[C---:B------:R-:W-:Y:S01]  /*dc60*/  HMMA.16816.F32 R80, R180.reuse, R70, R64 ;  /* 0x00000046b450723c */ /* 0x040fe20000001840 */
[----:B------:R-:W-:Y:S07]  /*dc70*/  LDSM.16.M88.4 R64, [R2+0x6800] ;  /* 0x006800000240783b */ /* 0x000fee0000000200 */
[C---:B------:R-:W-:Y:S08]  /*dc80*/  HMMA.16816.F32 R100, R180.reuse, R24, R12 ;  /* 0x00000018b464723c */ /* 0x040ff0000000180c */
[C---:B------:R-:W-:Y:S08]  /*dc90*/  HMMA.16816.F32 R68, R180.reuse, R26, R8 ;  /* 0x0000001ab444723c */ /* 0x040ff00000001808 */
[C---:B------:R-:W-:Y:S01]  /*dca0*/  HMMA.16816.F32 R112, R180.reuse, R30, R16 ;  /* 0x0000001eb470723c */ /* 0x040fe20000001810 */
[----:B------:R-:W2:Y:S07]  /*dcb0*/  LDSM.16.M88.4 R16, [R2+0x5000] ;  /* 0x005000000210783b */ /* 0x000eae0000000200 */
[C---:B-1----:R-:W-:Y:S08]  /*dcc0*/  HMMA.16816.F32 R12, R180.reuse, R32, R4 ;  /* 0x00000020b40c723c */ /* 0x042ff00000001804 */
[C---:B------:R-:W-:Y:S08]  /*dcd0*/  HMMA.16816.F32 R8, R180.reuse, R34, R40 ;  /* 0x00000022b408723c */ /* 0x040ff00000001828 */
[C---:B------:R-:W-:Y:S01]  /*dce0*/  HMMA.16816.F32 R104, R180.reuse, R28, R20 ;  /* 0x0000001cb468723c */ /* 0x040fe20000001814 */
[----:B------:R-:W1:Y:S04]  /*dcf0*/  LDSM.16.M88.4 R20, [R2+0x4800] ;  /* 0x004800000214783b */ /* 0x000e680000000200 */
[----:B------:R-:W1:Y:S03]  /*dd00*/  LDSM.16.M88.4 R28, [R2+0x5800] ;  /* 0x00580000021c783b */ /* 0x000e660000000200 */
[C---:B---3--:R-:W-:Y:S01]  /*dd10*/  HMMA.16816.F32 R32, R180.reuse, R62, R48 ;  /* 0x0000003eb420723c */ /* 0x048fe20000001830 */
[----:B------:R-:W3:Y:S07]  /*dd20*/  LDSM.16.M88.4 R48, [R2+0x6000] ;  /* 0x006000000230783b */ /* 0x000eee0000000200 */
[C---:B------:R-:W-:Y:S08]  /*dd30*/  HMMA.16816.F32 R4, R180.reuse, R60, R44 ;  /* 0x0000003cb404723c */ /* 0x040ff0000000182c */
[C---:B--2---:R-:W-:Y:S08]  /*dd40*/  HMMA.16816.F32 R44, R180.reuse, R96, R52 ;  /* 0x00000060b42c723c */ /* 0x044ff00000001834 */
[C---:B------:R-:W-:Y:S01]  /*dd50*/  HMMA.16816.F32 R52, R180.reuse, R98, R56 ;  /* 0x00000062b434723c */ /* 0x040fe20000001838 */
[----:B------:R-:W2:Y:S07]  /*dd60*/  LDSM.16.M88.4 R96, [R200] ;  /* 0x00000000c860783b */ /* 0x000eae0000000200 */
[C---:B------:R-:W-:Y:S08]  /*dd70*/  HMMA.16816.F32 R60, R180.reuse, R124, R76 ;  /* 0x0000007cb43c723c */ /* 0x040ff0000000184c */
[----:B------:R-:W-:Y:S01]  /*dd80*/  HMMA.16816.F32 R72, R180, R126, R72 ;  /* 0x0000007eb448723c */ /* 0x000fe20000001848 */
[----:B------:R-:W-:Y:S07]  /*dd90*/  LDSM.16.M88.4 R124, [R200+0x2000] ;  /* 0x00200000c87c783b */ /* 0x000fee0000000200 */
[C---:B----4-:R-:W-:Y:S08]  /*dda0*/  HMMA.16816.F32 R88, R184.reuse, R84, R88 ;  /* 0x00000054b858723c */ /* 0x050ff00000001858 */
[C---:B------:R-:W-:Y:S08]  /*ddb0*/  HMMA.16816.F32 R84, R184.reuse, R86, R80 ;  /* 0x00000056b854723c */ /* 0x040ff00000001850 */
[C---:B------:R-:W-:Y:S01]  /*ddc0*/  HMMA.16816.F32 R80, R184.reuse, R120, R104 ;  /* 0x00000078b850723c */ /* 0x040fe20000001868 */
[----:B------:R-:W4:Y:S07]  /*ddd0*/  LDSM.16.M88.4 R104, [R200+0x1000] ;  /* 0x00100000c868783b */ /* 0x000f2e0000000200 */
[----:B------:R-:W-:Y:S01]  /*dde0*/  HMMA.16816.F32 R76, R184, R122, R112 ;  /* 0x0000007ab84c723c */ /* 0x000fe20000001870 */
[----:B------:R-:W2:Y:S01]  /*ddf0*/  LDSM.16.M88.4 R112, [R200+0x3000] ;  /* 0x00300000c870783b */ /* 0x000ea20000000200 */
[----:B------:R-:W-:-:S06]  /*de00*/  DEPBAR.LE SB0, 0x0 ;  /* 0x000080000000791a */ /* 0x000fcc0000000000 */
[C---:B------:R-:W-:Y:S08]  /*de10*/  HMMA.16816.F32 R56, R184.reuse, R16, R12 ;  /* 0x00000010b838723c */ /* 0x040ff0000000180c */
[C---:B-1----:R-:W-:Y:S08]  /*de20*/  HMMA.16816.F32 R100, R184.reuse, R20, R100 ;  /* 0x00000014b864723c */ /* 0x042ff00000001864 */
[C---:B------:R-:W-:Y:S08]  /*de30*/  HMMA.16816.F32 R68, R184.reuse, R22, R68 ;  /* 0x00000016b844723c */ /* 0x040ff00000001844 */
[C---:B------:R-:W-:Y:S08]  /*de40*/  HMMA.16816.F32 R40, R184.reuse, R18, R8 ;  /* 0x00000012b828723c */ /* 0x040ff00000001808 */
[C---:B------:R-:W-:Y:S08]  /*de50*/  HMMA.16816.F32 R24, R184.reuse, R28, R4 ;  /* 0x0000001cb818723c */ /* 0x040ff00000001804 */
[C---:B---3--:R-:W-:Y:S08]  /*de60*/  HMMA.16816.F32 R12, R184.reuse, R50, R52 ;  /* 0x00000032b80c723c */ /* 0x048ff00000001834 */
[C---:B------:R-:W-:Y:S08]  /*de70*/  HMMA.16816.F32 R20, R184.reuse, R30, R32 ;  /* 0x0000001eb814723c */ /* 0x040ff00000001820 */
[C---:B------:R-:W-:Y:S08]  /*de80*/  HMMA.16816.F32 R16, R184.reuse, R48, R44 ;  /* 0x00000030b810723c */ /* 0x040ff0000000182c */
[C---:B------:R-:W-:Y:S08]  /*de90*/  HMMA.16816.F32 R8, R184.reuse, R64, R60 ;  /* 0x00000040b808723c */ /* 0x040ff0000000183c */
[----:B------:R-:W-:Y:S08]  /*dea0*/  HMMA.16816.F32 R4, R184, R66, R72 ;  /* 0x00000042b804723c */ /* 0x000ff00000001848 */
[C---:B------:R-:W-:Y:S08]  /*deb0*/  HMMA.16816.F32 R60, R192.reuse, R138, R12 ;  /* 0x0000008ac03c723c */ /* 0x040ff0000000180c */
[C---:B--2---:R-:W-:Y:S08]  /*dec0*/  HMMA.16816.F32 R88, R192.reuse, R96, R88 ;  /* 0x00000060c058723c */ /* 0x044ff00000001858 */
        /* <DEDUP_REMOVED lines=15> */
[----:B------:R-:W-:Y:S02]  /*dfc0*/  IADD3 R0, R171, -0x2, RZ ;  /* 0xfffffffeab007810 */ /* 0x000fe40007ffe0ff */
[----:B------:R-:W-:-:S02]  /*dfd0*/  ISETP.GE.AND P3, PT, R212, 0x1, PT ;  /* 0x00000001d400780c */ /* 0x000fc40003f66270 */
[----:B------:R-:W-:Y:S02]  /*dfe0*/  SHF.R.S32.HI R2, RZ, 0x1f, R0 ;  /* 0x0000001fff027819 */ /* 0x000fe40000011400 */
[C---:B------:R-:W-:Y:S02]  /*dff0*/  ISETP.GE.AND P2, PT, R212.reuse, 0x21, PT ;  /* 0x00000021d400780c */ /* 0x040fe40003f46270 */
[----:B------:R-:W-:Y:S01]  /*e000*/  ISETP.GE.AND P1, PT, R212, 0x41, PT ;  /* 0x00000041d400780c */ /* 0x000fe20003f26270 */
[----:B------:R-:W-:Y:S01]  /*e010*/  IMAD R4, R2, c[0x0][0x1e0], RZ ;  /* 0x0000780002047a24 */ /* 0x000fe200078e02ff */
[----:B------:R-:W-:Y:S01]  /*e020*/  ISETP.NE.AND P5, PT, R110, RZ, PT ;  /* 0x000000ff6e00720c */ /* 0x000fe20003fa5270 */
[----:B------:R-:W-:Y:S01]  /*e030*/  IMAD.WIDE.U32 R2, R0, c[0x0][0x1e0], RZ ;  /* 0x0000780000027a25 */ /* 0x000fe200078e00ff */
[----:B------:R-:W-:-:S03]  /*e040*/  ISETP.GE.AND P6, PT, R209, c[0x0][0x1d4], PT ;  /* 0x00007500d1007a0c */ /* 0x000fc60003fc6270 */
        /* <DEDUP_REMOVED lines=45> */
.L_x_1668:
[----:B------:R-:W-:Y:S05]  /*e320*/  BSYNC B0 ;  /* 0x0000000000007941 */ /* 0x000fea0003800000 */
.L_x_1667:
[----:B------:R-:W-:Y:S01]  /*e330*/  LEA.HI R0, R221, R38, RZ, 0x5 ;  /* 0x00000026dd007211 */ /* 0x000fe200078f28ff */
[----:B------:R-:W0:Y:S03]  /*e340*/  LDGDEPBAR ;  /* 0x00000000000079af */ /* 0x000e260000000000 */
[----:B------:R-:W-:-:S05]  /*e350*/  LOP3.LUT R0, R0, 0xffffffe0, RZ, 0xc0, !PT ;  /* 0xffffffe000007812 */ /* 0x000fca00078ec0ff */
[----:B------:R-:W-:-:S05]  /*e360*/  IMAD.IADD R0, R38, 0x1, -R0 ;  /* 0x0000000126007824 */ /* 0x000fca00078e0a00 */
[----:B-1----:R-:W-:-:S04]  /*e370*/  SHF.R.S32.HI R2, RZ, 0x1f, R0 ;  /* 0x0000001fff027819 */ /* 0x002fc80000011400 */
        /* <DEDUP_REMOVED lines=46> */
[----:B------:R-:W-:Y:S01]  /*e660*/  ISETP.GT.AND P0, PT, R0, 0x29, PT ;  /* 0x000000290000780c */ /* 0x000fe20003f04270 */
[----:B------:R-:W-:Y:S01]  /*e670*/  LDSM.16.MT88.4 R28, [R205+0x3800] ;  /* 0x00380000cd1c783b */ /* 0x000fe20000004200 */
        /* <DEDUP_REMOVED lines=24> */
[----:B------:R-:W-:-:S02]  /*e800*/  FSEL R143, R41, -INF , P0 ;  /* 0xff800000298f7808 */ /* 0x000fc40000000000 */
        /* <DEDUP_REMOVED lines=46> */
[----:B------:R-:W-:Y:S02]  /*eaf0*/  FSEL R196, R18, -INF , P0 ;  /* 0xff80000012c47808 */ /* 0x000fe40000000000 */
[C---:B------:R-:W-:Y:S02]  /*eb00*/  ISETP.GT.AND P1, PT, R0.reuse, 0x68, PT ;  /* 0x000000680000780c */ /* 0x040fe40003f24270 */
[----:B------:R-:W-:-:S02]  /*eb10*/  ISETP.GT.AND P0, PT, R0, 0x69, PT ;  /* 0x000000690000780c */ /* 0x000fc40003f04270 */
[----:B------:R-:W-:Y:S02]  /*eb20*/  FSEL R226, R53, -INF , P2 ;  /* 0xff80000035e27808 */ /* 0x000fe40001000000 */
[----:B------:R-:W-:Y:S02]  /*eb30*/  FMNMX.FTZ R3, R159, R3, !PT ;  /* 0x000000039f037209 */ /* 0x000fe40007810000 */
[----:B------:R-:W-:Y:S02]  /*eb40*/  FMNMX.FTZ R0, R225, R2, !PT ;  /* 0x00000002e1007209 */ /* 0x000fe40007810000 */
[----:B------:R-:W-:Y:S02]  /*eb50*/  FSEL R197, R19, -INF , P6 ;  /* 0xff80000013c57808 */ /* 0x000fe40003000000 */
[----:B------:R-:W-:Y:S01]  /*eb60*/  FSEL R227, R12, -INF , P1 ;  /* 0xff8000000ce37808 */ /* 0x000fe20000800000 */
[----:B------:R-:W-:Y:S01]  /*eb70*/  LDSM.16.MT88.4 R16, [R202] ;  /* 0x00000000ca10783b */ /* 0x000fe20000004200 */
[----:B------:R-:W-:-:S02]  /*eb80*/  FMNMX.FTZ R2, R196, R3, !PT ;  /* 0x00000003c4027209 */ /* 0x000fc40007810000 */
[----:B------:R-:W-:Y:S02]  /*eb90*/  FMNMX.FTZ R0, R226, R0, !PT ;  /* 0x00000000e2007209 */ /* 0x000fe40007810000 */
[----:B------:R-:W-:Y:S02]  /*eba0*/  FSEL R199, R62, -INF , P5 ;  /* 0xff8000003ec77808 */ /* 0x000fe40002800000 */
[----:B------:R-:W-:Y:S02]  /*ebb0*/  FSEL R228, R13, -INF , P0 ;  /* 0xff8000000de47808 */ /* 0x000fe40000000000 */
[----:B------:R-:W-:Y:S02]  /*ebc0*/  FMNMX.FTZ R2, R197, R2, !PT ;  /* 0x00000002c5027209 */ /* 0x000fe40007810000 */
[----:B------:R-:W-:Y:S02]  /*ebd0*/  FMNMX.FTZ R0, R227, R0, !PT ;  /* 0x00000000e3007209 */ /* 0x000fe40007810000 */
[----:B------:R-:W-:-:S02]  /*ebe0*/  FSEL R198, R63, -INF , P4 ;  /* 0xff8000003fc67808 */ /* 0x000fc40002000000 */
[----:B------:R-:W-:Y:S02]  /*ebf0*/  FMNMX.FTZ R2, R199, R2, !PT ;  /* 0x00000002c7027209 */ /* 0x000fe40007810000 */
[----:B------:R-:W-:Y:S02]  /*ec00*/  FMNMX.FTZ R0, R228, R0, !PT ;  /* 0x00000000e4007209 */ /* 0x000fe40007810000 */
[----:B------:R-:W-:Y:S02]  /*ec10*/  FSEL R229, R54, -INF , P3 ;  /* 0xff80000036e57808 */ /* 0x000fe40001800000 */
[----:B------:R-:W-:Y:S01]  /*ec20*/  FMNMX.FTZ R2, R198, R2, !PT ;  /* 0x00000002c6027209 */ /* 0x000fe20007810000 */
[----:B------:R-:W1:Y:S01]  /*ec30*/  SHFL.BFLY PT, R4, R0, 0x2, 0x1f ;  /* 0x0c401f0000047f89 */ /* 0x000e6200000e0000 */
[----:B------:R-:W-:Y:S02]  /*ec40*/  FSEL R238, R55, -INF , P2 ;  /* 0xff80000037ee7808 */ /* 0x000fe40001000000 */
[----:B------:R-:W-:-:S02]  /*ec50*/  FMNMX.FTZ R2, R229, R2, !PT ;  /* 0x00000002e5027209 */ /* 0x000fc40007810000 */
        /* <DEDUP_REMOVED lines=50> */
[----:B------:R-:W3:Y:S07]  /*ef80*/  LDSM.16.MT88.4 R8, [R204+0x3800] ;  /* 0x00380000cc08783b */ /* 0x000eee0000004200 */
        /* <DEDUP_REMOVED lines=24> */
[----:B---3--:R-:W-:Y:S01]  /*f110*/  HMMA.16816.F32 R120, R4, R8, RZ ;  /* 0x000000080478723c */ /* 0x008fe200000018ff */
[----:B-1----:R-:W-:-:S02]  /*f120*/  FFMA.FTZ R3, R38, c[0x0][0x2d0], -R0 ;  /* 0x0000b40026037a23 */ /* 0x002fc40000010800 */
[----:B------:R-:W-:Y:S02]  /*f130*/  IMAD.MOV.U32 R38, RZ, RZ, R97 ;  /* 0x000000ffff267224 */ /* 0x000fe400078e0061 */
[----:B------:R1:W-:Y:S03]  /*f140*/  MUFU.EX2 R244, R3 ;  /* 0x0000000300f47308 */ /* 0x0003e60000000800 */
[----:B------:R-:W-:Y:S01]  /*f150*/  HMMA.16816.F32 R112, R4, R10, RZ ;  /* 0x0000000a0470723c */ /* 0x000fe200000018ff */
[----:B------:R-:W-:Y:S06]  /*f160*/  LDSM.16.MT88.4 R8, [R204+0x4000] ;  /* 0x00400000cc08783b */ /* 0x000fec0000004200 */
[----:B------:R-:W-:-:S02]  /*f170*/  F2FP.PACK_AB R4, R250, R248 ;  /* 0x000000f8fa04723e */ /* 0x000fc400000000ff */
[----:B----4-:R-:W-:Y:S02]  /*f180*/  F2FP.PACK_AB R6, R169, R247 ;  /* 0x000000f7a906723e */ /* 0x010fe400000000ff */
[----:B------:R-:W-:Y:S01]  /*f190*/  F2FP.PACK_AB R5, R242, R245 ;  /* 0x000000f5f205723e */ /* 0x000fe200000000ff */
[----:B-1----:R-:W-:Y:S02]  /*f1a0*/  FFMA.FTZ R3, R39, c[0x0][0x2d0], -R0 ;  /* 0x0000b40027037a23 */ /* 0x002fe40000010800 */
[----:B------:R-:W-:Y:S02]  /*f1b0*/  IMAD.MOV.U32 R39, RZ, RZ, R96 ;  /* 0x000000ffff277224 */ /* 0x000fe400078e0060 */
        /* <DEDUP_REMOVED lines=15> */
[C---:B--2---:R-:W-:Y:S08]  /*f2b0*/  HMMA.16816.F32 R136, R4.reuse, R32, R72 ;  /* 0x000000200488723c */ /* 0x044ff00000001848 */
[----:B-----5:R-:W-:Y:S01]  /*f2c0*/  HMMA.16816.F32 R144, R4, R34, R68 ;  /* 0x000000220490723c */ /* 0x020fe20000001844 */
[----:B------:R-:W-:Y:S01]  /*f2d0*/  LDSM.16.MT88.4 R32, [R204+0x1000] ;  /* 0x00100000cc20783b */ /* 0x000fe20000004200 */
[----:B---3--:R-:W-:-:S04]  /*f2e0*/  FFMA.FTZ R3, R95, c[0x0][0x2d0], -R2 ;  /* 0x0000b4005f037a23 */ /* 0x008fc80000010802 */
[----:B------:R2:W3:Y:S02]  /*f2f0*/  MUFU.EX2 R223, R3 ;  /* 0x0000000300df7308 */ /* 0x0004e40000000800 */
[C---:B------:R-:W-:Y:S01]  /*f300*/  HMMA.16816.F32 R96, R4.reuse, R24, R64 ;  /* 0x000000180460723c */ /* 0x040fe20000001840 */
[----:B------:R-:W-:Y:S07]  /*f310*/  LDSM.16.MT88.4 R24, [R202+0x1000] ;  /* 0x00100000ca18783b */ /* 0x000fee0000004200 */
[----:B------:R-:W-:Y:S01]  /*f320*/  HMMA.16816.F32 R52, R4, R20, R76 ;  /* 0x000000140434723c */ /* 0x000fe2000000184c */
[----:B--2---:R-:W-:-:S07]  /*f330*/  FFMA.FTZ R3, R124, c[0x0][0x2d0], -R0 ;  /* 0x0000b4007c037a23 */ /* 0x004fce0000010800 */
[C---:B------:R-:W-:Y:S01]  /*f340*/  HMMA.16816.F32 R72, R4.reuse, R30, R40 ;  /* 0x0000001e0448723c */ /* 0x040fe20000001828 */
[----:B------:R2:W-:Y:S07]  /*f350*/  MUFU.EX2 R220, R3 ;  /* 0x0000000300dc7308 */ /* 0x0005ee0000000800 */
[C---:B------:R-:W-:Y:S01]  /*f360*/  HMMA.16816.F32 R48, R4.reuse, R22, R84 ;  /* 0x000000160430723c */ /* 0x040fe20000001854 */
[----:B------:R-:W1:Y:S06]  /*f370*/  LDSM.16.MT88.4 R20, [R203+0x1000] ;  /* 0x00100000cb14783b */ /* 0x000e6c0000004200 */
[----:B------:R-:W-:Y:S01]  /*f380*/  IMAD.MOV.U32 R87, RZ, RZ, R171 ;  /* 0x000000ffff577224 */ /* 0x000fe200078e00ab */
[----:B------:R-:W-:Y:S01]  /*f390*/  HMMA.16816.F32 R100, R4, R28, R100 ;  /* 0x0000001c0464723c */ /* 0x000fe20000001864 */
[----:B------:R-:W-:Y:S01]  /*f3a0*/  LDSM.16.MT88.4 R28, [R203+0x4800] ;  /* 0x00480000cb1c783b */ /* 0x000fe20000004200 */
[----:B--2---:R-:W-:-:S02]  /*f3b0*/  FFMA.FTZ R3, R108, c[0x0][0x2d0], -R0 ;  /* 0x0000b4006c037a23 */ /* 0x004fc40000010800 */
[----:B------:R-:W-:Y:S02]  /*f3c0*/  IMAD.MOV.U32 R108, RZ, RZ, R127 ;  /* 0x000000ffff6c7224 */ /* 0x000fe400078e007f */
[----:B------:R2:W1:Y:S02]  /*f3d0*/  MUFU.EX2 R217, R3 ;  /* 0x0000000300d97308 */ /* 0x0004640000000800 */
[C---:B----4-:R-:W-:Y:S08]  /*f3e0*/  HMMA.16816.F32 R76, R4.reuse, R12, R104 ;  /* 0x0000000c044c723c */ /* 0x050ff00000001868 */
[----:B------:R-:W-:Y:S01]  /*f3f0*/  HMMA.16816.F32 R68, R4, R14, R116 ;  /* 0x0000000e0444723c */ /* 0x000fe20000001874 */
[----:B------:R-:W-:Y:S01]  /*f400*/  LDSM.16.MT88.4 R12, [R204+0x4800] ;  /* 0x00480000cc0c783b */ /* 0x000fe20000004200 */
[----:B--2---:R-:W-:-:S06]  /*f410*/  FFMA.FTZ R3, R125, c[0x0][0x2d0], -R0 ;  /* 0x0000b4007d037a23 */ /* 0x004fcc0000010800 */
[C---:B------:R-:W-:Y:S01]  /*f420*/  HMMA.16816.F32 R64, R4.reuse, R8, R120 ;  /* 0x000000080440723c */ /* 0x040fe20000001878 */
[----:B------:R2:W-:Y:S07]  /*f430*/  MUFU.EX2 R216, R3 ;  /* 0x0000000300d87308 */ /* 0x0005ee0000000800 */
[----:B------:R-:W-:Y:S01]  /*f440*/  HMMA.16816.F32 R40, R4, R10, R112 ;  /* 0x0000000a0428723c */ /* 0x000fe20000001870 */
[----:B------:R-:W4:Y:S06]  /*f450*/  LDSM.16.MT88.4 R8, [R202+0x4800] ;  /* 0x00480000ca08783b */ /* 0x000f2c0000004200 */
[----:B------:R-:W-:-:S02]  /*f460*/  F2FP.PACK_AB R4, R222, R224 ;  /* 0x000000e0de04723e */ /* 0x000fc400000000ff */
[----:B---3--:R-:W-:Y:S01]  /*f470*/  F2FP.PACK_AB R6, R223, R221 ;  /* 0x000000dddf06723e */ /* 0x008fe200000000ff */
[----:B--2---:R-:W-:Y:S01]  /*f480*/  FFMA.FTZ R3, R126, c[0x0][0x2d0], -R0 ;  /* 0x0000b4007e037a23 */ /* 0x004fe20000010800 */
[----:B-1----:R-:W-:-:S03]  /*f490*/  F2FP.PACK_AB R5, R217, R220 ;  /* 0x000000dcd905723e */ /* 0x002fc600000000ff */
        /* <DEDUP_REMOVED lines=10> */
[C---:B------:R-:W-:Y:S01]  /*f540*/  HMMA.16816.F32 R112, R4.reuse, R22, R88 ;  /* 0x000000160470723c */ /* 0x040fe20000001858 */
[----:B------:R-:W3:Y:S07]  /*f550*/  LDSM.16.MT88.4 R20, [R203+0x1800] ;  /* 0x00180000cb14783b */ /* 0x000eee0000004200 */
[----:B------:R-:W-:Y:S01]  /*f560*/  HMMA.16816.F32 R88, R4, R32, R56 ;  /* 0x000000200458723c */ /* 0x000fe20000001838 */
[----:B-1----:R-:W-:-:S04]  /*f570*/  FFMA.FTZ R3, R140, c[0x0][0x2d0], -R2 ;  /* 0x0000b4008c037a23 */ /* 0x002fc80000010802 */
[----:B------:R1:W-:Y:S03]  /*f580*/  MUFU.EX2 R176, R3 ;  /* 0x0000000300b07308 */ /* 0x0003e60000000800 */
[C---:B----4-:R-:W-:Y:S08]  /*f590*/  HMMA.16816.F32 R80, R4.reuse, R8, R52 ;  /* 0x000000080450723c */ /* 0x050ff00000001834 */
[----:B------:R-:W-:Y:S01]  /*f5a0*/  HMMA.16816.F32 R96, R4, R10, R48 ;  /* 0x0000000a0460723c */ /* 0x000fe20000001830 */
[----:B------:R-:W4:Y:S01]  /*f5b0*/  LDSM.16.MT88.4 R8, [R202+0x5000] ;  /* 0x00500000ca08783b */ /* 0x000f220000004200 */
[----:B-1----:R-:W-:-:S06]  /*f5c0*/  FFMA.FTZ R3, R143, c[0x0][0x2d0], -R2 ;  /* 0x0000b4008f037a23 */ /* 0x002fcc0000010802 */
[C---:B--2---:R-:W-:Y:S01]  /*f5d0*/  HMMA.16816.F32 R116, R4.reuse, R16, R76 ;  /* 0x000000100474723c */ /* 0x044fe2000000184c */
[----:B------:R1:W2:Y:S06]  /*f5e0*/  MUFU.EX2 R178, R3 ;  /* 0x0000000300b27308 */ /* 0x0002ac0000000800 */
[----:B------:R-:W-:Y:S01]  /*f5f0*/  IMAD.MOV.U32 R79, RZ, RZ, R87 ;  /* 0x000000ffff4f7224 */ /* 0x000fe200078e0057 */
[C---:B------:R-:W-:Y:S08]  /*f600*/  HMMA.16816.F32 R136, R4.reuse, R24, R136 ;  /* 0x000000180488723c */ /* 0x040ff00000001888 */
[----:B------:R-:W-:Y:S01]  /*f610*/  HMMA.16816.F32 R144, R4, R26, R144 ;  /* 0x0000001a0490723c */ /* 0x000fe20000001890 */
[----:B------:R-:W2:Y:S01]  /*f620*/  LDSM.16.MT88.4 R24, [R202+0x1800] ;  /* 0x00180000ca18783b */ /* 0x000ea20000004200 */
[----:B-1----:R-:W-:-:S02]  /*f630*/  FFMA.FTZ R3, R148, c[0x0][0x2d0], -R0 ;  /* 0x0000b40094037a23 */ /* 0x002fc40000010800 */
[----:B------:R-:W-:Y:S02]  /*f640*/  IMAD.MOV.U32 R148, RZ, RZ, R170 ;  /* 0x000000ffff947224 */ /* 0x000fe400078e00aa */
[----:B------:R1:W-:Y:S02]  /*f650*/  MUFU.EX2 R171, R3 ;  /* 0x0000000300ab7308 */ /* 0x0003e40000000800 */
[C---:B------:R-:W-:Y:S08]  /*f660*/  HMMA.16816.F32 R120, R4.reuse, R28, R100 ;  /* 0x0000001c0478723c */ /* 0x040ff00000001864 */
[----:B------:R-:W-:Y:S01]  /*f670*/  HMMA.16816.F32 R84, R4, R12, R64 ;  /* 0x0000000c0454723c */ /* 0x000fe20000001840 */
[----:B-1----:R-:W-:-:S07]  /*f680*/  FFMA.FTZ R3, R150, c[0x0][0x2d0], -R0 ;  /* 0x0000b40096037a23 */ /* 0x002fce0000010800 */
[----:B------:R-:W-:Y:S01]  /*f690*/  HMMA.16816.F32 R56, R4, R14, R40 ;  /* 0x0000000e0438723c */ /* 0x000fe20000001828 */
[----:B------:R-:W1:Y:S01]  /*f6a0*/  LDSM.16.MT88.4 R12, [R203+0x5000] ;  /* 0x00500000cb0c783b */ /* 0x000e620000004200 */
[----:B------:R2:W2:Y:S01]  /*f6b0*/  MUFU.EX2 R170, R3 ;  /* 0x0000000300aa7308 */ /* 0x0004a20000000800 */
[----:B------:R-:W-:-:S05]  /*f6c0*/  IMAD.MOV.U32 R150, RZ, RZ, R169 ;  /* 0x000000ffff967224 */ /* 0x000fca00078e00a9 */
[C---:B------:R-:W-:Y:S01]  /*f6d0*/  HMMA.16816.F32 R100, R4.reuse, R18, R68 ;  /* 0x000000120464723c */ /* 0x040fe20000001844 */
[----:B------:R-:W1:Y:S07]  /*f6e0*/  LDSM.16.MT88.4 R16, [R205+0x5000] ;  /* 0x00500000cd10783b */ /* 0x000e6e0000004200 */
[----:B------:R-:W-:Y:S01]  /*f6f0*/  HMMA.16816.F32 R44, R4, R34, R44 ;  /* 0x00000022042c723c */ /* 0x000fe2000000182c */
[----:B------:R-:W1:Y:S01]  /*f700*/  LDSM.16.MT88.4 R32, [R205+0x1800] ;  /* 0x00180000cd20783b */ /* 0x000e620000004200 */
[----:B--2---:R-:W-:-:S04]  /*f710*/  FFMA.FTZ R3, R151, c[0x0][0x2d0], -R0 ;  /* 0x0000b40097037a23 */ /* 0x004fc80000010800 */
[----:B------:R2:W-:Y:S02]  /*f720*/  MUFU.EX2 R169, R3 ;  /* 0x0000000300a97308 */ /* 0x0005e40000000800 */
[----:B------:R-:W-:Y:S01]  /*f730*/  HMMA.16816.F32 R140, R4, R30, R72 ;  /* 0x0000001e048c723c */ /* 0x000fe20000001848 */
[----:B------:R-:W1:Y:S06]  /*f740*/  LDSM.16.MT88.4 R28, [R204+0x1800] ;  /* 0x00180000cc1c783b */ /* 0x000e6c0000004200 */
[----:B---3--:R-:W-:Y:S02]  /*f750*/  F2FP.PACK_AB R4, R188, R189 ;  /* 0x000000bdbc04723e */ /* 0x008fe400000000ff */
[----:B------:R-:W-:-:S02]  /*f760*/  F2FP.PACK_AB R6, R178, R176 ;  /* 0x000000b0b206723e */ /* 0x000fc400000000ff */
[----:B------:R-:W-:Y:S01]  /*f770*/  F2FP.PACK_AB R5, R170, R171 ;  /* 0x000000abaa05723e */ /* 0x000fe200000000ff */
[----:B--2---:R-:W-:Y:S02]  /*f780*/  FFMA.FTZ R3, R149, c[0x0][0x2d0], -R0 ;  /* 0x0000b40095037a23 */ /* 0x004fe40000010800 */
[----:B------:R-:W-:Y:S02]  /*f790*/  IMAD.MOV.U32 R149, RZ, RZ, R168 ;  /* 0x000000ffff957224 */ /* 0x000fe400078e00a8 */
[----:B------:R2:W3:Y:S02]  /*f7a0*/  MUFU.EX2 R168, R3 ;  /* 0x0000000300a87308 */ /* 0x0004e40000000800 */
[----:B--2---:R-:W-:Y:S01]  /*f7b0*/  FFMA.FTZ R3, R152, c[0x0][0x2d0], -R2 ;  /* 0x0000b40098037a23 */ /* 0x004fe20000010802 */
[----:B---3--:R-:W-:-:S05]  /*f7c0*/  F2FP.PACK_AB R7, R168, R169 ;  /* 0x000000a9a807723e */ /* 0x008fca00000000ff */
[----:B------:R2:W-:Y:S02]  /*f7d0*/  MUFU.EX2 R151, R3 ;  /* 0x0000000300977308 */ /* 0x0005e40000000800 */
[C---:B------:R-:W-:Y:S08]  /*f7e0*/  HMMA.16816.F32 R64, R4.reuse, R20, R124 ;  /* 0x000000140440723c */ /* 0x040ff0000000187c */
[----:B------:R-:W-:Y:S01]  /*f7f0*/  HMMA.16816.F32 R52, R4, R22, R112 ;  /* 0x000000160434723c */ /* 0x000fe20000001870 */
[----:B------:R-:W3:Y:S01]  /*f800*/  LDSM.16.MT88.4 R20, [R204+0x5000] ;  /* 0x00500000cc14783b */ /* 0x000ee20000004200 */
[----:B--2---:R-:W-:-:S02]  /*f810*/  FFMA.FTZ R3, R154, c[0x0][0x2d0], -R2 ;  /* 0x0000b4009a037a23 */ /* 0x004fc40000010802 */
[----:B------:R-:W-:Y:S02]  /*f820*/  IMAD.MOV.U32 R154, RZ, RZ, R79 ;  /* 0x000000ffff9a7224 */ /* 0x000fe400078e004f */
[----:B------:R2:W1:Y:S02]  /*f830*/  MUFU.EX2 R152, R3 ;  /* 0x0000000300987308 */ /* 0x0004640000000800 */
[C---:B----4-:R-:W-:Y:S08]  /*f840*/  HMMA.16816.F32 R40, R4.reuse, R8, R80 ;  /* 0x000000080428723c */ /* 0x050ff00000001850 */
[----:B------:R-:W-:Y:S01]  /*f850*/  HMMA.16816.F32 R72, R4, R24, R136 ;  /* 0x000000180448723c */ /* 0x000fe20000001888 */
[----:B--2---:R-:W-:-:S07]  /*f860*/  FFMA.FTZ R3, R153, c[0x0][0x2d0], -R2 ;  /* 0x0000b40099037a23 */ /* 0x004fce0000010802 */
[C---:B------:R-:W-:Y:S01]  /*f870*/  HMMA.16816.F32 R68, R4.reuse, R26, R144 ;  /* 0x0000001a0444723c */ /* 0x040fe20000001890 */
[----:B------:R-:W-:Y:S01]  /*f880*/  IMAD.MOV.U32 R153, RZ, RZ, R150 ;  /* 0x000000ffff997224 */ /* 0x000fe200078e0096 */
[----:B------:R-:W2:Y:S01]  /*f890*/  LDSM.16.MT88.4 R24, [R203+0x2000] ;  /* 0x00200000cb18783b */ /* 0x000ea20000004200 */
[----:B------:R4:W-:Y:S05]  /*f8a0*/  MUFU.EX2 R150, R3 ;  /* 0x0000000300967308 */ /* 0x0009ea0000000800 */
[C---:B-1----:R-:W-:Y:S08]  /*f8b0*/  HMMA.16816.F32 R80, R4.reuse, R12, R120 ;  /* 0x0000000c0450723c */ /* 0x042ff00000001878 */
[----:B------:R-:W-:Y:S01]  /*f8c0*/  HMMA.16816.F32 R116, R4, R16, R116 ;  /* 0x000000100474723c */ /* 0x000fe20000001874 */
[----:B----4-:R-:W-:-:S02]  /*f8d0*/  FFMA.FTZ R3, R155, c[0x0][0x2d0], -R2 ;  /* 0x0000b4009b037a23 */ /* 0x010fc40000010802 */
[----:B------:R-:W-:Y:S02]  /*f8e0*/  IMAD.MOV.U32 R155, RZ, RZ, R149 ;  /* 0x000000ffff9b7224 */ /* 0x000fe400078e0095 */
[----:B------:R1:W4:Y:S03]  /*f8f0*/  MUFU.EX2 R149, R3 ;  /* 0x0000000300957308 */ /* 0x0003260000000800 */
[C---:B------:R-:W-:Y:S01]  /*f900*/  HMMA.16816.F32 R120, R4.reuse, R18, R100 ;  /* 0x000000120478723c */ /* 0x040fe20000001864 */
[----:B------:R-:W2:Y:S07]  /*f910*/  LDSM.16.MT88.4 R16, [R204+0x2000] ;  /* 0x00200000cc10783b */ /* 0x000eae0000004200 */
[----:B------:R-:W-:Y:S01]  /*f920*/  HMMA.16816.F32 R60, R4, R32, R92 ;  /* 0x00000020043c723c */ /* 0x000fe2000000185c */
[----:B-1----:R-:W-:-:S07]  /*f930*/  FFMA.FTZ R3, R156, c[0x0][0x2d0], -R0 ;  /* 0x0000b4009c037a23 */ /* 0x002fce0000010800 */
[C---:B------:R-:W-:Y:S01]  /*f940*/  HMMA.16816.F32 R48, R4.reuse, R34, R104 ;  /* 0x000000220430723c */ /* 0x040fe20000001868 */
[----:B------:R-:W-:Y:S02]  /*f950*/  IMAD.MOV.U32 R156, RZ, RZ, R148 ;  /* 0x000000ffff9c7224 */ /* 0x000fe400078e0094 */
[----:B------:R1:W-:Y:S05]  /*f960*/  MUFU.EX2 R148, R3 ;  /* 0x0000000300947308 */ /* 0x0003ea0000000800 */
[C---:B------:R-:W-:Y:S08]  /*f970*/  HMMA.16816.F32 R32, R4.reuse, R28, R88 ;  /* 0x0000001c0420723c */ /* 0x040ff00000001858 */
[----:B------:R-:W-:Y:S01]  /*f980*/  HMMA.16816.F32 R44, R4, R30, R44 ;  /* 0x0000001e042c723c */ /* 0x000fe2000000182c */
[----:B------:R-:W2:Y:S01]  /*f990*/  LDSM.16.MT88.4 R28, [R202+0x2000] ;  /* 0x00200000ca1c783b */ /* 0x000ea20000004200 */
[----:B-1----:R-:W-:-:S02]  /*f9a0*/  FFMA.FTZ R3, R157, c[0x0][0x2d0], -R0 ;  /* 0x0000b4009d037a23 */ /* 0x002fc40000010800 */
[----:B------:R-:W-:Y:S02]  /*f9b0*/  IMAD.MOV.U32 R157, RZ, RZ, R108 ;  /* 0x000000ffff9d7224 */ /* 0x000fe400078e006c */
[----:B------:R1:W1:Y:S02]  /*f9c0*/  MUFU.EX2 R147, R3 ;  /* 0x0000000300937308 */ /* 0x0002640000000800 */
[C---:B------:R-:W-:Y:S01]  /*f9d0*/  HMMA.16816.F32 R140, R4.reuse, R14, R140 ;  /* 0x0000000e048c723c */ /* 0x040fe2000000188c */
[----:B------:R-:W2:Y:S07]  /*f9e0*/  LDSM.16.MT88.4 R12, [R205+0x2000] ;  /* 0x00200000cd0c783b */ /* 0x000eae0000004200 */
[----:B---3--:R-:W-:Y:S01]  /*f9f0*/  HMMA.16816.F32 R104, R4, R20, R84 ;  /* 0x000000140468723c */ /* 0x008fe20000001854 */
[----:B-1----:R-:W-:-:S07]  /*fa00*/  FFMA.FTZ R3, R158, c[0x0][0x2d0], -R0 ;  /* 0x0000b4009e037a23 */ /* 0x002fce0000010800 */
[C---:B------:R-:W-:Y:S01]  /*fa10*/  HMMA.16816.F32 R76, R4.reuse, R10, R96 ;  /* 0x0000000a044c723c */ /* 0x040fe20000001860 */
[----:B------:R-:W-:Y:S01]  /*fa20*/  LDSM.16.MT88.4 R8, [R202+0x5800] ;  /* 0x00580000ca08783b */ /* 0x000fe20000004200 */
[----:B------:R-:W-:Y:S01]  /*fa30*/  IMAD.MOV.U32 R158, RZ, RZ, R39 ;  /* 0x000000ffff9e7224 */ /* 0x000fe200078e0027 */
[----:B------:R1:W-:Y:S05]  /*fa40*/  MUFU.EX2 R146, R3 ;  /* 0x0000000300927308 */ /* 0x0003ea0000000800 */
[----:B------:R-:W-:Y:S01]  /*fa50*/  HMMA.16816.F32 R84, R4, R22, R56 ;  /* 0x000000160454723c */ /* 0x000fe20000001838 */
[----:B------:R-:W-:Y:S06]  /*fa60*/  LDSM.16.MT88.4 R20, [R204+0x5800] ;  /* 0x00580000cc14783b */ /* 0x000fec0000004200 */
[----:B------:R-:W-:-:S02]  /*fa70*/  F2FP.PACK_AB R4, R152, R151 ;  /* 0x000000979804723e */ /* 0x000fc400000000ff */
[----:B----4-:R-:W-:Y:S01]  /*fa80*/  F2FP.PACK_AB R6, R149, R150 ;  /* 0x000000969506723e */ /* 0x010fe200000000ff */
[----:B-1----:R-:W-:Y:S01]  /*fa90*/  FFMA.FTZ R3, R159, c[0x0][0x2d0], -R0 ;  /* 0x0000b4009f037a23 */ /* 0x002fe20000010800 */
[----:B------:R-:W-:Y:S01]  /*faa0*/  F2FP.PACK_AB R5, R147, R148 ;  /* 0x000000949305723e */ /* 0x000fe200000000ff */
[----:B------:R-:W-:Y:S02]  /*fab0*/  IMAD.MOV.U32 R159, RZ, RZ, R38 ;  /* 0x000000ffff9f7224 */ /* 0x000fe400078e0026 */
[----:B------:R1:W3:Y:S02]  /*fac0*/  MUFU.EX2 R145, R3 ;  /* 0x0000000300917308 */ /* 0x0002e40000000800 */
[----:B-1----:R-:W-:Y:S01]  /*fad0*/  FFMA.FTZ R3, R177, c[0x0][0x2d0], -R2 ;  /* 0x0000b400b1037a23 */ /* 0x002fe20000010802 */
[----:B---3--:R-:W-:-:S05]  /*fae0*/  F2FP.PACK_AB R7, R145, R146 ;  /* 0x000000929107723e */ /* 0x008fca00000000ff */
[----:B------:R1:W-:Y:S02]  /*faf0*/  MUFU.EX2 R144, R3 ;  /* 0x0000000300907308 */ /* 0x0003e40000000800 */
[C---:B--2---:R-:W-:Y:S08]  /*fb00*/  HMMA.16816.F32 R88, R4.reuse, R24, R64 ;  /* 0x000000180458723c */ /* 0x044ff00000001840 */
[----:B------:R-:W-:Y:S01]  /*fb10*/  HMMA.16816.F32 R100, R4, R26, R52 ;  /* 0x0000001a0464723c */ /* 0x000fe20000001834 */
[----:B------:R-:W2:Y:S01]  /*fb20*/  LDSM.16.MT88.4 R24, [R203+0x5800] ;  /* 0x00580000cb18783b */ /* 0x000ea20000004200 */
[----:B-1----:R-:W-:-:S04]  /*fb30*/  FFMA.FTZ R3, R179, c[0x0][0x2d0], -R2 ;  /* 0x0000b400b3037a23 */ /* 0x002fc80000010802 */
[----:B------:R1:W3:Y:S02]  /*fb40*/  MUFU.EX2 R139, R3 ;  /* 0x00000003008b7308 */ /* 0x0002e40000000800 */
[C---:B------:R-:W-:Y:S01]  /*fb50*/  HMMA.16816.F32 R64, R4.reuse, R16, R32 ;  /* 0x000000100440723c */ /* 0x040fe20000001820 */
[----:B------:R-:W4:Y:S07]  /*fb60*/  LDSM.16.MT88.4 R32, [R205+0x5800] ;  /* 0x00580000cd20783b */ /* 0x000f2e0000004200 */
[----:B------:R-:W-:Y:S01]  /*fb70*/  HMMA.16816.F32 R112, R4, R28, R72 ;  /* 0x0000001c0470723c */ /* 0x000fe20000001848 */
[----:B-1----:R-:W-:-:S07]  /*fb80*/  FFMA.FTZ R3, R190, c[0x0][0x2d0], -R2 ;  /* 0x0000b400be037a23 */ /* 0x002fce0000010802 */
[C---:B------:R-:W-:Y:S01]  /*fb90*/  HMMA.16816.F32 R92, R4.reuse, R12, R60 ;  /* 0x0000000c045c723c */ /* 0x040fe2000000183c */
[----:B------:R1:W-:Y:S07]  /*fba0*/  MUFU.EX2 R138, R3 ;  /* 0x00000003008a7308 */ /* 0x0003ee0000000800 */
[C---:B------:R-:W-:Y:S01]  /*fbb0*/  HMMA.16816.F32 R72, R4.reuse, R14, R48 ;  /* 0x0000000e0448723c */ /* 0x040fe20000001830 */
[----:B------:R-:W3:Y:S07]  /*fbc0*/  LDSM.16.MT88.4 R12, [R203+0x2800] ;  /* 0x00280000cb0c783b */ /* 0x000eee0000004200 */
        /* <DEDUP_REMOVED lines=10> */
[C---:B----4-:R-:W-:Y:S01]  /*fc70*/  HMMA.16816.F32 R56, R4.reuse, R32, R116 ;  /* 0x000000200438723c */ /* 0x050fe20000001874 */
[----:B------:R-:W-:Y:S07]  /*fc80*/  LDSM.16.MT88.4 R116, [R202+0x3000] ;  /* 0x00300000ca74783b */ /* 0x000fee0000004200 */
[----:B------:R-:W-:Y:S01]  /*fc90*/  HMMA.16816.F32 R80, R4, R34, R120 ;  /* 0x000000220450723c */ /* 0x000fe20000001878 */
[----:B-1----:R-:W-:-:S04]  /*fca0*/  FFMA.FTZ R3, R197, c[0x0][0x2d0], -R0 ;  /* 0x0000b400c5037a23 */ /* 0x002fc80000010800 */
[----:B------:R1:W2:Y:S03]  /*fcb0*/  MUFU.EX2 R108, R3 ;  /* 0x00000003006c7308 */ /* 0x0002a60000000800 */
[C---:B------:R-:W-:Y:S01]  /*fcc0*/  HMMA.16816.F32 R44, R4.reuse, R10, R76 ;  /* 0x0000000a042c723c */ /* 0x040fe2000000184c */
[----:B------:R-:W4:Y:S07]  /*fcd0*/  LDSM.16.MT88.4 R8, [R205+0x2800] ;  /* 0x00280000cd08783b */ /* 0x000f2e0000004200 */
        /* <DEDUP_REMOVED lines=13> */
[----:B------:R-:W-:-:S06]  /*fdb0*/  FFMA.FTZ R3, R225, c[0x0][0x2d0], -R2 ;  /* 0x0000b400e1037a23 */ /* 0x000fcc0000010802 */
[C---:B------:R-:W-:Y:S01]  /*fdc0*/  HMMA.16816.F32 R84, R4.reuse, R12, R88 ;  /* 0x0000000c0454723c */ /* 0x040fe20000001858 */
[----:B------:R-:W-:Y:S07]  /*fdd0*/  LDSM.16.MT88.4 R88, [R202+0x6800] ;  /* 0x00680000ca58783b */ /* 0x000fee0000004200 */
[C---:B------:R-:W-:Y:S01]  /*fde0*/  HMMA.16816.F32 R100, R4.reuse, R14, R100 ;  /* 0x0000000e0464723c */ /* 0x040fe20000001864 */
[----:B------:R-:W1:Y:S07]  /*fdf0*/  LDSM.16.MT88.4 R12, [R205+0x6000] ;  /* 0x00600000cd0c783b */ /* 0x000e6e0000004200 */
[C---:B------:R-:W-:Y:S01]  /*fe00*/  HMMA.16816.F32 R120, R4.reuse, R28, R64 ;  /* 0x0000001c0478723c */ /* 0x040fe20000001840 */
[----:B------:R2:W-:Y:S01]  /*fe10*/  MUFU.EX2 R29, R3 ;  /* 0x00000003001d7308 */ /* 0x0005e20000000800 */
[----:B------:R-:W-:Y:S06]  /*fe20*/  LDSM.16.MT88.4 R64, [R203+0x3000] ;  /* 0x00300000cb40783b */ /* 0x000fec0000004200 */
[C---:B------:R-:W-:Y:S08]  /*fe30*/  HMMA.16816.F32 R76, R4.reuse, R18, R96 ;  /* 0x00000012044c723c */ /* 0x040ff00000001860 */
[----:B------:R-:W-:Y:S01]  /*fe40*/  HMMA.16816.F32 R112, R4, R16, R112 ;  /* 0x000000100470723c */ /* 0x000fe20000001870 */
[----:B--2---:R-:W-:-:S04]  /*fe50*/  FFMA.FTZ R3, R226, c[0x0][0x2d0], -R2 ;  /* 0x0000b400e2037a23 */ /* 0x004fc80000010802 */
[----:B------:R2:W3:Y:S03]  /*fe60*/  MUFU.EX2 R28, R3 ;  /* 0x00000003001c7308 */ /* 0x0004e60000000800 */
[C---:B----4-:R-:W-:Y:S08]  /*fe70*/  HMMA.16816.F32 R92, R4.reuse, R8, R92 ;  /* 0x00000008045c723c */ /* 0x050ff0000000185c */
[----:B------:R-:W-:Y:S01]  /*fe80*/  HMMA.16816.F32 R96, R4, R10, R72 ;  /* 0x0000000a0460723c */ /* 0x000fe20000001848 */
[----:B------:R-:W4:Y:S01]  /*fe90*/  LDSM.16.MT88.4 R8, [R204+0x6000] ;  /* 0x00600000cc08783b */ /* 0x000f220000004200 */
[----:B--2---:R-:W-:-:S03]  /*fea0*/  FFMA.FTZ R3, R227, c[0x0][0x2d0], -R2 ;  /* 0x0000b400e3037a23 */ /* 0x004fc60000010802 */
[----:B------:R-:W2:Y:S01]  /*feb0*/  LDSM.16.MT88.4 R72, [R205+0x3000] ;  /* 0x00300000cd48783b */ /* 0x000ea20000004200 */
[----:B------:R-:W-:Y:S02]  /*fec0*/  FFMA.FTZ R2, R228, c[0x0][0x2d0], -R2 ;  /* 0x0000b400e4027a23 */ /* 0x000fe40000010802 */
[----:B-1----:R-:W-:Y:S01]  /*fed0*/  HMMA.16816.F32 R56, R4, R12, R56 ;  /* 0x0000000c0438723c */ /* 0x002fe20000001838 */
[----:B------:R-:W-:Y:S01]  /*fee0*/  MUFU.EX2 R19, R3 ;  /* 0x0000000300137308 */ /* 0x000fe20000000800 */
[----:B---3--:R-:W-:-:S06]  /*fef0*/  F2FP.PACK_AB R104, R28, R29 ;  /* 0x0000001d1c68723e */ /* 0x008fcc00000000ff */
[C---:B------:R-:W-:Y:S01]  /*ff00*/  HMMA.16816.F32 R124, R4.reuse, R30, R60 ;  /* 0x0000001e047c723c */ /* 0x040fe2000000183c */
[----:B------:R1:W3:Y:S07]  /*ff10*/  MUFU.EX2 R18, R2 ;  /* 0x0000000200127308 */ /* 0x0002ee0000000800 */
[C---:B------:R-:W-:Y:S08]  /*ff20*/  HMMA.16816.F32 R52, R4.reuse, R24, R52 ;  /* 0x000000180434723c */ /* 0x040ff00000001834 */
[----:B------:R-:W-:Y:S01]  /*ff30*/  HMMA.16816.F32 R44, R4, R26, R44 ;  /* 0x0000001a042c723c */ /* 0x000fe2000000182c */
[----:B-1----:R-:W-:Y:S01]  /*ff40*/  FFMA.FTZ R2, R229, c[0x0][0x2d0], -R0 ;  /* 0x0000b400e5027a23 */ /* 0x002fe20000010800 */
[----:B---3--:R-:W-:-:S03]  /*ff50*/  F2FP.PACK_AB R106, R18, R19 ;  /* 0x00000013126a723e */ /* 0x008fc600000000ff */
[----:B------:R1:W-:Y:S03]  /*ff60*/  MUFU.EX2 R17, R2 ;  /* 0x0000000200117308 */ /* 0x0003e60000000800 */
[C---:B------:R-:W-:Y:S08]  /*ff70*/  HMMA.16816.F32 R48, R4.reuse, R20, R48 ;  /* 0x000000140430723c */ /* 0x040ff00000001830 */
[----:B------:R-:W-:Y:S01]  /*ff80*/  HMMA.16816.F32 R40, R4, R22, R40 ;  /* 0x000000160428723c */ /* 0x000fe20000001828 */
[----:B-1----:R-:W-:-:S07]  /*ff90*/  FFMA.FTZ R2, R238, c[0x0][0x2d0], -R0 ;  /* 0x0000b400ee027a23 */ /* 0x002fce0000010800 */
[C---:B------:R-:W-:Y:S01]  /*ffa0*/  HMMA.16816.F32 R20, R4.reuse, R14, R80 ;  /* 0x0000000e0414723c */ /* 0x040fe20000001850 */
[----:B------:R1:W3:Y:S01]  /*ffb0*/  MUFU.EX2 R16, R2 ;  /* 0x0000000200107308 */ /* 0x0002e20000000800 */
[----:B------:R-:W2:Y:S06]  /*ffc0*/  LDSM.16.MT88.4 R80, [R204+0x3000] ;  /* 0x00300000cc50783b */ /* 0x000eac0000004200 */
[C---:B----4-:R-:W-:Y:S08]  /*ffd0*/  HMMA.16816.F32 R24, R4.reuse, R8, R68 ;  /* 0x000000080418723c */ /* 0x050ff00000001844 */
[----:B------:R-:W-:Y:S01]  /*ffe0*/  HMMA.16816.F32 R32, R4, R10, R32 ;  /* 0x0000000a0420723c */ /* 0x000fe20000001820 */
[--C-:B-1----:R-:W-:Y:S01]  /*fff0*/  FFMA.FTZ R2, R230, c[0x0][0x2d0], -R0.reuse ;  /* 0x0000b400e6027a23 */ /* 0x102fe20000010800 */
[----:B---3--:R-:W-:Y:S01]  /*10000*/  F2FP.PACK_AB R105, R16, R17 ;  /* 0x000000111069723e */ /* 0x008fe200000000ff */
[----:B------:R-:W-:Y:S01]  /*10010*/  FFMA.FTZ R0, R239, c[0x0][0x2d0], -R0 ;  /* 0x0000b400ef007a23 */ /* 0x000fe20000010800 */
[----:B------:R-:W-:Y:S01]  /*10020*/  LDSM.16.MT88.4 R4, [R204+0x6800] ;  /* 0x00680000cc04783b */ /* 0x000fe20000004200 */
[----:B------:R1:W-:Y:S08]  /*10030*/  MUFU.EX2 R13, R2 ;  /* 0x00000002000d7308 */ /* 0x0003f00000000800 */
[----:B------:R3:W4:Y:S01]  /*10040*/  MUFU.EX2 R12, R0 ;  /* 0x00000000000c7308 */ /* 0x0007220000000800 */
[----:B-1----:R-:W-:-:S04]  /*10050*/  FADD.FTZ R2, R251, R249 ;  /* 0x000000f9fb027221 */ /* 0x002fc80000010000 */
[----:B------:R-:W-:Y:S02]  /*10060*/  FADD.FTZ R2, R252, R2 ;  /* 0x00000002fc027221 */ /* 0x000fe40000010000 */
[----:B---3--:R-:W-:Y:S01]  /*10070*/  FADD.FTZ R0, R158, R159 ;  /* 0x0000009f9e007221 */ /* 0x008fe20000010000 */
        /* <DEDUP_REMOVED lines=12> */
[----:B------:R-:W-:Y:S01]  /*10140*/  LDSM.16.MT88.4 R100, [R205+0x6800] ;  /* 0x00680000cd64783b */ /* 0x000fe20000004200 */
[----:B------:R-:W-:Y:S02]  /*10150*/  FADD.FTZ R0, R247, R0 ;  /* 0x00000000f7007221 */ /* 0x000fe40000010000 */
[----:B------:R-:W-:-:S02]  /*10160*/  FADD.FTZ R2, R220, R2 ;  /* 0x00000002dc027221 */ /* 0x000fc40000010000 */
[----:B------:R-:W-:Y:S01]  /*10170*/  FADD.FTZ R0, R153, R0 ;  /* 0x0000000099007221 */ /* 0x000fe20000010000 */
[C---:B--2---:R-:W-:Y:S01]  /*10180*/  HMMA.16816.F32 R68, R104.reuse, R72, R92 ;  /* 0x000000486844723c */ /* 0x044fe2000000185c */
[----:B------:R-:W-:Y:S01]  /*10190*/  FADD.FTZ R2, R217, R2 ;  /* 0x00000002d9027221 */ /* 0x000fe20000010000 */
[----:B------:R-:W1:Y:S01]  /*101a0*/  LDSM.16.MT88.4 R92, [R203+0x6800] ;  /* 0x00680000cb5c783b */ /* 0x000e620000004200 */
        /* <DEDUP_REMOVED lines=8> */
[----:B------:R-:W-:Y:S01]  /*10230*/  IADD3 R211, R154, -0x2, RZ ;  /* 0xfffffffe9ad37810 */ /* 0x000fe20007ffe0ff */
[----:B------:R-:W-:Y:S02]  /*10240*/  FADD.FTZ R2, R189, R2 ;  /* 0x00000002bd027221 */ /* 0x000fe40000010000 */
[----:B------:R-:W-:Y:S01]  /*10250*/  FADD.FTZ R0, R171, R0 ;  /* 0x00000000ab007221 */ /* 0x000fe20000010000 */
[----:B------:R-:W-:Y:S01]  /*10260*/  ISETP.GE.AND P0, PT, R211, R234, PT ;  /* 0x000000ead300720c */ /* 0x000fe20003f06270 */
        /* <DEDUP_REMOVED lines=21> */
[----:B-1----:R-:W-:Y:S01]  /*103c0*/  HMMA.16816.F32 R120, R104, R92, R48 ;  /* 0x0000005c6878723c */ /* 0x002fe20000001830 */
        /* <DEDUP_REMOVED lines=27> */
[C---:B------:R-:W-:Y:S01]  /*10580*/  IMAD.SHL.U32 R239, R0.reuse, 0x40, RZ ;  /* 0x0000004000ef7824 */ /* 0x040fe200078e00ff */
[----:B------:R-:W-:Y:S01]  /*10590*/  ISETP.GE.AND P5, PT, R209, c[0x0][0x1d4], PT ;  /* 0x00007500d1007a0c */ /* 0x000fe20003fa6270 */
[----:B------:R-:W-:Y:S01]  /*105a0*/  IMAD.MOV.U32 R230, RZ, RZ, R236 ;  /* 0x000000ffffe67224 */ /* 0x000fe200078e00ec */
[----:B------:R-:W-:-:S02]  /*105b0*/  SHF.L.U64.HI R238, R0, 0x6, R216 ;  /* 0x0000000600ee7819 */ /* 0x000fc400000102d8 */
[C---:B------:R-:W-:Y:S01]  /*105c0*/  SHF.L.U64.HI R217, R0.reuse, 0x5, R216 ;  /* 0x0000000500d97819 */ /* 0x040fe200000102d8 */
[----:B------:R-:W-:Y:S02]  /*105d0*/  IMAD.SHL.U32 R216, R0, 0x20, RZ ;  /* 0x0000002000d87824 */ /* 0x000fe400078e00ff */
[----:B------:R-:W-:-:S04]  /*105e0*/  @P1 LOP3.LUT R214, R214, 0x8, RZ, 0xfc, !PT ;  /* 0x00000008d6d61812 */ /* 0x000fc800078efcff */
[----:B------:R-:W-:Y:S02]  /*105f0*/  LOP3.LUT R214, R214, 0xfffffffd, RZ, 0xc0, !PT ;  /* 0xfffffffdd6d67812 */ /* 0x000fe400078ec0ff */
[----:B-1----:R-:W-:-:S13]  /*10600*/  ISETP.GT.AND P0, PT, R154, 0x7f, PT ;  /* 0x0000007f9a00780c */ /* 0x002fda0003f04270 */
[----:B------:R-:W-:Y:S02]  /*10610*/  @P0 LOP3.LUT R214, R214, 0x2, RZ, 0xfc, !PT ;  /* 0x00000002d6d60812 */ /* 0x000fe400078efcff */
[----:B------:R-:W-:Y:S02]  /*10620*/  LOP3.LUT P0, RZ, R232, 0x4, RZ, 0xc0, !PT ;  /* 0x00000004e8ff7812 */ /* 0x000fe4000780c0ff */
[----:B------:R-:W-:-:S11]  /*10630*/  LOP3.LUT R214, R214, 0xfffffffb, RZ, 0xc0, !PT ;  /* 0xfffffffbd6d67812 */ /* 0x000fd600078ec0ff */
[----:B------:R-:W-:Y:S02]  /*10640*/  @P0 LOP3.LUT R214, R214, 0x4, RZ, 0xfc, !PT ;  /* 0x00000004d6d60812 */ /* 0x000fe400078efcff */
.L_x_1672:
[----:B------:R-:W-:Y:S04]  /*10650*/  DEPBAR.LE SB0, 0x0 ;  /* 0x000080000000791a */ /* 0x000fe80000000000 */
[----:B------:R-:W-:Y:S01]  /*10660*/  WARPSYNC 0xffffffff ;  /* 0xffffffff00007948 */ /* 0x000fe20003800000 */
[----:B------:R-:W-:Y:S01]  /*10670*/  BAR.SYNC.DEFER_BLOCKING 0x0 ;  /* 0x0000000000007b1d */ /* 0x000fe20000010000 */
[C---:B------:R-:W-:Y:S02]  /*10680*/  LOP3.LUT P0, RZ, R232.reuse, 0x2, RZ, 0xc0, !PT ;  /* 0x00000002e8ff7812 */ /* 0x040fe4000780c0ff */
[C---:B------:R-:W-:Y:S02]  /*10690*/  IADD3 R0, R201.reuse, 0x20, RZ ;  /* 0x00000020c9007810 */ /* 0x040fe40007ffe0ff */
[----:B------:R-:W-:Y:S02]  /*106a0*/  LOP3.LUT P3, RZ, R232, 0x4, RZ, 0xc0, !PT ;  /* 0x00000004e8ff7812 */ /* 0x000fe4000786c0ff */
[----:B------:R-:W-:Y:S02]  /*106b0*/  SHF.R.S32.HI R2, RZ, 0x1f, R211 ;  /* 0x0000001fff027819 */ /* 0x000fe400000114d3 */
[----:B------:R-:W-:Y:S03]  /*106c0*/  LOP3.LUT R214, R214, 0xfffffffe, RZ, 0xc0, !PT ;  /* 0xfffffffed6d67812 */ /* 0x000fe600078ec0ff */
[----:B------:R-:W-:Y:S02]  /*106d0*/  IMAD R52, R2, c[0x0][0x208], RZ ;  /* 0x0000820002347a24 */ /* 0x000fe400078e02ff */
[----:B------:R-:W-:Y:S01]  /*106e0*/  @P0 IADD3 R0, R201, -0x20, RZ ;  /* 0xffffffe0c9000810 */ /* 0x000fe20007ffe0ff */
[C---:B------:R-:W-:Y:S04]  /*106f0*/  IMAD.WIDE.U32 R2, R211.reuse, c[0x0][0x208], RZ ;  /* 0x00008200d3027a25 */ /* 0x040fe800078e00ff */
[----:B------:R-:W-:Y:S02]  /*10700*/  IMAD R52, R211, c[0x0][0x20c], R52 ;  /* 0x00008300d3347a24 */ /* 0x000fe400078e0234 */
[C---:B------:R-:W-:Y:S01]  /*10710*/  IMAD.WIDE.U32 R144, R2.reuse, 0x70, R216 ;  /* 0x0000007002907825 */ /* 0x040fe200078e00d8 */
[----:B------:R-:W1:Y:S03]  /*10720*/  LDSM.16.M88.4 R8, [R201] ;  /* 0x00000000c908783b */ /* 0x000e660000000200 */
[----:B------:R-:W-:Y:S01]  /*10730*/  IMAD.IADD R3, R3, 0x1, R52 ;  /* 0x0000000103037824 */ /* 0x000fe200078e0234 */
[----:B------:R-:W-:Y:S03]  /*10740*/  BSSY B0, `(.L_x_1670) ;  /* 0x0000103000007945 */ /* 0x000fe60003800000 */
[----:B------:R-:W-:Y:S01]  /*10750*/  IMAD R152, R3, 0x70, RZ ;  /* 0x0000007003987824 */ /* 0x000fe200078e02ff */
[----:B------:R-:W2:Y:S01]  /*10760*/  LDSM.16.M88.4 R16, [R201+0x800] ;  /* 0x00080000c910783b */ /* 0x000ea20000000200 */
[----:B------:R-:W-:Y:S05]  /*10770*/  IMAD.WIDE.U32 R2, R2, 0x70, R230 ;  /* 0x0000007002027825 */ /* 0x000fea00078e00e6 */
        /* <DEDUP_REMOVED lines=9> */
[----:B------:R-:W-:Y:S01]  /*10810*/  LDSM.16.M88.4 R148, [R0+0x1800] ;  /* 0x001800000094783b */ /* 0x000fe20000000200 */
        /* <DEDUP_REMOVED lines=8> */
[----:B------:R-:W-:Y:S04]  /*108a0*/  IMAD.IADD R108, R152, 0x1, R145 ;  /* 0x00000001986c7824 */ /* 0x000fe800078e0291 */
[C---:B------:R-:W-:Y:S08]  /*108b0*/  HMMA.16816.F32 R32, R128.reuse, R34, RZ ;  /* 0x000000228020723c */ /* 0x040ff000000018ff */
[C---:B-----5:R-:W-:Y:S01]  /*108c0*/  HMMA.16816.F32 R36, R128.reuse, R40, RZ ;  /* 0x000000288024723c */ /* 0x060fe200000018ff */
[----:B------:R-:W-:Y:S07]  /*108d0*/  @!P2 IADD3 R144, P1, P0, R216, R144, R216 ;  /* 0x00000090d890a210 */ /* 0x000fee000783e0d8 */
[C---:B------:R-:W-:Y:S08]  /*108e0*/  HMMA.16816.F32 R40, R128.reuse, R42, RZ ;  /* 0x0000002a8028723c */ /* 0x040ff000000018ff */
[C---:B------:R-:W-:Y:S08]  /*108f0*/  HMMA.16816.F32 R44, R128.reuse, R48, RZ ;  /* 0x00000030802c723c */ /* 0x040ff000000018ff */
[C---:B------:R-:W-:Y:S08]  /*10900*/  HMMA.16816.F32 R48, R128.reuse, R50, RZ ;  /* 0x000000328030723c */ /* 0x040ff000000018ff */
[C---:B------:R-:W-:Y:S08]  /*10910*/  HMMA.16816.F32 R52, R128.reuse, R56, RZ ;  /* 0x000000388034723c */ /* 0x040ff000000018ff */
[----:B------:R-:W-:Y:S08]  /*10920*/  HMMA.16816.F32 R56, R128, R58, RZ ;  /* 0x0000003a8038723c */ /* 0x000ff000000018ff */
[C---:B-1----:R-:W-:Y:S07]  /*10930*/  HMMA.16816.F32 R4, R132.reuse, R136, R4 ;  /* 0x000000888404723c */ /* 0x042fee0000001804 */
[----:B------:R-:W-:Y:S01]  /*10940*/  @!P2 IADD3.X R136, R217, R108, R217, P1, P0 ;  /* 0x0000006cd988a210 */ /* 0x000fe20000fe04d9 */
[C---:B------:R-:W-:Y:S04]  /*10950*/  HMMA.16816.F32 R8, R132.reuse, R138, R8 ;  /* 0x0000008a8408723c */ /* 0x040fe80000001808 */
[----:B------:R-:W-:Y:S01]  /*10960*/  @!P2 IADD3 R108, P0, R144, R236, RZ ;  /* 0x000000ec906ca210 */ /* 0x000fe20007f1e0ff */
[----:B------:R-:W-:Y:S01]  /*10970*/  IMAD.IADD R137, R3, 0x1, R152 ;  /* 0x0000000103897824 */ /* 0x000fe200078e0298 */
[----:B------:R-:W1:Y:S01]  /*10980*/  LDSM.16.M88.4 R144, [R0+0x1000] ;  /* 0x001000000090783b */ /* 0x000e620000000200 */
[----:B------:R-:W-:Y:S01]  /*10990*/  LEA R168, P1, R2, c[0x0][0x1f8], 0x1 ;  /* 0x00007e0002a87a11 */ /* 0x000fe200078208ff */
[C---:B------:R-:W-:Y:S04]  /*109a0*/  HMMA.16816.F32 R12, R132.reuse, R140, R12 ;  /* 0x0000008c840c723c */ /* 0x040fe8000000180c */
[----:B------:R-:W-:Y:S01]  /*109b0*/  @!P2 IMAD.X R3, R136, 0x1, R231, P0 ;  /* 0x000000018803a824 */ /* 0x000fe200000e06e7 */
[----:B------:R-:W-:Y:S01]  /*109c0*/  LEA.HI.X R169, R2, c[0x0][0x1fc], R137, 0x1, P1 ;  /* 0x00007f0002a97a11 */ /* 0x000fe200008f0c89 */
[----:B------:R-:W-:Y:S01]  /*109d0*/  LDSM.16.M88.4 R152, [R0+0x2800] ;  /* 0x002800000098783b */ /* 0x000fe20000000200 */
[C---:B------:R-:W-:Y:S01]  /*109e0*/  @!P2 LEA R176, P0, R108.reuse, c[0x0][0x1f8], 0x1 ;  /* 0x00007e006cb0aa11 */ /* 0x040fe200078008ff */
[C---:B------:R-:W-:Y:S04]  /*109f0*/  HMMA.16816.F32 R16, R132.reuse, R142, R16 ;  /* 0x0000008e8410723c */ /* 0x040fe80000001810 */
[----:B------:R2:W3:Y:S01]  /*10a00*/  LDSM.16.M88.4 R136, [R0+0x2000] ;  /* 0x002000000088783b */ /* 0x0004e20000000200 */
[----:B------:R-:W-:Y:S01]  /*10a10*/  @!P2 LEA.HI.X R177, R108, c[0x0][0x1fc], R3, 0x1, P0 ;  /* 0x00007f006cb1aa11 */ /* 0x000fe200000f0c03 */
[----:B------:R-:W-:Y:S01]  /*10a20*/  IMAD.MOV.U32 R108, RZ, RZ, R111 ;  /* 0x000000ffff6c7224 */ /* 0x000fe200078e006f */
[-C--:B------:R-:W-:Y:S03]  /*10a30*/  IADD3 R2, P0, R168, R239.reuse, RZ ;  /* 0x000000efa8027210 */ /* 0x080fe60007f1e0ff */
[----:B------:R-:W-:Y:S01]  /*10a40*/  @!PT LDS RZ, [RZ] ;  /* 0x00000000fffff984 */ /* 0x000fe20000000800 */
[----:B------:R-:W-:Y:S01]  /*10a50*/  @!PT LDS RZ, [RZ] ;  /* 0x00000000fffff984 */ /* 0x000fe20000000800 */
[----:B------:R-:W-:Y:S01]  /*10a60*/  @!PT LDS RZ, [RZ] ;  /* 0x00000000fffff984 */ /* 0x000fe20000000800 */
[----:B------:R4:W-:Y:S02]  /*10a70*/  LDGSTS.E.BYPASS.LTC128B.128 [R208+0x100], [R168.64], !P4 ;  /* 0x00100000a8d07fae */ /* 0x0009e4000e101d4a */
[--C-:B------:R-:W-:Y:S01]  /*10a80*/  IMAD.X R3, R169, 0x1, R238.reuse, P0 ;  /* 0x00000001a9037824 */ /* 0x100fe200000e06ee */
[----:B------:R-:W-:Y:S03]  /*10a90*/  IADD3 R170, P0, R2, R239, RZ ;  /* 0x000000ef02aa7210 */ /* 0x000fe60007f1e0ff */
[----:B------:R4:W-:Y:S02]  /*10aa0*/  LDGSTS.E.BYPASS.LTC128B.128 [R208+0x3900], [R168.64+0x80], !P5 ;  /* 0x03900080a8d07fae */ /* 0x0009e4000e901d4a */
[----:B------:R-:W-:Y:S01]  /*10ab0*/  IMAD.X R171, R3, 0x1, R238, P0 ;  /* 0x0000000103ab7824 */ /* 0x000fe200000e06ee */
[----:B------:R-:W-:Y:S03]  /*10ac0*/  ISETP.GT.AND P0, PT, R211, R234, PT ;  /* 0x000000ead300720c */ /* 0x000fe60003f04270 */
[----:B------:R3:W-:Y:S01]  /*10ad0*/  LDGSTS.E.BYPASS.LTC128B.128 [R208+0x1100], [R2.64], !P4 ;  /* 0x0110000002d07fae */ /* 0x0007e2000e101d4a */
[C---:B--2---:R-:W-:Y:S05]  /*10ae0*/  IADD3 R0, R201.reuse, 0x40, RZ ;  /* 0x00000040c9007810 */ /* 0x044fea0007ffe0ff */
[----:B------:R2:W-:Y:S01]  /*10af0*/  LDGSTS.E.BYPASS.LTC128B.128 [R208+0x4900], [R2.64+0x80], !P5 ;  /* 0x0490008002d07fae */ /* 0x0005e2000e901d4a */
[----:B------:R-:W-:Y:S01]  /*10b00*/  @P3 IADD3 R0, R201, -0x40, RZ ;  /* 0xffffffc0c9003810 */ /* 0x000fe20007ffe0ff */
[C---:B-1----:R-:W-:Y:S03]  /*10b10*/  HMMA.16816.F32 R20, R132.reuse, R144, R20 ;  /* 0x000000908414723c */ /* 0x042fe60000001814 */
[----:B------:R-:W-:Y:S01]  /*10b20*/  @P0 LOP3.LUT R214, R214, 0x1, RZ, 0xfc, !PT ;  /* 0x00000001d6d60812 */ /* 0x000fe200078efcff */
[----:B------:R4:W-:Y:S04]  /*10b30*/  LDGSTS.E.BYPASS.LTC128B.128 [R208+0x2100], [R170.64], !P4 ;  /* 0x02100000aad07fae */ /* 0x0009e8000e101d4a */
[C---:B------:R-:W-:Y:S02]  /*10b40*/  HMMA.16816.F32 R24, R132.reuse, R146, R24 ;  /* 0x000000928418723c */ /* 0x040fe40000001818 */
[----:B------:R4:W-:Y:S06]  /*10b50*/  LDGSTS.E.BYPASS.LTC128B.128 [R208+0x5900], [R170.64+0x80], !P5 ;  /* 0x05900080aad07fae */ /* 0x0009ec000e901d4a */
[C---:B------:R-:W-:Y:S01]  /*10b60*/  HMMA.16816.F32 R28, R132.reuse, R148, R28 ;  /* 0x00000094841c723c */ /* 0x040fe2000000181c */
[----:B------:R1:W-:Y:S06]  /*10b70*/  @!P2 LDGSTS.E.BYPASS.LTC128B.128 [R210+0x3100], [R176.64], !P4 ;  /* 0x03100000b0d2afae */ /* 0x0003ec000e101d4a */
[----:B------:R1:W-:Y:S01]  /*10b80*/  @!P2 LDGSTS.E.BYPASS.LTC128B.128 [R210+0x6900], [R176.64+0x80], !P5 ;  /* 0x06900080b0d2afae */ /* 0x0003e2000e901d4a */
[C---:B------:R-:W-:Y:S05]  /*10b90*/  HMMA.16816.F32 R32, R132.reuse, R150, R32 ;  /* 0x000000968420723c */ /* 0x040fea0000001820 */
[----:B------:R-:W5:Y:S03]  /*10ba0*/  LDSM.16.M88.4 R140, [R0] ;  /* 0x00000000008c783b */ /* 0x000f660000000200 */
[C---:B---3--:R-:W-:Y:S03]  /*10bb0*/  HMMA.16816.F32 R36, R132.reuse, R136, R36 ;  /* 0x000000888424723c */ /* 0x048fe60000001824 */
[----:B------:R-:W0:Y:S05]  /*10bc0*/  LDGDEPBAR ;  /* 0x00000000000079af */ /* 0x000e2a0000000000 */
[C---:B------:R-:W-:Y:S01]  /*10bd0*/  HMMA.16816.F32 R40, R132.reuse, R138, R40 ;  /* 0x0000008a8428723c */ /* 0x040fe20000001828 */
[----:B------:R-:W3:Y:S06]  /*10be0*/  LDSM.16.M88.4 R144, [R0+0x800] ;  /* 0x000800000090783b */ /* 0x000eec0000000200 */
[----:B------:R-:W2:Y:S01]  /*10bf0*/  LDSM.16.M88.4 R136, [R0+0x1000] ;  /* 0x001000000088783b */ /* 0x000ea20000000200 */
[C---:B------:R-:W-:Y:S05]  /*10c00*/  HMMA.16816.F32 R44, R132.reuse, R152, R44 ;  /* 0x00000098842c723c */ /* 0x040fea000000182c */
[----:B------:R-:W2:Y:S03]  /*10c10*/  LDSM.16.M88.4 R148, [R0+0x1800] ;  /* 0x001800000094783b */ /* 0x000ea60000000200 */
[C---:B------:R-:W-:Y:S03]  /*10c20*/  HMMA.16816.F32 R48, R132.reuse, R154, R48 ;  /* 0x0000009a8430723c */ /* 0x040fe60000001830 */
[----:B------:R-:W2:Y:S05]  /*10c30*/  LDSM.16.M88.4 R152, [R0+0x2000] ;  /* 0x002000000098783b */ /* 0x000eaa0000000200 */
[C---:B------:R-:W-:Y:S01]  /*10c40*/  HMMA.16816.F32 R52, R132.reuse, R156, R52 ;  /* 0x0000009c8434723c */ /* 0x040fe20000001834 */
[----:B----4-:R-:W-:Y:S06]  /*10c50*/  LDSM.16.M88.4 R168, [R200+-0x3000] ;  /* 0xffd00000c8a8783b */ /* 0x010fec0000000200 */
[----:B-1----:R-:W-:Y:S01]  /*10c60*/  LDSM.16.M88.4 R176, [R201+0x5000] ;  /* 0x00500000c9b0783b */ /* 0x002fe20000000200 */
[----:B------:R-:W-:Y:S05]  /*10c70*/  HMMA.16816.F32 R56, R132, R158, R56 ;  /* 0x0000009e8438723c */ /* 0x000fea0000001838 */
[----:B------:R-:W-:Y:S03]  /*10c80*/  LDSM.16.M88.4 R156, [R200+-0x3800] ;  /* 0xffc80000c89c783b */ /* 0x000fe60000000200 */
[C---:B-----5:R-:W-:Y:S03]  /*10c90*/  HMMA.16816.F32 R4, R160.reuse, R140, R4 ;  /* 0x0000008ca004723c */ /* 0x060fe60000001804 */
[----:B------:R-:W-:Y:S05]  /*10ca0*/  LDSM.16.M88.4 R188, [R0+0x5000] ;  /* 0x0050000000bc783b */ /* 0x000fea0000000200 */
[C---:B------:R-:W-:Y:S01]  /*10cb0*/  HMMA.16816.F32 R8, R160.reuse, R142, R8 ;  /* 0x0000008ea008723c */ /* 0x040fe20000001808 */
[----:B------:R-:W1:Y:S06]  /*10cc0*/  LDSM.16.M88.4 R140, [R0+0x2800] ;  /* 0x00280000008c783b */ /* 0x000e6c0000000200 */
[----:B------:R-:W-:Y:S01]  /*10cd0*/  LDSM.16.M88.4 R196, [R200+0x3000] ;  /* 0x00300000c8c4783b */ /* 0x000fe20000000200 */
[C---:B---3--:R-:W-:Y:S08]  /*10ce0*/  HMMA.16816.F32 R12, R160.reuse, R144, R12 ;  /* 0x00000090a00c723c */ /* 0x048ff0000000180c */
[C---:B------:R-:W-:Y:S01]  /*10cf0*/  HMMA.16816.F32 R16, R160.reuse, R146, R16 ;  /* 0x00000092a010723c */ /* 0x040fe20000001810 */
[----:B------:R-:W3:Y:S07]  /*10d00*/  LDSM.16.M88.4 R144, [R0+0x3000] ;  /* 0x003000000090783b */ /* 0x000eee0000000200 */
[C---:B--2---:R-:W-:Y:S08]  /*10d10*/  HMMA.16816.F32 R20, R160.reuse, R136, R20 ;  /* 0x00000088a014723c */ /* 0x044ff00000001814 */
[C---:B------:R-:W-:Y:S01]  /*10d20*/  HMMA.16816.F32 R24, R160.reuse, R138, R24 ;  /* 0x0000008aa018723c */ /* 0x040fe20000001818 */
[----:B------:R-:W2:Y:S07]  /*10d30*/  LDSM.16.M88.4 R136, [R200+-0x2800] ;  /* 0xffd80000c888783b */ /* 0x000eae0000000200 */
[C---:B------:R-:W-:Y:S08]  /*10d40*/  HMMA.16816.F32 R28, R160.reuse, R148, R28 ;  /* 0x00000094a01c723c */ /* 0x040ff0000000181c */
[C---:B------:R-:W-:Y:S01]  /*10d50*/  HMMA.16816.F32 R32, R160.reuse, R150, R32 ;  /* 0x00000096a020723c */ /* 0x040fe20000001820 */
[----:B------:R-:W4:Y:S07]  /*10d60*/  LDSM.16.M88.4 R148, [R200+-0x2000] ;  /* 0xffe00000c894783b */ /* 0x000f2e0000000200 */
[C---:B------:R-:W-:Y:S08]  /*10d70*/  HMMA.16816.F32 R36, R160.reuse, R152, R36 ;  /* 0x00000098a024723c */ /* 0x040ff00000001824 */
[C---:B------:R-:W-:Y:S01]  /*10d80*/  HMMA.16816.F32 R40, R160.reuse, R154, R40 ;  /* 0x0000009aa028723c */ /* 0x040fe20000001828 */
[----:B------:R-:W-:Y:S07]  /*10d90*/  LDSM.16.M88.4 R152, [R200+-0x800] ;  /* 0xfff80000c898783b */ /* 0x000fee0000000200 */
[C---:B-1----:R-:W-:Y:S08]  /*10da0*/  HMMA.16816.F32 R44, R160.reuse, R140, R44 ;  /* 0x0000008ca02c723c */ /* 0x042ff0000000182c */
[C---:B------:R-:W-:Y:S01]  /*10db0*/  HMMA.16816.F32 R48, R160.reuse, R142, R48 ;  /* 0x0000008ea030723c */ /* 0x040fe20000001830 */
[----:B------:R-:W1:Y:S07]  /*10dc0*/  LDSM.16.M88.4 R140, [R200+-0x1800] ;  /* 0xffe80000c88c783b */ /* 0x000e6e0000000200 */
[C---:B---3--:R-:W-:Y:S08]  /*10dd0*/  HMMA.16816.F32 R52, R160.reuse, R144, R52 ;  /* 0x00000090a034723c */ /* 0x048ff00000001834 */
[----:B------:R-:W-:Y:S01]  /*10de0*/  HMMA.16816.F32 R56, R160, R146, R56 ;  /* 0x00000092a038723c */ /* 0x000fe20000001838 */
[----:B------:R-:W3:Y:S07]  /*10df0*/  LDSM.16.M88.4 R144, [R200+-0x1000] ;  /* 0xfff00000c890783b */ /* 0x000eee0000000200 */
        /* <DEDUP_REMOVED lines=9> */
[C---:B----4-:R-:W-:Y:S08]  /*10e90*/  HMMA.16816.F32 R28, R164.reuse, R148, R28 ;  /* 0x00000094a41c723c */ /* 0x050ff0000000181c */
[C---:B------:R-:W-:Y:S01]  /*10ea0*/  HMMA.16816.F32 R32, R164.reuse, R150, R32 ;  /* 0x00000096a420723c */ /* 0x040fe20000001820 */
[----:B------:R-:W4:Y:S07]  /*10eb0*/  LDSM.16.M88.4 R148, [R201+0x5800] ;  /* 0x00580000c994783b */ /* 0x000f2e0000000200 */
[C---:B-1----:R-:W-:Y:S08]  /*10ec0*/  HMMA.16816.F32 R36, R164.reuse, R140, R36 ;  /* 0x0000008ca424723c */ /* 0x042ff00000001824 */
        /* <DEDUP_REMOVED lines=22> */
[----:B------:R-:W4:Y:S07]  /*11030*/  LDSM.16.M88.4 R148, [R206+0x4800] ;  /* 0x00480000ce94783b */ /* 0x000f2e0000000200 */
        /* <DEDUP_REMOVED lines=8> */
[----:B------:R-:W5:Y:S07]  /*110c0*/  LDSM.16.M88.4 R152, [R0+0x4000] ;  /* 0x004000000098783b */ /* 0x000f6e0000000200 */
[C---:B--2---:R-:W-:Y:S08]  /*110d0*/  HMMA.16816.F32 R12, R180.reuse, R136, R12 ;  /* 0x00000088b40c723c */ /* 0x044ff0000000180c */
[C---:B------:R-:W-:Y:S01]  /*110e0*/  HMMA.16816.F32 R16, R180.reuse, R138, R16 ;  /* 0x0000008ab410723c */ /* 0x040fe20000001810 */
[----:B------:R-:W2:Y:S07]  /*110f0*/  LDSM.16.M88.4 R136, [R0+0x4800] ;  /* 0x004800000088783b */ /* 0x000eae0000000200 */
[C---:B----4-:R-:W-:Y:S08]  /*11100*/  HMMA.16816.F32 R20, R180.reuse, R148, R20 ;  /* 0x00000094b414723c */ /* 0x050ff00000001814 */
        /* <DEDUP_REMOVED lines=8> */
[C---:B---3--:R-:W-:Y:S08]  /*11190*/  HMMA.16816.F32 R44, R180.reuse, R144, R44 ;  /* 0x00000090b42c723c */ /* 0x048ff0000000182c */
[C---:B------:R-:W-:Y:S01]  /*111a0*/  HMMA.16816.F32 R48, R180.reuse, R146, R48 ;  /* 0x00000092b430723c */ /* 0x040fe20000001830 */
[----:B------:R-:W3:Y:S07]  /*111b0*/  LDSM.16.M88.4 R144, [R0+0x6000] ;  /* 0x006000000090783b */ /* 0x000eee0000000200 */
[C---:B------:R-:W-:Y:S08]  /*111c0*/  HMMA.16816.F32 R52, R180.reuse, R168, R52 ;  /* 0x000000a8b434723c */ /* 0x040ff00000001834 */
[----:B------:R-:W-:Y:S01]  /*111d0*/  HMMA.16816.F32 R56, R180, R170, R56 ;  /* 0x000000aab438723c */ /* 0x000fe20000001838 */
        /* <DEDUP_REMOVED lines=9> */
[----:B------:R-:W2:Y:S07]  /*11270*/  LDSM.16.M88.4 R136, [R200] ;  /* 0x00000000c888783b */ /* 0x000eae0000000200 */
[C---:B------:R-:W-:Y:S08]  /*11280*/  HMMA.16816.F32 R28, R184.reuse, R188, R28 ;  /* 0x000000bcb81c723c */ /* 0x040ff0000000181c */
[C---:B------:R-:W-:Y:S01]  /*11290*/  HMMA.16816.F32 R32, R184.reuse, R190, R32 ;  /* 0x000000beb820723c */ /* 0x040fe20000001820 */
[----:B------:R-:W4:Y:S01]  /*112a0*/  LDSM.16.M88.4 R188, [R200+0x2800] ;  /* 0x00280000c8bc783b */ /* 0x000f220000000200 */
[----:B------:R-:W-:Y:S05]  /*112b0*/  DEPBAR.LE SB0, 0x0 ;  /* 0x000080000000791a */ /* 0x000fea0000000000 */
[----:B------:R-:W-:Y:S01]  /*112c0*/  BAR.SYNC.DEFER_BLOCKING 0x0 ;  /* 0x0000000000007b1d */ /* 0x000fe20000010000 */
[C---:B-1----:R-:W-:Y:S08]  /*112d0*/  HMMA.16816.F32 R36, R184.reuse, R140, R36 ;  /* 0x0000008cb824723c */ /* 0x042ff00000001824 */
[C---:B------:R-:W-:Y:S08]  /*112e0*/  HMMA.16816.F32 R40, R184.reuse, R142, R40 ;  /* 0x0000008eb828723c */ /* 0x040ff00000001828 */
[C---:B---3--:R-:W-:Y:S08]  /*112f0*/  HMMA.16816.F32 R44, R184.reuse, R144, R44 ;  /* 0x00000090b82c723c */ /* 0x048ff0000000182c */
[C---:B------:R-:W-:Y:S08]  /*11300*/  HMMA.16816.F32 R48, R184.reuse, R146, R48 ;  /* 0x00000092b830723c */ /* 0x040ff00000001830 */
[C---:B------:R-:W-:Y:S08]  /*11310*/  HMMA.16816.F32 R52, R184.reuse, R148, R52 ;  /* 0x00000094b834723c */ /* 0x040ff00000001834 */
[----:B------:R-:W-:Y:S08]  /*11320*/  HMMA.16816.F32 R56, R184, R150, R56 ;  /* 0x00000096b838723c */ /* 0x000ff00000001838 */
        /* <DEDUP_REMOVED lines=13> */
[----:B------:R-:W-:Y:S01]  /*11400*/  HMMA.16816.F32 R56, R192, R198, R56 ;  /* 0x000000c6c038723c */ /* 0x000fe20000001838 */
[----:B------:R-:W-:Y:S07]  /*11410*/  @!UPT UIADD3 URZ, URZ, URZ, URZ ;  /* 0x0000003f3f3ff290 */ /* 0x000fee000fffe03f */
[----:B------:R-:W-:-:S11]  /*11420*/  @!P0 BRA `(.L_x_1671) ;  /* 0x0000034000008947 */ /* 0x000fd60003800000 */
[----:B------:R-:W-:Y:S02]  /*11430*/  IADD3 R0, R211, -0x1, RZ ;  /* 0xffffffffd3007810 */ /* 0x000fe40007ffe0ff */
[C---:B------:R-:W-:Y:S02]  /*11440*/  ISETP.GE.AND P2, PT, R212.reuse, 0x21, PT ;  /* 0x00000021d400780c */ /* 0x040fe40003f46270 */
[----:B------:R-:W-:Y:S02]  /*11450*/  SHF.R.S32.HI R2, RZ, 0x1f, R0 ;  /* 0x0000001fff027819 */ /* 0x000fe40000011400 */
        /* <DEDUP_REMOVED lines=49> */
.L_x_1671:
[----:B------:R-:W-:Y:S05]  /*11770*/  BSYNC B0 ;  /* 0x0000000000007941 */ /* 0x000fea0003800000 */
.L_x_1670:
        /* <DEDUP_REMOVED lines=88> */
[----:B------:R-:W-:Y:S02]  /*11d00*/  FFMA.FTZ R35, R35, c[0x0][0x2d0], -R108 ;  /* 0x0000b40023237a23 */ /* 0x000fe4000001086c */
        /* <DEDUP_REMOVED lines=60> */
[----:B------:R-:W-:Y:S01]  /*120d0*/  FFMA.FTZ R16, R16, c[0x0][0x2d0], -R110 ;  /* 0x0000b40010107a23 */ /* 0x000fe2000001086e */
[----:B--2---:R-:W-:Y:S01]  /*120e0*/  F2FP.PACK_AB R114, R224, R225 ;  /* 0x000000e1e072723e */ /* 0x004fe200000000ff */
[----:B------:R-:W-:Y:S02]  /*120f0*/  FFMA.FTZ R4, R10, c[0x0][0x2d0], -R108 ;  /* 0x0000b4000a047a23 */ /* 0x000fe4000001086c */
[----:B------:R-:W-:Y:S02]  /*12100*/  FMUL.FTZ R10, R0, R118 ;  /* 0x00000076000a7220 */ /* 0x000fe40000410000 */
[----:B------:R-:W-:Y:S01]  /*12110*/  FFMA.FTZ R17, R17, c[0x0][0x2d0], -R110 ;  /* 0x0000b40011117a23 */ /* 0x000fe2000001086e */
        /* <DEDUP_REMOVED lines=15> */
[----:B--2---:R-:W-:Y:S02]  /*12210*/  FFMA.FTZ R4, R11, c[0x0][0x2d0], -R108 ;  /* 0x0000b4000b047a23 */ /* 0x004fe4000001086c */
        /* <DEDUP_REMOVED lines=30> */
[--C-:B------:R-:W-:Y:S01]  /*12400*/  FFMA.FTZ R33, R33, c[0x0][0x2d0], -R110.reuse ;  /* 0x0000b40021217a23 */ /* 0x100fe2000001086e */
[----:B------:R-:W3:Y:S01]  /*12410*/  LDSM.16.MT88.4 R136, [R202+0x3800] ;  /* 0x00380000ca88783b */ /* 0x000ee20000004200 */
[C---:B------:R-:W-:Y:S03]  /*12420*/  HMMA.16816.F32 R60, R112.reuse, R140, R60 ;  /* 0x0000008c703c723c */ /* 0x040fe6000000183c */
[----:B------:R5:W1:Y:S01]  /*12430*/  MUFU.EX2 R176, R23 ;  /* 0x0000001700b07308 */ /* 0x000a620000000800 */
[--C-:B------:R-:W-:Y:S02]  /*12440*/  FFMA.FTZ R36, R36, c[0x0][0x2d0], -R110.reuse ;  /* 0x0000b40024247a23 */ /* 0x100fe4000001086e */
[----:B------:R-:W-:Y:S02]  /*12450*/  FFMA.FTZ R40, R40, c[0x0][0x2d0], -R110 ;  /* 0x0000b40028287a23 */ /* 0x000fe4000001086e */
[C---:B------:R-:W-:Y:S01]  /*12460*/  HMMA.16816.F32 R64, R112.reuse, R142, R64 ;  /* 0x0000008e7040723c */ /* 0x040fe20000001840 */
[----:B------:R-:W1:Y:S03]  /*12470*/  LDSM.16.MT88.4 R140, [R203+0x3800] ;  /* 0x00380000cb8c783b */ /* 0x000e660000004200 */
[----:B------:R-:W-:Y:S01]  /*12480*/  FFMA.FTZ R43, R43, c[0x0][0x2d0], -R108 ;  /* 0x0000b4002b2b7a23 */ /* 0x000fe2000001086c */
[----:B------:R-:W1:Y:S01]  /*12490*/  MUFU.EX2 R171, R24 ;  /* 0x0000001800ab7308 */ /* 0x000e620000000800 */
[----:B------:R-:W-:Y:S02]  /*124a0*/  FFMA.FTZ R2, R2, R228, R227 ;  /* 0x000000e402027223 */ /* 0x000fe400000100e3 */
[C---:B------:R-:W-:Y:S04]  /*124b0*/  HMMA.16816.F32 R68, R112.reuse, R144, R68 ;  /* 0x000000907044723c */ /* 0x040fe80000001844 */
[----:B------:R-:W-:Y:S02]  /*124c0*/  FFMA.FTZ R0, R0, R229, R223 ;  /* 0x000000e500007223 */ /* 0x000fe400000100df */
        /* <DEDUP_REMOVED lines=17> */
[----:B------:R-:W3:Y:S01]  /*125e0*/  MUFU.EX2 R159, R28 ;  /* 0x0000001c009f7308 */ /* 0x000ee20000000800 */
[----:B------:R-:W-:Y:S02]  /*125f0*/  FADD.FTZ R2, R198, R2 ;  /* 0x00000002c6027221 */ /* 0x000fe40000010000 */
[C---:B------:R-:W-:Y:S01]  /*12600*/  HMMA.16816.F32 R88, R112.reuse, R138, R88 ;  /* 0x0000008a7058723c */ /* 0x040fe20000001858 */
[----:B------:R-:W3:Y:S03]  /*12610*/  LDSM.16.MT88.4 R136, [R202+0x800] ;  /* 0x00080000ca88783b */ /* 0x000ee60000004200 */
[----:B------:R-:W-:Y:S02]  /*12620*/  FADD.FTZ R0, R196, R0 ;  /* 0x00000000c4007221 */ /* 0x000fe40000010000 */
[----:B------:R-:W-:Y:S01]  /*12630*/  FADD.FTZ R2, R191, R2 ;  /* 0x00000002bf027221 */ /* 0x000fe20000010000 */
[----:B------:R-:W-:Y:S01]  /*12640*/  MUFU.EX2 R158, R29 ;  /* 0x0000001d009e7308 */ /* 0x000fe20000000800 */
[C---:B-1----:R-:W-:Y:S01]  /*12650*/  HMMA.16816.F32 R12, R112.reuse, R140, R12 ;  /* 0x0000008c700c723c */ /* 0x042fe2000000180c */
[----:B--2---:R-:W-:Y:S03]  /*12660*/  LDSM.16.MT88.4 R24, [R203+0x1000] ;  /* 0x00100000cb18783b */ /* 0x004fe60000004200 */
[----:B------:R-:W-:Y:S02]  /*12670*/  FADD.FTZ R0, R189, R0 ;  /* 0x00000000bd007221 */ /* 0x000fe40000010000 */
[----:B------:R-:W-:Y:S02]  /*12680*/  FADD.FTZ R2, R190, R2 ;  /* 0x00000002be027221 */ /* 0x000fe40000010000 */
[C---:B------:R-:W-:Y:S01]  /*12690*/  HMMA.16816.F32 R92, R112.reuse, R142, R92 ;  /* 0x0000008e705c723c */ /* 0x040fe2000000185c */
[----:B------:R-:W1:Y:S01]  /*126a0*/  MUFU.EX2 R157, R30 ;  /* 0x0000001e009d7308 */ /* 0x000e620000000800 */
[----:B------:R-:W-:Y:S02]  /*126b0*/  LDSM.16.MT88.4 R140, [R204+0x4000] ;  /* 0x00400000cc8c783b */ /* 0x000fe40000004200 */
[----:B------:R-:W-:Y:S02]  /*126c0*/  FADD.FTZ R0, R188, R0 ;  /* 0x00000000bc007221 */ /* 0x000fe40000010000 */
[----:B----4-:R-:W-:Y:S02]  /*126d0*/  FADD.FTZ R2, R179, R2 ;  /* 0x00000002b3027221 */ /* 0x010fe40000010000 */
[----:B------:R-:W-:Y:S01]  /*126e0*/  FADD.FTZ R0, R177, R0 ;  /* 0x00000000b1007221 */ /* 0x000fe20000010000 */
[C---:B-----5:R-:W-:Y:S02]  /*126f0*/  HMMA.16816.F32 R96, R112.reuse, R116, R96 ;  /* 0x000000747060723c */ /* 0x060fe40000001860 */
[----:B------:R-:W2:Y:S01]  /*12700*/  MUFU.EX2 R155, R32 ;  /* 0x00000020009b7308 */ /* 0x000ea20000000800 */
[----:B------:R-:W-:Y:S02]  /*12710*/  FADD.FTZ R2, R178, R2 ;  /* 0x00000002b2027221 */ /* 0x000fe40000010000 */
[----:B------:R-:W-:Y:S02]  /*12720*/  FADD.FTZ R0, R176, R0 ;  /* 0x00000000b0007221 */ /* 0x000fe40000010000 */
[----:B------:R-:W-:Y:S01]  /*12730*/  FADD.FTZ R2, R171, R2 ;  /* 0x00000002ab027221 */ /* 0x000fe20000010000 */
[C---:B------:R-:W-:Y:S01]  /*12740*/  HMMA.16816.F32 R100, R112.reuse, R118, R100 ;  /* 0x000000767064723c */ /* 0x040fe20000001864 */
[----:B------:R-:W4:Y:S03]  /*12750*/  LDSM.16.MT88.4 R116, [R203+0x800] ;  /* 0x00080000cb74783b */ /* 0x000f260000004200 */
[----:B------:R-:W5:Y:S01]  /*12760*/  MUFU.EX2 R154, R33 ;  /* 0x00000021009a7308 */ /* 0x000f620000000800 */
[----:B------:R-:W-:Y:S02]  /*12770*/  FADD.FTZ R0, R169, R0 ;  /* 0x00000000a9007221 */ /* 0x000fe40000010000 */
[----:B------:R-:W-:Y:S01]  /*12780*/  FADD.FTZ R2, R170, R2 ;  /* 0x00000002aa027221 */ /* 0x000fe20000010000 */
[C---:B------:R-:W-:Y:S04]  /*12790*/  HMMA.16816.F32 R16, R112.reuse, R120, R16 ;  /* 0x000000787010723c */ /* 0x040fe80000001810 */
[----:B------:R-:W-:Y:S02]  /*127a0*/  FADD.FTZ R0, R168, R0 ;  /* 0x00000000a8007221 */ /* 0x000fe40000010000 */
[----:B------:R-:W-:Y:S01]  /*127b0*/  MUFU.EX2 R153, R34 ;  /* 0x0000002200997308 */ /* 0x000fe20000000800 */
[----:B---3--:R-:W-:Y:S01]  /*127c0*/  FADD.FTZ R2, R159, R2 ;  /* 0x000000029f027221 */ /* 0x008fe20000010000 */
[----:B------:R-:W-:Y:S01]  /*127d0*/  HMMA.16816.F32 R104, R112, R122, R104 ;  /* 0x0000007a7068723c */ /* 0x000fe20000001868 */
[----:B------:R-:W3:Y:S03]  /*127e0*/  LDSM.16.MT88.4 R120, [R205+0x800] ;  /* 0x00080000cd78783b */ /* 0x000ee60000004200 */
[----:B-1----:R-:W-:Y:S02]  /*127f0*/  FADD.FTZ R0, R157, R0 ;  /* 0x000000009d007221 */ /* 0x002fe40000010000 */
[----:B------:R-:W-:Y:S01]  /*12800*/  FADD.FTZ R2, R158, R2 ;  /* 0x000000029e027221 */ /* 0x000fe20000010000 */
[----:B------:R-:W-:Y:S01]  /*12810*/  F2FP.PACK_AB R112, R198, R199 ;  /* 0x000000c7c670723e */ /* 0x000fe200000000ff */
[----:B------:R1:W-:Y:S01]  /*12820*/  MUFU.EX2 R152, R35 ;  /* 0x0000002300987308 */ /* 0x0003e20000000800 */
[----:B------:R-:W-:Y:S03]  /*12830*/  F2FP.PACK_AB R113, R196, R197 ;  /* 0x000000c5c471723e */ /* 0x000fe600000000ff */
[----:B------:R-:W-:Y:S01]  /*12840*/  F2FP.PACK_AB R114, R190, R191 ;  /* 0x000000bfbe72723e */ /* 0x000fe200000000ff */
[----:B--2---:R-:W-:Y:S01]  /*12850*/  FADD.FTZ R2, R155, R2 ;  /* 0x000000029b027221 */ /* 0x004fe20000010000 */
[----:B------:R-:W-:Y:S03]  /*12860*/  F2FP.PACK_AB R115, R188, R189 ;  /* 0x000000bdbc73723e */ /* 0x000fe600000000ff */
[----:B-----5:R-:W-:Y:S01]  /*12870*/  FADD.FTZ R2, R154, R2 ;  /* 0x000000029a027221 */ /* 0x020fe20000010000 */
[----:B------:R-:W2:Y:S03]  /*12880*/  MUFU.EX2 R151, R36 ;  /* 0x0000002400977308 */ /* 0x000ea60000000800 */
[C---:B------:R-:W-:Y:S07]  /*12890*/  HMMA.16816.F32 R4, R112.reuse, R136, R4 ;  /* 0x000000887004723c */ /* 0x040fee0000001804 */
[----:B------:R-:W-:Y:S01]  /*128a0*/  MUFU.EX2 R147, R40 ;  /* 0x0000002800937308 */ /* 0x000fe20000000800 */
[C---:B------:R-:W-:Y:S01]  /*128b0*/  HMMA.16816.F32 R8, R112.reuse, R138, R8 ;  /* 0x0000008a7008723c */ /* 0x040fe20000001808 */
[----:B------:R-:W5:Y:S07]  /*128c0*/  LDSM.16.MT88.4 R136, [R202+0x4000] ;  /* 0x00400000ca88783b */ /* 0x000f6e0000004200 */
[C---:B----4-:R-:W-:Y:S01]  /*128d0*/  HMMA.16816.F32 R60, R112.reuse, R116, R60 ;  /* 0x00000074703c723c */ /* 0x050fe2000000183c */
[----:B-1----:R-:W-:Y:S01]  /*128e0*/  LDSM.16.MT88.4 R32, [R203+0x1800] ;  /* 0x00180000cb20783b */ /* 0x002fe20000004200 */
[----:B------:R-:W-:Y:S02]  /*128f0*/  MUFU.EX2 R144, R43 ;  /* 0x0000002b00907308 */ /* 0x000fe40000000800 */
[----:B--2---:R-:W-:Y:S04]  /*12900*/  FADD.FTZ R2, R151, R2 ;  /* 0x0000000297027221 */ /* 0x004fe80000010000 */
[C---:B------:R-:W-:Y:S01]  /*12910*/  HMMA.16816.F32 R64, R112.reuse, R118, R64 ;  /* 0x000000767040723c */ /* 0x040fe20000001840 */
[----:B------:R-:W1:Y:S07]  /*12920*/  LDSM.16.MT88.4 R116, [R205+0x4000] ;  /* 0x00400000cd74783b */ /* 0x000e6e0000004200 */
[C---:B---3--:R-:W-:Y:S08]  /*12930*/  HMMA.16816.F32 R68, R112.reuse, R120, R68 ;  /* 0x000000787044723c */ /* 0x048ff00000001844 */
[C---:B------:R-:W-:Y:S01]  /*12940*/  HMMA.16816.F32 R72, R112.reuse, R122, R72 ;  /* 0x0000007a7048723c */ /* 0x040fe20000001848 */
[----:B------:R-:W2:Y:S07]  /*12950*/  LDSM.16.MT88.4 R120, [R202+0x1000] ;  /* 0x00100000ca78783b */ /* 0x000eae0000004200 */
[C---:B------:R-:W-:Y:S08]  /*12960*/  HMMA.16816.F32 R76, R112.reuse, R124, R76 ;  /* 0x0000007c704c723c */ /* 0x040ff0000000184c */
[C---:B------:R-:W-:Y:S01]  /*12970*/  HMMA.16816.F32 R80, R112.reuse, R126, R80 ;  /* 0x0000007e7050723c */ /* 0x040fe20000001850 */
[----:B------:R-:W-:Y:S07]  /*12980*/  LDSM.16.MT88.4 R124, [R204+0x4800] ;  /* 0x00480000cc7c783b */ /* 0x000fee0000004200 */
[C---:B-----5:R-:W-:Y:S08]  /*12990*/  HMMA.16816.F32 R84, R112.reuse, R136, R84 ;  /* 0x000000887054723c */ /* 0x060ff00000001854 */
[C---:B------:R-:W-:Y:S08]  /*129a0*/  HMMA.16816.F32 R88, R112.reuse, R138, R88 ;  /* 0x0000008a7058723c */ /* 0x040ff00000001858 */
[C---:B------:R-:W-:Y:S07]  /*129b0*/  HMMA.16816.F32 R12, R112.reuse, R20, R12 ;  /* 0x00000014700c723c */ /* 0x040fee000000180c */
[----:B------:R-:W-:Y:S01]  /*129c0*/  F2FP.PACK_AB R20, R178, R179 ;  /* 0x000000b3b214723e */ /* 0x000fe200000000ff */
[C---:B------:R-:W-:Y:S04]  /*129d0*/  HMMA.16816.F32 R92, R112.reuse, R22, R92 ;  /* 0x00000016705c723c */ /* 0x040fe8000000185c */
[----:B------:R-:W-:Y:S03]  /*129e0*/  F2FP.PACK_AB R21, R176, R177 ;  /* 0x000000b1b015723e */ /* 0x000fe600000000ff */
[----:B------:R-:W-:Y:S01]  /*129f0*/  F2FP.PACK_AB R22, R170, R171 ;  /* 0x000000abaa16723e */ /* 0x000fe200000000ff */
[C---:B-1----:R-:W-:Y:S04]  /*12a00*/  HMMA.16816.F32 R96, R112.reuse, R116, R96 ;  /* 0x000000747060723c */ /* 0x042fe80000001860 */
[----:B------:R-:W-:Y:S04]  /*12a10*/  F2FP.PACK_AB R23, R168, R169 ;  /* 0x000000a9a817723e */ /* 0x000fe800000000ff */
[C---:B------:R-:W-:Y:S01]  /*12a20*/  HMMA.16816.F32 R100, R112.reuse, R118, R100 ;  /* 0x000000767064723c */ /* 0x040fe20000001864 */
[----:B------:R-:W-:Y:S07]  /*12a30*/  LDSM.16.MT88.4 R116, [R204+0x1000] ;  /* 0x00100000cc74783b */ /* 0x000fee0000004200 */
[C---:B------:R-:W-:Y:S08]  /*12a40*/  HMMA.16816.F32 R16, R112.reuse, R140, R16 ;  /* 0x0000008c7010723c */ /* 0x040ff00000001810 */
[----:B------:R-:W-:Y:S01]  /*12a50*/  HMMA.16816.F32 R104, R112, R142, R104 ;  /* 0x0000008e7068723c */ /* 0x000fe20000001868 */
[----:B------:R-:W1:Y:S07]  /*12a60*/  LDSM.16.MT88.4 R112, [R205+0x1000] ;  /* 0x00100000cd70783b */ /* 0x000e6e0000004200 */
[C---:B--2---:R-:W-:Y:S08]  /*12a70*/  HMMA.16816.F32 R4, R20.reuse, R120, R4 ;  /* 0x000000781404723c */ /* 0x044ff00000001804 */
[C---:B------:R-:W-:Y:S01]  /*12a80*/  HMMA.16816.F32 R8, R20.reuse, R122, R8 ;  /* 0x0000007a1408723c */ /* 0x040fe20000001808 */
[----:B------:R-:W-:Y:S07]  /*12a90*/  LDSM.16.MT88.4 R120, [R205+0x4800] ;  /* 0x00480000cd78783b */ /* 0x000fee0000004200 */
[C---:B------:R-:W-:Y:S07]  /*12aa0*/  HMMA.16816.F32 R60, R20.reuse, R24, R60 ;  /* 0x00000018143c723c */ /* 0x040fee000000183c */
[----:B------:R-:W-:Y:S01]  /*12ab0*/  FFMA.FTZ R24, R31, c[0x0][0x2d0], -R108 ;  /* 0x0000b4001f187a23 */ /* 0x000fe2000001086c */
[C---:B------:R-:W-:Y:S01]  /*12ac0*/  HMMA.16816.F32 R64, R20.reuse, R26, R64 ;  /* 0x0000001a1440723c */ /* 0x040fe20000001840 */
[----:B------:R-:W-:Y:S02]  /*12ad0*/  LDSM.16.MT88.4 R28, [R203+0x4800] ;  /* 0x00480000cb1c783b */ /* 0x000fe40000004200 */
[----:B------:R2:W3:Y:S05]  /*12ae0*/  MUFU.EX2 R156, R24 ;  /* 0x00000018009c7308 */ /* 0x0004ea0000000800 */
[C---:B-1----:R-:W-:Y:S08]  /*12af0*/  HMMA.16816.F32 R68, R20.reuse, R112, R68 ;  /* 0x000000701444723c */ /* 0x042ff00000001844 */
[C---:B------:R-:W-:Y:S01]  /*12b00*/  HMMA.16816.F32 R72, R20.reuse, R114, R72 ;  /* 0x000000721448723c */ /* 0x040fe20000001848 */
[----:B------:R-:W-:Y:S07]  /*12b10*/  LDSM.16.MT88.4 R112, [R202+0x1800] ;  /* 0x00180000ca70783b */ /* 0x000fee0000004200 */
[C---:B------:R-:W-:Y:S01]  /*12b20*/  HMMA.16816.F32 R76, R20.reuse, R116, R76 ;  /* 0x00000074144c723c */ /* 0x040fe2000000184c */
[----:B--2---:R-:W1:Y:S03]  /*12b30*/  LDSM.16.MT88.4 R24, [R202+0x4800] ;  /* 0x00480000ca18783b */ /* 0x004e660000004200 */
[----:B---3--:R-:W-:Y:S04]  /*12b40*/  FADD.FTZ R0, R156, R0 ;  /* 0x000000009c007221 */ /* 0x008fe80000010000 */
[C---:B------:R-:W-:Y:S01]  /*12b50*/  HMMA.16816.F32 R80, R20.reuse, R118, R80 ;  /* 0x000000761450723c */ /* 0x040fe20000001850 */
[----:B------:R-:W-:Y:S03]  /*12b60*/  LDSM.16.MT88.4 R116, [R203+0x2000] ;  /* 0x00200000cb74783b */ /* 0x000fe60000004200 */
[----:B------:R-:W-:Y:S04]  /*12b70*/  FADD.FTZ R0, R153, R0 ;  /* 0x0000000099007221 */ /* 0x000fe80000010000 */
[----:B------:R-:W-:Y:S01]  /*12b80*/  FADD.FTZ R0, R152, R0 ;  /* 0x0000000098007221 */ /* 0x000fe20000010000 */
[C---:B-1----:R-:W-:Y:S08]  /*12b90*/  HMMA.16816.F32 R84, R20.reuse, R24, R84 ;  /* 0x000000181454723c */ /* 0x042ff00000001854 */
[C---:B------:R-:W-:Y:S01]  /*12ba0*/  HMMA.16816.F32 R88, R20.reuse, R26, R88 ;  /* 0x0000001a1458723c */ /* 0x040fe20000001858 */
[----:B------:R-:W1:Y:S07]  /*12bb0*/  LDSM.16.MT88.4 R24, [R205+0x1800] ;  /* 0x00180000cd18783b */ /* 0x000e6e0000004200 */
[C---:B------:R-:W-:Y:S08]  /*12bc0*/  HMMA.16816.F32 R12, R20.reuse, R28, R12 ;  /* 0x0000001c140c723c */ /* 0x040ff0000000180c */
[C---:B------:R-:W-:Y:S01]  /*12bd0*/  HMMA.16816.F32 R92, R20.reuse, R30, R92 ;  /* 0x0000001e145c723c */ /* 0x040fe2000000185c */
[----:B------:R-:W2:Y:S07]  /*12be0*/  LDSM.16.MT88.4 R28, [R204+0x1800] ;  /* 0x00180000cc1c783b */ /* 0x000eae0000004200 */
[C---:B------:R-:W-:Y:S08]  /*12bf0*/  HMMA.16816.F32 R96, R20.reuse, R120, R96 ;  /* 0x000000781460723c */ /* 0x040ff00000001860 */
[C---:B------:R-:W-:Y:S08]  /*12c00*/  HMMA.16816.F32 R100, R20.reuse, R122, R100 ;  /* 0x0000007a1464723c */ /* 0x040ff00000001864 */
[C---:B------:R-:W-:Y:S08]  /*12c10*/  HMMA.16816.F32 R16, R20.reuse, R124, R16 ;  /* 0x0000007c1410723c */ /* 0x040ff00000001810 */
[----:B------:R-:W-:Y:S07]  /*12c20*/  HMMA.16816.F32 R104, R20, R126, R104 ;  /* 0x0000007e1468723c */ /* 0x000fee0000001868 */
[----:B------:R-:W-:Y:S02]  /*12c30*/  F2FP.PACK_AB R20, R158, R159 ;  /* 0x0000009f9e14723e */ /* 0x000fe400000000ff */
[----:B------:R-:W-:Y:S03]  /*12c40*/  F2FP.PACK_AB R21, R156, R157 ;  /* 0x0000009d9c15723e */ /* 0x000fe600000000ff */
[----:B------:R-:W-:Y:S02]  /*12c50*/  F2FP.PACK_AB R22, R154, R155 ;  /* 0x0000009b9a16723e */ /* 0x000fe400000000ff */
[----:B------:R-:W-:Y:S07]  /*12c60*/  F2FP.PACK_AB R23, R152, R153 ;  /* 0x000000999817723e */ /* 0x000fee00000000ff */
[C---:B------:R-:W-:Y:S08]  /*12c70*/  HMMA.16816.F32 R4, R20.reuse, R112, R4 ;  /* 0x000000701404723c */ /* 0x040ff00000001804 */
[C---:B------:R-:W-:Y:S01]  /*12c80*/  HMMA.16816.F32 R8, R20.reuse, R114, R8 ;  /* 0x000000721408723c */ /* 0x040fe20000001808 */
[----:B------:R-:W3:Y:S07]  /*12c90*/  LDSM.16.MT88.4 R112, [R202+0x5000] ;  /* 0x00500000ca70783b */ /* 0x000eee0000004200 */
[C---:B------:R-:W-:Y:S07]  /*12ca0*/  HMMA.16816.F32 R60, R20.reuse, R32, R60 ;  /* 0x00000020143c723c */ /* 0x040fee000000183c */
[----:B------:R-:W-:Y:S01]  /*12cb0*/  FFMA.FTZ R32, R37, c[0x0][0x2d0], -R110 ;  /* 0x0000b40025207a23 */ /* 0x000fe2000001086e */
[C---:B------:R-:W-:Y:S03]  /*12cc0*/  HMMA.16816.F32 R64, R20.reuse, R34, R64 ;  /* 0x000000221440723c */ /* 0x040fe60000001840 */
[----:B------:R4:W5:Y:S05]  /*12cd0*/  MUFU.EX2 R150, R32 ;  /* 0x0000002000967308 */ /* 0x00096a0000000800 */
[C---:B-1----:R-:W-:Y:S07]  /*12ce0*/  HMMA.16816.F32 R68, R20.reuse, R24, R68 ;  /* 0x000000181444723c */ /* 0x042fee0000001844 */
[--C-:B------:R-:W-:Y:S01]  /*12cf0*/  FFMA.FTZ R24, R39, c[0x0][0x2d0], -R108.reuse ;  /* 0x0000b40027187a23 */ /* 0x100fe2000001086c */
[C---:B------:R-:W-:Y:S03]  /*12d00*/  HMMA.16816.F32 R72, R20.reuse, R26, R72 ;  /* 0x0000001a1448723c */ /* 0x040fe60000001848 */
[----:B------:R1:W-:Y:S05]  /*12d10*/  MUFU.EX2 R148, R24 ;  /* 0x0000001800947308 */ /* 0x0003ea0000000800 */
[C---:B--2---:R-:W-:Y:S04]  /*12d20*/  HMMA.16816.F32 R76, R20.reuse, R28, R76 ;  /* 0x0000001c144c723c */ /* 0x044fe8000000184c */
[----:B----4-:R-:W-:Y:S02]  /*12d30*/  FFMA.FTZ R32, R38, c[0x0][0x2d0], -R108 ;  /* 0x0000b40026207a23 */ /* 0x010fe4000001086c */
[----:B------:R-:W-:Y:S01]  /*12d40*/  LDSM.16.MT88.4 R36, [R204+0x5000] ;  /* 0x00500000cc24783b */ /* 0x000fe20000004200 */
[----:B------:R-:W-:Y:S01]  /*12d50*/  FFMA.FTZ R28, R41, c[0x0][0x2d0], -R110 ;  /* 0x0000b400291c7a23 */ /* 0x000fe2000001086e */
[C---:B------:R-:W-:Y:S01]  /*12d60*/  HMMA.16816.F32 R80, R20.reuse, R30, R80 ;  /* 0x0000001e1450723c */ /* 0x040fe20000001850 */
[----:B------:R2:W4:Y:S03]  /*12d70*/  MUFU.EX2 R149, R32 ;  /* 0x0000002000957308 */ /* 0x0005260000000800 */
[----:B-----5:R-:W-:Y:S04]  /*12d80*/  FADD.FTZ R2, R150, R2 ;  /* 0x0000000296027221 */ /* 0x020fe80000010000 */
[C---:B---3--:R-:W-:Y:S03]  /*12d90*/  HMMA.16816.F32 R84, R20.reuse, R112, R84 ;  /* 0x000000701454723c */ /* 0x048fe60000001854 */
[----:B------:R3:W5:Y:S01]  /*12da0*/  MUFU.EX2 R146, R28 ;  /* 0x0000001c00927308 */ /* 0x0007620000000800 */
[----:B-1----:R-:W-:Y:S01]  /*12db0*/  LDSM.16.MT88.4 R24, [R205+0x5000] ;  /* 0x00500000cd18783b */ /* 0x002fe20000004200 */
[----:B------:R-:W-:Y:S03]  /*12dc0*/  FADD.FTZ R2, R147, R2 ;  /* 0x0000000293027221 */ /* 0x000fe60000010000 */
[C---:B------:R-:W-:Y:S04]  /*12dd0*/  HMMA.16816.F32 R88, R20.reuse, R114, R88 ;  /* 0x000000721458723c */ /* 0x040fe80000001858 */
[----:B--2---:R-:W1:Y:S01]  /*12de0*/  LDSM.16.MT88.4 R32, [R203+0x5000] ;  /* 0x00500000cb20783b */ /* 0x004e620000004200 */
[----:B----4-:R-:W-:Y:S04]  /*12df0*/  FADD.FTZ R0, R149, R0 ;  /* 0x0000000095007221 */ /* 0x010fe80000010000 */
[----:B------:R-:W-:Y:S03]  /*12e00*/  FADD.FTZ R0, R148, R0 ;  /* 0x0000000094007221 */ /* 0x000fe60000010000 */
[----:B---3--:R-:W-:Y:S02]  /*12e10*/  FFMA.FTZ R28, R42, c[0x0][0x2d0], -R108 ;  /* 0x0000b4002a1c7a23 */ /* 0x008fe4000001086c */
[----:B------:R-:W-:Y:S01]  /*12e20*/  LDSM.16.MT88.4 R40, [R205+0x2000] ;  /* 0x00200000cd28783b */ /* 0x000fe20000004200 */
[----:B-----5:R-:W-:Y:S01]  /*12e30*/  FADD.FTZ R2, R146, R2 ;  /* 0x0000000292027221 */ /* 0x020fe20000010000 */
[----:B------:R2:W3:Y:S06]  /*12e40*/  MUFU.EX2 R145, R28 ;  /* 0x0000001c00917308 */ /* 0x0004ec0000000800 */
[----:B--2---:R-:W2:Y:S01]  /*12e50*/  LDSM.16.MT88.4 R28, [R202+0x2000] ;  /* 0x00200000ca1c783b */ /* 0x004ea20000004200 */
[----:B---3--:R-:W-:Y:S01]  /*12e60*/  FADD.FTZ R0, R145, R0 ;  /* 0x0000000091007221 */ /* 0x008fe20000010000 */
[C---:B-1----:R-:W-:Y:S03]  /*12e70*/  HMMA.16816.F32 R12, R20.reuse, R32, R12 ;  /* 0x00000020140c723c */ /* 0x042fe6000000180c */
[----:B------:R-:W-:Y:S05]  /*12e80*/  FADD.FTZ R0, R144, R0 ;  /* 0x0000000090007221 */ /* 0x000fea0000010000 */
[C---:B------:R-:W-:Y:S01]  /*12e90*/  HMMA.16816.F32 R92, R20.reuse, R34, R92 ;  /* 0x00000022145c723c */ /* 0x040fe2000000185c */
[----:B------:R-:W-:Y:S07]  /*12ea0*/  LDSM.16.MT88.4 R32, [R202+0x5800] ;  /* 0x00580000ca20783b */ /* 0x000fee0000004200 */
[C---:B------:R-:W-:Y:S08]  /*12eb0*/  HMMA.16816.F32 R96, R20.reuse, R24, R96 ;  /* 0x000000181460723c */ /* 0x040ff00000001860 */
[C---:B------:R-:W-:Y:S01]  /*12ec0*/  HMMA.16816.F32 R100, R20.reuse, R26, R100 ;  /* 0x0000001a1464723c */ /* 0x040fe20000001864 */
[----:B------:R-:W1:Y:S07]  /*12ed0*/  LDSM.16.MT88.4 R24, [R204+0x2000] ;  /* 0x00200000cc18783b */ /* 0x000e6e0000004200 */
[C---:B------:R-:W-:Y:S07]  /*12ee0*/  HMMA.16816.F32 R16, R20.reuse, R36, R16 ;  /* 0x000000241410723c */ /* 0x040fee0000001810 */
[--C-:B------:R-:W-:Y:S01]  /*12ef0*/  FFMA.FTZ R36, R44, c[0x0][0x2d0], -R110.reuse ;  /* 0x0000b4002c247a23 */ /* 0x100fe2000001086e */
[----:B------:R-:W-:Y:S03]  /*12f00*/  HMMA.16816.F32 R104, R20, R38, R104 ;  /* 0x000000261468723c */ /* 0x000fe60000001868 */
[----:B------:R3:W4:Y:S01]  /*12f10*/  MUFU.EX2 R127, R36 ;  /* 0x00000024007f7308 */ /* 0x0007220000000800 */
[--C-:B------:R-:W-:Y:S03]  /*12f20*/  FFMA.FTZ R44, R56, c[0x0][0x2d0], -R110.reuse ;  /* 0x0000b400382c7a23 */ /* 0x100fe6000001086e */
[----:B------:R-:W-:Y:S02]  /*12f30*/  F2FP.PACK_AB R20, R150, R151 ;  /* 0x000000979614723e */ /* 0x000fe400000000ff */
[----:B------:R-:W-:Y:S03]  /*12f40*/  F2FP.PACK_AB R21, R148, R149 ;  /* 0x000000959415723e */ /* 0x000fe600000000ff */
[----:B------:R-:W-:Y:S02]  /*12f50*/  F2FP.PACK_AB R22, R146, R147 ;  /* 0x000000939216723e */ /* 0x000fe400000000ff */
[----:B------:R-:W-:Y:S07]  /*12f60*/  F2FP.PACK_AB R23, R144, R145 ;  /* 0x000000919017723e */ /* 0x000fee00000000ff */
[C---:B--2---:R-:W-:Y:S03]  /*12f70*/  HMMA.16816.F32 R4, R20.reuse, R28, R4 ;  /* 0x0000001c1404723c */ /* 0x044fe60000001804 */
[----:B---3--:R-:W-:Y:S05]  /*12f80*/  FFMA.FTZ R36, R45, c[0x0][0x2d0], -R110 ;  /* 0x0000b4002d247a23 */ /* 0x008fea000001086e */
[C---:B------:R-:W-:Y:S01]  /*12f90*/  HMMA.16816.F32 R8, R20.reuse, R30, R8 ;  /* 0x0000001e1408723c */ /* 0x040fe20000001808 */
[----:B------:R-:W2:Y:S01]  /*12fa0*/  LDSM.16.MT88.4 R28, [R203+0x5800] ;  /* 0x00580000cb1c783b */ /* 0x000ea20000004200 */
[----:B------:R3:W5:Y:S02]  /*12fb0*/  MUFU.EX2 R126, R36 ;  /* 0x00000024007e7308 */ /* 0x0007640000000800 */
[----:B----4-:R-:W-:Y:S04]  /*12fc0*/  FADD.FTZ R2, R127, R2 ;  /* 0x000000027f027221 */ /* 0x010fe80000010000 */
[C---:B------:R-:W-:Y:S08]  /*12fd0*/  HMMA.16816.F32 R60, R20.reuse, R116, R60 ;  /* 0x00000074143c723c */ /* 0x040ff0000000183c */
[C---:B------:R-:W-:Y:S01]  /*12fe0*/  HMMA.16816.F32 R64, R20.reuse, R118, R64 ;  /* 0x000000761440723c */ /* 0x040fe20000001840 */
[----:B------:R-:W-:Y:S07]  /*12ff0*/  LDSM.16.MT88.4 R116, [R202+0x3000] ;  /* 0x00300000ca74783b */ /* 0x000fee0000004200 */
[C---:B------:R-:W-:Y:S01]  /*13000*/  HMMA.16816.F32 R68, R20.reuse, R40, R68 ;  /* 0x000000281444723c */ /* 0x040fe20000001844 */
[----:B---3--:R-:W3:Y:S03]  /*13010*/  LDSM.16.MT88.4 R36, [R205+0x5800] ;  /* 0x00580000cd24783b */ /* 0x008ee60000004200 */
[----:B-----5:R-:W-:Y:S03]  /*13020*/  FADD.FTZ R2, R126, R2 ;  /* 0x000000027e027221 */ /* 0x020fe60000010000 */
[--C-:B------:R-:W-:Y:S01]  /*13030*/  FFMA.FTZ R40, R46, c[0x0][0x2d0], -R108.reuse ;  /* 0x0000b4002e287a23 */ /* 0x100fe2000001086c */
[C---:B------:R-:W-:Y:S03]  /*13040*/  HMMA.16816.F32 R72, R20.reuse, R42, R72 ;  /* 0x0000002a1448723c */ /* 0x040fe60000001848 */
[----:B------:R4:W5:Y:S05]  /*13050*/  MUFU.EX2 R125, R40 ;  /* 0x00000028007d7308 */ /* 0x00096a0000000800 */
[C---:B-1----:R-:W-:Y:S07]  /*13060*/  HMMA.16816.F32 R76, R20.reuse, R24, R76 ;  /* 0x00000018144c723c */ /* 0x042fee000000184c */
[----:B------:R-:W-:Y:S01]  /*13070*/  FFMA.FTZ R24, R47, c[0x0][0x2d0], -R108 ;  /* 0x0000b4002f187a23 */ /* 0x000fe2000001086c */
[C---:B------:R-:W-:Y:S03]  /*13080*/  HMMA.16816.F32 R80, R20.reuse, R26, R80 ;  /* 0x0000001a1450723c */ /* 0x040fe60000001850 */
[----:B------:R1:W1:Y:S05]  /*13090*/  MUFU.EX2 R124, R24 ;  /* 0x00000018007c7308 */ /* 0x00026a0000000800 */
[C---:B------:R-:W-:Y:S01]  /*130a0*/  HMMA.16816.F32 R84, R20.reuse, R32, R84 ;  /* 0x000000201454723c */ /* 0x040fe20000001854 */
[----:B----4-:R-:W-:Y:S03]  /*130b0*/  LDSM.16.MT88.4 R40, [R203+0x6000] ;  /* 0x00600000cb28783b */ /* 0x010fe60000004200 */
[----:B-----5:R-:W-:Y:S03]  /*130c0*/  FADD.FTZ R0, R125, R0 ;  /* 0x000000007d007221 */ /* 0x020fe60000010000 */
[----:B------:R-:W-:Y:S01]  /*130d0*/  FFMA.FTZ R32, R48, c[0x0][0x2d0], -R110 ;  /* 0x0000b40030207a23 */ /* 0x000fe2000001086e */
[C---:B------:R-:W-:Y:S03]  /*130e0*/  HMMA.16816.F32 R88, R20.reuse, R34, R88 ;  /* 0x000000221458723c */ /* 0x040fe60000001858 */
[----:B------:R4:W5:Y:S05]  /*130f0*/  MUFU.EX2 R143, R32 ;  /* 0x00000020008f7308 */ /* 0x00096a0000000800 */
[C---:B--2---:R-:W-:Y:S01]  /*13100*/  HMMA.16816.F32 R12, R20.reuse, R28, R12 ;  /* 0x0000001c140c723c */ /* 0x044fe2000000180c */
[----:B-1----:R-:W1:Y:S03]  /*13110*/  LDSM.16.MT88.4 R24, [R204+0x5800] ;  /* 0x00580000cc18783b */ /* 0x002e660000004200 */
[----:B------:R-:W-:Y:S03]  /*13120*/  FADD.FTZ R0, R124, R0 ;  /* 0x000000007c007221 */ /* 0x000fe60000010000 */
[----:B------:R-:W-:Y:S01]  /*13130*/  FFMA.FTZ R28, R50, c[0x0][0x2d0], -R108 ;  /* 0x0000b400321c7a23 */ /* 0x000fe2000001086c */
[C---:B------:R-:W-:Y:S03]  /*13140*/  HMMA.16816.F32 R92, R20.reuse, R30, R92 ;  /* 0x0000001e145c723c */ /* 0x040fe6000000185c */
[----:B------:R2:W2:Y:S05]  /*13150*/  MUFU.EX2 R141, R28 ;  /* 0x0000001c008d7308 */ /* 0x0004aa0000000800 */
[C---:B---3--:R-:W-:Y:S04]  /*13160*/  HMMA.16816.F32 R96, R20.reuse, R36, R96 ;  /* 0x000000241460723c */ /* 0x048fe80000001860 */
[----:B----4-:R-:W-:Y:S02]  /*13170*/  FFMA.FTZ R32, R49, c[0x0][0x2d0], -R110 ;  /* 0x0000b40031207a23 */ /* 0x010fe4000001086e */
[----:B-----5:R-:W-:Y:S02]  /*13180*/  FADD.FTZ R2, R143, R2 ;  /* 0x000000028f027221 */ /* 0x020fe40000010000 */
[C---:B------:R-:W-:Y:S01]  /*13190*/  HMMA.16816.F32 R100, R20.reuse, R38, R100 ;  /* 0x000000261464723c */ /* 0x040fe20000001864 */
[----:B------:R3:W4:Y:S03]  /*131a0*/  MUFU.EX2 R142, R32 ;  /* 0x00000020008e7308 */ /* 0x0007260000000800 */
[----:B------:R-:W-:Y:S01]  /*131b0*/  FFMA.FTZ R36, R53, c[0x0][0x2d0], -R110 ;  /* 0x0000b40035247a23 */ /* 0x000fe2000001086e */
[----:B--2---:R-:W2:Y:S06]  /*131c0*/  LDSM.16.MT88.4 R28, [R202+0x2800] ;  /* 0x00280000ca1c783b */ /* 0x004eac0000004200 */
[----:B------:R5:W-:Y:S01]  /*131d0*/  MUFU.EX2 R138, R36 ;  /* 0x00000024008a7308 */ /* 0x000be20000000800 */
[----:B------:R-:W-:Y:S01]  /*131e0*/  FADD.FTZ R0, R141, R0 ;  /* 0x000000008d007221 */ /* 0x000fe20000010000 */
[C---:B-1----:R-:W-:Y:S03]  /*131f0*/  HMMA.16816.F32 R16, R20.reuse, R24, R16 ;  /* 0x000000181410723c */ /* 0x042fe60000001810 */
[----:B---3--:R-:W-:Y:S05]  /*13200*/  FFMA.FTZ R32, R51, c[0x0][0x2d0], -R108 ;  /* 0x0000b40033207a23 */ /* 0x008fea000001086c */
[----:B------:R-:W-:Y:S01]  /*13210*/  HMMA.16816.F32 R104, R20, R26, R104 ;  /* 0x0000001a1468723c */ /* 0x000fe20000001868 */
[----:B------:R-:W-:Y:S01]  /*13220*/  LDSM.16.MT88.4 R48, [R204+0x6000] ;  /* 0x00600000cc30783b */ /* 0x000fe20000004200 */
[----:B------:R1:W3:Y:S02]  /*13230*/  MUFU.EX2 R140, R32 ;  /* 0x00000020008c7308 */ /* 0x0002e40000000800 */
[----:B------:R-:W-:Y:S03]  /*13240*/  FFMA.FTZ R24, R52, c[0x0][0x2d0], -R110 ;  /* 0x0000b40034187a23 */ /* 0x000fe6000001086e */
[----:B------:R-:W-:Y:S01]  /*13250*/  F2FP.PACK_AB R20, R126, R127 ;  /* 0x0000007f7e14723e */ /* 0x000fe200000000ff */
[--C-:B-----5:R-:W-:Y:S04]  /*13260*/  FFMA.FTZ R36, R54, c[0x0][0x2d0], -R108.reuse ;  /* 0x0000b40036247a23 */ /* 0x120fe8000001086c */
[----:B------:R5:W5:Y:S01]  /*13270*/  MUFU.EX2 R139, R24 ;  /* 0x00000018008b7308 */ /* 0x000b620000000800 */
[----:B------:R-:W-:Y:S02]  /*13280*/  F2FP.PACK_AB R21, R124, R125 ;  /* 0x0000007d7c15723e */ /* 0x000fe400000000ff */
[----:B----4-:R-:W-:Y:S07]  /*13290*/  F2FP.PACK_AB R22, R142, R143 ;  /* 0x0000008f8e16723e */ /* 0x010fee00000000ff */
[----:B------:R4:W-:Y:S01]  /*132a0*/  MUFU.EX2 R137, R36 ;  /* 0x0000002400897308 */ /* 0x0009e20000000800 */
[----:B-1----:R-:W1:Y:S01]  /*132b0*/  LDSM.16.MT88.4 R32, [R203+0x2800] ;  /* 0x00280000cb20783b */ /* 0x002e620000004200 */
[----:B---3--:R-:W-:Y:S07]  /*132c0*/  F2FP.PACK_AB R23, R140, R141 ;  /* 0x0000008d8c17723e */ /* 0x008fee00000000ff */
[C---:B--2---:R-:W-:Y:S01]  /*132d0*/  HMMA.16816.F32 R4, R20.reuse, R28, R4 ;  /* 0x0000001c1404723c */ /* 0x044fe20000001804 */
[----:B-----5:R-:W2:Y:S06]  /*132e0*/  LDSM.16.MT88.4 R24, [R205+0x2800] ;  /* 0x00280000cd18783b */ /* 0x020eac0000004200 */
[----:B------:R-:W-:Y:S01]  /*132f0*/  FFMA.FTZ R28, R55, c[0x0][0x2d0], -R108 ;  /* 0x0000b400371c7a23 */ /* 0x000fe2000001086c */
[C---:B------:R-:W-:Y:S01]  /*13300*/  HMMA.16816.F32 R8, R20.reuse, R30, R8 ;  /* 0x0000001e1408723c */ /* 0x040fe20000001808 */
[----:B------:R3:W-:Y:S01]  /*13310*/  MUFU.EX2 R55, R44 ;  /* 0x0000002c00377308 */ /* 0x0007e20000000800 */
[----:B----4-:R-:W4:Y:S09]  /*13320*/  LDSM.16.MT88.4 R36, [R204+0x2800] ;  /* 0x00280000cc24783b */ /* 0x010f320000004200 */
[----:B------:R5:W2:Y:S01]  /*13330*/  MUFU.EX2 R136, R28 ;  /* 0x0000001c00887308 */ /* 0x000aa20000000800 */
[C---:B-1----:R-:W-:Y:S01]  /*13340*/  HMMA.16816.F32 R60, R20.reuse, R32, R60 ;  /* 0x00000020143c723c */ /* 0x042fe2000000183c */
[----:B---3--:R-:W-:Y:S06]  /*13350*/  LDSM.16.MT88.4 R44, [R205+0x6000] ;  /* 0x00600000cd2c783b */ /* 0x008fec0000004200 */
[----:B------:R-:W-:Y:S01]  /*13360*/  FFMA.FTZ R32, R57, c[0x0][0x2d0], -R110 ;  /* 0x0000b40039207a23 */ /* 0x000fe2000001086e */
[C---:B------:R-:W-:Y:S01]  /*13370*/  HMMA.16816.F32 R64, R20.reuse, R34, R64 ;  /* 0x000000221440723c */ /* 0x040fe20000001840 */
[----:B-----5:R-:W1:Y:S02]  /*13380*/  LDSM.16.MT88.4 R28, [R202+0x6000] ;  /* 0x00600000ca1c783b */ /* 0x020e640000004200 */
[----:B------:R3:W5:Y:S01]  /*13390*/  MUFU.EX2 R54, R32 ;  /* 0x0000002000367308 */ /* 0x0007620000000800 */
[----:B------:R-:W-:Y:S04]  /*133a0*/  MOV R110, R3 ;  /* 0x00000003006e7202 */ /* 0x000fe80000000f00 */
[C---:B--2---:R-:W-:Y:S08]  /*133b0*/  HMMA.16816.F32 R68, R20.reuse, R24, R68 ;  /* 0x000000181444723c */ /* 0x044ff00000001844 */
[C---:B------:R-:W-:Y:S01]  /*133c0*/  HMMA.16816.F32 R72, R20.reuse, R26, R72 ;  /* 0x0000001a1448723c */ /* 0x040fe20000001848 */
[----:B------:R-:W-:Y:S07]  /*133d0*/  LDSM.16.MT88.4 R24, [R205+0x3000] ;  /* 0x00300000cd18783b */ /* 0x000fee0000004200 */
[C---:B----4-:R-:W-:Y:S04]  /*133e0*/  HMMA.16816.F32 R76, R20.reuse, R36, R76 ;  /* 0x00000024144c723c */ /* 0x050fe8000000184c */
[--C-:B---3--:R-:W-:Y:S02]  /*133f0*/  FFMA.FTZ R32, R58, c[0x0][0x2d0], -R108.reuse ;  /* 0x0000b4003a207a23 */ /* 0x108fe4000001086c */
[----:B------:R-:W-:Y:S02]  /*13400*/  FFMA.FTZ R108, R59, c[0x0][0x2d0], -R108 ;  /* 0x0000b4003b6c7a23 */ /* 0x000fe4000001086c */
[C---:B------:R-:W-:Y:S01]  /*13410*/  HMMA.16816.F32 R80, R20.reuse, R38, R80 ;  /* 0x000000261450723c */ /* 0x040fe20000001850 */
[----:B------:R2:W-:Y:S07]  /*13420*/  MUFU.EX2 R53, R32 ;  /* 0x0000002000357308 */ /* 0x0005ee0000000800 */
[C---:B-1----:R-:W-:Y:S03]  /*13430*/  HMMA.16816.F32 R84, R20.reuse, R28, R84 ;  /* 0x0000001c1454723c */ /* 0x042fe60000001854 */
[----:B------:R-:W1:Y:S05]  /*13440*/  MUFU.EX2 R52, R108 ;  /* 0x0000006c00347308 */ /* 0x000e6a0000000800 */
[C---:B------:R-:W-:Y:S01]  /*13450*/  HMMA.16816.F32 R88, R20.reuse, R30, R88 ;  /* 0x0000001e1458723c */ /* 0x040fe20000001858 */
[----:B------:R-:W-:Y:S07]  /*13460*/  LDSM.16.MT88.4 R28, [R204+0x3000] ;  /* 0x00300000cc1c783b */ /* 0x000fee0000004200 */
[C---:B------:R-:W-:Y:S01]  /*13470*/  HMMA.16816.F32 R12, R20.reuse, R40, R12 ;  /* 0x00000028140c723c */ /* 0x040fe2000000180c */
[----:B--2---:R-:W2:Y:S07]  /*13480*/  LDSM.16.MT88.4 R32, [R203+0x3000] ;  /* 0x00300000cb20783b */ /* 0x004eae0000004200 */
[C---:B------:R-:W-:Y:S08]  /*13490*/  HMMA.16816.F32 R92, R20.reuse, R42, R92 ;  /* 0x0000002a145c723c */ /* 0x040ff0000000185c */
[C---:B------:R-:W-:Y:S08]  /*134a0*/  HMMA.16816.F32 R96, R20.reuse, R44, R96 ;  /* 0x0000002c1460723c */ /* 0x040ff00000001860 */
[C---:B------:R-:W-:Y:S08]  /*134b0*/  HMMA.16816.F32 R100, R20.reuse, R46, R100 ;  /* 0x0000002e1464723c */ /* 0x040ff00000001864 */
[C---:B------:R-:W-:Y:S08]  /*134c0*/  HMMA.16816.F32 R16, R20.reuse, R48, R16 ;  /* 0x000000301410723c */ /* 0x040ff00000001810 */
[----:B------:R-:W-:Y:S07]  /*134d0*/  HMMA.16816.F32 R104, R20, R50, R104 ;  /* 0x000000321468723c */ /* 0x000fee0000001868 */
[----:B------:R-:W-:Y:S02]  /*134e0*/  F2FP.PACK_AB R20, R138, R139 ;  /* 0x0000008b8a14723e */ /* 0x000fe400000000ff */
[----:B------:R-:W-:Y:S03]  /*134f0*/  F2FP.PACK_AB R21, R136, R137 ;  /* 0x000000898815723e */ /* 0x000fe600000000ff */
[----:B-----5:R-:W-:Y:S02]  /*13500*/  F2FP.PACK_AB R22, R54, R55 ;  /* 0x000000373616723e */ /* 0x020fe400000000ff */
[----:B-1----:R-:W-:Y:S07]  /*13510*/  F2FP.PACK_AB R23, R52, R53 ;  /* 0x000000353417723e */ /* 0x002fee00000000ff */
[C---:B------:R-:W-:Y:S01]  /*13520*/  HMMA.16816.F32 R112, R20.reuse, R116, R4 ;  /* 0x000000741470723c */ /* 0x040fe20000001804 */
[----:B------:R-:W1:Y:S07]  /*13530*/  LDSM.16.MT88.4 R4, [R202+0x6800] ;  /* 0x00680000ca04783b */ /* 0x000e6e0000004200 */
[C---:B------:R-:W-:Y:S01]  /*13540*/  HMMA.16816.F32 R116, R20.reuse, R118, R8 ;  /* 0x000000761474723c */ /* 0x040fe20000001808 */
[----:B------:R-:W3:Y:S07]  /*13550*/  LDSM.16.MT88.4 R8, [R203+0x6800] ;  /* 0x00680000cb08783b */ /* 0x000eee0000004200 */
[C---:B--2---:R-:W-:Y:S08]  /*13560*/  HMMA.16816.F32 R60, R20.reuse, R32, R60 ;  /* 0x00000020143c723c */ /* 0x044ff0000000183c */
[C---:B------:R-:W-:Y:S08]  /*13570*/  HMMA.16816.F32 R64, R20.reuse, R34, R64 ;  /* 0x000000221440723c */ /* 0x040ff00000001840 */
[C---:B------:R-:W-:Y:S08]  /*13580*/  HMMA.16816.F32 R68, R20.reuse, R24, R68 ;  /* 0x000000181444723c */ /* 0x040ff00000001844 */
[C---:B------:R-:W-:Y:S01]  /*13590*/  HMMA.16816.F32 R72, R20.reuse, R26, R72 ;  /* 0x0000001a1448723c */ /* 0x040fe20000001848 */
[----:B------:R-:W2:Y:S07]  /*135a0*/  LDSM.16.MT88.4 R24, [R205+0x6800] ;  /* 0x00680000cd18783b */ /* 0x000eae0000004200 */
[C---:B------:R-:W-:Y:S08]  /*135b0*/  HMMA.16816.F32 R76, R20.reuse, R28, R76 ;  /* 0x0000001c144c723c */ /* 0x040ff0000000184c */
[C---:B------:R-:W-:Y:S08]  /*135c0*/  HMMA.16816.F32 R80, R20.reuse, R30, R80 ;  /* 0x0000001e1450723c */ /* 0x040ff00000001850 */
[C---:B-1----:R-:W-:Y:S08]  /*135d0*/  HMMA.16816.F32 R84, R20.reuse, R4, R84 ;  /* 0x000000041454723c */ /* 0x042ff00000001854 */
[C---:B------:R-:W-:Y:S01]  /*135e0*/  HMMA.16816.F32 R88, R20.reuse, R6, R88 ;  /* 0x000000061458723c */ /* 0x040fe20000001858 */
[----:B------:R-:W1:Y:S07]  /*135f0*/  LDSM.16.MT88.4 R4, [R204+0x6800] ;  /* 0x00680000cc04783b */ /* 0x000e6e0000004200 */
[C---:B---3--:R-:W-:Y:S08]  /*13600*/  HMMA.16816.F32 R120, R20.reuse, R8, R12 ;  /* 0x000000081478723c */ /* 0x048ff0000000180c */
[C---:B------:R-:W-:Y:S08]  /*13610*/  HMMA.16816.F32 R92, R20.reuse, R10, R92 ;  /* 0x0000000a145c723c */ /* 0x040ff0000000185c */
[C---:B--2---:R-:W-:Y:S08]  /*13620*/  HMMA.16816.F32 R96, R20.reuse, R24, R96 ;  /* 0x000000181460723c */ /* 0x044ff00000001860 */
        /* <DEDUP_REMOVED lines=14> */
.L_x_1669:
        /* <DEDUP_REMOVED lines=8> */
.L_x_1736:
        /* <DEDUP_REMOVED lines=85> */
.L_x_1638:
[----:B------:R-:W1:Y:S01]  /*13ce0*/  S2R R11, SR_TID.X ;  /* 0x00000000000b7919 */ /* 0x000e620000002100 */
[----:B------:R-:W-:Y:S01]  /*13cf0*/  BSSY B0, `(.L_x_1674) ;  /* 0x0000010000007945 */ /* 0x000fe20003800000 */
[----:B-1----:R-:W-:-:S13]  /*13d00*/  LOP3.LUT P0, RZ, R11, 0xff, RZ, 0xc0, !PT ;  /* 0x000000ff0bff7812 */ /* 0x002fda000780c0ff */
[----:B------:R-:W-:Y:S05]  /*13d10*/  @P0 BRA `(.L_x_1675) ;  /* 0x000000d000000947 */ /* 0x000fea0003800000 */
[----:B------:R-:W1:Y:S01]  /*13d20*/  S2R R4, SR_LANEID ;  /* 0x0000000000047919 */ /* 0x000e620000000000 */
[----:B------:R-:W-:Y:S01]  /*13d30*/  VOTEU.ANY UR4, UPT, PT ;  /* 0x0000000000047886 */ /* 0x000fe200038e0100 */
[----:B------:R-:W-:Y:S01]  /*13d40*/  IMAD.MOV.U32 R5, RZ, RZ, c[0x0][0x564] ;  /* 0x00015900ff057624 */ /* 0x000fe200078e00ff */
[----:B------:R-:W1:Y:S08]  /*13d50*/  FLO.U32 R3, UR4 ;  /* 0x0000000400037d00 */ /* 0x000e7000080e0000 */
[----:B------:R-:W2:Y:S01]  /*13d60*/  POPC R2, UR4 ;  /* 0x0000000400027d09 */ /* 0x000ea20008000000 */
[----:B-1----:R-:W-:Y:S01]  /*13d70*/  ISETP.EQ.U32.AND P0, PT, R3, R4, PT ;  /* 0x000000040300720c */ /* 0x002fe20003f02070 */
[----:B------:R-:W-:-:S12]  /*13d80*/  IMAD.MOV.U32 R4, RZ, RZ, c[0x0][0x560] ;  /* 0x00015800ff047624 */ /* 0x000fd800078e00ff */
[----:B--2---:R1:W2:Y:S04]  /*13d90*/  @P0 ATOMG.E.ADD.STRONG.GPU PT, R2, [R4.64], R2 ;  /* 0x00000002040209a8 */ /* 0x0042a800081ee1ca */
[----:B-1----:R-:W1:Y:S04]  /*13da0*/  S2R R4, SR_LTMASK ;  /* 0x0000000000047919 */ /* 0x002e680000003900 */
[----:B--2---:R1:W2:Y:S02]  /*13db0*/  SHFL.IDX PT, R3, R2, R3, 0x1f ;  /* 0x00001f0302037589 */ /* 0x0042a400000e0000 */
[----:B-1----:R-:W-:-:S06]  /*13dc0*/  LOP3.LUT R2, R4, UR4, RZ, 0xc0, !PT ;  /* 0x0000000404027c12 */ /* 0x002fcc000f8ec0ff */
[----:B------:R-:W2:Y:S02]  /*13dd0*/  POPC R2, R2 ;  /* 0x0000000200027309 */ /* 0x000ea40000000000 */
[----:B--2---:R-:W-:-:S06]  /*13de0*/  IADD3 R240, R3, c[0x0][0xc], R2 ;  /* 0x0000030003f07a10 */ /* 0x004fcc0007ffe002 */
.L_x_1675:
[----:B------:R-:W-:Y:S05]  /*13df0*/  BSYNC B0 ;  /* 0x0000000000007941 */ /* 0x000fea0003800000 */
.L_x_1674:
[----:B------:R-:W-:Y:S01]  /*13e00*/  PRMT R0, R0, 0x9910, RZ ;  /* 0x0000991000007816 */ /* 0x000fe200000000ff */
[----:B------:R-:W-:Y:S01]  /*13e10*/  IMAD.SHL.U32 R28, R232, 0x8, RZ ;  /* 0x00000008e81c7824 */ /* 0x000fe200078e00ff */
[----:B------:R-:W-:Y:S01]  /*13e20*/  BSSY B1, `(.L_x_1676) ;  /* 0x00002ac000017945 */ /* 0x000fe20003800000 */
[----:B------:R-:W-:Y:S01]  /*13e30*/  IMAD.MOV.U32 R95, RZ, RZ, R240 ;  /* 0x000000ffff5f7224 */ /* 0x000fe200078e00f0 */
[----:B------:R-:W-:Y:S02]  /*13e40*/  ISETP.NE.AND P0, PT, R0, RZ, PT ;  /* 0x000000ff0000720c */ /* 0x000fe40003f05270 */
[----:B------:R-:W-:Y:S02]  /*13e50*/  SHF.R.S32.HI R30, RZ, 0x1f, R209 ;  /* 0x0000001fff1e7819 */ /* 0x000fe400000114d1 */
[----:B------:R-:W-:-:S02]  /*13e60*/  SHF.R.S32.HI R9, RZ, 0x1f, R233 ;  /* 0x0000001fff097819 */ /* 0x000fc400000114e9 */
[----:B------:R-:W-:-:S07]  /*13e70*/  SHF.R.S32.HI R29, RZ, 0x1f, R28 ;  /* 0x0000001fff1d7819 */ /* 0x000fce000001141c */
        /* <DEDUP_REMOVED lines=113> */
.L_x_1678:
[----:B-1----:R-:W2:Y:S01]  /*14590*/  LDL R24, [R1+0x4] ;  /* 0x0000040001187983 */ /* 0x002ea20000100800 */
[----:B------:R-:W-:Y:S01]  /*145a0*/  ISETP.GT.AND P2, PT, R2, 0x1, PT ;  /* 0x000000010200780c */ /* 0x000fe20003f44270 */
[----:B------:R-:W-:Y:S01]  /*145b0*/  IMAD.MOV.U32 R2, RZ, RZ, 0x368 ;  /* 0x00000368ff027424 */ /* 0x000fe200078e00ff */
[----:B------:R-:W-:-:S02]  /*145c0*/  SHF.R.S32.HI R0, RZ, 0x1f, R7 ;  /* 0x0000001fff007819 */ /* 0x000fc40000011407 */
[----:B------:R-:W-:Y:S02]  /*145d0*/  LOP3.LUT R3, R7, 0xffffffe0, RZ, 0xc0, !PT ;  /* 0xffffffe007037812 */ /* 0x000fe400078ec0ff */
[----:B------:R-:W-:Y:S02]  /*145e0*/  SEL R2, R2, 0x328, P2 ;  /* 0x0000032802027807 */ /* 0x000fe40001000000 */
[----:B------:R-:W-:Y:S01]  /*145f0*/  LEA.HI R0, R0, R10, RZ, 0x3 ;  /* 0x0000000a00007211 */ /* 0x000fe200078f18ff */
[----:B------:R-:W-:Y:S01]  /*14600*/  IMAD.IADD R16, R11, 0x1, -R3 ;  /* 0x000000010b107824 */ /* 0x000fe200078e0a03 */
[----:B------:R1:W3:Y:S01]  /*14610*/  LDC.64 R4, c[0x0][R2+0x170] ;  /* 0x00005c0002047b82 */ /* 0x0002e20000000a00 */
[----:B------:R-:W-:Y:S02]  /*14620*/  ISETP.NE.U32.AND P0, PT, RZ, c[0x0][0x500], PT ;  /* 0x00014000ff007a0c */ /* 0x000fe40003f05070 */
[----:B------:R-:W-:Y:S02]  /*14630*/  LOP3.LUT R0, R0, 0xffffff8, RZ, 0xc0, !PT ;  /* 0x0ffffff800007812 */ /* 0x000fe400078ec0ff */
[----:B------:R-:W-:-:S02]  /*14640*/  SHF.R.S32.HI R7, RZ, 0x1f, R16 ;  /* 0x0000001fff077819 */ /* 0x000fc40000011410 */
[----:B------:R-:W-:Y:S01]  /*14650*/  ISETP.NE.AND.EX P0, PT, RZ, c[0x0][0x504], PT, P0 ;  /* 0x00014100ff007a0c */ /* 0x000fe20003f05300 */
[----:B------:R1:W4:Y:S01]  /*14660*/  LDC.64 R12, c[0x0][R2+0x168] ;  /* 0x00005a00020c7b82 */ /* 0x0003220000000a00 */
[----:B------:R-:W-:Y:S01]  /*14670*/  IMAD.IADD R3, R10, 0x1, -R0 ;  /* 0x000000010a037824 */ /* 0x000fe200078e0a00 */
[----:B------:R-:W-:Y:S02]  /*14680*/  LEA.HI R0, R6, R6, RZ, 0x1 ;  /* 0x0000000606007211 */ /* 0x000fe400078f08ff */
[----:B------:R-:W-:Y:S01]  /*14690*/  LEA.HI R22, R7, R16, RZ, 0x2 ;  /* 0x0000001007167211 */ /* 0x000fe200078f10ff */
[----:B------:R-:W-:Y:S01]  /*146a0*/  IMAD.MOV.U32 R7, RZ, RZ, c[0x0][0x4e8] ;  /* 0x00013a00ff077624 */ /* 0x000fe200078e00ff */
[----:B------:R-:W-:Y:S02]  /*146b0*/  LOP3.LUT R0, R0, 0x1ffffffe, RZ, 0xc0, !PT ;  /* 0x1ffffffe00007812 */ /* 0x000fe400078ec0ff */
[----:B------:R1:W2:Y:S02]  /*146c0*/  LDC.64 R20, c[0x0][R2+0x178] ;  /* 0x00005e0002147b82 */ /* 0x0002a40000000a00 */
[----:B------:R-:W-:Y:S01]  /*146d0*/  ISETP.NE.AND P3, PT, R7, 0x1, PT ;  /* 0x000000010700780c */ /* 0x000fe20003f65270 */
[----:B------:R-:W-:Y:S01]  /*146e0*/  IMAD.IADD R0, R6, 0x1, -R0 ;  /* 0x0000000106007824 */ /* 0x000fe200078e0a00 */
[----:B------:R-:W-:-:S04]  /*146f0*/  SEL R7, R233, RZ, !P0 ;  /* 0x000000ffe9077207 */ /* 0x000fc80004000000 */
[----:B------:R1:W2:Y:S02]  /*14700*/  LDC.64 R18, c[0x0][R2+0x160] ;  /* 0x0000580002127b82 */ /* 0x0002a40000000a00 */
[----:B-1----:R-:W-:-:S05]  /*14710*/  SHF.R.S32.HI R2, RZ, 0x2, R22 ;  /* 0x00000002ff027819 */ /* 0x002fca0000011416 */
[----:B------:R-:W-:Y:S01]  /*14720*/  IMAD R15, R3, 0x10, R2 ;  /* 0x00000010030f7824 */ /* 0x000fe200078e0202 */
[----:B------:R-:W-:Y:S01]  /*14730*/  SEL R3, R9, RZ, !P0 ;  /* 0x000000ff09037207 */ /* 0x000fe20004000000 */
[----:B---3--:R-:W-:Y:S02]  /*14740*/  IMAD R2, R5, R7, RZ ;  /* 0x0000000705027224 */ /* 0x008fe400078e02ff */
[----:B------:R-:W-:Y:S02]  /*14750*/  IMAD R0, R0, 0x8, R15 ;  /* 0x0000000800007824 */ /* 0x000fe400078e020f */
[C---:B------:R-:W-:Y:S02]  /*14760*/  IMAD R9, R4.reuse, R3, R2 ;  /* 0x0000000304097224 */ /* 0x040fe400078e0202 */
[----:B------:R-:W-:Y:S02]  /*14770*/  IMAD R10, R241, 0x80, R0 ;  /* 0x00000080f10a7824 */ /* 0x000fe400078e0200 */
[----:B------:R-:W-:-:S04]  /*14780*/  IMAD.WIDE.U32 R2, R4, R7, RZ ;  /* 0x0000000704027225 */ /* 0x000fc800078e00ff */
[----:B------:R-:W-:-:S04]  /*14790*/  @P3 IMAD.HI.U32 R6, R10, c[0x0][0x4ec], RZ ;  /* 0x00013b000a063a27 */ /* 0x000fc800078e00ff */
[----:B----4-:R-:W-:-:S04]  /*147a0*/  IMAD.WIDE.U32 R4, R12, R235, RZ ;  /* 0x000000eb0c047225 */ /* 0x010fc800078e00ff */
[----:B------:R-:W-:Y:S01]  /*147b0*/  IMAD R11, R13, R235, RZ ;  /* 0x000000eb0d0b7224 */ /* 0x000fe200078e02ff */
[----:B-----5:R-:W-:Y:S01]  /*147c0*/  IADD3 R13, P1, P0, R2, R4, R8 ;  /* 0x00000004020d7210 */ /* 0x020fe2000783e008 */
[----:B------:R-:W-:Y:S01]  /*147d0*/  IMAD.MOV.U32 R0, RZ, RZ, R10 ;  /* 0x000000ffff007224 */ /* 0x000fe200078e000a */
[----:B------:R-:W-:Y:S01]  /*147e0*/  @P3 SHF.R.U32.HI R0, RZ, c[0x0][0x4f0], R6 ;  /* 0x00013c00ff003a19 */ /* 0x000fe20000011606 */
[----:B------:R-:W-:Y:S01]  /*147f0*/  IMAD.IADD R12, R3, 0x1, R9 ;  /* 0x00000001030c7824 */ /* 0x000fe200078e0209 */
[----:B------:R-:W-:Y:S01]  /*14800*/  SHF.R.S32.HI R9, RZ, 0x1f, R8 ;  /* 0x0000001fff097819 */ /* 0x000fe20000011408 */
[----:B------:R-:W-:Y:S02]  /*14810*/  IMAD.IADD R4, R5, 0x1, R11 ;  /* 0x0000000105047824 */ /* 0x000fe400078e020b */
[----:B------:R-:W-:Y:S01]  /*14820*/  IMAD R11, R14, c[0x0][0x4e8], RZ ;  /* 0x00013a000e0b7a24 */ /* 0x000fe200078e02ff */
[----:B--2---:R-:W-:-:S05]  /*14830*/  SEL R6, R24, RZ, P2 ;  /* 0x000000ff18067207 */ /* 0x004fca0001000000 */
        /* <DEDUP_REMOVED lines=18> */
[----:B------:R-:W-:-:S03]  /*14960*/  SEL R5, R5, c[0x0][0x454], P2 ;  /* 0x0001150005057a07 */ /* 0x000fc60001000000 */
[----:B------:R-:W-:Y:S01]  /*14970*/  SHFL.IDX PT, R4, R0, RZ, 0x1c1f ;  /* 0x001c1fff00047589 */ /* 0x000fe200000e0000 */
[----:B------:R-:W-:Y:S02]  /*14980*/  LEA.HI.X R3, R2, R5, R3, 0x2, P0 ;  /* 0x0000000502037211 */ /* 0x000fe400000f1403 */
[----:B------:R-:W-:Y:S01]  /*14990*/  LOP3.LUT P0, RZ, R16, 0x3, RZ, 0xc0, !PT ;  /* 0x0000000310ff7812 */ /* 0x000fe2000780c0ff */
[----:B------:R1:W-:Y:S04]  /*149a0*/  SHFL.IDX PT, R2, R0, 0x1, 0x1c1f ;  /* 0x003c1f0000027f89 */ /* 0x0003e800000e0000 */
[----:B------:R-:W2:Y:S04]  /*149b0*/  SHFL.IDX PT, R5, R3, RZ, 0x1c1f ;  /* 0x001c1fff03057589 */ /* 0x000ea800000e0000 */
[----:B------:R-:W3:Y:S01]  /*149c0*/  SHFL.IDX PT, R3, R3, 0x1, 0x1c1f ;  /* 0x003c1f0003037f89 */ /* 0x000ee200000e0000 */
[----:B-1----:R-:W-:-:S05]  /*149d0*/  IMAD R0, R241, 0x80, R15 ;  /* 0x00000080f1007824 */ /* 0x002fca00078e020f */
        /* <DEDUP_REMOVED lines=50> */
.L_x_1737:
[----:B------:R-:W-:Y:S05]  /*14d00*/  BRA.DIV ~URZ, `(.L_x_1681) ;  /* 0x00002ce27f007947 */ /* 0x000fea000b800000 */
[----:B------:R4:W2:Y:S02]  /*14d10*/  SHFL.IDX PT, R0, R10, RZ, 0x181f ;  /* 0x00181fff0a007589 */ /* 0x0008a400000e0000 */
.L_x_1738:
        /* <DEDUP_REMOVED lines=11> */
.L_x_1683:
[----:B------:R-:W-:Y:S05]  /*14dd0*/  BSYNC B0 ;  /* 0x0000000000007941 */ /* 0x000fea0003800000 */
.L_x_1682:
[----:B------:R-:W-:Y:S05]  /*14de0*/  BRA.DIV ~URZ, `(.L_x_1684) ;  /* 0x00002c627f007947 */ /* 0x000fea000b800000 */
[----:B---3--:R3:W4:Y:S04]  /*14df0*/  SHFL.IDX PT, R8, R7, 0x1, 0x181f ;  /* 0x00381f0007087f89 */ /* 0x00872800000e0000 */
[----:B--2---:R3:W2:Y:S02]  /*14e00*/  SHFL.IDX PT, R0, R10, 0x1, 0x181f ;  /* 0x00381f000a007f89 */ /* 0x0046a400000e0000 */
.L_x_1739:
        /* <DEDUP_REMOVED lines=12> */
.L_x_1686:
[----:B------:R-:W-:Y:S05]  /*14ed0*/  BSYNC B0 ;  /* 0x0000000000007941 */ /* 0x000fea0003800000 */
.L_x_1685:
[----:B------:R-:W-:Y:S05]  /*14ee0*/  BRA.DIV ~URZ, `(.L_x_1687) ;  /* 0x00002c227f007947 */ /* 0x000fea000b800000 */
[----:B----4-:R4:W3:Y:S02]  /*14ef0*/  SHFL.IDX PT, R8, R7, 0x2, 0x181f ;  /* 0x00581f0007087f89 */ /* 0x0108e400000e0000 */
.L_x_1740:
[----:B------:R-:W-:Y:S05]  /*14f00*/  BRA.DIV ~URZ, `(.L_x_1688) ;  /* 0x00002c727f007947 */ /* 0x000fea000b800000 */
[----:B--2---:R2:W4:Y:S02]  /*14f10*/  SHFL.IDX PT, R0, R10, 0x2, 0x181f ;  /* 0x00581f000a007f89 */ /* 0x00452400000e0000 */
.L_x_1741:
        /* <DEDUP_REMOVED lines=12> */
.L_x_1690:
[----:B------:R-:W-:Y:S05]  /*14fe0*/  BSYNC B0 ;  /* 0x0000000000007941 */ /* 0x000fea0003800000 */
.L_x_1689:
[----:B------:R-:W-:Y:S05]  /*14ff0*/  BRA.DIV ~URZ, `(.L_x_1691) ;  /* 0x00002be27f007947 */ /* 0x000fea000b800000 */
[----:B---34-:R-:W3:Y:S04]  /*15000*/  SHFL.IDX PT, R7, R7, 0x3, 0x181f ;  /* 0x00781f0007077f89 */ /* 0x018ee800000e0000 */
[----:B------:R4:W2:Y:S02]  /*15010*/  SHFL.IDX PT, R0, R10, 0x3, 0x181f ;  /* 0x00781f000a007f89 */ /* 0x0008a400000e0000 */
.L_x_1742:
        /* <DEDUP_REMOVED lines=13> */
.L_x_1679:
[----:B------:R-:W2:Y:S01]  /*150f0*/  LDL.LU R6, [R1+0x4] ;  /* 0x0000040001067983 */ /* 0x000ea20000300800 */
[----:B------:R-:W-:Y:S02]  /*15100*/  IMAD R0, R9, c[0x0][0x408], RZ ;  /* 0x0001020009007a24 */ /* 0x000fe400078e02ff */
[----:B-1----:R-:W-:-:S04]  /*15110*/  IMAD.WIDE.U32 R2, R8, c[0x0][0x408], RZ ;  /* 0x0001020008027a25 */ /* 0x002fc800078e00ff */
        /* <DEDUP_REMOVED lines=30> */
.L_x_1743:
[----:B------:R-:W-:Y:S05]  /*15300*/  BRA.DIV ~URZ, `(.L_x_1694) ;  /* 0x00002a027f007947 */ /* 0x000fea000b800000 */
[----:B------:R3:W4:Y:S02]  /*15310*/  SHFL.IDX PT, R0, R28, RZ, 0x1c1f ;  /* 0x001c1fff1c007589 */ /* 0x00072400000e0000 */
.L_x_1744:
        /* <DEDUP_REMOVED lines=100> */
.L_x_1696:
[----:B------:R-:W-:Y:S05]  /*15960*/  BSYNC B0 ;  /* 0x0000000000007941 */ /* 0x000fea0003800000 */
.L_x_1695:
[----:B------:R-:W-:Y:S05]  /*15970*/  BRA.DIV ~URZ, `(.L_x_1697) ;  /* 0x000023f27f007947 */ /* 0x000fea000b800000 */
[----:B--2---:R2:W1:Y:S04]  /*15980*/  SHFL.IDX PT, R5, R14, 0x1, 0x1c1f ;  /* 0x003c1f000e057f89 */ /* 0x00446800000e0000 */
[----:B----4-:R2:W4:Y:S02]  /*15990*/  SHFL.IDX PT, R0, R28, 0x1, 0x1c1f ;  /* 0x003c1f001c007f89 */ /* 0x01052400000e0000 */
.L_x_1745:
        /* <DEDUP_REMOVED lines=11> */
[----:B------:R-:W-:Y:S02]  /*15a50*/  @!P0 LEA R2, P3, R13, R0, 0x2 ;  /* 0x000000000d028211 */ /* 0x000fe400078610ff */
        /* <DEDUP_REMOVED lines=58> */
.L_x_1677:
        /* <DEDUP_REMOVED lines=8> */
[----:B------:R-:W-:-:S08]  /*15e80*/  IMAD.WIDE R4, R233, R4, c[0x0][0x500] ;  /* 0x00014000e9047625 */ /* 0x000fd000078e0204 */
        /* <DEDUP_REMOVED lines=11> */
.L_x_1698:
        /* <DEDUP_REMOVED lines=13> */
[----:B------:R-:W-:Y:S02]  /*16010*/  ISETP.GT.AND P2, PT, R18, 0x1, PT ;  /* 0x000000011200780c */ /* 0x000fe40003f44270 */
[----:B------:R-:W-:Y:S02]  /*16020*/  MOV R6, R14 ;  /* 0x0000000e00067202 */ /* 0x000fe40000000f00 */
[----:B------:R-:W-:-:S04]  /*16030*/  SEL R0, R0, 0x328, P2 ;  /* 0x0000032800007807 */ /* 0x000fc80001000000 */
[----:B------:R1:W3:Y:S08]  /*16040*/  LDC.64 R8, c[0x0][R0+0x170] ;  /* 0x00005c0000087b82 */ /* 0x0002f00000000a00 */
[----:B------:R1:W4:Y:S08]  /*16050*/  LDC.64 R4, c[0x0][R0+0x168] ;  /* 0x00005a0000047b82 */ /* 0x0003300000000a00 */
[----:B------:R1:W5:Y:S08]  /*16060*/  LDC.64 R10, c[0x0][R0+0x178] ;  /* 0x00005e00000a7b82 */ /* 0x0003700000000a00 */
[----:B------:R1:W2:Y:S02]  /*16070*/  LDC.64 R12, c[0x0][R0+0x160] ;  /* 0x00005800000c7b82 */ /* 0x0002a40000000a00 */
[----:B-1----:R-:W-:-:S02]  /*16080*/  IMAD.MOV.U32 R0, RZ, RZ, c[0x0][0x4e8] ;  /* 0x00013a00ff007624 */ /* 0x002fc400078e00ff */
[----:B---3--:R-:W-:-:S03]  /*16090*/  IMAD.WIDE.U32 R2, R8, R15, RZ ;  /* 0x0000000f08027225 */ /* 0x008fc600078e00ff */
[----:B------:R-:W-:Y:S01]  /*160a0*/  ISETP.NE.AND P0, PT, R0, 0x1, PT ;  /* 0x000000010000780c */ /* 0x000fe20003f05270 */
[----:B------:R-:W-:Y:S02]  /*160b0*/  IMAD R0, R9, R15, RZ ;  /* 0x0000000f09007224 */ /* 0x000fe400078e02ff */
[-C--:B----4-:R-:W-:Y:S02]  /*160c0*/  IMAD R9, R5, R235.reuse, RZ ;  /* 0x000000eb05097224 */ /* 0x090fe400078e02ff */
[----:B------:R-:W-:-:S04]  /*160d0*/  IMAD.WIDE.U32 R4, R4, R235, RZ ;  /* 0x000000eb04047225 */ /* 0x000fc800078e00ff */
[----:B------:R-:W-:Y:S02]  /*160e0*/  IMAD R8, R8, R20, R0 ;  /* 0x0000001408087224 */ /* 0x000fe400078e0200 */
[----:B------:R-:W-:Y:S02]  /*160f0*/  IMAD.IADD R9, R5, 0x1, R9 ;  /* 0x0000000105097824 */ /* 0x000fe400078e0209 */
[----:B------:R-:W-:Y:S01]  /*16100*/  @P0 IMAD.HI.U32 R16, R14, c[0x0][0x4ec], RZ ;  /* 0x00013b000e100a27 */ /* 0x000fe200078e00ff */
[----:B------:R-:W-:-:S04]  /*16110*/  IADD3 R5, R3, R8, RZ ;  /* 0x0000000803057210 */ /* 0x000fc80007ffe0ff */
[----:B------:R-:W-:Y:S02]  /*16120*/  @P0 SHF.R.U32.HI R6, RZ, c[0x0][0x4f0], R16 ;  /* 0x00013c00ff060a19 */ /* 0x000fe40000011610 */
[----:B------:R-:W-:-:S03]  /*16130*/  IADD3 R16, P1, P0, R2, R4, R7 ;  /* 0x0000000402107210 */ /* 0x000fc6000783e007 */
[----:B------:R-:W-:Y:S01]  /*16140*/  IMAD.MOV R4, RZ, RZ, -R6 ;  /* 0x000000ffff047224 */ /* 0x000fe200078e0a06 */
[----:B------:R-:W-:Y:S02]  /*16150*/  IADD3.X R9, R5, R9, R17, P1, P0 ;  /* 0x0000000905097210 */ /* 0x000fe40000fe0411 */
[----:B--2---:R-:W-:-:S05]  /*16160*/  SEL R0, R21, RZ, P2 ;  /* 0x000000ff15007207 */ /* 0x004fca0001000000 */
[----:B-----5:R-:W-:-:S04]  /*16170*/  IMAD.WIDE.U32 R2, R10, R0, RZ ;  /* 0x000000000a027225 */ /* 0x020fc800078e00ff */
[----:B------:R-:W-:Y:S01]  /*16180*/  IMAD R8, R11, R0, RZ ;  /* 0x000000000b087224 */ /* 0x000fe200078e02ff */
[----:B------:R-:W-:Y:S01]  /*16190*/  IADD3 R2, P1, P0, R6, R16, R2 ;  /* 0x0000001006027210 */ /* 0x000fe2000783e002 */
[----:B------:R-:W-:Y:S01]  /*161a0*/  IMAD R0, R4, c[0x0][0x4e8], R14 ;  /* 0x00013a0004007a24 */ /* 0x000fe200078e020e */
[----:B------:R-:W-:Y:S02]  /*161b0*/  SHF.R.S32.HI R6, RZ, 0x1f, R6 ;  /* 0x0000001fff067819 */ /* 0x000fe40000011406 */
[----:B------:R-:W-:Y:S01]  /*161c0*/  IADD3 R3, R3, R8, RZ ;  /* 0x0000000803037210 */ /* 0x000fe20007ffe0ff */
[-C--:B------:R-:W-:Y:S01]  /*161d0*/  IMAD R4, R13, R0.reuse, RZ ;  /* 0x000000000d047224 */ /* 0x080fe200078e02ff */
[----:B------:R-:W-:Y:S01]  /*161e0*/  SHF.R.S32.HI R5, RZ, 0x1f, R0 ;  /* 0x0000001fff057819 */ /* 0x000fe20000011400 */
[----:B------:R-:W-:Y:S01]  /*161f0*/  IMAD.MOV.U32 R8, RZ, RZ, c[0x0][0x4a8] ;  /* 0x00012a00ff087624 */ /* 0x000fe200078e00ff */
[----:B------:R-:W-:Y:S02]  /*16200*/  IADD3.X R3, R6, R9, R3, P1, P0 ;  /* 0x0000000906037210 */ /* 0x000fe40000fe0403 */
        /* <DEDUP_REMOVED lines=10> */
.L_x_1700:
[----:B------:R-:W-:Y:S05]  /*162b0*/  BSYNC B0 ;  /* 0x0000000000007941 */ /* 0x000fea0003800000 */
.L_x_1699:
[----:B------:R-:W-:-:S13]  /*162c0*/  ISETP.GT.AND P0, PT, R18, 0x1, PT ;  /* 0x000000011200780c */ /* 0x000fda0003f04270 */
[----:B------:R-:W-:Y:S05]  /*162d0*/  @P0 BRA `(.L_x_1692) ;  /* 0x0000060000000947 */ /* 0x000fea0003800000 */
[----:B------:R-:W-:Y:S01]  /*162e0*/  MOV R2, c[0x0][0x4e8] ;  /* 0x00013a0000027a02 */ /* 0x000fe20000000f00 */
[----:B-1----:R-:W-:Y:S01]  /*162f0*/  IMAD R0, R17, c[0x0][0x3a0], RZ ;  /* 0x0000e80011007a24 */ /* 0x002fe200078e02ff */
[-C--:B------:R-:W-:Y:S01]  /*16300*/  LEA R4, R232, R213.reuse, 0x5 ;  /* 0x000000d5e8047211 */ /* 0x080fe200078e28ff */
[----:B------:R-:W-:Y:S01]  /*16310*/  IMAD R5, R20, c[0x0][0x3f0], RZ ;  /* 0x0000fc0014057a24 */ /* 0x000fe200078e02ff */
[----:B------:R-:W-:Y:S01]  /*16320*/  ISETP.NE.AND P0, PT, R2, 0x1, PT ;  /* 0x000000010200780c */ /* 0x000fe20003f05270 */
[----:B------:R-:W-:Y:S01]  /*16330*/  IMAD.WIDE.U32 R2, R7, c[0x0][0x3a0], RZ ;  /* 0x0000e80007027a25 */ /* 0x000fe200078e00ff */
[C---:B------:R-:W-:Y:S02]  /*16340*/  LEA R4, R241.reuse, R4, 0x7 ;  /* 0x00000004f1047211 */ /* 0x040fe400078e38ff */
[----:B------:R-:W-:Y:S01]  /*16350*/  LEA R8, R241, R213, 0x7 ;  /* 0x000000d5f1087211 */ /* 0x000fe200078e38ff */
[----:B------:R-:W-:Y:S02]  /*16360*/  IMAD R0, R7, c[0x0][0x3a4], R0 ;  /* 0x0000e90007007a24 */ /* 0x000fe400078e0200 */
[----:B------:R-:W-:-:S03]  /*16370*/  IMAD R7, R15, c[0x0][0x3f4], R5 ;  /* 0x0000fd000f077a24 */ /* 0x000fc600078e0205 */
[----:B------:R-:W-:Y:S02]  /*16380*/  IADD3 R3, R3, R0, RZ ;  /* 0x0000000003037210 */ /* 0x000fe40007ffe0ff */
[----:B------:R-:W-:Y:S01]  /*16390*/  MOV R0, R4 ;  /* 0x0000000400007202 */ /* 0x000fe20000000f00 */
        /* <DEDUP_REMOVED lines=22> */
.L_x_1746:
[----:B------:R-:W-:Y:S05]  /*16500*/  BRA.DIV ~URZ, `(.L_x_1702) ;  /* 0x000019927f007947 */ /* 0x000fea000b800000 */
[----:B------:R3:W4:Y:S02]  /*16510*/  SHFL.IDX PT, R0, R10, RZ, 0x181f ;  /* 0x00181fff0a007589 */ /* 0x00072400000e0000 */
.L_x_1747:
        /* <DEDUP_REMOVED lines=12> */
.L_x_1704:
[----:B------:R-:W-:Y:S05]  /*165e0*/  BSYNC B0 ;  /* 0x0000000000007941 */ /* 0x000fea0003800000 */
.L_x_1703:
[----:B------:R-:W-:Y:S05]  /*165f0*/  BRA.DIV ~URZ, `(.L_x_1705) ;  /* 0x000019027f007947 */ /* 0x000fea000b800000 */
[----:B--2---:R2:W1:Y:S04]  /*16600*/  SHFL.IDX PT, R11, R6, 0x1, 0x181f ;  /* 0x00381f00060b7f89 */ /* 0x00446800000e0000 */
[----:B----4-:R2:W4:Y:S02]  /*16610*/  SHFL.IDX PT, R0, R10, 0x1, 0x181f ;  /* 0x00381f000a007f89 */ /* 0x01052400000e0000 */
.L_x_1748:
        /* <DEDUP_REMOVED lines=12> */
.L_x_1707:
[----:B------:R-:W-:Y:S05]  /*166e0*/  BSYNC B0 ;  /* 0x0000000000007941 */ /* 0x000fea0003800000 */
.L_x_1706:
[----:B------:R-:W-:Y:S05]  /*166f0*/  BRA.DIV ~URZ, `(.L_x_1708) ;  /* 0x000018c27f007947 */ /* 0x000fea000b800000 */
[----:B-1----:R1:W2:Y:S02]  /*16700*/  SHFL.IDX PT, R11, R6, 0x2, 0x181f ;  /* 0x00581f00060b7f89 */ /* 0x0022a400000e0000 */
.L_x_1749:
[----:B------:R-:W-:Y:S05]  /*16710*/  BRA.DIV ~URZ, `(.L_x_1709) ;  /* 0x000019127f007947 */ /* 0x000fea000b800000 */
[----:B----4-:R4:W1:Y:S02]  /*16720*/  SHFL.IDX PT, R0, R10, 0x2, 0x181f ;  /* 0x00581f000a007f89 */ /* 0x01086400000e0000 */
.L_x_1750:
        /* <DEDUP_REMOVED lines=12> */
.L_x_1711:
[----:B------:R-:W-:Y:S05]  /*167f0*/  BSYNC B0 ;  /* 0x0000000000007941 */ /* 0x000fea0003800000 */
.L_x_1710:
[----:B------:R-:W-:Y:S05]  /*16800*/  BRA.DIV ~URZ, `(.L_x_1712) ;  /* 0x000018827f007947 */ /* 0x000fea000b800000 */
[----:B-12---:R-:W1:Y:S04]  /*16810*/  SHFL.IDX PT, R6, R6, 0x3, 0x181f ;  /* 0x00781f0006067f89 */ /* 0x006e6800000e0000 */
[----:B------:R2:W3:Y:S02]  /*16820*/  SHFL.IDX PT, R0, R10, 0x3, 0x181f ;  /* 0x00781f000a007f89 */ /* 0x0004e400000e0000 */
.L_x_1751:
        /* <DEDUP_REMOVED lines=11> */
.L_x_1692:
[----:B------:R-:W-:Y:S05]  /*168e0*/  BSYNC B1 ;  /* 0x0000000000017941 */ /* 0x000fea0003800000 */
.L_x_1676:
        /* <DEDUP_REMOVED lines=13> */
.L_x_1752:
[----:B------:R-:W-:Y:S05]  /*169c0*/  BRA.DIV ~URZ, `(.L_x_1715) ;  /* 0x000017f27f007947 */ /* 0x000fea000b800000 */
[----:B------:R4:W2:Y:S02]  /*169d0*/  SHFL.IDX PT, R8, R95, 0x1, 0x1f ;  /* 0x00201f005f087f89 */ /* 0x0008a400000e0000 */
.L_x_1753:
        /* <DEDUP_REMOVED lines=18> */
.L_x_1754:
        /* <DEDUP_REMOVED lines=16> */
.L_x_1755:
[----:B----4-:R-:W-:Y:S01]  /*16c00*/  IMAD R0, R0, c[0x0][0x538], RZ ;  /* 0x00014e0000007a24 */ /* 0x010fe200078e02ff */
[----:B------:R-:W-:Y:S04]  /*16c10*/  BSSY B1, `(.L_x_1718) ;  /* 0x000007c000017945 */ /* 0x000fe80003800000 */
[----:B--2---:R-:W-:-:S04]  /*16c20*/  IADD3 R8, R0, R8, RZ ;  /* 0x0000000800087210 */ /* 0x004fc80007ffe0ff */
[----:B---3--:R-:W-:-:S13]  /*16c30*/  ISETP.GT.AND P0, PT, R8, R10, PT ;  /* 0x0000000a0800720c */ /* 0x008fda0003f04270 */
[----:B------:R-:W-:Y:S05]  /*16c40*/  @P0 BRA `(.L_x_1719) ;  /* 0x0000024000000947 */ /* 0x000fea0003800000 */
.L_x_1723:
        /* <DEDUP_REMOVED lines=16> */
.L_x_1756:
        /* <DEDUP_REMOVED lines=16> */
.L_x_1757:
[----:B--2---:R-:W-:-:S05]  /*16e50*/  IMAD R0, R0, c[0x0][0x538], RZ ;  /* 0x00014e0000007a24 */ /* 0x004fca00078e02ff */
[----:B------:R-:W-:-:S04]  /*16e60*/  IADD3 R8, R0, R8, RZ ;  /* 0x0000000800087210 */ /* 0x000fc80007ffe0ff */
[----:B------:R-:W-:-:S13]  /*16e70*/  ISETP.GT.AND P0, PT, R8, R10, PT ;  /* 0x0000000a0800720c */ /* 0x000fda0003f04270 */
[----:B-1----:R-:W-:Y:S05]  /*16e80*/  @!P0 BRA `(.L_x_1723) ;  /* 0xfffffdc000008947 */ /* 0x002fea000383ffff */
.L_x_1719:
[----:B------:R-:W-:-:S05]  /*16e90*/  IADD3 R11, -R0, R8, RZ ;  /* 0x00000008000b7210 */ /* 0x000fca0007ffe1ff */
[----:B------:R-:W-:-:S05]  /*16ea0*/  IMAD R0, R4, c[0x0][0x538], R11 ;  /* 0x00014e0004007a24 */ /* 0x000fca00078e020b */
[----:B------:R-:W-:Y:S01]  /*16eb0*/  ISETP.GT.AND P0, PT, R0, R10, PT ;  /* 0x0000000a0000720c */ /* 0x000fe20003f04270 */
[----:B------:R-:W-:-:S12]  /*16ec0*/  BRA.DIV ~URZ, `(.L_x_1724) ;  /* 0x000017327f007947 */ /* 0x000fd8000b800000 */
[----:B------:R-:W-:-:S04]  /*16ed0*/  VOTE.ANY R5, PT, !P0 ;  /* 0x0000000000057806 */ /* 0x000fc800040e0100 */
.L_x_1758:
[----:B------:R2:W3:Y:S01]  /*16ee0*/  POPC R12, R5 ;  /* 0x00000005000c7309 */ /* 0x0004e20000000000 */
[----:B------:R-:W-:Y:S05]  /*16ef0*/  BRA.DIV ~URZ, `(.L_x_1725) ;  /* 0x000017527f007947 */ /* 0x000fea000b800000 */
[----:B---3--:R3:W4:Y:S04]  /*16f00*/  SHFL.IDX PT, R8, R6, R12, 0x1f ;  /* 0x00001f0c06087589 */ /* 0x00872800000e0000 */
[----:B------:R3:W1:Y:S02]  /*16f10*/  SHFL.IDX PT, R7, R7, R12, 0x1f ;  /* 0x00001f0c07077589 */ /* 0x00066400000e0000 */
.L_x_1759:
[----:B------:R-:W-:Y:S01]  /*16f20*/  ISETP.NE.AND P0, PT, R5, RZ, PT ;  /* 0x000000ff0500720c */ /* 0x000fe20003f05270 */
[----:B------:R-:W-:-:S12]  /*16f30*/  BSSY B0, `(.L_x_1726) ;  /* 0x0000005000007945 */ /* 0x000fd80003800000 */
[----:B------:R-:W-:Y:S05]  /*16f40*/  @!P0 BRA `(.L_x_1727) ;  /* 0x0000003000008947 */ /* 0x000fea0003800000 */
[----:B------:R-:W-:Y:S01]  /*16f50*/  IADD3 R3, R12, -0x1, RZ ;  /* 0xffffffff0c037810 */ /* 0x000fe20007ffe0ff */
[----:B------:R-:W-:Y:S05]  /*16f60*/  BRA.DIV ~URZ, `(.L_x_1728) ;  /* 0x000017b27f007947 */ /* 0x000fea000b800000 */
[----:B------:R2:W3:Y:S02]  /*16f70*/  SHFL.IDX PT, R13, R4, R3, 0x1f ;  /* 0x00001f03040d7589 */ /* 0x0004e400000e0000 */
.L_x_1727:
[----:B------:R-:W-:Y:S05]  /*16f80*/  BSYNC B0 ;  /* 0x0000000000007941 */ /* 0x000fea0003800000 */
.L_x_1726:
        /* <DEDUP_REMOVED lines=64> */
.L_x_1720:
[----:B------:R-:W-:Y:S01]  /*17390*/  IMAD.MOV.U32 R240, RZ, RZ, R10 ;  /* 0x000000fffff07224 */ /* 0x000fe200078e000a */
[----:B------:R-:W-:Y:S01]  /*173a0*/  MOV R242, RZ ;  /* 0x000000ff00f27202 */ /* 0x000fe20000000f00 */
[----:B------:R-:W-:Y:S01]  /*173b0*/  IMAD.MOV.U32 R241, RZ, RZ, RZ ;  /* 0x000000fffff17224 */ /* 0x000fe200078e00ff */
[----:B------:R-:W-:Y:S02]  /*173c0*/  MOV R243, c[0x0][0x53c] ;  /* 0x00014f0000f37a02 */ /* 0x000fe40000000f00 */
.L_x_1729:
[----:B------:R-:W-:Y:S05]  /*173d0*/  BSYNC B1 ;  /* 0x0000000000017941 */ /* 0x000fea0003800000 */
.L_x_1718:
[----:B------:R-:W-:Y:S01]  /*173e0*/  WARPSYNC 0xffffffff ;  /* 0xffffffff00007948 */ /* 0x000fe20003800000 */
[----:B------:R-:W-:Y:S01]  /*173f0*/  BAR.SYNC.DEFER_BLOCKING 0x4, 0x100 ;  /* 0x0104000000007b1d */ /* 0x000fe20000010000 */
[----:B------:R-:W-:-:S13]  /*17400*/  ISETP.NE.AND P0, PT, R14, RZ, PT ;  /* 0x000000ff0e00720c */ /* 0x000fda0003f05270 */
[----:B------:R2:W-:Y:S04]  /*17410*/  @!P0 STS.128 [0xf100], R240 ;  /* 0x00f100f0ff008388 */ /* 0x0005e80000000c00 */
[----:B------:R-:W-:Y:S06]  /*17420*/  BAR.ARV 0x5, 0x100 ;  /* 0x0144000000007b1d */ /* 0x000fec0000002000 */
.L_x_1713:
[----:B-1----:R-:W-:-:S13]  /*17430*/  ISETP.GE.AND P0, PT, R243, c[0x0][0x53c], PT ;  /* 0x00014f00f3007a0c */ /* 0x002fda0003f06270 */
[----:B--2---:R-:W-:Y:S01]  /*17440*/  @P0 CALL.REL.NOINC `(.L_x_1730) ;  /* 0x0000001000000944 */ /* 0x004fe20003c00000 */
[----:B------:R-:W-:Y:S05]  /*17450*/  BRA `(.L_x_1731) ;  /* 0xfffe9d4000007947 */ /* 0x000fea000383ffff */
.L_x_1730:
[----:B------:R-:W-:Y:S05]  /*17460*/  EXIT ;  /* 0x000000000000794d */ /* 0x000fea0003800000 */
.L_x_1572:
[----:B------:R-:W-:Y:S01]  /*17470*/  IMAD.MOV.U32 R0, RZ, RZ, R5 ;  /* 0x000000ffff007224 */ /* 0x000fe200078e0005 */
[----:B------:R-:W-:Y:S02]  /*17480*/  MOV R2, 0x1 ;  /* 0x0000000100027802 */ /* 0x000fe40000000f00 */
[----:B------:R-:W-:Y:S02]  /*17490*/  MOV R3, 0x174b0 ;  /* 0x000174b000037802 */ /* 0x000fe40000000f00 */
[----:B--2---:R-:W-:Y:S05]  /*174a0*/  CALL.REL.NOINC `($__internal_36_$__cuda_sm70_shflsync_up_p) ;  /* 0x0000136000007944 */ /* 0x004fea0003c00000 */
[----:B------:R-:W-:Y:S01]  /*174b0*/  MOV R0, R4 ;  /* 0x0000000400007202 */ /* 0x000fe20000000f00 */
[----:B------:R-:W-:Y:S05]  /*174c0*/  BRA `(.L_x_1732) ;  /* 0xfffe8f9000007947 */ /* 0x000fea000383ffff */
.L_x_1573:
[----:B------:R-:W-:Y:S01]  /*174d0*/  IMAD.MOV.U32 R0, RZ, RZ, R5 ;  /* 0x000000ffff007224 */ /* 0x000fe200078e0005 */
[----:B------:R-:W-:Y:S02]  /*174e0*/  MOV R2, 0x2 ;  /* 0x0000000200027802 */ /* 0x000fe40000000f00 */
[----:B------:R-:W-:Y:S02]  /*174f0*/  MOV R3, 0x17510 ;  /* 0x0001751000037802 */ /* 0x000fe40000000f00 */
[----:B--2---:R-:W-:Y:S05]  /*17500*/  CALL.REL.NOINC `($__internal_36_$__cuda_sm70_shflsync_up_p) ;  /* 0x0000130000007944 */ /* 0x004fea0003c00000 */
[----:B------:R-:W-:Y:S01]  /*17510*/  SEL R0, R4, RZ, P4 ;  /* 0x000000ff04007207 */ /* 0x000fe20002000000 */
[----:B------:R-:W-:Y:S01]  /*17520*/  IMAD.MOV.U32 R2, RZ, RZ, 0x4 ;  /* 0x00000004ff027424 */ /* 0x000fe200078e00ff */
[----:B------:R-:W-:-:S03]  /*17530*/  MOV R3, 0x17560 ;  /* 0x0001756000037802 */ /* 0x000fc60000000f00 */
[----:B------:R-:W-:Y:S02]  /*17540*/  IMAD.IADD R0, R5, 0x1, R0 ;  /* 0x0000000105007824 */ /* 0x000fe400078e0200 */
[----:B------:R-:W-:Y:S05]  /*17550*/  CALL.REL.NOINC `($__internal_36_$__cuda_sm70_shflsync_up_p) ;  /* 0x000012b000007944 */ /* 0x000fea0003c00000 */
        /* <DEDUP_REMOVED lines=13> */
[----:B------:R-:W-:Y:S01]  /*17630*/  IMAD.IADD R4, R0, 0x1, R4 ;  /* 0x0000000100047824 */ /* 0x000fe200078e0204 */
[----:B------:R-:W-:-:S03]  /*17640*/  MOV R0, 0x1f ;  /* 0x0000001f00007802 */ /* 0x000fc60000000f00 */
[----:B------:R-:W-:Y:S02]  /*17650*/  IMAD.MOV.U32 R9, RZ, RZ, R4 ;  /* 0x000000ffff097224 */ /* 0x000fe400078e0004 */
[----:B------:R-:W-:Y:S05]  /*17660*/  CALL.REL.NOINC `($__internal_35_$__cuda_sm70_shflsync_idx_p) ;  /* 0x0000115000007944 */ /* 0x000fea0003c00000 */
[----:B------:R-:W-:Y:S05]  /*17670*/  BRA `(.L_x_1733) ;  /* 0xfffe8ee000007947 */ /* 0x000fea000383ffff */
.L_x_1575:
[----:B------:R-:W-:Y:S02]  /*17680*/  SEL R0, RZ, 0x1, P0 ;  /* 0x00000001ff007807 */ /* 0x000fe40000000000 */
[----:B------:R-:W-:Y:S02]  /*17690*/  MOV R2, 0x176b0 ;  /* 0x000176b000027802 */ /* 0x000fe40000000f00 */
[----:B--2---:R-:W-:Y:S05]  /*176a0*/  CALL.REL.NOINC `($__internal_37_$__cuda_sm70_votesync_ballot) ;  /* 0x000011d000007944 */ /* 0x004fea0003c00000 */
[----:B------:R-:W-:Y:S01]  /*176b0*/  MOV R5, R0 ;  /* 0x0000000000057202 */ /* 0x000fe20000000f00 */
[----:B------:R-:W-:Y:S05]  /*176c0*/  BRA `(.L_x_1734) ;  /* 0xfffe8f2000007947 */ /* 0x000fea000383ffff */
.L_x_1576:
[----:B------:R-:W-:Y:S01]  /*176d0*/  IMAD.MOV.U32 R9, RZ, RZ, R8 ;  /* 0x000000ffff097224 */ /* 0x000fe200078e0008 */
[----:B---3--:R-:W-:Y:S01]  /*176e0*/  MOV R3, R14 ;  /* 0x0000000e00037202 */ /* 0x008fe20000000f00 */
[----:B------:R-:W-:Y:S01]  /*176f0*/  IMAD.MOV.U32 R0, RZ, RZ, 0x1f ;  /* 0x0000001fff007424 */ /* 0x000fe200078e00ff */
[----:B------:R-:W-:Y:S02]  /*17700*/  MOV R2, 0x17720 ;  /* 0x0001772000027802 */ /* 0x000fe40000000f00 */
[----:B-12---:R-:W-:Y:S05]  /*17710*/  CALL.REL.NOINC `($__internal_35_$__cuda_sm70_shflsync_idx_p) ;  /* 0x000010a000007944 */ /* 0x006fea0003c00000 */
[----:B------:R-:W-:Y:S01]  /*17720*/  IMAD.MOV.U32 R12, RZ, RZ, R0 ;  /* 0x000000ffff0c7224 */ /* 0x000fe200078e0000 */
[----:B------:R-:W-:Y:S01]  /*17730*/  MOV R9, R7 ;  /* 0x0000000700097202 */ /* 0x000fe20000000f00 */
[----:B------:R-:W-:Y:S01]  /*17740*/  IMAD.MOV.U32 R6, RZ, RZ, RZ ;  /* 0x000000ffff067224 */ /* 0x000fe200078e00ff */
[----:B------:R-:W-:Y:S01]  /*17750*/  MOV R3, R14 ;  /* 0x0000000e00037202 */ /* 0x000fe20000000f00 */
[----:B------:R-:W-:Y:S01]  /*17760*/  IMAD.MOV.U32 R0, RZ, RZ, 0x1f ;  /* 0x0000001fff007424 */ /* 0x000fe200078e00ff */
[----:B------:R-:W-:-:S02]  /*17770*/  MOV R2, 0x17790 ;  /* 0x0001779000027802 */ /* 0x000fc40000000f00 */
[----:B------:R-:W-:Y:S05]  /*17780*/  CALL.REL.NOINC `($__internal_35_$__cuda_sm70_shflsync_idx_p) ;  /* 0x0000103000007944 */ /* 0x000fea0003c00000 */
[----:B------:R-:W-:Y:S01]  /*17790*/  MOV R11, R0 ;  /* 0x00000000000b7202 */ /* 0x000fe20000000f00 */
[----:B------:R-:W-:Y:S05]  /*177a0*/  BRA `(.L_x_1735) ;  /* 0xfffe8e9000007947 */ /* 0x000fea000383ffff */
.L_x_1579:
[----:B------:R-:W-:Y:S01]  /*177b0*/  IMAD.MOV.U32 R9, RZ, RZ, R4 ;  /* 0x000000ffff097224 */ /* 0x000fe200078e0004 */
[----:B------:R-:W-:-:S02]  /*177c0*/  MOV R0, 0x1f ;  /* 0x0000001f00007802 */ /* 0x000fc40000000f00 */
[----:B------:R-:W-:Y:S02]  /*177d0*/  MOV R2, 0x177f0 ;  /* 0x000177f000027802 */ /* 0x000fe40000000f00 */
[----:B-1234-:R-:W-:Y:S05]  /*177e0*/  CALL.REL.NOINC `($__internal_35_$__cuda_sm70_shflsync_idx_p) ;  /* 0x00000fd000007944 */ /* 0x01efea0003c00000 */
[----:B------:R-:W-:Y:S01]  /*177f0*/  MOV R6, R0 ;  /* 0x0000000000067202 */ /* 0x000fe20000000f00 */
[----:B------:R-:W-:Y:S05]  /*17800*/  BRA `(.L_x_1578) ;  /* 0xfffe8e9000007947 */ /* 0x000fea000383ffff */
.L_x_1673:
[----:B------:R-:W-:Y:S01]  /*17810*/  IMAD.MOV.U32 R2, RZ, RZ, R228 ;  /* 0x000000ffff027224 */ /* 0x000fe200078e00e4 */
[----:B------:R-:W-:Y:S01]  /*17820*/  MOV R7, 0x1f ;  /* 0x0000001f00077802 */ /* 0x000fe20000000f00 */
[----:B------:R-:W-:Y:S01]  /*17830*/  IMAD.MOV.U32 R5, RZ, RZ, 0x2 ;  /* 0x00000002ff057424 */ /* 0x000fe200078e00ff */
[----:B------:R-:W-:Y:S02]  /*17840*/  MOV R6, 0xffffffff ;  /* 0xffffffff00067802 */ /* 0x000fe40000000f00 */
[----:B------:R-:W-:Y:S02]  /*17850*/  MOV R4, 0x17870 ;  /* 0x0001787000047802 */ /* 0x000fe40000000f00 */
[----:B------:R-:W-:Y:S05]  /*17860*/  CALL.REL.NOINC `($__internal_34_$__cuda_sm70_shflsync_bfly_p) ;  /* 0x00000f1000007944 */ /* 0x000fea0003c00000 */
[----:B------:R-:W-:Y:S01]  /*17870*/  FADD.FTZ R3, R228, R2 ;  /* 0x00000002e4037221 */ /* 0x000fe20000010000 */
[----:B------:R-:W-:Y:S02]  /*17880*/  MOV R5, 0x1 ;  /* 0x0000000100057802 */ /* 0x000fe40000000f00 */
[----:B------:R-:W-:Y:S02]  /*17890*/  MOV R4, 0x178c0 ;  /* 0x000178c000047802 */ /* 0x000fe40000000f00 */
[----:B------:R-:W-:-:S02]  /*178a0*/  MOV R2, R3 ;  /* 0x0000000300027202 */ /* 0x000fc40000000f00 */
[----:B------:R-:W-:Y:S05]  /*178b0*/  CALL.REL.NOINC `($__internal_34_$__cuda_sm70_shflsync_bfly_p) ;  /* 0x00000ec000007944 */ /* 0x000fea0003c00000 */
[----:B------:R-:W-:Y:S01]  /*178c0*/  FADD.FTZ R0, R3, R2 ;  /* 0x0000000203007221 */ /* 0x000fe20000010000 */
[----:B------:R-:W-:-:S02]  /*178d0*/  MOV R2, R229 ;  /* 0x000000e500027202 */ /* 0x000fc40000000f00 */
[----:B------:R-:W-:Y:S02]  /*178e0*/  MOV R5, 0x2 ;  /* 0x0000000200057802 */ /* 0x000fe40000000f00 */
[----:B------:R-:W-:Y:S02]  /*178f0*/  MOV R4, 0x17910 ;  /* 0x0001791000047802 */ /* 0x000fe40000000f00 */
[----:B------:R-:W-:Y:S05]  /*17900*/  CALL.REL.NOINC `($__internal_34_$__cuda_sm70_shflsync_bfly_p) ;  /* 0x00000e7000007944 */ /* 0x000fea0003c00000 */
[----:B------:R-:W-:Y:S01]  /*17910*/  FADD.FTZ R3, R229, R2 ;  /* 0x00000002e5037221 */ /* 0x000fe20000010000 */
[----:B------:R-:W-:Y:S02]  /*17920*/  MOV R5, 0x1 ;  /* 0x0000000100057802 */ /* 0x000fe40000000f00 */
[----:B------:R-:W-:Y:S02]  /*17930*/  MOV R4, 0x17960 ;  /* 0x0001796000047802 */ /* 0x000fe40000000f00 */
[----:B------:R-:W-:Y:S02]  /*17940*/  MOV R2, R3 ;  /* 0x0000000300027202 */ /* 0x000fe40000000f00 */
[----:B------:R-:W-:Y:S05]  /*17950*/  CALL.REL.NOINC `($__internal_34_$__cuda_sm70_shflsync_bfly_p) ;  /* 0x00000e2000007944 */ /* 0x000fea0003c00000 */
[----:B------:R-:W-:Y:S01]  /*17960*/  MOV R4, R2 ;  /* 0x0000000200047202 */ /* 0x000fe20000000f00 */
[----:B------:R-:W-:Y:S05]  /*17970*/  BRA `(.L_x_1736) ;  /* 0xffffbe1000007947 */ /* 0x000fea000383ffff */
.L_x_1680:
[----:B--234-:R-:W-:Y:S01]  /*17980*/  IMAD.MOV.U32 R9, RZ, RZ, R7 ;  /* 0x000000ffff097224 */ /* 0x01cfe200078e0007 */
[----:B------:R-:W-:Y:S01]  /*17990*/  MOV R3, RZ ;  /* 0x000000ff00037202 */ /* 0x000fe20000000f00 */
[----:B------:R-:W-:Y:S01]  /*179a0*/  IMAD.MOV.U32 R0, RZ, RZ, 0x181f ;  /* 0x0000181fff007424 */ /* 0x000fe200078e00ff */
[----:B------:R-:W-:-:S02]  /*179b0*/  MOV R2, 0x179d0 ;  /* 0x000179d000027802 */ /* 0x000fc40000000f00 */
[----:B-1----:R-:W-:Y:S05]  /*179c0*/  CALL.REL.NOINC `($__internal_35_$__cuda_sm70_shflsync_idx_p) ;  /* 0x00000df000007944 */ /* 0x002fea0003c00000 */
[----:B------:R-:W-:Y:S01]  /*179d0*/  MOV R8, R0 ;  /* 0x0000000000087202 */ /* 0x000fe20000000f00 */
[----:B------:R-:W-:Y:S05]  /*179e0*/  BRA `(.L_x_1737) ;  /* 0xffffd31000007947 */ /* 0x000fea000383ffff */
.L_x_1681:
[----:B------:R-:W-:Y:S01]  /*179f0*/  IMAD.MOV.U32 R9, RZ, RZ, R10 ;  /* 0x000000ffff097224 */ /* 0x000fe200078e000a */
[----:B------:R-:W-:Y:S01]  /*17a00*/  MOV R3, RZ ;  /* 0x000000ff00037202 */ /* 0x000fe20000000f00 */
[----:B------:R-:W-:Y:S01]  /*17a10*/  IMAD.MOV.U32 R0, RZ, RZ, 0x181f ;  /* 0x0000181fff007424 */ /* 0x000fe200078e00ff */
[----:B------:R-:W-:-:S02]  /*17a20*/  MOV R2, 0x17a40 ;  /* 0x00017a4000027802 */ /* 0x000fc40000000f00 */
[----:B-123--:R-:W-:Y:S05]  /*17a30*/  CALL.REL.NOINC `($__internal_35_$__cuda_sm70_shflsync_idx_p) ;  /* 0x00000d8000007944 */ /* 0x00efea0003c00000 */
[----:B------:R-:W-:Y:S05]  /*17a40*/  BRA `(.L_x_1738) ;  /* 0xffffd2d000007947 */ /* 0x000fea000383ffff */
.L_x_1684:
[----:B------:R-:W-:Y:S01]  /*17a50*/  IMAD.MOV.U32 R9, RZ, RZ, R7 ;  /* 0x000000ffff097224 */ /* 0x000fe200078e0007 */
[----:B--2---:R-:W-:Y:S01]  /*17a60*/  MOV R3, 0x1 ;  /* 0x0000000100037802 */ /* 0x004fe20000000f00 */
[----:B------:R-:W-:Y:S01]  /*17a70*/  IMAD.MOV.U32 R0, RZ, RZ, 0x181f ;  /* 0x0000181fff007424 */ /* 0x000fe200078e00ff */
[----:B------:R-:W-:-:S02]  /*17a80*/  MOV R2, 0x17aa0 ;  /* 0x00017aa000027802 */ /* 0x000fc40000000f00 */
[----:B-1-34-:R-:W-:Y:S05]  /*17a90*/  CALL.REL.NOINC `($__internal_35_$__cuda_sm70_shflsync_idx_p) ;  /* 0x00000d2000007944 */ /* 0x01afea0003c00000 */
[----:B------:R-:W-:Y:S01]  /*17aa0*/  IMAD.MOV.U32 R8, RZ, RZ, R0 ;  /* 0x000000ffff087224 */ /* 0x000fe200078e0000 */
[----:B------:R-:W-:Y:S01]  /*17ab0*/  MOV R3, 0x1 ;  /* 0x0000000100037802 */ /* 0x000fe20000000f00 */
[----:B------:R-:W-:Y:S01]  /*17ac0*/  IMAD.MOV.U32 R9, RZ, RZ, R10 ;  /* 0x000000ffff097224 */ /* 0x000fe200078e000a */
[----:B------:R-:W-:-:S02]  /*17ad0*/  MOV R0, 0x181f ;  /* 0x0000181f00007802 */ /* 0x000fc40000000f00 */
[----:B------:R-:W-:Y:S02]  /*17ae0*/  MOV R2, 0x17b00 ;  /* 0x00017b0000027802 */ /* 0x000fe40000000f00 */
[----:B------:R-:W-:Y:S05]  /*17af0*/  CALL.REL.NOINC `($__internal_35_$__cuda_sm70_shflsync_idx_p) ;  /* 0x00000cc000007944 */ /* 0x000fea0003c00000 */
[----:B------:R-:W-:Y:S05]  /*17b00*/  BRA `(.L_x_1739) ;  /* 0xffffd30000007947 */ /* 0x000fea000383ffff */
.L_x_1687:
[----:B------:R-:W-:Y:S01]  /*17b10*/  IMAD.MOV.U32 R9, RZ, RZ, R7 ;  /* 0x000000ffff097224 */ /* 0x000fe200078e0007 */
[----:B--2---:R-:W-:Y:S01]  /*17b20*/  MOV R3, 0x2 ;  /* 0x0000000200037802 */ /* 0x004fe20000000f00 */
[----:B------:R-:W-:Y:S01]  /*17b30*/  IMAD.MOV.U32 R0, RZ, RZ, 0x181f ;  /* 0x0000181fff007424 */ /* 0x000fe200078e00ff */
[----:B------:R-:W-:Y:S02]  /*17b40*/  MOV R2, 0x17b60 ;  /* 0x00017b6000027802 */ /* 0x000fe40000000f00 */
[----:B-1-34-:R-:W-:Y:S05]  /*17b50*/  CALL.REL.NOINC `($__internal_35_$__cuda_sm70_shflsync_idx_p) ;  /* 0x00000c6000007944 */ /* 0x01afea0003c00000 */
[----:B------:R-:W-:Y:S01]  /*17b60*/  MOV R8, R0 ;  /* 0x0000000000087202 */ /* 0x000fe20000000f00 */
[----:B------:R-:W-:Y:S05]  /*17b70*/  BRA `(.L_x_1740) ;  /* 0xffffd38000007947 */ /* 0x000fea000383ffff */
.L_x_1688:
[----:B------:R-:W-:Y:S01]  /*17b80*/  IMAD.MOV.U32 R9, RZ, RZ, R10 ;  /* 0x000000ffff097224 */ /* 0x000fe200078e000a */
[----:B--2---:R-:W-:Y:S01]  /*17b90*/  MOV R3, 0x2 ;  /* 0x0000000200037802 */ /* 0x004fe20000000f00 */
[----:B------:R-:W-:Y:S01]  /*17ba0*/  IMAD.MOV.U32 R0, RZ, RZ, 0x181f ;  /* 0x0000181fff007424 */ /* 0x000fe200078e00ff */
[----:B------:R-:W-:Y:S02]  /*17bb0*/  MOV R2, 0x17bd0 ;  /* 0x00017bd000027802 */ /* 0x000fe40000000f00 */
[----:B-1-34-:R-:W-:Y:S05]  /*17bc0*/  CALL.REL.NOINC `($__internal_35_$__cuda_sm70_shflsync_idx_p) ;  /* 0x00000bf000007944 */ /* 0x01afea0003c00000 */
[----:B------:R-:W-:Y:S05]  /*17bd0*/  BRA `(.L_x_1741) ;  /* 0xffffd34000007947 */ /* 0x000fea000383ffff */
.L_x_1691:
[----:B------:R-:W-:Y:S01]  /*17be0*/  IMAD.MOV.U32 R9, RZ, RZ, R7 ;  /* 0x000000ffff097224 */ /* 0x000fe200078e0007 */
[----:B---3--:R-:W-:Y:S01]  /*17bf0*/  MOV R3, 0x3 ;  /* 0x0000000300037802 */ /* 0x008fe20000000f00 */
[----:B----4-:R-:W-:Y:S01]  /*17c00*/  IMAD.MOV.U32 R0, RZ, RZ, 0x181f ;  /* 0x0000181fff007424 */ /* 0x010fe200078e00ff */
[----:B------:R-:W-:-:S02]  /*17c10*/  MOV R2, 0x17c30 ;  /* 0x00017c3000027802 */ /* 0x000fc40000000f00 */
[----:B-12---:R-:W-:Y:S05]  /*17c20*/  CALL.REL.NOINC `($__internal_35_$__cuda_sm70_shflsync_idx_p) ;  /* 0x00000b9000007944 */ /* 0x006fea0003c00000 */
[----:B------:R-:W-:Y:S01]  /*17c30*/  IMAD.MOV.U32 R7, RZ, RZ, R0 ;  /* 0x000000ffff077224 */ /* 0x000fe200078e0000 */
[----:B------:R-:W-:Y:S01]  /*17c40*/  MOV R3, 0x3 ;  /* 0x0000000300037802 */ /* 0x000fe20000000f00 */
[----:B------:R-:W-:Y:S01]  /*17c50*/  IMAD.MOV.U32 R9, RZ, RZ, R10 ;  /* 0x000000ffff097224 */ /* 0x000fe200078e000a */
[----:B------:R-:W-:-:S02]  /*17c60*/  MOV R0, 0x181f ;  /* 0x0000181f00007802 */ /* 0x000fc40000000f00 */
[----:B------:R-:W-:Y:S02]  /*17c70*/  MOV R2, 0x17c90 ;  /* 0x00017c9000027802 */ /* 0x000fe40000000f00 */
[----:B------:R-:W-:Y:S05]  /*17c80*/  CALL.REL.NOINC `($__internal_35_$__cuda_sm70_shflsync_idx_p) ;  /* 0x00000b3000007944 */ /* 0x000fea0003c00000 */
[----:B------:R-:W-:Y:S05]  /*17c90*/  BRA `(.L_x_1742) ;  /* 0xffffd38000007947 */ /* 0x000fea000383ffff */
.L_x_1693:
[----:B------:R-:W-:Y:S01]  /*17ca0*/  IMAD.MOV.U32 R9, RZ, RZ, R14 ;  /* 0x000000ffff097224 */ /* 0x000fe200078e000e */
[----:B------:R-:W-:Y:S01]  /*17cb0*/  MOV R3, RZ ;  /* 0x000000ff00037202 */ /* 0x000fe20000000f00 */
[----:B------:R-:W-:Y:S01]  /*17cc0*/  IMAD.MOV.U32 R0, RZ, RZ, 0x1c1f ;  /* 0x00001c1fff007424 */ /* 0x000fe200078e00ff */
[----:B------:R-:W-:Y:S02]  /*17cd0*/  MOV R2, 0x17cf0 ;  /* 0x00017cf000027802 */ /* 0x000fe40000000f00 */
[----:B------:R-:W-:Y:S05]  /*17ce0*/  CALL.REL.NOINC `($__internal_35_$__cuda_sm70_shflsync_idx_p) ;  /* 0x00000ad000007944 */ /* 0x000fea0003c00000 */
[----:B------:R-:W-:Y:S01]  /*17cf0*/  MOV R5, R0 ;  /* 0x0000000000057202 */ /* 0x000fe20000000f00 */
[----:B------:R-:W-:Y:S05]  /*17d00*/  BRA `(.L_x_1743) ;  /* 0xffffd5f000007947 */ /* 0x000fea000383ffff */
.L_x_1694:
[----:B------:R-:W-:Y:S01]  /*17d10*/  IMAD.MOV.U32 R9, RZ, RZ, R28 ;  /* 0x000000ffff097224 */ /* 0x000fe200078e001c */
[----:B------:R-:W-:Y:S01]  /*17d20*/  MOV R3, RZ ;  /* 0x000000ff00037202 */ /* 0x000fe20000000f00 */
[----:B------:R-:W-:Y:S01]  /*17d30*/  IMAD.MOV.U32 R0, RZ, RZ, 0x1c1f ;  /* 0x00001c1fff007424 */ /* 0x000fe200078e00ff */
[----:B------:R-:W-:Y:S02]  /*17d40*/  MOV R2, 0x17d60 ;  /* 0x00017d6000027802 */ /* 0x000fe40000000f00 */
[----:B-12---:R-:W-:Y:S05]  /*17d50*/  CALL.REL.NOINC `($__internal_35_$__cuda_sm70_shflsync_idx_p) ;  /* 0x00000a6000007944 */ /* 0x006fea0003c00000 */
[----:B------:R-:W-:Y:S05]  /*17d60*/  BRA `(.L_x_1744) ;  /* 0xffffd5b000007947 */ /* 0x000fea000383ffff */
.L_x_1697:
[----:B----4-:R-:W-:Y:S01]  /*17d70*/  IMAD.MOV.U32 R9, RZ, RZ, R14 ;  /* 0x000000ffff097224 */ /* 0x010fe200078e000e */
[----:B------:R-:W-:Y:S01]  /*17d80*/  MOV R3, 0x1 ;  /* 0x0000000100037802 */ /* 0x000fe20000000f00 */
[----:B------:R-:W-:Y:S01]  /*17d90*/  IMAD.MOV.U32 R0, RZ, RZ, 0x1c1f ;  /* 0x00001c1fff007424 */ /* 0x000fe200078e00ff */
[----:B------:R-:W-:-:S02]  /*17da0*/  MOV R2, 0x17dc0 ;  /* 0x00017dc000027802 */ /* 0x000fc40000000f00 */
[----:B-123--:R-:W-:Y:S05]  /*17db0*/  CALL.REL.NOINC `($__internal_35_$__cuda_sm70_shflsync_idx_p) ;  /* 0x00000a0000007944 */ /* 0x00efea0003c00000 */
[----:B------:R-:W-:Y:S01]  /*17dc0*/  IMAD.MOV.U32 R5, RZ, RZ, R0 ;  /* 0x000000ffff057224 */ /* 0x000fe200078e0000 */
[----:B------:R-:W-:Y:S01]  /*17dd0*/  MOV R3, 0x1 ;  /* 0x0000000100037802 */ /* 0x000fe20000000f00 */
[----:B------:R-:W-:Y:S01]  /*17de0*/  IMAD.MOV.U32 R9, RZ, RZ, R28 ;  /* 0x000000ffff097224 */ /* 0x000fe200078e001c */
[----:B------:R-:W-:-:S02]  /*17df0*/  MOV R0, 0x1c1f ;  /* 0x00001c1f00007802 */ /* 0x000fc40000000f00 */
[----:B------:R-:W-:Y:S02]  /*17e00*/  MOV R2, 0x17e20 ;  /* 0x00017e2000027802 */ /* 0x000fe40000000f00 */
[----:B------:R-:W-:Y:S05]  /*17e10*/  CALL.REL.NOINC `($__internal_35_$__cuda_sm70_shflsync_idx_p) ;  /* 0x000009a000007944 */ /* 0x000fea0003c00000 */
[----:B------:R-:W-:Y:S05]  /*17e20*/  BRA `(.L_x_1745) ;  /* 0xffffdb7000007947 */ /* 0x000fea000383ffff */
.L_x_1701:
[----:B------:R-:W-:Y:S01]  /*17e30*/  IMAD.MOV.U32 R9, RZ, RZ, R6 ;  /* 0x000000ffff097224 */ /* 0x000fe200078e0006 */
[----:B------:R-:W-:Y:S01]  /*17e40*/  MOV R3, RZ ;  /* 0x000000ff00037202 */ /* 0x000fe20000000f00 */
[----:B------:R-:W-:Y:S01]  /*17e50*/  IMAD.MOV.U32 R0, RZ, RZ, 0x181f ;  /* 0x0000181fff007424 */ /* 0x000fe200078e00ff */
[----:B------:R-:W-:Y:S02]  /*17e60*/  MOV R2, 0x17e80 ;  /* 0x00017e8000027802 */ /* 0x000fe40000000f00 */
[----:B------:R-:W-:Y:S05]  /*17e70*/  CALL.REL.NOINC `($__internal_35_$__cuda_sm70_shflsync_idx_p) ;  /* 0x0000094000007944 */ /* 0x000fea0003c00000 */
[----:B------:R-:W-:Y:S01]  /*17e80*/  MOV R11, R0 ;  /* 0x00000000000b7202 */ /* 0x000fe20000000f00 */
[----:B------:R-:W-:Y:S05]  /*17e90*/  BRA `(.L_x_1746) ;  /* 0xffffe66000007947 */ /* 0x000fea000383ffff */
.L_x_1702:
[----:B------:R-:W-:Y:S01]  /*17ea0*/  IMAD.MOV.U32 R9, RZ, RZ, R10 ;  /* 0x000000ffff097224 */ /* 0x000fe200078e000a */
[----:B------:R-:W-:Y:S01]  /*17eb0*/  MOV R3, RZ ;  /* 0x000000ff00037202 */ /* 0x000fe20000000f00 */
[----:B------:R-:W-:Y:S01]  /*17ec0*/  IMAD.MOV.U32 R0, RZ, RZ, 0x181f ;  /* 0x0000181fff007424 */ /* 0x000fe200078e00ff */
[----:B------:R-:W-:Y:S02]  /*17ed0*/  MOV R2, 0x17ef0 ;  /* 0x00017ef000027802 */ /* 0x000fe40000000f00 */
[----:B-12---:R-:W-:Y:S05]  /*17ee0*/  CALL.REL.NOINC `($__internal_35_$__cuda_sm70_shflsync_idx_p) ;  /* 0x000008d000007944 */ /* 0x006fea0003c00000 */
[----:B------:R-:W-:Y:S05]  /*17ef0*/  BRA `(.L_x_1747) ;  /* 0xffffe62000007947 */ /* 0x000fea000383ffff */
.L_x_1705:
[----:B------:R-:W-:Y:S01]  /*17f00*/  IMAD.MOV.U32 R9, RZ, RZ, R6 ;  /* 0x000000ffff097224 */ /* 0x000fe200078e0006 */
[----:B--2---:R-:W-:Y:S01]  /*17f10*/  MOV R3, 0x1 ;  /* 0x0000000100037802 */ /* 0x004fe20000000f00 */
[----:B----4-:R-:W-:Y:S01]  /*17f20*/  IMAD.MOV.U32 R0, RZ, RZ, 0x181f ;  /* 0x0000181fff007424 */ /* 0x010fe200078e00ff */
[----:B------:R-:W-:-:S02]  /*17f30*/  MOV R2, 0x17f50 ;  /* 0x00017f5000027802 */ /* 0x000fc40000000f00 */
[----:B-1-3--:R-:W-:Y:S05]  /*17f40*/  CALL.REL.NOINC `($__internal_35_$__cuda_sm70_shflsync_idx_p) ;  /* 0x0000087000007944 */ /* 0x00afea0003c00000 */
[----:B------:R-:W-:Y:S01]  /*17f50*/  IMAD.MOV.U32 R11, RZ, RZ, R0 ;  /* 0x000000ffff0b7224 */ /* 0x000fe200078e0000 */
[----:B------:R-:W-:Y:S01]  /*17f60*/  MOV R3, 0x1 ;  /* 0x0000000100037802 */ /* 0x000fe20000000f00 */
[----:B------:R-:W-:Y:S01]  /*17f70*/  IMAD.MOV.U32 R9, RZ, RZ, R10 ;  /* 0x000000ffff097224 */ /* 0x000fe200078e000a */
[----:B------:R-:W-:-:S02]  /*17f80*/  MOV R0, 0x181f ;  /* 0x0000181f00007802 */ /* 0x000fc40000000f00 */
[----:B------:R-:W-:Y:S02]  /*17f90*/  MOV R2, 0x17fb0 ;  /* 0x00017fb000027802 */ /* 0x000fe40000000f00 */
[----:B------:R-:W-:Y:S05]  /*17fa0*/  CALL.REL.NOINC `($__internal_35_$__cuda_sm70_shflsync_idx_p) ;  /* 0x0000081000007944 */ /* 0x000fea0003c00000 */
[----:B------:R-:W-:Y:S05]  /*17fb0*/  BRA `(.L_x_1748) ;  /* 0xffffe66000007947 */ /* 0x000fea000383ffff */
.L_x_1708:
[----:B------:R-:W-:Y:S01]  /*17fc0*/  IMAD.MOV.U32 R9, RZ, RZ, R6 ;  /* 0x000000ffff097224 */ /* 0x000fe200078e0006 */
[----:B-1----:R-:W-:Y:S01]  /*17fd0*/  MOV R3, 0x2 ;  /* 0x0000000200037802 */ /* 0x002fe20000000f00 */
[----:B----4-:R-:W-:Y:S01]  /*17fe0*/  IMAD.MOV.U32 R0, RZ, RZ, 0x181f ;  /* 0x0000181fff007424 */ /* 0x010fe200078e00ff */
[----:B------:R-:W-:Y:S02]  /*17ff0*/  MOV R2, 0x18010 ;  /* 0x0001801000027802 */ /* 0x000fe40000000f00 */
[----:B--23--:R-:W-:Y:S05]  /*18000*/  CALL.REL.NOINC `($__internal_35_$__cuda_sm70_shflsync_idx_p) ;  /* 0x000007b000007944 */ /* 0x00cfea0003c00000 */
[----:B------:R-:W-:Y:S01]  /*18010*/  MOV R11, R0 ;  /* 0x00000000000b7202 */ /* 0x000fe20000000f00 */
[----:B------:R-:W-:Y:S05]  /*18020*/  BRA `(.L_x_1749) ;  /* 0xffffe6e000007947 */ /* 0x000fea000383ffff */
.L_x_1709:
[----:B------:R-:W-:Y:S01]  /*18030*/  IMAD.MOV.U32 R9, RZ, RZ, R10 ;  /* 0x000000ffff097224 */ /* 0x000fe200078e000a */
[----:B------:R-:W-:Y:S01]  /*18040*/  MOV R3, 0x2 ;  /* 0x0000000200037802 */ /* 0x000fe20000000f00 */
[----:B----4-:R-:W-:Y:S01]  /*18050*/  IMAD.MOV.U32 R0, RZ, RZ, 0x181f ;  /* 0x0000181fff007424 */ /* 0x010fe200078e00ff */
[----:B------:R-:W-:Y:S02]  /*18060*/  MOV R2, 0x18080 ;  /* 0x0001808000027802 */ /* 0x000fe40000000f00 */
[----:B-123--:R-:W-:Y:S05]  /*18070*/  CALL.REL.NOINC `($__internal_35_$__cuda_sm70_shflsync_idx_p) ;  /* 0x0000074000007944 */ /* 0x00efea0003c00000 */
[----:B------:R-:W-:Y:S05]  /*18080*/  BRA `(.L_x_1750) ;  /* 0xffffe6a000007947 */ /* 0x000fea000383ffff */
.L_x_1712:
[----:B------:R-:W-:Y:S01]  /*18090*/  IMAD.MOV.U32 R9, RZ, RZ, R6 ;  /* 0x000000ffff097224 */ /* 0x000fe200078e0006 */
[----:B-1----:R-:W-:Y:S01]  /*180a0*/  MOV R3, 0x3 ;  /* 0x0000000300037802 */ /* 0x002fe20000000f00 */
[----:B------:R-:W-:Y:S01]  /*180b0*/  IMAD.MOV.U32 R0, RZ, RZ, 0x181f ;  /* 0x0000181fff007424 */ /* 0x000fe200078e00ff */
[----:B------:R-:W-:-:S02]  /*180c0*/  MOV R2, 0x180e0 ;  /* 0x000180e000027802 */ /* 0x000fc40000000f00 */
[----:B--234-:R-:W-:Y:S05]  /*180d0*/  CALL.REL.NOINC `($__internal_35_$__cuda_sm70_shflsync_idx_p) ;  /* 0x000006e000007944 */ /* 0x01cfea0003c00000 */
[----:B------:R-:W-:Y:S01]  /*180e0*/  IMAD.MOV.U32 R6, RZ, RZ, R0 ;  /* 0x000000ffff067224 */ /* 0x000fe200078e0000 */
[----:B------:R-:W-:Y:S01]  /*180f0*/  MOV R3, 0x3 ;  /* 0x0000000300037802 */ /* 0x000fe20000000f00 */
[----:B------:R-:W-:Y:S01]  /*18100*/  IMAD.MOV.U32 R9, RZ, RZ, R10 ;  /* 0x000000ffff097224 */ /* 0x000fe200078e000a */
[----:B------:R-:W-:-:S02]  /*18110*/  MOV R0, 0x181f ;  /* 0x0000181f00007802 */ /* 0x000fc40000000f00 */
[----:B------:R-:W-:Y:S02]  /*18120*/  MOV R2, 0x18140 ;  /* 0x0001814000027802 */ /* 0x000fe40000000f00 */
[----:B------:R-:W-:Y:S05]  /*18130*/  CALL.REL.NOINC `($__internal_35_$__cuda_sm70_shflsync_idx_p) ;  /* 0x0000068000007944 */ /* 0x000fea0003c00000 */
[----:B------:R-:W-:Y:S05]  /*18140*/  BRA `(.L_x_1751) ;  /* 0xffffe6e000007947 */ /* 0x000fea000383ffff */
.L_x_1714:
[----:B------:R-:W-:Y:S01]  /*18150*/  IMAD.MOV.U32 R9, RZ, RZ, R95 ;  /* 0x000000ffff097224 */ /* 0x000fe200078e005f */
[----:B------:R-:W-:Y:S01]  /*18160*/  MOV R3, RZ ;  /* 0x000000ff00037202 */ /* 0x000fe20000000f00 */
[----:B------:R-:W-:Y:S01]  /*18170*/  IMAD.MOV.U32 R0, RZ, RZ, 0x1f ;  /* 0x0000001fff007424 */ /* 0x000fe200078e00ff */
[----:B------:R-:W-:Y:S02]  /*18180*/  MOV R2, 0x181a0 ;  /* 0x000181a000027802 */ /* 0x000fe40000000f00 */
[----:B-1----:R-:W-:Y:S05]  /*18190*/  CALL.REL.NOINC `($__internal_35_$__cuda_sm70_shflsync_idx_p) ;  /* 0x0000062000007944 */ /* 0x002fea0003c00000 */
[----:B------:R-:W-:Y:S01]  /*181a0*/  MOV R10, R0 ;  /* 0x00000000000a7202 */ /* 0x000fe20000000f00 */
[----:B------:R-:W-:Y:S05]  /*181b0*/  BRA `(.L_x_1752) ;  /* 0xffffe80000007947 */ /* 0x000fea000383ffff */
.L_x_1715:
[----:B------:R-:W-:Y:S01]  /*181c0*/  IMAD.MOV.U32 R9, RZ, RZ, R95 ;  /* 0x000000ffff097224 */ /* 0x000fe200078e005f */
[----:B------:R-:W-:Y:S01]  /*181d0*/  MOV R3, 0x1 ;  /* 0x0000000100037802 */ /* 0x000fe20000000f00 */
[----:B------:R-:W-:Y:S01]  /*181e0*/  IMAD.MOV.U32 R0, RZ, RZ, 0x1f ;  /* 0x0000001fff007424 */ /* 0x000fe200078e00ff */
[----:B------:R-:W-:Y:S02]  /*181f0*/  MOV R2, 0x18210 ;  /* 0x0001821000027802 */ /* 0x000fe40000000f00 */
[----:B-123--:R-:W-:Y:S05]  /*18200*/  CALL.REL.NOINC `($__internal_35_$__cuda_sm70_shflsync_idx_p) ;  /* 0x000005b000007944 */ /* 0x00efea0003c00000 */
[----:B------:R-:W-:Y:S01]  /*18210*/  MOV R8, R0 ;  /* 0x0000000000087202 */ /* 0x000fe20000000f00 */
[----:B------:R-:W-:Y:S05]  /*18220*/  BRA `(.L_x_1753) ;  /* 0xffffe7b000007947 */ /* 0x000fea000383ffff */
.L_x_1716:
[----:B------:R-:W-:Y:S02]  /*18230*/  MOV R2, 0x1 ;  /* 0x0000000100027802 */ /* 0x000fe40000000f00 */
[----:B------:R-:W-:-:S02]  /*18240*/  MOV R3, 0x18260 ;  /* 0x0001826000037802 */ /* 0x000fc40000000f00 */
[----:B--234-:R-:W-:Y:S05]  /*18250*/  CALL.REL.NOINC `($__internal_36_$__cuda_sm70_shflsync_up_p) ;  /* 0x000005b000007944 */ /* 0x01cfea0003c00000 */
[----:B------:R-:W-:Y:S05]  /*18260*/  BRA `(.L_x_1754) ;  /* 0xffffe89000007947 */ /* 0x000fea000383ffff */
.L_x_1717:
[----:B------:R-:W-:Y:S02]  /*18270*/  MOV R2, 0x2 ;  /* 0x0000000200027802 */ /* 0x000fe40000000f00 */
[----:B------:R-:W-:-:S02]  /*18280*/  MOV R3, 0x182a0 ;  /* 0x000182a000037802 */ /* 0x000fc40000000f00 */
[----:B--23--:R-:W-:Y:S05]  /*18290*/  CALL.REL.NOINC `($__internal_36_$__cuda_sm70_shflsync_up_p) ;  /* 0x0000057000007944 */ /* 0x00cfea0003c00000 */
        /* <DEDUP_REMOVED lines=23> */
.L_x_1721:
[----:B------:R-:W-:Y:S02]  /*18410*/  MOV R2, 0x1 ;  /* 0x0000000100027802 */ /* 0x000fe40000000f00 */
[----:B------:R-:W-:Y:S02]  /*18420*/  MOV R3, 0x18440 ;  /* 0x0001844000037802 */ /* 0x000fe40000000f00 */
[----:B------:R-:W-:Y:S05]  /*18430*/  CALL.REL.NOINC `($__internal_36_$__cuda_sm70_shflsync_up_p) ;  /* 0x000003d000007944 */ /* 0x000fea0003c00000 */
[----:B------:R-:W-:Y:S01]  /*18440*/  MOV R2, R4 ;  /* 0x0000000400027202 */ /* 0x000fe20000000f00 */
[----:B------:R-:W-:Y:S05]  /*18450*/  BRA `(.L_x_1756) ;  /* 0xffffe8f000007947 */ /* 0x000fea000383ffff */
.L_x_1722:
[----:B------:R-:W-:Y:S02]  /*18460*/  MOV R2, 0x2 ;  /* 0x0000000200027802 */ /* 0x000fe40000000f00 */
[----:B------:R-:W-:Y:S02]  /*18470*/  MOV R3, 0x18490 ;  /* 0x0001849000037802 */ /* 0x000fe40000000f00 */
        /* <DEDUP_REMOVED lines=24> */
.L_x_1724:
[----:B------:R-:W-:Y:S02]  /*18600*/  SEL R0, RZ, 0x1, P0 ;  /* 0x00000001ff007807 */ /* 0x000fe40000000000 */
[----:B------:R-:W-:Y:S02]  /*18610*/  MOV R2, 0x18630 ;  /* 0x0001863000027802 */ /* 0x000fe40000000f00 */
[----:B-1----:R-:W-:Y:S05]  /*18620*/  CALL.REL.NOINC `($__internal_37_$__cuda_sm70_votesync_ballot) ;  /* 0x0000025000007944 */ /* 0x002fea0003c00000 */
[----:B------:R-:W-:Y:S01]  /*18630*/  MOV R5, R0 ;  /* 0x0000000000057202 */ /* 0x000fe20000000f00 */
[----:B------:R-:W-:Y:S05]  /*18640*/  BRA `(.L_x_1758) ;  /* 0xffffe89000007947 */ /* 0x000fea000383ffff */
.L_x_1725:
[----:B------:R-:W-:Y:S01]  /*18650*/  IMAD.MOV.U32 R9, RZ, RZ, R6 ;  /* 0x000000ffff097224 */ /* 0x000fe200078e0006 */
[----:B---3--:R-:W-:Y:S01]  /*18660*/  MOV R3, R12 ;  /* 0x0000000c00037202 */ /* 0x008fe20000000f00 */
[----:B------:R-:W-:Y:S01]  /*18670*/  IMAD.MOV.U32 R0, RZ, RZ, 0x1f ;  /* 0x0000001fff007424 */ /* 0x000fe200078e00ff */
[----:B------:R-:W-:Y:S02]  /*18680*/  MOV R2, 0x186a0 ;  /* 0x000186a000027802 */ /* 0x000fe40000000f00 */
[----:B-12---:R-:W-:Y:S05]  /*18690*/  CALL.REL.NOINC `($__internal_35_$__cuda_sm70_shflsync_idx_p) ;  /* 0x0000012000007944 */ /* 0x006fea0003c00000 */
[----:B------:R-:W-:Y:S01]  /*186a0*/  IMAD.MOV.U32 R8, RZ, RZ, R0 ;  /* 0x000000ffff087224 */ /* 0x000fe200078e0000 */
[----:B------:R-:W-:Y:S01]  /*186b0*/  MOV R3, R12 ;  /* 0x0000000c00037202 */ /* 0x000fe20000000f00 */
[----:B------:R-:W-:Y:S01]  /*186c0*/  IMAD.MOV.U32 R9, RZ, RZ, R7 ;  /* 0x000000ffff097224 */ /* 0x000fe200078e0007 */
[----:B------:R-:W-:Y:S02]  /*186d0*/  MOV R0, 0x1f ;  /* 0x0000001f00007802 */ /* 0x000fe40000000f00 */
[----:B------:R-:W-:-:S02]  /*186e0*/  MOV R2, 0x18700 ;  /* 0x0001870000027802 */ /* 0x000fc40000000f00 */
[----:B------:R-:W-:Y:S05]  /*186f0*/  CALL.REL.NOINC `($__internal_35_$__cuda_sm70_shflsync_idx_p) ;  /* 0x000000c000007944 */ /* 0x000fea0003c00000 */
[----:B------:R-:W-:Y:S01]  /*18700*/  MOV R7, R0 ;  /* 0x0000000000077202 */ /* 0x000fe20000000f00 */
[----:B------:R-:W-:Y:S05]  /*18710*/  BRA `(.L_x_1759) ;  /* 0xffffe80000007947 */ /* 0x000fea000383ffff */
.L_x_1728:
[----:B------:R-:W-:Y:S01]  /*18720*/  IMAD.MOV.U32 R9, RZ, RZ, R4 ;  /* 0x000000ffff097224 */ /* 0x000fe200078e0004 */
[----:B------:R-:W-:-:S02]  /*18730*/  MOV R0, 0x1f ;  /* 0x0000001f00007802 */ /* 0x000fc40000000f00 */
[----:B------:R-:W-:Y:S02]  /*18740*/  MOV R2, 0x18760 ;  /* 0x0001876000027802 */ /* 0x000fe40000000f00 */
[----:B-1234-:R-:W-:Y:S05]  /*18750*/  CALL.REL.NOINC `($__internal_35_$__cuda_sm70_shflsync_idx_p) ;  /* 0x0000006000007944 */ /* 0x01efea0003c00000 */
[----:B------:R-:W-:Y:S01]  /*18760*/  MOV R13, R0 ;  /* 0x00000000000d7202 */ /* 0x000fe20000000f00 */
[----:B------:R-:W-:Y:S05]  /*18770*/  BRA `(.L_x_1727) ;  /* 0xffffe80000007947 */ /* 0x000fea000383ffff */
        .weak           $__internal_34_$__cuda_sm70_shflsync_bfly_p
        .type           $__internal_34_$__cuda_sm70_shflsync_bfly_p,@function
        .size           $__internal_34_$__cuda_sm70_shflsync_bfly_p,($__internal_35_$__cuda_sm70_shflsync_idx_p - $__internal_34_$__cuda_sm70_shflsync_bfly_p)
$__internal_34_$__cuda_sm70_shflsync_bfly_p:
[----:B------:R-:W-:Y:S04]  /*18780*/  WARPSYNC R6 ;  /* 0x0000000600007348 */ /* 0x000fe80003800000 */
[----:B------:R1:W2:Y:S02]  /*18790*/  SHFL.BFLY PT, R2, R2, R5, R7 ;  /* 0x0c00000502027389 */ /* 0x0002a400000e0007 */
[----:B-1----:R-:W-:-:S04]  /*187a0*/  MOV R5, 0x0 ;  /* 0x0000000000057802 */ /* 0x002fc80000000f00 */
[----:B--2---:R-:W-:Y:S05]  /*187b0*/  RET.REL.NODEC R4 `(_ZN7cutlass13device_kernelIN5flash19enable_sm80_to_sm89INS1_16FlashAttnFwdSm80INS1_25CollectiveMainloopFwdSm80ILi8ELi1ELb1EN4cute5tupleIJNS5_1CILi128EEENS7_ILi112EEES8_EEELi128ENS_6half_tEfNS_4arch4Sm80ELb0ELb0ELb0ELb1ELb0ELb1ELb1ELb1EEENS1_21CollectiveEpilogueFwdINS6_IJS8_S8_S9_EEENS6_IJNS7_ILi1EEESH_SH_EEESB_SD_Li256ELb1ELb1ELb1ELb0EEENS1_36VarlenDynamicPersistentTileSchedulerILi128ELi112ELi256ELi256ELb1ELb1ELb0ELb0ELb1ELb1EEEEEEEEEvNT_6ParamsE) ;  /* 0xfffe784004007950 */ /* 0x004fea0003c3ffff */
        .weak           $__internal_35_$__cuda_sm70_shflsync_idx_p
        .type           $__internal_35_$__cuda_sm70_shflsync_idx_p,@function
        .size           $__internal_35_$__cuda_sm70_shflsync_idx_p,($__internal_36_$__cuda_sm70_shflsync_up_p - $__internal_35_$__cuda_sm70_shflsync_idx_p)
$__internal_35_$__cuda_sm70_shflsync_idx_p:
[----:B------:R-:W-:-:S04]  /*187c0*/  MOV R98, 0xffffffff ;  /* 0xffffffff00627802 */ /* 0x000fc80000000f00 */
[----:B------:R-:W-:Y:S04]  /*187d0*/  WARPSYNC R98 ;  /* 0x0000006200007348 */ /* 0x000fe80003800000 */
[----:B------:R1:W2:Y:S02]  /*187e0*/  SHFL.IDX PT, R0, R9, R3, R0 ;  /* 0x0000000309007389 */ /* 0x0002a400000e0000 */
[----:B-1----:R-:W-:-:S04]  /*187f0*/  MOV R3, 0x0 ;  /* 0x0000000000037802 */ /* 0x002fc80000000f00 */
[----:B--2---:R-:W-:Y:S05]  /*18800*/  RET.REL.NODEC R2 `(_ZN7cutlass13device_kernelIN5flash19enable_sm80_to_sm89INS1_16FlashAttnFwdSm80INS1_25CollectiveMainloopFwdSm80ILi8ELi1ELb1EN4cute5tupleIJNS5_1CILi128EEENS7_ILi112EEES8_EEELi128ENS_6half_tEfNS_4arch4Sm80ELb0ELb0ELb0ELb1ELb0ELb1ELb1ELb1EEENS1_21CollectiveEpilogueFwdINS6_IJS8_S8_S9_EEENS6_IJNS7_ILi1EEESH_SH_EEESB_SD_Li256ELb1ELb1ELb1ELb0EEENS1_36VarlenDynamicPersistentTileSchedulerILi128ELi112ELi256ELi256ELb1ELb1ELb0ELb0ELb1ELb1EEEEEEEEEvNT_6ParamsE) ;  /* 0xfffe77f002007950 */ /* 0x004fea0003c3ffff */
        .weak           $__internal_36_$__cuda_sm70_shflsync_up_p
        .type           $__internal_36_$__cuda_sm70_shflsync_up_p,@function
        .size           $__internal_36_$__cuda_sm70_shflsync_up_p,($__internal_37_$__cuda_sm70_votesync_ballot - $__internal_36_$__cuda_sm70_shflsync_up_p)
$__internal_36_$__cuda_sm70_shflsync_up_p:
[----:B------:R-:W-:Y:S02]  /*18810*/  IMAD.MOV.U32 R4, RZ, RZ, RZ ;  /* 0x000000ffff047224 */ /* 0x000fe400078e00ff */
[----:B------:R-:W-:-:S04]  /*18820*/  IMAD.MOV.U32 R9, RZ, RZ, -0x1 ;  /* 0xffffffffff097424 */ /* 0x000fc800078e00ff */
[----:B------:R-:W-:Y:S04]  /*18830*/  WARPSYNC R9 ;  /* 0x0000000900007348 */ /* 0x000fe80003800000 */
[----:B------:R1:W2:Y:S02]  /*18840*/  SHFL.UP PT, R4, R0, R2, R4 ;  /* 0x0400000200047389 */ /* 0x0002a400000e0004 */
[----:B-1----:R-:W-:Y:S02]  /*18850*/  MOV R2, R3 ;  /* 0x0000000300027202 */ /* 0x002fe40000000f00 */
[----:B------:R-:W-:-:S04]  /*18860*/  MOV R3, 0x0 ;  /* 0x0000000000037802 */ /* 0x000fc80000000f00 */
[----:B--2---:R-:W-:Y:S05]  /*18870*/  RET.REL.NODEC R2 `(_ZN7cutlass13device_kernelIN5flash19enable_sm80_to_sm89INS1_16FlashAttnFwdSm80INS1_25CollectiveMainloopFwdSm80ILi8ELi1ELb1EN4cute5tupleIJNS5_1CILi128EEENS7_ILi112EEES8_EEELi128ENS_6half_tEfNS_4arch4Sm80ELb0ELb0ELb0ELb1ELb0ELb1ELb1ELb1EEENS1_21CollectiveEpilogueFwdINS6_IJS8_S8_S9_EEENS6_IJNS7_ILi1EEESH_SH_EEESB_SD_Li256ELb1ELb1ELb1ELb0EEENS1_36VarlenDynamicPersistentTileSchedulerILi128ELi112ELi256ELi256ELb1ELb1ELb0ELb0ELb1ELb1EEEEEEEEEvNT_6ParamsE) ;  /* 0xfffe778002007950 */ /* 0x004fea0003c3ffff */
        .weak           $__internal_37_$__cuda_sm70_votesync_ballot
        .type           $__internal_37_$__cuda_sm70_votesync_ballot,@function
        .size           $__internal_37_$__cuda_sm70_votesync_ballot,(.L_x_2723 - $__internal_37_$__cuda_sm70_votesync_ballot)
$__internal_37_$__cuda_sm70_votesync_ballot:
[----:B------:R-:W-:Y:S01]  /*18880*/  ISETP.NE.U32.AND P0, PT, R0, 0x1, PT ;  /* 0x000000010000780c */ /* 0x000fe20003f05070 */
[----:B------:R-:W-:-:S04]  /*18890*/  IMAD.MOV.U32 R3, RZ, RZ, -0x1 ;  /* 0xffffffffff037424 */ /* 0x000fc800078e00ff */
[----:B------:R-:W-:Y:S08]  /*188a0*/  WARPSYNC R3 ;  /* 0x0000000300007348 */ /* 0x000ff00003800000 */
[----:B------:R-:W-:-:S04]  /*188b0*/  VOTE.ANY R0, PT, !P0 ;  /* 0x0000000000007806 */ /* 0x000fc800040e0100 */
[----:B------:R-:W-:Y:S01]  /*188c0*/  LOP3.LUT R0, R0, R3, RZ, 0xc0, !PT ;  /* 0x0000000300007212 */ /* 0x000fe200078ec0ff */
[----:B------:R-:W-:-:S04]  /*188d0*/  IMAD.MOV.U32 R3, RZ, RZ, 0x0 ;  /* 0x00000000ff037424 */ /* 0x000fc800078e00ff */
[----:B------:R-:W-:Y:S05]  /*188e0*/  RET.REL.NODEC R2 `(_ZN7cutlass13device_kernelIN5flash19enable_sm80_to_sm89INS1_16FlashAttnFwdSm80INS1_25CollectiveMainloopFwdSm80ILi8ELi1ELb1EN4cute5tupleIJNS5_1CILi128EEENS7_ILi112EEES8_EEELi128ENS_6half_tEfNS_4arch4Sm80ELb0ELb0ELb0ELb1ELb0ELb1ELb1ELb1EEENS1_21CollectiveEpilogueFwdINS6_IJS8_S8_S9_EEENS6_IJNS7_ILi1EEESH_SH_EEESB_SD_Li256ELb1ELb1ELb1ELb0EEENS1_36VarlenDynamicPersistentTileSchedulerILi128ELi112ELi256ELi256ELb1ELb1ELb0ELb0ELb1ELb1EEEEEEEEEvNT_6ParamsE) ;  /* 0xfffe771002007950 */ /* 0x000fea0003c3ffff */
.L_x_1760:
        /* <DEDUP_REMOVED lines=9> */
.L_x_2723:


//--------------------- .text._ZN7cutlass13device_kernelIN5flash19enable_sm80_to_sm89INS1_16FlashAttnFwdSm80INS1_25CollectiveMainloopFwdSm80ILi4ELi1ELb0EN4cute5tupleIJNS5_1CILi128EEENS7_ILi48EEES8_EEELi128ENS_6half_tEfNS_4arch4Sm80ELb0ELb1ELb0ELb0ELb0ELb0ELb1ELb1EEENS1_21CollectiveEpilogueFwdINS6_IJS8_S8_S9_EEENS6_IJNS7_ILi1EEESH_SH_EEESB_SD_Li128ELb0ELb1ELb1ELb0EEENS1_19SingleTileSchedulerILb0ELb1ELb1ELi128EEEEEEEEEvNT_6ParamsE --------------------------
	.section	.text._ZN7cutlass13device_kernelIN5flash19enable_sm80_to_sm89INS1_16FlashAttnFwdSm80INS1_25CollectiveMainloopFwdSm80ILi4ELi1ELb0EN4cute5tupleIJNS5_1CILi128EEENS7_ILi48EEES8_EEELi128ENS_6half_tEfNS_4arch4Sm80ELb0ELb1ELb0ELb0ELb0ELb0ELb1ELb1EEENS1_21CollectiveEpilogueFwdINS6_IJS8_S8_S9_EEENS6_IJNS7_ILi1EEESH_SH_EEESB_SD_Li128ELb0ELb1ELb1ELb0EEENS1_19SingleTileSchedulerILb0ELb1ELb1ELi128EEEEEEEEEvNT_6ParamsE,"ax",@progbits
	.sectioninfo	@"SHI_REGISTERS=255"
	.align	128
.text._ZN7cutlass13device_kernelIN5flash19enable_sm80_to_sm89INS1_16FlashAttnFwdSm80INS1_25CollectiveMainloopFwdSm80ILi4ELi1ELb0EN4cute5tupleIJNS5_1CILi128EEENS7_ILi48EEES8_EEELi128ENS_6half_tEfNS_4arch4Sm80ELb0ELb1ELb0ELb0ELb0ELb0ELb1ELb1EEENS1_21CollectiveEpilogueFwdINS6_IJS8_S8_S9_EEENS6_IJNS7_ILi1EEESH_SH_EEESB_SD_Li128ELb0ELb1ELb1ELb0EEENS1_19SingleTileSchedulerILb0ELb1ELb1ELi128EEEEEEEEEvNT_6ParamsE:
        .type           _ZN7cutlass13device_kernelIN5flash19enable_sm80_to_sm89INS1_16FlashAttnFwdSm80INS1_25CollectiveMainloopFwdSm80ILi4ELi1ELb0EN4cute5tupleIJNS5_1CILi128EEENS7_ILi48EEES8_EEELi128ENS_6half_tEfNS_4arch4Sm80ELb0ELb1ELb0ELb0ELb0ELb0ELb1ELb1EEENS1_21CollectiveEpilogueFwdINS6_IJS8_S8_S9_EEENS6_IJNS7_ILi1EEESH_SH_EEESB_SD_Li128ELb0ELb1ELb1ELb0EEENS1_19SingleTileSchedulerILb0ELb1ELb1ELi128EEEEEEEEEvNT_6ParamsE,@function
        .size           _ZN7cutlass13device_kernelIN5flash19enable_sm80_to_sm89INS1_16FlashAttnFwdSm80INS1_25CollectiveMainloopFwdSm80ILi4ELi1ELb0EN4cute5tupleIJNS5_1CILi128EEENS7_ILi48EEES8_EEELi128ENS_6half_tEfNS_4arch4Sm80ELb0ELb1ELb0ELb0ELb0ELb0ELb1ELb1EEENS1_21CollectiveEpilogueFwdINS6_IJS8_S8_S9_EEENS6_IJNS7_ILi1EEESH_SH_EEESB_SD_Li128ELb0ELb1ELb1ELb0EEENS1_19SingleTileSchedulerILb0ELb1ELb1ELi128EEEEEEEEEvNT_6ParamsE,(.L_x_2728 - _ZN7cutlass13device_kernelIN5flash19enable_sm80_to_sm89INS1_16FlashAttnFwdSm80INS1_25CollectiveMainloopFwdSm80ILi4ELi1ELb0EN4cute5tupleIJNS5_1CILi128EEENS7_ILi48EEES8_EEELi128ENS_6half_tEfNS_4arch4Sm80ELb0ELb1ELb0ELb0ELb0ELb0ELb1ELb1EEENS1_21CollectiveEpilogueFwdINS6_IJS8_S8_S9_EEENS6_IJNS7_ILi1EEESH_SH_EEESB_SD_Li128ELb0ELb1ELb1ELb0EEENS1_19SingleTileSchedulerILb0ELb1ELb1ELi128EEEEEEEEEvNT_6ParamsE)
        .other          _ZN7cutlass13device_kernelIN5flash19enable_sm80_to_sm89INS1_16FlashAttnFwdSm80INS1_25CollectiveMainloopFwdSm80ILi4ELi1ELb0EN4cute5tupleIJNS5_1CILi128EEENS7_ILi48EEES8_EEELi128ENS_6half_tEfNS_4arch4Sm80ELb0ELb1ELb0ELb0ELb0ELb0ELb1ELb1EEENS1_21CollectiveEpilogueFwdINS6_IJS8_S8_S9_EEENS6_IJNS7_ILi1EEESH_SH_EEESB_SD_Li128ELb0ELb1ELb1ELb0EEENS1_19SingleTileSchedulerILb0ELb1ELb1ELi128EEEEEEEEEvNT_6ParamsE,@"STO_CUDA_ENTRY STV_DEFAULT"
_ZN7cutlass13device_kernelIN5flash19enable_sm80_to_sm89INS1_16FlashAttnFwdSm80INS1_25CollectiveMainloopFwdSm80ILi4ELi1ELb0EN4cute5tupleIJNS5_1CILi128EEENS7_ILi48EEES8_EEELi128ENS_6half_tEfNS_4arch4Sm80ELb0ELb1ELb0ELb0ELb0ELb0ELb1ELb1EEENS1_21CollectiveEpilogueFwdINS6_IJS8_S8_S9_EEENS6_IJNS7_ILi1EEESH_SH_EEESB_SD_Li128ELb0ELb1ELb1ELb0EEENS1_19SingleTileSchedulerILb0ELb1ELb1ELi128EEEEEEEEEvNT_6ParamsE:
        /* <DEDUP_REMOVED lines=18> */
.L_x_1761:
[----:B---3--:R-:W-:Y:S02]  /*0120*/  ULDC.64 UR4, c[0x0][0x550] ;  /* 0x0001540000047ab9 */ /* 0x008fe40000000a00 */
[----:B------:R-:W-:Y:S02]  /*0130*/  UISETP.NE.AND UP0, UPT, UR4, 0x1, UPT ;  /* 0x000000010400788c */ /* 0x000fe4000bf05270 */
[----:B------:R-:W-:-:S02]  /*0140*/  UIMAD.WIDE.U32 UR8, UR6, UR5, URZ ;  /* 0x00000005060872a5 */ /* 0x000fc4000f8e003f */
[----:B------:R-:W-:Y:S02]  /*0150*/  ULDC UR4, c[0x0][0x558] ;  /* 0x0001560000047ab9 */ /* 0x000fe40000000800 */
[----:B------:R-:W-:-:S05]  /*0160*/  UMOV UR10, UR6 ;  /* 0x00000006000a7c82 */ /* 0x000fca0008000000 */
[----:B------:R-:W-:-:S03]  /*0170*/  @UP0 USHF.R.U32.HI UR10, URZ, UR4, UR9 ;  /* 0x000000043f0a0299 */ /* 0x000fc60008011609 */
.L_x_1762:
        /* <DEDUP_REMOVED lines=35> */
.L_x_1764:
[----:B------:R-:W-:Y:S02]  /*03b0*/  ULDC UR4, c[0x0][0x32c] ;  /* 0x0000cb0000047ab9 */ /* 0x000fe40000000800 */
[----:B------:R-:W-:-:S03]  /*03c0*/  UISETP.NE.AND UP0, UPT, UR9, UR4, UPT ;  /* 0x000000040900728c */ /* 0x000fc6000bf05270 */
[----:B------:R-:W-:Y:S02]  /*03d0*/  ULDC.64 UR4, c[0x0][0x330] ;  /* 0x0000cc0000047ab9 */ /* 0x000fe40000000a00 */
[----:B------:R-:W-:-:S06]  /*03e0*/  UIMAD.WIDE.U32 UR12, UR7, UR4, URZ ;  /* 0x00000004070c72a5 */ /* 0x000fcc000f8e003f */
[----:B------:R-:W-:Y:S02]  /*03f0*/  @UP0 USHF.R.U32.HI UR7, URZ, UR5, UR13 ;  /* 0x000000053f070299 */ /* 0x000fe4000801160d */
.L_x_1765:
[----:B------:R-:W-:Y:S02]  /*0400*/  ULDC UR4, c[0x0][0x32c] ;  /* 0x0000cb0000047ab9 */ /* 0x000fe40000000800 */
[----:B------:R-:W-:-:S04]  /*0410*/  UIMAD UR4, UR7, UR4, UR4 ;  /* 0x00000004070472a4 */ /* 0x000fc8000f8e0204 */
[----:B------:R-:W-:-:S04]  /*0420*/  UISETP.LT.AND UP0, UPT, UR6, UR4, UPT ;  /* 0x000000040600728c */ /* 0x000fc8000bf01270 */
[----:B------:R-:W-:Y:S02]  /*0430*/  USEL UR6, UR6, UR4, UP0 ;  /* 0x0000000406067287 */ /* 0x000fe40008000000 */
.L_x_1763:
        /* <DEDUP_REMOVED lines=36> */
.L_x_1767:
[----:B------:R-:W-:-:S04]  /*0680*/  MOV R2, c[0x0][0x32c] ;  /* 0x0000cb0000027a02 */ /* 0x000fc80000000f00 */
[----:B------:R-:W-:-:S13]  /*0690*/  ISETP.NE.AND P0, PT, R2, 0x1, PT ;  /* 0x000000010200780c */ /* 0x000fda0003f05270 */
[----:B------:R-:W-:-:S05]  /*06a0*/  @P0 IMAD.HI.U32 R2, R0, c[0x0][0x330], RZ ;  /* 0x0000cc0000020a27 */ /* 0x000fca00078e00ff */
[----:B------:R-:W-:-:S05]  /*06b0*/  @P0 SHF.R.U32.HI R0, RZ, c[0x0][0x334], R2 ;  /* 0x0000cd00ff000a19 */ /* 0x000fca0000011602 */
.L_x_1768:
[----:B------:R-:W-:-:S05]  /*06c0*/  IMAD R0, R0, c[0x0][0x32c], RZ ;  /* 0x0000cb0000007a24 */ /* 0x000fca00078e02ff */
[----:B------:R-:W-:-:S05]  /*06d0*/  IMNMX R3, R3, R0, !PT ;  /* 0x0000000003037217 */ /* 0x000fca0007800200 */
.L_x_1766:
        /* <DEDUP_REMOVED lines=42> */
.L_x_1769:
        /* <DEDUP_REMOVED lines=204> */
.L_x_1772:
[----:B---34-:R-:W-:Y:S05]  /*1640*/  BSYNC B0 ;  /* 0x0000000000007941 */ /* 0x018fea0003800000 */
.L_x_1771:
        /* <DEDUP_REMOVED lines=16> */
.L_x_1774:
[----:B------:R-:W-:Y:S05]  /*1750*/  BSYNC B0 ;  /* 0x0000000000007941 */ /* 0x000fea0003800000 */
.L_x_1773:
        /* <DEDUP_REMOVED lines=16> */
.L_x_1776:
[----:B------:R-:W-:Y:S05]  /*1860*/  BSYNC B0 ;  /* 0x0000000000007941 */ /* 0x000fea0003800000 */
.L_x_1775:
        /* <DEDUP_REMOVED lines=16> */
.L_x_1778:
[----:B------:R-:W-:Y:S05]  /*1970*/  BSYNC B0 ;  /* 0x0000000000007941 */ /* 0x000fea0003800000 */
.L_x_1777:
        /* <DEDUP_REMOVED lines=16> */
.L_x_1780:
[----:B------:R-:W-:Y:S05]  /*1a80*/  BSYNC B0 ;  /* 0x0000000000007941 */ /* 0x000fea0003800000 */
.L_x_1779:
        /* <DEDUP_REMOVED lines=16> */
.L_x_1782:
[----:B------:R-:W-:Y:S05]  /*1b90*/  BSYNC B0 ;  /* 0x0000000000007941 */ /* 0x000fea0003800000 */
.L_x_1781:
        /* <DEDUP_REMOVED lines=16> */
.L_x_1784:
[----:B------:R-:W-:Y:S05]  /*1ca0*/  BSYNC B0 ;  /* 0x0000000000007941 */ /* 0x000fea0003800000 */
.L_x_1783:
        /* <DEDUP_REMOVED lines=165> */
[----:B------:R-:W-:Y:S02]  /*2700*/  IMAD.IADD R229, R0, 0x1, R235 ;  /* 0x0000000100e57824 */ /* 0x000fe400078e02eb */
        /* <DEDUP_REMOVED lines=37> */
[C---:B------:R-:W-:Y:S08]  /*2960*/  HMMA.16816.F32 R60, R12.reuse, R28, R60 ;  /* 0x0000001c0c3c723c */ /* 0x040ff0000000183c */
[C---:B------:R-:W-:Y:S01]  /*2970*/  HMMA.16816.F32 R108, R12.reuse, R30, R44 ;  /* 0x0000001e0c6c723c */ /* 0x040fe2000000182c */
[----:B------:R-:W2:Y:S07]  /*2980*/  LDSM.16.M88.4 R28, [R224+0x5100] ;  /* 0x00510000e01c783b */ /* 0x000eae0000000200 */
[----:B------:R-:W-:Y:S01]  /*2990*/  HMMA.16816.F32 R56, R12, R38, R52 ;  /* 0x000000260c38723c */ /* 0x000fe20000001834 */
[----:B------:R-:W3:Y:S04]  /*29a0*/  LDSM.16.M88.4 R12, [R224+0x5900] ;  /* 0x00590000e00c783b */ /* 0x000ee80000000200 */
[----:B------:R-:W-:Y:S03]  /*29b0*/  LDSM.16.M88.4 R52, [R235+0x1800] ;  /* 0x00180000eb34783b */ /* 0x000fe60000000200 */
[C---:B----4-:R-:W-:Y:S08]  /*29c0*/  HMMA.16816.F32 R44, R4.reuse, R40, R88 ;  /* 0x00000028042c723c */ /* 0x050ff00000001858 */
[C---:B------:R-:W-:Y:S08]  /*29d0*/  HMMA.16816.F32 R36, R4.reuse, R42, R84 ;  /* 0x0000002a0424723c */ /* 0x040ff00000001854 */
[C---:B------:R-:W-:Y:S08]  /*29e0*/  HMMA.16816.F32 R72, R4.reuse, R64, R96 ;  /* 0x000000400448723c */ /* 0x040ff00000001860 */
[----:B------:R-:W-:Y:S08]  /*29f0*/  HMMA.16816.F32 R104, R4, R68, R104 ;  /* 0x000000440468723c */ /* 0x000ff00000001868 */
[----:B------:R-:W-:Y:S01]  /*2a00*/  HMMA.16816.F32 R96, R20, R40, R8 ;  /* 0x000000281460723c */ /* 0x000fe20000001808 */
[----:B------:R-:W4:Y:S07]  /*2a10*/  LDSM.16.M88.4 R8, [R231+0xa100] ;  /* 0x00a10000e708783b */ /* 0x000f2e0000000200 */
        /* <DEDUP_REMOVED lines=14> */
[C---:B---3--:R-:W-:Y:S08]  /*2b00*/  HMMA.16816.F32 R36, R16.reuse, R12, R104 ;  /* 0x0000000c1024723c */ /* 0x048ff00000001868 */
[C---:B------:R-:W-:Y:S08]  /*2b10*/  HMMA.16816.F32 R40, R16.reuse, R30, R76 ;  /* 0x0000001e1028723c */ /* 0x040ff0000000184c */
[----:B------:R-:W-:Y:S01]  /*2b20*/  HMMA.16816.F32 R68, R16, R14, R100 ;  /* 0x0000000e1044723c */ /* 0x000fe20000001864 */
[----:B------:R-:W-:Y:S07]  /*2b30*/  LDSM.16.M88.4 R16, [R232+0xc100] ;  /* 0x00c10000e810783b */ /* 0x000fee0000000200 */
[C---:B----4-:R-:W-:Y:S08]  /*2b40*/  HMMA.16816.F32 R76, R8.reuse, R32, R96 ;  /* 0x00000020084c723c */ /* 0x050ff00000001860 */
[C---:B------:R-:W-:Y:S08]  /*2b50*/  HMMA.16816.F32 R72, R8.reuse, R34, R88 ;  /* 0x000000220848723c */ /* 0x040ff00000001858 */
        /* <DEDUP_REMOVED lines=13> */
[C---:B------:R-:W-:Y:S08]  /*2c30*/  HMMA.16816.F32 R80, R4.reuse, R54, R56 ;  /* 0x000000360450723c */ /* 0x040ff00000001838 */
[----:B------:R-:W-:Y:S01]  /*2c40*/  HMMA.16816.F32 R56, R4, R62, R68 ;  /* 0x0000003e0438723c */ /* 0x000fe20000001844 */
[----:B------:R-:W-:Y:S07]  /*2c50*/  LDSM.16.M88.4 R4, [R236+0xc100] ;  /* 0x00c10000ec04783b */ /* 0x000fee0000000200 */
[C---:B------:R-:W-:Y:S08]  /*2c60*/  HMMA.16816.F32 R100, R20.reuse, R52, R76 ;  /* 0x000000341464723c */ /* 0x040ff0000000184c */
[C---:B------:R-:W-:Y:S08]  /*2c70*/  HMMA.16816.F32 R96, R20.reuse, R54, R72 ;  /* 0x000000361460723c */ /* 0x040ff00000001848 */
[C---:B------:R-:W-:Y:S08]  /*2c80*/  HMMA.16816.F32 R92, R20.reuse, R48, R64 ;  /* 0x00000030145c723c */ /* 0x040ff00000001840 */
[C---:B------:R-:W-:Y:S01]  /*2c90*/  HMMA.16816.F32 R88, R20.reuse, R50, R32 ;  /* 0x000000321458723c */ /* 0x040fe20000001820 */
[----:B------:R-:W-:Y:S07]  /*2ca0*/  LDSM.16.M88.4 R32, [R229+0x1800] ;  /* 0x00180000e520783b */ /* 0x000fee0000000200 */
[C---:B------:R-:W-:Y:S01]  /*2cb0*/  HMMA.16816.F32 R64, R20.reuse, R60, R28 ;  /* 0x0000003c1440723c */ /* 0x040fe2000000181c */
[----:B------:R-:W-:Y:S07]  /*2cc0*/  LDSM.16.M88.4 R28, [R229+0x2000] ;  /* 0x00200000e51c783b */ /* 0x000fee0000000200 */
[----:B------:R-:W-:Y:S01]  /*2cd0*/  HMMA.16816.F32 R60, R20, R62, R84 ;  /* 0x0000003e143c723c */ /* 0x000fe20000001854 */
[----:B------:R-:W4:Y:S01]  /*2ce0*/  LDSM.16.M88.4 R20, [R229+0x2800] ;  /* 0x00280000e514783b */ /* 0x000f220000000200 */
[----:B------:R-:W-:-:S06]  /*2cf0*/  DEPBAR.LE SB0, 0x0 ;  /* 0x000080000000791a */ /* 0x000fcc0000000000 */
[C---:B-1----:R-:W-:Y:S08]  /*2d00*/  HMMA.16816.F32 R84, R16.reuse, R44, R116 ;  /* 0x0000002c1054723c */ /* 0x042ff00000001874 */
[C---:B------:R-:W-:Y:S08]  /*2d10*/  HMMA.16816.F32 R80, R16.reuse, R46, R80 ;  /* 0x0000002e1050723c */ /* 0x040ff00000001850 */
[----:B--2---:R-:W-:Y:S08]  /*2d20*/  HMMA.16816.F32 R56, R16, R38, R56 ;  /* 0x000000261038723c */ /* 0x004ff00000001838 */
[C---:B------:R-:W-:Y:S08]  /*2d30*/  HMMA.16816.F32 R52, R12.reuse, R44, R100 ;  /* 0x0000002c0c34723c */ /* 0x040ff00000001864 */
[----:B------:R-:W-:Y:S08]  /*2d40*/  HMMA.16816.F32 R48, R12, R46, R96 ;  /* 0x0000002e0c30723c */ /* 0x000ff00000001860 */
[C---:B---3--:R-:W-:Y:S08]  /*2d50*/  HMMA.16816.F32 R76, R16.reuse, R40, R112 ;  /* 0x00000028104c723c */ /* 0x048ff00000001870 */
[C---:B------:R-:W-:Y:S08]  /*2d60*/  HMMA.16816.F32 R72, R16.reuse, R42, R108 ;  /* 0x0000002a1048723c */ /* 0x040ff0000000186c */
[----:B------:R-:W-:Y:S08]  /*2d70*/  HMMA.16816.F32 R68, R16, R36, R104 ;  /* 0x000000241044723c */ /* 0x000ff00000001868 */
[C---:B------:R-:W-:Y:S08]  /*2d80*/  HMMA.16816.F32 R44, R12.reuse, R40, R92 ;  /* 0x000000280c2c723c */ /* 0x040ff0000000185c */
[C---:B------:R-:W-:Y:S08]  /*2d90*/  HMMA.16816.F32 R40, R12.reuse, R42, R88 ;  /* 0x0000002a0c28723c */ /* 0x040ff00000001858 */
[C---:B------:R-:W-:Y:S08]  /*2da0*/  HMMA.16816.F32 R16, R12.reuse, R36, R64 ;  /* 0x000000240c10723c */ /* 0x040ff00000001840 */
[----:B------:R-:W-:Y:S08]  /*2db0*/  HMMA.16816.F32 R12, R12, R38, R60 ;  /* 0x000000260c0c723c */ /* 0x000ff0000000183c */
[----:B----4-:R-:W-:Y:S08]  /*2dc0*/  HMMA.16816.F32 R160, R4, R22, R56 ;  /* 0x0000001604a0723c */ /* 0x010ff00000001838 */
[C---:B------:R-:W-:Y:S08]  /*2dd0*/  HMMA.16816.F32 R56, R8.reuse, R32, R52 ;  /* 0x000000200838723c */ /* 0x040ff00000001834 */
[----:B------:R-:W-:Y:S08]  /*2de0*/  HMMA.16816.F32 R36, R8, R28, R44 ;  /* 0x0000001c0824723c */ /* 0x000ff0000000182c */
[C---:B------:R-:W-:Y:S08]  /*2df0*/  HMMA.16816.F32 R84, R4.reuse, R32, R84 ;  /* 0x000000200454723c */ /* 0x040ff00000001854 */
[-C--:B------:R-:W-:Y:S08]  /*2e00*/  HMMA.16816.F32 R80, R4, R34.reuse, R80 ;  /* 0x000000220450723c */ /* 0x080ff00000001850 */
[C---:B------:R-:W-:Y:S08]  /*2e10*/  HMMA.16816.F32 R52, R8.reuse, R34, R48 ;  /* 0x000000220834723c */ /* 0x040ff00000001830 */
[----:B------:R-:W-:Y:S08]  /*2e20*/  HMMA.16816.F32 R44, R8, R30, R40 ;  /* 0x0000001e082c723c */ /* 0x000ff00000001828 */
[C---:B------:R-:W-:Y:S08]  /*2e30*/  HMMA.16816.F32 R76, R4.reuse, R28, R76 ;  /* 0x0000001c044c723c */ /* 0x040ff0000000184c */
[C---:B------:R-:W-:Y:S08]  /*2e40*/  HMMA.16816.F32 R72, R4.reuse, R30, R72 ;  /* 0x0000001e0448723c */ /* 0x040ff00000001848 */
[-C--:B------:R-:W-:Y:S08]  /*2e50*/  HMMA.16816.F32 R64, R4, R20.reuse, R68 ;  /* 0x000000140440723c */ /* 0x080ff00000001844 */
        /* <DEDUP_REMOVED lines=30> */
.L_x_1785:
[----:B------:R-:W-:Y:S01]  /*3040*/  LOP3.LUT R0, R124, 0xffffffe0, RZ, 0xc0, !PT ;  /* 0xffffffe07c007812 */ /* 0x000fe200078ec0ff */
[----:B------:R-:W-:Y:S01]  /*3050*/  ULDC UR6, c[0x0][0x324] ;  /* 0x0000c90000067ab9 */ /* 0x000fe20000000800 */
[----:B-1----:R-:W-:Y:S01]  /*3060*/  LEA.HI R5, R126, R164, RZ, 0x2 ;  /* 0x000000a47e057211 */ /* 0x002fe200078f10ff */
[----:B------:R-:W-:Y:S01]  /*3070*/  ULOP3.LUT UR6, URZ, UR6, URZ, 0x33, !UPT ;  /* 0x000000063f067292 */ /* 0x000fe2000f8e333f */
[----:B------:R-:W-:Y:S01]  /*3080*/  SHF.R.S32.HI R4, RZ, 0x1f, R123 ;  /* 0x0000001fff047819 */ /* 0x000fe2000001147b */
[----:B------:R-:W-:Y:S01]  /*3090*/  IMAD.IADD R0, R164, 0x1, -R0 ;  /* 0x00000001a4007824 */ /* 0x000fe200078e0a00 */
[----:B------:R-:W-:Y:S01]  /*30a0*/  LOP3.LUT R5, R5, 0xfffffffc, RZ, 0xc0, !PT ;  /* 0xfffffffc05057812 */ /* 0x000fe200078ec0ff */
[----:B------:R-:W0:Y:S01]  /*30b0*/  LDGDEPBAR ;  /* 0x00000000000079af */ /* 0x000e220000000000 */
[----:B------:R-:W-:-:S02]  /*30c0*/  LEA.HI R4, R4, R123, RZ, 0x2 ;  /* 0x0000007b04047211 */ /* 0x000fc400078f10ff */
[----:B------:R-:W-:Y:S01]  /*30d0*/  SHF.R.S32.HI R7, RZ, 0x1f, R0 ;  /* 0x0000001fff077819 */ /* 0x000fe20000011400 */
[----:B------:R-:W-:Y:S01]  /*30e0*/  IMAD.IADD R5, R164, 0x1, -R5 ;  /* 0x00000001a4057824 */ /* 0x000fe200078e0a05 */
[----:B------:R-:W-:Y:S02]  /*30f0*/  LOP3.LUT R6, R4, 0xffffffc, RZ, 0xc0, !PT ;  /* 0x0ffffffc04067812 */ /* 0x000fe400078ec0ff */
[----:B------:R-:W-:Y:S02]  /*3100*/  LEA.HI R7, R7, R0, RZ, 0x2 ;  /* 0x0000000007077211 */ /* 0x000fe400078f10ff */
[----:B------:R-:W-:Y:S01]  /*3110*/  LEA.HI R4, R5, R5, RZ, 0x1 ;  /* 0x0000000505047211 */ /* 0x000fe200078f08ff */
[----:B------:R-:W-:Y:S01]  /*3120*/  IMAD.IADD R8, R123, 0x1, -R6 ;  /* 0x000000017b087824 */ /* 0x000fe200078e0a06 */
[----:B------:R-:W-:Y:S02]  /*3130*/  LEA.HI.SX32 R6, R7, UR17, 0x1e ;  /* 0x0000001107067c11 */ /* 0x000fe4000f8ff2ff */
[----:B------:R-:W-:Y:S01]  /*3140*/  PLOP3.LUT P1, PT, PT, PT, UP3, 0x80, 0x0 ;  /* 0x000000000000781c */ /* 0x000fe20003f2f038 */
[C---:B------:R-:W-:Y:S01]  /*3150*/  IMAD.SHL.U32 R9, R4.reuse, 0x20, RZ ;  /* 0x0000002004097824 */ /* 0x040fe200078e00ff */
[----:B------:R-:W-:Y:S01]  /*3160*/  LOP3.LUT R4, R4, 0x1ffffffe, RZ, 0xc0, !PT ;  /* 0x1ffffffe04047812 */ /* 0x000fe200078ec0ff */
[----:B------:R-:W-:Y:S01]  /*3170*/  IMAD R8, R8, 0x10, R6 ;  /* 0x0000001008087824 */ /* 0x000fe200078e0206 */
[----:B------:R-:W-:-:S02]  /*3180*/  PLOP3.LUT P0, PT, PT, PT, UP3, 0x80, 0x0 ;  /* 0x000000000000781c */ /* 0x000fc40003f0f038 */
[----:B------:R-:W-:Y:S01]  /*3190*/  LOP3.LUT R6, R9, 0xffffffc0, RZ, 0xc0, !PT ;  /* 0xffffffc009067812 */ /* 0x000fe200078ec0ff */
[----:B------:R-:W-:-:S04]  /*31a0*/  IMAD.IADD R5, R5, 0x1, -R4 ;  /* 0x0000000105057824 */ /* 0x000fc800078e0a04 */
[----:B------:R-:W-:-:S04]  /*31b0*/  IMAD.IADD R4, R6, 0x1, R8 ;  /* 0x0000000106047824 */ /* 0x000fc800078e0208 */
[----:B------:R-:W-:-:S04]  /*31c0*/  IMAD R10, R5, 0x8, R4 ;  /* 0x00000008050a7824 */ /* 0x000fc800078e0204 */
[----:B------:R-:W-:Y:S01]  /*31d0*/  @P1 IMAD.HI.U32 R4, R10, c[0x0][0x2c8], RZ ;  /* 0x0000b2000a041a27 */ /* 0x000fe200078e00ff */
[----:B------:R1:W-:Y:S03]  /*31e0*/  STL [R1+0x28], R10 ;  /* 0x0000280a01007387 */ /* 0x0003e60000100800 */
[----:B------:R-:W-:Y:S01]  /*31f0*/  IMAD.MOV.U32 R9, RZ, RZ, R10 ;  /* 0x000000ffff097224 */ /* 0x000fe200078e000a */
[----:B------:R-:W-:Y:S02]  /*3200*/  @P0 SHF.R.U32.HI R9, RZ, c[0x0][0x2cc], R4 ;  /* 0x0000b300ff090a19 */ /* 0x000fe40000011604 */
[----:B------:R-:W-:Y:S02]  /*3210*/  LOP3.LUT R4, R7, 0x7ffffffc, RZ, 0xc0, !PT ;  /* 0x7ffffffc07047812 */ /* 0x000fe400078ec0ff */
[----:B------:R-:W-:Y:S01]  /*3220*/  PLOP3.LUT P0, PT, PT, PT, UP2, 0x40, 0x0 ;  /* 0x000000000000781c */ /* 0x000fe20003f0e828 */
[----:B------:R-:W2:Y:S02]  /*3230*/  SHFL.IDX PT, R6, R9, RZ, 0x1c1f ;  /* 0x001c1fff09067589 */ /* 0x000ea400000e0000 */
[----:B------:R-:W-:Y:S01]  /*3240*/  IMAD.IADD R4, R0, 0x1, -R4 ;  /* 0x0000000100047824 */ /* 0x000fe200078e0a04 */
[----:B------:R-:W-:-:S03]  /*3250*/  IADD3.X R0, R24, c[0x0][0x1d0], RZ, PT, !PT ;  /* 0x0000740018007a10 */ /* 0x000fc60003ffe4ff */
[----:B------:R-:W-:-:S04]  /*3260*/  IMAD.SHL.U32 R8, R4, 0x2, RZ ;  /* 0x0000000204087824 */ /* 0x000fc800078e00ff */
[--C-:B------:R-:W-:Y:S01]  /*3270*/  IMAD.IADD R13, R24, 0x1, -R8.reuse ;  /* 0x00000001180d7824 */ /* 0x100fe200078e0a08 */
[----:B------:R3:W-:Y:S01]  /*3280*/  STL [R1+0x8], R8 ;  /* 0x0000080801007387 */ /* 0x0007e20000100800 */
[----:B------:R-:W-:Y:S02]  /*3290*/  IADD3 R0, R0, -c[0x0][0x168], -R8 ;  /* 0x80005a0000007a10 */ /* 0x000fe40007ffe808 */
[----:B------:R-:W-:Y:S02]  /*32a0*/  IADD3 R11, -R8, c[0x0][0x1d0], R24 ;  /* 0x00007400080b7a10 */ /* 0x000fe40007ffe118 */
[C---:B-1----:R-:W-:Y:S02]  /*32b0*/  IADD3 R10, R0.reuse, c[0x0][0x328], RZ ;  /* 0x0000ca00000a7a10 */ /* 0x042fe40007ffe0ff */
[----:B------:R-:W-:Y:S01]  /*32c0*/  IADD3 R12, R0, UR6, RZ ;  /* 0x00000006000c7c10 */ /* 0x000fe2000fffe0ff */
[----:B------:R-:W-:Y:S02]  /*32d0*/  IMAD.IADD R0, R121, 0x1, R120 ;  /* 0x0000000179007824 */ /* 0x000fe400078e0278 */
[----:B--2---:R-:W-:-:S02]  /*32e0*/  IMAD.IADD R5, R10, 0x1, R6 ;  /* 0x000000010a057824 */ /* 0x004fc400078e0206 */
        /* <DEDUP_REMOVED lines=15> */
.L_x_1788:
[----:B------:R-:W-:-:S04]  /*33e0*/  MOV R7, c[0x0][0x32c] ;  /* 0x0000cb0000077a02 */ /* 0x000fc80000000f00 */
[----:B------:R-:W-:-:S13]  /*33f0*/  ISETP.NE.AND P0, PT, R7, 0x1, PT ;  /* 0x000000010700780c */ /* 0x000fda0003f05270 */
[----:B------:R-:W-:-:S05]  /*3400*/  @P0 IMAD.HI.U32 R7, R6, c[0x0][0x330], RZ ;  /* 0x0000cc0006070a27 */ /* 0x000fca00078e00ff */
[----:B------:R-:W-:Y:S02]  /*3410*/  @P0 SHF.R.U32.HI R6, RZ, c[0x0][0x334], R7 ;  /* 0x0000cd00ff060a19 */ /* 0x000fe40000011607 */
.L_x_1789:
[----:B------:R-:W-:Y:S05]  /*3420*/  BSYNC B0 ;  /* 0x0000000000007941 */ /* 0x000fea0003800000 */
.L_x_1787:
[----:B------:R-:W-:-:S05]  /*3430*/  IMAD R6, R6, c[0x0][0x32c], R13 ;  /* 0x0000cb0006067a24 */ /* 0x000fca00078e020d */
[----:B------:R-:W-:Y:S02]  /*3440*/  IADD3 R7, R6, c[0x0][0x32c], RZ ;  /* 0x0000cb0006077a10 */ /* 0x000fe40007ffe0ff */
[----:B------:R-:W-:Y:S02]  /*3450*/  IMNMX R4, R4, R6, !PT ;  /* 0x0000000604047217 */ /* 0x000fe40007800200 */
[----:B------:R-:W-:Y:S02]  /*3460*/  IMNMX R5, R5, R7, PT ;  /* 0x0000000705057217 */ /* 0x000fe40003800200 */
.L_x_1786:
[----:B---3--:R-:W1:Y:S01]  /*3470*/  SHFL.IDX PT, R8, R9, 0x1, 0x1c1f ;  /* 0x003c1f0009087f89 */ /* 0x008e6200000e0000 */
        /* <DEDUP_REMOVED lines=17> */
.L_x_1792:
[----:B------:R-:W-:-:S04]  /*3590*/  MOV R14, c[0x0][0x32c] ;  /* 0x0000cb00000e7a02 */ /* 0x000fc80000000f00 */
[----:B------:R-:W-:-:S13]  /*35a0*/  ISETP.NE.AND P0, PT, R14, 0x1, PT ;  /* 0x000000010e00780c */ /* 0x000fda0003f05270 */
[----:B------:R-:W-:-:S05]  /*35b0*/  @P0 IMAD.HI.U32 R14, R8, c[0x0][0x330], RZ ;  /* 0x0000cc00080e0a27 */ /* 0x000fca00078e00ff */
[----:B------:R-:W-:Y:S02]  /*35c0*/  @P0 SHF.R.U32.HI R8, RZ, c[0x0][0x334], R14 ;  /* 0x0000cd00ff080a19 */ /* 0x000fe4000001160e */
.L_x_1793:
[----:B------:R-:W-:Y:S05]  /*35d0*/  BSYNC B0 ;  /* 0x0000000000007941 */ /* 0x000fea0003800000 */
.L_x_1791:
[----:B------:R-:W-:-:S05]  /*35e0*/  IMAD R8, R8, c[0x0][0x32c], R13 ;  /* 0x0000cb0008087a24 */ /* 0x000fca00078e020d */
[----:B------:R-:W-:Y:S02]  /*35f0*/  IADD3 R14, R8, c[0x0][0x32c], RZ ;  /* 0x0000cb00080e7a10 */ /* 0x000fe40007ffe0ff */
[----:B------:R-:W-:Y:S02]  /*3600*/  IMNMX R6, R6, R8, !PT ;  /* 0x0000000806067217 */ /* 0x000fe40007800200 */
[----:B------:R-:W-:Y:S02]  /*3610*/  IMNMX R7, R7, R14, PT ;  /* 0x0000000e07077217 */ /* 0x000fe40003800200 */
.L_x_1790:
[C---:B------:R-:W-:Y:S01]  /*3620*/  ISETP.GE.AND P0, PT, R24.reuse, 0x2, PT ;  /* 0x000000021800780c */ /* 0x040fe20003f06270 */
        /* <DEDUP_REMOVED lines=54> */
[----:B-1----:R-:W-:-:S03]  /*3990*/  IMAD.IADD R4, R12, 0x1, R8 ;  /* 0x000000010c047824 */ /* 0x002fc600078e0208 */
[----:B------:R-:W-:Y:S01]  /*39a0*/  ISETP.LT.OR P0, PT, R5, 0x2a, P0 ;  /* 0x0000002a0500780c */ /* 0x000fe20000701670 */
[----:B------:R-:W-:-:S03]  /*39b0*/  IMAD.IADD R5, R10, 0x1, R8 ;  /* 0x000000010a057824 */ /* 0x000fc600078e0208 */
[----:B------:R-:W-:Y:S02]  /*39c0*/  FSEL R158, R33, -INF , !P0 ;  /* 0xff800000219e7808 */ /* 0x000fe40004000000 */
[----:B------:R-:W-:Y:S02]  /*39d0*/  PLOP3.LUT P0, PT, PT, PT, UP2, 0x40, 0x0 ;  /* 0x000000000000781c */ /* 0x000fe40003f0e828 */
[----:B------:R-:W-:-:S11]  /*39e0*/  IMNMX R5, R5, R11, PT ;  /* 0x0000000b05057217 */ /* 0x000fd60003800200 */
        /* <DEDUP_REMOVED lines=13> */
.L_x_1796:
[----:B------:R-:W-:-:S04]  /*3ac0*/  MOV R19, c[0x0][0x32c] ;  /* 0x0000cb0000137a02 */ /* 0x000fc80000000f00 */
[----:B------:R-:W-:-:S13]  /*3ad0*/  ISETP.NE.AND P0, PT, R19, 0x1, PT ;  /* 0x000000011300780c */ /* 0x000fda0003f05270 */
[----:B------:R-:W-:-:S05]  /*3ae0*/  @P0 IMAD.HI.U32 R19, R8, c[0x0][0x330], RZ ;  /* 0x0000cc0008130a27 */ /* 0x000fca00078e00ff */
[----:B------:R-:W-:Y:S02]  /*3af0*/  @P0 SHF.R.U32.HI R8, RZ, c[0x0][0x334], R19 ;  /* 0x0000cd00ff080a19 */ /* 0x000fe40000011613 */
.L_x_1797:
[----:B------:R-:W-:Y:S05]  /*3b00*/  BSYNC B0 ;  /* 0x0000000000007941 */ /* 0x000fea0003800000 */
.L_x_1795:
[----:B------:R-:W-:-:S05]  /*3b10*/  IMAD R8, R8, c[0x0][0x32c], R13 ;  /* 0x0000cb0008087a24 */ /* 0x000fca00078e020d */
[----:B------:R-:W-:Y:S02]  /*3b20*/  IADD3 R19, R8, c[0x0][0x32c], RZ ;  /* 0x0000cb0008137a10 */ /* 0x000fe40007ffe0ff */
[----:B------:R-:W-:Y:S02]  /*3b30*/  IMNMX R4, R4, R8, !PT ;  /* 0x0000000804047217 */ /* 0x000fe40007800200 */
[----:B------:R-:W-:Y:S02]  /*3b40*/  IMNMX R5, R5, R19, PT ;  /* 0x0000001305057217 */ /* 0x000fe40003800200 */
.L_x_1794:
[----:B------:R-:W-:Y:S02]  /*3b50*/  ISETP.NE.AND P0, PT, R17, RZ, PT ;  /* 0x000000ff1100720c */ /* 0x000fe40003f05270 */
[----:B------:R-:W-:Y:S02]  /*3b60*/  P2R R19, PR, RZ, 0x10 ;  /* 0x00000010ff137803 */ /* 0x000fe40000000000 */
[----:B------:R-:W-:Y:S02]  /*3b70*/  ISETP.GT.AND P0, PT, R6, 0x8, !P0 ;  /* 0x000000080600780c */ /* 0x000fe40004704270 */
[----:B------:R-:W-:-:S02]  /*3b80*/  ISETP.NE.AND P4, PT, R21, RZ, PT ;  /* 0x000000ff1500720c */ /* 0x000fc40003f85270 */
[----:B------:R-:W-:Y:S02]  /*3b90*/  ISETP.LT.OR P0, PT, R7, 0x9, P0 ;  /* 0x000000090700780c */ /* 0x000fe40000701670 */
[----:B------:R-:W-:Y:S02]  /*3ba0*/  P2R R8, PR, RZ, 0x8 ;  /* 0x00000008ff087803 */ /* 0x000fe40000000000 */
[----:B------:R-:W-:Y:S02]  /*3bb0*/  FSEL R27, R54, -INF , !P0 ;  /* 0xff800000361b7808 */ /* 0x000fe40004000000 */
[----:B------:R-:W-:Y:S02]  /*3bc0*/  ISETP.NE.AND P0, PT, R16, RZ, PT ;  /* 0x000000ff1000720c */ /* 0x000fe40003f05270 */
[----:B------:R-:W-:Y:S02]  /*3bd0*/  ISETP.NE.AND P3, PT, R29, RZ, PT ;  /* 0x000000ff1d00720c */ /* 0x000fe40003f65270 */
[----:B------:R-:W-:-:S02]  /*3be0*/  ISETP.GT.AND P0, PT, R6, 0x9, !P0 ;  /* 0x000000090600780c */ /* 0x000fc40004704270 */
[----:B------:R-:W-:Y:S02]  /*3bf0*/  P2R R20, PR, RZ, 0x10 ;  /* 0x00000010ff147803 */ /* 0x000fe40000000000 */
        /* <DEDUP_REMOVED lines=24> */
[----:B------:R-:W-:-:S04]  /*3d80*/  ISETP.GT.AND P0, PT, R6, 0x1, !P0 ;  /* 0x000000010600780c */ /* 0x000fc80004704270 */
[----:B------:R-:W-:-:S04]  /*3d90*/  ISETP.LT.OR P0, PT, R7, 0x2, P0 ;  /* 0x000000020700780c */ /* 0x000fc80000701670 */
[----:B------:R-:W-:Y:S02]  /*3da0*/  FSEL R24, R59, -INF , !P0 ;  /* 0xff8000003b187808 */ /* 0x000fe40004000000 */
[----:B------:R-:W-:-:S04]  /*3db0*/  ISETP.GT.AND P0, PT, R6, RZ, !P4 ;  /* 0x000000ff0600720c */ /* 0x000fc80006704270 */
        /* <DEDUP_REMOVED lines=8> */
[----:B------:R-:W-:Y:S02]  /*3e40*/  ISETP.GT.AND P0, PT, R4, RZ, !P4 ;  /* 0x000000ff0400720c */ /* 0x000fe40006704270 */
[----:B------:R-:W-:Y:S02]  /*3e50*/  ISETP.NE.AND P4, PT, R20, RZ, PT ;  /* 0x000000ff1400720c */ /* 0x000fe40003f85270 */
        /* <DEDUP_REMOVED lines=40> */
[----:B------:R-:W1:Y:S02]  /*40e0*/  SHFL.IDX PT, R4, R9, 0x3, 0x1c1f ;  /* 0x007c1f0009047f89 */ /* 0x000e6400000e0000 */
[----:B------:R-:W-:-:S04]  /*40f0*/  ISETP.LT.OR P0, PT, R5, 0x2a, P0 ;  /* 0x0000002a0500780c */ /* 0x000fc80000701670 */
        /* <DEDUP_REMOVED lines=18> */
.L_x_1800:
[----:B------:R-:W-:-:S04]  /*4220*/  MOV R5, c[0x0][0x32c] ;  /* 0x0000cb0000057a02 */ /* 0x000fc80000000f00 */
[----:B------:R-:W-:-:S13]  /*4230*/  ISETP.NE.AND P0, PT, R5, 0x1, PT ;  /* 0x000000010500780c */ /* 0x000fda0003f05270 */
[----:B------:R-:W-:-:S05]  /*4240*/  @P0 IMAD.HI.U32 R5, R4, c[0x0][0x330], RZ ;  /* 0x0000cc0004050a27 */ /* 0x000fca00078e00ff */
[----:B------:R-:W-:Y:S02]  /*4250*/  @P0 SHF.R.U32.HI R4, RZ, c[0x0][0x334], R5 ;  /* 0x0000cd00ff040a19 */ /* 0x000fe40000011605 */
.L_x_1801:
[----:B------:R-:W-:Y:S05]  /*4260*/  BSYNC B0 ;  /* 0x0000000000007941 */ /* 0x000fea0003800000 */
.L_x_1799:
[----:B------:R-:W-:-:S05]  /*4270*/  IMAD R4, R4, c[0x0][0x32c], R13 ;  /* 0x0000cb0004047a24 */ /* 0x000fca00078e020d */
[----:B------:R-:W-:Y:S02]  /*4280*/  IADD3 R5, R4, c[0x0][0x32c], RZ ;  /* 0x0000cb0004057a10 */ /* 0x000fe40007ffe0ff */
[----:B------:R-:W-:Y:S02]  /*4290*/  IMNMX R8, R8, R4, !PT ;  /* 0x0000000408087217 */ /* 0x000fe40007800200 */
[----:B------:R-:W-:Y:S02]  /*42a0*/  IMNMX R9, R9, R5, PT ;  /* 0x0000000509097217 */ /* 0x000fe40003800200 */
.L_x_1798:
        /* <DEDUP_REMOVED lines=8> */
[----:B------:R-:W-:Y:S01]  /*4330*/  FMNMX.FTZ R169, R31, R169, !PT ;  /* 0x000000a91fa97209 */ /* 0x000fe20007810000 */
[----:B------:R-:W-:Y:S01]  /*4340*/  IMAD R227, R2, 0x2, R226 ;  /* 0x0000000202e37824 */ /* 0x000fe200078e02e2 */
[----:B------:R-:W-:Y:S01]  /*4350*/  ISETP.NE.AND P0, PT, R17, RZ, PT ;  /* 0x000000ff1100720c */ /* 0x000fe20003f05270 */
[----:B------:R-:W-:Y:S01]  /*4360*/  LDSM.16.MT88.4 R44, [R225+0x100] ;  /* 0x00010000e12c783b */ /* 0x000fe20000004200 */
[----:B------:R-:W-:Y:S01]  /*4370*/  FMNMX.FTZ R169, R36, R169, !PT ;  /* 0x000000a924a97209 */ /* 0x000fe20007810000 */
[----:B------:R-:W-:Y:S01]  /*4380*/  ULDC.64 UR4, c[0x0][0x2c8] ;  /* 0x0000b20000047ab9 */ /* 0x000fe20000000a00 */
[----:B------:R-:W-:Y:S01]  /*4390*/  FMNMX.FTZ R168, R28, R168, !PT ;  /* 0x000000a81ca87209 */ /* 0x000fe20007810000 */
[----:B------:R-:W-:Y:S01]  /*43a0*/  LDSM.16.MT88.4 R60, [R227+0x100] ;  /* 0x00010000e33c783b */ /* 0x000fe20000004200 */
[----:B------:R-:W-:-:S02]  /*43b0*/  FMNMX.FTZ R169, R37, R169, !PT ;  /* 0x000000a925a97209 */ /* 0x000fc40007810000 */
[----:B------:R-:W-:Y:S01]  /*43c0*/  ISETP.GT.AND P0, PT, R8, 0x8, !P0 ;  /* 0x000000080800780c */ /* 0x000fe20004704270 */
[----:B------:R-:W-:Y:S01]  /*43d0*/  STL [R1+0x60], R232 ;  /* 0x000060e801007387 */ /* 0x000fe20000100800 */
[----:B------:R-:W-:Y:S02]  /*43e0*/  FMNMX.FTZ R169, R48, R169, !PT ;  /* 0x000000a930a97209 */ /* 0x000fe40007810000 */
[----:B------:R-:W-:Y:S01]  /*43f0*/  FMNMX.FTZ R168, R38, R168, !PT ;  /* 0x000000a826a87209 */ /* 0x000fe20007810000 */
[----:B------:R-:W-:Y:S01]  /*4400*/  STL [R1+0x5c], R231 ;  /* 0x00005ce701007387 */ /* 0x000fe20000100800 */
[----:B------:R-:W-:Y:S02]  /*4410*/  FMNMX.FTZ R169, R50, R169, !PT ;  /* 0x000000a932a97209 */ /* 0x000fe40007810000 */
[----:B------:R-:W-:Y:S01]  /*4420*/  ISETP.LT.OR P0, PT, R9, 0x9, P0 ;  /* 0x000000090900780c */ /* 0x000fe20000701670 */
[----:B------:R-:W-:Y:S01]  /*4430*/  STL [R1+0x58], R230 ;  /* 0x000058e601007387 */ /* 0x000fe20000100800 */
[----:B------:R-:W-:-:S02]  /*4440*/  FMNMX.FTZ R169, R171, R169, !PT ;  /* 0x000000a9aba97209 */ /* 0x000fc40007810000 */
[----:B------:R-:W-:Y:S01]  /*4450*/  FMNMX.FTZ R168, R39, R168, !PT ;  /* 0x000000a827a87209 */ /* 0x000fe20007810000 */
[----:B------:R-:W-:Y:S01]  /*4460*/  STL [R1+0x54], R229 ;  /* 0x000054e501007387 */ /* 0x000fe20000100800 */
[----:B------:R-:W-:Y:S02]  /*4470*/  FMNMX.FTZ R169, R170, R169, !PT ;  /* 0x000000a9aaa97209 */ /* 0x000fe40007810000 */
[----:B------:R-:W-:Y:S01]  /*4480*/  FSEL R104, R82, -INF , !P0 ;  /* 0xff80000052687808 */ /* 0x000fe20004000000 */
[----:B------:R-:W-:Y:S01]  /*4490*/  STL [R1+0x50], R224 ;  /* 0x000050e001007387 */ /* 0x000fe20000100800 */
[----:B------:R-:W-:Y:S02]  /*44a0*/  FMNMX.FTZ R169, R166, R169, !PT ;  /* 0x000000a9a6a97209 */ /* 0x000fe40007810000 */
[----:B------:R-:W-:Y:S01]  /*44b0*/  FMNMX.FTZ R168, R49, R168, !PT ;  /* 0x000000a831a87209 */ /* 0x000fe20007810000 */
[----:B------:R-:W-:Y:S01]  /*44c0*/  LDSM.16.MT88.4 R32, [R226+0x100] ;  /* 0x00010000e220783b */ /* 0x000fe20000004200 */
[----:B------:R-:W-:-:S02]  /*44d0*/  FMNMX.FTZ R169, R158, R169, !PT ;  /* 0x000000a99ea97209 */ /* 0x000fc40007810000 */
[----:B------:R-:W-:Y:S01]  /*44e0*/  ISETP.NE.AND P0, PT, R16, RZ, PT ;  /* 0x000000ff1000720c */ /* 0x000fe20003f05270 */
[----:B------:R-:W-:Y:S01]  /*44f0*/  LDSM.16.MT88.4 R120, [R227+0x1900] ;  /* 0x00190000e378783b */ /* 0x000fe20000004200 */
[----:B------:R-:W-:Y:S02]  /*4500*/  FMNMX.FTZ R168, R51, R168, !PT ;  /* 0x000000a833a87209 */ /* 0x000fe40007810000 */
[----:B------:R-:W-:Y:S01]  /*4510*/  ISETP.GT.AND P0, PT, R8, 0x9, !P0 ;  /* 0x000000090800780c */ /* 0x000fe20004704270 */
[----:B------:R-:W1:Y:S01]  /*4520*/  SHFL.BFLY PT, R4, R169, 0x2, 0x1f ;  /* 0x0c401f00a9047f89 */ /* 0x000e6200000e0000 */
[----:B------:R-:W-:Y:S02]  /*4530*/  FMNMX.FTZ R168, R156, R168, !PT ;  /* 0x000000a89ca87209 */ /* 0x000fe40007810000 */
[----:B------:R-:W-:Y:S01]  /*4540*/  ISETP.LT.OR P0, PT, R9, 0xa, P0 ;  /* 0x0000000a0900780c */ /* 0x000fe20000701670 */
[----:B------:R-:W-:Y:S01]  /*4550*/  LDSM.16.MT88.4 R52, [R227+0x900] ;  /* 0x00090000e334783b */ /* 0x000fe20000004200 */
[----:B------:R-:W-:-:S02]  /*4560*/  FMNMX.FTZ R168, R157, R168, !PT ;  /* 0x000000a89da87209 */ /* 0x000fc40007810000 */
[----:B------:R-:W-:Y:S02]  /*4570*/  FSEL R71, R83, -INF , !P0 ;  /* 0xff80000053477808 */ /* 0x000fe40004000000 */
[----:B------:R-:W-:Y:S01]  /*4580*/  ISETP.NE.AND P0, PT, R15, RZ, PT ;  /* 0x000000ff0f00720c */ /* 0x000fe20003f05270 */
[----:B------:R-:W-:Y:S01]  /*4590*/  LDSM.16.MT88.4 R80, [R225+0x900] ;  /* 0x00090000e150783b */ /* 0x000fe20000004200 */
[----:B------:R-:W-:Y:S02]  /*45a0*/  FMNMX.FTZ R168, R165, R168, !PT ;  /* 0x000000a8a5a87209 */ /* 0x000fe40007810000 */
[----:B------:R-:W-:Y:S02]  /*45b0*/  ISETP.GT.AND P0, PT, R8, 0x10, !P0 ;  /* 0x000000100800780c */ /* 0x000fe40004704270 */
[----:B------:R-:W-:Y:S02]  /*45c0*/  FMNMX.FTZ R168, R159, R168, !PT ;  /* 0x000000a89fa87209 */ /* 0x000fe40007810000 */
[----:B------:R-:W-:-:S02]  /*45d0*/  ISETP.LT.OR P0, PT, R9, 0x11, P0 ;  /* 0x000000110900780c */ /* 0x000fc40000701670 */
[----:B------:R-:W-:Y:S02]  /*45e0*/  LEA R228, R2, R225, 0x1 ;  /* 0x000000e102e47211 */ /* 0x000fe400078e08ff */
[----:B------:R-:W-:Y:S02]  /*45f0*/  FSEL R117, R78, -INF , !P0 ;  /* 0xff8000004e757808 */ /* 0x000fe40004000000 */
[----:B------:R-:W-:Y:S01]  /*4600*/  ISETP.NE.AND P0, PT, R14, RZ, PT ;  /* 0x000000ff0e00720c */ /* 0x000fe20003f05270 */
[----:B------:R-:W-:Y:S01]  /*4610*/  LDSM.16.MT88.4 R40, [R228+0x100] ;  /* 0x00010000e428783b */ /* 0x000fe20000004200 */
[----:B-1----:R-:W-:Y:S02]  /*4620*/  FMNMX.FTZ R169, R169, R4, !PT ;  /* 0x00000004a9a97209 */ /* 0x002fe40007810000 */
[C---:B------:R-:W-:Y:S01]  /*4630*/  ISETP.GT.AND P0, PT, R8.reuse, 0x11, !P0 ;  /* 0x000000110800780c */ /* 0x040fe20004704270 */
[----:B------:R-:W-:Y:S01]  /*4640*/  LDSM.16.MT88.4 R100, [R228+0x1900] ;  /* 0x00190000e464783b */ /* 0x000fe20000004200 */
[----:B------:R-:W-:-:S02]  /*4650*/  ISETP.GT.AND P6, PT, R8, 0x20, !P6 ;  /* 0x000000200800780c */ /* 0x000fc400077c4270 */
[----:B------:R-:W-:Y:S01]  /*4660*/  ISETP.LT.OR P0, PT, R9, 0x12, P0 ;  /* 0x000000120900780c */ /* 0x000fe20000701670 */
[----:B------:R-:W1:Y:S01]  /*4670*/  SHFL.BFLY PT, R4, R169, 0x1, 0x1f ;  /* 0x0c201f00a9047f89 */ /* 0x000e6200000e0000 */
[----:B------:R-:W-:Y:S02]  /*4680*/  ISETP.GT.AND P5, PT, R8, 0x21, !P5 ;  /* 0x000000210800780c */ /* 0x000fe40006fa4270 */
[----:B------:R-:W-:Y:S01]  /*4690*/  FSEL R119, R79, -INF , !P0 ;  /* 0xff8000004f777808 */ /* 0x000fe20004000000 */
[----:B------:R-:W-:Y:S01]  /*46a0*/  LDSM.16.MT88.4 R56, [R228+0x900] ;  /* 0x00090000e438783b */ /* 0x000fe20000004200 */
[----:B------:R-:W-:Y:S02]  /*46b0*/  ISETP.NE.AND P0, PT, R18, RZ, PT ;  /* 0x000000ff1200720c */ /* 0x000fe40003f05270 */
[C---:B------:R-:W-:Y:S02]  /*46c0*/  ISETP.GT.AND P2, PT, R8.reuse, 0x28, !P2 ;  /* 0x000000280800780c */ /* 0x040fe40005744270 */
[----:B------:R-:W-:-:S02]  /*46d0*/  ISETP.GT.AND P0, PT, R8, 0x1, !P0 ;  /* 0x000000010800780c */ /* 0x000fc40004704270 */
[----:B------:R-:W-:Y:S02]  /*46e0*/  ISETP.GT.AND P1, PT, R8, 0x29, !P1 ;  /* 0x000000290800780c */ /* 0x000fe40004f24270 */
[C---:B------:R-:W-:Y:S02]  /*46f0*/  ISETP.LT.OR P0, PT, R9.reuse, 0x2, P0 ;  /* 0x000000020900780c */ /* 0x040fe40000701670 */
[----:B------:R-:W-:Y:S02]  /*4700*/  ISETP.LT.OR P6, PT, R9, 0x21, P6 ;  /* 0x000000210900780c */ /* 0x000fe400037c1670 */
[----:B------:R-:W-:Y:S02]  /*4710*/  FSEL R70, R87, -INF , !P0 ;  /* 0xff80000057467808 */ /* 0x000fe40004000000 */
[----:B------:R-:W-:Y:S02]  /*4720*/  ISETP.NE.AND P0, PT, R22, RZ, PT ;  /* 0x000000ff1600720c */ /* 0x000fe40003f05270 */
[----:B------:R-:W-:-:S02]  /*4730*/  ISETP.LT.OR P5, PT, R9, 0x22, P5 ;  /* 0x000000220900780c */ /* 0x000fc40002fa1670 */
[----:B------:R-:W-:Y:S02]  /*4740*/  ISETP.GT.AND P0, PT, R8, RZ, !P0 ;  /* 0x000000ff0800720c */ /* 0x000fe40004704270 */
[----:B-1----:R-:W-:Y:S02]  /*4750*/  FMNMX.FTZ R169, R169, R4, !PT ;  /* 0x00000004a9a97209 */ /* 0x002fe40007810000 */
[----:B------:R-:W1:Y:S01]  /*4760*/  SHFL.BFLY PT, R4, R168, 0x2, 0x1f ;  /* 0x0c401f00a8047f89 */ /* 0x000e6200000e0000 */
[----:B------:R-:W-:Y:S02]  /*4770*/  ISETP.LT.OR P0, PT, R9, 0x1, P0 ;  /* 0x000000010900780c */ /* 0x000fe40000701670 */
[----:B------:R-:W-:Y:S01]  /*4780*/  FMUL.FTZ R13, R169, c[0x0][0x2d0] ;  /* 0x0000b400a90d7a20 */ /* 0x000fe20000410000 */
[----:B------:R-:W-:Y:S02]  /*4790*/  FSEL R160, R66, -INF , !P6 ;  /* 0xff80000042a07808 */ /* 0x000fe40007000000 */
[----:B------:R-:W-:-:S02]  /*47a0*/  FSEL R69, R86, -INF , !P0 ;  /* 0xff80000056457808 */ /* 0x000fc40004000000 */
[----:B------:R-:W-:Y:S01]  /*47b0*/  ISETP.NE.AND P0, PT, R21, RZ, PT ;  /* 0x000000ff1500720c */ /* 0x000fe20003f05270 */
[----:B------:R-:W-:Y:S01]  /*47c0*/  LDSM.16.MT88.4 R84, [R226+0x1900] ;  /* 0x00190000e254783b */ /* 0x000fe20000004200 */
[----:B------:R-:W-:Y:S02]  /*47d0*/  FMNMX.FTZ R3, R69, R70, !PT ;  /* 0x0000004645037209 */ /* 0x000fe40007810000 */
[----:B------:R-:W-:Y:S02]  /*47e0*/  ISETP.GT.AND P0, PT, R8, 0x18, !P0 ;  /* 0x000000180800780c */ /* 0x000fe40004704270 */
[C---:B------:R-:W-:Y:S02]  /*47f0*/  ISETP.LT.OR P2, PT, R9.reuse, 0x29, P2 ;  /* 0x000000290900780c */ /* 0x040fe40001741670 */
[----:B------:R-:W-:Y:S02]  /*4800*/  ISETP.LT.OR P0, PT, R9, 0x19, P0 ;  /* 0x000000190900780c */ /* 0x000fe40000701670 */
[----:B------:R-:W-:-:S02]  /*4810*/  FSEL R161, R67, -INF , !P5 ;  /* 0xff80000043a17808 */ /* 0x000fc40006800000 */
[----:B------:R-:W-:Y:S01]  /*4820*/  FSEL R137, R74, -INF , !P0 ;  /* 0xff8000004a897808 */ /* 0x000fe20004000000 */
[----:B------:R-:W-:Y:S01]  /*4830*/  LDSM.16.MT88.4 R64, [R226+0x900] ;  /* 0x00090000e240783b */ /* 0x000fe20000004200 */
[----:B------:R-:W-:Y:S02]  /*4840*/  FSETP.NEU.FTZ.AND P0, PT, R169, -INF , PT ;  /* 0xff800000a900780b */ /* 0x000fe40003f1d000 */
[----:B-1----:R-:W-:Y:S02]  /*4850*/  FMNMX.FTZ R168, R168, R4, !PT ;  /* 0x00000004a8a87209 */ /* 0x002fe40007810000 */
[----:B------:R-:W-:Y:S02]  /*4860*/  FSEL R13, R13, RZ, P0 ;  /* 0x000000ff0d0d7208 */ /* 0x000fe40000000000 */
[----:B------:R-:W-:Y:S01]  /*4870*/  ISETP.LT.OR P1, PT, R9, 0x2a, P1 ;  /* 0x0000002a0900780c */ /* 0x000fe20000f21670 */
[----:B------:R-:W1:Y:S01]  /*4880*/  SHFL.BFLY PT, R4, R168, 0x1, 0x1f ;  /* 0x0c201f00a8047f89 */ /* 0x000e6200000e0000 */
[----:B------:R-:W-:Y:S01]  /*4890*/  FSEL R162, R162, -INF , !P2 ;  /* 0xff800000a2a27808 */ /* 0x000fe20005000000 */
[----:B------:R-:W-:Y:S01]  /*48a0*/  FFMA.FTZ R2, R36, c[0x0][0x2d0], -R13 ;  /* 0x0000b40024027a23 */ /* 0x000fe2000001080d */
[----:B------:R-:W-:-:S03]  /*48b0*/  FSEL R163, R163, -INF , !P1 ;  /* 0xff800000a3a37808 */ /* 0x000fc60004800000 */
[----:B------:R2:W-:Y:S02]  /*48c0*/  MUFU.EX2 R195, R2 ;  /* 0x0000000200c37308 */ /* 0x0005e40000000800 */
[--C-:B--2---:R-:W-:Y:S01]  /*48d0*/  FFMA.FTZ R2, R37, c[0x0][0x2d0], -R13.reuse ;  /* 0x0000b40025027a23 */ /* 0x104fe2000001080d */
[----:B-1----:R-:W-:Y:S01]  /*48e0*/  FMNMX.FTZ R168, R168, R4, !PT ;  /* 0x00000004a8a87209 */ /* 0x002fe20007810000 */
[----:B------:R-:W-:-:S04]  /*48f0*/  FFMA.FTZ R4, R25, c[0x0][0x2d0], -R13 ;  /* 0x0000b40019047a23 */ /* 0x000fc8000001080d */
[----:B------:R1:W-:Y:S01]  /*4900*/  MUFU.EX2 R186, R2 ;  /* 0x0000000200ba7308 */ /* 0x0003e20000000800 */
[C---:B------:R-:W-:Y:S01]  /*4910*/  FSETP.NEU.FTZ.AND P0, PT, R168.reuse, -INF , PT ;  /* 0xff800000a800780b */ /* 0x040fe20003f1d000 */
[----:B------:R-:W-:-:S05]  /*4920*/  FMUL.FTZ R12, R168, c[0x0][0x2d0] ;  /* 0x0000b400a80c7a20 */ /* 0x000fca0000410000 */
[----:B------:R-:W-:Y:S01]  /*4930*/  FSEL R12, R12, RZ, P0 ;  /* 0x000000ff0c0c7208 */ /* 0x000fe20000000000 */
[----:B------:R2:W-:Y:S01]  /*4940*/  MUFU.EX2 R183, R4 ;  /* 0x0000000400b77308 */ /* 0x0005e20000000800 */
[----:B------:R-:W-:-:S03]  /*4950*/  ISETP.NE.AND P0, PT, R29, RZ, PT ;  /* 0x000000ff1d00720c */ /* 0x000fc60003f05270 */
[--C-:B------:R-:W-:Y:S01]  /*4960*/  FFMA.FTZ R0, R24, c[0x0][0x2d0], -R12.reuse ;  /* 0x0000b40018007a23 */ /* 0x100fe2000001080c */
[----:B------:R-:W-:Y:S02]  /*4970*/  ISETP.GT.AND P0, PT, R8, 0x19, !P0 ;  /* 0x000000190800780c */ /* 0x000fe40004704270 */
[----:B-1----:R-:W-:Y:S01]  /*4980*/  FMNMX.FTZ R2, R104, R3, !PT ;  /* 0x0000000368027209 */ /* 0x002fe20007810000 */
[----:B------:R1:W-:Y:S01]  /*4990*/  MUFU.EX2 R233, R0 ;  /* 0x0000000000e97308 */ /* 0x0003e20000000800 */
[--C-:B------:R-:W-:Y:S01]  /*49a0*/  FFMA.FTZ R3, R48, c[0x0][0x2d0], -R13.reuse ;  /* 0x0000b40030037a23 */ /* 0x100fe2000001080d */
[----:B------:R-:W-:Y:S02]  /*49b0*/  ISETP.LT.OR P0, PT, R9, 0x1a, P0 ;  /* 0x0000001a0900780c */ /* 0x000fe40000701670 */
[----:B------:R-:W-:Y:S02]  /*49c0*/  FMNMX.FTZ R2, R71, R2, !PT ;  /* 0x0000000247027209 */ /* 0x000fe40007810000 */
[----:B------:R-:W-:Y:S01]  /*49d0*/  FSEL R68, R75, -INF , !P0 ;  /* 0xff8000004b447808 */ /* 0x000fe20004000000 */
[----:B--2---:R-:W-:Y:S01]  /*49e0*/  FFMA.FTZ R4, R26, c[0x0][0x2d0], -R13 ;  /* 0x0000b4001a047a23 */ /* 0x004fe2000001080d */
[----:B------:R2:W-:Y:S01]  /*49f0*/  MUFU.EX2 R193, R3 ;  /* 0x0000000300c17308 */ /* 0x0005e20000000800 */
[----:B-1----:R-:W-:-:S07]  /*4a00*/  FFMA.FTZ R0, R27, c[0x0][0x2d0], -R12 ;  /* 0x0000b4001b007a23 */ /* 0x002fce000001080c */
[----:B------:R1:W-:Y:S01]  /*4a10*/  MUFU.EX2 R234, R4 ;  /* 0x0000000400ea7308 */ /* 0x0003e20000000800 */
[----:B------:R-:W-:Y:S07]  /*4a20*/  LDSM.16.MT88.4 R24, [R228+0x2100] ;  /* 0x00210000e418783b */ /* 0x000fee0000004200 */
[----:B------:R3:W-:Y:S01]  /*4a30*/  MUFU.EX2 R252, R0 ;  /* 0x0000000000fc7308 */ /* 0x0007e20000000800 */
[----:B--2---:R-:W-:Y:S01]  /*4a40*/  FMNMX.FTZ R3, R117, R2, !PT ;  /* 0x0000000275037209 */ /* 0x004fe20007810000 */
[----:B------:R-:W-:-:S02]  /*4a50*/  FFMA.FTZ R2, R50, c[0x0][0x2d0], -R13 ;  /* 0x0000b40032027a23 */ /* 0x000fc4000001080d */
[----:B-1----:R-:W-:-:S04]  /*4a60*/  FFMA.FTZ R4, R30, c[0x0][0x2d0], -R13 ;  /* 0x0000b4001e047a23 */ /* 0x002fc8000001080d */
[----:B------:R1:W2:Y:S01]  /*4a70*/  MUFU.EX2 R185, R2 ;  /* 0x0000000200b97308 */ /* 0x0002a20000000800 */
[----:B---3--:R-:W-:-:S07]  /*4a80*/  FFMA.FTZ R0, R28, c[0x0][0x2d0], -R12 ;  /* 0x0000b4001c007a23 */ /* 0x008fce000001080c */
[----:B------:R3:W-:Y:S08]  /*4a90*/  MUFU.EX2 R192, R4 ;  /* 0x0000000400c07308 */ /* 0x0007f00000000800 */
[----:B------:R4:W4:Y:S01]  /*4aa0*/  MUFU.EX2 R164, R0 ;  /* 0x0000000000a47308 */ /* 0x0009220000000800 */
[----:B-1----:R-:W-:Y:S01]  /*4ab0*/  FMNMX.FTZ R2, R119, R3, !PT ;  /* 0x0000000377027209 */ /* 0x002fe20007810000 */
[----:B------:R-:W-:Y:S01]  /*4ac0*/  FFMA.FTZ R3, R38, c[0x0][0x2d0], -R12 ;  /* 0x0000b40026037a23 */ /* 0x000fe2000001080c */
[----:B--2---:R-:W-:-:S02]  /*4ad0*/  F2FP.PACK_AB R10, R185, R193 ;  /* 0x000000c1b90a723e */ /* 0x004fc400000000ff */
[----:B------:R-:W-:Y:S01]  /*4ae0*/  FMNMX.FTZ R2, R137, R2, !PT ;  /* 0x0000000289027209 */ /* 0x000fe20007810000 */
[----:B---3--:R-:W-:Y:S02]  /*4af0*/  FFMA.FTZ R4, R31, c[0x0][0x2d0], -R13 ;  /* 0x0000b4001f047a23 */ /* 0x008fe4000001080d */
[----:B------:R1:W-:Y:S01]  /*4b00*/  MUFU.EX2 R224, R3 ;  /* 0x0000000300e07308 */ /* 0x0003e20000000800 */
[----:B------:R-:W-:Y:S01]  /*4b10*/  LDSM.16.MT88.4 R28, [R225+0x1900] ;  /* 0x00190000e11c783b */ /* 0x000fe20000004200 */
[----:B----4-:R-:W-:-:S06]  /*4b20*/  FMNMX.FTZ R0, R105, R106, !PT ;  /* 0x0000006a69007209 */ /* 0x010fcc0007810000 */
[----:B------:R2:W3:Y:S01]  /*4b30*/  MUFU.EX2 R180, R4 ;  /* 0x0000000400b47308 */ /* 0x0004e20000000800 */
[----:B------:R-:W-:Y:S02]  /*4b40*/  F2FP.PACK_AB R7, R164, R252 ;  /* 0x000000fca407723e */ /* 0x000fe400000000ff */
[----:B------:R-:W-:-:S04]  /*4b50*/  FMNMX.FTZ R0, R107, R0, !PT ;  /* 0x000000006b007209 */ /* 0x000fc80007810000 */
[----:B------:R-:W-:Y:S02]  /*4b60*/  FMNMX.FTZ R0, R116, R0, !PT ;  /* 0x0000000074007209 */ /* 0x000fe40007810000 */
[----:B-1----:R-:W-:Y:S01]  /*4b70*/  FMNMX.FTZ R3, R68, R2, !PT ;  /* 0x0000000244037209 */ /* 0x002fe20007810000 */
[--C-:B------:R-:W-:Y:S01]  /*4b80*/  FFMA.FTZ R2, R39, c[0x0][0x2d0], -R12.reuse ;  /* 0x0000b40027027a23 */ /* 0x100fe2000001080c */
[----:B------:R-:W-:Y:S01]  /*4b90*/  FMNMX.FTZ R0, R118, R0, !PT ;  /* 0x0000000076007209 */ /* 0x000fe20007810000 */
[----:B------:R-:W-:Y:S01]  /*4ba0*/  LDSM.16.MT88.4 R36, [R226+0x2100] ;  /* 0x00210000e224783b */ /* 0x000fe20000004200 */
[----:B------:R-:W-:Y:S01]  /*4bb0*/  FMNMX.FTZ R3, R160, R3, !PT ;  /* 0x00000003a0037209 */ /* 0x000fe20007810000 */
[----:B------:R1:W4:Y:S01]  /*4bc0*/  MUFU.EX2 R251, R2 ;  /* 0x0000000200fb7308 */ /* 0x0003220000000800 */
[----:B------:R-:W-:Y:S01]  /*4bd0*/  FMNMX.FTZ R0, R136, R0, !PT ;  /* 0x0000000088007209 */ /* 0x000fe20007810000 */
[----:B--2---:R-:W-:Y:S01]  /*4be0*/  FFMA.FTZ R4, R23, c[0x0][0x2d0], -R12 ;  /* 0x0000b40017047a23 */ /* 0x004fe2000001080c */
[----:B------:R-:W-:-:S02]  /*4bf0*/  FMNMX.FTZ R3, R161, R3, !PT ;  /* 0x00000003a1037209 */ /* 0x000fc40007810000 */
[----:B------:R-:W-:Y:S02]  /*4c00*/  FMNMX.FTZ R0, R138, R0, !PT ;  /* 0x000000008a007209 */ /* 0x000fe40007810000 */
[----:B---3--:R-:W-:Y:S01]  /*4c10*/  F2FP.PACK_AB R6, R180, R192 ;  /* 0x000000c0b406723e */ /* 0x008fe200000000ff */
[----:B------:R2:W3:Y:S01]  /*4c20*/  MUFU.EX2 R182, R4 ;  /* 0x0000000400b67308 */ /* 0x0004e20000000800 */
[----:B------:R-:W-:Y:S02]  /*4c30*/  FMNMX.FTZ R0, R139, R0, !PT ;  /* 0x000000008b007209 */ /* 0x000fe40007810000 */
[----:B------:R-:W-:Y:S02]  /*4c40*/  FMNMX.FTZ R3, R162, R3, !PT ;  /* 0x00000003a2037209 */ /* 0x000fe40007810000 */
[----:B------:R-:W-:Y:S02]  /*4c50*/  FMNMX.FTZ R0, R172, R0, !PT ;  /* 0x00000000ac007209 */ /* 0x000fe40007810000 */
[----:B------:R-:W-:Y:S01]  /*4c60*/  FMNMX.FTZ R3, R163, R3, !PT ;  /* 0x00000003a3037209 */ /* 0x000fe20007810000 */
[----:B-1----:R-:W-:Y:S01]  /*4c70*/  FFMA.FTZ R2, R49, c[0x0][0x2d0], -R12 ;  /* 0x0000b40031027a23 */ /* 0x002fe2000001080c */
[----:B------:R-:W-:-:S02]  /*4c80*/  FMNMX.FTZ R0, R173, R0, !PT ;  /* 0x00000000ad007209 */ /* 0x000fc40007810000 */
[----:B----4-:R-:W-:Y:S01]  /*4c90*/  F2FP.PACK_AB R9, R251, R224 ;  /* 0x000000e0fb09723e */ /* 0x010fe200000000ff */
[----:B------:R1:W-:Y:S01]  /*4ca0*/  MUFU.EX2 R229, R2 ;  /* 0x0000000200e57308 */ /* 0x0003e20000000800 */
[----:B------:R-:W-:Y:S01]  /*4cb0*/  FMNMX.FTZ R0, R174, R0, !PT ;  /* 0x00000000ae007209 */ /* 0x000fe20007810000 */
[----:B------:R-:W4:Y:S01]  /*4cc0*/  SHFL.BFLY PT, R14, R3, 0x2, 0x1f ;  /* 0x0c401f00030e7f89 */ /* 0x000f2200000e0000 */
[----:B--2---:R-:W-:Y:S02]  /*4cd0*/  F2FP.PACK_AB R4, R234, R183 ;  /* 0x000000b7ea04723e */ /* 0x004fe400000000ff */
[----:B------:R-:W-:Y:S02]  /*4ce0*/  FMNMX.FTZ R0, R175, R0, !PT ;  /* 0x00000000af007209 */ /* 0x000fe40007810000 */
[----:B---3--:R-:W-:-:S03]  /*4cf0*/  F2FP.PACK_AB R5, R233, R182 ;  /* 0x000000b6e905723e */ /* 0x008fc600000000ff */
[----:B------:R-:W2:Y:S04]  /*4d00*/  SHFL.BFLY PT, R8, R0, 0x2, 0x1f ;  /* 0x0c401f0000087f89 */ /* 0x000ea800000e0000 */
[C---:B------:R-:W-:Y:S01]  /*4d10*/  HMMA.16816.F32 R20, R4.reuse, R44, RZ ;  /* 0x0000002c0414723c */ /* 0x040fe200000018ff */
[----:B-1----:R-:W-:Y:S02]  /*4d20*/  FFMA.FTZ R2, R51, c[0x0][0x2d0], -R12 ;  /* 0x0000b40033027a23 */ /* 0x002fe4000001080c */
[----:B------:R-:W-:Y:S02]  /*4d30*/  LDSM.16.MT88.4 R48, [R225+0x2100] ;  /* 0x00210000e130783b */ /* 0x000fe40000004200 */
[----:B------:R-:W1:Y:S03]  /*4d40*/  MUFU.EX2 R184, R2 ;  /* 0x0000000200b87308 */ /* 0x000e660000000800 */
[----:B------:R-:W-:Y:S01]  /*4d50*/  HMMA.16816.F32 R148, R4, R60, RZ ;  /* 0x0000003c0494723c */ /* 0x000fe200000018ff */
[----:B----4-:R-:W-:-:S07]  /*4d60*/  FMNMX.FTZ R3, R3, R14, !PT ;  /* 0x0000000e03037209 */ /* 0x010fce0007810000 */
[----:B------:R-:W-:Y:S01]  /*4d70*/  HMMA.16816.F32 R144, R4, R28, RZ ;  /* 0x0000001c0490723c */ /* 0x000fe200000018ff */
[----:B--2---:R-:W-:Y:S02]  /*4d80*/  FMNMX.FTZ R0, R0, R8, !PT ;  /* 0x0000000800007209 */ /* 0x004fe40007810000 */
[----:B------:R-:W-:-:S05]  /*4d90*/  F2FP.PACK_AB R8, R186, R195 ;  /* 0x000000c3ba08723e */ /* 0x000fca00000000ff */
[----:B------:R-:W-:Y:S01]  /*4da0*/  HMMA.16816.F32 R140, R4, R40, RZ ;  /* 0x00000028048c723c */ /* 0x000fe200000018ff */
[----:B------:R-:W2:Y:S01]  /*4db0*/  SHFL.BFLY PT, R15, R0, 0x1, 0x1f ;  /* 0x0c201f00000f7f89 */ /* 0x000ea200000e0000 */
[----:B-1----:R-:W-:-:S06]  /*4dc0*/  F2FP.PACK_AB R11, R184, R229 ;  /* 0x000000e5b80b723e */ /* 0x002fcc00000000ff */
[----:B------:R-:W-:Y:S08]  /*4dd0*/  HMMA.16816.F32 R128, R4, R32, RZ ;  /* 0x000000200480723c */ /* 0x000ff000000018ff */
[----:B------:R-:W-:Y:S01]  /*4de0*/  HMMA.16816.F32 R176, R8, R80, R20 ;  /* 0x0000005008b0723c */ /* 0x000fe20000001814 */
[----:B------:R-:W-:Y:S07]  /*4df0*/  LDSM.16.MT88.4 R20, [R227+0x2100] ;  /* 0x00210000e314783b */ /* 0x000fee0000004200 */
[----:B------:R-:W-:Y:S01]  /*4e00*/  HMMA.16816.F32 R152, R4, R84, RZ ;  /* 0x000000540498723c */ /* 0x000fe200000018ff */
[----:B--2---:R-:W-:-:S04]  /*4e10*/  FMNMX.FTZ R167, R0, R15, !PT ;  /* 0x0000000f00a77209 */ /* 0x004fc80007810000 */
[C---:B------:R-:W-:Y:S01]  /*4e20*/  FSETP.NEU.FTZ.AND P0, PT, R167.reuse, -INF , PT ;  /* 0xff800000a700780b */ /* 0x040fe20003f1d000 */
[----:B------:R-:W-:Y:S02]  /*4e30*/  FMUL.FTZ R0, R167, c[0x0][0x2d0] ;  /* 0x0000b400a7007a20 */ /* 0x000fe40000410000 */
[----:B------:R-:W-:Y:S03]  /*4e40*/  HMMA.16816.F32 R132, R4, R100, RZ ;  /* 0x000000640484723c */ /* 0x000fe600000018ff */
[----:B------:R-:W-:-:S05]  /*4e50*/  FSEL R0, R0, RZ, P0 ;  /* 0x000000ff00007208 */ /* 0x000fca0000000000 */
[----:B------:R-:W-:Y:S01]  /*4e60*/  HMMA.16816.F32 R124, R4, R120, RZ ;  /* 0x00000078047c723c */ /* 0x000fe200000018ff */
[----:B------:R-:W-:-:S04]  /*4e70*/  FFMA.FTZ R2, R105, c[0x0][0x2d0], -R0 ;  /* 0x0000b40069027a23 */ /* 0x000fc80000010800 */
        /* <DEDUP_REMOVED lines=8> */
[----:B-1----:R-:W-:-:S07]  /*4f00*/  FFMA.FTZ R2, R107, c[0x0][0x2d0], -R0 ;  /* 0x0000b4006b027a23 */ /* 0x002fce0000010800 */
[C---:B------:R-:W-:Y:S08]  /*4f10*/  HMMA.16816.F32 R76, R4.reuse, R86, RZ ;  /* 0x00000056044c723c */ /* 0x040ff000000018ff */
[C---:B------:R-:W-:Y:S08]  /*4f20*/  HMMA.16816.F32 R72, R4.reuse, R102, RZ ;  /* 0x000000660448723c */ /* 0x040ff000000018ff */
[----:B------:R-:W-:Y:S01]  /*4f30*/  HMMA.16816.F32 R16, R4, R122, RZ ;  /* 0x0000007a0410723c */ /* 0x000fe200000018ff */
[----:B------:R-:W1:Y:S01]  /*4f40*/  SHFL.BFLY PT, R4, R3, 0x1, 0x1f ;  /* 0x0c201f0003047f89 */ /* 0x000e6200000e0000 */
[----:B------:R-:W2:Y:S06]  /*4f50*/  MUFU.EX2 R5, R2 ;  /* 0x0000000200057308 */ /* 0x000eac0000000800 */
[C---:B------:R-:W-:Y:S08]  /*4f60*/  HMMA.16816.F32 R148, R8.reuse, R52, R148 ;  /* 0x000000340894723c */ /* 0x040ff00000001894 */
[C---:B------:R-:W-:Y:S08]  /*4f70*/  HMMA.16816.F32 R144, R8.reuse, R48, R144 ;  /* 0x000000300890723c */ /* 0x040ff00000001890 */
[----:B------:R-:W-:Y:S01]  /*4f80*/  HMMA.16816.F32 R196, R8, R56, R140 ;  /* 0x0000003808c4723c */ /* 0x000fe2000000188c */
[----:B-1----:R-:W-:Y:S01]  /*4f90*/  FMNMX.FTZ R3, R3, R4, !PT ;  /* 0x0000000403037209 */ /* 0x002fe20007810000 */
[----:B------:R-:W-:-:S02]  /*4fa0*/  FFMA.FTZ R4, R116, c[0x0][0x2d0], -R0 ;  /* 0x0000b40074047a23 */ /* 0x000fc40000010800 */
[----:B--2---:R-:W-:Y:S01]  /*4fb0*/  IMAD.MOV.U32 R116, RZ, RZ, R5 ;  /* 0x000000ffff747224 */ /* 0x004fe200078e0005 */
[C---:B------:R-:W-:Y:S01]  /*4fc0*/  FSETP.NEU.FTZ.AND P0, PT, R3.reuse, -INF , PT ;  /* 0xff8000000300780b */ /* 0x040fe20003f1d000 */
[----:B------:R-:W-:Y:S01]  /*4fd0*/  FMUL.FTZ R2, R3, c[0x0][0x2d0] ;  /* 0x0000b40003027a20 */ /* 0x000fe20000410000 */
[----:B------:R-:W1:Y:S01]  /*4fe0*/  MUFU.EX2 R181, R4 ;  /* 0x0000000400b57308 */ /* 0x000e620000000800 */
[----:B------:R-:W-:Y:S01]  /*4ff0*/  HMMA.16816.F32 R188, R8, R64, R128 ;  /* 0x0000004008bc723c */ /* 0x000fe20000001880 */
[----:B------:R-:W-:Y:S01]  /*5000*/  MOV R141, R149 ;  /* 0x00000095008d7202 */ /* 0x000fe20000000f00 */
[----:B------:R-:W-:Y:S01]  /*5010*/  IMAD.MOV.U32 R140, RZ, RZ, R150 ;  /* 0x000000ffff8c7224 */ /* 0x000fe200078e0096 */
[----:B------:R-:W-:-:S04]  /*5020*/  FSEL R2, R2, RZ, P0 ;  /* 0x000000ff02027208 */ /* 0x000fc80000000000 */
[----:B------:R-:W-:Y:S01]  /*5030*/  MOV R130, R148 ;  /* 0x0000009400827202 */ /* 0x000fe20000000f00 */
[----:B------:R-:W-:Y:S01]  /*5040*/  IMAD.MOV.U32 R150, RZ, RZ, R145 ;  /* 0x000000ffff967224 */ /* 0x000fe200078e0091 */
[----:B------:R-:W-:Y:S01]  /*5050*/  MOV R148, R147 ;  /* 0x0000009300947202 */ /* 0x000fe20000000f00 */
[----:B------:R-:W-:Y:S01]  /*5060*/  IMAD.MOV.U32 R149, RZ, RZ, R146 ;  /* 0x000000ffff957224 */ /* 0x000fe200078e0092 */
[C---:B------:R-:W-:Y:S01]  /*5070*/  HMMA.16816.F32 R244, R8.reuse, R36, R152 ;  /* 0x0000002408f4723c */ /* 0x040fe20000001898 */
[----:B------:R-:W-:Y:S02]  /*5080*/  IMAD.MOV.U32 R143, RZ, RZ, R144 ;  /* 0x000000ffff8f7224 */ /* 0x000fe400078e0090 */
[----:B------:R-:W-:Y:S01]  /*5090*/  IMAD.MOV.U32 R131, RZ, RZ, R151 ;  /* 0x000000ffff837224 */ /* 0x000fe200078e0097 */
[----:B-1----:R-:W-:Y:S01]  /*50a0*/  F2FP.PACK_AB R6, R181, R116 ;  /* 0x00000074b506723e */ /* 0x002fe200000000ff */
[----:B------:R-:W-:Y:S01]  /*50b0*/  IMAD.MOV.U32 R129, RZ, RZ, R196 ;  /* 0x000000ffff817224 */ /* 0x000fe200078e00c4 */
[----:B------:R-:W-:Y:S01]  /*50c0*/  MOV R128, R197 ;  /* 0x000000c500807202 */ /* 0x000fe20000000f00 */
[----:B------:R-:W-:Y:S01]  /*50d0*/  IMAD.MOV.U32 R15, RZ, RZ, R198 ;  /* 0x000000ffff0f7224 */ /* 0x000fe200078e00c6 */
[----:B------:R-:W-:Y:S01]  /*50e0*/  HMMA.16816.F32 R144, R8, R20, R124 ;  /* 0x000000140890723c */ /* 0x000fe2000000187c */
[----:B------:R-:W-:-:S02]  /*50f0*/  IMAD.MOV.U32 R14, RZ, RZ, R199 ;  /* 0x000000ffff0e7224 */ /* 0x000fc400078e00c7 */
[----:B------:R-:W-:-:S04]  /*5100*/  FFMA.FTZ R4, R69, c[0x0][0x2d0], -R2 ;  /* 0x0000b40045047a23 */ /* 0x000fc80000010802 */
[----:B------:R1:W-:Y:S01]  /*5110*/  MUFU.EX2 R248, R4 ;  /* 0x0000000400f87308 */ /* 0x0003e20000000800 */
[C---:B------:R-:W-:Y:S07]  /*5120*/  HMMA.16816.F32 R212, R8.reuse, R24, R132 ;  /* 0x0000001808d4723c */ /* 0x040fee0000001884 */
[----:B------:R-:W-:Y:S01]  /*5130*/  MOV R135, R180 ;  /* 0x000000b400877202 */ /* 0x000fe20000000f00 */
[----:B------:R-:W-:Y:S01]  /*5140*/  HMMA.16816.F32 R220, R8, R82, R112 ;  /* 0x0000005208dc723c */ /* 0x000fe20000001870 */
[----:B------:R-:W-:-:S02]  /*5150*/  IMAD.MOV.U32 R134, RZ, RZ, R164 ;  /* 0x000000ffff867224 */ /* 0x000fc400078e00a4 */
[----:B-1----:R-:W-:-:S05]  /*5160*/  FFMA.FTZ R4, R70, c[0x0][0x2d0], -R2 ;  /* 0x0000b40046047a23 */ /* 0x002fca0000010802 */
[C---:B------:R-:W-:Y:S01]  /*5170*/  HMMA.16816.F32 R216, R8.reuse, R66, R108 ;  /* 0x0000004208d8723c */ /* 0x040fe2000000186c */
[----:B------:R1:W2:Y:S07]  /*5180*/  MUFU.EX2 R180, R4 ;  /* 0x0000000400b47308 */ /* 0x0002ae0000000800 */
[C---:B------:R-:W-:Y:S08]  /*5190*/  HMMA.16816.F32 R208, R8.reuse, R58, R96 ;  /* 0x0000003a08d0723c */ /* 0x040ff00000001860 */
[----:B------:R-:W-:Y:S01]  /*51a0*/  HMMA.16816.F32 R204, R8, R54, R92 ;  /* 0x0000003608cc723c */ /* 0x000fe2000000185c */
[----:B-1----:R-:W-:Y:S01]  /*51b0*/  FFMA.FTZ R4, R104, c[0x0][0x2d0], -R2 ;  /* 0x0000b40068047a23 */ /* 0x002fe20000010802 */
[----:B--2---:R-:W-:-:S03]  /*51c0*/  F2FP.PACK_AB R5, R180, R248 ;  /* 0x000000f8b405723e */ /* 0x004fc600000000ff */
[----:B------:R1:W-:Y:S03]  /*51d0*/  MUFU.EX2 R142, R4 ;  /* 0x00000004008e7308 */ /* 0x0003e60000000800 */
[C---:B------:R-:W-:Y:S08]  /*51e0*/  HMMA.16816.F32 R200, R8.reuse, R50, R88 ;  /* 0x0000003208c8723c */ /* 0x040ff00000001858 */
[----:B------:R-:W-:Y:S01]  /*51f0*/  HMMA.16816.F32 R196, R8, R38, R76 ;  /* 0x0000002608c4723c */ /* 0x000fe2000000184c */
[----:B-1----:R-:W-:-:S07]  /*5200*/  FFMA.FTZ R4, R71, c[0x0][0x2d0], -R2 ;  /* 0x0000b40047047a23 */ /* 0x002fce0000010802 */
[C---:B------:R-:W-:Y:S01]  /*5210*/  HMMA.16816.F32 R152, R8.reuse, R26, R72 ;  /* 0x0000001a0898723c */ /* 0x040fe20000001848 */
[----:B------:R1:W2:Y:S07]  /*5220*/  MUFU.EX2 R250, R4 ;  /* 0x0000000400fa7308 */ /* 0x0002ae0000000800 */
[----:B------:R-:W-:Y:S07]  /*5230*/  HMMA.16816.F32 R124, R8, R22, R16 ;  /* 0x00000016087c723c */ /* 0x000fee0000001810 */
[----:B------:R-:W-:-:S02]  /*5240*/  FFMA.FTZ R8, R118, c[0x0][0x2d0], -R0 ;  /* 0x0000b40076087a23 */ /* 0x000fc40000010800 */
[----:B------:R-:W-:Y:S02]  /*5250*/  IMAD.MOV.U32 R118, RZ, RZ, R134 ;  /* 0x000000ffff767224 */ /* 0x000fe400078e0086 */
[----:B------:R3:W4:Y:S01]  /*5260*/  MUFU.EX2 R132, R8 ;  /* 0x0000000800847308 */ /* 0x0007220000000800 */
[----:B-1----:R-:W-:Y:S02]  /*5270*/  F2FP.PACK_AB R4, R232, R231 ;  /* 0x000000e7e804723e */ /* 0x002fe400000000ff */
[----:B--2---:R-:W-:-:S07]  /*5280*/  F2FP.PACK_AB R7, R250, R142 ;  /* 0x0000008efa07723e */ /* 0x004fce00000000ff */
[----:B------:R-:W-:Y:S01]  /*5290*/  HMMA.16816.F32 R88, R4, R32, RZ ;  /* 0x000000200458723c */ /* 0x000fe200000018ff */
[----:B---3--:R-:W-:Y:S01]  /*52a0*/  FFMA.FTZ R8, R136, c[0x0][0x2d0], -R0 ;  /* 0x0000b40088087a23 */ /* 0x008fe20000010800 */
[----:B------:R-:W-:-:S06]  /*52b0*/  MOV R136, R135 ;  /* 0x0000008700887202 */ /* 0x000fcc0000000f00 */
[C---:B------:R-:W-:Y:S01]  /*52c0*/  HMMA.16816.F32 R104, R4.reuse, R34, RZ ;  /* 0x000000220468723c */ /* 0x040fe200000018ff */
[----:B------:R1:W-:Y:S07]  /*52d0*/  MUFU.EX2 R194, R8 ;  /* 0x0000000800c27308 */ /* 0x0003ee0000000800 */
[C---:B------:R-:W-:Y:S08]  /*52e0*/  HMMA.16816.F32 R32, R4.reuse, R28, RZ ;  /* 0x0000001c0420723c */ /* 0x040ff000000018ff */
[----:B------:R-:W-:Y:S01]  /*52f0*/  HMMA.16816.F32 R76, R4, R30, RZ ;  /* 0x0000001e044c723c */ /* 0x000fe200000018ff */
[----:B-1----:R-:W-:-:S02]  /*5300*/  FFMA.FTZ R8, R138, c[0x0][0x2d0], -R0 ;  /* 0x0000b4008a087a23 */ /* 0x002fc40000010800 */
[----:B------:R-:W-:Y:S02]  /*5310*/  IMAD.MOV.U32 R138, RZ, RZ, R116 ;  /* 0x000000ffff8a7224 */ /* 0x000fe400078e0074 */
[----:B------:R1:W-:Y:S01]  /*5320*/  MUFU.EX2 R230, R8 ;  /* 0x0000000800e67308 */ /* 0x0003e20000000800 */
[----:B------:R-:W-:Y:S02]  /*5330*/  IMAD.MOV.U32 R116, RZ, RZ, R192 ;  /* 0x000000ffff747224 */ /* 0x000fe400078e00c0 */
[C---:B------:R-:W-:Y:S07]  /*5340*/  HMMA.16816.F32 R28, R4.reuse, R84, RZ ;  /* 0x00000054041c723c */ /* 0x040fee00000018ff */
[----:B------:R-:W-:Y:S01]  /*5350*/  MOV R84, R182 ;  /* 0x000000b600547202 */ /* 0x000fe20000000f00 */
[----:B------:R-:W-:Y:S01]  /*5360*/  HMMA.16816.F32 R108, R4, R44, RZ ;  /* 0x0000002c046c723c */ /* 0x000fe200000018ff */
[----:B-1----:R-:W-:-:S07]  /*5370*/  FFMA.FTZ R8, R139, c[0x0][0x2d0], -R0 ;  /* 0x0000b4008b087a23 */ /* 0x002fce0000010800 */
[C---:B------:R-:W-:Y:S01]  /*5380*/  HMMA.16816.F32 R112, R4.reuse, R46, RZ ;  /* 0x0000002e0470723c */ /* 0x040fe200000018ff */
[----:B------:R-:W-:Y:S01]  /*5390*/  IMAD.MOV.U32 R139, RZ, RZ, R252 ;  /* 0x000000ffff8b7224 */ /* 0x000fe200078e00fc */
[----:B------:R1:W-:Y:S06]  /*53a0*/  MUFU.EX2 R151, R8 ;  /* 0x0000000800977308 */ /* 0x0003ec0000000800 */
[C---:B------:R-:W-:Y:S08]  /*53b0*/  HMMA.16816.F32 R44, R4.reuse, R60, RZ ;  /* 0x0000003c042c723c */ /* 0x040ff000000018ff */
[----:B------:R-:W-:Y:S01]  /*53c0*/  HMMA.16816.F32 R92, R4, R62, RZ ;  /* 0x0000003e045c723c */ /* 0x000fe200000018ff */
[----:B-1----:R-:W-:Y:S01]  /*53d0*/  FFMA.FTZ R8, R117, c[0x0][0x2d0], -R2 ;  /* 0x0000b40075087a23 */ /* 0x002fe20000010802 */
[----:B------:R-:W-:-:S03]  /*53e0*/  MOV R117, R251 ;  /* 0x000000fb00757202 */ /* 0x000fc60000000f00 */
[----:B------:R1:W2:Y:S03]  /*53f0*/  MUFU.EX2 R133, R8 ;  /* 0x0000000800857308 */ /* 0x0002a60000000800 */
[C---:B------:R-:W-:Y:S07]  /*5400*/  HMMA.16816.F32 R60, R4.reuse, R102, RZ ;  /* 0x00000066043c723c */ /* 0x040fee00000018ff */
[----:B----4-:R-:W-:Y:S01]  /*5410*/  IMAD.MOV.U32 R103, RZ, RZ, R132 ;  /* 0x000000ffff677224 */ /* 0x010fe200078e0084 */
[----:B------:R-:W-:Y:S01]  /*5420*/  HMMA.16816.F32 R72, R4, R40, RZ ;  /* 0x000000280448723c */ /* 0x000fe200000018ff */
[----:B-1----:R-:W-:Y:S01]  /*5430*/  FFMA.FTZ R8, R119, c[0x0][0x2d0], -R2 ;  /* 0x0000b40077087a23 */ /* 0x002fe20000010802 */
[----:B--2---:R-:W-:-:S06]  /*5440*/  MOV R102, R133 ;  /* 0x0000008500667202 */ /* 0x004fcc0000000f00 */
[C---:B------:R-:W-:Y:S01]  /*5450*/  HMMA.16816.F32 R96, R4.reuse, R42, RZ ;  /* 0x0000002a0460723c */ /* 0x040fe200000018ff */
[----:B------:R-:W-:Y:S01]  /*5460*/  IMAD.MOV.U32 R119, RZ, RZ, R250 ;  /* 0x000000ffff777224 */ /* 0x000fe200078e00fa */
[----:B------:R1:W-:Y:S06]  /*5470*/  MUFU.EX2 R187, R8 ;  /* 0x0000000800bb7308 */ /* 0x0003ec0000000800 */
[C---:B------:R-:W-:Y:S07]  /*5480*/  HMMA.16816.F32 R16, R4.reuse, R100, RZ ;  /* 0x000000640410723c */ /* 0x040fee00000018ff */
[----:B------:R-:W-:Y:S01]  /*5490*/  IMAD.MOV.U32 R101, RZ, RZ, R142 ;  /* 0x000000ffff657224 */ /* 0x000fe200078e008e */
[----:B------:R-:W-:Y:S01]  /*54a0*/  HMMA.16816.F32 R40, R4, R122, RZ ;  /* 0x0000007a0428723c */ /* 0x000fe200000018ff */
[----:B------:R-:W-:Y:S01]  /*54b0*/  MOV R100, R186 ;  /* 0x000000ba00647202 */ /* 0x000fe20000000f00 */
[----:B-1----:R-:W-:-:S02]  /*54c0*/  FFMA.FTZ R8, R137, c[0x0][0x2d0], -R2 ;  /* 0x0000b40089087a23 */ /* 0x002fc40000010802 */
[----:B------:R-:W-:Y:S02]  /*54d0*/  IMAD.MOV.U32 R137, RZ, RZ, R183 ;  /* 0x000000ffff897224 */ /* 0x000fe400078e00b7 */
[----:B------:R1:W2:Y:S02]  /*54e0*/  MUFU.EX2 R164, R8 ;  /* 0x0000000800a47308 */ /* 0x0002a40000000800 */
[----:B-1----:R-:W-:Y:S02]  /*54f0*/  FFMA.FTZ R8, R68, c[0x0][0x2d0], -R2 ;  /* 0x0000b40044087a23 */ /* 0x002fe40000010802 */
[----:B--2---:R-:W-:Y:S01]  /*5500*/  IMAD.MOV.U32 R85, RZ, RZ, R164 ;  /* 0x000000ffff557224 */ /* 0x004fe200078e00a4 */
[----:B------:R-:W-:Y:S03]  /*5510*/  HMMA.16816.F32 R68, R4, R86, RZ ;  /* 0x000000560444723c */ /* 0x000fe600000018ff */
[----:B------:R1:W2:Y:S04]  /*5520*/  MUFU.EX2 R164, R8 ;  /* 0x0000000800a47308 */ /* 0x0002a80000000800 */
[----:B------:R-:W-:-:S02]  /*5530*/  IMAD.MOV.U32 R87, RZ, RZ, R181 ;  /* 0x000000ffff577224 */ /* 0x000fc400078e00b5 */
[----:B------:R-:W-:Y:S01]  /*5540*/  IMAD.MOV.U32 R86, RZ, RZ, R180 ;  /* 0x000000ffff567224 */ /* 0x000fe200078e00b4 */
[----:B-1----:R-:W-:Y:S07]  /*5550*/  HMMA.16816.F32 R8, R4, R120, RZ ;  /* 0x000000780408723c */ /* 0x002fee00000018ff */
[----:B------:R-:W-:Y:S02]  /*5560*/  F2FP.PACK_AB R4, R194, R103 ;  /* 0x00000067c204723e */ /* 0x000fe400000000ff */
[----:B------:R-:W-:-:S02]  /*5570*/  F2FP.PACK_AB R6, R151, R230 ;  /* 0x000000e69706723e */ /* 0x000fc400000000ff */
[----:B------:R-:W-:Y:S02]  /*5580*/  F2FP.PACK_AB R5, R187, R102 ;  /* 0x00000066bb05723e */ /* 0x000fe400000000ff */
[----:B--2---:R-:W-:-:S07]  /*5590*/  F2FP.PACK_AB R7, R164, R85 ;  /* 0x00000055a407723e */ /* 0x004fce00000000ff */
[C---:B------:R-:W-:Y:S01]  /*55a0*/  HMMA.16816.F32 R180, R4.reuse, R80, R108 ;  /* 0x0000005004b4723c */ /* 0x040fe2000000186c */
[----:B------:R-:W-:Y:S06]  /*55b0*/  LDSM.16.MT88.4 R108, [R228+0x2900] ;  /* 0x00290000e46c783b */ /* 0x000fec0000004200 */
[----:B------:R-:W-:Y:S01]  /*55c0*/  IMAD.MOV.U32 R80, RZ, RZ, R195 ;  /* 0x000000ffff507224 */ /* 0x000fe200078e00c3 */
[----:B------:R-:W-:Y:S01]  /*55d0*/  HMMA.16816.F32 R88, R4, R64, R88 ;  /* 0x000000400458723c */ /* 0x000fe20000001858 */
[----:B------:R-:W-:-:S06]  /*55e0*/  MOV R81, R248 ;  /* 0x000000f800517202 */ /* 0x000fcc0000000f00 */
[----:B------:R-:W-:Y:S01]  /*55f0*/  IMAD.MOV.U32 R65, RZ, RZ, R194 ;  /* 0x000000ffff417224 */ /* 0x000fe200078e00c2 */
[----:B------:R-:W-:Y:S01]  /*5600*/  MOV R64, R193 ;  /* 0x000000c100407202 */ /* 0x000fe20000000f00 */
[C---:B------:R-:W-:Y:S08]  /*5610*/  HMMA.16816.F32 R120, R4.reuse, R24, R16 ;  /* 0x000000180478723c */ /* 0x040ff00000001810 */
[C---:B------:R-:W-:Y:S07]  /*5620*/  HMMA.16816.F32 R192, R4.reuse, R20, R8 ;  /* 0x0000001404c0723c */ /* 0x040fee0000001808 */
[----:B------:R-:W-:Y:S01]  /*5630*/  FFMA.FTZ R8, R171, c[0x0][0x2d0], -R13 ;  /* 0x0000b400ab087a23 */ /* 0x000fe2000001080d */
[C---:B------:R-:W-:Y:S01]  /*5640*/  HMMA.16816.F32 R16, R4.reuse, R82, R112 ;  /* 0x000000520410723c */ /* 0x040fe20000001870 */
[----:B------:R-:W-:Y:S01]  /*5650*/  MOV R21, R185 ;  /* 0x000000b900157202 */ /* 0x000fe20000000f00 */
[----:B------:R-:W-:Y:S01]  /*5660*/  IMAD.MOV.U32 R20, RZ, RZ, R184 ;  /* 0x000000ffff147224 */ /* 0x000fe200078e00b8 */
[----:B------:R1:W-:Y:S04]  /*5670*/  MUFU.EX2 R248, R8 ;  /* 0x0000000800f87308 */ /* 0x0003e80000000800 */
[----:B------:R-:W-:Y:S01]  /*5680*/  MOV R114, R151 ;  /* 0x0000009700727202 */ /* 0x000fe20000000f00 */
[----:B------:R-:W-:Y:S01]  /*5690*/  IMAD.MOV.U32 R83, RZ, RZ, R150 ;  /* 0x000000ffff537224 */ /* 0x000fe200078e0096 */
[----:B------:R-:W-:Y:S01]  /*56a0*/  HMMA.16816.F32 R104, R4, R66, R104 ;  /* 0x000000420468723c */ /* 0x000fe20000001868 */
[----:B------:R-:W-:Y:S01]  /*56b0*/  IMAD.MOV.U32 R150, RZ, RZ, R15 ;  /* 0x000000ffff967224 */ /* 0x000fe200078e000f */
[----:B------:R-:W-:Y:S01]  /*56c0*/  MOV R113, R148 ;  /* 0x0000009400717202 */ /* 0x000fe20000000f00 */
[----:B------:R-:W-:-:S02]  /*56d0*/  IMAD.MOV.U32 R151, RZ, RZ, R14 ;  /* 0x000000ffff977224 */ /* 0x000fc400078e000e */
[----:B------:R-:W-:Y:S01]  /*56e0*/  IMAD.MOV.U32 R112, RZ, RZ, R149 ;  /* 0x000000ffff707224 */ /* 0x000fe200078e0095 */
[----:B------:R-:W-:Y:S01]  /*56f0*/  MOV R149, R128 ;  /* 0x0000008000957202 */ /* 0x000fe20000000f00 */
[----:B------:R-:W-:Y:S01]  /*5700*/  IMAD.MOV.U32 R82, RZ, RZ, R143 ;  /* 0x000000ffff527224 */ /* 0x000fe200078e008f */
[----:B------:R-:W-:Y:S01]  /*5710*/  MOV R67, R131 ;  /* 0x0000008300437202 */ /* 0x000fe20000000f00 */
[----:B------:R-:W-:Y:S01]  /*5720*/  IMAD.MOV.U32 R66, RZ, RZ, R140 ;  /* 0x000000ffff427224 */ /* 0x000fe200078e008c */
[C---:B------:R-:W-:Y:S01]  /*5730*/  HMMA.16816.F32 R72, R4.reuse, R56, R72 ;  /* 0x000000380448723c */ /* 0x040fe20000001848 */
[----:B-1----:R-:W-:Y:S02]  /*5740*/  FFMA.FTZ R8, R170, c[0x0][0x2d0], -R13 ;  /* 0x0000b400aa087a23 */ /* 0x002fe4000001080d */
[----:B------:R-:W-:Y:S02]  /*5750*/  IMAD.MOV.U32 R115, RZ, RZ, R187 ;  /* 0x000000ffff737224 */ /* 0x000fe400078e00bb */
[----:B------:R1:W2:Y:S01]  /*5760*/  MUFU.EX2 R251, R8 ;  /* 0x0000000800fb7308 */ /* 0x0002a20000000800 */
[----:B------:R-:W-:Y:S01]  /*5770*/  IMAD.MOV.U32 R148, RZ, RZ, R129 ;  /* 0x000000ffff947224 */ /* 0x000fe200078e0081 */
[----:B------:R-:W-:Y:S01]  /*5780*/  LDSM.16.MT88.4 R184, [R225+0x1100] ;  /* 0x00110000e1b8783b */ /* 0x000fe20000004200 */
[C---:B------:R-:W-:Y:S08]  /*5790*/  HMMA.16816.F32 R32, R4.reuse, R48, R32 ;  /* 0x000000300420723c */ /* 0x040ff00000001820 */
[----:B------:R-:W-:Y:S01]  /*57a0*/  HMMA.16816.F32 R28, R4, R36, R28 ;  /* 0x00000024041c723c */ /* 0x000fe2000000181c */
[----:B-1----:R-:W-:Y:S01]  /*57b0*/  FFMA.FTZ R8, R166, c[0x0][0x2d0], -R13 ;  /* 0x0000b400a6087a23 */ /* 0x002fe2000001080d */
[----:B--2---:R-:W-:-:S06]  /*57c0*/  F2FP.PACK_AB R128, R251, R248 ;  /* 0x000000f8fb80723e */ /* 0x004fcc00000000ff */
[C---:B------:R-:W-:Y:S01]  /*57d0*/  HMMA.16816.F32 R56, R4.reuse, R58, R96 ;  /* 0x0000003a0438723c */ /* 0x040fe20000001860 */
[----:B------:R1:W-:Y:S06]  /*57e0*/  MUFU.EX2 R252, R8 ;  /* 0x0000000800fc7308 */ /* 0x0003ec0000000800 */
        /* <DEDUP_REMOVED lines=9> */
[----:B-1----:R-:W-:Y:S01]  /*5880*/  FFMA.FTZ R8, R158, c[0x0][0x2d0], -R13 ;  /* 0x0000b4009e087a23 */ /* 0x002fe2000001080d */
[----:B------:R-:W1:Y:S01]  /*5890*/  LDSM.16.MT88.4 R140, [R226+0x1100] ;  /* 0x00110000e28c783b */ /* 0x000e620000004200 */
[----:B------:R-:W-:Y:S02]  /*58a0*/  IMAD.MOV.U32 R52, RZ, RZ, R130 ;  /* 0x000000ffff347224 */ /* 0x000fe400078e0082 */
[----:B------:R2:W3:Y:S01]  /*58b0*/  MUFU.EX2 R250, R8 ;  /* 0x0000000800fa7308 */ /* 0x0004e20000000800 */
[----:B------:R-:W-:Y:S01]  /*58c0*/  IMAD.MOV.U32 R80, RZ, RZ, R84 ;  /* 0x000000ffff507224 */ /* 0x000fe200078e0054 */
[----:B------:R-:W-:Y:S01]  /*58d0*/  LDSM.16.MT88.4 R76, [R225+0x2900] ;  /* 0x00290000e14c783b */ /* 0x000fe20000004200 */
[----:B------:R-:W-:Y:S01]  /*58e0*/  HMMA.16816.F32 R36, R4, R38, R68 ;  /* 0x000000260424723c */ /* 0x000fe20000001844 */
[----:B------:R-:W-:Y:S01]  /*58f0*/  IMAD.MOV.U32 R81, RZ, RZ, R85 ;  /* 0x000000ffff517224 */ /* 0x000fe200078e0055 */
[----:B------:R-:W-:Y:S01]  /*5900*/  MOV R85, R139 ;  /* 0x0000008b00557202 */ /* 0x000fe20000000f00 */
[----:B------:R-:W-:-:S05]  /*5910*/  IMAD.MOV.U32 R84, RZ, RZ, R117 ;  /* 0x000000ffff547224 */ /* 0x000fca00078e0075 */
[----:B------:R-:W-:Y:S01]  /*5920*/  HMMA.16816.F32 R24, R4, R26, R60 ;  /* 0x0000001a0418723c */ /* 0x000fe2000000183c */
[----:B--2---:R-:W-:-:S07]  /*5930*/  FFMA.FTZ R8, R156, c[0x0][0x2d0], -R12 ;  /* 0x0000b4009c087a23 */ /* 0x004fce000001080c */
[----:B------:R-:W-:Y:S01]  /*5940*/  HMMA.16816.F32 R40, R4, R22, R40 ;  /* 0x000000160428723c */ /* 0x000fe20000001828 */
[----:B------:R2:W-:Y:S01]  /*5950*/  MUFU.EX2 R171, R8 ;  /* 0x0000000800ab7308 */ /* 0x0005e20000000800 */
[----:B------:R-:W-:Y:S01]  /*5960*/  MOV R69, R99 ;  /* 0x0000006300457202 */ /* 0x000fe20000000f00 */
[----:B------:R-:W-:Y:S01]  /*5970*/  LDSM.16.MT88.4 R60, [R227+0x1100] ;  /* 0x00110000e33c783b */ /* 0x000fe20000004200 */
[----:B---3--:R-:W-:Y:S01]  /*5980*/  F2FP.PACK_AB R130, R250, R252 ;  /* 0x000000fcfa82723e */ /* 0x008fe200000000ff */
[----:B------:R-:W-:Y:S01]  /*5990*/  IMAD.MOV.U32 R68, RZ, RZ, R98 ;  /* 0x000000ffff447224 */ /* 0x000fe200078e0062 */
[----:B------:R-:W-:Y:S01]  /*59a0*/  MOV R96, R100 ;  /* 0x0000006400607202 */ /* 0x000fe20000000f00 */
[----:B------:R-:W-:Y:S01]  /*59b0*/  IMAD.MOV.U32 R139, RZ, RZ, R233 ;  /* 0x000000ffff8b7224 */ /* 0x000fe200078e00e9 */
[----:B------:R-:W-:Y:S01]  /*59c0*/  MOV R117, R118 ;  /* 0x0000007600757202 */ /* 0x000fe20000000f00 */
[----:B--2---:R-:W-:-:S04]  /*59d0*/  FFMA.FTZ R8, R157, c[0x0][0x2d0], -R12 ;  /* 0x0000b4009d087a23 */ /* 0x004fc8000001080c */
[----:B------:R2:W3:Y:S02]  /*59e0*/  MUFU.EX2 R166, R8 ;  /* 0x0000000800a67308 */ /* 0x0004e40000000800 */
[----:B--2---:R-:W-:Y:S01]  /*59f0*/  FFMA.FTZ R8, R165, c[0x0][0x2d0], -R12 ;  /* 0x0000b400a5087a23 */ /* 0x004fe2000001080c */
[----:B------:R-:W-:Y:S02]  /*5a00*/  MOV R99, R82 ;  /* 0x0000005200637202 */ /* 0x000fe40000000f00 */
[----:B---3--:R-:W-:-:S03]  /*5a10*/  F2FP.PACK_AB R129, R166, R171 ;  /* 0x000000aba681723e */ /* 0x008fc600000000ff */
[----:B------:R2:W-:Y:S02]  /*5a20*/  MUFU.EX2 R170, R8 ;  /* 0x0000000800aa7308 */ /* 0x0005e40000000800 */
[----:B--2---:R-:W-:Y:S02]  /*5a30*/  FFMA.FTZ R8, R159, c[0x0][0x2d0], -R12 ;  /* 0x0000b4009f087a23 */ /* 0x004fe4000001080c */
[----:B------:R-:W-:Y:S01]  /*5a40*/  HMMA.16816.F32 R12, R4, R54, R92 ;  /* 0x00000036040c723c */ /* 0x000fe2000000185c */
[----:B------:R-:W-:Y:S03]  /*5a50*/  LDSM.16.MT88.4 R92, [R226+0x2900] ;  /* 0x00290000e25c783b */ /* 0x000fe60000004200 */
[----:B------:R2:W3:Y:S01]  /*5a60*/  MUFU.EX2 R165, R8 ;  /* 0x0000000800a57308 */ /* 0x0004e20000000800 */
[----:B------:R-:W-:Y:S01]  /*5a70*/  MOV R82, R230 ;  /* 0x000000e600527202 */ /* 0x000fe20000000f00 */
[----:B------:R-:W4:Y:S01]  /*5a80*/  LDSM.16.MT88.4 R156, [R228+0x1100] ;  /* 0x00110000e49c783b */ /* 0x000f220000004200 */
[----:B------:R-:W-:Y:S01]  /*5a90*/  IMAD.MOV.U32 R54, RZ, RZ, R66 ;  /* 0x000000ffff367224 */ /* 0x000fe200078e0042 */
[----:B------:R-:W-:Y:S01]  /*5aa0*/  MOV R55, R67 ;  /* 0x0000004300377202 */ /* 0x000fe20000000f00 */
[----:B------:R-:W-:Y:S01]  /*5ab0*/  FFMA.FTZ R4, R172, c[0x0][0x2d0], -R0 ;  /* 0x0000b400ac047a23 */ /* 0x000fe20000010800 */
[----:B------:R-:W-:Y:S01]  /*5ac0*/  MOV R66, R112 ;  /* 0x0000007000427202 */ /* 0x000fe20000000f00 */
[----:B------:R-:W-:-:S02]  /*5ad0*/  IMAD.MOV.U32 R67, RZ, RZ, R113 ;  /* 0x000000ffff437224 */ /* 0x000fc400078e0071 */
[----:B------:R1:W-:Y:S01]  /*5ae0*/  MUFU.EX2 R23, R4 ;  /* 0x0000000400177308 */ /* 0x0003e20000000800 */
[----:B------:R-:W-:Y:S02]  /*5af0*/  IMAD.MOV.U32 R112, RZ, RZ, R64 ;  /* 0x000000ffff707224 */ /* 0x000fe400078e0040 */
[----:B------:R-:W-:Y:S01]  /*5b00*/  IMAD.MOV.U32 R70, RZ, RZ, R66 ;  /* 0x000000ffff467224 */ /* 0x000fe200078e0042 */
[----:B--2---:R-:W2:Y:S01]  /*5b10*/  LDSM.16.MT88.4 R8, [R227+0x2900] ;  /* 0x00290000e308783b */ /* 0x004ea20000004200 */
[----:B------:R-:W-:Y:S01]  /*5b20*/  IMAD.MOV.U32 R71, RZ, RZ, R67 ;  /* 0x000000ffff477224 */ /* 0x000fe200078e0043 */
[----:B---3--:R-:W-:Y:S01]  /*5b30*/  F2FP.PACK_AB R131, R165, R170 ;  /* 0x000000aaa583723e */ /* 0x008fe200000000ff */
[----:B------:R-:W-:Y:S02]  /*5b40*/  IMAD.MOV.U32 R66, RZ, RZ, R20 ;  /* 0x000000ffff427224 */ /* 0x000fe400078e0014 */
[----:B------:R-:W-:Y:S02]  /*5b50*/  IMAD.MOV.U32 R67, RZ, RZ, R21 ;  /* 0x000000ffff437224 */ /* 0x000fe400078e0015 */
[----:B------:R-:W-:-:S02]  /*5b60*/  IMAD.MOV.U32 R20, RZ, RZ, R102 ;  /* 0x000000ffff147224 */ /* 0x000fc400078e0066 */
[----:B------:R-:W-:Y:S01]  /*5b70*/  IMAD.MOV.U32 R21, RZ, RZ, R229 ;  /* 0x000000ffff157224 */ /* 0x000fe200078e00e5 */
[----:B------:R-:W-:Y:S01]  /*5b80*/  MOV R98, R82 ;  /* 0x0000005200627202 */ /* 0x000fe20000000f00 */
[----:B-1----:R-:W-:Y:S01]  /*5b90*/  FFMA.FTZ R4, R173, c[0x0][0x2d0], -R0 ;  /* 0x0000b400ad047a23 */ /* 0x002fe20000010800 */
[C---:B------:R-:W-:Y:S01]  /*5ba0*/  HMMA.16816.F32 R132, R128.reuse, R140, R188 ;  /* 0x0000008c8084723c */ /* 0x040fe200000018bc */
[----:B------:R-:W-:Y:S01]  /*5bb0*/  IMAD.MOV.U32 R113, RZ, RZ, R65 ;  /* 0x000000ffff717224 */ /* 0x000fe200078e0041 */
[----:B------:R-:W-:Y:S01]  /*5bc0*/  MOV R65, R87 ;  /* 0x0000005700417202 */ /* 0x000fe20000000f00 */
[----:B------:R-:W-:Y:S01]  /*5bd0*/  IMAD.MOV.U32 R64, RZ, RZ, R86 ;  /* 0x000000ffff407224 */ /* 0x000fe200078e0056 */
[----:B------:R1:W3:Y:S01]  /*5be0*/  MUFU.EX2 R22, R4 ;  /* 0x0000000400167308 */ /* 0x0002e20000000800 */
[----:B------:R-:W-:Y:S01]  /*5bf0*/  IMAD.MOV.U32 R173, RZ, RZ, R99 ;  /* 0x000000ffffad7224 */ /* 0x000fe200078e0063 */
[----:B------:R-:W-:Y:S01]  /*5c00*/  MOV R86, R137 ;  /* 0x0000008900567202 */ /* 0x000fe20000000f00 */
[----:B------:R-:W-:Y:S01]  /*5c10*/  IMAD.MOV.U32 R87, RZ, RZ, R119 ;  /* 0x000000ffff577224 */ /* 0x000fe200078e0077 */
[C---:B------:R-:W-:Y:S01]  /*5c20*/  HMMA.16816.F32 R176, R128.reuse, R184, R176 ;  /* 0x000000b880b0723c */ /* 0x040fe200000018b0 */
[----:B------:R-:W-:Y:S01]  /*5c30*/  IMAD.MOV.U32 R99, RZ, RZ, R20 ;  /* 0x000000ffff637224 */ /* 0x000fe200078e0014 */
[----:B------:R-:W-:Y:S01]  /*5c40*/  MOV R20, R21 ;  /* 0x0000001500147202 */ /* 0x000fe20000000f00 */
[----:B------:R-:W-:Y:S01]  /*5c50*/  IMAD.MOV.U32 R97, RZ, RZ, R67 ;  /* 0x000000ffff617224 */ /* 0x000fe200078e0043 */
[----:B------:R-:W-:Y:S01]  /*5c60*/  MOV R82, R114 ;  /* 0x0000007200527202 */ /* 0x000fe20000000f00 */
[----:B------:R-:W-:Y:S01]  /*5c70*/  IMAD.MOV.U32 R67, RZ, RZ, R113 ;  /* 0x000000ffff437224 */ /* 0x000fe200078e0071 */
[----:B------:R-:W-:Y:S01]  /*5c80*/  MOV R114, R80 ;  /* 0x0000005000727202 */ /* 0x000fe20000000f00 */
[----:B------:R-:W-:Y:S01]  /*5c90*/  IMAD.MOV.U32 R113, RZ, RZ, R65 ;  /* 0x000000ffff717224 */ /* 0x000fe200078e0041 */
[----:B----4-:R-:W-:Y:S01]  /*5ca0*/  HMMA.16816.F32 R148, R128, R156, R148 ;  /* 0x0000009c8094723c */ /* 0x010fe20000001894 */
[--C-:B-1----:R-:W-:Y:S01]  /*5cb0*/  FFMA.FTZ R4, R174, c[0x0][0x2d0], -R0.reuse ;  /* 0x0000b400ae047a23 */ /* 0x102fe20000010800 */
[----:B------:R-:W-:Y:S01]  /*5cc0*/  MOV R174, R66 ;  /* 0x0000004200ae7202 */ /* 0x000fe20000000f00 */
[----:B------:R-:W-:Y:S01]  /*5cd0*/  FFMA.FTZ R0, R175, c[0x0][0x2d0], -R0 ;  /* 0x0000b400af007a23 */ /* 0x000fe20000010800 */
        /* <DEDUP_REMOVED lines=9> */
[----:B------:R-:W-:Y:S01]  /*5d70*/  HMMA.16816.F32 R84, R128, R92, R244 ;  /* 0x0000005c8054723c */ /* 0x000fe200000018f4 */
[----:B------:R-:W-:Y:S01]  /*5d80*/  MOV R102, R224 ;  /* 0x000000e000667202 */ /* 0x000fe20000000f00 */
[----:B------:R-:W-:Y:S02]  /*5d90*/  IMAD.MOV.U32 R137, RZ, RZ, R138 ;  /* 0x000000ffff897224 */ /* 0x000fe400078e008a */
[----:B------:R-:W-:-:S03]  /*5da0*/  IMAD.MOV.U32 R119, RZ, RZ, R136 ;  /* 0x000000ffff777224 */ /* 0x000fc600078e0088 */
[----:B------:R-:W-:Y:S02]  /*5db0*/  IMAD.MOV.U32 R244, RZ, RZ, R20 ;  /* 0x000000fffff47224 */ /* 0x000fe400078e0014 */
[----:B------:R1:W-:Y:S01]  /*5dc0*/  MUFU.EX2 R20, R0 ;  /* 0x0000000000147308 */ /* 0x0003e20000000800 */
[----:B------:R-:W-:-:S07]  /*5dd0*/  MOV R247, R97 ;  /* 0x0000006100f77202 */ /* 0x000fce0000000f00 */
[----:B------:R-:W4:Y:S01]  /*5de0*/  MUFU.EX2 R21, R4 ;  /* 0x0000000400157308 */ /* 0x000f220000000800 */
[----:B------:R-:W-:Y:S01]  /*5df0*/  IMAD.MOV.U32 R246, RZ, RZ, R98 ;  /* 0x000000fffff67224 */ /* 0x000fe200078e0062 */
[----:B------:R-:W-:Y:S01]  /*5e00*/  MOV R245, R99 ;  /* 0x0000006300f57202 */ /* 0x000fe20000000f00 */
[----:B------:R-:W-:Y:S01]  /*5e10*/  IMAD.MOV.U32 R118, RZ, RZ, R231 ;  /* 0x000000ffff767224 */ /* 0x000fe200078e00e7 */
[----:B------:R-:W-:Y:S01]  /*5e20*/  MOV R138, R232 ;  /* 0x000000e8008a7202 */ /* 0x000fe20000000f00 */
[----:B------:R-:W-:Y:S01]  /*5e30*/  HMMA.16816.F32 R188, R128, R186, R220 ;  /* 0x000000ba80bc723c */ /* 0x000fe200000018dc */
[----:B------:R-:W-:Y:S02]  /*5e40*/  IMAD.MOV.U32 R136, RZ, RZ, R234 ;  /* 0x000000ffff887224 */ /* 0x000fe400078e00ea */
[----:B-1----:R-:W-:Y:S01]  /*5e50*/  FFMA.FTZ R0, R160, c[0x0][0x2d0], -R2 ;  /* 0x0000b400a0007a23 */ /* 0x002fe20000010802 */
[----:B------:R-:W-:Y:S01]  /*5e60*/  MOV R99, R102 ;  /* 0x0000006600637202 */ /* 0x000fe20000000f00 */
[----:B------:R-:W-:Y:S01]  /*5e70*/  IMAD.MOV.U32 R98, RZ, RZ, R103 ;  /* 0x000000ffff627224 */ /* 0x000fe200078e0067 */
[----:B------:R1:W5:Y:S01]  /*5e80*/  LDL.LU R234, [R1+0x68] ;  /* 0x0000680001ea7983 */ /* 0x0003620000300800 */
[----:B------:R2:W-:Y:S01]  /*5e90*/  MUFU.EX2 R5, R0 ;  /* 0x0000000000057308 */ /* 0x0005e20000000800 */
[----:B------:R-:W-:-:S02]  /*5ea0*/  IMAD.MOV.U32 R97, RZ, RZ, R101 ;  /* 0x000000ffff617224 */ /* 0x000fc400078e0065 */
[C---:B------:R-:W-:Y:S01]  /*5eb0*/  HMMA.16816.F32 R100, R128.reuse, R108, R212 ;  /* 0x0000006c8064723c */ /* 0x040fe200000018d4 */
[----:B------:R-:W-:Y:S01]  /*5ec0*/  IMAD.MOV.U32 R223, RZ, RZ, R96 ;  /* 0x000000ffffdf7224 */ /* 0x000fe200078e0060 */
[----:B------:R-:W-:Y:S01]  /*5ed0*/  MOV R220, R99 ;  /* 0x0000006300dc7202 */ /* 0x000fe20000000f00 */
[----:B------:R-:W-:Y:S01]  /*5ee0*/  IMAD.MOV.U32 R221, RZ, RZ, R98 ;  /* 0x000000ffffdd7224 */ /* 0x000fe200078e0062 */
[----:B------:R1:W5:Y:S01]  /*5ef0*/  LDL.LU R233, [R1+0x64] ;  /* 0x0000640001e97983 */ /* 0x0003620000300800 */
[--C-:B--2---:R-:W-:Y:S02]  /*5f00*/  FFMA.FTZ R0, R161, c[0x0][0x2d0], -R2.reuse ;  /* 0x0000b400a1007a23 */ /* 0x104fe40000010802 */
[----:B------:R-:W-:Y:S01]  /*5f10*/  MOV R215, R66 ;  /* 0x0000004200d77202 */ /* 0x000fe20000000f00 */
        /* <DEDUP_REMOVED lines=10> */
[----:B------:R-:W-:Y:S01]  /*5fc0*/  HMMA.16816.F32 R52, R128, R60, R52 ;  /* 0x0000003c8034723c */ /* 0x000fe20000001834 */
[----:B------:R1:W5:Y:S01]  /*5fd0*/  LDL.LU R232, [R1+0x60] ;  /* 0x0000600001e87983 */ /* 0x0003620000300800 */
[--C-:B--2---:R-:W-:Y:S01]  /*5fe0*/  FFMA.FTZ R0, R162, c[0x0][0x2d0], -R2.reuse ;  /* 0x0000b400a2007a23 */ /* 0x104fe20000010802 */
[----:B------:R-:W-:Y:S01]  /*5ff0*/  MOV R114, R64 ;  /* 0x0000004000727202 */ /* 0x000fe20000000f00 */
[----:B------:R-:W-:-:S02]  /*6000*/  FFMA.FTZ R2, R163, c[0x0][0x2d0], -R2 ;  /* 0x0000b400a3027a23 */ /* 0x000fc40000010802 */
[----:B------:R-:W-:Y:S02]  /*6010*/  IMAD.MOV.U32 R113, RZ, RZ, R115 ;  /* 0x000000ffff717224 */ /* 0x000fe400078e0073 */
[----:B------:R-:W-:Y:S01]  /*6020*/  IMAD.MOV.U32 R65, RZ, RZ, R119 ;  /* 0x000000ffff417224 */ /* 0x000fe200078e0077 */
[----:B------:R-:W-:Y:S01]  /*6030*/  MUFU.EX2 R0, R0 ;  /* 0x0000000000007308 */ /* 0x000fe20000000800 */
[----:B------:R-:W-:Y:S01]  /*6040*/  IMAD.MOV.U32 R115, RZ, RZ, R81 ;  /* 0x000000ffff737224 */ /* 0x000fe200078e0051 */
[----:B------:R-:W-:Y:S02]  /*6050*/  MOV R64, R137 ;  /* 0x0000008900407202 */ /* 0x000fe40000000f00 */
[----:B------:R-:W-:Y:S01]  /*6060*/  MOV R80, R117 ;  /* 0x0000007500507202 */ /* 0x000fe20000000f00 */
[----:B------:R-:W-:Y:S01]  /*6070*/  IMAD.MOV.U32 R7, RZ, RZ, R112 ;  /* 0x000000ffff077224 */ /* 0x000fe200078e0070 */
[C---:B------:R-:W-:Y:S01]  /*6080*/  HMMA.16816.F32 R68, R128.reuse, R76, R68 ;  /* 0x0000004c8044723c */ /* 0x040fe20000001844 */
[----:B------:R2:W5:Y:S01]  /*6090*/  LDL.LU R231, [R1+0x5c] ;  /* 0x00005c0001e77983 */ /* 0x0005620000300800 */
[----:B------:R-:W1:Y:S01]  /*60a0*/  MUFU.EX2 R2, R2 ;  /* 0x0000000200027308 */ /* 0x000e620000000800 */
[----:B------:R-:W-:Y:S01]  /*60b0*/  IMAD.MOV.U32 R81, RZ, RZ, R139 ;  /* 0x000000ffff517224 */ /* 0x000fe200078e008b */
[----:B------:R-:W-:Y:S01]  /*60c0*/  MOV R137, R138 ;  /* 0x0000008a00897202 */ /* 0x000fe20000000f00 */
[----:B------:R-:W-:Y:S01]  /*60d0*/  IMAD.MOV.U32 R139, RZ, RZ, R118 ;  /* 0x000000ffff8b7224 */ /* 0x000fe200078e0076 */
[----:B------:R-:W-:Y:S01]  /*60e0*/  MOV R138, R116 ;  /* 0x00000074008a7202 */ /* 0x000fe20000000f00 */
[----:B------:R-:W-:Y:S01]  /*60f0*/  IMAD.MOV.U32 R6, RZ, RZ, R114 ;  /* 0x000000ffff067224 */ /* 0x000fe200078e0072 */
[C---:B------:R-:W-:Y:S01]  /*6100*/  HMMA.16816.F32 R116, R128.reuse, R8, R144 ;  /* 0x000000088074723c */ /* 0x040fe20000001890 */
[----:B------:R-:W-:Y:S01]  /*6110*/  MOV R172, R113 ;  /* 0x0000007100ac7202 */ /* 0x000fe20000000f00 */
[----:B------:R2:W5:Y:S04]  /*6120*/  LDL.LU R230, [R1+0x58] ;  /* 0x0000580001e67983 */ /* 0x0005680000300800 */
[----:B------:R2:W5:Y:S02]  /*6130*/  LDL.LU R229, [R1+0x54] ;  /* 0x0000540001e57983 */ /* 0x0005640000300800 */
[----:B------:R-:W-:Y:S02]  /*6140*/  HMMA.16816.F32 R144, R128, R142, R216 ;  /* 0x0000008e8090723c */ /* 0x000fe400000018d8 */
[----:B------:R2:W5:Y:S01]  /*6150*/  LDL.LU R224, [R1+0x50] ;  /* 0x0000500001e07983 */ /* 0x0005620000300800 */
[----:B------:R-:W-:Y:S01]  /*6160*/  UIMAD.WIDE.U32 UR18, UR17, UR4, URZ ;  /* 0x00000004111272a5 */ /* 0x000fe2000f8e003f */
[----:B------:R-:W-:-:S02]  /*6170*/  PLOP3.LUT P0, PT, PT, PT, UP2, 0x40, 0x0 ;  /* 0x000000000000781c */ /* 0x000fc40003f0e828 */
[----:B------:R-:W-:Y:S01]  /*6180*/  IADD3 R242, R242, -0x2, RZ ;  /* 0xfffffffef2f27810 */ /* 0x000fe20007ffe0ff */
[----:B------:R-:W-:Y:S01]  /*6190*/  IMAD.MOV.U32 R219, RZ, RZ, R66 ;  /* 0x000000ffffdb7224 */ /* 0x000fe200078e0042 */
[C---:B------:R-:W-:Y:S01]  /*61a0*/  HMMA.16816.F32 R160, R128.reuse, R158, R208 ;  /* 0x0000009e80a0723c */ /* 0x040fe200000018d0 */
[----:B------:R-:W-:Y:S01]  /*61b0*/  MOV R218, R67 ;  /* 0x0000004300da7202 */ /* 0x000fe20000000f00 */
[----:B------:R-:W-:Y:S01]  /*61c0*/  IMAD.MOV.U32 R217, RZ, RZ, R82 ;  /* 0x000000ffffd97224 */ /* 0x000fe200078e0052 */
[----:B------:R-:W-:Y:S01]  /*61d0*/  MOV R216, R83 ;  /* 0x0000005300d87202 */ /* 0x000fe20000000f00 */
[----:B------:R-:W-:Y:S02]  /*61e0*/  @UP3 UMOV UR7, UR19 ;  /* 0x0000001300073c82 */ /* 0x000fe40008000000 */
[----:B------:R-:W-:Y:S01]  /*61f0*/  @UP3 USHF.R.U32.HI UR17, URZ, UR5, UR7 ;  /* 0x000000053f113299 */ /* 0x000fe20008011607 */
[----:B------:R-:W-:Y:S01]  /*6200*/  IMAD.MOV.U32 R209, RZ, RZ, R64 ;  /* 0x000000ffffd17224 */ /* 0x000fe200078e0040 */
[----:B------:R-:W-:Y:S01]  /*6210*/  MOV R210, R65 ;  /* 0x0000004100d27202 */ /* 0x000fe20000000f00 */
[----:B------:R-:W-:Y:S01]  /*6220*/  IMAD.MOV.U32 R211, RZ, RZ, R80 ;  /* 0x000000ffffd37224 */ /* 0x000fe200078e0050 */
[----:B------:R-:W-:Y:S01]  /*6230*/  HMMA.16816.F32 R64, R128, R62, R204 ;  /* 0x0000003e8040723c */ /* 0x000fe200000018cc */
[----:B------:R-:W-:Y:S01]  /*6240*/  MOV R208, R115 ;  /* 0x0000007300d07202 */ /* 0x000fe20000000f00 */
[----:B------:R-:W-:-:S03]  /*6250*/  UIADD3 UR4, UR16, UR17, URZ ;  /* 0x0000001110047290 */ /* 0x000fc6000fffe03f */
[----:B------:R-:W-:Y:S02]  /*6260*/  ULDC UR16, c[0x0][0x328] ;  /* 0x0000ca0000107ab9 */ /* 0x000fe40000000800 */
[----:B------:R-:W-:Y:S01]  /*6270*/  MOV R204, R81 ;  /* 0x0000005100cc7202 */ /* 0x000fe20000000f00 */
[C---:B------:R-:W-:Y:S01]  /*6280*/  HMMA.16816.F32 R96, R128.reuse, R94, R196 ;  /* 0x0000005e8060723c */ /* 0x040fe200000018c4 */
[----:B------:R-:W-:Y:S01]  /*6290*/  MOV R206, R139 ;  /* 0x0000008b00ce7202 */ /* 0x000fe20000000f00 */
[----:B------:R-:W-:Y:S01]  /*62a0*/  IMAD.MOV.U32 R205, RZ, RZ, R137 ;  /* 0x000000ffffcd7224 */ /* 0x000fe200078e0089 */
[----:B------:R-:W-:Y:S01]  /*62b0*/  UIADD3 UR16, UR4, UR16, URZ ;  /* 0x0000001004107290 */ /* 0x000fe2000fffe03f */
[----:B------:R-:W-:Y:S02]  /*62c0*/  IMAD.MOV.U32 R207, RZ, RZ, R138 ;  /* 0x000000ffffcf7224 */ /* 0x000fe400078e008a */
[----:B------:R-:W-:Y:S02]  /*62d0*/  FADD.FTZ R7, R7, R204 ;  /* 0x000000cc07077221 */ /* 0x000fe40000010000 */
[----:B------:R-:W-:Y:S02]  /*62e0*/  HMMA.16816.F32 R80, R128, R78, R200 ;  /* 0x0000004e8050723c */ /* 0x000fe400000018c8 */
[----:B------:R-:W-:-:S04]  /*62f0*/  FADD.FTZ R7, R208, R7 ;  /* 0x00000007d0077221 */ /* 0x000fc80000010000 */
[----:B------:R-:W-:Y:S01]  /*6300*/  FADD.FTZ R7, R211, R7 ;  /* 0x00000007d3077221 */ /* 0x000fe20000010000 */
[----:B------:R-:W-:Y:S01]  /*6310*/  MOV R203, R136 ;  /* 0x0000008800cb7202 */ /* 0x000fe20000000f00 */
[C---:B------:R-:W-:Y:S02]  /*6320*/  HMMA.16816.F32 R112, R128.reuse, R110, R152 ;  /* 0x0000006e8070723c */ /* 0x040fe40000001898 */
[----:B------:R-:W-:Y:S02]  /*6330*/  FADD.FTZ R7, R220, R7 ;  /* 0x00000007dc077221 */ /* 0x000fe40000010000 */
[----:B------:R-:W-:Y:S02]  /*6340*/  FADD.FTZ R6, R6, R203 ;  /* 0x000000cb06067221 */ /* 0x000fe40000010000 */
[----:B------:R-:W-:Y:S02]  /*6350*/  FADD.FTZ R7, R212, R7 ;  /* 0x00000007d4077221 */ /* 0x000fe40000010000 */
[----:B------:R-:W-:Y:S01]  /*6360*/  HMMA.16816.F32 R128, R128, R10, R124 ;  /* 0x0000000a8080723c */ /* 0x000fe2000000187c */
[----:B------:R-:W-:-:S04]  /*6370*/  FADD.FTZ R6, R207, R6 ;  /* 0x00000006cf067221 */ /* 0x000fc80000010000 */
[----:B------:R-:W-:Y:S02]  /*6380*/  FADD.FTZ R6, R210, R6 ;  /* 0x00000006d2067221 */ /* 0x000fe40000010000 */
[----:B---3--:R-:W-:Y:S02]  /*6390*/  F2FP.PACK_AB R124, R22, R23 ;  /* 0x00000017167c723e */ /* 0x008fe400000000ff */
[----:B----4-:R-:W-:Y:S01]  /*63a0*/  F2FP.PACK_AB R126, R20, R21 ;  /* 0x00000015147e723e */ /* 0x010fe200000000ff */
[----:B------:R-:W-:Y:S01]  /*63b0*/  FADD.FTZ R6, R219, R6 ;  /* 0x00000006db067221 */ /* 0x000fe20000010000 */
[----:B-1----:R-:W-:Y:S02]  /*63c0*/  F2FP.PACK_AB R125, R4, R5 ;  /* 0x00000005047d723e */ /* 0x002fe400000000ff */
[----:B------:R-:W-:-:S07]  /*63d0*/  F2FP.PACK_AB R127, R2, R0 ;  /* 0x00000000027f723e */ /* 0x000fce00000000ff */
[C---:B------:R-:W-:Y:S08]  /*63e0*/  HMMA.16816.F32 R152, R124.reuse, R156, R72 ;  /* 0x0000009c7c98723c */ /* 0x040ff00000001848 */
[C---:B------:R-:W-:Y:S08]  /*63f0*/  HMMA.16816.F32 R156, R124.reuse, R158, R56 ;  /* 0x0000009e7c9c723c */ /* 0x040ff00000001838 */
        /* <DEDUP_REMOVED lines=65> */
.L_x_1803:
[----:B------:R-:W-:Y:S02]  /*6810*/  UISETP.NE.AND UP0, UPT, UR7, 0x1, UPT ;  /* 0x000000010700788c */ /* 0x000fe4000bf05270 */
[----:B------:R-:W-:Y:S02]  /*6820*/  ULDC.64 UR4, c[0x0][0x330] ;  /* 0x0000cc0000047ab9 */ /* 0x000fe40000000a00 */
[----:B------:R-:W-:-:S07]  /*6830*/  UIMAD.WIDE.U32 UR18, UR17, UR4, URZ ;  /* 0x00000004111272a5 */ /* 0x000fce000f8e003f */
[----:B------:R-:W-:Y:S02]  /*6840*/  @UP0 USHF.R.U32.HI UR17, URZ, UR5, UR19 ;  /* 0x000000053f110299 */ /* 0x000fe40008011613 */
.L_x_1804:
[----:B------:R-:W-:Y:S02]  /*6850*/  ULDC UR4, c[0x0][0x32c] ;  /* 0x0000cb0000047ab9 */ /* 0x000fe40000000800 */
[----:B------:R-:W-:-:S04]  /*6860*/  UIMAD UR4, UR17, UR7, UR4 ;  /* 0x00000007110472a4 */ /* 0x000fc8000f8e0204 */
[----:B------:R-:W-:-:S04]  /*6870*/  UISETP.LT.AND UP0, UPT, UR16, UR4, UPT ;  /* 0x000000041000728c */ /* 0x000fc8000bf01270 */
[----:B------:R-:W-:-:S03]  /*6880*/  USEL UR16, UR16, UR4, UP0 ;  /* 0x0000000410107287 */ /* 0x000fc60008000000 */
.L_x_1802:
[----:B------:R-:W1:Y:S01]  /*6890*/  R2UR UR4, R249 ;  /* 0x00000000f90473c2 */ /* 0x000e6200000e0000 */
[----:B------:R-:W-:-:S07]  /*68a0*/  UIMAD.WIDE UR16, UR16, 0x2aaaaaab, URZ ;  /* 0x2aaaaaab101078a5 */ /* 0x000fce000f8e023f */
[----:B------:R-:W-:Y:S02]  /*68b0*/  UMOV UR7, UR17 ;  /* 0x0000001100077c82 */ /* 0x000fe40008000000 */
[----:B------:R-:W-:-:S04]  /*68c0*/  USHF.R.U32.HI UR5, URZ, 0x1f, UR7 ;  /* 0x0000001f3f057899 */ /* 0x000fc80008011607 */
[----:B------:R-:W-:-:S04]  /*68d0*/  ULEA.HI.SX32 UR5, UR7, UR5, 0x1d ;  /* 0x0000000507057291 */ /* 0x000fc8000f8fea3f */
[----:B-1----:R-:W-:-:S04]  /*68e0*/  UISETP.LT.AND UP0, UPT, UR4, UR5, UPT ;  /* 0x000000050400728c */ /* 0x002fc8000bf01270 */
[----:B------:R-:W-:-:S06]  /*68f0*/  USEL UR4, UR4, UR5, !UP0 ;  /* 0x0000000504047287 */ /* 0x000fcc000c000000 */
[----:B------:R-:W-:-:S13]  /*6900*/  ISETP.GE.AND P0, PT, R242, UR4, PT ;  /* 0x00000004f2007c0c */ /* 0x000fda000bf06270 */
[----:B------:R-:W-:Y:S05]  /*6910*/  @!P0 BRA `(.L_x_1805) ;  /* 0x000045b000008947 */ /* 0x000fea0003800000 */
[----:B--2---:R-:W2:Y:S01]  /*6920*/  LDL R0, [R1+0x28] ;  /* 0x0000280001007983 */ /* 0x004ea20000100800 */
        /* <DEDUP_REMOVED lines=9> */
.L_x_1822:
[----:B------:R-:W2:Y:S01]  /*69c0*/  LDL.64 R42, [R1+0x38] ;  /* 0x00003800012a7983 */ /* 0x000ea20000100a00 */
[----:B------:R-:W-:Y:S04]  /*69d0*/  DEPBAR.LE SB0, 0x0 ;  /* 0x000080000000791a */ /* 0x000fe80000000000 */
[----:B-1----:R-:W2:Y:S05]  /*69e0*/  LDL.64 R2, [R1+0x48] ;  /* 0x0000480001027983 */ /* 0x002eaa0000100a00 */
[----:B------:R-:W-:Y:S01]  /*69f0*/  BAR.SYNC.DEFER_BLOCKING 0x0 ;  /* 0x0000000000007b1d */ /* 0x000fe20000010000 */
[----:B------:R-:W-:Y:S11]  /*6a00*/  ISETP.GT.AND P6, PT, R249, R242, PT ;  /* 0x000000f2f900720c */ /* 0x000ff60003fc4270 */
[----:B------:R-:W-:Y:S02]  /*6a10*/  @!UPT UIADD3 URZ, URZ, URZ, URZ ;  /* 0x0000003f3f3ff290 */ /* 0x000fe4000fffe03f */
[----:B-1----:R-:W-:Y:S01]  /*6a20*/  @!P6 SHF.R.S32.HI R0, RZ, 0x1f, R242 ;  /* 0x0000001fff00e819 */ /* 0x002fe200000114f2 */
[----:B------:R-:W-:Y:S04]  /*6a30*/  @!P6 IMAD.WIDE.U32 R40, R242, c[0x0][0x208], RZ ;  /* 0x00008200f228ea25 */ /* 0x000fe800078e00ff */
[----:B------:R-:W-:Y:S04]  /*6a40*/  @!P6 IMAD R0, R0, c[0x0][0x208], RZ ;  /* 0x000082000000ea24 */ /* 0x000fe800078e02ff */
[----:B------:R-:W-:Y:S01]  /*6a50*/  @!P6 IMAD R0, R242, c[0x0][0x20c], R0 ;  /* 0x00008300f200ea24 */ /* 0x000fe200078e0200 */
[----:B-----5:R-:W-:Y:S03]  /*6a60*/  LDSM.16.M88.4 R48, [R231+0x6100] ;  /* 0x00610000e730783b */ /* 0x020fe60000000200 */
[----:B------:R-:W-:Y:S02]  /*6a70*/  @!P6 IMAD.IADD R0, R41, 0x1, R0 ;  /* 0x000000012900e824 */ /* 0x000fe400078e0200 */
[----:B------:R-:W1:Y:S02]  /*6a80*/  LDSM.16.M88.4 R16, [R224+0x3100] ;  /* 0x00310000e010783b */ /* 0x000e640000000200 */
[----:B------:R-:W-:Y:S03]  /*6a90*/  @!P6 IMAD R165, R0, 0x30, RZ ;  /* 0x0000003000a5e824 */ /* 0x000fe600078e02ff */
[----:B------:R-:W3:Y:S05]  /*6aa0*/  LDSM.16.M88.4 R44, [R231+0x8100] ;  /* 0x00810000e72c783b */ /* 0x000eea0000000200 */
[----:B------:R-:W4:Y:S05]  /*6ab0*/  LDSM.16.M88.4 R32, [R224+0x3900] ;  /* 0x00390000e020783b */ /* 0x000f2a0000000200 */
[----:B------:R-:W2:Y:S05]  /*6ac0*/  LDL.64 R222, [R1+0x30] ;  /* 0x0000300001de7983 */ /* 0x000eaa0000100a00 */
[----:B------:R-:W4:Y:S05]  /*6ad0*/  LDSM.16.M88.4 R172, [R224+0x4100] ;  /* 0x00410000e0ac783b */ /* 0x000f2a0000000200 */
[----:B------:R-:W2:Y:S05]  /*6ae0*/  LDL.64 R220, [R1+0x40] ;  /* 0x0000400001dc7983 */ /* 0x000eaa0000100a00 */
[----:B------:R-:W-:Y:S05]  /*6af0*/  LDSM.16.M88.4 R192, [R233+0x6100] ;  /* 0x00610000e9c0783b */ /* 0x000fea0000000200 */
[----:B------:R-:W2:Y:S01]  /*6b00*/  LDL R167, [R1+0x2c] ;  /* 0x00002c0001a77983 */ /* 0x000ea20000100800 */
[-C--:B-1----:R-:W-:Y:S04]  /*6b10*/  HMMA.16816.F32 R4, R48, R16.reuse, RZ ;  /* 0x000000103004723c */ /* 0x082fe800000018ff */
[----:B------:R-:W1:Y:S05]  /*6b20*/  LDSM.16.M88.4 R196, [R235] ;  /* 0x00000000ebc4783b */ /* 0x000e6a0000000200 */
[----:B------:R-:W1:Y:S01]  /*6b30*/  LDSM.16.M88.4 R200, [R233+0x8100] ;  /* 0x00810000e9c8783b */ /* 0x000e620000000200 */
[C---:B---3--:R-:W-:Y:S04]  /*6b40*/  HMMA.16816.F32 R8, R44.reuse, R16, RZ ;  /* 0x000000102c08723c */ /* 0x048fe800000018ff */
[----:B------:R-:W3:Y:S04]  /*6b50*/  LDSM.16.M88.4 R204, [R241] ;  /* 0x00000000f1cc783b */ /* 0x000ee80000000200 */
[-C--:B------:R-:W-:Y:S08]  /*6b60*/  HMMA.16816.F32 R12, R44, R18.reuse, RZ ;  /* 0x000000122c0c723c */ /* 0x080ff000000018ff */
[C---:B------:R-:W-:Y:S08]  /*6b70*/  HMMA.16816.F32 R16, R48.reuse, R18, RZ ;  /* 0x000000123010723c */ /* 0x040ff000000018ff */
[-C--:B----4-:R-:W-:Y:S08]  /*6b80*/  HMMA.16816.F32 R20, R48, R32.reuse, RZ ;  /* 0x000000203014723c */ /* 0x090ff000000018ff */
[C---:B------:R-:W-:Y:S08]  /*6b90*/  HMMA.16816.F32 R24, R44.reuse, R32, RZ ;  /* 0x000000202c18723c */ /* 0x040ff000000018ff */
[-C--:B------:R-:W-:Y:S08]  /*6ba0*/  HMMA.16816.F32 R28, R44, R34.reuse, RZ ;  /* 0x000000222c1c723c */ /* 0x080ff000000018ff */
[C---:B------:R-:W-:Y:S08]  /*6bb0*/  HMMA.16816.F32 R32, R48.reuse, R34, RZ ;  /* 0x000000223020723c */ /* 0x040ff000000018ff */
[-C--:B------:R-:W-:Y:S01]  /*6bc0*/  HMMA.16816.F32 R36, R48, R172.reuse, RZ ;  /* 0x000000ac3024723c */ /* 0x080fe200000018ff */
[----:B--2---:R-:W-:Y:S04]  /*6bd0*/  @!P6 IMAD.MOV.U32 R3, RZ, RZ, R43 ;  /* 0x000000ffff03e224 */ /* 0x004fe800078e002b */
[----:B------:R-:W-:Y:S03]  /*6be0*/  @!P6 IMAD.WIDE.U32 R2, R40, 0x30, R2 ;  /* 0x000000302802e825 */ /* 0x000fe600078e0002 */
[C---:B------:R-:W-:Y:S04]  /*6bf0*/  HMMA.16816.F32 R40, R44.reuse, R172, RZ ;  /* 0x000000ac2c28723c */ /* 0x040fe800000018ff */
[----:B------:R-:W-:Y:S02]  /*6c00*/  @!P6 IMAD.SHL.U32 R0, R2, 0x2, RZ ;  /* 0x000000020200e824 */ /* 0x000fe400078e00ff */
[----:B------:R-:W-:Y:S03]  /*6c10*/  @!P6 IMAD.IADD R3, R3, 0x1, R165 ;  /* 0x000000010303e824 */ /* 0x000fe600078e02a5 */
[----:B------:R-:W-:Y:S01]  /*6c20*/  @!P6 IADD3 R168, P0, R0, c[0x0][0x1f8], RZ ;  /* 0x00007e0000a8ea10 */ /* 0x000fe20007f1e0ff */
[-C--:B------:R-:W-:Y:S02]  /*6c30*/  HMMA.16816.F32 R44, R44, R174.reuse, RZ ;  /* 0x000000ae2c2c723c */ /* 0x080fe400000018ff */
[----:B------:R-:W-:Y:S02]  /*6c40*/  @!P6 SHF.L.U64.HI R3, R2, 0x1, R3 ;  /* 0x000000010203e819 */ /* 0x000fe40000010203 */
[----:B------:R-:W-:Y:S02]  /*6c50*/  @!P6 IADD3 R2, P1, R168, UR9, RZ ;  /* 0x00000009a802ec10 */ /* 0x000fe4000ff3e0ff */
[----:B------:R-:W-:Y:S02]  /*6c60*/  @!P6 IADD3.X R169, R3, c[0x0][0x1fc], RZ, P0, !PT ;  /* 0x00007f0003a9ea10 */ /* 0x000fe400007fe4ff */
[----:B------:R-:W-:Y:S01]  /*6c70*/  HMMA.16816.F32 R48, R48, R174, RZ ;  /* 0x000000ae3030723c */ /* 0x000fe200000018ff */
[----:B------:R-:W2:Y:S03]  /*6c80*/  LDSM.16.M88.4 R172, [R240] ;  /* 0x00000000f0ac783b */ /* 0x000ea60000000200 */
[----:B------:R-:W-:Y:S02]  /*6c90*/  @!P6 IADD3 R0, P5, R0, 0x80, RZ ;  /* 0x000000800000e810 */ /* 0x000fe40007fbe0ff */
[----:B------:R-:W-:Y:S01]  /*6ca0*/  @!PT LDS RZ, [RZ] ;  /* 0x00000000fffff984 */ /* 0x000fe20000000800 */
[----:B------:R-:W-:Y:S01]  /*6cb0*/  @!PT LDS RZ, [RZ] ;  /* 0x00000000fffff984 */ /* 0x000fe20000000800 */
[----:B------:R-:W-:Y:S01]  /*6cc0*/  @!PT LDS RZ, [RZ] ;  /* 0x00000000fffff984 */ /* 0x000fe20000000800 */
[----:B------:R4:W-:Y:S01]  /*6cd0*/  @!P6 LDGSTS.E.BYPASS.LTC128B.128 [R243+0x100], [R168.64], !P4 ;  /* 0x00100000a8f3efae */ /* 0x0009e2000e101d4e */
[----:B------:R-:W-:Y:S01]  /*6ce0*/  @!P6 IADD3 R208, P0, R2, UR9, RZ ;  /* 0x0000000902d0ec10 */ /* 0x000fe2000ff1e0ff */
[-C--:B-1----:R-:W-:Y:S05]  /*6cf0*/  HMMA.16816.F32 R4, R192, R196.reuse, R4 ;  /* 0x000000c4c004723c */ /* 0x082fea0000001804 */
[----:B------:R-:W-:Y:S03]  /*6d00*/  @!P6 IADD3 R210, P2, R0, c[0x0][0x1f8], RZ ;  /* 0x00007e0000d2ea10 */ /* 0x000fe60007f5e0ff */
[C---:B------:R-:W-:Y:S04]  /*6d10*/  HMMA.16816.F32 R8, R200.reuse, R196, R8 ;  /* 0x000000c4c808723c */ /* 0x040fe80000001808 */
[----:B------:R-:W-:Y:S02]  /*6d20*/  @!P6 IADD3.X R211, RZ, c[0x0][0x1fc], R3, P2, P5 ;  /* 0x00007f00ffd3ea10 */ /* 0x000fe400017ea403 */
[----:B------:R-:W-:Y:S02]  /*6d30*/  @!P6 IADD3.X R3, R169, UR11, RZ, P1, !PT ;  /* 0x0000000ba903ec10 */ /* 0x000fe40008ffe4ff */
[-C--:B------:R-:W-:Y:S01]  /*6d40*/  HMMA.16816.F32 R12, R200, R198.reuse, R12 ;  /* 0x000000c6c80c723c */ /* 0x080fe2000000180c */
[----:B------:R1:W-:Y:S03]  /*6d50*/  @!P6 LDGSTS.E.BYPASS.LTC128B.128 [R243+0x1900], [R210.64], !P3 ;  /* 0x01900000d2f3efae */ /* 0x0003e6000d901d4e */
[----:B------:R-:W-:Y:S02]  /*6d60*/  @!P6 IADD3.X R209, R3, UR11, RZ, P0, !PT ;  /* 0x0000000b03d1ec10 */ /* 0x000fe400087fe4ff */
[----:B------:R1:W-:Y:S01]  /*6d70*/  @!P6 LDGSTS.E.BYPASS.LTC128B.128 [R243+0x900], [R2.64], !P4 ;  /* 0x0090000002f3efae */ /* 0x0003e2000e101d4e */
[----:B------:R-:W-:Y:S01]  /*6d80*/  PLOP3.LUT P0, PT, PT, PT, UP3, 0x80, 0x0 ;  /* 0x000000000000781c */ /* 0x000fe20003f0f038 */
[C---:B------:R-:W-:Y:S03]  /*6d90*/  HMMA.16816.F32 R16, R192.reuse, R198, R16 ;  /* 0x000000c6c010723c */ /* 0x040fe60000001810 */
[----:B------:R1:W-:Y:S01]  /*6da0*/  @!P6 LDGSTS.E.BYPASS.LTC128B.128 [R243+0x2100], [R2.64+0x80], !P3 ;  /* 0x0210008002f3efae */ /* 0x0003e2000d901d4e */
[----:B------:R-:W-:Y:S04]  /*6db0*/  IMAD.MOV.U32 R221, RZ, RZ, c[0x0][0x1e4] ;  /* 0x00007900ffdd7624 */ /* 0x000fe800078e00ff */
[-C--:B---3--:R-:W-:Y:S01]  /*6dc0*/  HMMA.16816.F32 R20, R192, R204.reuse, R20 ;  /* 0x000000ccc014723c */ /* 0x088fe20000001814 */
[----:B------:R3:W-:Y:S05]  /*6dd0*/  @!P6 LDGSTS.E.BYPASS.LTC128B.128 [R243+0x1100], [R208.64], !P4 ;  /* 0x01100000d0f3efae */ /* 0x0007ea000e101d4e */
[----:B------:R3:W-:Y:S01]  /*6de0*/  @!P6 LDGSTS.E.BYPASS.LTC128B.128 [R243+0x2900], [R208.64+0x80], !P3 ;  /* 0x02900080d0f3efae */ /* 0x0007e2000d901d4e */
[C---:B------:R-:W-:Y:S01]  /*6df0*/  ISETP.GT.AND P6, PT, R242.reuse, R249, PT ;  /* 0x000000f9f200720c */ /* 0x040fe20003fc4270 */
[C---:B------:R-:W-:Y:S03]  /*6e00*/  HMMA.16816.F32 R24, R200.reuse, R204, R24 ;  /* 0x000000ccc818723c */ /* 0x040fe60000001818 */
[----:B------:R-:W-:Y:S05]  /*6e10*/  LDSM.16.M88.4 R212, [R230+0x3100] ;  /* 0x00310000e6d4783b */ /* 0x000fea0000000200 */
[-C--:B------:R-:W-:Y:S01]  /*6e20*/  HMMA.16816.F32 R28, R200, R206.reuse, R28 ;  /* 0x000000cec81c723c */ /* 0x080fe2000000181c */
[----:B------:R-:W0:Y:S03]  /*6e30*/  LDGDEPBAR ;  /* 0x00000000000079af */ /* 0x000e260000000000 */
[----:B------:R-:W-:Y:S02]  /*6e40*/  @P6 IADD3 R0, R242, -0x1, RZ ;  /* 0xfffffffff2006810 */ /* 0x000fe40007ffe0ff */
[----:B------:R-:W-:Y:S01]  /*6e50*/  LDSM.16.M88.4 R216, [R232+0x8100] ;  /* 0x00810000e8d8783b */ /* 0x000fe20000000200 */
[----:B-1----:R-:W-:Y:S01]  /*6e60*/  @P6 IMAD.MOV.U32 R3, RZ, RZ, R223 ;  /* 0x000000ffff036224 */ /* 0x002fe200078e00df */
[C---:B------:R-:W-:Y:S03]  /*6e70*/  HMMA.16816.F32 R32, R192.reuse, R206, R32 ;  /* 0x000000cec020723c */ /* 0x040fe60000001820 */
[----:B------:R-:W-:Y:S01]  /*6e80*/  LDSM.16.M88.4 R196, [R230+0x3900] ;  /* 0x00390000e6c4783b */ /* 0x000fe20000000200 */
[----:B----4-:R-:W-:Y:S01]  /*6e90*/  @P6 IMAD.WIDE.U32 R168, R0, c[0x0][0x1e0], RZ ;  /* 0x0000780000a86a25 */ /* 0x010fe200078e00ff */
[----:B------:R-:W-:Y:S03]  /*6ea0*/  @P6 SHF.R.S32.HI R2, RZ, 0x1f, R0 ;  /* 0x0000001fff026819 */ /* 0x000fe60000011400 */
[-C--:B--2---:R-:W-:Y:S01]  /*6eb0*/  HMMA.16816.F32 R36, R192, R172.reuse, R36 ;  /* 0x000000acc024723c */ /* 0x084fe20000001824 */
[----:B---3--:R-:W1:Y:S03]  /*6ec0*/  LDSM.16.M88.4 R208, [R232+0x6100] ;  /* 0x00610000e8d0783b */ /* 0x008e660000000200 */
[----:B------:R-:W-:Y:S02]  /*6ed0*/  @P6 IMAD R2, R2, c[0x0][0x1e0], RZ ;  /* 0x0000780002026a24 */ /* 0x000fe400078e02ff */
[----:B------:R-:W2:Y:S02]  /*6ee0*/  LDSM.16.M88.4 R204, [R230+0x4100] ;  /* 0x00410000e6cc783b */ /* 0x000ea40000000200 */
[C---:B------:R-:W-:Y:S04]  /*6ef0*/  HMMA.16816.F32 R40, R200.reuse, R172, R40 ;  /* 0x000000acc828723c */ /* 0x040fe80000001828 */
[----:B------:R-:W-:Y:S04]  /*6f00*/  @P6 IMAD R2, R0, c[0x0][0x1e4], R2 ;  /* 0x0000790000026a24 */ /* 0x000fe800078e0202 */
[-C--:B------:R-:W-:Y:S01]  /*6f10*/  HMMA.16816.F32 R44, R200, R174.reuse, R44 ;  /* 0x000000aec82c723c */ /* 0x080fe2000000182c */
[----:B------:R-:W-:Y:S03]  /*6f20*/  LDSM.16.M88.4 R200, [R234+0x8100] ;  /* 0x00810000eac8783b */ /* 0x000fe60000000200 */
[----:B------:R-:W-:Y:S02]  /*6f30*/  @P6 IMAD.IADD R0, R169, 0x1, R2 ;  /* 0x00000001a9006824 */ /* 0x000fe400078e0202 */
[----:B------:R-:W-:Y:S02]  /*6f40*/  @P6 IMAD.MOV.U32 R2, RZ, RZ, R220 ;  /* 0x000000ffff026224 */ /* 0x000fe400078e00dc */
[----:B------:R-:W-:Y:S01]  /*6f50*/  HMMA.16816.F32 R48, R192, R174, R48 ;  /* 0x000000aec030723c */ /* 0x000fe20000001830 */
[----:B------:R-:W-:Y:S03]  /*6f60*/  LDSM.16.M88.4 R172, [R234+0x6100] ;  /* 0x00610000eaac783b */ /* 0x000fe60000000200 */
[----:B------:R-:W-:Y:S02]  /*6f70*/  @P6 IMAD.WIDE.U32 R2, R168, 0x30, R2 ;  /* 0x00000030a8026825 */ /* 0x000fe400078e0002 */
[----:B------:R-:W3:Y:S02]  /*6f80*/  LDSM.16.M88.4 R192, [R229] ;  /* 0x00000000e5c0783b */ /* 0x000ee40000000200 */
[----:B------:R-:W-:Y:S04]  /*6f90*/  @P6 IMAD.SHL.U32 R168, R2, 0x2, RZ ;  /* 0x0000000202a86824 */ /* 0x000fe800078e00ff */
[----:B------:R-:W-:Y:S02]  /*6fa0*/  IMAD.MOV.U32 R220, RZ, RZ, c[0x0][0x1e0] ;  /* 0x00007800ffdc7624 */ /* 0x000fe400078e00ff */
[----:B------:R-:W-:Y:S02]  /*6fb0*/  @P6 IMAD R0, R0, 0x30, RZ ;  /* 0x0000003000006824 */ /* 0x000fe400078e02ff */
[----:B------:R-:W-:Y:S01]  /*6fc0*/  @P6 IMAD.SHL.U32 R165, R220, 0x20, RZ ;  /* 0x00000020dca56824 */ /* 0x000fe200078e00ff */
[-C--:B-1----:R-:W-:Y:S05]  /*6fd0*/  HMMA.16816.F32 R4, R208, R212.reuse, R4 ;  /* 0x000000d4d004723c */ /* 0x082fea0000001804 */
[----:B------:R-:W-:Y:S03]  /*6fe0*/  @P6 IMAD.IADD R0, R3, 0x1, R0 ;  /* 0x0000000103006824 */ /* 0x000fe600078e0200 */
[C---:B------:R-:W-:Y:S04]  /*6ff0*/  HMMA.16816.F32 R8, R216.reuse, R212, R8 ;  /* 0x000000d4d808723c */ /* 0x040fe80000001808 */
[----:B------:R-:W-:Y:S02]  /*7000*/  @P6 SHF.L.U64.HI R3, R2, 0x1, R0 ;  /* 0x0000000102036819 */ /* 0x000fe40000010200 */
[----:B------:R-:W-:Y:S02]  /*7010*/  @P6 SHF.L.U64.HI R0, R220, 0x5, R221 ;  /* 0x00000005dc006819 */ /* 0x000fe400000102dd */
[-C--:B------:R-:W-:Y:S08]  /*7020*/  HMMA.16816.F32 R12, R216, R214.reuse, R12 ;  /* 0x000000d6d80c723c */ /* 0x080ff0000000180c */
[C---:B------:R-:W-:Y:S01]  /*7030*/  HMMA.16816.F32 R16, R208.reuse, R214, R16 ;  /* 0x000000d6d010723c */ /* 0x040fe20000001810 */
[----:B------:R-:W-:Y:S07]  /*7040*/  LDSM.16.M88.4 R212, [R229+0x1000] ;  /* 0x00100000e5d4783b */ /* 0x000fee0000000200 */
[-C--:B------:R-:W-:Y:S08]  /*7050*/  HMMA.16816.F32 R20, R208, R196.reuse, R20 ;  /* 0x000000c4d014723c */ /* 0x080ff00000001814 */
[C---:B------:R-:W-:Y:S08]  /*7060*/  HMMA.16816.F32 R24, R216.reuse, R196, R24 ;  /* 0x000000c4d818723c */ /* 0x040ff00000001818 */
[-C--:B------:R-:W-:Y:S08]  /*7070*/  HMMA.16816.F32 R28, R216, R198.reuse, R28 ;  /* 0x000000c6d81c723c */ /* 0x080ff0000000181c */
[C---:B------:R-:W-:Y:S01]  /*7080*/  HMMA.16816.F32 R32, R208.reuse, R198, R32 ;  /* 0x000000c6d020723c */ /* 0x040fe20000001820 */
[----:B------:R-:W1:Y:S07]  /*7090*/  LDSM.16.M88.4 R196, [R229+0x800] ;  /* 0x00080000e5c4783b */ /* 0x000e6e0000000200 */
[-C--:B--2---:R-:W-:Y:S08]  /*70a0*/  HMMA.16816.F32 R36, R208, R204.reuse, R36 ;  /* 0x000000ccd024723c */ /* 0x084ff00000001824 */
[C---:B------:R-:W-:Y:S08]  /*70b0*/  HMMA.16816.F32 R40, R216.reuse, R204, R40 ;  /* 0x000000ccd828723c */ /* 0x040ff00000001828 */
[-C--:B------:R-:W-:Y:S01]  /*70c0*/  HMMA.16816.F32 R44, R216, R206.reuse, R44 ;  /* 0x000000ced82c723c */ /* 0x080fe2000000182c */
[----:B------:R-:W-:Y:S07]  /*70d0*/  LDSM.16.M88.4 R216, [R231+0xc100] ;  /* 0x00c10000e7d8783b */ /* 0x000fee0000000200 */
[----:B------:R-:W-:Y:S01]  /*70e0*/  HMMA.16816.F32 R48, R208, R206, R48 ;  /* 0x000000ced030723c */ /* 0x000fe20000001830 */
[----:B------:R-:W-:Y:S05]  /*70f0*/  LDSM.16.M88.4 R204, [R231+0xa100] ;  /* 0x00a10000e7cc783b */ /* 0x000fea0000000200 */
[----:B------:R-:W2:Y:S02]  /*7100*/  LDSM.16.M88.4 R208, [R224+0x4900] ;  /* 0x00490000e0d0783b */ /* 0x000ea40000000200 */
[-C--:B---3--:R-:W-:Y:S08]  /*7110*/  HMMA.16816.F32 R4, R172, R192.reuse, R4 ;  /* 0x000000c0ac04723c */ /* 0x088ff00000001804 */
[C---:B------:R-:W-:Y:S08]  /*7120*/  HMMA.16816.F32 R8, R200.reuse, R192, R8 ;  /* 0x000000c0c808723c */ /* 0x040ff00000001808 */
        /* <DEDUP_REMOVED lines=13> */
[----:B------:R-:W1:Y:S05]  /*7200*/  LDSM.16.M88.4 R172, [R224+0x5900] ;  /* 0x00590000e0ac783b */ /* 0x000e6a0000000200 */
[----:B------:R-:W4:Y:S02]  /*7210*/  LDSM.16.M88.4 R212, [R233+0xc100] ;  /* 0x00c10000e9d4783b */ /* 0x000f240000000200 */
[-C--:B--2---:R-:W-:Y:S08]  /*7220*/  HMMA.16816.F32 R4, R204, R208.reuse, R4 ;  /* 0x000000d0cc04723c */ /* 0x084ff00000001804 */
[C---:B------:R-:W-:Y:S08]  /*7230*/  HMMA.16816.F32 R8, R216.reuse, R208, R8 ;  /* 0x000000d0d808723c */ /* 0x040ff00000001808 */
[-C--:B------:R-:W-:Y:S08]  /*7240*/  HMMA.16816.F32 R12, R216, R210.reuse, R12 ;  /* 0x000000d2d80c723c */ /* 0x080ff0000000180c */
[C---:B------:R-:W-:Y:S01]  /*7250*/  HMMA.16816.F32 R16, R204.reuse, R210, R16 ;  /* 0x000000d2cc10723c */ /* 0x040fe20000001810 */
[----:B------:R-:W2:Y:S07]  /*7260*/  LDSM.16.M88.4 R208, [R238] ;  /* 0x00000000eed0783b */ /* 0x000eae0000000200 */
[-C--:B---3--:R-:W-:Y:S08]  /*7270*/  HMMA.16816.F32 R20, R204, R192.reuse, R20 ;  /* 0x000000c0cc14723c */ /* 0x088ff00000001814 */
[C---:B------:R-:W-:Y:S08]  /*7280*/  HMMA.16816.F32 R24, R216.reuse, R192, R24 ;  /* 0x000000c0d818723c */ /* 0x040ff00000001818 */
[-C--:B------:R-:W-:Y:S08]  /*7290*/  HMMA.16816.F32 R28, R216, R194.reuse, R28 ;  /* 0x000000c2d81c723c */ /* 0x080ff0000000181c */
[C---:B------:R-:W-:Y:S01]  /*72a0*/  HMMA.16816.F32 R32, R204.reuse, R194, R32 ;  /* 0x000000c2cc20723c */ /* 0x040fe20000001820 */
[----:B------:R-:W3:Y:S07]  /*72b0*/  LDSM.16.M88.4 R192, [R237] ;  /* 0x00000000edc0783b */ /* 0x000eee0000000200 */
[-C--:B-1----:R-:W-:Y:S08]  /*72c0*/  HMMA.16816.F32 R36, R204, R172.reuse, R36 ;  /* 0x000000accc24723c */ /* 0x082ff00000001824 */
[C---:B------:R-:W-:Y:S08]  /*72d0*/  HMMA.16816.F32 R40, R216.reuse, R172, R40 ;  /* 0x000000acd828723c */ /* 0x040ff00000001828 */
[-C--:B------:R-:W-:Y:S01]  /*72e0*/  HMMA.16816.F32 R44, R216, R174.reuse, R44 ;  /* 0x000000aed82c723c */ /* 0x080fe2000000182c */
[----:B------:R-:W-:Y:S07]  /*72f0*/  LDSM.16.M88.4 R216, [R236+0xc100] ;  /* 0x00c10000ecd8783b */ /* 0x000fee0000000200 */
[----:B------:R-:W-:Y:S01]  /*7300*/  HMMA.16816.F32 R48, R204, R174, R48 ;  /* 0x000000aecc30723c */ /* 0x000fe20000001830 */
[----:B------:R-:W-:Y:S05]  /*7310*/  LDSM.16.M88.4 R172, [R232+0xa100] ;  /* 0x00a10000e8ac783b */ /* 0x000fea0000000200 */
[----:B------:R-:W-:Y:S02]  /*7320*/  LDSM.16.M88.4 R204, [R232+0xc100] ;  /* 0x00c10000e8cc783b */ /* 0x000fe40000000200 */
[-C--:B------:R-:W-:Y:S08]  /*7330*/  HMMA.16816.F32 R4, R196, R200.reuse, R4 ;  /* 0x000000c8c404723c */ /* 0x080ff00000001804 */
[C---:B----4-:R-:W-:Y:S08]  /*7340*/  HMMA.16816.F32 R8, R212.reuse, R200, R8 ;  /* 0x000000c8d408723c */ /* 0x050ff00000001808 */
[-C--:B------:R-:W-:Y:S08]  /*7350*/  HMMA.16816.F32 R12, R212, R202.reuse, R12 ;  /* 0x000000cad40c723c */ /* 0x080ff0000000180c */
[C---:B------:R-:W-:Y:S01]  /*7360*/  HMMA.16816.F32 R16, R196.reuse, R202, R16 ;  /* 0x000000cac410723c */ /* 0x040fe20000001810 */
[----:B------:R-:W1:Y:S07]  /*7370*/  LDSM.16.M88.4 R200, [R230+0x4900] ;  /* 0x00490000e6c8783b */ /* 0x000e6e0000000200 */
[-C--:B--2---:R-:W-:Y:S08]  /*7380*/  HMMA.16816.F32 R20, R196, R208.reuse, R20 ;  /* 0x000000d0c414723c */ /* 0x084ff00000001814 */
[C---:B------:R-:W-:Y:S08]  /*7390*/  HMMA.16816.F32 R24, R212.reuse, R208, R24 ;  /* 0x000000d0d418723c */ /* 0x040ff00000001818 */
[-C--:B------:R-:W-:Y:S08]  /*73a0*/  HMMA.16816.F32 R28, R212, R210.reuse, R28 ;  /* 0x000000d2d41c723c */ /* 0x080ff0000000181c */
[C---:B------:R-:W-:Y:S01]  /*73b0*/  HMMA.16816.F32 R32, R196.reuse, R210, R32 ;  /* 0x000000d2c420723c */ /* 0x040fe20000001820 */
[----:B------:R-:W2:Y:S07]  /*73c0*/  LDSM.16.M88.4 R208, [R230+0x5100] ;  /* 0x00510000e6d0783b */ /* 0x000eae0000000200 */
[-C--:B---3--:R-:W-:Y:S08]  /*73d0*/  HMMA.16816.F32 R36, R196, R192.reuse, R36 ;  /* 0x000000c0c424723c */ /* 0x088ff00000001824 */
[C---:B------:R-:W-:Y:S08]  /*73e0*/  HMMA.16816.F32 R40, R212.reuse, R192, R40 ;  /* 0x000000c0d428723c */ /* 0x040ff00000001828 */
[-C--:B------:R-:W-:Y:S01]  /*73f0*/  HMMA.16816.F32 R44, R212, R194.reuse, R44 ;  /* 0x000000c2d42c723c */ /* 0x080fe2000000182c */
[----:B------:R-:W3:Y:S07]  /*7400*/  LDSM.16.M88.4 R212, [R230+0x5900] ;  /* 0x00590000e6d4783b */ /* 0x000eee0000000200 */
[----:B------:R-:W-:Y:S01]  /*7410*/  HMMA.16816.F32 R48, R196, R194, R48 ;  /* 0x000000c2c430723c */ /* 0x000fe20000001830 */
[----:B------:R-:W-:Y:S05]  /*7420*/  LDSM.16.M88.4 R192, [R234+0xa100] ;  /* 0x00a10000eac0783b */ /* 0x000fea0000000200 */
[----:B------:R-:W4:Y:S02]  /*7430*/  LDSM.16.M88.4 R196, [R229+0x1800] ;  /* 0x00180000e5c4783b */ /* 0x000f240000000200 */
[-C--:B-1----:R-:W-:Y:S08]  /*7440*/  HMMA.16816.F32 R4, R172, R200.reuse, R4 ;  /* 0x000000c8ac04723c */ /* 0x082ff00000001804 */
        /* <DEDUP_REMOVED lines=8> */
[----:B------:R-:W2:Y:S07]  /*74d0*/  LDL R210, [R1+0x8] ;  /* 0x0000080001d27983 */ /* 0x000eae0000100800 */
[-C--:B---3--:R-:W-:Y:S08]  /*74e0*/  HMMA.16816.F32 R36, R172, R212.reuse, R36 ;  /* 0x000000d4ac24723c */ /* 0x088ff00000001824 */
[C---:B------:R-:W-:Y:S08]  /*74f0*/  HMMA.16816.F32 R40, R204.reuse, R212, R40 ;  /* 0x000000d4cc28723c */ /* 0x040ff00000001828 */
[-C--:B------:R-:W-:Y:S08]  /*7500*/  HMMA.16816.F32 R44, R204, R214.reuse, R44 ;  /* 0x000000d6cc2c723c */ /* 0x080ff0000000182c */
[----:B------:R-:W-:Y:S01]  /*7510*/  HMMA.16816.F32 R48, R172, R214, R48 ;  /* 0x000000d6ac30723c */ /* 0x000fe20000001830 */
[----:B------:R-:W3:Y:S01]  /*7520*/  LDSM.16.M88.4 R172, [R229+0x2800] ;  /* 0x00280000e5ac783b */ /* 0x000ee20000000200 */
[----:B------:R-:W-:Y:S04]  /*7530*/  DEPBAR.LE SB0, 0x0 ;  /* 0x000080000000791a */ /* 0x000fe80000000000 */
[----:B------:R-:W-:Y:S02]  /*7540*/  BAR.SYNC.DEFER_BLOCKING 0x0 ;  /* 0x0000000000007b1d */ /* 0x000fe40000010000 */
[-C--:B----4-:R-:W-:Y:S08]  /*7550*/  HMMA.16816.F32 R4, R192, R196.reuse, R4 ;  /* 0x000000c4c004723c */ /* 0x090ff00000001804 */
[C---:B------:R-:W-:Y:S07]  /*7560*/  HMMA.16816.F32 R8, R216.reuse, R196, R8 ;  /* 0x000000c4d808723c */ /* 0x040fee0000001808 */
[C---:B------:R-:W-:Y:S01]  /*7570*/  @P6 IADD3 R196, P5, R168.reuse, 0x80, RZ ;  /* 0x00000080a8c46810 */ /* 0x040fe20007fbe0ff */
[-C--:B------:R-:W-:Y:S04]  /*7580*/  HMMA.16816.F32 R12, R216, R198.reuse, R12 ;  /* 0x000000c6d80c723c */ /* 0x080fe8000000180c */
[----:B------:R-:W-:Y:S02]  /*7590*/  @P6 IADD3 R168, P1, R168, c[0x0][0x1c8], RZ ;  /* 0x00007200a8a86a10 */ /* 0x000fe40007f3e0ff */
[----:B------:R-:W-:Y:S02]  /*75a0*/  @P6 IADD3 R196, P2, R196, c[0x0][0x1c8], RZ ;  /* 0x00007200c4c46a10 */ /* 0x000fe40007f5e0ff */
[C---:B------:R-:W-:Y:S04]  /*75b0*/  HMMA.16816.F32 R16, R192.reuse, R198, R16 ;  /* 0x000000c6c010723c */ /* 0x040fe80000001810 */
[----:B------:R-:W-:Y:S02]  /*75c0*/  @P6 IADD3.X R169, R3, c[0x0][0x1cc], RZ, P1, !PT ;  /* 0x0000730003a96a10 */ /* 0x000fe40000ffe4ff */
[-C--:B------:R-:W-:Y:S02]  /*75d0*/  @P6 IADD3 R2, P1, R168, R165.reuse, RZ ;  /* 0x000000a5a8026210 */ /* 0x080fe40007f3e0ff */
[-C--:B-1----:R-:W-:Y:S04]  /*75e0*/  HMMA.16816.F32 R20, R192, R200.reuse, R20 ;  /* 0x000000c8c014723c */ /* 0x082fe80000001814 */
[----:B------:R-:W-:Y:S01]  /*75f0*/  @P6 IADD3.X R197, RZ, c[0x0][0x1cc], R3, P2, P5 ;  /* 0x00007300ffc56a10 */ /* 0x000fe200017ea403 */
[--C-:B------:R-:W-:Y:S03]  /*7600*/  @P6 IMAD.X R3, R169, 0x1, R0.reuse, P1 ;  /* 0x00000001a9036824 */ /* 0x100fe600008e0600 */
[C---:B------:R-:W-:Y:S08]  /*7610*/  HMMA.16816.F32 R24, R216.reuse, R200, R24 ;  /* 0x000000c8d818723c */ /* 0x040ff00000001818 */
[-C--:B------:R-:W-:Y:S01]  /*7620*/  HMMA.16816.F32 R28, R216, R202.reuse, R28 ;  /* 0x000000cad81c723c */ /* 0x080fe2000000181c */
[----:B------:R-:W-:Y:S01]  /*7630*/  @!PT LDS RZ, [RZ] ;  /* 0x00000000fffff984 */ /* 0x000fe20000000800 */
[----:B------:R-:W-:Y:S01]  /*7640*/  @!PT LDS RZ, [RZ] ;  /* 0x00000000fffff984 */ /* 0x000fe20000000800 */
[----:B------:R-:W-:Y:S01]  /*7650*/  @!PT LDS RZ, [RZ] ;  /* 0x00000000fffff984 */ /* 0x000fe20000000800 */
[----:B------:R1:W-:Y:S05]  /*7660*/  @P6 LDGSTS.E.BYPASS.LTC128B.128 [R243+0x3100], [R168.64], !P4 ;  /* 0x03100000a8f36fae */ /* 0x0003ea000e101d4e */
[----:B------:R4:W-:Y:S02]  /*7670*/  @P6 LDGSTS.E.BYPASS.LTC128B.128 [R243+0x4900], [R196.64], !P3 ;  /* 0x04900000c4f36fae */ /* 0x0009e4000d901d4e */
[C---:B------:R-:W-:Y:S03]  /*7680*/  HMMA.16816.F32 R32, R192.reuse, R202, R32 ;  /* 0x000000cac020723c */ /* 0x040fe60000001820 */
[----:B------:R1:W-:Y:S05]  /*7690*/  @P6 LDGSTS.E.BYPASS.LTC128B.128 [R243+0x3900], [R2.64], !P4 ;  /* 0x0390000002f36fae */ /* 0x0003ea000e101d4e */
[-C--:B---3--:R-:W-:Y:S01]  /*76a0*/  HMMA.16816.F32 R36, R192, R172.reuse, R36 ;  /* 0x000000acc024723c */ /* 0x088fe20000001824 */
[----:B------:R3:W-:Y:S07]  /*76b0*/  @P6 LDGSTS.E.BYPASS.LTC128B.128 [R243+0x5100], [R2.64+0x80], !P3 ;  /* 0x0510008002f36fae */ /* 0x0007ee000d901d4e */
[C---:B------:R-:W-:Y:S01]  /*76c0*/  HMMA.16816.F32 R40, R216.reuse, R172, R40 ;  /* 0x000000acd828723c */ /* 0x040fe20000001828 */
[----:B------:R4:W2:Y:S07]  /*76d0*/  LDL R173, [R1+0x28] ;  /* 0x0000280001ad7983 */ /* 0x0008ae0000100800 */
[-C--:B------:R-:W-:Y:S08]  /*76e0*/  HMMA.16816.F32 R44, R216, R174.reuse, R44 ;  /* 0x000000aed82c723c */ /* 0x080ff0000000182c */
[----:B------:R-:W-:Y:S04]  /*76f0*/  HMMA.16816.F32 R48, R192, R174, R48 ;  /* 0x000000aec030723c */ /* 0x000fe80000001830 */
[----:B--2---:R-:W-:Y:S01]  /*7700*/  @P0 IMAD.MOV.U32 R173, RZ, RZ, R167 ;  /* 0x000000ffffad0224 */ /* 0x004fe200078e00a7 */
[----:B-1----:R-:W-:Y:S04]  /*7710*/  @P6 IADD3 R168, P0, R2, R165, RZ ;  /* 0x000000a502a86210 */ /* 0x002fe80007f1e0ff */
[----:B------:R-:W1:Y:S03]  /*7720*/  SHFL.IDX PT, R165, R173, RZ, 0x1c1f ;  /* 0x001c1fffada57589 */ /* 0x000e6600000e0000 */
[----:B------:R-:W-:Y:S01]  /*7730*/  @P6 IMAD.X R169, R3, 0x1, R0, P0 ;  /* 0x0000000103a96824 */ /* 0x000fe200000e0600 */
[----:B------:R-:W-:Y:S01]  /*7740*/  PLOP3.LUT P0, PT, PT, PT, UP2, 0x40, 0x0 ;  /* 0x000000000000781c */ /* 0x000fe20003f0e828 */
[----:B---3--:R-:W-:Y:S03]  /*7750*/  IMAD R3, R242, -0x30, RZ ;  /* 0xffffffd0f2037824 */ /* 0x008fe600078e02ff */
[----:B------:R2:W-:Y:S02]  /*7760*/  @P6 LDGSTS.E.BYPASS.LTC128B.128 [R243+0x4100], [R168.64], !P4 ;  /* 0x04100000a8f36fae */ /* 0x0005e4000e101d4e */
[----:B------:R-:W-:Y:S03]  /*7770*/  IADD3 R175, -R210, 0x1, R3 ;  /* 0x00000001d2af7810 */ /* 0x000fe60007ffe103 */
[----:B------:R2:W-:Y:S01]  /*7780*/  @P6 LDGSTS.E.BYPASS.LTC128B.128 [R243+0x5900], [R168.64+0x80], !P3 ;  /* 0x05900080a8f36fae */ /* 0x0005e2000d901d4e */
[----:B------:R-:W-:Y:S04]  /*7790*/  IADD3 R175, R175, c[0x0][0x1d0], RZ ;  /* 0x00007400afaf7a10 */ /* 0x000fe80007ffe0ff */
[----:B------:R-:W-:Y:S01]  /*77a0*/  IADD3 R175, R175, -c[0x0][0x168], RZ ;  /* 0x80005a00afaf7a10 */ /* 0x000fe20007ffe0ff */
[----:B------:R-:W0:Y:S03]  /*77b0*/  LDGDEPBAR ;  /* 0x00000000000079af */ /* 0x000e260000000000 */
[C---:B------:R-:W-:Y:S02]  /*77c0*/  IADD3 R174, R175.reuse, c[0x0][0x328], RZ ;  /* 0x0000ca00afae7a10 */ /* 0x040fe40007ffe0ff */
[----:B------:R-:W-:Y:S05]  /*77d0*/  IADD3 R175, R175, UR6, RZ ;  /* 0x00000006afaf7c10 */ /* 0x000fea000fffe0ff */
[----:B-1----:R-:W-:Y:S02]  /*77e0*/  IMAD.IADD R0, R165, 0x1, R175 ;  /* 0x00000001a5007824 */ /* 0x002fe400078e02af */
[----:B--2---:R-:W-:Y:S01]  /*77f0*/  IMAD.IADD R169, R174, 0x1, R165 ;  /* 0x00000001aea97824 */ /* 0x004fe200078e02a5 */
[----:B------:R-:W-:-:S05]  /*7800*/  @P0 BRA `(.L_x_1806) ;  /* 0x0000019000000947 */ /* 0x000fca0003800000 */
[----:B----4-:R-:W-:Y:S01]  /*7810*/  IADD3 R2, R165, c[0x0][0x1d0], RZ ;  /* 0x00007400a5027a10 */ /* 0x010fe20007ffe0ff */
        /* <DEDUP_REMOVED lines=13> */
.L_x_1808:
[----:B------:R-:W-:Y:S04]  /*78f0*/  MOV R165, c[0x0][0x32c] ;  /* 0x0000cb0000a57a02 */ /* 0x000fe80000000f00 */
[----:B------:R-:W-:Y:S11]  /*7900*/  ISETP.NE.AND P0, PT, R165, 0x1, PT ;  /* 0x00000001a500780c */ /* 0x000ff60003f05270 */
[----:B------:R-:W-:Y:S02]  /*7910*/  @!UPT UIADD3 URZ, URZ, URZ, URZ ;  /* 0x0000003f3f3ff290 */ /* 0x000fe4000fffe03f */
[----:B------:R-:W-:Y:S05]  /*7920*/  @P0 IMAD.HI.U32 R165, R2, c[0x0][0x330], RZ ;  /* 0x0000cc0002a50a27 */ /* 0x000fea00078e00ff */
[----:B------:R-:W-:Y:S02]  /*7930*/  @P0 SHF.R.U32.HI R2, RZ, c[0x0][0x334], R165 ;  /* 0x0000cd00ff020a19 */ /* 0x000fe400000116a5 */
.L_x_1809:
[----:B------:R-:W-:Y:S05]  /*7940*/  BSYNC B0 ;  /* 0x0000000000007941 */ /* 0x000fea0003800000 */
.L_x_1807:
[----:B------:R-:W-:Y:S04]  /*7950*/  IMAD.IADD R165, R3, 0x1, -R210 ;  /* 0x0000000103a57824 */ /* 0x000fe800078e0ad2 */
[----:B------:R-:W-:Y:S05]  /*7960*/  IMAD R2, R2, c[0x0][0x32c], R165 ;  /* 0x0000cb0002027a24 */ /* 0x000fea00078e02a5 */
[----:B------:R-:W-:Y:S02]  /*7970*/  IADD3 R165, R2, c[0x0][0x32c], RZ ;  /* 0x0000cb0002a57a10 */ /* 0x000fe40007ffe0ff */
[----:B------:R-:W-:Y:S02]  /*7980*/  IMNMX R0, R0, R2, !PT ;  /* 0x0000000200007217 */ /* 0x000fe40007800200 */
[----:B------:R-:W-:Y:S02]  /*7990*/  IMNMX R169, R169, R165, PT ;  /* 0x000000a5a9a97217 */ /* 0x000fe40003800200 */
.L_x_1806:
[----:B----4-:R-:W-:Y:S01]  /*79a0*/  PLOP3.LUT P0, PT, PT, PT, UP2, 0x40, 0x0 ;  /* 0x000000000000781c */ /* 0x010fe20003f0e828 */
[----:B------:R-:W1:Y:S02]  /*79b0*/  SHFL.IDX PT, R165, R173, 0x1, 0x1c1f ;  /* 0x003c1f00ada57f89 */ /* 0x000e6400000e0000 */
[----:B-1----:R-:W-:Y:S01]  /*79c0*/  IADD3 R2, R175, R165, RZ ;  /* 0x000000a5af027210 */ /* 0x002fe20007ffe0ff */
[----:B------:R-:W-:Y:S09]  /*79d0*/  IMAD.IADD R168, R174, 0x1, R165 ;  /* 0x00000001aea87824 */ /* 0x000ff200078e02a5 */
        /* <DEDUP_REMOVED lines=15> */
.L_x_1812:
[----:B------:R-:W-:Y:S04]  /*7ad0*/  MOV R167, c[0x0][0x32c] ;  /* 0x0000cb0000a77a02 */ /* 0x000fe80000000f00 */
[----:B------:R-:W-:Y:S11]  /*7ae0*/  ISETP.NE.AND P0, PT, R167, 0x1, PT ;  /* 0x00000001a700780c */ /* 0x000ff60003f05270 */
[----:B------:R-:W-:Y:S02]  /*7af0*/  @!UPT UIADD3 URZ, URZ, URZ, URZ ;  /* 0x0000003f3f3ff290 */ /* 0x000fe4000fffe03f */
[----:B------:R-:W-:Y:S05]  /*7b00*/  @P0 IMAD.HI.U32 R167, R165, c[0x0][0x330], RZ ;  /* 0x0000cc00a5a70a27 */ /* 0x000fea00078e00ff */
[----:B------:R-:W-:Y:S02]  /*7b10*/  @P0 SHF.R.U32.HI R165, RZ, c[0x0][0x334], R167 ;  /* 0x0000cd00ffa50a19 */ /* 0x000fe400000116a7 */
.L_x_1813:
[----:B------:R-:W-:Y:S05]  /*7b20*/  BSYNC B0 ;  /* 0x0000000000007941 */ /* 0x000fea0003800000 */
.L_x_1811:
[----:B------:R-:W-:Y:S04]  /*7b30*/  IMAD.IADD R167, R3, 0x1, -R210 ;  /* 0x0000000103a77824 */ /* 0x000fe800078e0ad2 */
[----:B------:R-:W-:Y:S05]  /*7b40*/  IMAD R165, R165, c[0x0][0x32c], R167 ;  /* 0x0000cb00a5a57a24 */ /* 0x000fea00078e02a7 */
[----:B------:R-:W-:Y:S02]  /*7b50*/  IADD3 R167, R165, c[0x0][0x32c], RZ ;  /* 0x0000cb00a5a77a10 */ /* 0x000fe40007ffe0ff */
[----:B------:R-:W-:Y:S02]  /*7b60*/  IMNMX R2, R2, R165, !PT ;  /* 0x000000a502027217 */ /* 0x000fe40007800200 */
[----:B------:R-:W-:Y:S02]  /*7b70*/  IMNMX R168, R168, R167, PT ;  /* 0x000000a7a8a87217 */ /* 0x000fe40003800200 */
.L_x_1810:
[----:B------:R-:W-:Y:S01]  /*7b80*/  PLOP3.LUT P0, PT, PT, PT, UP2, 0x40, 0x0 ;  /* 0x000000000000781c */ /* 0x000fe20003f0e828 */
        /* <DEDUP_REMOVED lines=18> */
.L_x_1816:
[----:B------:R-:W-:Y:S04]  /*7cb0*/  MOV R192, c[0x0][0x32c] ;  /* 0x0000cb0000c07a02 */ /* 0x000fe80000000f00 */
[----:B------:R-:W-:Y:S11]  /*7cc0*/  ISETP.NE.AND P0, PT, R192, 0x1, PT ;  /* 0x00000001c000780c */ /* 0x000ff60003f05270 */
[----:B------:R-:W-:Y:S02]  /*7cd0*/  @!UPT UIADD3 URZ, URZ, URZ, URZ ;  /* 0x0000003f3f3ff290 */ /* 0x000fe4000fffe03f */
[----:B------:R-:W-:Y:S05]  /*7ce0*/  @P0 IMAD.HI.U32 R192, R172, c[0x0][0x330], RZ ;  /* 0x0000cc00acc00a27 */ /* 0x000fea00078e00ff */
[----:B------:R-:W-:Y:S02]  /*7cf0*/  @P0 SHF.R.U32.HI R172, RZ, c[0x0][0x334], R192 ;  /* 0x0000cd00ffac0a19 */ /* 0x000fe400000116c0 */
.L_x_1817:
[----:B------:R-:W-:Y:S05]  /*7d00*/  BSYNC B0 ;  /* 0x0000000000007941 */ /* 0x000fea0003800000 */
.L_x_1815:
[----:B------:R-:W-:Y:S04]  /*7d10*/  IMAD.IADD R192, R3, 0x1, -R210 ;  /* 0x0000000103c07824 */ /* 0x000fe800078e0ad2 */
[----:B------:R-:W-:Y:S05]  /*7d20*/  IMAD R172, R172, c[0x0][0x32c], R192 ;  /* 0x0000cb00acac7a24 */ /* 0x000fea00078e02c0 */
[----:B------:R-:W-:Y:S02]  /*7d30*/  IADD3 R192, R172, c[0x0][0x32c], RZ ;  /* 0x0000cb00acc07a10 */ /* 0x000fe40007ffe0ff */
[----:B------:R-:W-:Y:S02]  /*7d40*/  IMNMX R165, R165, R172, !PT ;  /* 0x000000aca5a57217 */ /* 0x000fe40007800200 */
[----:B------:R-:W-:Y:S02]  /*7d50*/  IMNMX R167, R167, R192, PT ;  /* 0x000000c0a7a77217 */ /* 0x000fe40003800200 */
.L_x_1814:
[C---:B------:R-:W-:Y:S02]  /*7d60*/  ISETP.GE.AND P1, PT, R3.reuse, 0x9, PT ;  /* 0x000000090300780c */ /* 0x040fe40003f26270 */
[----:B------:R-:W-:Y:S02]  /*7d70*/  ISETP.GE.AND P5, PT, R3, 0xa, PT ;  /* 0x0000000a0300780c */ /* 0x000fe40003fa6270 */
[----:B------:R-:W-:Y:S02]  /*7d80*/  ISETP.GT.AND P0, PT, R0, 0x8, !P1 ;  /* 0x000000080000780c */ /* 0x000fe40004f04270 */
[----:B------:R-:W-:Y:S02]  /*7d90*/  P2R R193, PR, RZ, 0x2 ;  /* 0x00000002ffc17803 */ /* 0x000fe40000000000 */
[----:B------:R-:W-:Y:S02]  /*7da0*/  ISETP.LT.OR P0, PT, R169, 0x9, P0 ;  /* 0x00000009a900780c */ /* 0x000fe40000701670 */
[----:B------:R-:W-:Y:S02]  /*7db0*/  ISETP.GT.AND P1, PT, R2, 0x8, !P1 ;  /* 0x000000080200780c */ /* 0x000fe40004f24270 */
[----:B------:R-:W-:Y:S02]  /*7dc0*/  P2R R199, PR, RZ, 0x10 ;  /* 0x00000010ffc77803 */ /* 0x000fe40000000000 */
[----:B------:R-:W-:Y:S02]  /*7dd0*/  FSEL R194, R16, -INF , !P0 ;  /* 0xff80000010c27808 */ /* 0x000fe40004000000 */
[----:B------:R-:W-:Y:S02]  /*7de0*/  ISETP.GT.AND P0, PT, R2, 0x9, !P5 ;  /* 0x000000090200780c */ /* 0x000fe40006f04270 */
[C---:B------:R-:W-:Y:S02]  /*7df0*/  ISETP.LT.OR P1, PT, R168.reuse, 0x9, P1 ;  /* 0x00000009a800780c */ /* 0x040fe40000f21670 */
[----:B------:R-:W-:Y:S02]  /*7e00*/  ISETP.GE.AND P4, PT, R3, 0x11, PT ;  /* 0x000000110300780c */ /* 0x000fe40003f86270 */
[----:B------:R-:W-:Y:S02]  /*7e10*/  ISETP.LT.OR P0, PT, R168, 0xa, P0 ;  /* 0x0000000aa800780c */ /* 0x000fe40000701670 */
[----:B------:R-:W-:Y:S02]  /*7e20*/  FSEL R196, R18, -INF , !P1 ;  /* 0xff80000012c47808 */ /* 0x000fe40004800000 */
[----:B------:R-:W-:Y:S02]  /*7e30*/  ISETP.GT.AND P1, PT, R0, 0x10, !P4 ;  /* 0x000000100000780c */ /* 0x000fe40006724270 */
[----:B------:R-:W-:Y:S02]  /*7e40*/  P2R R198, PR, RZ, 0x8 ;  /* 0x00000008ffc67803 */ /* 0x000fe40000000000 */
[----:B------:R-:W-:Y:S02]  /*7e50*/  FSEL R197, R19, -INF , !P0 ;  /* 0xff80000013c57808 */ /* 0x000fe40004000000 */
[----:B------:R-:W-:Y:S02]  /*7e60*/  ISETP.LT.OR P0, PT, R169, 0x11, P1 ;  /* 0x00000011a900780c */ /* 0x000fe40000f01670 */
[C---:B------:R-:W-:Y:S02]  /*7e70*/  ISETP.GE.AND P3, PT, R3.reuse, 0x12, PT ;  /* 0x000000120300780c */ /* 0x040fe40003f66270 */
        /* <DEDUP_REMOVED lines=8> */
[----:B------:R-:W-:Y:S02]  /*7f00*/  ISETP.LT.OR P0, PT, R168, 0x11, P0 ;  /* 0x00000011a800780c */ /* 0x000fe40000701670 */
[----:B------:R-:W-:Y:S02]  /*7f10*/  ISETP.GT.AND P2, PT, R0, 0x9, !P5 ;  /* 0x000000090000780c */ /* 0x000fe40006f44270 */
[----:B------:R-:W-:Y:S02]  /*7f20*/  FSEL R202, R22, -INF , !P0 ;  /* 0xff80000016ca7808 */ /* 0x000fe40004000000 */
[----:B------:R-:W-:Y:S02]  /*7f30*/  ISETP.GT.AND P0, PT, R2, 0x11, !P3 ;  /* 0x000000110200780c */ /* 0x000fe40005f04270 */
[----:B------:R-:W-:Y:S02]  /*7f40*/  ISETP.LT.OR P2, PT, R169, 0xa, P2 ;  /* 0x0000000aa900780c */ /* 0x000fe40001741670 */
[----:B------:R-:W-:Y:S02]  /*7f50*/  ISETP.LT.OR P0, PT, R168, 0x12, P0 ;  /* 0x00000012a800780c */ /* 0x000fe40000701670 */
[----:B------:R-:W-:Y:S02]  /*7f60*/  FSEL R195, R17, -INF , !P2 ;  /* 0xff80000011c37808 */ /* 0x000fe40005000000 */
        /* <DEDUP_REMOVED lines=14> */
[----:B------:R-:W-:Y:S02]  /*8050*/  P2R R23, PR, RZ, 0x10 ;  /* 0x00000010ff177803 */ /* 0x000fe40000000000 */
        /* <DEDUP_REMOVED lines=14> */
[----:B------:R-:W-:Y:S02]  /*8140*/  P2R R22, PR, RZ, 0x8 ;  /* 0x00000008ff167803 */ /* 0x000fe40000000000 */
[----:B------:R-:W-:Y:S02]  /*8150*/  FSEL R218, R37, -INF , !P0 ;  /* 0xff80000025da7808 */ /* 0x000fe40004000000 */
[----:B------:R-:W-:Y:S04]  /*8160*/  ISETP.GT.AND P0, PT, R2, 0x20, !P1 ;  /* 0x000000200200780c */ /* 0x000fe80004f04270 */
[----:B------:R-:W-:Y:S04]  /*8170*/  ISETP.LT.OR P0, PT, R168, 0x21, P0 ;  /* 0x00000021a800780c */ /* 0x000fe80000701670 */
[----:B------:R-:W-:Y:S02]  /*8180*/  FSEL R219, R38, -INF , !P0 ;  /* 0xff80000026db7808 */ /* 0x000fe40004000000 */
[----:B------:R-:W-:Y:S04]  /*8190*/  ISETP.GT.AND P0, PT, R2, 0x21, !P6 ;  /* 0x000000210200780c */ /* 0x000fe80007704270 */
[----:B------:R-:W-:Y:S04]  /*81a0*/  ISETP.LT.OR P0, PT, R168, 0x22, P0 ;  /* 0x00000022a800780c */ /* 0x000fe80000701670 */
[----:B------:R-:W-:Y:S02]  /*81b0*/  FSEL R220, R39, -INF , !P0 ;  /* 0xff80000027dc7808 */ /* 0x000fe40004000000 */
[----:B------:R-:W-:Y:S04]  /*81c0*/  ISETP.GT.AND P0, PT, R0, RZ, !P3 ;  /* 0x000000ff0000720c */ /* 0x000fe80005f04270 */
[C---:B------:R-:W-:Y:S04]  /*81d0*/  ISETP.LT.OR P0, PT, R169.reuse, 0x1, P0 ;  /* 0x00000001a900780c */ /* 0x040fe80000701670 */
[----:B------:R-:W-:Y:S02]  /*81e0*/  FSEL R16, R4, -INF , !P0 ;  /* 0xff80000004107808 */ /* 0x000fe40004000000 */
[----:B------:R-:W-:Y:S01]  /*81f0*/  ISETP.GT.AND P0, PT, R0, 0x1, !P4 ;  /* 0x000000010000780c */ /* 0x000fe20006704270 */
[----:B------:R-:W1:Y:S03]  /*8200*/  SHFL.IDX PT, R4, R173, 0x3, 0x1c1f ;  /* 0x007c1f00ad047f89 */ /* 0x000e6600000e0000 */
[----:B------:R-:W-:Y:S04]  /*8210*/  ISETP.LT.OR P0, PT, R169, 0x2, P0 ;  /* 0x00000002a900780c */ /* 0x000fe80000701670 */
[----:B------:R-:W-:Y:S02]  /*8220*/  FSEL R5, R5, -INF , !P0 ;  /* 0xff80000005057808 */ /* 0x000fe40004000000 */
[----:B------:R-:W-:Y:S04]  /*8230*/  ISETP.GT.AND P0, PT, R2, 0x1, !P4 ;  /* 0x000000010200780c */ /* 0x000fe80006704270 */
[----:B------:R-:W-:Y:S04]  /*8240*/  ISETP.LT.OR P0, PT, R168, 0x2, P0 ;  /* 0x00000002a800780c */ /* 0x000fe80000701670 */
[----:B------:R-:W-:Y:S02]  /*8250*/  FSEL R19, R7, -INF , !P0 ;  /* 0xff80000007137808 */ /* 0x000fe40004000000 */
[----:B------:R-:W-:Y:S04]  /*8260*/  ISETP.GT.AND P0, PT, R2, RZ, !P3 ;  /* 0x000000ff0200720c */ /* 0x000fe80005f04270 */
        /* <DEDUP_REMOVED lines=8> */
[----:B------:R-:W-:Y:S04]  /*82f0*/  ISETP.LT.OR P2, PT, R169, 0x2a, P2 ;  /* 0x0000002aa900780c */ /* 0x000fe80001741670 */
[----:B------:R-:W-:Y:S02]  /*8300*/  FSEL R222, R49, -INF , !P2 ;  /* 0xff80000031de7808 */ /* 0x000fe40005000000 */
[----:B------:R-:W-:Y:S04]  /*8310*/  ISETP.GT.AND P2, PT, R2, 0x28, !P5 ;  /* 0x000000280200780c */ /* 0x000fe80006f44270 */
[----:B------:R-:W-:Y:S04]  /*8320*/  ISETP.LT.OR P2, PT, R168, 0x29, P2 ;  /* 0x00000029a800780c */ /* 0x000fe80001741670 */
[----:B------:R-:W-:Y:S02]  /*8330*/  FSEL R223, R50, -INF , !P2 ;  /* 0xff80000032df7808 */ /* 0x000fe40005000000 */
[----:B------:R-:W-:Y:S01]  /*8340*/  ISETP.GT.AND P2, PT, R2, 0x29, !P0 ;  /* 0x000000290200780c */ /* 0x000fe20004744270 */
[----:B------:R-:W-:Y:S03]  /*8350*/  IMAD.IADD R2, R174, 0x1, R4 ;  /* 0x00000001ae027824 */ /* 0x000fe600078e0204 */
[----:B------:R-:W-:Y:S04]  /*8360*/  ISETP.LT.OR P2, PT, R168, 0x2a, P2 ;  /* 0x0000002aa800780c */ /* 0x000fe80001741670 */
[----:B------:R-:W-:Y:S02]  /*8370*/  FSEL R246, R51, -INF , !P2 ;  /* 0xff80000033f67808 */ /* 0x000fe40005000000 */
[----:B------:R-:W-:Y:S02]  /*8380*/  ISETP.GT.AND P2, PT, R165, 0x1, !P4 ;  /* 0x00000001a500780c */ /* 0x000fe40006744270 */
[----:B------:R-:W-:Y:S02]  /*8390*/  ISETP.NE.AND P4, PT, R20, RZ, PT ;  /* 0x000000ff1400720c */ /* 0x000fe40003f85270 */
        /* <DEDUP_REMOVED lines=22> */
[----:B------:R-:W-:Y:S02]  /*8500*/  ISETP.GT.AND P2, PT, R165, 0x19, !P4 ;  /* 0x00000019a500780c */ /* 0x000fe40006744270 */
[----:B------:R-:W-:Y:S02]  /*8510*/  ISETP.NE.AND P4, PT, R199, RZ, PT ;  /* 0x000000ffc700720c */ /* 0x000fe40003f85270 */
        /* <DEDUP_REMOVED lines=11> */
[----:B------:R-:W-:Y:S02]  /*85d0*/  ISETP.GT.AND P2, PT, R165, RZ, !P3 ;  /* 0x000000ffa500720c */ /* 0x000fe40005f44270 */
[----:B------:R-:W-:Y:S02]  /*85e0*/  ISETP.NE.AND P3, PT, R198, RZ, PT ;  /* 0x000000ffc600720c */ /* 0x000fe40003f65270 */
        /* <DEDUP_REMOVED lines=22> */
.L_x_1820:
[----:B------:R-:W-:Y:S04]  /*8750*/  MOV R7, c[0x0][0x32c] ;  /* 0x0000cb0000077a02 */ /* 0x000fe80000000f00 */
[----:B------:R-:W-:Y:S11]  /*8760*/  ISETP.NE.AND P2, PT, R7, 0x1, PT ;  /* 0x000000010700780c */ /* 0x000ff60003f45270 */
[----:B------:R-:W-:Y:S02]  /*8770*/  @!UPT UIADD3 URZ, URZ, URZ, URZ ;  /* 0x0000003f3f3ff290 */ /* 0x000fe4000fffe03f */
[----:B------:R-:W-:Y:S05]  /*8780*/  @P2 IMAD.HI.U32 R7, R4, c[0x0][0x330], RZ ;  /* 0x0000cc0004072a27 */ /* 0x000fea00078e00ff */
[----:B------:R-:W-:Y:S02]  /*8790*/  @P2 SHF.R.U32.HI R4, RZ, c[0x0][0x334], R7 ;  /* 0x0000cd00ff042a19 */ /* 0x000fe40000011607 */
.L_x_1821:
[----:B------:R-:W-:Y:S05]  /*87a0*/  BSYNC B0 ;  /* 0x0000000000007941 */ /* 0x000fea0003800000 */
.L_x_1819:
[----:B------:R-:W-:Y:S04]  /*87b0*/  IMAD.IADD R3, R3, 0x1, -R210 ;  /* 0x0000000103037824 */ /* 0x000fe800078e0ad2 */
[----:B------:R-:W-:Y:S05]  /*87c0*/  IMAD R4, R4, c[0x0][0x32c], R3 ;  /* 0x0000cb0004047a24 */ /* 0x000fea00078e0203 */
[----:B------:R-:W-:Y:S02]  /*87d0*/  IADD3 R3, R4, c[0x0][0x32c], RZ ;  /* 0x0000cb0004037a10 */ /* 0x000fe40007ffe0ff */
[----:B------:R-:W-:Y:S02]  /*87e0*/  IMNMX R0, R0, R4, !PT ;  /* 0x0000000400007217 */ /* 0x000fe40007800200 */
[----:B------:R-:W-:Y:S02]  /*87f0*/  IMNMX R2, R2, R3, PT ;  /* 0x0000000302027217 */ /* 0x000fe40003800200 */
.L_x_1818:
[----:B------:R-:W-:Y:S01]  /*8800*/  FMNMX.FTZ R169, R16, R164, !PT ;  /* 0x000000a410a97209 */ /* 0x000fe20007810000 */
[----:B------:R-:W-:Y:S01]  /*8810*/  LDSM.16.MT88.4 R36, [R226+0x100] ;  /* 0x00010000e224783b */ /* 0x000fe20000004200 */
[----:B------:R-:W-:Y:S02]  /*8820*/  ISETP.NE.AND P2, PT, R22, RZ, PT ;  /* 0x000000ff1600720c */ /* 0x000fe40003f45270 */
[----:B------:R-:W-:Y:S02]  /*8830*/  FMNMX.FTZ R169, R5, R169, !PT ;  /* 0x000000a905a97209 */ /* 0x000fe40007810000 */
[----:B------:R-:W-:Y:S02]  /*8840*/  ISETP.GT.AND P2, PT, R0, RZ, !P2 ;  /* 0x000000ff0000720c */ /* 0x000fe40005744270 */
[----:B------:R-:W-:Y:S02]  /*8850*/  FMNMX.FTZ R169, R194, R169, !PT ;  /* 0x000000a9c2a97209 */ /* 0x000fe40007810000 */
[----:B------:R-:W-:Y:S02]  /*8860*/  ISETP.LT.OR P2, PT, R2, 0x1, P2 ;  /* 0x000000010200780c */ /* 0x000fe40001741670 */
[----:B------:R-:W-:Y:S02]  /*8870*/  FMNMX.FTZ R169, R195, R169, !PT ;  /* 0x000000a9c3a97209 */ /* 0x000fe40007810000 */
[----:B------:R-:W-:Y:S02]  /*8880*/  FSEL R10, R10, -INF , !P2 ;  /* 0xff8000000a0a7808 */ /* 0x000fe40005000000 */
[----:B------:R-:W-:Y:S02]  /*8890*/  FMNMX.FTZ R169, R200, R169, !PT ;  /* 0x000000a9c8a97209 */ /* 0x000fe40007810000 */
[----:B------:R-:W-:Y:S02]  /*88a0*/  ISETP.NE.AND P2, PT, R21, RZ, PT ;  /* 0x000000ff1500720c */ /* 0x000fe40003f45270 */
[----:B------:R-:W-:Y:S02]  /*88b0*/  FMNMX.FTZ R169, R201, R169, !PT ;  /* 0x000000a9c9a97209 */ /* 0x000fe40007810000 */
[----:B------:R-:W-:Y:S02]  /*88c0*/  ISETP.GT.AND P2, PT, R0, 0x1, !P2 ;  /* 0x000000010000780c */ /* 0x000fe40005744270 */
        /* <DEDUP_REMOVED lines=12> */
[----:B------:R-:W-:Y:S01]  /*8990*/  ISETP.NE.AND P2, PT, R192, RZ, PT ;  /* 0x000000ffc000720c */ /* 0x000fe20003f45270 */
[----:B------:R-:W1:Y:S01]  /*89a0*/  SHFL.BFLY PT, R7, R169, 0x2, 0x1f ;  /* 0x0c401f00a9077f89 */ /* 0x000e6200000e0000 */
        /* <DEDUP_REMOVED lines=14> */
[----:B-1----:R-:W-:Y:S02]  /*8a90*/  FMNMX.FTZ R169, R169, R7, !PT ;  /* 0x00000007a9a97209 */ /* 0x002fe40007810000 */
[----:B------:R-:W-:Y:S02]  /*8aa0*/  ISETP.GT.AND P2, PT, R0, 0x11, !P2 ;  /* 0x000000110000780c */ /* 0x000fe40005744270 */
[----:B------:R-:W-:Y:S01]  /*8ab0*/  FMNMX.FTZ R3, R208, R3, !PT ;  /* 0x00000003d0037209 */ /* 0x000fe20007810000 */
[----:B------:R-:W1:Y:S01]  /*8ac0*/  SHFL.BFLY PT, R7, R169, 0x1, 0x1f ;  /* 0x0c201f00a9077f89 */ /* 0x000e6200000e0000 */
        /* <DEDUP_REMOVED lines=14> */
[----:B------:R-:W-:Y:S02]  /*8bb0*/  ISETP.LT.OR P2, PT, R2, 0x1a, P2 ;  /* 0x0000001a0200780c */ /* 0x000fe40001741670 */
[----:B------:R-:W-:Y:S01]  /*8bc0*/  FMNMX.FTZ R3, R246, R3, !PT ;  /* 0x00000003f6037209 */ /* 0x000fe20007810000 */
[----:B------:R-:W-:Y:S01]  /*8bd0*/  FMUL.FTZ R173, R169, c[0x0][0x2d0] ;  /* 0x0000b400a9ad7a20 */ /* 0x000fe20000410000 */
[----:B------:R-:W-:Y:S02]  /*8be0*/  FSEL R198, R31, -INF , !P2 ;  /* 0xff8000001fc67808 */ /* 0x000fe40005000000 */
[----:B------:R-:W-:Y:S01]  /*8bf0*/  FSETP.NEU.FTZ.AND P2, PT, R169, -INF , PT ;  /* 0xff800000a900780b */ /* 0x000fe20003f5d000 */
[----:B------:R-:W1:Y:S01]  /*8c00*/  SHFL.BFLY PT, R168, R3, 0x2, 0x1f ;  /* 0x0c401f0003a87f89 */ /* 0x000e6200000e0000 */
[----:B------:R-:W-:Y:S02]  /*8c10*/  FMNMX.FTZ R4, R20, R4, !PT ;  /* 0x0000000414047209 */ /* 0x000fe40007810000 */
[----:B------:R-:W-:Y:S02]  /*8c20*/  FSEL R173, R173, RZ, P2 ;  /* 0x000000ffadad7208 */ /* 0x000fe40001000000 */
[----:B------:R-:W-:Y:S02]  /*8c30*/  FMNMX.FTZ R4, R12, R4, !PT ;  /* 0x000000040c047209 */ /* 0x000fe40007810000 */
[----:B------:R-:W-:Y:S01]  /*8c40*/  ISETP.GT.AND P1, PT, R0, 0x20, !P1 ;  /* 0x000000200000780c */ /* 0x000fe20004f24270 */
[--C-:B------:R-:W-:Y:S01]  /*8c50*/  FFMA.FTZ R5, R5, c[0x0][0x2d0], -R173.reuse ;  /* 0x0000b40005057a23 */ /* 0x100fe200000108ad */
[----:B------:R-:W-:Y:S01]  /*8c60*/  FMNMX.FTZ R4, R13, R4, !PT ;  /* 0x000000040d047209 */ /* 0x000fe20007810000 */
[--C-:B------:R-:W-:Y:S01]  /*8c70*/  FFMA.FTZ R16, R16, c[0x0][0x2d0], -R173.reuse ;  /* 0x0000b40010107a23 */ /* 0x100fe200000108ad */
[----:B------:R-:W-:Y:S01]  /*8c80*/  ISETP.LT.OR P1, PT, R2, 0x21, P1 ;  /* 0x000000210200780c */ /* 0x000fe20000f21670 */
[----:B------:R2:W-:Y:S01]  /*8c90*/  MUFU.EX2 R24, R5 ;  /* 0x0000000500187308 */ /* 0x0005e20000000800 */
[----:B------:R-:W-:Y:S02]  /*8ca0*/  FMNMX.FTZ R4, R206, R4, !PT ;  /* 0x00000004ce047209 */ /* 0x000fe40007810000 */
[----:B------:R-:W-:Y:S02]  /*8cb0*/  FSEL R216, R42, -INF , !P1 ;  /* 0xff8000002ad87808 */ /* 0x000fe40004800000 */
[----:B------:R-:W-:Y:S02]  /*8cc0*/  FMNMX.FTZ R4, R207, R4, !PT ;  /* 0x00000004cf047209 */ /* 0x000fe40007810000 */
[C---:B------:R-:W-:Y:S02]  /*8cd0*/  ISETP.GT.AND P6, PT, R0.reuse, 0x21, !P6 ;  /* 0x000000210000780c */ /* 0x040fe400077c4270 */
[----:B------:R-:W-:Y:S01]  /*8ce0*/  FMNMX.FTZ R4, R211, R4, !PT ;  /* 0x00000004d3047209 */ /* 0x000fe20007810000 */
[----:B------:R-:W3:Y:S01]  /*8cf0*/  MUFU.EX2 R45, R16 ;  /* 0x00000010002d7308 */ /* 0x000ee20000000800 */
[----:B------:R-:W-:Y:S02]  /*8d00*/  ISETP.GT.AND P5, PT, R0, 0x28, !P5 ;  /* 0x000000280000780c */ /* 0x000fe40006fa4270 */
        /* <DEDUP_REMOVED lines=8> */
[----:B--2---:R-:W-:Y:S01]  /*8d90*/  FMNMX.FTZ R5, R14, R4, !PT ;  /* 0x000000040e057209 */ /* 0x004fe20007810000 */
[--C-:B------:R-:W-:Y:S01]  /*8da0*/  FFMA.FTZ R4, R194, c[0x0][0x2d0], -R173.reuse ;  /* 0x0000b400c2047a23 */ /* 0x100fe200000108ad */
[----:B------:R-:W-:Y:S02]  /*8db0*/  FMNMX.FTZ R3, R248, R3, !PT ;  /* 0x00000003f8037209 */ /* 0x000fe40007810000 */
[----:B------:R-:W-:Y:S01]  /*8dc0*/  FMNMX.FTZ R5, R15, R5, !PT ;  /* 0x000000050f057209 */ /* 0x000fe20007810000 */
[----:B------:R2:W-:Y:S01]  /*8dd0*/  MUFU.EX2 R25, R4 ;  /* 0x0000000400197308 */ /* 0x0005e20000000800 */
[----:B------:R-:W-:Y:S01]  /*8de0*/  ISETP.GT.AND P0, PT, R0, 0x29, !P0 ;  /* 0x000000290000780c */ /* 0x000fe20004704270 */
[----:B------:R-:W4:Y:S01]  /*8df0*/  SHFL.BFLY PT, R9, R3, 0x2, 0x1f ;  /* 0x0c401f0003097f89 */ /* 0x000f2200000e0000 */
[C---:B------:R-:W-:Y:S02]  /*8e00*/  ISETP.LT.OR P6, PT, R2.reuse, 0x22, P6 ;  /* 0x000000220200780c */ /* 0x040fe400037c1670 */
[----:B------:R-:W-:Y:S02]  /*8e10*/  ISETP.LT.OR P5, PT, R2, 0x29, P5 ;  /* 0x000000290200780c */ /* 0x000fe40002fa1670 */
[----:B------:R-:W-:Y:S02]  /*8e20*/  FSEL R214, R43, -INF , !P6 ;  /* 0xff8000002bd67808 */ /* 0x000fe40007000000 */
[----:B------:R-:W-:Y:S02]  /*8e30*/  FSEL R215, R46, -INF , !P5 ;  /* 0xff8000002ed77808 */ /* 0x000fe40006800000 */
[----:B------:R-:W-:Y:S02]  /*8e40*/  ISETP.LT.OR P0, PT, R2, 0x2a, P0 ;  /* 0x0000002a0200780c */ /* 0x000fe40000701670 */
[----:B-1----:R-:W-:Y:S02]  /*8e50*/  FMNMX.FTZ R168, R168, R7, !PT ;  /* 0x00000007a8a87209 */ /* 0x002fe40007810000 */
[----:B------:R-:W-:Y:S02]  /*8e60*/  FSEL R172, R47, -INF , !P0 ;  /* 0xff8000002fac7808 */ /* 0x000fe40004000000 */
[C---:B------:R-:W-:Y:S01]  /*8e70*/  FSETP.NEU.FTZ.AND P1, PT, R168.reuse, -INF , PT ;  /* 0xff800000a800780b */ /* 0x040fe20003f3d000 */
[----:B------:R-:W-:Y:S01]  /*8e80*/  FMUL.FTZ R174, R168, c[0x0][0x2d0] ;  /* 0x0000b400a8ae7a20 */ /* 0x000fe20000410000 */
[----:B---3--:R-:W-:Y:S04]  /*8e90*/  F2FP.PACK_AB R192, R24, R45 ;  /* 0x0000002d18c0723e */ /* 0x008fe800000000ff */
[----:B------:R-:W-:Y:S02]  /*8ea0*/  FSEL R174, R174, RZ, P1 ;  /* 0x000000ffaeae7208 */ /* 0x000fe40000800000 */
[----:B--2---:R-:W-:Y:S01]  /*8eb0*/  FMNMX.FTZ R4, R199, R5, !PT ;  /* 0x00000005c7047209 */ /* 0x004fe20007810000 */
[----:B------:R-:W-:Y:S01]  /*8ec0*/  FFMA.FTZ R5, R195, c[0x0][0x2d0], -R173 ;  /* 0x0000b400c3057a23 */ /* 0x000fe200000108ad */
[----:B----4-:R-:W-:Y:S01]  /*8ed0*/  FMNMX.FTZ R3, R3, R9, !PT ;  /* 0x0000000903037209 */ /* 0x010fe20007810000 */
[--C-:B------:R-:W-:Y:S01]  /*8ee0*/  FFMA.FTZ R0, R19, c[0x0][0x2d0], -R174.reuse ;  /* 0x0000b40013007a23 */ /* 0x100fe200000108ae */
[----:B------:R-:W-:Y:S01]  /*8ef0*/  FMNMX.FTZ R4, R210, R4, !PT ;  /* 0x00000004d2047209 */ /* 0x000fe20007810000 */
[----:B------:R1:W2:Y:S02]  /*8f00*/  MUFU.EX2 R33, R5 ;  /* 0x0000000500217308 */ /* 0x0002a40000000800 */
[----:B------:R-:W3:Y:S08]  /*8f10*/  SHFL.BFLY PT, R167, R3, 0x1, 0x1f ;  /* 0x0c201f0003a77f89 */ /* 0x000ef000000e0000 */
[----:B------:R-:W4:Y:S01]  /*8f20*/  MUFU.EX2 R28, R0 ;  /* 0x00000000001c7308 */ /* 0x000f220000000800 */
[----:B-1----:R-:W-:Y:S01]  /*8f30*/  FMNMX.FTZ R5, R213, R4, !PT ;  /* 0x00000004d5057209 */ /* 0x002fe20007810000 */
[--C-:B------:R-:W-:Y:S01]  /*8f40*/  FFMA.FTZ R4, R6, c[0x0][0x2d0], -R174.reuse ;  /* 0x0000b40006047a23 */ /* 0x100fe200000108ae */
[----:B---3--:R-:W-:Y:S01]  /*8f50*/  FMNMX.FTZ R167, R3, R167, !PT ;  /* 0x000000a703a77209 */ /* 0x008fe20007810000 */
[--C-:B------:R-:W-:Y:S01]  /*8f60*/  FFMA.FTZ R3, R197, c[0x0][0x2d0], -R174.reuse ;  /* 0x0000b400c5037a23 */ /* 0x100fe200000108ae */
[----:B------:R-:W-:Y:S05]  /*8f70*/  FMNMX.FTZ R5, R198, R5, !PT ;  /* 0x00000005c6057209 */ /* 0x000fea0007810000 */
[----:B------:R1:W3:Y:S01]  /*8f80*/  MUFU.EX2 R44, R4 ;  /* 0x00000004002c7308 */ /* 0x0002e20000000800 */
[C---:B------:R-:W-:Y:S01]  /*8f90*/  FSETP.NEU.FTZ.AND P0, PT, R167.reuse, -INF , PT ;  /* 0xff800000a700780b */ /* 0x040fe20003f1d000 */
[----:B------:R-:W-:Y:S01]  /*8fa0*/  FMUL.FTZ R175, R167, c[0x0][0x2d0] ;  /* 0x0000b400a7af7a20 */ /* 0x000fe20000410000 */
[----:B--2---:R-:W-:Y:S02]  /*8fb0*/  F2FP.PACK_AB R194, R33, R25 ;  /* 0x0000001921c2723e */ /* 0x004fe400000000ff */
[----:B----4-:R-:W-:Y:S02]  /*8fc0*/  MOV R197, R28 ;  /* 0x0000001c00c57202 */ /* 0x010fe40000000f00 */
[----:B------:R-:W-:Y:S05]  /*8fd0*/  FSEL R175, R175, RZ, P0 ;  /* 0x000000ffafaf7208 */ /* 0x000fea0000000000 */
[--C-:B------:R-:W-:Y:S04]  /*8fe0*/  FFMA.FTZ R8, R8, c[0x0][0x2d0], -R175.reuse ;  /* 0x0000b40008087a23 */ /* 0x100fe800000108af */
[----:B------:R-:W-:Y:S01]  /*8ff0*/  MUFU.EX2 R42, R8 ;  /* 0x00000008002a7308 */ /* 0x000fe20000000800 */
[----:B-1----:R-:W-:Y:S09]  /*9000*/  FMNMX.FTZ R4, R216, R5, !PT ;  /* 0x00000005d8047209 */ /* 0x002ff20007810000 */
[----:B------:R1:W-:Y:S01]  /*9010*/  MUFU.EX2 R5, R3 ;  /* 0x0000000300057308 */ /* 0x0003e20000000800 */
[----:B---3--:R-:W-:Y:S02]  /*9020*/  F2FP.PACK_AB R193, R197, R44 ;  /* 0x0000002cc5c1723e */ /* 0x008fe400000000ff */
[----:B------:R-:W-:Y:S01]  /*9030*/  FMNMX.FTZ R2, R214, R4, !PT ;  /* 0x00000004d6027209 */ /* 0x000fe20007810000 */
[--C-:B------:R-:W-:Y:S03]  /*9040*/  FFMA.FTZ R4, R12, c[0x0][0x2d0], -R175.reuse ;  /* 0x0000b4000c047a23 */ /* 0x100fe600000108af */
[----:B------:R-:W-:Y:S01]  /*9050*/  FMNMX.FTZ R0, R215, R2, !PT ;  /* 0x00000002d7007209 */ /* 0x000fe20007810000 */
[----:B------:R-:W-:Y:S02]  /*9060*/  FFMA.FTZ R2, R196, c[0x0][0x2d0], -R174 ;  /* 0x0000b400c4027a23 */ /* 0x000fe400000108ae */
[----:B------:R-:W-:Y:S01]  /*9070*/  MUFU.EX2 R6, R4 ;  /* 0x0000000400067308 */ /* 0x000fe20000000800 */
[----:B------:R-:W-:Y:S09]  /*9080*/  FMNMX.FTZ R0, R172, R0, !PT ;  /* 0x00000000ac007209 */ /* 0x000ff20007810000 */
[----:B------:R2:W-:Y:S01]  /*9090*/  MUFU.EX2 R196, R2 ;  /* 0x0000000200c47308 */ /* 0x0005e20000000800 */
[--C-:B-1----:R-:W-:Y:S02]  /*90a0*/  FFMA.FTZ R3, R20, c[0x0][0x2d0], -R175.reuse ;  /* 0x0000b40014037a23 */ /* 0x102fe400000108af */
[----:B------:R-:W-:Y:S07]  /*90b0*/  LDSM.16.MT88.4 R20, [R225+0x100] ;  /* 0x00010000e114783b */ /* 0x000fee0000004200 */
[----:B------:R1:W-:Y:S01]  /*90c0*/  MUFU.EX2 R34, R3 ;  /* 0x0000000300227308 */ /* 0x0003e20000000800 */
[----:B--2---:R-:W1:Y:S02]  /*90d0*/  SHFL.BFLY PT, R2, R0, 0x2, 0x1f ;  /* 0x0c401f0000027f89 */ /* 0x004e6400000e0000 */
[----:B-1----:R-:W-:Y:S01]  /*90e0*/  FMNMX.FTZ R3, R0, R2, !PT ;  /* 0x0000000200037209 */ /* 0x002fe20007810000 */
[----:B------:R-:W-:Y:S01]  /*90f0*/  FFMA.FTZ R2, R13, c[0x0][0x2d0], -R175 ;  /* 0x0000b4000d027a23 */ /* 0x000fe200000108af */
[----:B------:R-:W-:Y:S05]  /*9100*/  FSEL R0, R169, RZ, P2 ;  /* 0x000000ffa9007208 */ /* 0x000fea0001000000 */
[----:B------:R1:W-:Y:S01]  /*9110*/  MUFU.EX2 R40, R2 ;  /* 0x0000000200287308 */ /* 0x0003e20000000800 */
[----:B------:R-:W2:Y:S01]  /*9120*/  SHFL.BFLY PT, R4, R3, 0x1, 0x1f ;  /* 0x0c201f0003047f89 */ /* 0x000ea200000e0000 */
[----:B------:R-:W-:Y:S04]  /*9130*/  FADD.FTZ R0, -R0, R164 ;  /* 0x000000a400007221 */ /* 0x000fe80000010100 */
[----:B------:R-:W-:Y:S04]  /*9140*/  FMUL.FTZ R0, R0, c[0x0][0x2d0] ;  /* 0x0000b40000007a20 */ /* 0x000fe80000410000 */
[----:B------:R3:W4:Y:S01]  /*9150*/  MUFU.EX2 R165, R0 ;  /* 0x0000000000a57308 */ /* 0x0007220000000800 */
[----:B-1----:R-:W-:Y:S02]  /*9160*/  FSEL R2, R168, RZ, P1 ;  /* 0x000000ffa8027208 */ /* 0x002fe40000800000 */
[----:B--2---:R-:W-:Y:S03]  /*9170*/  FMNMX.FTZ R3, R3, R4, !PT ;  /* 0x0000000403037209 */ /* 0x004fe60007810000 */
[----:B------:R-:W-:Y:S02]  /*9180*/  FADD.FTZ R2, -R2, R166 ;  /* 0x000000a602027221 */ /* 0x000fe40000010100 */
[----:B------:R-:W-:Y:S02]  /*9190*/  FMUL.FTZ R166, R3, c[0x0][0x2d0] ;  /* 0x0000b40003a67a20 */ /* 0x000fe40000410000 */
[----:B------:R-:W-:Y:S01]  /*91a0*/  FMUL.FTZ R2, R2, c[0x0][0x2d0] ;  /* 0x0000b40002027a20 */ /* 0x000fe20000410000 */
[----:B---3--:R-:W-:Y:S01]  /*91b0*/  FSEL R0, R167, RZ, P0 ;  /* 0x000000ffa7007208 */ /* 0x008fe20000000000 */
[----:B----4-:R-:W-:Y:S01]  /*91c0*/  FMUL.FTZ R16, R165, R188 ;  /* 0x000000bca5107220 */ /* 0x010fe20000410000 */
[----:B------:R-:W-:Y:S01]  /*91d0*/  FSETP.NEU.FTZ.AND P0, PT, R3, -INF , PT ;  /* 0xff8000000300780b */ /* 0x000fe20003f1d000 */
[----:B------:R-:W1:Y:S01]  /*91e0*/  MUFU.EX2 R164, R2 ;  /* 0x0000000200a47308 */ /* 0x000e620000000800 */
[C---:B------:R-:W-:Y:S01]  /*91f0*/  FMUL.FTZ R17, R165.reuse, R189 ;  /* 0x000000bda5117220 */ /* 0x040fe20000410000 */
[----:B------:R-:W-:Y:S01]  /*9200*/  MOV R189, R40 ;  /* 0x0000002800bd7202 */ /* 0x000fe20000000f00 */
[----:B------:R-:W-:Y:S01]  /*9210*/  FADD.FTZ R0, -R0, R170 ;  /* 0x000000aa00007221 */ /* 0x000fe20000010100 */
[----:B------:R-:W-:Y:S01]  /*9220*/  FSEL R166, R166, RZ, P0 ;  /* 0x000000ffa6a67208 */ /* 0x000fe20000000000 */
[C---:B------:R-:W-:Y:S01]  /*9230*/  FMUL.FTZ R32, R165.reuse, R144 ;  /* 0x00000090a5207220 */ /* 0x040fe20000410000 */
[----:B------:R-:W-:Y:S01]  /*9240*/  MOV R170, R6 ;  /* 0x0000000600aa7202 */ /* 0x000fe20000000f00 */
[----:B------:R-:W-:Y:S01]  /*9250*/  FMUL.FTZ R0, R0, c[0x0][0x2d0] ;  /* 0x0000b40000007a20 */ /* 0x000fe20000410000 */
[----:B------:R-:W-:Y:S01]  /*9260*/  MOV R144, R33 ;  /* 0x0000002100907202 */ /* 0x000fe20000000f00 */
[--C-:B------:R-:W-:Y:S02]  /*9270*/  FFMA.FTZ R4, R14, c[0x0][0x2d0], -R166.reuse ;  /* 0x0000b4000e047a23 */ /* 0x100fe400000108a6 */
[----:B------:R2:W3:Y:S01]  /*9280*/  MUFU.EX2 R2, R0 ;  /* 0x0000000000027308 */ /* 0x0004e20000000800 */
[C---:B------:R-:W-:Y:S01]  /*9290*/  FMUL.FTZ R33, R165.reuse, R145 ;  /* 0x00000091a5217220 */ /* 0x040fe20000410000 */
[----:B------:R-:W-:Y:S01]  /*92a0*/  MOV R145, R45 ;  /* 0x0000002d00917202 */ /* 0x000fe20000000f00 */
[C---:B------:R-:W-:Y:S02]  /*92b0*/  FMUL.FTZ R48, R165.reuse, R160 ;  /* 0x000000a0a5307220 */ /* 0x040fe40000410000 */
[C---:B------:R-:W-:Y:S02]  /*92c0*/  FMUL.FTZ R49, R165.reuse, R161 ;  /* 0x000000a1a5317220 */ /* 0x040fe40000410000 */
[C---:B------:R-:W-:Y:S02]  /*92d0*/  FMUL.FTZ R52, R165.reuse, R52 ;  /* 0x00000034a5347220 */ /* 0x040fe40000410000 */
[C---:B------:R-:W-:Y:S01]  /*92e0*/  FMUL.FTZ R53, R165.reuse, R53 ;  /* 0x00000035a5357220 */ /* 0x040fe20000410000 */
[----:B------:R4:W-:Y:S01]  /*92f0*/  MUFU.EX2 R12, R4 ;  /* 0x00000004000c7308 */ /* 0x0009e20000000800 */
[----:B------:R-:W-:Y:S02]  /*9300*/  FMUL.FTZ R64, R165, R64 ;  /* 0x00000040a5407220 */ /* 0x000fe40000410000 */
[----:B-1----:R-:W-:Y:S01]  /*9310*/  FMUL.FTZ R6, R164, R178 ;  /* 0x000000b2a4067220 */ /* 0x002fe20000410000 */
[----:B------:R-:W-:Y:S01]  /*9320*/  F2FP.PACK_AB R178, R40, R170 ;  /* 0x000000aa28b2723e */ /* 0x000fe200000000ff */
[C---:B------:R-:W-:Y:S02]  /*9330*/  FMUL.FTZ R7, R164.reuse, R179 ;  /* 0x000000b3a4077220 */ /* 0x040fe40000410000 */
[C---:B------:R-:W-:Y:S02]  /*9340*/  FMUL.FTZ R18, R164.reuse, R190 ;  /* 0x000000bea4127220 */ /* 0x040fe40000410000 */
[C---:B------:R-:W-:Y:S02]  /*9350*/  FMUL.FTZ R19, R164.reuse, R191 ;  /* 0x000000bfa4137220 */ /* 0x040fe40000410000 */
[C---:B------:R-:W-:Y:S02]  /*9360*/  FMUL.FTZ R50, R164.reuse, R162 ;  /* 0x000000a2a4327220 */ /* 0x040fe40000410000 */
[----:B------:R-:W-:Y:S02]  /*9370*/  FMUL.FTZ R51, R164, R163 ;  /* 0x000000a3a4337220 */ /* 0x000fe40000410000 */
[--C-:B--2---:R-:W-:Y:S02]  /*9380*/  FFMA.FTZ R0, R10, c[0x0][0x2d0], -R166.reuse ;  /* 0x0000b4000a007a23 */ /* 0x104fe400000108a6 */
[C---:B---3--:R-:W-:Y:S02]  /*9390*/  FMUL.FTZ R8, R2.reuse, R180 ;  /* 0x000000b402087220 */ /* 0x048fe40000410000 */
[----:B------:R-:W1:Y:S01]  /*93a0*/  MUFU.EX2 R9, R0 ;  /* 0x0000000000097308 */ /* 0x000e620000000800 */
[C---:B------:R-:W-:Y:S01]  /*93b0*/  FMUL.FTZ R13, R2.reuse, R185 ;  /* 0x000000b9020d7220 */ /* 0x040fe20000410000 */
[----:B------:R-:W-:Y:S01]  /*93c0*/  MOV R185, R34 ;  /* 0x0000002200b97202 */ /* 0x000fe20000000f00 */
[C---:B------:R-:W-:Y:S02]  /*93d0*/  FMUL.FTZ R29, R2.reuse, R141 ;  /* 0x0000008d021d7220 */ /* 0x040fe40000410000 */
[--C-:B----4-:R-:W-:Y:S02]  /*93e0*/  FFMA.FTZ R4, R15, c[0x0][0x2d0], -R166.reuse ;  /* 0x0000b4000f047a23 */ /* 0x110fe400000108a6 */
[C---:B------:R-:W-:Y:S02]  /*93f0*/  FMUL.FTZ R28, R2.reuse, R140 ;  /* 0x0000008c021c7220 */ /* 0x040fe40000410000 */
[C---:B------:R-:W-:Y:S01]  /*9400*/  FMUL.FTZ R40, R2.reuse, R152 ;  /* 0x0000009802287220 */ /* 0x040fe20000410000 */
[----:B------:R2:W3:Y:S01]  /*9410*/  MUFU.EX2 R41, R4 ;  /* 0x0000000400297308 */ /* 0x0004e20000000800 */
[----:B------:R-:W-:Y:S01]  /*9420*/  FMUL.FTZ R45, R2, R157 ;  /* 0x0000009d022d7220 */ /* 0x000fe20000410000 */
[----:B------:R-:W-:Y:S01]  /*9430*/  MOV R157, R144 ;  /* 0x00000090009d7202 */ /* 0x000fe20000000f00 */
[C---:B------:R-:W-:Y:S02]  /*9440*/  FMUL.FTZ R54, R164.reuse, R54 ;  /* 0x00000036a4367220 */ /* 0x040fe40000410000 */
[----:B------:R-:W-:Y:S02]  /*9450*/  FMUL.FTZ R55, R164, R55 ;  /* 0x00000037a4377220 */ /* 0x000fe40000410000 */
[C---:B------:R-:W-:Y:S02]  /*9460*/  FMUL.FTZ R56, R2.reuse, R56 ;  /* 0x0000003802387220 */ /* 0x040fe40000410000 */
[C---:B------:R-:W-:Y:S02]  /*9470*/  FMUL.FTZ R57, R2.reuse, R57 ;  /* 0x0000003902397220 */ /* 0x040fe40000410000 */
[C---:B------:R-:W-:Y:S02]  /*9480*/  FMUL.FTZ R60, R2.reuse, R60 ;  /* 0x0000003c023c7220 */ /* 0x040fe40000410000 */
[C---:B------:R-:W-:Y:S01]  /*9490*/  FMUL.FTZ R61, R2.reuse, R61 ;  /* 0x0000003d023d7220 */ /* 0x040fe20000410000 */
[----:B-1----:R-:W-:Y:S01]  /*94a0*/  MOV R180, R9 ;  /* 0x0000000900b47202 */ /* 0x002fe20000000f00 */
[----:B------:R-:W-:Y:S02]  /*94b0*/  FFMA.FTZ R0, R11, c[0x0][0x2d0], -R166 ;  /* 0x0000b4000b007a23 */ /* 0x000fe400000108a6 */
[C---:B------:R-:W-:Y:S01]  /*94c0*/  FMUL.FTZ R9, R2.reuse, R181 ;  /* 0x000000b502097220 */ /* 0x040fe20000410000 */
[----:B------:R-:W-:Y:S01]  /*94d0*/  MOV R181, R25 ;  /* 0x0000001900b57202 */ /* 0x000fe20000000f00 */
[----:B------:R1:W4:Y:S01]  /*94e0*/  MUFU.EX2 R35, R0 ;  /* 0x0000000000237308 */ /* 0x0003220000000800 */
[----:B------:R-:W-:Y:S02]  /*94f0*/  FMUL.FTZ R25, R2, R137 ;  /* 0x0000008902197220 */ /* 0x000fe40000410000 */
[C---:B------:R-:W-:Y:S02]  /*9500*/  FMUL.FTZ R65, R165.reuse, R65 ;  /* 0x00000041a5417220 */ /* 0x040fe40000410000 */
[----:B--2---:R-:W-:Y:S01]  /*9510*/  FMUL.FTZ R4, R165, R176 ;  /* 0x000000b0a5047220 */ /* 0x004fe20000410000 */
[----:B------:R-:W-:Y:S01]  /*9520*/  F2FP.PACK_AB R176, R34, R42 ;  /* 0x0000002a22b0723e */ /* 0x000fe200000000ff */
[C---:B------:R-:W-:Y:S01]  /*9530*/  FMUL.FTZ R34, R164.reuse, R146 ;  /* 0x00000092a4227220 */ /* 0x040fe20000410000 */
[----:B---3--:R-:W-:Y:S01]  /*9540*/  F2FP.PACK_AB R179, R41, R12 ;  /* 0x0000000c29b3723e */ /* 0x008fe200000000ff */
[----:B------:R-:W-:Y:S01]  /*9550*/  FMUL.FTZ R66, R164, R66 ;  /* 0x00000042a4427220 */ /* 0x000fe20000410000 */
[----:B------:R-:W-:Y:S01]  /*9560*/  MOV R146, R41 ;  /* 0x0000002900927202 */ /* 0x000fe20000000f00 */
[----:B------:R-:W-:Y:S02]  /*9570*/  FMUL.FTZ R41, R2, R153 ;  /* 0x0000009902297220 */ /* 0x000fe40000410000 */
[C---:B------:R-:W-:Y:S01]  /*9580*/  FMUL.FTZ R67, R164.reuse, R67 ;  /* 0x00000043a4437220 */ /* 0x040fe20000410000 */
[----:B------:R-:W-:Y:S01]  /*9590*/  MOV R161, R146 ;  /* 0x0000009200a17202 */ /* 0x000fe20000000f00 */
[C---:B------:R-:W-:Y:S02]  /*95a0*/  FMUL.FTZ R68, R165.reuse, R68 ;  /* 0x00000044a5447220 */ /* 0x040fe40000410000 */
[----:B------:R-:W-:Y:S02]  /*95b0*/  FMUL.FTZ R69, R165, R69 ;  /* 0x00000045a5457220 */ /* 0x000fe40000410000 */
[C---:B------:R-:W-:Y:S02]  /*95c0*/  FMUL.FTZ R70, R164.reuse, R70 ;  /* 0x00000046a4467220 */ /* 0x040fe40000410000 */
[----:B------:R-:W-:Y:S02]  /*95d0*/  FMUL.FTZ R71, R164, R71 ;  /* 0x00000047a4477220 */ /* 0x000fe40000410000 */
[C---:B------:R-:W-:Y:S01]  /*95e0*/  FMUL.FTZ R72, R2.reuse, R72 ;  /* 0x0000004802487220 */ /* 0x040fe20000410000 */
[----:B-1----:R-:W-:Y:S01]  /*95f0*/  FSEL R0, R3, RZ, P0 ;  /* 0x000000ff03007208 */ /* 0x002fe20000000000 */
[----:B------:R-:W-:Y:S01]  /*9600*/  FMUL.FTZ R73, R2, R73 ;  /* 0x0000004902497220 */ /* 0x000fe20000410000 */
[----:B----4-:R-:W-:Y:S01]  /*9610*/  MOV R188, R35 ;  /* 0x0000002300bc7202 */ /* 0x010fe20000000f00 */
[----:B------:R-:W-:Y:S01]  /*9620*/  FFMA.FTZ R140, R201, c[0x0][0x2d0], -R173 ;  /* 0x0000b400c98c7a23 */ /* 0x000fe200000108ad */
[----:B------:R-:W-:Y:S01]  /*9630*/  ISETP.GT.AND P0, PT, R242, UR4, PT ;  /* 0x00000004f2007c0c */ /* 0x000fe2000bf04270 */
[----:B------:R-:W-:Y:S01]  /*9640*/  FADD.FTZ R0, -R0, R171 ;  /* 0x000000ab00007221 */ /* 0x000fe20000010100 */
[----:B------:R-:W-:Y:S01]  /*9650*/  MOV R171, R5 ;  /* 0x0000000500ab7202 */ /* 0x000fe20000000f00 */
[----:B------:R-:W-:Y:S01]  /*9660*/  FMUL.FTZ R5, R165, R177 ;  /* 0x000000b1a5057220 */ /* 0x000fe20000410000 */
[----:B------:R-:W-:Y:S01]  /*9670*/  F2FP.PACK_AB R177, R35, R180 ;  /* 0x000000b423b1723e */ /* 0x000fe200000000ff */
[----:B------:R-:W-:Y:S01]  /*9680*/  FMUL.FTZ R0, R0, c[0x0][0x2d0] ;  /* 0x0000b40000007a20 */ /* 0x000fe20000410000 */
[----:B------:R-:W-:Y:S01]  /*9690*/  F2FP.PACK_AB R195, R171, R196 ;  /* 0x000000c4abc3723e */ /* 0x000fe200000000ff */
[----:B------:R1:W-:Y:S01]  /*96a0*/  MUFU.EX2 R160, R140 ;  /* 0x0000008c00a07308 */ /* 0x0003e20000000800 */
[----:B------:R-:W-:Y:S01]  /*96b0*/  FMUL.FTZ R35, R164, R147 ;  /* 0x00000093a4237220 */ /* 0x000fe20000410000 */
[----:B------:R-:W-:Y:S01]  /*96c0*/  IADD3 R242, R242, -0x1, RZ ;  /* 0xfffffffff2f27810 */ /* 0x000fe20007ffe0ff */
[C---:B------:R-:W-:Y:S02]  /*96d0*/  FMUL.FTZ R76, R2.reuse, R76 ;  /* 0x0000004c024c7220 */ /* 0x040fe40000410000 */
[----:B------:R-:W-:Y:S01]  /*96e0*/  FMUL.FTZ R77, R2, R77 ;  /* 0x0000004d024d7220 */ /* 0x000fe20000410000 */
[-C--:B------:R-:W-:Y:S04]  /*96f0*/  HMMA.16816.F32 R4, R192, R20.reuse, R4 ;  /* 0x00000014c004723c */ /* 0x080fe80000001804 */
[----:B------:R-:W2:Y:S01]  /*9700*/  MUFU.EX2 R0, R0 ;  /* 0x0000000000007308 */ /* 0x000ea20000000800 */
[C---:B------:R-:W-:Y:S02]  /*9710*/  FMUL.FTZ R80, R165.reuse, R80 ;  /* 0x00000050a5507220 */ /* 0x040fe40000410000 */
[C---:B------:R-:W-:Y:S02]  /*9720*/  FMUL.FTZ R81, R165.reuse, R81 ;  /* 0x00000051a5517220 */ /* 0x040fe40000410000 */
[C---:B------:R-:W-:Y:S03]  /*9730*/  FMUL.FTZ R82, R164.reuse, R82 ;  /* 0x00000052a4527220 */ /* 0x040fe60000410000 */
[----:B------:R-:W-:Y:S02]  /*9740*/  FMUL.FTZ R83, R164, R83 ;  /* 0x00000053a4537220 */ /* 0x000fe40000410000 */
[C---:B------:R-:W-:Y:S02]  /*9750*/  FMUL.FTZ R84, R165.reuse, R84 ;  /* 0x00000054a5547220 */ /* 0x040fe40000410000 */
[C---:B------:R-:W-:Y:S02]  /*9760*/  FMUL.FTZ R85, R165.reuse, R85 ;  /* 0x00000055a5557220 */ /* 0x040fe40000410000 */
[--C-:B-1----:R-:W-:Y:S02]  /*9770*/  FFMA.FTZ R140, R202, c[0x0][0x2d0], -R174.reuse ;  /* 0x0000b400ca8c7a23 */ /* 0x102fe400000108ae */
[C---:B------:R-:W-:Y:S02]  /*9780*/  FMUL.FTZ R86, R164.reuse, R86 ;  /* 0x00000056a4567220 */ /* 0x040fe40000410000 */
[----:B------:R-:W-:Y:S01]  /*9790*/  FMUL.FTZ R87, R164, R87 ;  /* 0x00000057a4577220 */ /* 0x000fe20000410000 */
[----:B------:R1:W-:Y:S01]  /*97a0*/  MUFU.EX2 R191, R140 ;  /* 0x0000008c00bf7308 */ /* 0x0003e20000000800 */
[C---:B------:R-:W-:Y:S02]  /*97b0*/  FMUL.FTZ R88, R2.reuse, R88 ;  /* 0x0000005802587220 */ /* 0x040fe40000410000 */
[----:B------:R-:W-:Y:S02]  /*97c0*/  FMUL.FTZ R89, R2, R89 ;  /* 0x0000005902597220 */ /* 0x000fe40000410000 */
[C---:B--2---:R-:W-:Y:S01]  /*97d0*/  FMUL.FTZ R10, R0.reuse, R182 ;  /* 0x000000b6000a7220 */ /* 0x044fe20000410000 */
[----:B------:R-:W-:Y:S01]  /*97e0*/  MOV R182, R24 ;  /* 0x0000001800b67202 */ /* 0x000fe20000000f00 */
[----:B------:R-:W-:Y:S01]  /*97f0*/  FMUL.FTZ R11, R0, R183 ;  /* 0x000000b7000b7220 */ /* 0x000fe20000410000 */
[----:B------:R-:W-:Y:S01]  /*9800*/  MOV R183, R12 ;  /* 0x0000000c00b77202 */ /* 0x000fe20000000f00 */
[----:B------:R-:W-:Y:S02]  /*9810*/  FMUL.FTZ R24, R2, R136 ;  /* 0x0000008802187220 */ /* 0x000fe40000410000 */
[C---:B------:R-:W-:Y:S02]  /*9820*/  FMUL.FTZ R26, R0.reuse, R138 ;  /* 0x0000008a001a7220 */ /* 0x040fe40000410000 */
[----:B------:R-:W-:Y:S01]  /*9830*/  FMUL.FTZ R27, R0, R139 ;  /* 0x0000008b001b7220 */ /* 0x000fe20000410000 */
[C---:B------:R-:W-:Y:S01]  /*9840*/  HMMA.16816.F32 R8, R176.reuse, R20, R8 ;  /* 0x00000014b008723c */ /* 0x040fe20000001808 */
[----:B------:R-:W-:Y:S03]  /*9850*/  LDSM.16.MT88.4 R136, [R227+0x100] ;  /* 0x00010000e388783b */ /* 0x000fe60000004200 */
[----:B------:R-:W-:Y:S02]  /*9860*/  FMUL.FTZ R12, R2, R184 ;  /* 0x000000b8020c7220 */ /* 0x000fe40000410000 */
[C---:B------:R-:W-:Y:S01]  /*9870*/  FMUL.FTZ R14, R0.reuse, R186 ;  /* 0x000000ba000e7220 */ /* 0x040fe20000410000 */
[----:B------:R-:W-:Y:S01]  /*9880*/  MOV R186, R44 ;  /* 0x0000002c00ba7202 */ /* 0x000fe20000000f00 */
[C---:B------:R-:W-:Y:S01]  /*9890*/  FMUL.FTZ R15, R0.reuse, R187 ;  /* 0x000000bb000f7220 */ /* 0x040fe20000410000 */
[----:B------:R-:W-:Y:S03]  /*98a0*/  MOV R187, R42 ;  /* 0x0000002a00bb7202 */ /* 0x000fe60000000f00 */
[C---:B------:R-:W-:Y:S02]  /*98b0*/  FMUL.FTZ R20, R165.reuse, R132 ;  /* 0x00000084a5147220 */ /* 0x040fe40000410000 */
[C---:B------:R-:W-:Y:S01]  /*98c0*/  FMUL.FTZ R21, R165.reuse, R133 ;  /* 0x00000085a5157220 */ /* 0x040fe20000410000 */
[-C--:B------:R-:W-:Y:S03]  /*98d0*/  HMMA.16816.F32 R12, R176, R22.reuse, R12 ;  /* 0x00000016b00c723c */ /* 0x080fe6000000180c */
[C---:B------:R-:W-:Y:S02]  /*98e0*/  FMUL.FTZ R30, R0.reuse, R142 ;  /* 0x0000008e001e7220 */ /* 0x040fe40000410000 */
[C---:B------:R-:W-:Y:S02]  /*98f0*/  FMUL.FTZ R31, R0.reuse, R143 ;  /* 0x0000008f001f7220 */ /* 0x040fe40000410000 */
[C---:B------:R-:W-:Y:S01]  /*9900*/  FMUL.FTZ R42, R0.reuse, R154 ;  /* 0x0000009a002a7220 */ /* 0x040fe20000410000 */
[C---:B------:R-:W-:Y:S04]  /*9910*/  HMMA.16816.F32 R16, R192.reuse, R22, R16 ;  /* 0x00000016c010723c */ /* 0x040fe80000001810 */
[----:B------:R-:W-:Y:S02]  /*9920*/  FMUL.FTZ R43, R0, R155 ;  /* 0x0000009b002b7220 */ /* 0x000fe40000410000 */
[----:B------:R-:W-:Y:S01]  /*9930*/  FMUL.FTZ R44, R2, R156 ;  /* 0x0000009c022c7220 */ /* 0x000fe20000410000 */
[----:B------:R-:W-:Y:S01]  /*9940*/  MOV R156, R145 ;  /* 0x00000091009c7202 */ /* 0x000fe20000000f00 */
[C---:B------:R-:W-:Y:S01]  /*9950*/  FMUL.FTZ R22, R164.reuse, R134 ;  /* 0x00000086a4167220 */ /* 0x040fe20000410000 */
[----:B------:R-:W-:Y:S03]  /*9960*/  LDSM.16.MT88.4 R152, [R227+0x900] ;  /* 0x00090000e398783b */ /* 0x000fe60000004200 */
[----:B------:R-:W-:Y:S02]  /*9970*/  FMUL.FTZ R23, R164, R135 ;  /* 0x00000087a4177220 */ /* 0x000fe40000410000 */
[C---:B------:R-:W-:Y:S01]  /*9980*/  FMUL.FTZ R46, R0.reuse, R158 ;  /* 0x0000009e002e7220 */ /* 0x040fe20000410000 */
[----:B------:R-:W-:Y:S01]  /*9990*/  MOV R158, R183 ;  /* 0x000000b7009e7202 */ /* 0x000fe20000000f00 */
[C---:B------:R-:W-:Y:S01]  /*99a0*/  FMUL.FTZ R47, R0.reuse, R159 ;  /* 0x0000009f002f7220 */ /* 0x040fe20000410000 */
[----:B------:R-:W2:Y:S01]  /*99b0*/  LDSM.16.MT88.4 R132, [R228+0x100] ;  /* 0x00010000e484783b */ /* 0x000ea20000004200 */
[C---:B------:R-:W-:Y:S01]  /*99c0*/  FMUL.FTZ R58, R0.reuse, R58 ;  /* 0x0000003a003a7220 */ /* 0x040fe20000410000 */
[-C--:B------:R-:W-:Y:S03]  /*99d0*/  HMMA.16816.F32 R20, R192, R36.reuse, R20 ;  /* 0x00000024c014723c */ /* 0x080fe60000001814 */
[C---:B------:R-:W-:Y:S01]  /*99e0*/  FMUL.FTZ R59, R0.reuse, R59 ;  /* 0x0000003b003b7220 */ /* 0x040fe20000410000 */
[----:B------:R-:W-:Y:S01]  /*99f0*/  MOV R183, R197 ;  /* 0x000000c500b77202 */ /* 0x000fe20000000f00 */
[C---:B------:R-:W-:Y:S02]  /*9a00*/  FMUL.FTZ R62, R0.reuse, R62 ;  /* 0x0000003e003e7220 */ /* 0x040fe40000410000 */
[C---:B------:R-:W-:Y:S01]  /*9a10*/  FMUL.FTZ R63, R0.reuse, R63 ;  /* 0x0000003f003f7220 */ /* 0x040fe20000410000 */
[C---:B------:R-:W-:Y:S04]  /*9a20*/  HMMA.16816.F32 R24, R176.reuse, R36, R24 ;  /* 0x00000024b018723c */ /* 0x040fe80000001818 */
[C---:B------:R-:W-:Y:S02]  /*9a30*/  FMUL.FTZ R74, R0.reuse, R74 ;  /* 0x0000004a004a7220 */ /* 0x040fe40000410000 */
[C---:B------:R-:W-:Y:S02]  /*9a40*/  FMUL.FTZ R75, R0.reuse, R75 ;  /* 0x0000004b004b7220 */ /* 0x040fe40000410000 */
[-C--:B------:R-:W-:Y:S04]  /*9a50*/  HMMA.16816.F32 R28, R176, R38.reuse, R28 ;  /* 0x00000026b01c723c */ /* 0x080fe8000000181c */
[C---:B------:R-:W-:Y:S02]  /*9a60*/  FMUL.FTZ R36, R165.reuse, R148 ;  /* 0x00000094a5247220 */ /* 0x040fe40000410000 */
[C---:B------:R-:W-:Y:S02]  /*9a70*/  FMUL.FTZ R37, R165.reuse, R149 ;  /* 0x00000095a5257220 */ /* 0x040fe40000410000 */
[C---:B------:R-:W-:Y:S04]  /*9a80*/  HMMA.16816.F32 R32, R192.reuse, R38, R32 ;  /* 0x00000026c020723c */ /* 0x040fe80000001820 */
[C---:B------:R-:W-:Y:S02]  /*9a90*/  FMUL.FTZ R78, R0.reuse, R78 ;  /* 0x0000004e004e7220 */ /* 0x040fe40000410000 */
[----:B------:R-:W-:Y:S02]  /*9aa0*/  FMUL.FTZ R79, R0, R79 ;  /* 0x0000004f004f7220 */ /* 0x000fe40000410000 */
[C---:B------:R-:W-:Y:S04]  /*9ab0*/  FMUL.FTZ R38, R164.reuse, R150 ;  /* 0x00000096a4267220 */ /* 0x040fe80000410000 */
[----:B------:R-:W-:Y:S02]  /*9ac0*/  FMUL.FTZ R39, R164, R151 ;  /* 0x00000097a4277220 */ /* 0x000fe40000410000 */
[----:B------:R-:W-:Y:S01]  /*9ad0*/  LDSM.16.MT88.4 R148, [R228+0x900] ;  /* 0x00090000e494783b */ /* 0x000fe20000004200 */
[C---:B------:R-:W-:Y:S02]  /*9ae0*/  FMUL.FTZ R90, R0.reuse, R90 ;  /* 0x0000005a005a7220 */ /* 0x040fe40000410000 */
[----:B------:R-:W-:Y:S02]  /*9af0*/  FMUL.FTZ R91, R0, R91 ;  /* 0x0000005b005b7220 */ /* 0x000fe40000410000 */
[-C--:B--2---:R-:W-:Y:S03]  /*9b00*/  HMMA.16816.F32 R36, R192, R132.reuse, R36 ;  /* 0x00000084c024723c */ /* 0x084fe60000001824 */
[C---:B------:R-:W-:Y:S02]  /*9b10*/  FMUL.FTZ R92, R2.reuse, R92 ;  /* 0x0000005c025c7220 */ /* 0x040fe40000410000 */
[----:B------:R-:W-:Y:S02]  /*9b20*/  FMUL.FTZ R93, R2, R93 ;  /* 0x0000005d025d7220 */ /* 0x000fe40000410000 */
[C---:B------:R-:W-:Y:S01]  /*9b30*/  FMUL.FTZ R94, R0.reuse, R94 ;  /* 0x0000005e005e7220 */ /* 0x040fe20000410000 */
[C---:B------:R-:W-:Y:S04]  /*9b40*/  HMMA.16816.F32 R40, R176.reuse, R132, R40 ;  /* 0x00000084b028723c */ /* 0x040fe80000001828 */
[----:B------:R-:W-:Y:S02]  /*9b50*/  FMUL.FTZ R95, R0, R95 ;  /* 0x0000005f005f7220 */ /* 0x000fe40000410000 */
[C---:B------:R-:W-:Y:S02]  /*9b60*/  FMUL.FTZ R96, R165.reuse, R96 ;  /* 0x00000060a5607220 */ /* 0x040fe40000410000 */
[-C--:B------:R-:W-:Y:S04]  /*9b70*/  HMMA.16816.F32 R44, R176, R134.reuse, R44 ;  /* 0x00000086b02c723c */ /* 0x080fe8000000182c */
[----:B------:R-:W-:Y:S02]  /*9b80*/  FMUL.FTZ R97, R165, R97 ;  /* 0x00000061a5617220 */ /* 0x000fe40000410000 */
[C---:B------:R-:W-:Y:S02]  /*9b90*/  FMUL.FTZ R98, R164.reuse, R98 ;  /* 0x00000062a4627220 */ /* 0x040fe40000410000 */
[C---:B------:R-:W-:Y:S01]  /*9ba0*/  HMMA.16816.F32 R48, R192.reuse, R134, R48 ;  /* 0x00000086c030723c */ /* 0x040fe20000001830 */
[----:B------:R-:W2:Y:S03]  /*9bb0*/  LDSM.16.MT88.4 R132, [R225+0x1900] ;  /* 0x00190000e184783b */ /* 0x000ea60000004200 */
[C---:B------:R-:W-:Y:S02]  /*9bc0*/  FMUL.FTZ R99, R164.reuse, R99 ;  /* 0x00000063a4637220 */ /* 0x040fe40000410000 */
[--C-:B-1----:R-:W-:Y:S02]  /*9bd0*/  FFMA.FTZ R140, R205, c[0x0][0x2d0], -R173.reuse ;  /* 0x0000b400cd8c7a23 */ /* 0x102fe400000108ad */
[-C--:B------:R-:W-:Y:S02]  /*9be0*/  HMMA.16816.F32 R52, R192, R136.reuse, R52 ;  /* 0x00000088c034723c */ /* 0x080fe40000001834 */
[----:B------:R1:W-:Y:S02]  /*9bf0*/  MUFU.EX2 R184, R140 ;  /* 0x0000008c00b87308 */ /* 0x0003e40000000800 */
[C---:B------:R-:W-:Y:S02]  /*9c00*/  FMUL.FTZ R100, R165.reuse, R100 ;  /* 0x00000064a5647220 */ /* 0x040fe40000410000 */
[----:B------:R-:W-:Y:S02]  /*9c10*/  FMUL.FTZ R101, R165, R101 ;  /* 0x00000065a5657220 */ /* 0x000fe40000410000 */
[C---:B------:R-:W-:Y:S04]  /*9c20*/  HMMA.16816.F32 R56, R176.reuse, R136, R56 ;  /* 0x00000088b038723c */ /* 0x040fe80000001838 */
[C---:B------:R-:W-:Y:S02]  /*9c30*/  FMUL.FTZ R102, R164.reuse, R102 ;  /* 0x00000066a4667220 */ /* 0x040fe40000410000 */
[----:B------:R-:W-:Y:S02]  /*9c40*/  FMUL.FTZ R103, R164, R103 ;  /* 0x00000067a4677220 */ /* 0x000fe40000410000 */
[-C--:B------:R-:W-:Y:S04]  /*9c50*/  HMMA.16816.F32 R60, R176, R138.reuse, R60 ;  /* 0x0000008ab03c723c */ /* 0x080fe8000000183c */
[----:B------:R-:W-:Y:S02]  /*9c60*/  FFMA.FTZ R136, R200, c[0x0][0x2d0], -R173 ;  /* 0x0000b400c8887a23 */ /* 0x000fe400000108ad */
[C---:B------:R-:W-:Y:S02]  /*9c70*/  FMUL.FTZ R104, R2.reuse, R104 ;  /* 0x0000006802687220 */ /* 0x040fe40000410000 */
[C---:B------:R-:W-:Y:S01]  /*9c80*/  HMMA.16816.F32 R64, R192.reuse, R138, R64 ;  /* 0x0000008ac040723c */ /* 0x040fe20000001840 */
[----:B------:R3:W-:Y:S03]  /*9c90*/  MUFU.EX2 R190, R136 ;  /* 0x0000008800be7308 */ /* 0x0007e60000000800 */
[----:B------:R-:W-:Y:S02]  /*9ca0*/  FMUL.FTZ R105, R2, R105 ;  /* 0x0000006902697220 */ /* 0x000fe40000410000 */
[C---:B------:R-:W-:Y:S02]  /*9cb0*/  FMUL.FTZ R106, R0.reuse, R106 ;  /* 0x0000006a006a7220 */ /* 0x040fe40000410000 */
[----:B------:R-:W-:Y:S01]  /*9cc0*/  FMUL.FTZ R107, R0, R107 ;  /* 0x0000006b006b7220 */ /* 0x000fe20000410000 */
[-C--:B--2---:R-:W-:Y:S03]  /*9cd0*/  HMMA.16816.F32 R68, R192, R132.reuse, R68 ;  /* 0x00000084c044723c */ /* 0x084fe60000001844 */
[--C-:B-1----:R-:W-:Y:S02]  /*9ce0*/  FFMA.FTZ R140, R208, c[0x0][0x2d0], -R174.reuse ;  /* 0x0000b400d08c7a23 */ /* 0x102fe400000108ae */
[C---:B------:R-:W-:Y:S02]  /*9cf0*/  FMUL.FTZ R108, R2.reuse, R108 ;  /* 0x0000006c026c7220 */ /* 0x040fe40000410000 */
[----:B------:R1:W-:Y:S01]  /*9d00*/  MUFU.EX2 R200, R140 ;  /* 0x0000008c00c87308 */ /* 0x0003e20000000800 */
[C---:B------:R-:W-:Y:S04]  /*9d10*/  HMMA.16816.F32 R72, R176.reuse, R132, R72 ;  /* 0x00000084b048723c */ /* 0x040fe80000001848 */
[----:B------:R-:W-:Y:S02]  /*9d20*/  FMUL.FTZ R109, R2, R109 ;  /* 0x0000006d026d7220 */ /* 0x000fe40000410000 */
[C---:B------:R-:W-:Y:S02]  /*9d30*/  FMUL.FTZ R110, R0.reuse, R110 ;  /* 0x0000006e006e7220 */ /* 0x040fe40000410000 */
[-C--:B------:R-:W-:Y:S01]  /*9d40*/  HMMA.16816.F32 R76, R176, R134.reuse, R76 ;  /* 0x00000086b04c723c */ /* 0x080fe2000000184c */
[----:B---3--:R-:W2:Y:S03]  /*9d50*/  LDSM.16.MT88.4 R136, [R226+0x1900] ;  /* 0x00190000e288783b */ /* 0x008ea60000004200 */
[--C-:B------:R-:W-:Y:S02]  /*9d60*/  FFMA.FTZ R132, R203, c[0x0][0x2d0], -R174.reuse ;  /* 0x0000b400cb847a23 */ /* 0x100fe400000108ae */
[----:B------:R-:W-:Y:S02]  /*9d70*/  FMUL.FTZ R111, R0, R111 ;  /* 0x0000006f006f7220 */ /* 0x000fe40000410000 */
[C---:B------:R-:W-:Y:S01]  /*9d80*/  HMMA.16816.F32 R80, R192.reuse, R134, R80 ;  /* 0x00000086c050723c */ /* 0x040fe20000001850 */
[----:B------:R3:W4:Y:S03]  /*9d90*/  MUFU.EX2 R162, R132 ;  /* 0x0000008400a27308 */ /* 0x0007260000000800 */
[C---:B------:R-:W-:Y:S02]  /*9da0*/  FMUL.FTZ R112, R165.reuse, R112 ;  /* 0x00000070a5707220 */ /* 0x040fe40000410000 */
[----:B------:R-:W-:Y:S02]  /*9db0*/  FMUL.FTZ R113, R165, R113 ;  /* 0x00000071a5717220 */ /* 0x000fe40000410000 */
[----:B-1----:R-:W-:Y:S04]  /*9dc0*/  FFMA.FTZ R140, R207, c[0x0][0x2d0], -R175 ;  /* 0x0000b400cf8c7a23 */ /* 0x002fe800000108af */
[----:B------:R1:W-:Y:S01]  /*9dd0*/  MUFU.EX2 R252, R140 ;  /* 0x0000008c00fc7308 */ /* 0x0003e20000000800 */
[C---:B------:R-:W-:Y:S02]  /*9de0*/  FMUL.FTZ R114, R164.reuse, R114 ;  /* 0x00000072a4727220 */ /* 0x040fe40000410000 */
[----:B------:R-:W-:Y:S02]  /*9df0*/  FMUL.FTZ R115, R164, R115 ;  /* 0x00000073a4737220 */ /* 0x000fe40000410000 */
[C---:B------:R-:W-:Y:S02]  /*9e00*/  FMUL.FTZ R120, R2.reuse, R120 ;  /* 0x0000007802787220 */ /* 0x040fe40000410000 */
[----:B------:R-:W-:Y:S02]  /*9e10*/  FMUL.FTZ R121, R2, R121 ;  /* 0x0000007902797220 */ /* 0x000fe40000410000 */
[C---:B------:R-:W-:Y:S02]  /*9e20*/  FMUL.FTZ R122, R0.reuse, R122 ;  /* 0x0000007a007a7220 */ /* 0x040fe40000410000 */
[----:B------:R-:W-:Y:S02]  /*9e30*/  FMUL.FTZ R123, R0, R123 ;  /* 0x0000007b007b7220 */ /* 0x000fe40000410000 */
[----:B---3--:R-:W-:Y:S02]  /*9e40*/  FFMA.FTZ R132, R204, c[0x0][0x2d0], -R173 ;  /* 0x0000b400cc847a23 */ /* 0x008fe400000108ad */
[C---:B------:R-:W-:Y:S02]  /*9e50*/  FMUL.FTZ R124, R2.reuse, R124 ;  /* 0x0000007c027c7220 */ /* 0x040fe40000410000 */
[----:B------:R3:W5:Y:S01]  /*9e60*/  MUFU.EX2 R163, R132 ;  /* 0x0000008400a37308 */ /* 0x0007620000000800 */
[----:B------:R-:W-:Y:S02]  /*9e70*/  FMUL.FTZ R125, R2, R125 ;  /* 0x0000007d027d7220 */ /* 0x000fe40000410000 */
[C---:B------:R-:W-:Y:S01]  /*9e80*/  FMUL.FTZ R126, R0.reuse, R126 ;  /* 0x0000007e007e7220 */ /* 0x040fe20000410000 */
[-C--:B--2---:R-:W-:Y:S03]  /*9e90*/  HMMA.16816.F32 R84, R192, R136.reuse, R84 ;  /* 0x00000088c054723c */ /* 0x084fe60000001854 */
[--C-:B-1----:R-:W-:Y:S02]  /*9ea0*/  FFMA.FTZ R140, R211, c[0x0][0x2d0], -R175.reuse ;  /* 0x0000b400d38c7a23 */ /* 0x102fe400000108af */
[----:B------:R-:W-:Y:S02]  /*9eb0*/  FMUL.FTZ R127, R0, R127 ;  /* 0x0000007f007f7220 */ /* 0x000fe40000410000 */
[----:B------:R1:W-:Y:S01]  /*9ec0*/  MUFU.EX2 R251, R140 ;  /* 0x0000008c00fb7308 */ /* 0x0003e20000000800 */
[C---:B------:R-:W-:Y:S04]  /*9ed0*/  HMMA.16816.F32 R88, R176.reuse, R136, R88 ;  /* 0x00000088b058723c */ /* 0x040fe80000001858 */
[C---:B------:R-:W-:Y:S02]  /*9ee0*/  FMUL.FTZ R128, R165.reuse, R128 ;  /* 0x00000080a5807220 */ /* 0x040fe40000410000 */
[----:B------:R-:W-:Y:S02]  /*9ef0*/  FMUL.FTZ R129, R165, R129 ;  /* 0x00000081a5817220 */ /* 0x000fe40000410000 */
[-C--:B------:R-:W-:Y:S01]  /*9f00*/  HMMA.16816.F32 R92, R176, R138.reuse, R92 ;  /* 0x0000008ab05c723c */ /* 0x080fe2000000185c */
[----:B---3--:R-:W2:Y:S03]  /*9f10*/  LDSM.16.MT88.4 R132, [R228+0x1900] ;  /* 0x00190000e484783b */ /* 0x008ea60000004200 */
[----:B------:R-:W-:Y:S02]  /*9f20*/  FFMA.FTZ R136, R209, c[0x0][0x2d0], -R174 ;  /* 0x0000b400d1887a23 */ /* 0x000fe400000108ae */
[C---:B------:R-:W-:Y:S02]  /*9f30*/  FMUL.FTZ R130, R164.reuse, R130 ;  /* 0x00000082a4827220 */ /* 0x040fe40000410000 */
[C---:B------:R-:W-:Y:S01]  /*9f40*/  HMMA.16816.F32 R96, R192.reuse, R138, R96 ;  /* 0x0000008ac060723c */ /* 0x040fe20000001860 */
[----:B------:R3:W-:Y:S03]  /*9f50*/  MUFU.EX2 R147, R136 ;  /* 0x0000008800937308 */ /* 0x0007e60000000800 */
[C---:B------:R-:W-:Y:S02]  /*9f60*/  FMUL.FTZ R131, R164.reuse, R131 ;  /* 0x00000083a4837220 */ /* 0x040fe40000410000 */
[C---:B------:R-:W-:Y:S01]  /*9f70*/  FMUL.FTZ R116, R165.reuse, R116 ;  /* 0x00000074a5747220 */ /* 0x040fe20000410000 */
[----:B-1----:R-:W-:Y:S01]  /*9f80*/  LDSM.16.MT88.4 R140, [R225+0x900] ;  /* 0x00090000e18c783b */ /* 0x002fe20000004200 */
[----:B------:R-:W-:Y:S04]  /*9f90*/  FMUL.FTZ R117, R165, R117 ;  /* 0x00000075a5757220 */ /* 0x000fe80000410000 */
[C---:B------:R-:W-:Y:S02]  /*9fa0*/  FMUL.FTZ R118, R164.reuse, R118 ;  /* 0x00000076a4767220 */ /* 0x040fe40000410000 */
[----:B------:R-:W-:Y:S02]  /*9fb0*/  FMUL.FTZ R119, R164, R119 ;  /* 0x00000077a4777220 */ /* 0x000fe40000410000 */
[--C-:B---3--:R-:W-:Y:S04]  /*9fc0*/  FFMA.FTZ R136, R206, c[0x0][0x2d0], -R175.reuse ;  /* 0x0000b400ce887a23 */ /* 0x108fe800000108af */
[----:B------:R1:W3:Y:S01]  /*9fd0*/  MUFU.EX2 R159, R136 ;  /* 0x00000088009f7308 */ /* 0x0002e20000000800 */
[-C--:B--2---:R-:W-:Y:S08]  /*9fe0*/  HMMA.16816.F32 R100, R192, R132.reuse, R100 ;  /* 0x00000084c064723c */ /* 0x084ff00000001864 */
[C---:B------:R-:W-:Y:S07]  /*9ff0*/  HMMA.16816.F32 R104, R176.reuse, R132, R104 ;  /* 0x00000084b068723c */ /* 0x040fee0000001868 */
[----:B------:R-:W-:Y:S01]  /*a000*/  FFMA.FTZ R132, R212, c[0x0][0x2d0], -R175 ;  /* 0x0000b400d4847a23 */ /* 0x000fe200000108af */
[-C--:B------:R-:W-:Y:S01]  /*a010*/  HMMA.16816.F32 R108, R176, R134.reuse, R108 ;  /* 0x00000086b06c723c */ /* 0x080fe2000000186c */
[----:B-1----:R-:W1:Y:S02]  /*a020*/  LDSM.16.MT88.4 R136, [R227+0x1900] ;  /* 0x00190000e388783b */ /* 0x002e640000004200 */
[----:B------:R2:W1:Y:S01]  /*a030*/  MUFU.EX2 R250, R132 ;  /* 0x0000008400fa7308 */ /* 0x0004620000000800 */
[----:B----4-:R-:W-:Y:S04]  /*a040*/  F2FP.PACK_AB R133, R162, R191 ;  /* 0x000000bfa285723e */ /* 0x010fe800000000ff */
[C---:B------:R-:W-:Y:S07]  /*a050*/  HMMA.16816.F32 R112, R192.reuse, R134, R112 ;  /* 0x00000086c070723c */ /* 0x040fee0000001870 */
[----:B-----5:R-:W-:Y:S01]  /*a060*/  F2FP.PACK_AB R134, R184, R163 ;  /* 0x000000a3b886723e */ /* 0x020fe200000000ff */
[--C-:B--2---:R-:W-:Y:S04]  /*a070*/  FFMA.FTZ R132, R199, c[0x0][0x2d0], -R166.reuse ;  /* 0x0000b400c7847a23 */ /* 0x104fe800000108a6 */
[----:B------:R2:W-:Y:S01]  /*a080*/  MUFU.EX2 R212, R132 ;  /* 0x0000008400d47308 */ /* 0x0005e20000000800 */
[-C--:B-1----:R-:W-:Y:S08]  /*a090*/  HMMA.16816.F32 R116, R192, R136.reuse, R116 ;  /* 0x00000088c074723c */ /* 0x082ff00000001874 */
[C---:B------:R-:W-:Y:S04]  /*a0a0*/  HMMA.16816.F32 R120, R176.reuse, R136, R120 ;  /* 0x00000088b078723c */ /* 0x040fe80000001878 */
[--C-:B--2---:R-:W-:Y:S03]  /*a0b0*/  FFMA.FTZ R132, R210, c[0x0][0x2d0], -R166.reuse ;  /* 0x0000b400d2847a23 */ /* 0x104fe600000108a6 */
[----:B---3--:R-:W-:Y:S01]  /*a0c0*/  F2FP.PACK_AB R136, R252, R159 ;  /* 0x0000009ffc88723e */ /* 0x008fe200000000ff */
[-C--:B------:R-:W-:Y:S01]  /*a0d0*/  HMMA.16816.F32 R124, R176, R138.reuse, R124 ;  /* 0x0000008ab07c723c */ /* 0x080fe2000000187c */
[----:B------:R1:W2:Y:S07]  /*a0e0*/  MUFU.EX2 R211, R132 ;  /* 0x0000008400d37308 */ /* 0x0002ae0000000800 */
[----:B------:R-:W-:Y:S07]  /*a0f0*/  HMMA.16816.F32 R128, R192, R138, R128 ;  /* 0x0000008ac080723c */ /* 0x000fee0000001880 */
[----:B------:R-:W-:Y:S01]  /*a100*/  F2FP.PACK_AB R138, R250, R251 ;  /* 0x000000fbfa8a723e */ /* 0x000fe200000000ff */
[--C-:B-1----:R-:W-:Y:S01]  /*a110*/  FFMA.FTZ R132, R213, c[0x0][0x2d0], -R166.reuse ;  /* 0x0000b400d5847a23 */ /* 0x102fe200000108a6 */
[----:B------:R-:W-:Y:S02]  /*a120*/  MOV R213, R147 ;  /* 0x0000009300d57202 */ /* 0x000fe40000000f00 */
[----:B------:R-:W1:Y:S01]  /*a130*/  LDSM.16.MT88.4 R144, [R226+0x900] ;  /* 0x00090000e290783b */ /* 0x000e620000004200 */
[----:B------:R3:W-:Y:S01]  /*a140*/  MUFU.EX2 R210, R132 ;  /* 0x0000008400d27308 */ /* 0x0007e20000000800 */
[----:B------:R-:W-:Y:S02]  /*a150*/  F2FP.PACK_AB R135, R213, R200 ;  /* 0x000000c8d587723e */ /* 0x000fe400000000ff */
[----:B--2---:R-:W-:Y:S01]  /*a160*/  F2FP.PACK_AB R137, R211, R212 ;  /* 0x000000d4d389723e */ /* 0x004fe200000000ff */
[----:B---3--:R-:W-:Y:S06]  /*a170*/  FFMA.FTZ R132, R198, c[0x0][0x2d0], -R166 ;  /* 0x0000b400c6847a23 */ /* 0x008fec00000108a6 */
[----:B------:R2:W3:Y:S02]  /*a180*/  MUFU.EX2 R197, R132 ;  /* 0x0000008400c57308 */ /* 0x0004e40000000800 */
[----:B--2---:R-:W-:Y:S02]  /*a190*/  F2FP.PACK_AB R132, R160, R190 ;  /* 0x000000bea084723e */ /* 0x004fe400000000ff */
[----:B---3--:R-:W-:Y:S05]  /*a1a0*/  F2FP.PACK_AB R139, R197, R210 ;  /* 0x000000d2c58b723e */ /* 0x008fea00000000ff */
[-C--:B------:R-:W-:Y:S08]  /*a1b0*/  HMMA.16816.F32 R4, R132, R140.reuse, R4 ;  /* 0x0000008c8404723c */ /* 0x080ff00000001804 */
[C---:B------:R-:W-:Y:S08]  /*a1c0*/  HMMA.16816.F32 R8, R136.reuse, R140, R8 ;  /* 0x0000008c8808723c */ /* 0x040ff00000001808 */
[-C--:B------:R-:W-:Y:S08]  /*a1d0*/  HMMA.16816.F32 R12, R136, R142.reuse, R12 ;  /* 0x0000008e880c723c */ /* 0x080ff0000000180c */
[C---:B------:R-:W-:Y:S01]  /*a1e0*/  HMMA.16816.F32 R16, R132.reuse, R142, R16 ;  /* 0x0000008e8410723c */ /* 0x040fe20000001810 */
[----:B------:R-:W2:Y:S07]  /*a1f0*/  LDSM.16.MT88.4 R140, [R225+0x2100] ;  /* 0x00210000e18c783b */ /* 0x000eae0000004200 */
[-C--:B-1----:R-:W-:Y:S08]  /*a200*/  HMMA.16816.F32 R20, R132, R144.reuse, R20 ;  /* 0x000000908414723c */ /* 0x082ff00000001814 */
[C---:B------:R-:W-:Y:S07]  /*a210*/  HMMA.16816.F32 R24, R136.reuse, R144, R24 ;  /* 0x000000908818723c */ /* 0x040fee0000001818 */
[--C-:B------:R-:W-:Y:S01]  /*a220*/  FFMA.FTZ R144, R217, c[0x0][0x2d0], -R173.reuse ;  /* 0x0000b400d9907a23 */ /* 0x100fe200000108ad */
[-C--:B------:R-:W-:Y:S03]  /*a230*/  HMMA.16816.F32 R28, R136, R146.reuse, R28 ;  /* 0x00000092881c723c */ /* 0x080fe6000000181c */
[----:B------:R1:W-:Y:S01]  /*a240*/  MUFU.EX2 R208, R144 ;  /* 0x0000009000d07308 */ /* 0x0003e20000000800 */
[----:B------:R-:W-:Y:S04]  /*a250*/  MOV R217, R184 ;  /* 0x000000b800d97202 */ /* 0x000fe80000000f00 */
[C---:B------:R-:W-:Y:S08]  /*a260*/  HMMA.16816.F32 R32, R132.reuse, R146, R32 ;  /* 0x000000928420723c */ /* 0x040ff00000001820 */
[-C--:B------:R-:W-:Y:S08]  /*a270*/  HMMA.16816.F32 R36, R132, R148.reuse, R36 ;  /* 0x000000948424723c */ /* 0x080ff00000001824 */
[C---:B------:R-:W-:Y:S04]  /*a280*/  HMMA.16816.F32 R40, R136.reuse, R148, R40 ;  /* 0x000000948828723c */ /* 0x040fe80000001828 */
[--C-:B-1----:R-:W-:Y:S01]  /*a290*/  FFMA.FTZ R144, R218, c[0x0][0x2d0], -R173.reuse ;  /* 0x0000b400da907a23 */ /* 0x102fe200000108ad */
[----:B------:R-:W-:Y:S02]  /*a2a0*/  MOV R218, R200 ;  /* 0x000000c800da7202 */ /* 0x000fe40000000f00 */
[--C-:B------:R-:W-:Y:S01]  /*a2b0*/  FFMA.FTZ R148, R220, c[0x0][0x2d0], -R174.reuse ;  /* 0x0000b400dc947a23 */ /* 0x100fe200000108ae */
[-C--:B------:R-:W-:Y:S01]  /*a2c0*/  HMMA.16816.F32 R44, R136, R150.reuse, R44 ;  /* 0x00000096882c723c */ /* 0x080fe2000000182c */
[----:B------:R1:W-:Y:S03]  /*a2d0*/  MUFU.EX2 R209, R144 ;  /* 0x0000009000d17308 */ /* 0x0003e60000000800 */
[----:B------:R-:W-:Y:S04]  /*a2e0*/  MOV R220, R162 ;  /* 0x000000a200dc7202 */ /* 0x000fe80000000f00 */
[C---:B------:R-:W-:Y:S03]  /*a2f0*/  HMMA.16816.F32 R48, R132.reuse, R150, R48 ;  /* 0x000000968430723c */ /* 0x040fe60000001830 */
[----:B------:R3:W-:Y:S05]  /*a300*/  MUFU.EX2 R206, R148 ;  /* 0x0000009400ce7308 */ /* 0x0007ea0000000800 */
[-C--:B------:R-:W-:Y:S08]  /*a310*/  HMMA.16816.F32 R52, R132, R152.reuse, R52 ;  /* 0x000000988434723c */ /* 0x080ff00000001834 */
[C---:B------:R-:W-:Y:S04]  /*a320*/  HMMA.16816.F32 R56, R136.reuse, R152, R56 ;  /* 0x000000988838723c */ /* 0x040fe80000001838 */
[--C-:B-1----:R-:W-:Y:S01]  /*a330*/  FFMA.FTZ R144, R219, c[0x0][0x2d0], -R174.reuse ;  /* 0x0000b400db907a23 */ /* 0x102fe200000108ae */
[----:B------:R-:W-:Y:S02]  /*a340*/  MOV R219, R163 ;  /* 0x000000a300db7202 */ /* 0x000fe40000000f00 */
[----:B------:R-:W-:Y:S01]  /*a350*/  MOV R153, R183 ;  /* 0x000000b700997202 */ /* 0x000fe20000000f00 */
[-C--:B------:R-:W-:Y:S01]  /*a360*/  HMMA.16816.F32 R60, R136, R154.reuse, R60 ;  /* 0x0000009a883c723c */ /* 0x080fe2000000183c */
[----:B------:R1:W4:Y:S03]  /*a370*/  MUFU.EX2 R207, R144 ;  /* 0x0000009000cf7308 */ /* 0x0003260000000800 */
[--C-:B---3--:R-:W-:Y:S01]  /*a380*/  FFMA.FTZ R148, R221, c[0x0][0x2d0], -R173.reuse ;  /* 0x0000b400dd947a23 */ /* 0x108fe200000108ad */
[----:B------:R-:W-:Y:S01]  /*a390*/  MOV R221, R161 ;  /* 0x000000a100dd7202 */ /* 0x000fe20000000f00 */
[----:B------:R-:W-:Y:S01]  /*a3a0*/  FFMA.FTZ R173, R222, c[0x0][0x2d0], -R173 ;  /* 0x0000b400dead7a23 */ /* 0x000fe200000108ad */
[----:B------:R-:W-:Y:S01]  /*a3b0*/  MOV R222, R160 ;  /* 0x000000a000de7202 */ /* 0x000fe20000000f00 */
[C---:B------:R-:W-:Y:S01]  /*a3c0*/  HMMA.16816.F32 R64, R132.reuse, R154, R64 ;  /* 0x0000009a8440723c */ /* 0x040fe20000001840 */
[----:B------:R-:W-:Y:S02]  /*a3d0*/  LDSM.16.MT88.4 R160, [R228+0x1100] ;  /* 0x00110000e4a0783b */ /* 0x000fe40000004200 */
[----:B------:R3:W-:Y:S01]  /*a3e0*/  MUFU.EX2 R205, R148 ;  /* 0x0000009400cd7308 */ /* 0x0007e20000000800 */
[----:B------:R-:W-:Y:S03]  /*a3f0*/  MOV R152, R182 ;  /* 0x000000b600987202 */ /* 0x000fe60000000f00 */
[----:B------:R-:W-:Y:S01]  /*a400*/  MOV R155, R181 ;  /* 0x000000b5009b7202 */ /* 0x000fe20000000f00 */
[-C--:B--2---:R-:W-:Y:S04]  /*a410*/  HMMA.16816.F32 R68, R132, R140.reuse, R68 ;  /* 0x0000008c8444723c */ /* 0x084fe80000001844 */
[----:B------:R-:W-:Y:S01]  /*a420*/  MOV R154, R196 ;  /* 0x000000c4009a7202 */ /* 0x000fe20000000f00 */
[----:B------:R4:W2:Y:S03]  /*a430*/  MUFU.EX2 R204, R173 ;  /* 0x000000ad00cc7308 */ /* 0x0008a60000000800 */
[C---:B------:R-:W-:Y:S01]  /*a440*/  HMMA.16816.F32 R72, R136.reuse, R140, R72 ;  /* 0x0000008c8848723c */ /* 0x040fe20000001848 */
[----:B-1----:R-:W1:Y:S06]  /*a450*/  LDSM.16.MT88.4 R144, [R226+0x2100] ;  /* 0x00210000e290783b */ /* 0x002e6c0000004200 */
[--C-:B------:R-:W-:Y:S01]  /*a460*/  FFMA.FTZ R140, R223, c[0x0][0x2d0], -R174.reuse ;  /* 0x0000b400df8c7a23 */ /* 0x100fe200000108ae */
[-C--:B------:R-:W-:Y:S03]  /*a470*/  HMMA.16816.F32 R76, R136, R142.reuse, R76 ;  /* 0x0000008e884c723c */ /* 0x080fe6000000184c */
[----:B------:R5:W-:Y:S01]  /*a480*/  MUFU.EX2 R203, R140 ;  /* 0x0000008c00cb7308 */ /* 0x000be20000000800 */
[----:B---3--:R-:W3:Y:S01]  /*a490*/  LDSM.16.MT88.4 R148, [R228+0x2100] ;  /* 0x00210000e494783b */ /* 0x008ee20000004200 */
[----:B------:R-:W-:Y:S01]  /*a4a0*/  FFMA.FTZ R174, R246, c[0x0][0x2d0], -R174 ;  /* 0x0000b400f6ae7a23 */ /* 0x000fe200000108ae */
[----:B------:R-:W-:Y:S02]  /*a4b0*/  MOV R223, R159 ;  /* 0x0000009f00df7202 */ /* 0x000fe40000000f00 */
[C---:B------:R-:W-:Y:S04]  /*a4c0*/  HMMA.16816.F32 R80, R132.reuse, R142, R80 ;  /* 0x0000008e8450723c */ /* 0x040fe80000001850 */
[----:B------:R-:W-:Y:S01]  /*a4d0*/  MOV R159, R185 ;  /* 0x000000b9009f7202 */ /* 0x000fe20000000f00 */
[----:B------:R2:W-:Y:S01]  /*a4e0*/  MUFU.EX2 R202, R174 ;  /* 0x000000ae00ca7308 */ /* 0x0005e20000000800 */
[----:B----4-:R-:W-:Y:S02]  /*a4f0*/  F2FP.PACK_AB R173, R206, R207 ;  /* 0x000000cfcead723e */ /* 0x010fe400000000ff */
[----:B------:R-:W-:Y:S04]  /*a500*/  MOV R246, R158 ;  /* 0x0000009e00f67202 */ /* 0x000fe80000000f00 */
[----:B------:R-:W-:Y:S01]  /*a510*/  MOV R158, R186 ;  /* 0x000000ba009e7202 */ /* 0x000fe20000000f00 */
[--C-:B-----5:R-:W-:Y:S01]  /*a520*/  FFMA.FTZ R140, R244, c[0x0][0x2d0], -R175.reuse ;  /* 0x0000b400f48c7a23 */ /* 0x120fe200000108af */
[----:B------:R-:W-:Y:S03]  /*a530*/  MOV R244, R191 ;  /* 0x000000bf00f47202 */ /* 0x000fe60000000f00 */
[----:B------:R4:W-:Y:S01]  /*a540*/  MUFU.EX2 R201, R140 ;  /* 0x0000008c00c97308 */ /* 0x0009e20000000800 */
[-C--:B-1----:R-:W-:Y:S03]  /*a550*/  HMMA.16816.F32 R84, R132, R144.reuse, R84 ;  /* 0x000000908454723c */ /* 0x082fe60000001854 */
[----:B--2---:R-:W-:Y:S05]  /*a560*/  F2FP.PACK_AB R174, R204, R205 ;  /* 0x000000cdccae723e */ /* 0x004fea00000000ff */
[C---:B------:R-:W-:Y:S07]  /*a570*/  HMMA.16816.F32 R88, R136.reuse, R144, R88 ;  /* 0x000000908858723c */ /* 0x040fee0000001858 */
[--C-:B------:R-:W-:Y:S01]  /*a580*/  FFMA.FTZ R144, R216, c[0x0][0x2d0], -R166.reuse ;  /* 0x0000b400d8907a23 */ /* 0x100fe200000108a6 */
[-C--:B------:R-:W-:Y:S04]  /*a590*/  HMMA.16816.F32 R92, R136, R146.reuse, R92 ;  /* 0x00000092885c723c */ /* 0x080fe8000000185c */
[----:B------:R-:W-:Y:S01]  /*a5a0*/  MOV R216, R171 ;  /* 0x000000ab00d87202 */ /* 0x000fe20000000f00 */
[--C-:B----4-:R-:W-:Y:S01]  /*a5b0*/  FFMA.FTZ R140, R245, c[0x0][0x2d0], -R175.reuse ;  /* 0x0000b400f58c7a23 */ /* 0x110fe200000108af */
[----:B------:R1:W-:Y:S02]  /*a5c0*/  MUFU.EX2 R171, R144 ;  /* 0x0000009000ab7308 */ /* 0x0003e40000000800 */
[C---:B------:R-:W-:Y:S04]  /*a5d0*/  HMMA.16816.F32 R96, R132.reuse, R146, R96 ;  /* 0x000000928460723c */ /* 0x040fe80000001860 */
[----:B------:R-:W-:Y:S04]  /*a5e0*/  MOV R245, R190 ;  /* 0x000000be00f57202 */ /* 0x000fe80000000f00 */
[-C--:B---3--:R-:W-:Y:S01]  /*a5f0*/  HMMA.16816.F32 R100, R132, R148.reuse, R100 ;  /* 0x000000948464723c */ /* 0x088fe20000001864 */
[----:B------:R2:W3:Y:S07]  /*a600*/  MUFU.EX2 R200, R140 ;  /* 0x0000008c00c87308 */ /* 0x0004ee0000000800 */
[C---:B------:R-:W-:Y:S04]  /*a610*/  HMMA.16816.F32 R104, R136.reuse, R148, R104 ;  /* 0x000000948868723c */ /* 0x040fe80000001868 */
[--C-:B-1----:R-:W-:Y:S04]  /*a620*/  FFMA.FTZ R144, R214, c[0x0][0x2d0], -R166.reuse ;  /* 0x0000b400d6907a23 */ /* 0x102fe800000108a6 */
[-C--:B------:R-:W-:Y:S01]  /*a630*/  HMMA.16816.F32 R108, R136, R150.reuse, R108 ;  /* 0x00000096886c723c */ /* 0x080fe2000000186c */
[----:B------:R1:W4:Y:S03]  /*a640*/  MUFU.EX2 R196, R144 ;  /* 0x0000009000c47308 */ /* 0x0003260000000800 */
[----:B------:R-:W-:Y:S02]  /*a650*/  MOV R149, R170 ;  /* 0x000000aa00957202 */ /* 0x000fe40000000f00 */
[----:B------:R-:W-:Y:S02]  /*a660*/  MOV R148, R180 ;  /* 0x000000b400947202 */ /* 0x000fe40000000f00 */
[C---:B------:R-:W-:Y:S04]  /*a670*/  HMMA.16816.F32 R112, R132.reuse, R150, R112 ;  /* 0x000000968470723c */ /* 0x040fe80000001870 */
[--C-:B--2---:R-:W-:Y:S01]  /*a680*/  FFMA.FTZ R140, R247, c[0x0][0x2d0], -R175.reuse ;  /* 0x0000b400f78c7a23 */ /* 0x104fe200000108af */
[----:B------:R-:W-:Y:S01]  /*a690*/  MOV R247, R189 ;  /* 0x000000bd00f77202 */ /* 0x000fe20000000f00 */
[----:B------:R-:W-:Y:S01]  /*a6a0*/  FFMA.FTZ R175, R248, c[0x0][0x2d0], -R175 ;  /* 0x0000b400f8af7a23 */ /* 0x000fe200000108af */
[----:B------:R-:W-:Y:S01]  /*a6b0*/  MOV R248, R188 ;  /* 0x000000bc00f87202 */ /* 0x000fe20000000f00 */
[----:B------:R2:W-:Y:S01]  /*a6c0*/  MUFU.EX2 R199, R140 ;  /* 0x0000008c00c77308 */ /* 0x0005e20000000800 */
[----:B------:R-:W-:Y:S03]  /*a6d0*/  LDSM.16.MT88.4 R188, [R225+0x1100] ;  /* 0x00110000e1bc783b */ /* 0x000fe60000004200 */
[----:B---3--:R-:W-:Y:S02]  /*a6e0*/  F2FP.PACK_AB R192, R200, R201 ;  /* 0x000000c9c8c0723e */ /* 0x008fe400000000ff */
[----:B------:R-:W-:Y:S02]  /*a6f0*/  MOV R214, R157 ;  /* 0x0000009d00d67202 */ /* 0x000fe40000000f00 */
[----:B------:R-:W-:Y:S02]  /*a700*/  MOV R157, R187 ;  /* 0x000000bb009d7202 */ /* 0x000fe40000000f00 */
[----:B------:R3:W5:Y:S01]  /*a710*/  MUFU.EX2 R198, R175 ;  /* 0x000000af00c67308 */ /* 0x0007620000000800 */
[--C-:B-1----:R-:W-:Y:S01]  /*a720*/  FFMA.FTZ R144, R215, c[0x0][0x2d0], -R166.reuse ;  /* 0x0000b400d7907a23 */ /* 0x102fe200000108a6 */
[----:B----4-:R-:W-:Y:S01]  /*a730*/  F2FP.PACK_AB R193, R196, R171 ;  /* 0x000000abc4c1723e */ /* 0x010fe200000000ff */
[----:B------:R-:W-:Y:S01]  /*a740*/  FFMA.FTZ R166, R172, c[0x0][0x2d0], -R166 ;  /* 0x0000b400aca67a23 */ /* 0x000fe200000108a6 */
[----:B------:R-:W-:Y:S01]  /*a750*/  F2FP.PACK_AB R172, R209, R208 ;  /* 0x000000d0d1ac723e */ /* 0x000fe200000000ff */
[----:B------:R-:W4:Y:S05]  /*a760*/  LDL.LU R215, [R1+0x24] ;  /* 0x0000240001d77983 */ /* 0x000f2a0000300800 */
[----:B------:R1:W-:Y:S01]  /*a770*/  MUFU.EX2 R170, R144 ;  /* 0x0000009000aa7308 */ /* 0x0003e20000000800 */
[----:B--2---:R-:W2:Y:S09]  /*a780*/  LDSM.16.MT88.4 R140, [R227+0x2100] ;  /* 0x00210000e38c783b */ /* 0x004eb20000004200 */
[----:B------:R-:W1:Y:S01]  /*a790*/  MUFU.EX2 R166, R166 ;  /* 0x000000a600a67308 */ /* 0x000e620000000800 */
[----:B---3--:R-:W-:Y:S02]  /*a7a0*/  F2FP.PACK_AB R175, R202, R203 ;  /* 0x000000cbcaaf723e */ /* 0x008fe400000000ff */
[----:B-----5:R-:W-:Y:S01]  /*a7b0*/  F2FP.PACK_AB R194, R198, R199 ;  /* 0x000000c7c6c2723e */ /* 0x020fe200000000ff */
[----:B-1----:R-:W1:Y:S01]  /*a7c0*/  LDSM.16.MT88.4 R144, [R226+0x1100] ;  /* 0x00110000e290783b */ /* 0x002e620000004200 */
[----:B------:R-:W-:Y:S01]  /*a7d0*/  F2FP.PACK_AB R195, R166, R170 ;  /* 0x000000aaa6c3723e */ /* 0x000fe200000000ff */
[-C--:B--2---:R-:W-:Y:S08]  /*a7e0*/  HMMA.16816.F32 R116, R132, R140.reuse, R116 ;  /* 0x0000008c8474723c */ /* 0x084ff00000001874 */
[C---:B------:R-:W-:Y:S08]  /*a7f0*/  HMMA.16816.F32 R120, R136.reuse, R140, R120 ;  /* 0x0000008c8878723c */ /* 0x040ff00000001878 */
[-C--:B------:R-:W-:Y:S08]  /*a800*/  HMMA.16816.F32 R124, R136, R142.reuse, R124 ;  /* 0x0000008e887c723c */ /* 0x080ff0000000187c */
[----:B------:R-:W-:Y:S08]  /*a810*/  HMMA.16816.F32 R128, R132, R142, R128 ;  /* 0x0000008e8480723c */ /* 0x000ff00000001880 */
[-C--:B------:R-:W-:Y:S01]  /*a820*/  HMMA.16816.F32 R176, R172, R188.reuse, R4 ;  /* 0x000000bcacb0723c */ /* 0x080fe20000001804 */
[----:B------:R-:W2:Y:S07]  /*a830*/  LDSM.16.MT88.4 R4, [R227+0x1100] ;  /* 0x00110000e304783b */ /* 0x000eae0000004200 */
[C---:B------:R-:W-:Y:S01]  /*a840*/  HMMA.16816.F32 R180, R192.reuse, R188, R8 ;  /* 0x000000bcc0b4723c */ /* 0x040fe20000001808 */
[----:B------:R-:W3:Y:S07]  /*a850*/  LDSM.16.MT88.4 R8, [R225+0x2900] ;  /* 0x00290000e108783b */ /* 0x000eee0000004200 */
[-C--:B------:R-:W-:Y:S01]  /*a860*/  HMMA.16816.F32 R184, R192, R190.reuse, R12 ;  /* 0x000000bec0b8723c */ /* 0x080fe2000000180c */
[----:B------:R-:W5:Y:S07]  /*a870*/  LDSM.16.MT88.4 R12, [R226+0x2900] ;  /* 0x00290000e20c783b */ /* 0x000f6e0000004200 */
[C---:B------:R-:W-:Y:S01]  /*a880*/  HMMA.16816.F32 R188, R172.reuse, R190, R16 ;  /* 0x000000beacbc723c */ /* 0x040fe20000001810 */
[----:B------:R-:W2:Y:S07]  /*a890*/  LDSM.16.MT88.4 R16, [R228+0x2900] ;  /* 0x00290000e410783b */ /* 0x000eae0000004200 */
[-C--:B-1----:R-:W-:Y:S07]  /*a8a0*/  HMMA.16816.F32 R132, R172, R144.reuse, R20 ;  /* 0x00000090ac84723c */ /* 0x082fee0000001814 */
[----:B------:R-:W-:Y:S01]  /*a8b0*/  MOV R23, R148 ;  /* 0x0000009400177202 */ /* 0x000fe20000000f00 */
[C---:B------:R-:W-:Y:S01]  /*a8c0*/  HMMA.16816.F32 R136, R192.reuse, R144, R24 ;  /* 0x00000090c088723c */ /* 0x040fe20000001818 */
[----:B------:R-:W4:Y:S03]  /*a8d0*/  LDL.LU R24, [R1+0x20] ;  /* 0x0000200001187983 */ /* 0x000f260000300800 */
[----:B------:R-:W-:Y:S02]  /*a8e0*/  MOV R22, R149 ;  /* 0x0000009500167202 */ /* 0x000fe40000000f00 */
[----:B------:R-:W-:Y:S02]  /*a8f0*/  MOV R21, R154 ;  /* 0x0000009a00157202 */ /* 0x000fe40000000f00 */
[-C--:B------:R-:W-:Y:S01]  /*a900*/  HMMA.16816.F32 R140, R192, R146.reuse, R28 ;  /* 0x00000092c08c723c */ /* 0x080fe2000000181c */
[----:B------:R-:W4:Y:S03]  /*a910*/  LDL.LU R29, [R1+0x18] ;  /* 0x00001800011d7983 */ /* 0x000f260000300800 */
[----:B------:R-:W-:Y:S01]  /*a920*/  MOV R20, R155 ;  /* 0x0000009b00147202 */ /* 0x000fe20000000f00 */
[----:B------:R-:W4:Y:S01]  /*a930*/  LDL.LU R28, [R1+0x1c] ;  /* 0x00001c00011c7983 */ /* 0x000f220000300800 */
        /* <DEDUP_REMOVED lines=8> */
[----:B------:R-:W-:Y:S04]  /*a9c0*/  MOV R35, R156 ;  /* 0x0000009c00237202 */ /* 0x000fe80000000f00 */
[-C--:B------:R-:W-:Y:S08]  /*a9d0*/  HMMA.16816.F32 R156, R192, R162.reuse, R44 ;  /* 0x000000a2c09c723c */ /* 0x080ff0000000182c */
[C---:B------:R-:W-:Y:S08]  /*a9e0*/  HMMA.16816.F32 R160, R172.reuse, R162, R48 ;  /* 0x000000a2aca0723c */ /* 0x040ff00000001830 */
[-C--:B--2---:R-:W-:Y:S08]  /*a9f0*/  HMMA.16816.F32 R52, R172, R4.reuse, R52 ;  /* 0x00000004ac34723c */ /* 0x084ff00000001834 */
[C---:B------:R-:W-:Y:S08]  /*aa00*/  HMMA.16816.F32 R56, R192.reuse, R4, R56 ;  /* 0x00000004c038723c */ /* 0x040ff00000001838 */
[-C--:B------:R-:W-:Y:S08]  /*aa10*/  HMMA.16816.F32 R60, R192, R6.reuse, R60 ;  /* 0x00000006c03c723c */ /* 0x080ff0000000183c */
[C---:B------:R-:W-:Y:S01]  /*aa20*/  HMMA.16816.F32 R64, R172.reuse, R6, R64 ;  /* 0x00000006ac40723c */ /* 0x040fe20000001840 */
[----:B------:R-:W1:Y:S07]  /*aa30*/  LDSM.16.MT88.4 R4, [R227+0x2900] ;  /* 0x00290000e304783b */ /* 0x000e6e0000004200 */
[-C--:B---3--:R-:W-:Y:S08]  /*aa40*/  HMMA.16816.F32 R68, R172, R8.reuse, R68 ;  /* 0x00000008ac44723c */ /* 0x088ff00000001844 */
        /* <DEDUP_REMOVED lines=15> */
[----:B----4-:R-:W-:Y:S04]  /*ab40*/  FFMA.FTZ R8, R2, R24, R31 ;  /* 0x0000001802087223 */ /* 0x010fe8000001001f */
        /* <DEDUP_REMOVED lines=56> */
.L_x_1805:
[----:B------:R-:W3:Y:S01]  /*aed0*/  S2UR UR7, SR_CTAID.X ;  /* 0x00000000000779c3 */ /* 0x000ee20000002500 */
[----:B------:R-:W-:Y:S01]  /*aee0*/  ULDC.64 UR4, c[0x0][0x2c8] ;  /* 0x0000b20000047ab9 */ /* 0x000fe20000000a00 */
[----:B------:R-:W-:Y:S01]  /*aef0*/  PLOP3.LUT P0, PT, PT, PT, UP2, 0x40, 0x0 ;  /* 0x000000000000781c */ /* 0x000fe20003f0e828 */
[----:B---3--:R-:W-:-:S04]  /*af00*/  ULEA UR7, UR7, 0x7f, 0x7 ;  /* 0x0000007f07077891 */ /* 0x008fc8000f8e383f */
        /* <DEDUP_REMOVED lines=10> */
[----:B--2---:R-:W-:-:S04]  /*afb0*/  MOV R0, UR5 ;  /* 0x0000000500007c02 */ /* 0x004fc80008000f00 */
        /* <DEDUP_REMOVED lines=9> */
.L_x_1824:
[----:B------:R-:W-:-:S04]  /*b050*/  MOV R4, c[0x0][0x32c] ;  /* 0x0000cb0000047a02 */ /* 0x000fc80000000f00 */
[----:B------:R-:W-:-:S13]  /*b060*/  ISETP.NE.AND P0, PT, R4, 0x1, PT ;  /* 0x000000010400780c */ /* 0x000fda0003f05270 */
[----:B------:R-:W-:-:S05]  /*b070*/  @P0 IMAD.HI.U32 R4, R0, c[0x0][0x330], RZ ;  /* 0x0000cc0000040a27 */ /* 0x000fca00078e00ff */
[----:B------:R-:W-:-:S05]  /*b080*/  @P0 SHF.R.U32.HI R0, RZ, c[0x0][0x334], R4 ;  /* 0x0000cd00ff000a19 */ /* 0x000fca0000011604 */
.L_x_1825:
[----:B------:R-:W-:-:S05]  /*b090*/  IMAD R0, R0, c[0x0][0x32c], RZ ;  /* 0x0000cb0000007a24 */ /* 0x000fca00078e02ff */
[----:B------:R-:W-:-:S04]  /*b0a0*/  IMNMX R2, R2, R0, !PT ;  /* 0x0000000002027217 */ /* 0x000fc80007800200 */
.L_x_1823:
[----:B------:R-:W-:-:S05]  /*b0b0*/  IADD3 R2, R2, 0x2f, RZ ;  /* 0x0000002f02027810 */ /* 0x000fca0007ffe0ff */
[----:B------:R-:W-:-:S05]  /*b0c0*/  IMAD.HI R2, R2, 0x2aaaaaab, RZ ;  /* 0x2aaaaaab02027827 */ /* 0x000fca00078e02ff */
[----:B------:R-:W-:-:S04]  /*b0d0*/  SHF.R.U32.HI R251, RZ, 0x1f, R2 ;  /* 0x0000001ffffb7819 */ /* 0x000fc80000011602 */
[----:B------:R-:W-:-:S04]  /*b0e0*/  LEA.HI.SX32 R251, R2, R251, 0x1d ;  /* 0x000000fb02fb7211 */ /* 0x000fc800078feaff */
[----:B------:R-:W-:-:S04]  /*b0f0*/  IMNMX R251, R249, R251, !PT ;  /* 0x000000fbf9fb7217 */ /* 0x000fc80007800200 */
[----:B------:R-:W-:-:S13]  /*b100*/  ISETP.GE.AND P0, PT, R242, R251, PT ;  /* 0x000000fbf200720c */ /* 0x000fda0003f06270 */
[----:B------:R-:W-:Y:S05]  /*b110*/  @!P0 BRA `(.L_x_1826) ;  /* 0x00002d5000008947 */ /* 0x000fea0003800000 */
[----:B------:R-:W-:Y:S01]  /*b120*/  IMAD.MOV.U32 R2, RZ, RZ, R168 ;  /* 0x000000ffff027224 */ /* 0x000fe200078e00a8 */
[----:B------:R-:W-:Y:S01]  /*b130*/  MOV R170, R3 ;  /* 0x0000000300aa7202 */ /* 0x000fe20000000f00 */
[----:B--2---:R-:W-:Y:S01]  /*b140*/  IMAD.MOV.U32 R0, RZ, RZ, R169 ;  /* 0x000000ffff007224 */ /* 0x004fe200078e00a9 */
[----:B------:R-:W-:Y:S01]  /*b150*/  MOV R220, R242 ;  /* 0x000000f200dc7202 */ /* 0x000fe20000000f00 */
[----:B------:R-:W-:Y:S01]  /*b160*/  IMAD.MOV.U32 R164, RZ, RZ, R167 ;  /* 0x000000ffffa47224 */ /* 0x000fe200078e00a7 */
[----:B------:R-:W-:Y:S02]  /*b170*/  MOV R252, c[0x0][0x1e0] ;  /* 0x0000780000fc7a02 */ /* 0x000fe40000000f00 */
.L_x_1827:
[----:B------:R-:W2:Y:S01]  /*b180*/  LDL.64 R166, [R1+0x38] ;  /* 0x0000380001a67983 */ /* 0x000ea20000100a00 */
[----:B------:R-:W-:Y:S05]  /*b190*/  DEPBAR.LE SB0, 0x0 ;  /* 0x000080000000791a */ /* 0x000fea0000000000 */
[----:B------:R-:W-:Y:S01]  /*b1a0*/  BAR.SYNC.DEFER_BLOCKING 0x0 ;  /* 0x0000000000007b1d */ /* 0x000fe20000010000 */
[----:B------:R-:W-:Y:S02]  /*b1b0*/  ISETP.GT.AND P6, PT, R249, R220, PT ;  /* 0x000000dcf900720c */ /* 0x000fe40003fc4270 */
[C---:B------:R-:W-:Y:S11]  /*b1c0*/  IADD3 R242, R220.reuse, -0x1, RZ ;  /* 0xffffffffdcf27810 */ /* 0x040ff60007ffe0ff */
[----:B------:R-:W-:Y:S01]  /*b1d0*/  @!P6 SHF.R.S32.HI R3, RZ, 0x1f, R220 ;  /* 0x0000001fff03e819 */ /* 0x000fe200000114dc */
[C---:B------:R-:W-:Y:S04]  /*b1e0*/  @!P6 IMAD.WIDE.U32 R40, R220.reuse, c[0x0][0x208], RZ ;  /* 0x00008200dc28ea25 */ /* 0x040fe800078e00ff */
[----:B------:R-:W-:Y:S04]  /*b1f0*/  @!P6 IMAD R3, R3, c[0x0][0x208], RZ ;  /* 0x000082000303ea24 */ /* 0x000fe800078e02ff */
[----:B------:R-:W-:Y:S01]  /*b200*/  @!P6 IMAD R3, R220, c[0x0][0x20c], R3 ;  /* 0x00008300dc03ea24 */ /* 0x000fe200078e0203 */
[----:B------:R-:W2:Y:S04]  /*b210*/  LDL.64 R42, [R1+0x48] ;  /* 0x00004800012a7983 */ /* 0x000ea80000100a00 */
[----:B------:R-:W-:Y:S02]  /*b220*/  @!P6 IADD3 R3, R41, R3, RZ ;  /* 0x000000032903e210 */ /* 0x000fe40007ffe0ff */
[----:B-----5:R-:W-:Y:S03]  /*b230*/  LDSM.16.M88.4 R48, [R231+0x6100] ;  /* 0x00610000e730783b */ /* 0x020fe60000000200 */
[----:B------:R-:W-:Y:S05]  /*b240*/  @!P6 IMAD R165, R3, 0x30, RZ ;  /* 0x0000003003a5e824 */ /* 0x000fea00078e02ff */
[----:B------:R-:W1:Y:S08]  /*b250*/  LDSM.16.M88.4 R16, [R224+0x3100] ;  /* 0x00310000e010783b */ /* 0x000e700000000200 */
[----:B------:R-:W3:Y:S08]  /*b260*/  LDSM.16.M88.4 R44, [R231+0x8100] ;  /* 0x00810000e72c783b */ /* 0x000ef00000000200 */
[----:B------:R-:W4:Y:S08]  /*b270*/  LDSM.16.M88.4 R32, [R224+0x3900] ;  /* 0x00390000e020783b */ /* 0x000f300000000200 */
[----:B------:R-:W4:Y:S08]  /*b280*/  LDSM.16.M88.4 R172, [R224+0x4100] ;  /* 0x00410000e0ac783b */ /* 0x000f300000000200 */
[----:B------:R-:W-:Y:S01]  /*b290*/  LDSM.16.M88.4 R192, [R233+0x6100] ;  /* 0x00610000e9c0783b */ /* 0x000fe20000000200 */
[-C--:B-1----:R-:W-:Y:S07]  /*b2a0*/  HMMA.16816.F32 R4, R48, R16.reuse, RZ ;  /* 0x000000103004723c */ /* 0x082fee00000018ff */
[----:B------:R-:W1:Y:S01]  /*b2b0*/  LDSM.16.M88.4 R196, [R235] ;  /* 0x00000000ebc4783b */ /* 0x000e620000000200 */
[C---:B---3--:R-:W-:Y:S07]  /*b2c0*/  HMMA.16816.F32 R8, R44.reuse, R16, RZ ;  /* 0x000000102c08723c */ /* 0x048fee00000018ff */
[----:B------:R-:W3:Y:S01]  /*b2d0*/  LDSM.16.M88.4 R200, [R233+0x8100] ;  /* 0x00810000e9c8783b */ /* 0x000ee20000000200 */
[-C--:B------:R-:W-:Y:S07]  /*b2e0*/  HMMA.16816.F32 R12, R44, R18.reuse, RZ ;  /* 0x000000122c0c723c */ /* 0x080fee00000018ff */
[----:B------:R-:W1:Y:S01]  /*b2f0*/  LDSM.16.M88.4 R204, [R241] ;  /* 0x00000000f1cc783b */ /* 0x000e620000000200 */
[C---:B------:R-:W-:Y:S07]  /*b300*/  HMMA.16816.F32 R16, R48.reuse, R18, RZ ;  /* 0x000000123010723c */ /* 0x040fee00000018ff */
[----:B------:R-:W1:Y:S01]  /*b310*/  LDSM.16.M88.4 R208, [R240] ;  /* 0x00000000f0d0783b */ /* 0x000e620000000200 */
[-C--:B----4-:R-:W-:Y:S08]  /*b320*/  HMMA.16816.F32 R20, R48, R32.reuse, RZ ;  /* 0x000000203014723c */ /* 0x090ff000000018ff */
[C---:B------:R-:W-:Y:S08]  /*b330*/  HMMA.16816.F32 R24, R44.reuse, R32, RZ ;  /* 0x000000202c18723c */ /* 0x040ff000000018ff */
[-C--:B------:R-:W-:Y:S08]  /*b340*/  HMMA.16816.F32 R28, R44, R34.reuse, RZ ;  /* 0x000000222c1c723c */ /* 0x080ff000000018ff */
[C---:B------:R-:W-:Y:S08]  /*b350*/  HMMA.16816.F32 R32, R48.reuse, R34, RZ ;  /* 0x000000223020723c */ /* 0x040ff000000018ff */
[-C--:B------:R-:W-:Y:S01]  /*b360*/  HMMA.16816.F32 R36, R48, R172.reuse, RZ ;  /* 0x000000ac3024723c */ /* 0x080fe200000018ff */
[----:B--2---:R-:W-:Y:S05]  /*b370*/  @!P6 MOV R166, R42 ;  /* 0x0000002a00a6e202 */ /* 0x004fea0000000f00 */
[----:B------:R-:W-:Y:S02]  /*b380*/  @!P6 IMAD.WIDE.U32 R166, R40, 0x30, R166 ;  /* 0x0000003028a6e825 */ /* 0x000fe400078e00a6 */
[C---:B------:R-:W-:Y:S04]  /*b390*/  HMMA.16816.F32 R40, R44.reuse, R172, RZ ;  /* 0x000000ac2c28723c */ /* 0x040fe800000018ff */
[C---:B------:R-:W-:Y:S02]  /*b3a0*/  @!P6 SHF.L.U32 R3, R166.reuse, 0x1, RZ ;  /* 0x00000001a603e819 */ /* 0x040fe400000006ff */
[----:B------:R-:W-:Y:S02]  /*b3b0*/  @!P6 IADD3 R165, R167, R165, RZ ;  /* 0x000000a5a7a5e210 */ /* 0x000fe40007ffe0ff */
[C---:B------:R-:W-:Y:S01]  /*b3c0*/  @!P6 IADD3 R168, P0, R3.reuse, c[0x0][0x1f8], RZ ;  /* 0x00007e0003a8ea10 */ /* 0x040fe20007f1e0ff */
[-C--:B------:R-:W-:Y:S03]  /*b3d0*/  HMMA.16816.F32 R44, R44, R174.reuse, RZ ;  /* 0x000000ae2c2c723c */ /* 0x080fe600000018ff */
[----:B------:R-:W-:Y:S02]  /*b3e0*/  @!P6 SHF.L.U64.HI R167, R166, 0x1, R165 ;  /* 0x00000001a6a7e819 */ /* 0x000fe400000102a5 */
[----:B------:R-:W-:Y:S02]  /*b3f0*/  @!P6 IADD3 R3, P5, R3, 0x80, RZ ;  /* 0x000000800303e810 */ /* 0x000fe40007fbe0ff */
[----:B------:R-:W-:Y:S01]  /*b400*/  @!P6 IADD3.X R169, R167, c[0x0][0x1fc], RZ, P0, !PT ;  /* 0x00007f00a7a9ea10 */ /* 0x000fe200007fe4ff */
[----:B------:R-:W-:Y:S04]  /*b410*/  HMMA.16816.F32 R48, R48, R174, RZ ;  /* 0x000000ae3030723c */ /* 0x000fe800000018ff */
[----:B------:R-:W-:Y:S01]  /*b420*/  @!PT LDS RZ, [RZ] ;  /* 0x00000000fffff984 */ /* 0x000fe20000000800 */
[----:B------:R-:W-:Y:S01]  /*b430*/  @!PT LDS RZ, [RZ] ;  /* 0x00000000fffff984 */ /* 0x000fe20000000800 */
[----:B------:R-:W-:Y:S01]  /*b440*/  @!PT LDS RZ, [RZ] ;  /* 0x00000000fffff984 */ /* 0x000fe20000000800 */
[----:B------:R2:W-:Y:S01]  /*b450*/  @!P6 LDGSTS.E.BYPASS.LTC128B.128 [R243+0x100], [R168.64], !P4 ;  /* 0x00100000a8f3efae */ /* 0x0005e2000e101d4e */
[----:B------:R-:W-:Y:S02]  /*b460*/  @!P6 IADD3 R212, P2, R3, c[0x0][0x1f8], RZ ;  /* 0x00007e0003d4ea10 */ /* 0x000fe40007f5e0ff */
[----:B------:R-:W-:Y:S01]  /*b470*/  @!P6 IADD3 R166, P1, R168, UR9, RZ ;  /* 0x00000009a8a6ec10 */ /* 0x000fe2000ff3e0ff */
[-C--:B-1----:R-:W-:Y:S05]  /*b480*/  HMMA.16816.F32 R4, R192, R196.reuse, R4 ;  /* 0x000000c4c004723c */ /* 0x082fea0000001804 */
[----:B------:R-:W-:Y:S02]  /*b490*/  @!P6 IADD3.X R213, RZ, c[0x0][0x1fc], R167, P2, P5 ;  /* 0x00007f00ffd5ea10 */ /* 0x000fe400017ea4a7 */
[----:B------:R-:W-:Y:S01]  /*b4a0*/  @!P6 IADD3.X R167, R169, UR11, RZ, P1, !PT ;  /* 0x0000000ba9a7ec10 */ /* 0x000fe20008ffe4ff */
[C---:B---3--:R-:W-:Y:S02]  /*b4b0*/  HMMA.16816.F32 R8, R200.reuse, R196, R8 ;  /* 0x000000c4c808723c */ /* 0x048fe40000001808 */
[----:B------:R1:W-:Y:S02]  /*b4c0*/  @!P6 LDGSTS.E.BYPASS.LTC128B.128 [R243+0x1900], [R212.64], !P3 ;  /* 0x01900000d4f3efae */ /* 0x0003e4000d901d4e */
[----:B------:R-:W-:Y:S02]  /*b4d0*/  @!P6 IADD3 R172, P0, R166, UR9, RZ ;  /* 0x00000009a6acec10 */ /* 0x000fe4000ff1e0ff */
[----:B------:R-:W-:Y:S02]  /*b4e0*/  ISETP.GT.AND P5, PT, R220, R249, PT ;  /* 0x000000f9dc00720c */ /* 0x000fe40003fa4270 */
[-C--:B------:R-:W-:Y:S02]  /*b4f0*/  HMMA.16816.F32 R12, R200, R198.reuse, R12 ;  /* 0x000000c6c80c723c */ /* 0x080fe4000000180c */
[----:B------:R4:W-:Y:S02]  /*b500*/  @!P6 LDGSTS.E.BYPASS.LTC128B.128 [R243+0x900], [R166.64], !P4 ;  /* 0x00900000a6f3efae */ /* 0x0009e4000e101d4e */
[----:B------:R-:W-:Y:S04]  /*b510*/  @!P6 IADD3.X R173, R167, UR11, RZ, P0, !PT ;  /* 0x0000000ba7adec10 */ /* 0x000fe800087fe4ff */
[C---:B------:R-:W-:Y:S02]  /*b520*/  HMMA.16816.F32 R16, R192.reuse, R198, R16 ;  /* 0x000000c6c010723c */ /* 0x040fe40000001810 */
[----:B------:R4:W-:Y:S06]  /*b530*/  @!P6 LDGSTS.E.BYPASS.LTC128B.128 [R243+0x2100], [R166.64+0x80], !P3 ;  /* 0x02100080a6f3efae */ /* 0x0009ec000d901d4e */
[-C--:B------:R-:W-:Y:S02]  /*b540*/  HMMA.16816.F32 R20, R192, R204.reuse, R20 ;  /* 0x000000ccc014723c */ /* 0x080fe40000001814 */
[----:B------:R4:W-:Y:S06]  /*b550*/  @!P6 LDGSTS.E.BYPASS.LTC128B.128 [R243+0x1100], [R172.64], !P4 ;  /* 0x01100000acf3efae */ /* 0x0009ec000e101d4e */
[C---:B------:R-:W-:Y:S02]  /*b560*/  HMMA.16816.F32 R24, R200.reuse, R204, R24 ;  /* 0x000000ccc818723c */ /* 0x040fe40000001818 */
[----:B------:R4:W-:Y:S06]  /*b570*/  @!P6 LDGSTS.E.BYPASS.LTC128B.128 [R243+0x2900], [R172.64+0x80], !P3 ;  /* 0x02900080acf3efae */ /* 0x0009ec000d901d4e */
[-C--:B------:R-:W-:Y:S02]  /*b580*/  HMMA.16816.F32 R28, R200, R206.reuse, R28 ;  /* 0x000000cec81c723c */ /* 0x080fe4000000181c */
[----:B-1----:R-:W-:Y:S06]  /*b590*/  LDSM.16.M88.4 R212, [R230+0x3100] ;  /* 0x00310000e6d4783b */ /* 0x002fec0000000200 */
[C---:B------:R-:W-:Y:S02]  /*b5a0*/  HMMA.16816.F32 R32, R192.reuse, R206, R32 ;  /* 0x000000cec020723c */ /* 0x040fe40000001820 */
[----:B------:R-:W0:Y:S06]  /*b5b0*/  LDGDEPBAR ;  /* 0x00000000000079af */ /* 0x000e2c0000000000 */
[-C--:B------:R-:W-:Y:S02]  /*b5c0*/  HMMA.16816.F32 R36, R192, R208.reuse, R36 ;  /* 0x000000d0c024723c */ /* 0x080fe40000001824 */
[----:B------:R-:W-:Y:S06]  /*b5d0*/  LDSM.16.M88.4 R216, [R232+0x8100] ;  /* 0x00810000e8d8783b */ /* 0x000fec0000000200 */
[C---:B------:R-:W-:Y:S02]  /*b5e0*/  HMMA.16816.F32 R40, R200.reuse, R208, R40 ;  /* 0x000000d0c828723c */ /* 0x040fe40000001828 */
[----:B----4-:R-:W1:Y:S06]  /*b5f0*/  LDSM.16.M88.4 R172, [R232+0x6100] ;  /* 0x00610000e8ac783b */ /* 0x010e6c0000000200 */
[-C--:B------:R-:W-:Y:S02]  /*b600*/  HMMA.16816.F32 R44, R200, R210.reuse, R44 ;  /* 0x000000d2c82c723c */ /* 0x080fe4000000182c */
[----:B------:R-:W4:Y:S06]  /*b610*/  LDSM.16.M88.4 R196, [R230+0x3900] ;  /* 0x00390000e6c4783b */ /* 0x000f2c0000000200 */
[----:B------:R-:W-:Y:S02]  /*b620*/  HMMA.16816.F32 R48, R192, R210, R48 ;  /* 0x000000d2c030723c */ /* 0x000fe40000001830 */
[----:B------:R-:W2:Y:S08]  /*b630*/  LDSM.16.M88.4 R200, [R230+0x4100] ;  /* 0x00410000e6c8783b */ /* 0x000eb00000000200 */
[----:B------:R-:W-:Y:S08]  /*b640*/  LDSM.16.M88.4 R192, [R234+0x6100] ;  /* 0x00610000eac0783b */ /* 0x000ff00000000200 */
[----:B------:R-:W2:Y:S01]  /*b650*/  LDSM.16.M88.4 R204, [R229] ;  /* 0x00000000e5cc783b */ /* 0x000ea20000000200 */
[-C--:B-1----:R-:W-:Y:S07]  /*b660*/  HMMA.16816.F32 R4, R172, R212.reuse, R4 ;  /* 0x000000d4ac04723c */ /* 0x082fee0000001804 */
[----:B------:R-:W1:Y:S01]  /*b670*/  LDSM.16.M88.4 R208, [R234+0x8100] ;  /* 0x00810000ead0783b */ /* 0x000e620000000200 */
[C---:B------:R-:W-:Y:S08]  /*b680*/  HMMA.16816.F32 R8, R216.reuse, R212, R8 ;  /* 0x000000d4d808723c */ /* 0x040ff00000001808 */
        /* <DEDUP_REMOVED lines=13> */
[----:B------:R-:W2:Y:S07]  /*b760*/  LDSM.16.M88.4 R172, [R229+0x1000] ;  /* 0x00100000e5ac783b */ /* 0x000eae0000000200 */
[-C--:B------:R-:W-:Y:S01]  /*b770*/  HMMA.16816.F32 R4, R192, R204.reuse, R4 ;  /* 0x000000ccc004723c */ /* 0x080fe20000001804 */
[----:B------:R-:W4:Y:S07]  /*b780*/  LDSM.16.M88.4 R200, [R224+0x4900] ;  /* 0x00490000e0c8783b */ /* 0x000f2e0000000200 */
        /* <DEDUP_REMOVED lines=14> */
[----:B------:R-:W-:Y:S07]  /*b870*/  LDSM.16.M88.4 R172, [R233+0xa100] ;  /* 0x00a10000e9ac783b */ /* 0x000fee0000000200 */
[-C--:B----4-:R-:W-:Y:S01]  /*b880*/  HMMA.16816.F32 R4, R196, R200.reuse, R4 ;  /* 0x000000c8c404723c */ /* 0x090fe20000001804 */
[----:B------:R-:W2:Y:S07]  /*b890*/  LDSM.16.M88.4 R192, [R239] ;  /* 0x00000000efc0783b */ /* 0x000eae0000000200 */
[C---:B------:R-:W-:Y:S08]  /*b8a0*/  HMMA.16816.F32 R8, R216.reuse, R200, R8 ;  /* 0x000000c8d808723c */ /* 0x040ff00000001808 */
[-C--:B------:R-:W-:Y:S08]  /*b8b0*/  HMMA.16816.F32 R12, R216, R202.reuse, R12 ;  /* 0x000000cad80c723c */ /* 0x080ff0000000180c */
[C---:B------:R-:W-:Y:S01]  /*b8c0*/  HMMA.16816.F32 R16, R196.reuse, R202, R16 ;  /* 0x000000cac410723c */ /* 0x040fe20000001810 */
[----:B------:R-:W4:Y:S07]  /*b8d0*/  LDSM.16.M88.4 R200, [R238] ;  /* 0x00000000eec8783b */ /* 0x000f2e0000000200 */
        /* <DEDUP_REMOVED lines=8> */
[----:B------:R-:W-:Y:S07]  /*b960*/  LDSM.16.M88.4 R216, [R232+0xc100] ;  /* 0x00c10000e8d8783b */ /* 0x000fee0000000200 */
[----:B------:R-:W-:Y:S01]  /*b970*/  HMMA.16816.F32 R48, R196, R214, R48 ;  /* 0x000000d6c430723c */ /* 0x000fe20000001830 */
[----:B------:R-:W-:Y:S07]  /*b980*/  LDSM.16.M88.4 R196, [R232+0xa100] ;  /* 0x00a10000e8c4783b */ /* 0x000fee0000000200 */
[-C--:B--2---:R-:W-:Y:S01]  /*b990*/  HMMA.16816.F32 R4, R172, R192.reuse, R4 ;  /* 0x000000c0ac04723c */ /* 0x084fe20000001804 */
[----:B------:R-:W2:Y:S07]  /*b9a0*/  LDSM.16.M88.4 R212, [R230+0x4900] ;  /* 0x00490000e6d4783b */ /* 0x000eae0000000200 */
[C---:B------:R-:W-:Y:S08]  /*b9b0*/  HMMA.16816.F32 R8, R208.reuse, R192, R8 ;  /* 0x000000c0d008723c */ /* 0x040ff00000001808 */
[-C--:B------:R-:W-:Y:S08]  /*b9c0*/  HMMA.16816.F32 R12, R208, R194.reuse, R12 ;  /* 0x000000c2d00c723c */ /* 0x080ff0000000180c */
[C---:B------:R-:W-:Y:S01]  /*b9d0*/  HMMA.16816.F32 R16, R172.reuse, R194, R16 ;  /* 0x000000c2ac10723c */ /* 0x040fe20000001810 */
[----:B------:R-:W2:Y:S07]  /*b9e0*/  LDSM.16.M88.4 R192, [R230+0x5100] ;  /* 0x00510000e6c0783b */ /* 0x000eae0000000200 */
[-C--:B----4-:R-:W-:Y:S08]  /*b9f0*/  HMMA.16816.F32 R20, R172, R200.reuse, R20 ;  /* 0x000000c8ac14723c */ /* 0x090ff00000001814 */
[C---:B------:R-:W-:Y:S08]  /*ba00*/  HMMA.16816.F32 R24, R208.reuse, R200, R24 ;  /* 0x000000c8d018723c */ /* 0x040ff00000001818 */
[-C--:B------:R-:W-:Y:S08]  /*ba10*/  HMMA.16816.F32 R28, R208, R202.reuse, R28 ;  /* 0x000000cad01c723c */ /* 0x080ff0000000181c */
[C---:B------:R-:W-:Y:S01]  /*ba20*/  HMMA.16816.F32 R32, R172.reuse, R202, R32 ;  /* 0x000000caac20723c */ /* 0x040fe20000001820 */
[----:B------:R-:W-:Y:S07]  /*ba30*/  LDSM.16.M88.4 R200, [R234+0xa100] ;  /* 0x00a10000eac8783b */ /* 0x000fee0000000200 */
[-C--:B-1----:R-:W-:Y:S08]  /*ba40*/  HMMA.16816.F32 R36, R172, R204.reuse, R36 ;  /* 0x000000ccac24723c */ /* 0x082ff00000001824 */
[C---:B------:R-:W-:Y:S08]  /*ba50*/  HMMA.16816.F32 R40, R208.reuse, R204, R40 ;  /* 0x000000ccd028723c */ /* 0x040ff00000001828 */
[-C--:B------:R-:W-:Y:S01]  /*ba60*/  HMMA.16816.F32 R44, R208, R206.reuse, R44 ;  /* 0x000000ced02c723c */ /* 0x080fe2000000182c */
[----:B------:R-:W-:Y:S07]  /*ba70*/  LDSM.16.M88.4 R208, [R236+0xc100] ;  /* 0x00c10000ecd0783b */ /* 0x000fee0000000200 */
[----:B------:R-:W-:Y:S01]  /*ba80*/  HMMA.16816.F32 R48, R172, R206, R48 ;  /* 0x000000ceac30723c */ /* 0x000fe20000001830 */
[----:B------:R-:W1:Y:S07]  /*ba90*/  LDSM.16.M88.4 R172, [R230+0x5900] ;  /* 0x00590000e6ac783b */ /* 0x000e6e0000000200 */
[-C--:B--2---:R-:W-:Y:S01]  /*baa0*/  HMMA.16816.F32 R4, R196, R212.reuse, R4 ;  /* 0x000000d4c404723c */ /* 0x084fe20000001804 */
[----:B------:R-:W2:Y:S07]  /*bab0*/  LDSM.16.M88.4 R204, [R229+0x1800] ;  /* 0x00180000e5cc783b */ /* 0x000eae0000000200 */
[C---:B------:R-:W-:Y:S08]  /*bac0*/  HMMA.16816.F32 R8, R216.reuse, R212, R8 ;  /* 0x000000d4d808723c */ /* 0x040ff00000001808 */
[-C--:B------:R-:W-:Y:S08]  /*bad0*/  HMMA.16816.F32 R12, R216, R214.reuse, R12 ;  /* 0x000000d6d80c723c */ /* 0x080ff0000000180c */
[C---:B------:R-:W-:Y:S01]  /*bae0*/  HMMA.16816.F32 R16, R196.reuse, R214, R16 ;  /* 0x000000d6c410723c */ /* 0x040fe20000001810 */
[----:B------:R-:W4:Y:S07]  /*baf0*/  LDSM.16.M88.4 R212, [R229+0x2000] ;  /* 0x00200000e5d4783b */ /* 0x000f2e0000000200 */
[-C--:B------:R-:W-:Y:S08]  /*bb00*/  HMMA.16816.F32 R20, R196, R192.reuse, R20 ;  /* 0x000000c0c414723c */ /* 0x080ff00000001814 */
[C---:B------:R-:W-:Y:S08]  /*bb10*/  HMMA.16816.F32 R24, R216.reuse, R192, R24 ;  /* 0x000000c0d818723c */ /* 0x040ff00000001818 */
[-C--:B------:R-:W-:Y:S08]  /*bb20*/  HMMA.16816.F32 R28, R216, R194.reuse, R28 ;  /* 0x000000c2d81c723c */ /* 0x080ff0000000181c */
[C---:B------:R-:W-:Y:S01]  /*bb30*/  HMMA.16816.F32 R32, R196.reuse, R194, R32 ;  /* 0x000000c2c420723c */ /* 0x040fe20000001820 */
[----:B------:R-:W4:Y:S01]  /*bb40*/  LDSM.16.M88.4 R192, [R229+0x2800] ;  /* 0x00280000e5c0783b */ /* 0x000f220000000200 */
[----:B------:R-:W-:Y:S06]  /*bb50*/  DEPBAR.LE SB0, 0x0 ;  /* 0x000080000000791a */ /* 0x000fec0000000000 */
[-C--:B-1----:R-:W-:Y:S01]  /*bb60*/  HMMA.16816.F32 R36, R196, R172.reuse, R36 ;  /* 0x000000acc424723c */ /* 0x082fe20000001824 */
[----:B------:R-:W-:Y:S07]  /*bb70*/  BAR.SYNC.DEFER_BLOCKING 0x0 ;  /* 0x0000000000007b1d */ /* 0x000fee0000010000 */
[C---:B------:R-:W-:Y:S07]  /*bb80*/  HMMA.16816.F32 R40, R216.reuse, R172, R40 ;  /* 0x000000acd828723c */ /* 0x040fee0000001828 */
[----:B------:R-:W-:Y:S01]  /*bb90*/  MOV R173, c[0x0][0x1e4] ;  /* 0x0000790000ad7a02 */ /* 0x000fe20000000f00 */
[-C--:B------:R-:W-:Y:S08]  /*bba0*/  HMMA.16816.F32 R44, R216, R174.reuse, R44 ;  /* 0x000000aed82c723c */ /* 0x080ff0000000182c */
[----:B------:R-:W-:Y:S01]  /*bbb0*/  HMMA.16816.F32 R48, R196, R174, R48 ;  /* 0x000000aec430723c */ /* 0x000fe20000001830 */
[----:B------:R-:W3:Y:S06]  /*bbc0*/  LDL.64 R216, [R1+0x30] ;  /* 0x0000300001d87983 */ /* 0x000eec0000100a00 */
[----:B------:R-:W3:Y:S01]  /*bbd0*/  LDL.64 R218, [R1+0x40] ;  /* 0x0000400001da7983 */ /* 0x000ee20000100a00 */
[-C--:B--2---:R-:W-:Y:S08]  /*bbe0*/  HMMA.16816.F32 R4, R200, R204.reuse, R4 ;  /* 0x000000ccc804723c */ /* 0x084ff00000001804 */
[C---:B------:R-:W-:Y:S08]  /*bbf0*/  HMMA.16816.F32 R8, R208.reuse, R204, R8 ;  /* 0x000000ccd008723c */ /* 0x040ff00000001808 */
[-C--:B------:R-:W-:Y:S08]  /*bc00*/  HMMA.16816.F32 R12, R208, R206.reuse, R12 ;  /* 0x000000ced00c723c */ /* 0x080ff0000000180c */
[C---:B------:R-:W-:Y:S04]  /*bc10*/  HMMA.16816.F32 R16, R200.reuse, R206, R16 ;  /* 0x000000cec810723c */ /* 0x040fe80000001810 */
[----:B------:R-:W-:Y:S02]  /*bc20*/  FMNMX.FTZ R165, R6, R2, !PT ;  /* 0x0000000206a57209 */ /* 0x000fe40007810000 */
[----:B------:R-:W-:Y:S02]  /*bc30*/  FMNMX.FTZ R3, R4, R0, !PT ;  /* 0x0000000004037209 */ /* 0x000fe40007810000 */
[-C--:B----4-:R-:W-:Y:S04]  /*bc40*/  HMMA.16816.F32 R20, R200, R212.reuse, R20 ;  /* 0x000000d4c814723c */ /* 0x090fe80000001814 */
        /* <DEDUP_REMOVED lines=39> */
[----:B------:R-:W-:Y:S03]  /*bec0*/  FMNMX.FTZ R165, R41, R165, !PT ;  /* 0x000000a529a57209 */ /* 0x000fe60007810000 */
[----:B------:R-:W2:Y:S01]  /*bed0*/  SHFL.BFLY PT, R167, R3, 0x2, 0x1f ;  /* 0x0c401f0003a77f89 */ /* 0x000ea200000e0000 */
[----:B------:R-:W-:Y:S04]  /*bee0*/  FMNMX.FTZ R165, R44, R165, !PT ;  /* 0x000000a52ca57209 */ /* 0x000fe80007810000 */
[----:B------:R-:W-:Y:S05]  /*bef0*/  FMNMX.FTZ R165, R45, R165, !PT ;  /* 0x000000a52da57209 */ /* 0x000fea0007810000 */
[----:B------:R-:W4:Y:S01]  /*bf00*/  SHFL.BFLY PT, R168, R165, 0x2, 0x1f ;  /* 0x0c401f00a5a87f89 */ /* 0x000f2200000e0000 */
[----:B-1----:R-:W-:Y:S02]  /*bf10*/  FMNMX.FTZ R169, R169, R166, !PT ;  /* 0x000000a6a9a97209 */ /* 0x002fe40007810000 */
[----:B------:R-:W-:Y:S05]  /*bf20*/  FMNMX.FTZ R166, R10, R170, !PT ;  /* 0x000000aa0aa67209 */ /* 0x000fea0007810000 */
[----:B------:R-:W1:Y:S01]  /*bf30*/  SHFL.BFLY PT, R171, R169, 0x1, 0x1f ;  /* 0x0c201f00a9ab7f89 */ /* 0x000e6200000e0000 */
[----:B------:R-:W-:Y:S02]  /*bf40*/  FMNMX.FTZ R166, R11, R166, !PT ;  /* 0x000000a60ba67209 */ /* 0x000fe40007810000 */
[----:B--2---:R-:W-:Y:S02]  /*bf50*/  FMNMX.FTZ R3, R3, R167, !PT ;  /* 0x000000a703037209 */ /* 0x004fe40007810000 */
[----:B------:R-:W-:Y:S03]  /*bf60*/  FMNMX.FTZ R166, R14, R166, !PT ;  /* 0x000000a60ea67209 */ /* 0x000fe60007810000 */
[----:B------:R-:W2:Y:S01]  /*bf70*/  SHFL.BFLY PT, R167, R3, 0x1, 0x1f ;  /* 0x0c201f0003a77f89 */ /* 0x000ea200000e0000 */
[----:B------:R-:W-:Y:S02]  /*bf80*/  FMNMX.FTZ R166, R15, R166, !PT ;  /* 0x000000a60fa67209 */ /* 0x000fe40007810000 */
[----:B----4-:R-:W-:Y:S02]  /*bf90*/  FMNMX.FTZ R165, R165, R168, !PT ;  /* 0x000000a8a5a57209 */ /* 0x010fe40007810000 */
[----:B------:R-:W-:Y:S03]  /*bfa0*/  FMNMX.FTZ R166, R26, R166, !PT ;  /* 0x000000a61aa67209 */ /* 0x000fe60007810000 */
[----:B------:R-:W4:Y:S01]  /*bfb0*/  SHFL.BFLY PT, R172, R165, 0x1, 0x1f ;  /* 0x0c201f00a5ac7f89 */ /* 0x000f2200000e0000 */
[----:B------:R-:W-:Y:S02]  /*bfc0*/  FMNMX.FTZ R166, R27, R166, !PT ;  /* 0x000000a61ba67209 */ /* 0x000fe40007810000 */
[----:B-1----:R-:W-:Y:S02]  /*bfd0*/  FMNMX.FTZ R169, R169, R171, !PT ;  /* 0x000000aba9a97209 */ /* 0x002fe40007810000 */
[----:B------:R-:W-:Y:S03]  /*bfe0*/  FMNMX.FTZ R166, R30, R166, !PT ;  /* 0x000000a61ea67209 */ /* 0x000fe60007810000 */
[----:B------:R-:W-:Y:S01]  /*bff0*/  FADD.FTZ R0, -R169, R0 ;  /* 0x00000000a9007221 */ /* 0x000fe20000010100 */
[----:B------:R-:W-:Y:S01]  /*c000*/  FMNMX.FTZ R166, R31, R166, !PT ;  /* 0x000000a61fa67209 */ /* 0x000fe20007810000 */
[----:B------:R-:W-:Y:S02]  /*c010*/  FMUL.FTZ R204, R169, c[0x0][0x2d0] ;  /* 0x0000b400a9cc7a20 */ /* 0x000fe40000410000 */
[----:B------:R-:W-:Y:S01]  /*c020*/  FMUL.FTZ R0, R0, c[0x0][0x2d0] ;  /* 0x0000b40000007a20 */ /* 0x000fe20000410000 */
[----:B--2---:R-:W-:Y:S01]  /*c030*/  FMNMX.FTZ R168, R3, R167, !PT ;  /* 0x000000a703a87209 */ /* 0x004fe20007810000 */
[--C-:B------:R-:W-:Y:S01]  /*c040*/  FFMA.FTZ R4, R4, c[0x0][0x2d0], -R204.reuse ;  /* 0x0000b40004047a23 */ /* 0x100fe200000108cc */
[----:B------:R-:W-:Y:S01]  /*c050*/  FMNMX.FTZ R3, R42, R166, !PT ;  /* 0x000000a62a037209 */ /* 0x000fe20007810000 */
[----:B------:R-:W-:Y:S01]  /*c060*/  FFMA.FTZ R5, R5, c[0x0][0x2d0], -R204 ;  /* 0x0000b40005057a23 */ /* 0x000fe200000108cc */
[----:B------:R1:W2:Y:S01]  /*c070*/  MUFU.EX2 R166, R0 ;  /* 0x0000000000a67308 */ /* 0x0002a20000000800 */
[C---:B------:R-:W-:Y:S02]  /*c080*/  FADD.FTZ R2, -R168.reuse, R2 ;  /* 0x00000002a8027221 */ /* 0x040fe40000010100 */
[----:B------:R-:W-:Y:S02]  /*c090*/  FMUL.FTZ R205, R168, c[0x0][0x2d0] ;  /* 0x0000b400a8cd7a20 */ /* 0x000fe40000410000 */
[----:B------:R-:W-:Y:S01]  /*c0a0*/  FMUL.FTZ R2, R2, c[0x0][0x2d0] ;  /* 0x0000b40002027a20 */ /* 0x000fe20000410000 */
[----:B----4-:R-:W-:Y:S01]  /*c0b0*/  FMNMX.FTZ R167, R165, R172, !PT ;  /* 0x000000aca5a77209 */ /* 0x010fe20007810000 */
[--C-:B------:R-:W-:Y:S02]  /*c0c0*/  FFMA.FTZ R6, R6, c[0x0][0x2d0], -R205.reuse ;  /* 0x0000b40006067a23 */ /* 0x100fe400000108cd */
[--C-:B------:R-:W-:Y:S01]  /*c0d0*/  FFMA.FTZ R7, R7, c[0x0][0x2d0], -R205.reuse ;  /* 0x0000b40007077a23 */ /* 0x100fe200000108cd */
[----:B------:R4:W4:Y:S01]  /*c0e0*/  MUFU.EX2 R165, R2 ;  /* 0x0000000200a57308 */ /* 0x0009220000000800 */
[----:B------:R-:W-:Y:S02]  /*c0f0*/  FMUL.FTZ R206, R167, c[0x0][0x2d0] ;  /* 0x0000b400a7ce7a20 */ /* 0x000fe40000410000 */
[----:B------:R-:W-:Y:S02]  /*c100*/  FFMA.FTZ R16, R16, c[0x0][0x2d0], -R204 ;  /* 0x0000b40010107a23 */ /* 0x000fe400000108cc */
[--C-:B------:R-:W-:Y:S02]  /*c110*/  FFMA.FTZ R8, R8, c[0x0][0x2d0], -R206.reuse ;  /* 0x0000b40008087a23 */ /* 0x100fe400000108ce */
[----:B------:R-:W-:Y:S02]  /*c120*/  FFMA.FTZ R9, R9, c[0x0][0x2d0], -R206 ;  /* 0x0000b40009097a23 */ /* 0x000fe400000108ce */
[----:B------:R-:W-:Y:S01]  /*c130*/  FFMA.FTZ R17, R17, c[0x0][0x2d0], -R204 ;  /* 0x0000b40011117a23 */ /* 0x000fe200000108cc */
[----:B------:R4:W-:Y:S01]  /*c140*/  MUFU.EX2 R222, R4 ;  /* 0x0000000400de7308 */ /* 0x0009e20000000800 */
[--C-:B------:R-:W-:Y:S02]  /*c150*/  FFMA.FTZ R18, R18, c[0x0][0x2d0], -R205.reuse ;  /* 0x0000b40012127a23 */ /* 0x100fe400000108cd */
[----:B------:R-:W-:Y:S01]  /*c160*/  FFMA.FTZ R19, R19, c[0x0][0x2d0], -R205 ;  /* 0x0000b40013137a23 */ /* 0x000fe200000108cd */
[----:B-1----:R-:W-:Y:S01]  /*c170*/  FMNMX.FTZ R0, R43, R3, !PT ;  /* 0x000000032b007209 */ /* 0x002fe20007810000 */
[--C-:B------:R-:W-:Y:S02]  /*c180*/  FFMA.FTZ R12, R12, c[0x0][0x2d0], -R206.reuse ;  /* 0x0000b4000c0c7a23 */ /* 0x100fe400000108ce */
[----:B------:R-:W-:Y:S01]  /*c190*/  FFMA.FTZ R13, R13, c[0x0][0x2d0], -R206 ;  /* 0x0000b4000d0d7a23 */ /* 0x000fe200000108ce */
[----:B------:R-:W-:Y:S01]  /*c1a0*/  FMNMX.FTZ R0, R46, R0, !PT ;  /* 0x000000002e007209 */ /* 0x000fe20007810000 */
[C---:B--2---:R-:W-:Y:S01]  /*c1b0*/  FMUL.FTZ R132, R166.reuse, R132 ;  /* 0x00000084a6847220 */ /* 0x044fe20000410000 */
[----:B------:R-:W-:Y:S01]  /*c1c0*/  MUFU.EX2 R223, R6 ;  /* 0x0000000600df7308 */ /* 0x000fe20000000800 */
[C---:B------:R-:W-:Y:S01]  /*c1d0*/  FMUL.FTZ R133, R166.reuse, R133 ;  /* 0x00000085a6857220 */ /* 0x040fe20000410000 */
[----:B------:R-:W-:Y:S01]  /*c1e0*/  FMNMX.FTZ R0, R47, R0, !PT ;  /* 0x000000002f007209 */ /* 0x000fe20007810000 */
[----:B------:R-:W-:Y:S02]  /*c1f0*/  FMUL.FTZ R144, R166, R144 ;  /* 0x00000090a6907220 */ /* 0x000fe40000410000 */
[----:B----4-:R-:W-:Y:S02]  /*c200*/  FADD.FTZ R2, -R167, R164 ;  /* 0x000000a4a7027221 */ /* 0x010fe40000010100 */
[----:B------:R-:W1:Y:S01]  /*c210*/  SHFL.BFLY PT, R3, R0, 0x2, 0x1f ;  /* 0x0c401f0000037f89 */ /* 0x000e6200000e0000 */
[C---:B------:R-:W-:Y:S02]  /*c220*/  FMUL.FTZ R134, R165.reuse, R134 ;  /* 0x00000086a5867220 */ /* 0x040fe40000410000 */
[----:B------:R-:W-:Y:S01]  /*c230*/  FMUL.FTZ R2, R2, c[0x0][0x2d0] ;  /* 0x0000b40002027a20 */ /* 0x000fe20000410000 */
[----:B------:R2:W-:Y:S01]  /*c240*/  MUFU.EX2 R244, R7 ;  /* 0x0000000700f47308 */ /* 0x0005e20000000800 */
[C---:B------:R-:W-:Y:S01]  /*c250*/  FMUL.FTZ R135, R165.reuse, R135 ;  /* 0x00000087a5877220 */ /* 0x040fe20000410000 */
[----:B------:R-:W-:Y:S01]  /*c260*/  @P5 SHF.R.S32.HI R4, RZ, 0x1f, R242 ;  /* 0x0000001fff045819 */ /* 0x000fe200000114f2 */
[C---:B------:R-:W-:Y:S02]  /*c270*/  FMUL.FTZ R145, R166.reuse, R145 ;  /* 0x00000091a6917220 */ /* 0x040fe40000410000 */
[C---:B------:R-:W-:Y:S02]  /*c280*/  FMUL.FTZ R146, R165.reuse, R146 ;  /* 0x00000092a5927220 */ /* 0x040fe40000410000 */
[C---:B------:R-:W-:Y:S03]  /*c290*/  FMUL.FTZ R147, R165.reuse, R147 ;  /* 0x00000093a5937220 */ /* 0x040fe60000410000 */
[----:B------:R4:W4:Y:S01]  /*c2a0*/  MUFU.EX2 R164, R2 ;  /* 0x0000000200a47308 */ /* 0x0009220000000800 */
[C---:B------:R-:W-:Y:S02]  /*c2b0*/  FMUL.FTZ R148, R166.reuse, R148 ;  /* 0x00000094a6947220 */ /* 0x040fe40000410000 */
[C---:B------:R-:W-:Y:S02]  /*c2c0*/  FMUL.FTZ R149, R166.reuse, R149 ;  /* 0x00000095a6957220 */ /* 0x040fe40000410000 */
[C---:B------:R-:W-:Y:S02]  /*c2d0*/  FMUL.FTZ R150, R165.reuse, R150 ;  /* 0x00000096a5967220 */ /* 0x040fe40000410000 */
[C---:B------:R-:W-:Y:S02]  /*c2e0*/  FMUL.FTZ R151, R165.reuse, R151 ;  /* 0x00000097a5977220 */ /* 0x040fe40000410000 */
[----:B------:R-:W-:Y:S01]  /*c2f0*/  FMUL.FTZ R160, R166, R160 ;  /* 0x000000a0a6a07220 */ /* 0x000fe20000410000 */
[----:B-1----:R-:W-:Y:S01]  /*c300*/  FMNMX.FTZ R0, R0, R3, !PT ;  /* 0x0000000300007209 */ /* 0x002fe20007810000 */
[----:B------:R-:W1:Y:S01]  /*c310*/  MUFU.EX2 R247, R5 ;  /* 0x0000000500f77308 */ /* 0x000e620000000800 */
[----:B------:R-:W-:Y:S02]  /*c320*/  FMUL.FTZ R161, R166, R161 ;  /* 0x000000a1a6a17220 */ /* 0x000fe40000410000 */
[----:B--2---:R-:W-:Y:S04]  /*c330*/  @P5 IMAD.WIDE.U32 R6, R242, c[0x0][0x1e0], RZ ;  /* 0x00007800f2065a25 */ /* 0x004fe800078e00ff */
[C---:B------:R-:W-:Y:S02]  /*c340*/  FMUL.FTZ R162, R165.reuse, R162 ;  /* 0x000000a2a5a27220 */ /* 0x040fe40000410000 */
[----:B------:R-:W-:Y:S01]  /*c350*/  FMUL.FTZ R163, R165, R163 ;  /* 0x000000a3a5a37220 */ /* 0x000fe20000410000 */
[----:B------:R-:W-:Y:S01]  /*c360*/  MUFU.EX2 R221, R8 ;  /* 0x0000000800dd7308 */ /* 0x000fe20000000800 */
[----:B------:R-:W-:Y:S01]  /*c370*/  FMUL.FTZ R52, R166, R52 ;  /* 0x00000034a6347220 */ /* 0x000fe20000410000 */
[----:B----4-:R-:W2:Y:S01]  /*c380*/  SHFL.BFLY PT, R2, R0, 0x1, 0x1f ;  /* 0x0c201f0000027f89 */ /* 0x010ea200000e0000 */
[C---:B------:R-:W-:Y:S02]  /*c390*/  FMUL.FTZ R136, R164.reuse, R136 ;  /* 0x00000088a4887220 */ /* 0x040fe40000410000 */
[C---:B------:R-:W-:Y:S02]  /*c3a0*/  FMUL.FTZ R137, R164.reuse, R137 ;  /* 0x00000089a4897220 */ /* 0x040fe40000410000 */
[C---:B------:R-:W-:Y:S03]  /*c3b0*/  FMUL.FTZ R140, R164.reuse, R140 ;  /* 0x0000008ca48c7220 */ /* 0x040fe60000410000 */
[----:B------:R4:W-:Y:S01]  /*c3c0*/  MUFU.EX2 R250, R16 ;  /* 0x0000001000fa7308 */ /* 0x0009e20000000800 */
[C---:B------:R-:W-:Y:S02]  /*c3d0*/  FMUL.FTZ R141, R164.reuse, R141 ;  /* 0x0000008da48d7220 */ /* 0x040fe40000410000 */
[C---:B------:R-:W-:Y:S01]  /*c3e0*/  FMUL.FTZ R152, R164.reuse, R152 ;  /* 0x00000098a4987220 */ /* 0x040fe20000410000 */
[----:B-1----:R-:W-:Y:S01]  /*c3f0*/  F2FP.PACK_AB R172, R247, R222 ;  /* 0x000000def7ac723e */ /* 0x002fe200000000ff */
[C---:B------:R-:W-:Y:S02]  /*c400*/  FMUL.FTZ R153, R164.reuse, R153 ;  /* 0x00000099a4997220 */ /* 0x040fe40000410000 */
[C---:B------:R-:W-:Y:S02]  /*c410*/  FMUL.FTZ R156, R164.reuse, R156 ;  /* 0x0000009ca49c7220 */ /* 0x040fe40000410000 */
[----:B------:R-:W-:Y:S01]  /*c420*/  FMUL.FTZ R157, R164, R157 ;  /* 0x0000009da49d7220 */ /* 0x000fe20000410000 */
[----:B------:R-:W1:Y:S01]  /*c430*/  MUFU.EX2 R248, R17 ;  /* 0x0000001100f87308 */ /* 0x000e620000000800 */
[----:B------:R-:W-:Y:S02]  /*c440*/  FMUL.FTZ R53, R166, R53 ;  /* 0x00000035a6357220 */ /* 0x000fe40000410000 */
[C---:B------:R-:W-:Y:S02]  /*c450*/  FMUL.FTZ R54, R165.reuse, R54 ;  /* 0x00000036a5367220 */ /* 0x040fe40000410000 */
[----:B------:R-:W-:Y:S01]  /*c460*/  FMUL.FTZ R55, R165, R55 ;  /* 0x00000037a5377220 */ /* 0x000fe20000410000 */
[----:B--2---:R-:W-:Y:S01]  /*c470*/  FMNMX.FTZ R3, R0, R2, !PT ;  /* 0x0000000200037209 */ /* 0x004fe20007810000 */
[----:B------:R-:W-:Y:S03]  /*c480*/  @P5 IMAD R2, R4, c[0x0][0x1e0], RZ ;  /* 0x0000780004025a24 */ /* 0x000fe600078e02ff */
[----:B------:R2:W-:Y:S01]  /*c490*/  MUFU.EX2 R246, R18 ;  /* 0x0000001200f67308 */ /* 0x0005e20000000800 */
[----:B------:R-:W-:Y:S02]  /*c4a0*/  FMUL.FTZ R56, R164, R56 ;  /* 0x00000038a4387220 */ /* 0x000fe40000410000 */
[----:B------:R-:W-:Y:S01]  /*c4b0*/  @P5 IMAD R2, R242, c[0x0][0x1e4], R2 ;  /* 0x00007900f2025a24 */ /* 0x000fe200078e0202 */
[----:B---3--:R-:W-:Y:S01]  /*c4c0*/  @P5 MOV R5, R217 ;  /* 0x000000d900055202 */ /* 0x008fe20000000f00 */
[----:B------:R-:W-:Y:S01]  /*c4d0*/  FADD.FTZ R0, -R3, R170 ;  /* 0x000000aa03007221 */ /* 0x000fe20000010100 */
[----:B----4-:R-:W-:Y:S01]  /*c4e0*/  @P5 SHF.L.U64.HI R16, R252, 0x5, R173 ;  /* 0x00000005fc105819 */ /* 0x010fe200000102ad */
[----:B------:R-:W-:Y:S01]  /*c4f0*/  FMUL.FTZ R57, R164, R57 ;  /* 0x00000039a4397220 */ /* 0x000fe20000410000 */
[----:B------:R-:W-:Y:S01]  /*c500*/  @P5 IADD3 R2, R7, R2, RZ ;  /* 0x0000000207025210 */ /* 0x000fe20007ffe0ff */
[----:B------:R-:W-:Y:S01]  /*c510*/  FMUL.FTZ R0, R0, c[0x0][0x2d0] ;  /* 0x0000b40000007a20 */ /* 0x000fe20000410000 */
[----:B------:R-:W-:Y:S01]  /*c520*/  @P5 MOV R4, R218 ;  /* 0x000000da00045202 */ /* 0x000fe20000000f00 */
[----:B------:R3:W-:Y:S01]  /*c530*/  MUFU.EX2 R219, R9 ;  /* 0x0000000900db7308 */ /* 0x0007e20000000800 */
[----:B------:R-:W-:Y:S01]  /*c540*/  F2FP.PACK_AB R173, R244, R223 ;  /* 0x000000dff4ad723e */ /* 0x000fe200000000ff */
[----:B------:R-:W-:Y:S01]  /*c550*/  @P5 IMAD R2, R2, 0x30, RZ ;  /* 0x0000003002025824 */ /* 0x000fe200078e02ff */
[----:B-1----:R-:W-:Y:S01]  /*c560*/  F2FP.PACK_AB R174, R248, R250 ;  /* 0x000000faf8ae723e */ /* 0x002fe200000000ff */
[----:B------:R-:W-:Y:S04]  /*c570*/  @P5 IMAD.WIDE.U32 R4, R6, 0x30, R4 ;  /* 0x0000003006045825 */ /* 0x000fe800078e0004 */
[----:B------:R-:W-:Y:S01]  /*c580*/  FMUL.FTZ R17, R166, R189 ;  /* 0x000000bda6117220 */ /* 0x000fe20000410000 */
[----:B------:R-:W-:Y:S01]  /*c590*/  @P5 SHF.L.U32 R6, R4, 0x1, RZ ;  /* 0x0000000104065819 */ /* 0x000fe200000006ff */
[----:B------:R-:W1:Y:S01]  /*c5a0*/  MUFU.EX2 R245, R19 ;  /* 0x0000001300f57308 */ /* 0x000e620000000800 */
[----:B------:R-:W-:Y:S01]  /*c5b0*/  @P5 IADD3 R2, R5, R2, RZ ;  /* 0x0000000205025210 */ /* 0x000fe20007ffe0ff */
[--C-:B------:R-:W-:Y:S01]  /*c5c0*/  FFMA.FTZ R20, R20, c[0x0][0x2d0], -R204.reuse ;  /* 0x0000b40014147a23 */ /* 0x100fe200000108cc */
[C---:B------:R-:W-:Y:S01]  /*c5d0*/  @P5 IADD3 R8, P2, R6.reuse, 0x80, RZ ;  /* 0x0000008006085810 */ /* 0x040fe20007f5e0ff */
[----:B--2---:R-:W-:Y:S01]  /*c5e0*/  FMUL.FTZ R18, R165, R190 ;  /* 0x000000bea5127220 */ /* 0x004fe20000410000 */
[----:B------:R-:W-:Y:S01]  /*c5f0*/  @P5 IADD3 R6, P0, R6, c[0x0][0x1c8], RZ ;  /* 0x0000720006065a10 */ /* 0x000fe20007f1e0ff */
[----:B------:R-:W-:Y:S01]  /*c600*/  FFMA.FTZ R21, R21, c[0x0][0x2d0], -R204 ;  /* 0x0000b40015157a23 */ /* 0x000fe200000108cc */
[----:B------:R-:W-:Y:S01]  /*c610*/  @P5 SHF.L.U64.HI R5, R4, 0x1, R2 ;  /* 0x0000000104055819 */ /* 0x000fe20000010202 */
[--C-:B------:R-:W-:Y:S01]  /*c620*/  FFMA.FTZ R22, R22, c[0x0][0x2d0], -R205.reuse ;  /* 0x0000b40016167a23 */ /* 0x100fe200000108cd */
[----:B------:R-:W-:Y:S01]  /*c630*/  @P5 IADD3 R8, P1, R8, c[0x0][0x1c8], RZ ;  /* 0x0000720008085a10 */ /* 0x000fe20007f3e0ff */
[----:B------:R-:W2:Y:S01]  /*c640*/  MUFU.EX2 R0, R0 ;  /* 0x0000000000007308 */ /* 0x000ea20000000800 */
[----:B------:R-:W-:Y:S01]  /*c650*/  @P5 IADD3.X R7, R5, c[0x0][0x1cc], RZ, P0, !PT ;  /* 0x0000730005075a10 */ /* 0x000fe200007fe4ff */
[----:B------:R-:W-:Y:S01]  /*c660*/  FFMA.FTZ R33, R33, c[0x0][0x2d0], -R204 ;  /* 0x0000b40021217a23 */ /* 0x000fe200000108cc */
[----:B------:R-:W-:Y:S01]  /*c670*/  @P5 SHF.L.U32 R2, R252, 0x5, RZ ;  /* 0x00000005fc025819 */ /* 0x000fe200000006ff */
[----:B------:R-:W-:Y:S01]  /*c680*/  FFMA.FTZ R34, R34, c[0x0][0x2d0], -R205 ;  /* 0x0000b40022227a23 */ /* 0x000fe200000108cd */
[----:B---3--:R-:W-:Y:S01]  /*c690*/  @P5 IADD3.X R9, RZ, c[0x0][0x1cc], R5, P1, P2 ;  /* 0x00007300ff095a10 */ /* 0x008fe20000fe4405 */
[----:B------:R3:W-:Y:S01]  /*c6a0*/  @P5 LDGSTS.E.BYPASS.LTC128B.128 [R243+0x3100], [R6.64], !P4 ;  /* 0x0310000006f35fae */ /* 0x0007e2000e101d4e */
[----:B------:R-:W-:Y:S01]  /*c6b0*/  @P5 IADD3 R4, P0, R6, R2, RZ ;  /* 0x0000000206045210 */ /* 0x000fe20007f1e0ff */
[--C-:B------:R-:W-:Y:S02]  /*c6c0*/  FFMA.FTZ R35, R35, c[0x0][0x2d0], -R205.reuse ;  /* 0x0000b40023237a23 */ /* 0x100fe400000108cd */
[----:B------:R4:W-:Y:S01]  /*c6d0*/  MUFU.EX2 R218, R12 ;  /* 0x0000000c00da7308 */ /* 0x0009e20000000800 */
[----:B------:R-:W-:Y:S01]  /*c6e0*/  @P5 IADD3.X R5, R7, R16, RZ, P0, !PT ;  /* 0x0000001007055210 */ /* 0x000fe200007fe4ff */
[--C-:B------:R-:W-:Y:S01]  /*c6f0*/  FFMA.FTZ R24, R24, c[0x0][0x2d0], -R206.reuse ;  /* 0x0000b40018187a23 */ /* 0x100fe200000108ce */
[----:B------:R-:W-:Y:S01]  /*c700*/  ISETP.GT.AND P0, PT, R220, R251, PT ;  /* 0x000000fbdc00720c */ /* 0x000fe20003f04270 */
[----:B------:R4:W-:Y:S01]  /*c710*/  @P5 LDGSTS.E.BYPASS.LTC128B.128 [R243+0x4900], [R8.64], !P3 ;  /* 0x0490000008f35fae */ /* 0x0009e2000d901d4e */
[----:B-1----:R-:W-:Y:S01]  /*c720*/  F2FP.PACK_AB R175, R245, R246 ;  /* 0x000000f6f5af723e */ /* 0x002fe200000000ff */
[----:B------:R-:W-:Y:S01]  /*c730*/  FMUL.FTZ R19, R165, R191 ;  /* 0x000000bfa5137220 */ /* 0x000fe20000410000 */
[----:B------:R-:W-:Y:S01]  /*c740*/  MOV R220, R242 ;  /* 0x000000f200dc7202 */ /* 0x000fe20000000f00 */
[----:B------:R-:W-:Y:S02]  /*c750*/  FFMA.FTZ R25, R25, c[0x0][0x2d0], -R206 ;  /* 0x0000b40019197a23 */ /* 0x000fe400000108ce */
[----:B------:R1:W1:Y:S01]  /*c760*/  MUFU.EX2 R217, R13 ;  /* 0x0000000d00d97308 */ /* 0x0002620000000800 */
[--C-:B------:R-:W-:Y:S01]  /*c770*/  FFMA.FTZ R36, R36, c[0x0][0x2d0], -R204.reuse ;  /* 0x0000b40024247a23 */ /* 0x100fe200000108cc */
[----:B------:R1:W-:Y:S01]  /*c780*/  @P5 LDGSTS.E.BYPASS.LTC128B.128 [R243+0x3900], [R4.64], !P4 ;  /* 0x0390000004f35fae */ /* 0x0003e2000e101d4e */
[----:B------:R-:W-:Y:S02]  /*c790*/  FFMA.FTZ R37, R37, c[0x0][0x2d0], -R204 ;  /* 0x0000b40025257a23 */ /* 0x000fe400000108cc */
[C---:B--2---:R-:W-:Y:S02]  /*c7a0*/  FMUL.FTZ R138, R0.reuse, R138 ;  /* 0x0000008a008a7220 */ /* 0x044fe40000410000 */
[C---:B------:R-:W-:Y:S02]  /*c7b0*/  FMUL.FTZ R139, R0.reuse, R139 ;  /* 0x0000008b008b7220 */ /* 0x040fe40000410000 */
[C---:B------:R-:W-:Y:S01]  /*c7c0*/  FMUL.FTZ R142, R0.reuse, R142 ;  /* 0x0000008e008e7220 */ /* 0x040fe20000410000 */
[----:B------:R2:W-:Y:S01]  /*c7d0*/  @P5 LDGSTS.E.BYPASS.LTC128B.128 [R243+0x5100], [R4.64+0x80], !P3 ;  /* 0x0510008004f35fae */ /* 0x0005e2000d901d4e */
[----:B------:R-:W-:Y:S01]  /*c7e0*/  FMUL.FTZ R143, R0, R143 ;  /* 0x0000008f008f7220 */ /* 0x000fe20000410000 */
[----:B------:R-:W-:Y:S01]  /*c7f0*/  MUFU.EX2 R216, R20 ;  /* 0x0000001400d87308 */ /* 0x000fe20000000800 */
[----:B---3--:R-:W-:Y:S01]  /*c800*/  @P5 IADD3 R6, P1, R4, R2, RZ ;  /* 0x0000000204065210 */ /* 0x008fe20007f3e0ff */
[----:B------:R-:W-:Y:S02]  /*c810*/  FMUL.FTZ R2, R3, c[0x0][0x2d0] ;  /* 0x0000b40003027a20 */ /* 0x000fe40000410000 */
[----:B----4-:R-:W-:Y:S01]  /*c820*/  FMUL.FTZ R12, R164, R184 ;  /* 0x000000b8a40c7220 */ /* 0x010fe20000410000 */
[----:B------:R-:W-:Y:S01]  /*c830*/  @P5 IADD3.X R7, R5, R16, RZ, P1, !PT ;  /* 0x0000001005075210 */ /* 0x000fe20000ffe4ff */
[--C-:B------:R-:W-:Y:S02]  /*c840*/  FFMA.FTZ R10, R10, c[0x0][0x2d0], -R2.reuse ;  /* 0x0000b4000a0a7a23 */ /* 0x100fe40000010802 */
[--C-:B------:R-:W-:Y:S02]  /*c850*/  FFMA.FTZ R11, R11, c[0x0][0x2d0], -R2.reuse ;  /* 0x0000b4000b0b7a23 */ /* 0x100fe40000010802 */
[----:B------:R3:W-:Y:S01]  /*c860*/  @P5 LDGSTS.E.BYPASS.LTC128B.128 [R243+0x4100], [R6.64], !P4 ;  /* 0x0410000006f35fae */ /* 0x0007e2000e101d4e */
[--C-:B------:R-:W-:Y:S01]  /*c870*/  FFMA.FTZ R14, R14, c[0x0][0x2d0], -R2.reuse ;  /* 0x0000b4000e0e7a23 */ /* 0x100fe20000010802 */
[----:B------:R4:W-:Y:S01]  /*c880*/  MUFU.EX2 R201, R10 ;  /* 0x0000000a00c97308 */ /* 0x0009e20000000800 */
[--C-:B------:R-:W-:Y:S02]  /*c890*/  FFMA.FTZ R15, R15, c[0x0][0x2d0], -R2.reuse ;  /* 0x0000b4000f0f7a23 */ /* 0x100fe40000010802 */
[C---:B------:R-:W-:Y:S02]  /*c8a0*/  FMUL.FTZ R8, R164.reuse, R180 ;  /* 0x000000b4a4087220 */ /* 0x040fe40000410000 */
[C---:B------:R-:W-:Y:S01]  /*c8b0*/  FMUL.FTZ R9, R164.reuse, R181 ;  /* 0x000000b5a4097220 */ /* 0x040fe20000410000 */
[----:B------:R3:W-:Y:S01]  /*c8c0*/  @P5 LDGSTS.E.BYPASS.LTC128B.128 [R243+0x5900], [R6.64+0x80], !P3 ;  /* 0x0590008006f35fae */ /* 0x0007e2000d901d4e */
[----:B-1----:R-:W-:Y:S02]  /*c8d0*/  FMUL.FTZ R13, R164, R185 ;  /* 0x000000b9a40d7220 */ /* 0x002fe40000410000 */
[----:B------:R-:W-:Y:S01]  /*c8e0*/  FMUL.FTZ R16, R166, R188 ;  /* 0x000000bca6107220 */ /* 0x000fe20000410000 */
[----:B------:R-:W1:Y:S01]  /*c8f0*/  MUFU.EX2 R200, R11 ;  /* 0x0000000b00c87308 */ /* 0x000e620000000800 */
[----:B------:R-:W-:Y:S02]  /*c900*/  FMUL.FTZ R154, R0, R154 ;  /* 0x0000009a009a7220 */ /* 0x000fe40000410000 */
[C---:B--2---:R-:W-:Y:S01]  /*c910*/  FMUL.FTZ R4, R166.reuse, R176 ;  /* 0x000000b0a6047220 */ /* 0x044fe20000410000 */
[----:B------:R-:W2:Y:S01]  /*c920*/  LDSM.16.MT88.4 R192, [R225+0x100] ;  /* 0x00010000e1c0783b */ /* 0x000ea20000004200 */
[----:B------:R-:W-:Y:S01]  /*c930*/  FMUL.FTZ R5, R166, R177 ;  /* 0x000000b1a6057220 */ /* 0x000fe20000410000 */
[----:B------:R-:W-:Y:S01]  /*c940*/  F2FP.PACK_AB R176, R219, R221 ;  /* 0x000000dddbb0723e */ /* 0x000fe200000000ff */
[C---:B------:R-:W-:Y:S02]  /*c950*/  FMUL.FTZ R155, R0.reuse, R155 ;  /* 0x0000009b009b7220 */ /* 0x040fe40000410000 */
[C---:B------:R-:W-:Y:S01]  /*c960*/  FMUL.FTZ R158, R0.reuse, R158 ;  /* 0x0000009e009e7220 */ /* 0x040fe20000410000 */
[----:B------:R1:W-:Y:S01]  /*c970*/  MUFU.EX2 R202, R14 ;  /* 0x0000000e00ca7308 */ /* 0x0003e20000000800 */
[C---:B------:R-:W-:Y:S01]  /*c980*/  FMUL.FTZ R159, R0.reuse, R159 ;  /* 0x0000009f009f7220 */ /* 0x040fe20000410000 */
[----:B------:R-:W2:Y:S01]  /*c990*/  LDSM.16.MT88.4 R196, [R226+0x100] ;  /* 0x00010000e2c4783b */ /* 0x000ea20000004200 */
[C---:B------:R-:W-:Y:S02]  /*c9a0*/  FMUL.FTZ R58, R0.reuse, R58 ;  /* 0x0000003a003a7220 */ /* 0x040fe40000410000 */
[C---:B----4-:R-:W-:Y:S02]  /*c9b0*/  FMUL.FTZ R10, R0.reuse, R182 ;  /* 0x000000b6000a7220 */ /* 0x050fe40000410000 */
[----:B------:R-:W-:Y:S02]  /*c9c0*/  FMUL.FTZ R59, R0, R59 ;  /* 0x0000003b003b7220 */ /* 0x000fe40000410000 */
[--C-:B------:R-:W-:Y:S01]  /*c9d0*/  FFMA.FTZ R26, R26, c[0x0][0x2d0], -R2.reuse ;  /* 0x0000b4001a1a7a23 */ /* 0x100fe20000010802 */
[----:B------:R-:W4:Y:S01]  /*c9e0*/  MUFU.EX2 R203, R15 ;  /* 0x0000000f00cb7308 */ /* 0x000f220000000800 */
[----:B------:R-:W-:Y:S01]  /*c9f0*/  LDSM.16.MT88.4 R188, [R225+0x1100] ;  /* 0x00110000e1bc783b */ /* 0x000fe20000004200 */
[----:B------:R-:W-:Y:S02]  /*ca00*/  FFMA.FTZ R27, R27, c[0x0][0x2d0], -R2 ;  /* 0x0000b4001b1b7a23 */ /* 0x000fe40000010802 */
[----:B---3--:R-:W-:Y:S01]  /*ca10*/  FMUL.FTZ R6, R165, R178 ;  /* 0x000000b2a5067220 */ /* 0x008fe20000410000 */
[----:B------:R-:W-:Y:S01]  /*ca20*/  F2FP.PACK_AB R178, R217, R218 ;  /* 0x000000dad9b2723e */ /* 0x000fe200000000ff */
[----:B------:R-:W-:Y:S01]  /*ca30*/  FMUL.FTZ R7, R165, R179 ;  /* 0x000000b3a5077220 */ /* 0x000fe20000410000 */
[----:B-1----:R-:W-:Y:S01]  /*ca40*/  F2FP.PACK_AB R177, R200, R201 ;  /* 0x000000c9c8b1723e */ /* 0x002fe200000000ff */
[----:B------:R-:W-:Y:S01]  /*ca50*/  FMUL.FTZ R11, R0, R183 ;  /* 0x000000b7000b7220 */ /* 0x000fe20000410000 */
[----:B------:R-:W0:Y:S01]  /*ca60*/  LDGDEPBAR ;  /* 0x00000000000079af */ /* 0x000e220000000000 */
[----:B------:R-:W1:Y:S01]  /*ca70*/  MUFU.EX2 R215, R21 ;  /* 0x0000001500d77308 */ /* 0x000e620000000800 */
[--C-:B------:R-:W-:Y:S02]  /*ca80*/  FFMA.FTZ R38, R38, c[0x0][0x2d0], -R205.reuse ;  /* 0x0000b40026267a23 */ /* 0x100fe400000108cd */
[--C-:B------:R-:W-:Y:S02]  /*ca90*/  FFMA.FTZ R39, R39, c[0x0][0x2d0], -R205.reuse ;  /* 0x0000b40027277a23 */ /* 0x100fe400000108cd */
[----:B------:R-:W-:Y:S02]  /*caa0*/  FMUL.FTZ R14, R0, R186 ;  /* 0x000000ba000e7220 */ /* 0x000fe40000410000 */
[----:B------:R-:W3:Y:S01]  /*cab0*/  LDSM.16.MT88.4 R180, [R228+0x100] ;  /* 0x00010000e4b4783b */ /* 0x000ee20000004200 */
[C---:B------:R-:W-:Y:S02]  /*cac0*/  FMUL.FTZ R60, R164.reuse, R60 ;  /* 0x0000003ca43c7220 */ /* 0x040fe40000410000 */
[----:B------:R-:W-:Y:S01]  /*cad0*/  MUFU.EX2 R212, R22 ;  /* 0x0000001600d47308 */ /* 0x000fe20000000800 */
[----:B------:R-:W-:Y:S02]  /*cae0*/  FMUL.FTZ R61, R164, R61 ;  /* 0x0000003da43d7220 */ /* 0x000fe40000410000 */
[C---:B------:R-:W-:Y:S01]  /*caf0*/  FMUL.FTZ R62, R0.reuse, R62 ;  /* 0x0000003e003e7220 */ /* 0x040fe20000410000 */
[-C--:B--2---:R-:W-:Y:S05]  /*cb00*/  HMMA.16816.F32 R4, R172, R192.reuse, R4 ;  /* 0x000000c0ac04723c */ /* 0x084fea0000001804 */
[----:B----4-:R-:W-:Y:S01]  /*cb10*/  F2FP.PACK_AB R179, R203, R202 ;  /* 0x000000cacbb3723e */ /* 0x010fe200000000ff */
[C---:B------:R-:W-:Y:S01]  /*cb20*/  FMUL.FTZ R15, R0.reuse, R187 ;  /* 0x000000bb000f7220 */ /* 0x040fe20000410000 */
[----:B------:R-:W-:Y:S01]  /*cb30*/  MUFU.EX2 R213, R33 ;  /* 0x0000002100d57308 */ /* 0x000fe20000000800 */
[----:B------:R-:W2:Y:S01]  /*cb40*/  LDSM.16.MT88.4 R184, [R227+0x100] ;  /* 0x00010000e3b8783b */ /* 0x000ea20000004200 */
[----:B------:R-:W-:Y:S03]  /*cb50*/  FMUL.FTZ R63, R0, R63 ;  /* 0x0000003f003f7220 */ /* 0x000fe60000410000 */
[C---:B------:R-:W-:Y:S04]  /*cb60*/  HMMA.16816.F32 R8, R176.reuse, R192, R8 ;  /* 0x000000c0b008723c */ /* 0x040fe80000001808 */
[C---:B------:R-:W-:Y:S01]  /*cb70*/  FMUL.FTZ R64, R166.reuse, R64 ;  /* 0x00000040a6407220 */ /* 0x040fe20000410000 */
[----:B------:R-:W-:Y:S01]  /*cb80*/  MUFU.EX2 R210, R34 ;  /* 0x0000002200d27308 */ /* 0x000fe20000000800 */
[C---:B------:R-:W-:Y:S02]  /*cb90*/  FMUL.FTZ R65, R166.reuse, R65 ;  /* 0x00000041a6417220 */ /* 0x040fe40000410000 */
[-C--:B------:R-:W-:Y:S04]  /*cba0*/  HMMA.16816.F32 R12, R176, R194.reuse, R12 ;  /* 0x000000c2b00c723c */ /* 0x080fe8000000180c */
[C---:B------:R-:W-:Y:S02]  /*cbb0*/  FMUL.FTZ R66, R165.reuse, R66 ;  /* 0x00000042a5427220 */ /* 0x040fe40000410000 */
[C---:B------:R-:W-:Y:S01]  /*cbc0*/  FMUL.FTZ R67, R165.reuse, R67 ;  /* 0x00000043a5437220 */ /* 0x040fe20000410000 */
[----:B------:R-:W-:Y:S01]  /*cbd0*/  MUFU.EX2 R209, R35 ;  /* 0x0000002300d17308 */ /* 0x000fe20000000800 */
[C---:B------:R-:W-:Y:S04]  /*cbe0*/  HMMA.16816.F32 R16, R172.reuse, R194, R16 ;  /* 0x000000c2ac10723c */ /* 0x040fe80000001810 */
[C---:B------:R-:W-:Y:S02]  /*cbf0*/  FMUL.FTZ R68, R166.reuse, R68 ;  /* 0x00000044a6447220 */ /* 0x040fe40000410000 */
[----:B------:R-:W-:Y:S02]  /*cc00*/  FMUL.FTZ R69, R166, R69 ;  /* 0x00000045a6457220 */ /* 0x000fe40000410000 */
[-C--:B------:R-:W-:Y:S01]  /*cc10*/  HMMA.16816.F32 R132, R172, R196.reuse, R132 ;  /* 0x000000c4ac84723c */ /* 0x080fe20000001884 */
[----:B------:R-:W-:Y:S03]  /*cc20*/  MUFU.EX2 R208, R24 ;  /* 0x0000001800d07308 */ /* 0x000fe60000000800 */
[C---:B------:R-:W-:Y:S02]  /*cc30*/  FMUL.FTZ R70, R165.reuse, R70 ;  /* 0x00000046a5467220 */ /* 0x040fe40000410000 */
[C---:B------:R-:W-:Y:S02]  /*cc40*/  FMUL.FTZ R71, R165.reuse, R71 ;  /* 0x00000047a5477220 */ /* 0x040fe40000410000 */
[C---:B------:R-:W-:Y:S03]  /*cc50*/  HMMA.16816.F32 R136, R176.reuse, R196, R136 ;  /* 0x000000c4b088723c */ /* 0x040fe60000001888 */
[----:B------:R-:W-:Y:S01]  /*cc60*/  MUFU.EX2 R207, R25 ;  /* 0x0000001900cf7308 */ /* 0x000fe20000000800 */
[----:B------:R-:W-:Y:S02]  /*cc70*/  FFMA.FTZ R32, R32, c[0x0][0x2d0], -R204 ;  /* 0x0000b40020207a23 */ /* 0x000fe400000108cc */
[C---:B------:R-:W-:Y:S02]  /*cc80*/  FMUL.FTZ R72, R164.reuse, R72 ;  /* 0x00000048a4487220 */ /* 0x040fe40000410000 */
[-C--:B------:R-:W-:Y:S04]  /*cc90*/  HMMA.16816.F32 R140, R176, R198.reuse, R140 ;  /* 0x000000c6b08c723c */ /* 0x080fe8000000188c */
[----:B------:R-:W-:Y:S01]  /*cca0*/  FMUL.FTZ R73, R164, R73 ;  /* 0x00000049a4497220 */ /* 0x000fe20000410000 */
[----:B------:R-:W-:Y:S01]  /*ccb0*/  MUFU.EX2 R193, R26 ;  /* 0x0000001a00c17308 */ /* 0x000fe20000000800 */
[C---:B------:R-:W-:Y:S02]  /*ccc0*/  FMUL.FTZ R74, R0.reuse, R74 ;  /* 0x0000004a004a7220 */ /* 0x040fe40000410000 */
[C---:B------:R-:W-:Y:S04]  /*ccd0*/  HMMA.16816.F32 R144, R172.reuse, R198, R144 ;  /* 0x000000c6ac90723c */ /* 0x040fe80000001890 */
[----:B------:R-:W-:Y:S02]  /*cce0*/  FMUL.FTZ R75, R0, R75 ;  /* 0x0000004b004b7220 */ /* 0x000fe40000410000 */
[C---:B------:R-:W-:Y:S01]  /*ccf0*/  FMUL.FTZ R76, R164.reuse, R76 ;  /* 0x0000004ca44c7220 */ /* 0x040fe20000410000 */
[----:B------:R4:W-:Y:S01]  /*cd00*/  MUFU.EX2 R192, R27 ;  /* 0x0000001b00c07308 */ /* 0x0009e20000000800 */
[-C--:B---3--:R-:W-:Y:S04]  /*cd10*/  HMMA.16816.F32 R148, R172, R180.reuse, R148 ;  /* 0x000000b4ac94723c */ /* 0x088fe80000001894 */
[----:B------:R-:W-:Y:S02]  /*cd20*/  FMUL.FTZ R77, R164, R77 ;  /* 0x0000004da44d7220 */ /* 0x000fe40000410000 */
[C---:B------:R-:W-:Y:S02]  /*cd30*/  FMUL.FTZ R78, R0.reuse, R78 ;  /* 0x0000004e004e7220 */ /* 0x040fe40000410000 */
[C---:B------:R-:W-:Y:S01]  /*cd40*/  HMMA.16816.F32 R152, R176.reuse, R180, R152 ;  /* 0x000000b4b098723c */ /* 0x040fe20000001898 */
[----:B------:R-:W-:Y:S03]  /*cd50*/  MUFU.EX2 R197, R36 ;  /* 0x0000002400c57308 */ /* 0x000fe60000000800 */
[----:B------:R-:W-:Y:S02]  /*cd60*/  FMUL.FTZ R79, R0, R79 ;  /* 0x0000004f004f7220 */ /* 0x000fe40000410000 */
[C---:B------:R-:W-:Y:S02]  /*cd70*/  FMUL.FTZ R80, R166.reuse, R80 ;  /* 0x00000050a6507220 */ /* 0x040fe40000410000 */
[-C--:B------:R-:W-:Y:S03]  /*cd80*/  HMMA.16816.F32 R156, R176, R182.reuse, R156 ;  /* 0x000000b6b09c723c */ /* 0x080fe6000000189c */
[----:B------:R-:W-:Y:S01]  /*cd90*/  MUFU.EX2 R196, R37 ;  /* 0x0000002500c47308 */ /* 0x000fe20000000800 */
[C---:B------:R-:W-:Y:S02]  /*cda0*/  FMUL.FTZ R81, R166.reuse, R81 ;  /* 0x00000051a6517220 */ /* 0x040fe40000410000 */
[C---:B------:R-:W-:Y:S01]  /*cdb0*/  FMUL.FTZ R82, R165.reuse, R82 ;  /* 0x00000052a5527220 */ /* 0x040fe20000410000 */
[----:B----4-:R-:W-:Y:S01]  /*cdc0*/  LDSM.16.MT88.4 R24, [R225+0x900] ;  /* 0x00090000e118783b */ /* 0x010fe20000004200 */
[C---:B------:R-:W-:Y:S04]  /*cdd0*/  HMMA.16816.F32 R160, R172.reuse, R182, R160 ;  /* 0x000000b6aca0723c */ /* 0x040fe800000018a0 */
[C---:B------:R-:W-:Y:S01]  /*cde0*/  FMUL.FTZ R83, R165.reuse, R83 ;  /* 0x00000053a5537220 */ /* 0x040fe20000410000 */
[----:B------:R3:W-:Y:S01]  /*cdf0*/  MUFU.EX2 R214, R32 ;  /* 0x0000002000d67308 */ /* 0x0007e20000000800 */
[C---:B------:R-:W-:Y:S01]  /*ce00*/  FMUL.FTZ R84, R166.reuse, R84 ;  /* 0x00000054a6547220 */ /* 0x040fe20000410000 */
[----:B------:R-:W4:Y:S01]  /*ce10*/  LDSM.16.MT88.4 R180, [R225+0x1900] ;  /* 0x00190000e1b4783b */ /* 0x000f220000004200 */
[-C--:B--2---:R-:W-:Y:S04]  /*ce20*/  HMMA.16816.F32 R52, R172, R184.reuse, R52 ;  /* 0x000000b8ac34723c */ /* 0x084fe80000001834 */
[----:B------:R-:W-:Y:S02]  /*ce30*/  FMUL.FTZ R85, R166, R85 ;  /* 0x00000055a6557220 */ /* 0x000fe40000410000 */
[C---:B------:R-:W-:Y:S02]  /*ce40*/  FMUL.FTZ R86, R165.reuse, R86 ;  /* 0x00000056a5567220 */ /* 0x040fe40000410000 */
[C---:B------:R-:W-:Y:S04]  /*ce50*/  HMMA.16816.F32 R56, R176.reuse, R184, R56 ;  /* 0x000000b8b038723c */ /* 0x040fe80000001838 */
[----:B------:R-:W-:Y:S02]  /*ce60*/  FMUL.FTZ R87, R165, R87 ;  /* 0x00000057a5577220 */ /* 0x000fe40000410000 */
[C---:B------:R-:W-:Y:S02]  /*ce70*/  FMUL.FTZ R88, R164.reuse, R88 ;  /* 0x00000058a4587220 */ /* 0x040fe40000410000 */
[-C--:B------:R-:W-:Y:S04]  /*ce80*/  HMMA.16816.F32 R60, R176, R186.reuse, R60 ;  /* 0x000000bab03c723c */ /* 0x080fe8000000183c */
[----:B------:R-:W-:Y:S02]  /*ce90*/  FMUL.FTZ R89, R164, R89 ;  /* 0x00000059a4597220 */ /* 0x000fe40000410000 */
[--C-:B---3--:R-:W-:Y:S02]  /*cea0*/  FFMA.FTZ R32, R23, c[0x0][0x2d0], -R205.reuse ;  /* 0x0000b40017207a23 */ /* 0x108fe400000108cd */
[C---:B------:R-:W-:Y:S01]  /*ceb0*/  HMMA.16816.F32 R64, R172.reuse, R186, R64 ;  /* 0x000000baac40723c */ /* 0x040fe20000001840 */
[----:B------:R-:W2:Y:S01]  /*cec0*/  LDSM.16.MT88.4 R184, [R226+0x1900] ;  /* 0x00190000e2b8783b */ /* 0x000ea20000004200 */
[----:B------:R3:W1:Y:S02]  /*ced0*/  MUFU.EX2 R211, R32 ;  /* 0x0000002000d37308 */ /* 0x0006640000000800 */
[C---:B------:R-:W-:Y:S02]  /*cee0*/  FMUL.FTZ R90, R0.reuse, R90 ;  /* 0x0000005a005a7220 */ /* 0x040fe40000410000 */
[----:B------:R-:W-:Y:S02]  /*cef0*/  FMUL.FTZ R91, R0, R91 ;  /* 0x0000005b005b7220 */ /* 0x000fe40000410000 */
[C---:B------:R-:W-:Y:S01]  /*cf00*/  FMUL.FTZ R92, R164.reuse, R92 ;  /* 0x0000005ca45c7220 */ /* 0x040fe20000410000 */
[----:B------:R-:W1:Y:S03]  /*cf10*/  LDSM.16.MT88.4 R20, [R228+0x1900] ;  /* 0x00190000e414783b */ /* 0x000e660000004200 */
[----:B------:R-:W-:Y:S02]  /*cf20*/  FMUL.FTZ R93, R164, R93 ;  /* 0x0000005da45d7220 */ /* 0x000fe40000410000 */
[C---:B------:R-:W-:Y:S01]  /*cf30*/  FMUL.FTZ R94, R0.reuse, R94 ;  /* 0x0000005e005e7220 */ /* 0x040fe20000410000 */
[-C--:B----4-:R-:W-:Y:S03]  /*cf40*/  HMMA.16816.F32 R68, R172, R180.reuse, R68 ;  /* 0x000000b4ac44723c */ /* 0x090fe60000001844 */
[----:B------:R-:W-:Y:S02]  /*cf50*/  FMUL.FTZ R95, R0, R95 ;  /* 0x0000005f005f7220 */ /* 0x000fe40000410000 */
[C---:B------:R-:W-:Y:S02]  /*cf60*/  FMUL.FTZ R96, R166.reuse, R96 ;  /* 0x00000060a6607220 */ /* 0x040fe40000410000 */
[C---:B------:R-:W-:Y:S01]  /*cf70*/  FMUL.FTZ R97, R166.reuse, R97 ;  /* 0x00000061a6617220 */ /* 0x040fe20000410000 */
[C---:B------:R-:W-:Y:S01]  /*cf80*/  HMMA.16816.F32 R72, R176.reuse, R180, R72 ;  /* 0x000000b4b048723c */ /* 0x040fe20000001848 */
[----:B---3--:R-:W3:Y:S03]  /*cf90*/  LDSM.16.MT88.4 R32, [R227+0x1900] ;  /* 0x00190000e320783b */ /* 0x008ee60000004200 */
[C---:B------:R-:W-:Y:S02]  /*cfa0*/  FMUL.FTZ R98, R165.reuse, R98 ;  /* 0x00000062a5627220 */ /* 0x040fe40000410000 */
[C---:B------:R-:W-:Y:S02]  /*cfb0*/  FMUL.FTZ R99, R165.reuse, R99 ;  /* 0x00000063a5637220 */ /* 0x040fe40000410000 */
[-C--:B------:R-:W-:Y:S04]  /*cfc0*/  HMMA.16816.F32 R76, R176, R182.reuse, R76 ;  /* 0x000000b6b04c723c */ /* 0x080fe8000000184c */
[C---:B------:R-:W-:Y:S02]  /*cfd0*/  FMUL.FTZ R100, R166.reuse, R100 ;  /* 0x00000064a6647220 */ /* 0x040fe40000410000 */
[----:B------:R-:W-:Y:S02]  /*cfe0*/  FMUL.FTZ R101, R166, R101 ;  /* 0x00000065a6657220 */ /* 0x000fe40000410000 */
[C---:B------:R-:W-:Y:S01]  /*cff0*/  HMMA.16816.F32 R80, R172.reuse, R182, R80 ;  /* 0x000000b6ac50723c */ /* 0x040fe20000001850 */
[----:B------:R-:W2:Y:S03]  /*d000*/  LDSM.16.MT88.4 R180, [R226+0x900] ;  /* 0x00090000e2b4783b */ /* 0x000ea60000004200 */
[C---:B------:R-:W-:Y:S02]  /*d010*/  FMUL.FTZ R102, R165.reuse, R102 ;  /* 0x00000066a5667220 */ /* 0x040fe40000410000 */
[C---:B------:R-:W-:Y:S02]  /*d020*/  FMUL.FTZ R103, R165.reuse, R103 ;  /* 0x00000067a5677220 */ /* 0x040fe40000410000 */
[-C--:B--2---:R-:W-:Y:S04]  /*d030*/  HMMA.16816.F32 R84, R172, R184.reuse, R84 ;  /* 0x000000b8ac54723c */ /* 0x084fe80000001854 */
        /* <DEDUP_REMOVED lines=10> */
[C---:B------:R-:W-:Y:S02]  /*d0e0*/  FMUL.FTZ R110, R0.reuse, R110 ;  /* 0x0000006e006e7220 */ /* 0x040fe40000410000 */
[----:B------:R-:W-:Y:S02]  /*d0f0*/  FMUL.FTZ R111, R0, R111 ;  /* 0x0000006f006f7220 */ /* 0x000fe40000410000 */
[-C--:B-1----:R-:W-:Y:S04]  /*d100*/  HMMA.16816.F32 R100, R172, R20.reuse, R100 ;  /* 0x00000014ac64723c */ /* 0x082fe80000001864 */
[C---:B------:R-:W-:Y:S02]  /*d110*/  FMUL.FTZ R112, R166.reuse, R112 ;  /* 0x00000070a6707220 */ /* 0x040fe40000410000 */
[C---:B------:R-:W-:Y:S02]  /*d120*/  FMUL.FTZ R113, R166.reuse, R113 ;  /* 0x00000071a6717220 */ /* 0x040fe40000410000 */
[C---:B------:R-:W-:Y:S04]  /*d130*/  HMMA.16816.F32 R104, R176.reuse, R20, R104 ;  /* 0x00000014b068723c */ /* 0x040fe80000001868 */
[C---:B------:R-:W-:Y:S02]  /*d140*/  FMUL.FTZ R114, R165.reuse, R114 ;  /* 0x00000072a5727220 */ /* 0x040fe40000410000 */
[----:B------:R-:W-:Y:S01]  /*d150*/  FMUL.FTZ R115, R165, R115 ;  /* 0x00000073a5737220 */ /* 0x000fe20000410000 */
[----:B------:R-:W-:Y:S01]  /*d160*/  F2FP.PACK_AB R20, R215, R216 ;  /* 0x000000d8d714723e */ /* 0x000fe200000000ff */
[-C--:B------:R-:W-:Y:S04]  /*d170*/  HMMA.16816.F32 R108, R176, R22.reuse, R108 ;  /* 0x00000016b06c723c */ /* 0x080fe8000000186c */
[C---:B------:R-:W-:Y:S01]  /*d180*/  FMUL.FTZ R116, R166.reuse, R116 ;  /* 0x00000074a6747220 */ /* 0x040fe20000410000 */
[----:B------:R-:W-:Y:S01]  /*d190*/  F2FP.PACK_AB R21, R211, R212 ;  /* 0x000000d4d315723e */ /* 0x000fe200000000ff */
[----:B------:R-:W-:Y:S02]  /*d1a0*/  FMUL.FTZ R117, R166, R117 ;  /* 0x00000075a6757220 */ /* 0x000fe40000410000 */
[C---:B------:R-:W-:Y:S04]  /*d1b0*/  HMMA.16816.F32 R112, R172.reuse, R22, R112 ;  /* 0x00000016ac70723c */ /* 0x040fe80000001870 */
[C---:B------:R-:W-:Y:S02]  /*d1c0*/  FMUL.FTZ R118, R165.reuse, R118 ;  /* 0x00000076a5767220 */ /* 0x040fe40000410000 */
[----:B------:R-:W-:Y:S01]  /*d1d0*/  FMUL.FTZ R119, R165, R119 ;  /* 0x00000077a5777220 */ /* 0x000fe20000410000 */
[----:B------:R-:W-:Y:S01]  /*d1e0*/  F2FP.PACK_AB R22, R213, R214 ;  /* 0x000000d6d516723e */ /* 0x000fe200000000ff */
[C---:B------:R-:W-:Y:S01]  /*d1f0*/  FMUL.FTZ R120, R164.reuse, R120 ;  /* 0x00000078a4787220 */ /* 0x040fe20000410000 */
[----:B------:R-:W-:Y:S03]  /*d200*/  F2FP.PACK_AB R23, R209, R210 ;  /* 0x000000d2d117723e */ /* 0x000fe600000000ff */
[----:B------:R-:W-:Y:S01]  /*d210*/  FMUL.FTZ R121, R164, R121 ;  /* 0x00000079a4797220 */ /* 0x000fe20000410000 */
[-C--:B---3--:R-:W-:Y:S03]  /*d220*/  HMMA.16816.F32 R116, R172, R32.reuse, R116 ;  /* 0x00000020ac74723c */ /* 0x088fe60000001874 */
[C---:B------:R-:W-:Y:S02]  /*d230*/  FMUL.FTZ R122, R0.reuse, R122 ;  /* 0x0000007a007a7220 */ /* 0x040fe40000410000 */
[----:B------:R-:W-:Y:S02]  /*d240*/  FMUL.FTZ R123, R0, R123 ;  /* 0x0000007b007b7220 */ /* 0x000fe40000410000 */
[--C-:B------:R-:W-:Y:S02]  /*d250*/  FFMA.FTZ R28, R28, c[0x0][0x2d0], -R206.reuse ;  /* 0x0000b4001c1c7a23 */ /* 0x100fe400000108ce */
[----:B------:R-:W-:Y:S02]  /*d260*/  FFMA.FTZ R29, R29, c[0x0][0x2d0], -R206 ;  /* 0x0000b4001d1d7a23 */ /* 0x000fe400000108ce */
[----:B------:R1:W-:Y:S01]  /*d270*/  MUFU.EX2 R199, R28 ;  /* 0x0000001c00c77308 */ /* 0x0003e20000000800 */
[C---:B------:R-:W-:Y:S04]  /*d280*/  HMMA.16816.F32 R120, R176.reuse, R32, R120 ;  /* 0x00000020b078723c */ /* 0x040fe80000001878 */
[--C-:B------:R-:W-:Y:S02]  /*d290*/  FFMA.FTZ R30, R30, c[0x0][0x2d0], -R2.reuse ;  /* 0x0000b4001e1e7a23 */ /* 0x100fe40000010802 */
[--C-:B------:R-:W-:Y:S02]  /*d2a0*/  FFMA.FTZ R31, R31, c[0x0][0x2d0], -R2.reuse ;  /* 0x0000b4001f1f7a23 */ /* 0x100fe40000010802 */
[C---:B------:R-:W-:Y:S01]  /*d2b0*/  FMUL.FTZ R124, R164.reuse, R124 ;  /* 0x0000007ca47c7220 */ /* 0x040fe20000410000 */
[----:B------:R3:W2:Y:S03]  /*d2c0*/  MUFU.EX2 R198, R29 ;  /* 0x0000001d00c67308 */ /* 0x0006a60000000800 */
[----:B------:R-:W-:Y:S02]  /*d2d0*/  FMUL.FTZ R125, R164, R125 ;  /* 0x0000007da47d7220 */ /* 0x000fe40000410000 */
[C---:B------:R-:W-:Y:S02]  /*d2e0*/  FMUL.FTZ R126, R0.reuse, R126 ;  /* 0x0000007e007e7220 */ /* 0x040fe40000410000 */
[----:B------:R-:W-:Y:S02]  /*d2f0*/  FMUL.FTZ R127, R0, R127 ;  /* 0x0000007f007f7220 */ /* 0x000fe40000410000 */
[C---:B------:R-:W-:Y:S01]  /*d300*/  FMUL.FTZ R128, R166.reuse, R128 ;  /* 0x00000080a6807220 */ /* 0x040fe20000410000 */
[----:B------:R2:W-:Y:S01]  /*d310*/  MUFU.EX2 R170, R30 ;  /* 0x0000001e00aa7308 */ /* 0x0005e20000000800 */
[----:B------:R-:W-:Y:S02]  /*d320*/  FMUL.FTZ R129, R166, R129 ;  /* 0x00000081a6817220 */ /* 0x000fe40000410000 */
[C---:B------:R-:W-:Y:S01]  /*d330*/  FMUL.FTZ R130, R165.reuse, R130 ;  /* 0x00000082a5827220 */ /* 0x040fe20000410000 */
[-C--:B------:R-:W-:Y:S01]  /*d340*/  HMMA.16816.F32 R124, R176, R34.reuse, R124 ;  /* 0x00000022b07c723c */ /* 0x080fe2000000187c */
[----:B------:R-:W3:Y:S02]  /*d350*/  LDL.LU R179, [R1+0x18] ;  /* 0x0000180001b37983 */ /* 0x000ee40000300800 */
[----:B------:R-:W-:Y:S01]  /*d360*/  FMUL.FTZ R131, R165, R131 ;  /* 0x00000083a5837220 */ /* 0x000fe20000410000 */
[----:B-1----:R-:W-:Y:S01]  /*d370*/  F2FP.PACK_AB R28, R207, R208 ;  /* 0x000000d0cf1c723e */ /* 0x002fe200000000ff */
[--C-:B------:R-:W-:Y:S01]  /*d380*/  FFMA.FTZ R42, R42, c[0x0][0x2d0], -R2.reuse ;  /* 0x0000b4002a2a7a23 */ /* 0x100fe20000010802 */
[----:B------:R-:W1:Y:S01]  /*d390*/  MUFU.EX2 R171, R31 ;  /* 0x0000001f00ab7308 */ /* 0x000e620000000800 */
[--C-:B------:R-:W-:Y:S02]  /*d3a0*/  FFMA.FTZ R43, R43, c[0x0][0x2d0], -R2.reuse ;  /* 0x0000b4002b2b7a23 */ /* 0x100fe40000010802 */
[--C-:B------:R-:W-:Y:S01]  /*d3b0*/  FFMA.FTZ R46, R46, c[0x0][0x2d0], -R2.reuse ;  /* 0x0000b4002e2e7a23 */ /* 0x100fe20000010802 */
[----:B------:R-:W-:Y:S01]  /*d3c0*/  HMMA.16816.F32 R128, R172, R34, R128 ;  /* 0x00000022ac80723c */ /* 0x000fe20000001880 */
[----:B------:R-:W1:Y:S03]  /*d3d0*/  LDSM.16.MT88.4 R32, [R227+0x900] ;  /* 0x00090000e320783b */ /* 0x000e660000004200 */
[----:B---3--:R-:W-:Y:S01]  /*d3e0*/  F2FP.PACK_AB R29, R192, R193 ;  /* 0x000000c1c01d723e */ /* 0x008fe200000000ff */
[----:B------:R-:W-:Y:S01]  /*d3f0*/  FFMA.FTZ R2, R47, c[0x0][0x2d0], -R2 ;  /* 0x0000b4002f027a23 */ /* 0x000fe20000010802 */
[----:B------:R-:W-:Y:S01]  /*d400*/  MUFU.EX2 R42, R42 ;  /* 0x0000002a002a7308 */ /* 0x000fe20000000800 */
[--C-:B------:R-:W-:Y:S01]  /*d410*/  FFMA.FTZ R48, R48, c[0x0][0x2d0], -R204.reuse ;  /* 0x0000b40030307a23 */ /* 0x100fe200000108cc */
[-C--:B------:R-:W-:Y:S01]  /*d420*/  HMMA.16816.F32 R4, R20, R24.reuse, R4 ;  /* 0x000000181404723c */ /* 0x080fe20000001804 */
[----:B------:R-:W-:Y:S04]  /*d430*/  LDSM.16.MT88.4 R172, [R226+0x2100] ;  /* 0x00210000e2ac783b */ /* 0x000fe80000004200 */
[----:B--2---:R-:W-:Y:S01]  /*d440*/  F2FP.PACK_AB R30, R198, R199 ;  /* 0x000000c7c61e723e */ /* 0x004fe200000000ff */
[----:B------:R-:W-:Y:S02]  /*d450*/  FFMA.FTZ R49, R49, c[0x0][0x2d0], -R204 ;  /* 0x0000b40031317a23 */ /* 0x000fe400000108cc */
[----:B------:R-:W-:Y:S01]  /*d460*/  MUFU.EX2 R195, R48 ;  /* 0x0000003000c37308 */ /* 0x000fe20000000800 */
[--C-:B------:R-:W-:Y:S03]  /*d470*/  FFMA.FTZ R51, R51, c[0x0][0x2d0], -R205.reuse ;  /* 0x0000b40033337a23 */ /* 0x100fe600000108cd */
[----:B-1----:R-:W-:Y:S01]  /*d480*/  F2FP.PACK_AB R31, R171, R170 ;  /* 0x000000aaab1f723e */ /* 0x002fe200000000ff */
[--C-:B------:R-:W-:Y:S02]  /*d490*/  FFMA.FTZ R45, R45, c[0x0][0x2d0], -R206.reuse ;  /* 0x0000b4002d2d7a23 */ /* 0x100fe400000108ce */
[----:B------:R-:W-:Y:S02]  /*d4a0*/  FFMA.FTZ R50, R50, c[0x0][0x2d0], -R205 ;  /* 0x0000b40032327a23 */ /* 0x000fe400000108cd */
[--C-:B------:R-:W-:Y:S01]  /*d4b0*/  FFMA.FTZ R40, R40, c[0x0][0x2d0], -R206.reuse ;  /* 0x0000b40028287a23 */ /* 0x100fe200000108ce */
[----:B------:R-:W-:Y:S01]  /*d4c0*/  MUFU.EX2 R48, R39 ;  /* 0x0000002700307308 */ /* 0x000fe20000000800 */
[C---:B------:R-:W-:Y:S04]  /*d4d0*/  HMMA.16816.F32 R8, R28.reuse, R24, R8 ;  /* 0x000000181c08723c */ /* 0x040fe80000001808 */
[--C-:B------:R-:W-:Y:S02]  /*d4e0*/  FFMA.FTZ R41, R41, c[0x0][0x2d0], -R206.reuse ;  /* 0x0000b40029297a23 */ /* 0x100fe400000108ce */
[----:B------:R-:W-:Y:S02]  /*d4f0*/  FFMA.FTZ R44, R44, c[0x0][0x2d0], -R206 ;  /* 0x0000b4002c2c7a23 */ /* 0x000fe400000108ce */
[-C--:B------:R-:W-:Y:S01]  /*d500*/  HMMA.16816.F32 R12, R28, R26.reuse, R12 ;  /* 0x0000001a1c0c723c */ /* 0x080fe2000000180c */
[----:B------:R-:W-:Y:S07]  /*d510*/  MUFU.EX2 R194, R49 ;  /* 0x0000003100c27308 */ /* 0x000fee0000000800 */
[C---:B------:R-:W-:Y:S01]  /*d520*/  HMMA.16816.F32 R16, R20.reuse, R26, R16 ;  /* 0x0000001a1410723c */ /* 0x040fe20000001810 */
[----:B------:R-:W1:Y:S02]  /*d530*/  LDSM.16.MT88.4 R24, [R225+0x2100] ;  /* 0x00210000e118783b */ /* 0x000e640000004200 */
[----:B------:R2:W-:Y:S05]  /*d540*/  MUFU.EX2 R49, R38 ;  /* 0x0000002600317308 */ /* 0x0005ea0000000800 */
[-C--:B------:R-:W-:Y:S05]  /*d550*/  HMMA.16816.F32 R132, R20, R180.reuse, R132 ;  /* 0x000000b41484723c */ /* 0x080fea0000001884 */
[----:B------:R-:W-:Y:S03]  /*d560*/  MUFU.EX2 R51, R51 ;  /* 0x0000003300337308 */ /* 0x000fe60000000800 */
[C---:B------:R-:W-:Y:S07]  /*d570*/  HMMA.16816.F32 R136, R28.reuse, R180, R136 ;  /* 0x000000b41c88723c */ /* 0x040fee0000001888 */
[----:B------:R-:W-:Y:S01]  /*d580*/  MUFU.EX2 R45, R45 ;  /* 0x0000002d002d7308 */ /* 0x000fe20000000800 */
[-C--:B------:R-:W-:Y:S01]  /*d590*/  HMMA.16816.F32 R140, R28, R182.reuse, R140 ;  /* 0x000000b61c8c723c */ /* 0x080fe2000000188c */
[----:B--2---:R-:W-:Y:S07]  /*d5a0*/  LDSM.16.MT88.4 R36, [R226+0x1100] ;  /* 0x00110000e224783b */ /* 0x004fee0000004200 */
[C---:B------:R-:W-:Y:S01]  /*d5b0*/  HMMA.16816.F32 R144, R20.reuse, R182, R144 ;  /* 0x000000b61490723c */ /* 0x040fe20000001890 */
[----:B------:R-:W-:Y:S07]  /*d5c0*/  MUFU.EX2 R50, R50 ;  /* 0x0000003200327308 */ /* 0x000fee0000000800 */
[-C--:B------:R-:W-:Y:S03]  /*d5d0*/  HMMA.16816.F32 R148, R20, R184.reuse, R148 ;  /* 0x000000b81494723c */ /* 0x080fe60000001894 */
[----:B------:R-:W-:Y:S05]  /*d5e0*/  MUFU.EX2 R40, R40 ;  /* 0x0000002800287308 */ /* 0x000fea0000000800 */
[C---:B------:R-:W-:Y:S05]  /*d5f0*/  HMMA.16816.F32 R152, R28.reuse, R184, R152 ;  /* 0x000000b81c98723c */ /* 0x040fea0000001898 */
[----:B------:R-:W2:Y:S03]  /*d600*/  MUFU.EX2 R41, R41 ;  /* 0x0000002900297308 */ /* 0x000ea60000000800 */
[-C--:B------:R-:W-:Y:S07]  /*d610*/  HMMA.16816.F32 R156, R28, R186.reuse, R156 ;  /* 0x000000ba1c9c723c */ /* 0x080fee000000189c */
[----:B------:R-:W-:Y:S01]  /*d620*/  MUFU.EX2 R44, R44 ;  /* 0x0000002c002c7308 */ /* 0x000fe20000000800 */
[C---:B------:R-:W-:Y:S08]  /*d630*/  HMMA.16816.F32 R160, R20.reuse, R186, R160 ;  /* 0x000000ba14a0723c */ /* 0x040ff000000018a0 */
[-C--:B------:R-:W-:Y:S01]  /*d640*/  HMMA.16816.F32 R52, R20, R32.reuse, R52 ;  /* 0x000000201434723c */ /* 0x080fe20000001834 */
[----:B------:R-:W3:Y:S07]  /*d650*/  MUFU.EX2 R43, R43 ;  /* 0x0000002b002b7308 */ /* 0x000eee0000000800 */
[C---:B------:R-:W-:Y:S03]  /*d660*/  HMMA.16816.F32 R56, R28.reuse, R32, R56 ;  /* 0x000000201c38723c */ /* 0x040fe60000001838 */
[----:B------:R-:W-:Y:S05]  /*d670*/  MUFU.EX2 R46, R46 ;  /* 0x0000002e002e7308 */ /* 0x000fea0000000800 */
[-C--:B------:R-:W-:Y:S08]  /*d680*/  HMMA.16816.F32 R60, R28, R34.reuse, R60 ;  /* 0x000000221c3c723c */ /* 0x080ff0000000183c */
[C---:B------:R-:W-:Y:S01]  /*d690*/  HMMA.16816.F32 R64, R20.reuse, R34, R64 ;  /* 0x000000221440723c */ /* 0x040fe20000001840 */
[----:B------:R-:W2:Y:S07]  /*d6a0*/  LDSM.16.MT88.4 R32, [R228+0x2100] ;  /* 0x00210000e420783b */ /* 0x000eae0000004200 */
        /* <DEDUP_REMOVED lines=8> */
[C---:B------:R-:W-:Y:S08]  /*d730*/  HMMA.16816.F32 R96, R20.reuse, R174, R96 ;  /* 0x000000ae1460723c */ /* 0x040ff00000001860 */
[-C--:B--2---:R-:W-:Y:S08]  /*d740*/  HMMA.16816.F32 R100, R20, R32.reuse, R100 ;  /* 0x000000201464723c */ /* 0x084ff00000001864 */
[C---:B------:R-:W-:Y:S01]  /*d750*/  HMMA.16816.F32 R104, R28.reuse, R32, R104 ;  /* 0x000000201c68723c */ /* 0x040fe20000001868 */
[----:B------:R2:W2:Y:S07]  /*d760*/  MUFU.EX2 R32, R2 ;  /* 0x0000000200207308 */ /* 0x0004ae0000000800 */
[-C--:B------:R-:W-:Y:S08]  /*d770*/  HMMA.16816.F32 R108, R28, R34.reuse, R108 ;  /* 0x000000221c6c723c */ /* 0x080ff0000000186c */
[C---:B------:R-:W-:Y:S01]  /*d780*/  HMMA.16816.F32 R112, R20.reuse, R34, R112 ;  /* 0x000000221470723c */ /* 0x040fe20000001870 */
[----:B------:R-:W4:Y:S04]  /*d790*/  LDL.LU R34, [R1+0x1c] ;  /* 0x00001c0001227983 */ /* 0x000f280000300800 */
[----:B------:R-:W4:Y:S03]  /*d7a0*/  LDL.LU R33, [R1+0x20] ;  /* 0x0000200001217983 */ /* 0x000f260000300800 */
[-C--:B-1----:R-:W-:Y:S01]  /*d7b0*/  HMMA.16816.F32 R116, R20, R24.reuse, R116 ;  /* 0x000000181474723c */ /* 0x082fe20000001874 */
[----:B--2---:R-:W2:Y:S07]  /*d7c0*/  LDL.LU R2, [R1+0x24] ;  /* 0x0000240001027983 */ /* 0x004eae0000300800 */
[C---:B------:R-:W-:Y:S07]  /*d7d0*/  HMMA.16816.F32 R120, R28.reuse, R24, R120 ;  /* 0x000000181c78723c */ /* 0x040fee0000001878 */
[----:B------:R-:W-:Y:S01]  /*d7e0*/  F2FP.PACK_AB R24, R41, R40 ;  /* 0x000000282918723e */ /* 0x000fe200000000ff */
[-C--:B------:R-:W-:Y:S01]  /*d7f0*/  HMMA.16816.F32 R124, R28, R26.reuse, R124 ;  /* 0x0000001a1c7c723c */ /* 0x080fe2000000187c */
[----:B------:R-:W1:Y:S03]  /*d800*/  LDSM.16.MT88.4 R28, [R228+0x1100] ;  /* 0x00110000e41c783b */ /* 0x000e660000004200 */
[----:B---3--:R-:W-:Y:S04]  /*d810*/  F2FP.PACK_AB R25, R43, R42 ;  /* 0x0000002a2b19723e */ /* 0x008fe800000000ff */
[----:B------:R-:W-:Y:S07]  /*d820*/  HMMA.16816.F32 R128, R20, R26, R128 ;  /* 0x0000001a1480723c */ /* 0x000fee0000001880 */
[----:B------:R-:W-:Y:S02]  /*d830*/  F2FP.PACK_AB R20, R196, R197 ;  /* 0x000000c5c414723e */ /* 0x000fe400000000ff */
[----:B------:R-:W-:Y:S03]  /*d840*/  F2FP.PACK_AB R22, R194, R195 ;  /* 0x000000c3c216723e */ /* 0x000fe600000000ff */
[----:B------:R-:W-:Y:S02]  /*d850*/  F2FP.PACK_AB R21, R48, R49 ;  /* 0x000000313015723e */ /* 0x000fe400000000ff */
[----:B------:R-:W-:Y:S02]  /*d860*/  F2FP.PACK_AB R23, R51, R50 ;  /* 0x000000323317723e */ /* 0x000fe400000000ff */
[----:B------:R-:W-:Y:S02]  /*d870*/  F2FP.PACK_AB R26, R45, R44 ;  /* 0x0000002c2d1a723e */ /* 0x000fe400000000ff */
[----:B------:R-:W-:Y:S01]  /*d880*/  F2FP.PACK_AB R27, R32, R46 ;  /* 0x0000002e201b723e */ /* 0x000fe200000000ff */
[----:B------:R-:W-:Y:S02]  /*d890*/  FFMA.FTZ R166, R166, R179, R222 ;  /* 0x000000b3a6a67223 */ /* 0x000fe400000100de */
[-C--:B------:R-:W-:Y:S01]  /*d8a0*/  HMMA.16816.F32 R176, R20, R188.reuse, R4 ;  /* 0x000000bc14b0723c */ /* 0x080fe20000001804 */
[----:B------:R-:W3:Y:S07]  /*d8b0*/  LDSM.16.MT88.4 R4, [R227+0x1100] ;  /* 0x00110000e304783b */ /* 0x000eee0000004200 */
[C---:B------:R-:W-:Y:S01]  /*d8c0*/  HMMA.16816.F32 R180, R24.reuse, R188, R8 ;  /* 0x000000bc18b4723c */ /* 0x040fe20000001808 */
[----:B------:R-:W1:Y:S07]  /*d8d0*/  LDSM.16.MT88.4 R8, [R225+0x2900] ;  /* 0x00290000e108783b */ /* 0x000e6e0000004200 */
[-C--:B------:R-:W-:Y:S01]  /*d8e0*/  HMMA.16816.F32 R184, R24, R190.reuse, R12 ;  /* 0x000000be18b8723c */ /* 0x080fe2000000180c */
[----:B------:R-:W1:Y:S07]  /*d8f0*/  LDSM.16.MT88.4 R12, [R226+0x2900] ;  /* 0x00290000e20c783b */ /* 0x000e6e0000004200 */
[C---:B------:R-:W-:Y:S01]  /*d900*/  HMMA.16816.F32 R188, R20.reuse, R190, R16 ;  /* 0x000000be14bc723c */ /* 0x040fe20000001810 */
[----:B------:R-:W3:Y:S07]  /*d910*/  LDSM.16.MT88.4 R16, [R228+0x2900] ;  /* 0x00290000e410783b */ /* 0x000eee0000004200 */
[-C--:B------:R-:W-:Y:S08]  /*d920*/  HMMA.16816.F32 R132, R20, R36.reuse, R132 ;  /* 0x000000241484723c */ /* 0x080ff00000001884 */
[C---:B------:R-:W-:Y:S08]  /*d930*/  HMMA.16816.F32 R136, R24.reuse, R36, R136 ;  /* 0x000000241888723c */ /* 0x040ff00000001888 */
[-C--:B------:R-:W-:Y:S08]  /*d940*/  HMMA.16816.F32 R140, R24, R38.reuse, R140 ;  /* 0x00000026188c723c */ /* 0x080ff0000000188c */
[C---:B------:R-:W-:Y:S08]  /*d950*/  HMMA.16816.F32 R144, R20.reuse, R38, R144 ;  /* 0x000000261490723c */ /* 0x040ff00000001890 */
[-C--:B-1----:R-:W-:Y:S08]  /*d960*/  HMMA.16816.F32 R148, R20, R28.reuse, R148 ;  /* 0x0000001c1494723c */ /* 0x082ff00000001894 */
[C---:B------:R-:W-:Y:S08]  /*d970*/  HMMA.16816.F32 R152, R24.reuse, R28, R152 ;  /* 0x0000001c1898723c */ /* 0x040ff00000001898 */
[-C--:B------:R-:W-:Y:S08]  /*d980*/  HMMA.16816.F32 R156, R24, R30.reuse, R156 ;  /* 0x0000001e189c723c */ /* 0x080ff0000000189c */
[C---:B------:R-:W-:Y:S01]  /*d990*/  HMMA.16816.F32 R160, R20.reuse, R30, R160 ;  /* 0x0000001e14a0723c */ /* 0x040fe200000018a0 */
[----:B------:R-:W1:Y:S07]  /*d9a0*/  LDSM.16.MT88.4 R28, [R227+0x2900] ;  /* 0x00290000e31c783b */ /* 0x000e6e0000004200 */
[-C--:B---3--:R-:W-:Y:S08]  /*d9b0*/  HMMA.16816.F32 R52, R20, R4.reuse, R52 ;  /* 0x000000041434723c */ /* 0x088ff00000001834 */
[C---:B------:R-:W-:Y:S07]  /*d9c0*/  HMMA.16816.F32 R56, R24.reuse, R4, R56 ;  /* 0x000000041838723c */ /* 0x040fee0000001838 */
[----:B------:R-:W-:Y:S01]  /*d9d0*/  FADD.FTZ R5, R247, R166 ;  /* 0x000000a6f7057221 */ /* 0x000fe20000010000 */
        /* <DEDUP_REMOVED lines=17> */
[-C--:B------:R-:W-:Y:S04]  /*daf0*/  HMMA.16816.F32 R124, R24, R30.reuse, R124 ;  /* 0x0000001e187c723c */ /* 0x080fe8000000187c */
[----:B----4-:R-:W-:Y:S02]  /*db00*/  FFMA.FTZ R165, R165, R34, R223 ;  /* 0x00000022a5a57223 */ /* 0x010fe400000100df */
[----:B------:R-:W-:Y:S02]  /*db10*/  FFMA.FTZ R164, R164, R33, R221 ;  /* 0x00000021a4a47223 */ /* 0x000fe400000100dd */
[----:B------:R-:W-:Y:S04]  /*db20*/  HMMA.16816.F32 R128, R20, R30, R128 ;  /* 0x0000001e1480723c */ /* 0x000fe80000001880 */
[----:B--2---:R-:W-:Y:S02]  /*db30*/  FFMA.FTZ R0, R0, R2, R201 ;  /* 0x0000000200007223 */ /* 0x004fe400000100c9 */
[----:B------:R-:W-:Y:S02]  /*db40*/  FADD.FTZ R8, R244, R165 ;  /* 0x000000a5f4087221 */ /* 0x000fe40000010000 */
[----:B------:R-:W-:Y:S01]  /*db50*/  FADD.FTZ R4, R219, R164 ;  /* 0x000000a4db047221 */ /* 0x000fe20000010000 */
[----:B------:R-:W-:Y:S03]  /*db60*/  MOV R164, R167 ;  /* 0x000000a700a47202 */ /* 0x000fe60000000f00 */
        /* <DEDUP_REMOVED lines=38> */
[----:B------:R-:W-:Y:S02]  /*ddd0*/  FADD.FTZ R0, R46, R4 ;  /* 0x000000042e007221 */ /* 0x000fe40000010000 */
[----:B------:R-:W-:Y:S02]  /*dde0*/  FADD.FTZ R4, R51, R5 ;  /* 0x0000000533047221 */ /* 0x000fe40000010000 */
[----:B------:R-:W-:Y:S02]  /*ddf0*/  FADD.FTZ R2, R45, R2 ;  /* 0x000000022d027221 */ /* 0x000fe40000010000 */
[----:B------:R-:W-:Y:S01]  /*de00*/  FADD.FTZ R0, R32, R0 ;  /* 0x0000000020007221 */ /* 0x000fe20000010000 */
[----:B------:R-:W-:Y:S04]  /*de10*/  STL [R1+0x1c], R4 ;  /* 0x00001c0401007387 */ /* 0x000fe80000100800 */
[----:B------:R1:W-:Y:S04]  /*de20*/  STL [R1+0x20], R2 ;  /* 0x0000200201007387 */ /* 0x0003e80000100800 */
[----:B------:R2:W-:Y:S01]  /*de30*/  STL [R1+0x24], R0 ;  /* 0x0000240001007387 */ /* 0x0005e20000100800 */
[----:B-1----:R-:W-:Y:S02]  /*de40*/  MOV R2, R168 ;  /* 0x000000a800027202 */ /* 0x002fe40000000f00 */
[----:B--2---:R-:W-:Y:S01]  /*de50*/  MOV R0, R169 ;  /* 0x000000a900007202 */ /* 0x004fe20000000f00 */
[----:B------:R-:W-:-:S05]  /*de60*/  @P0 BRA `(.L_x_1827) ;  /* 0xffffd31000000947 */ /* 0x000fca000383ffff */
.L_x_1826:
[----:B------:R-:W-:-:S13]  /*de70*/  ISETP.GE.AND P0, PT, R242, R249, PT ;  /* 0x000000f9f200720c */ /* 0x000fda0003f06270 */
[----:B------:R-:W-:Y:S05]  /*de80*/  @!P0 BRA `(.L_x_1828) ;  /* 0x0000440000008947 */ /* 0x000fea0003800000 */
[----:B--2---:R-:W2:Y:S04]  /*de90*/  LDL.64 R4, [R1+0x48] ;  /* 0x0000480001047983 */ /* 0x004ea80000100a00 */
        /* <DEDUP_REMOVED lines=21> */
[----:B------:R1:W-:Y:S04]  /*dff0*/  STL.64 [R1], R8 ;  /* 0x0000000801007387 */ /* 0x0003e80000100a00 */
[----:B------:R1:W-:Y:S02]  /*e000*/  STL.64 [R1+0x10], R2 ;  /* 0x0000100201007387 */ /* 0x0003e40000100a00 */
.L_x_1845:
[----:B--2---:R-:W2:Y:S01]  /*e010*/  LDL.64 R204, [R1+0x10] ;  /* 0x0000100001cc7983 */ /* 0x004ea20000100a00 */
[----:B------:R-:W-:Y:S04]  /*e020*/  DEPBAR.LE SB0, 0x0 ;  /* 0x000080000000791a */ /* 0x000fe80000000000 */
[----:B------:R-:W3:Y:S05]  /*e030*/  LDL.64 R168, [R1] ;  /* 0x0000000001a87983 */ /* 0x000eea0000100a00 */
[----:B------:R-:W-:Y:S01]  /*e040*/  BAR.SYNC.DEFER_BLOCKING 0x0 ;  /* 0x0000000000007b1d */ /* 0x000fe20000010000 */
[C---:B------:R-:W-:Y:S01]  /*e050*/  ISETP.GT.AND P6, PT, R242.reuse, R249, PT ;  /* 0x000000f9f200720c */ /* 0x040fe20003fc4270 */
[----:B------:R-:W-:Y:S01]  /*e060*/  IMAD R0, R242, UR5, RZ ;  /* 0x00000005f2007c24 */ /* 0x000fe2000f8e02ff */
[----:B-1----:R-:W-:Y:S05]  /*e070*/  SHF.R.S32.HI R2, RZ, 0x1f, R242 ;  /* 0x0000001fff027819 */ /* 0x002fea00000114f2 */
[----:B------:R-:W-:Y:S01]  /*e080*/  IMAD R0, R2, UR18, R0 ;  /* 0x0000001202007c24 */ /* 0x000fe2000f8e0200 */
[----:B-----5:R-:W-:Y:S05]  /*e090*/  LDSM.16.M88.4 R48, [R231+0x6100] ;  /* 0x00610000e730783b */ /* 0x020fea0000000200 */
[----:B------:R-:W1:Y:S05]  /*e0a0*/  LDSM.16.M88.4 R16, [R224+0x3100] ;  /* 0x00310000e010783b */ /* 0x000e6a0000000200 */
[----:B------:R-:W4:Y:S05]  /*e0b0*/  LDSM.16.M88.4 R44, [R231+0x8100] ;  /* 0x00810000e72c783b */ /* 0x000f2a0000000200 */
[----:B------:R-:W4:Y:S05]  /*e0c0*/  LDSM.16.M88.4 R32, [R224+0x3900] ;  /* 0x00390000e020783b */ /* 0x000f2a0000000200 */
[----:B------:R-:W3:Y:S05]  /*e0d0*/  LDL.64 R246, [R1+0x30] ;  /* 0x0000300001f67983 */ /* 0x000eea0000100a00 */
[----:B------:R-:W4:Y:S05]  /*e0e0*/  LDSM.16.M88.4 R172, [R224+0x4100] ;  /* 0x00410000e0ac783b */ /* 0x000f2a0000000200 */
[----:B------:R-:W3:Y:S05]  /*e0f0*/  LDL.64 R244, [R1+0x40] ;  /* 0x0000400001f47983 */ /* 0x000eea0000100a00 */
[----:B------:R-:W-:Y:S05]  /*e100*/  LDSM.16.M88.4 R192, [R233+0x6100] ;  /* 0x00610000e9c0783b */ /* 0x000fea0000000200 */
[----:B------:R-:W3:Y:S01]  /*e110*/  LDL R171, [R1+0x28] ;  /* 0x0000280001ab7983 */ /* 0x000ee20000100800 */
[-C--:B-1----:R-:W-:Y:S04]  /*e120*/  HMMA.16816.F32 R4, R48, R16.reuse, RZ ;  /* 0x000000103004723c */ /* 0x082fe800000018ff */
[----:B------:R-:W1:Y:S05]  /*e130*/  LDSM.16.M88.4 R196, [R235] ;  /* 0x00000000ebc4783b */ /* 0x000e6a0000000200 */
[----:B------:R-:W1:Y:S01]  /*e140*/  LDSM.16.M88.4 R200, [R233+0x8100] ;  /* 0x00810000e9c8783b */ /* 0x000e620000000200 */
[C---:B----4-:R-:W-:Y:S08]  /*e150*/  HMMA.16816.F32 R8, R44.reuse, R16, RZ ;  /* 0x000000102c08723c */ /* 0x050ff000000018ff */
        /* <DEDUP_REMOVED lines=10> */
[----:B------:R-:W4:Y:S07]  /*e200*/  LDSM.16.M88.4 R172, [R241] ;  /* 0x00000000f1ac783b */ /* 0x000f2e0000000200 */
[-C--:B-1----:R-:W-:Y:S08]  /*e210*/  HMMA.16816.F32 R4, R192, R196.reuse, R4 ;  /* 0x000000c4c004723c */ /* 0x082ff00000001804 */
[C---:B------:R-:W-:Y:S08]  /*e220*/  HMMA.16816.F32 R8, R200.reuse, R196, R8 ;  /* 0x000000c4c808723c */ /* 0x040ff00000001808 */
[-C--:B------:R-:W-:Y:S08]  /*e230*/  HMMA.16816.F32 R12, R200, R198.reuse, R12 ;  /* 0x000000c6c80c723c */ /* 0x080ff0000000180c */
[C---:B------:R-:W-:Y:S08]  /*e240*/  HMMA.16816.F32 R16, R192.reuse, R198, R16 ;  /* 0x000000c6c010723c */ /* 0x040ff00000001810 */
[-C--:B----4-:R-:W-:Y:S08]  /*e250*/  HMMA.16816.F32 R20, R192, R172.reuse, R20 ;  /* 0x000000acc014723c */ /* 0x090ff00000001814 */
[C---:B------:R-:W-:Y:S08]  /*e260*/  HMMA.16816.F32 R24, R200.reuse, R172, R24 ;  /* 0x000000acc818723c */ /* 0x040ff00000001818 */
[-C--:B------:R-:W-:Y:S08]  /*e270*/  HMMA.16816.F32 R28, R200, R174.reuse, R28 ;  /* 0x000000aec81c723c */ /* 0x080ff0000000181c */
[C---:B------:R-:W-:Y:S04]  /*e280*/  HMMA.16816.F32 R32, R192.reuse, R174, R32 ;  /* 0x000000aec020723c */ /* 0x040fe80000001820 */
[C---:B--2---:R-:W-:Y:S04]  /*e290*/  IMAD.WIDE.U32 R204, R242.reuse, UR18, R204 ;  /* 0x00000012f2cc7c25 */ /* 0x044fe8000f8e00cc */
[----:B------:R-:W-:Y:S04]  /*e2a0*/  IMAD.IADD R167, R205, 0x1, R0 ;  /* 0x00000001cda77824 */ /* 0x000fe800078e0200 */
[----:B---3--:R-:W-:Y:S01]  /*e2b0*/  IMAD.WIDE.U32 R2, R242, UR18, R168 ;  /* 0x00000012f2027c25 */ /* 0x008fe2000f8e00a8 */
[----:B------:R-:W-:Y:S03]  /*e2c0*/  LEA R168, P1, R204, c[0x0][0x1f8], 0x1 ;  /* 0x00007e00cca87a11 */ /* 0x000fe600078208ff */
[----:B------:R-:W-:Y:S01]  /*e2d0*/  IMAD.IADD R0, R0, 0x1, R3 ;  /* 0x0000000100007824 */ /* 0x000fe200078e0203 */
[----:B------:R-:W-:Y:S02]  /*e2e0*/  LEA.HI.X R169, R204, c[0x0][0x1fc], R167, 0x1, P1 ;  /* 0x00007f00cca97a11 */ /* 0x000fe400008f0ca7 */
[----:B------:R-:W1:Y:S01]  /*e2f0*/  LDSM.16.M88.4 R204, [R240] ;  /* 0x00000000f0cc783b */ /* 0x000e620000000200 */
[C---:B------:R-:W-:Y:S04]  /*e300*/  LEA R208, P0, R2.reuse, c[0x0][0x1f8], 0x1 ;  /* 0x00007e0002d07a11 */ /* 0x040fe800078008ff */
[----:B------:R-:W-:Y:S01]  /*e310*/  @!PT LDS RZ, [RZ] ;  /* 0x00000000fffff984 */ /* 0x000fe20000000800 */
[----:B------:R-:W-:Y:S01]  /*e320*/  @!PT LDS RZ, [RZ] ;  /* 0x00000000fffff984 */ /* 0x000fe20000000800 */
[----:B------:R-:W-:Y:S01]  /*e330*/  @!PT LDS RZ, [RZ] ;  /* 0x00000000fffff984 */ /* 0x000fe20000000800 */
[----:B------:R2:W-:Y:S01]  /*e340*/  LDGSTS.E.BYPASS.LTC128B.128 [R243+0x100], [R168.64], !P4 ;  /* 0x00100000a8f37fae */ /* 0x0005e2000e101d4e */
[----:B------:R-:W-:Y:S02]  /*e350*/  LEA.HI.X R209, R2, c[0x0][0x1fc], R0, 0x1, P0 ;  /* 0x00007f0002d17a11 */ /* 0x000fe400000f0c00 */
[----:B------:R-:W-:Y:S02]  /*e360*/  IADD3 R2, P0, R168, UR9, RZ ;  /* 0x00000009a8027c10 */ /* 0x000fe4000ff1e0ff */
[----:B------:R-:W3:Y:S01]  /*e370*/  LDL R167, [R1+0x8] ;  /* 0x0000080001a77983 */ /* 0x000ee20000100800 */
[----:B------:R-:W-:Y:S02]  /*e380*/  @P6 IADD3 R0, R242, -0x1, RZ ;  /* 0xfffffffff2006810 */ /* 0x000fe40007ffe0ff */
[----:B------:R-:W-:Y:S02]  /*e390*/  IADD3.X R3, R169, UR11, RZ, P0, !PT ;  /* 0x0000000ba9037c10 */ /* 0x000fe400087fe4ff */
[----:B------:R4:W-:Y:S01]  /*e3a0*/  LDGSTS.E.BYPASS.LTC128B.128 [R243+0x1900], [R208.64], !P3 ;  /* 0x01900000d0f37fae */ /* 0x0009e2000d901d4e */
[C---:B------:R-:W-:Y:S04]  /*e3b0*/  IADD3 R196, P1, R2.reuse, UR9, RZ ;  /* 0x0000000902c47c10 */ /* 0x040fe8000ff3e0ff */
[----:B------:R4:W-:Y:S01]  /*e3c0*/  LDGSTS.E.BYPASS.LTC128B.128 [R243+0x900], [R2.64], !P4 ;  /* 0x0090000002f37fae */ /* 0x0009e2000e101d4e */
[C---:B------:R-:W-:Y:S02]  /*e3d0*/  IADD3.X R197, R3.reuse, UR11, RZ, P1, !PT ;  /* 0x0000000b03c57c10 */ /* 0x040fe40008ffe4ff */
[----:B------:R-:W-:Y:S02]  /*e3e0*/  PLOP3.LUT P1, PT, PT, PT, UP3, 0x80, 0x0 ;  /* 0x000000000000781c */ /* 0x000fe40003f2f038 */
[----:B------:R4:W-:Y:S05]  /*e3f0*/  LDGSTS.E.BYPASS.LTC128B.128 [R243+0x2100], [R2.64+0x80], !P3 ;  /* 0x0210008002f37fae */ /* 0x0009ea000d901d4e */
[----:B------:R4:W-:Y:S01]  /*e400*/  LDGSTS.E.BYPASS.LTC128B.128 [R243+0x1100], [R196.64], !P4 ;  /* 0x01100000c4f37fae */ /* 0x0009e2000e101d4e */
[----:B--2---:R-:W-:Y:S04]  /*e410*/  IADD3 R168, P0, R2, UR17, RZ ;  /* 0x0000001102a87c10 */ /* 0x004fe8000ff1e0ff */
[----:B------:R-:W-:Y:S02]  /*e420*/  IADD3.X R169, R3, UR4, RZ, P0, !PT ;  /* 0x0000000403a97c10 */ /* 0x000fe400087fe4ff */
[----:B------:R-:W-:Y:S01]  /*e430*/  PLOP3.LUT P0, PT, PT, PT, UP3, 0x80, 0x0 ;  /* 0x000000000000781c */ /* 0x000fe20003f0f038 */
[-C--:B-1----:R-:W-:Y:S02]  /*e440*/  HMMA.16816.F32 R36, R192, R204.reuse, R36 ;  /* 0x000000ccc024723c */ /* 0x082fe40000001824 */
[----:B------:R1:W-:Y:S05]  /*e450*/  LDGSTS.E.BYPASS.LTC128B.128 [R243+0x2900], [R168.64], !P3 ;  /* 0x02900000a8f37fae */ /* 0x0003ea000d901d4e */
[----:B----4-:R-:W-:Y:S01]  /*e460*/  LDSM.16.M88.4 R208, [R232+0x6100] ;  /* 0x00610000e8d0783b */ /* 0x010fe20000000200 */
[C---:B------:R-:W-:Y:S04]  /*e470*/  HMMA.16816.F32 R40, R200.reuse, R204, R40 ;  /* 0x000000ccc828723c */ /* 0x040fe80000001828 */
[----:B------:R-:W2:Y:S01]  /*e480*/  LDSM.16.M88.4 R212, [R230+0x3100] ;  /* 0x00310000e6d4783b */ /* 0x000ea20000000200 */
[----:B------:R-:W-:Y:S01]  /*e490*/  @P6 SHF.R.S32.HI R2, RZ, 0x1f, R0 ;  /* 0x0000001fff026819 */ /* 0x000fe20000011400 */
[----:B------:R-:W-:Y:S02]  /*e4a0*/  @P6 IMAD.MOV.U32 R3, RZ, RZ, R247 ;  /* 0x000000ffff036224 */ /* 0x000fe400078e00f7 */
[-C--:B------:R-:W-:Y:S01]  /*e4b0*/  HMMA.16816.F32 R44, R200, R206.reuse, R44 ;  /* 0x000000cec82c723c */ /* 0x080fe2000000182c */
[----:B------:R-:W4:Y:S03]  /*e4c0*/  LDSM.16.M88.4 R196, [R232+0x8100] ;  /* 0x00810000e8c4783b */ /* 0x000f260000000200 */
[----:B------:R-:W-:Y:S02]  /*e4d0*/  @P6 IMAD R2, R2, c[0x0][0x1e0], RZ ;  /* 0x0000780002026a24 */ /* 0x000fe400078e02ff */
[----:B------:R-:W0:Y:S02]  /*e4e0*/  LDGDEPBAR ;  /* 0x00000000000079af */ /* 0x000e240000000000 */
[----:B------:R-:W-:Y:S03]  /*e4f0*/  HMMA.16816.F32 R48, R192, R206, R48 ;  /* 0x000000cec030723c */ /* 0x000fe60000001830 */
[----:B------:R-:W4:Y:S01]  /*e500*/  LDSM.16.M88.4 R216, [R230+0x3900] ;  /* 0x00390000e6d8783b */ /* 0x000f220000000200 */
[C---:B-1----:R-:W-:Y:S04]  /*e510*/  @P6 IMAD.WIDE.U32 R168, R0.reuse, c[0x0][0x1e0], RZ ;  /* 0x0000780000a86a25 */ /* 0x042fe800078e00ff */
[----:B------:R-:W1:Y:S01]  /*e520*/  LDSM.16.M88.4 R172, [R230+0x4100] ;  /* 0x00410000e6ac783b */ /* 0x000e620000000200 */
[----:B------:R-:W-:Y:S04]  /*e530*/  @P6 IMAD R2, R0, c[0x0][0x1e4], R2 ;  /* 0x0000790000026a24 */ /* 0x000fe800078e0202 */
[----:B------:R-:W-:Y:S01]  /*e540*/  LDSM.16.M88.4 R192, [R234+0x6100] ;  /* 0x00610000eac0783b */ /* 0x000fe20000000200 */
[----:B------:R-:W-:Y:S02]  /*e550*/  @P6 IMAD.IADD R0, R169, 0x1, R2 ;  /* 0x00000001a9006824 */ /* 0x000fe400078e0202 */
[----:B------:R-:W-:Y:S02]  /*e560*/  @P6 IMAD.MOV.U32 R2, RZ, RZ, R244 ;  /* 0x000000ffff026224 */ /* 0x000fe400078e00f4 */
[----:B------:R-:W1:Y:S01]  /*e570*/  LDSM.16.M88.4 R200, [R229] ;  /* 0x00000000e5c8783b */ /* 0x000e620000000200 */
[----:B------:R-:W-:Y:S02]  /*e580*/  @P6 IMAD R0, R0, 0x30, RZ ;  /* 0x0000003000006824 */ /* 0x000fe400078e02ff */
[----:B------:R-:W-:Y:S02]  /*e590*/  @P6 IMAD.WIDE.U32 R2, R168, 0x30, R2 ;  /* 0x00000030a8026825 */ /* 0x000fe400078e0002 */
[----:B------:R-:W1:Y:S02]  /*e5a0*/  LDSM.16.M88.4 R204, [R234+0x8100] ;  /* 0x00810000eacc783b */ /* 0x000e640000000200 */
[C---:B------:R-:W-:Y:S01]  /*e5b0*/  @P6 IMAD.SHL.U32 R168, R2.reuse, 0x2, RZ ;  /* 0x0000000202a86824 */ /* 0x040fe200078e00ff */
[-C--:B--2---:R-:W-:Y:S02]  /*e5c0*/  HMMA.16816.F32 R4, R208, R212.reuse, R4 ;  /* 0x000000d4d004723c */ /* 0x084fe40000001804 */
[----:B------:R-:W2:Y:S03]  /*e5d0*/  LDSM.16.M88.4 R220, [R229+0x800] ;  /* 0x00080000e5dc783b */ /* 0x000ea60000000200 */
[----:B------:R-:W-:Y:S02]  /*e5e0*/  @P6 IMAD.IADD R3, R3, 0x1, R0 ;  /* 0x0000000103036824 */ /* 0x000fe400078e0200 */
[----:B------:R-:W-:Y:S01]  /*e5f0*/  @P1 IMAD.HI.U32 R0, R171, c[0x0][0x2c8], RZ ;  /* 0x0000b200ab001a27 */ /* 0x000fe200078e00ff */
[C---:B----4-:R-:W-:Y:S04]  /*e600*/  HMMA.16816.F32 R8, R196.reuse, R212, R8 ;  /* 0x000000d4c408723c */ /* 0x050fe80000001808 */
[----:B------:R-:W-:Y:S02]  /*e610*/  @P6 SHF.L.U64.HI R3, R2, 0x1, R3 ;  /* 0x0000000102036819 */ /* 0x000fe40000010203 */
[----:B------:R-:W-:Y:S02]  /*e620*/  @P0 SHF.R.U32.HI R171, RZ, c[0x0][0x2cc], R0 ;  /* 0x0000b300ffab0a19 */ /* 0x000fe40000011600 */
[-C--:B------:R-:W-:Y:S08]  /*e630*/  HMMA.16816.F32 R12, R196, R214.reuse, R12 ;  /* 0x000000d6c40c723c */ /* 0x080ff0000000180c */
[C---:B------:R-:W-:Y:S01]  /*e640*/  HMMA.16816.F32 R16, R208.reuse, R214, R16 ;  /* 0x000000d6d010723c */ /* 0x040fe20000001810 */
[----:B------:R-:W4:Y:S07]  /*e650*/  LDSM.16.M88.4 R212, [R229+0x1000] ;  /* 0x00100000e5d4783b */ /* 0x000f2e0000000200 */
[-C--:B------:R-:W-:Y:S08]  /*e660*/  HMMA.16816.F32 R20, R208, R216.reuse, R20 ;  /* 0x000000d8d014723c */ /* 0x080ff00000001814 */
        /* <DEDUP_REMOVED lines=9> */
[----:B------:R-:W1:Y:S05]  /*e700*/  LDSM.16.M88.4 R172, [R231+0xa100] ;  /* 0x00a10000e7ac783b */ /* 0x000e6a0000000200 */
[----:B------:R-:W1:Y:S02]  /*e710*/  LDSM.16.M88.4 R208, [R231+0xc100] ;  /* 0x00c10000e7d0783b */ /* 0x000e640000000200 */
[-C--:B------:R-:W-:Y:S08]  /*e720*/  HMMA.16816.F32 R4, R192, R200.reuse, R4 ;  /* 0x000000c8c004723c */ /* 0x080ff00000001804 */
        /* <DEDUP_REMOVED lines=8> */
[----:B------:R-:W-:Y:S07]  /*e7b0*/  LDSM.16.M88.4 R220, [R238] ;  /* 0x00000000eedc783b */ /* 0x000fee0000000200 */
[-C--:B----4-:R-:W-:Y:S08]  /*e7c0*/  HMMA.16816.F32 R36, R192, R212.reuse, R36 ;  /* 0x000000d4c024723c */ /* 0x090ff00000001824 */
[C---:B------:R-:W-:Y:S08]  /*e7d0*/  HMMA.16816.F32 R40, R204.reuse, R212, R40 ;  /* 0x000000d4cc28723c */ /* 0x040ff00000001828 */
[-C--:B------:R-:W-:Y:S01]  /*e7e0*/  HMMA.16816.F32 R44, R204, R214.reuse, R44 ;  /* 0x000000d6cc2c723c */ /* 0x080fe2000000182c */
[----:B------:R-:W2:Y:S07]  /*e7f0*/  LDSM.16.M88.4 R204, [R224+0x5900] ;  /* 0x00590000e0cc783b */ /* 0x000eae0000000200 */
[----:B------:R-:W-:Y:S01]  /*e800*/  HMMA.16816.F32 R48, R192, R214, R48 ;  /* 0x000000d6c030723c */ /* 0x000fe20000001830 */
[----:B------:R-:W-:Y:S05]  /*e810*/  LDSM.16.M88.4 R192, [R233+0xa100] ;  /* 0x00a10000e9c0783b */ /* 0x000fea0000000200 */
[----:B------:R-:W4:Y:S02]  /*e820*/  LDSM.16.M88.4 R212, [R239] ;  /* 0x00000000efd4783b */ /* 0x000f240000000200 */
        /* <DEDUP_REMOVED lines=15> */
[----:B------:R-:W2:Y:S05]  /*e920*/  LDSM.16.M88.4 R172, [R232+0xa100] ;  /* 0x00a10000e8ac783b */ /* 0x000eaa0000000200 */
[----:B------:R-:W1:Y:S02]  /*e930*/  LDSM.16.M88.4 R204, [R232+0xc100] ;  /* 0x00c10000e8cc783b */ /* 0x000e640000000200 */
[-C--:B----4-:R-:W-:Y:S08]  /*e940*/  HMMA.16816.F32 R4, R192, R212.reuse, R4 ;  /* 0x000000d4c004723c */ /* 0x090ff00000001804 */
[C---:B------:R-:W-:Y:S08]  /*e950*/  HMMA.16816.F32 R8, R216.reuse, R212, R8 ;  /* 0x000000d4d808723c */ /* 0x040ff00000001808 */
[-C--:B------:R-:W-:Y:S08]  /*e960*/  HMMA.16816.F32 R12, R216, R214.reuse, R12 ;  /* 0x000000d6d80c723c */ /* 0x080ff0000000180c */
[C---:B------:R-:W-:Y:S01]  /*e970*/  HMMA.16816.F32 R16, R192.reuse, R214, R16 ;  /* 0x000000d6c010723c */ /* 0x040fe20000001810 */
[----:B------:R-:W4:Y:S07]  /*e980*/  LDSM.16.M88.4 R212, [R230+0x5900] ;  /* 0x00590000e6d4783b */ /* 0x000f2e0000000200 */
[-C--:B------:R-:W-:Y:S08]  /*e990*/  HMMA.16816.F32 R20, R192, R220.reuse, R20 ;  /* 0x000000dcc014723c */ /* 0x080ff00000001814 */
[C---:B------:R-:W-:Y:S08]  /*e9a0*/  HMMA.16816.F32 R24, R216.reuse, R220, R24 ;  /* 0x000000dcd818723c */ /* 0x040ff00000001818 */
[-C--:B------:R-:W-:Y:S08]  /*e9b0*/  HMMA.16816.F32 R28, R216, R222.reuse, R28 ;  /* 0x000000ded81c723c */ /* 0x080ff0000000181c */
[C---:B------:R-:W-:Y:S08]  /*e9c0*/  HMMA.16816.F32 R32, R192.reuse, R222, R32 ;  /* 0x000000dec020723c */ /* 0x040ff00000001820 */
[-C--:B-1----:R-:W-:Y:S08]  /*e9d0*/  HMMA.16816.F32 R36, R192, R196.reuse, R36 ;  /* 0x000000c4c024723c */ /* 0x082ff00000001824 */
[C---:B------:R-:W-:Y:S08]  /*e9e0*/  HMMA.16816.F32 R40, R216.reuse, R196, R40 ;  /* 0x000000c4d828723c */ /* 0x040ff00000001828 */
[-C--:B------:R-:W-:Y:S01]  /*e9f0*/  HMMA.16816.F32 R44, R216, R198.reuse, R44 ;  /* 0x000000c6d82c723c */ /* 0x080fe2000000182c */
[----:B------:R-:W-:Y:S07]  /*ea00*/  LDSM.16.M88.4 R216, [R236+0xc100] ;  /* 0x00c10000ecd8783b */ /* 0x000fee0000000200 */
[----:B------:R-:W-:Y:S01]  /*ea10*/  HMMA.16816.F32 R48, R192, R198, R48 ;  /* 0x000000c6c030723c */ /* 0x000fe20000001830 */
[----:B------:R-:W-:Y:S05]  /*ea20*/  LDSM.16.M88.4 R192, [R234+0xa100] ;  /* 0x00a10000eac0783b */ /* 0x000fea0000000200 */
[----:B------:R-:W1:Y:S02]  /*ea30*/  LDSM.16.M88.4 R196, [R229+0x1800] ;  /* 0x00180000e5c4783b */ /* 0x000e640000000200 */
[-C--:B--2---:R-:W-:Y:S08]  /*ea40*/  HMMA.16816.F32 R4, R172, R200.reuse, R4 ;  /* 0x000000c8ac04723c */ /* 0x084ff00000001804 */
[C---:B------:R-:W-:Y:S08]  /*ea50*/  HMMA.16816.F32 R8, R204.reuse, R200, R8 ;  /* 0x000000c8cc08723c */ /* 0x040ff00000001808 */
[-C--:B------:R-:W-:Y:S08]  /*ea60*/  HMMA.16816.F32 R12, R204, R202.reuse, R12 ;  /* 0x000000cacc0c723c */ /* 0x080ff0000000180c */
[C---:B------:R-:W-:Y:S01]  /*ea70*/  HMMA.16816.F32 R16, R172.reuse, R202, R16 ;  /* 0x000000caac10723c */ /* 0x040fe20000001810 */
[----:B------:R-:W2:Y:S07]  /*ea80*/  LDSM.16.M88.4 R200, [R229+0x2000] ;  /* 0x00200000e5c8783b */ /* 0x000eae0000000200 */
[-C--:B------:R-:W-:Y:S08]  /*ea90*/  HMMA.16816.F32 R20, R172, R208.reuse, R20 ;  /* 0x000000d0ac14723c */ /* 0x080ff00000001814 */
[C---:B------:R-:W-:Y:S08]  /*eaa0*/  HMMA.16816.F32 R24, R204.reuse, R208, R24 ;  /* 0x000000d0cc18723c */ /* 0x040ff00000001818 */
[-C--:B------:R-:W-:Y:S08]  /*eab0*/  HMMA.16816.F32 R28, R204, R210.reuse, R28 ;  /* 0x000000d2cc1c723c */ /* 0x080ff0000000181c */
[C---:B------:R-:W-:Y:S08]  /*eac0*/  HMMA.16816.F32 R32, R172.reuse, R210, R32 ;  /* 0x000000d2ac20723c */ /* 0x040ff00000001820 */
[-C--:B----4-:R-:W-:Y:S08]  /*ead0*/  HMMA.16816.F32 R36, R172, R212.reuse, R36 ;  /* 0x000000d4ac24723c */ /* 0x090ff00000001824 */
[C---:B------:R-:W-:Y:S08]  /*eae0*/  HMMA.16816.F32 R40, R204.reuse, R212, R40 ;  /* 0x000000d4cc28723c */ /* 0x040ff00000001828 */
[-C--:B------:R-:W-:Y:S08]  /*eaf0*/  HMMA.16816.F32 R44, R204, R214.reuse, R44 ;  /* 0x000000d6cc2c723c */ /* 0x080ff0000000182c */
[----:B------:R-:W-:Y:S01]  /*eb00*/  HMMA.16816.F32 R48, R172, R214, R48 ;  /* 0x000000d6ac30723c */ /* 0x000fe20000001830 */
[----:B------:R-:W4:Y:S01]  /*eb10*/  LDSM.16.M88.4 R172, [R229+0x2800] ;  /* 0x00280000e5ac783b */ /* 0x000f220000000200 */
[----:B------:R-:W-:Y:S04]  /*eb20*/  DEPBAR.LE SB0, 0x0 ;  /* 0x000080000000791a */ /* 0x000fe80000000000 */
[----:B------:R-:W-:Y:S02]  /*eb30*/  BAR.SYNC.DEFER_BLOCKING 0x0 ;  /* 0x0000000000007b1d */ /* 0x000fe40000010000 */
[-C--:B-1----:R-:W-:Y:S08]  /*eb40*/  HMMA.16816.F32 R4, R192, R196.reuse, R4 ;  /* 0x000000c4c004723c */ /* 0x082ff00000001804 */
[C---:B------:R-:W-:Y:S07]  /*eb50*/  HMMA.16816.F32 R8, R216.reuse, R196, R8 ;  /* 0x000000c4d808723c */ /* 0x040fee0000001808 */
[C---:B------:R-:W-:Y:S01]  /*eb60*/  @P6 IADD3 R196, P2, R168.reuse, 0x80, RZ ;  /* 0x00000080a8c46810 */ /* 0x040fe20007f5e0ff */
[-C--:B------:R-:W-:Y:S04]  /*eb70*/  HMMA.16816.F32 R12, R216, R198.reuse, R12 ;  /* 0x000000c6d80c723c */ /* 0x080fe8000000180c */
[----:B------:R-:W-:Y:S02]  /*eb80*/  @P6 IADD3 R168, P5, R168, c[0x0][0x1c8], RZ ;  /* 0x00007200a8a86a10 */ /* 0x000fe40007fbe0ff */
[----:B------:R-:W-:Y:S02]  /*eb90*/  @P6 IADD3 R196, P1, R196, c[0x0][0x1c8], RZ ;  /* 0x00007200c4c46a10 */ /* 0x000fe40007f3e0ff */
[C---:B------:R-:W-:Y:S04]  /*eba0*/  HMMA.16816.F32 R16, R192.reuse, R198, R16 ;  /* 0x000000c6c010723c */ /* 0x040fe80000001810 */
[----:B------:R-:W-:Y:S02]  /*ebb0*/  @P6 IADD3.X R169, R3, c[0x0][0x1cc], RZ, P5, !PT ;  /* 0x0000730003a96a10 */ /* 0x000fe40002ffe4ff */
[----:B------:R-:W-:Y:S02]  /*ebc0*/  @P6 IADD3.X R197, RZ, c[0x0][0x1cc], R3, P1, P2 ;  /* 0x00007300ffc56a10 */ /* 0x000fe40000fe4403 */
[-C--:B--2---:R-:W-:Y:S01]  /*ebd0*/  HMMA.16816.F32 R20, R192, R200.reuse, R20 ;  /* 0x000000c8c014723c */ /* 0x084fe20000001814 */
[----:B------:R-:W-:Y:S01]  /*ebe0*/  @!PT LDS RZ, [RZ] ;  /* 0x00000000fffff984 */ /* 0x000fe20000000800 */
[----:B------:R-:W-:Y:S01]  /*ebf0*/  @!PT LDS RZ, [RZ] ;  /* 0x00000000fffff984 */ /* 0x000fe20000000800 */
[----:B------:R-:W-:Y:S01]  /*ec00*/  @!PT LDS RZ, [RZ] ;  /* 0x00000000fffff984 */ /* 0x000fe20000000800 */
[----:B------:R1:W-:Y:S03]  /*ec10*/  @P6 LDGSTS.E.BYPASS.LTC128B.128 [R243+0x3100], [R168.64], !P4 ;  /* 0x03100000a8f36fae */ /* 0x0003e6000e101d4e */
[----:B------:R-:W-:Y:S02]  /*ec20*/  @P6 IADD3 R2, P0, R168, UR16, RZ ;  /* 0x00000010a8026c10 */ /* 0x000fe4000ff1e0ff */
[----:B------:R2:W-:Y:S02]  /*ec30*/  @P6 LDGSTS.E.BYPASS.LTC128B.128 [R243+0x4900], [R196.64], !P3 ;  /* 0x04900000c4f36fae */ /* 0x0005e4000d901d4e */
[C---:B------:R-:W-:Y:S04]  /*ec40*/  HMMA.16816.F32 R24, R216.reuse, R200, R24 ;  /* 0x000000c8d818723c */ /* 0x040fe80000001818 */
[----:B------:R-:W-:Y:S04]  /*ec50*/  @P6 IADD3.X R3, R169, UR7, RZ, P0, !PT ;  /* 0x00000007a9036c10 */ /* 0x000fe800087fe4ff */
[-C--:B------:R-:W-:Y:S01]  /*ec60*/  HMMA.16816.F32 R28, R216, R202.reuse, R28 ;  /* 0x000000cad81c723c */ /* 0x080fe2000000181c */
[----:B------:R3:W-:Y:S05]  /*ec70*/  @P6 LDGSTS.E.BYPASS.LTC128B.128 [R243+0x3900], [R2.64], !P4 ;  /* 0x0390000002f36fae */ /* 0x0007ea000e101d4e */
[----:B------:R3:W-:Y:S02]  /*ec80*/  @P6 LDGSTS.E.BYPASS.LTC128B.128 [R243+0x5100], [R2.64+0x80], !P3 ;  /* 0x0510008002f36fae */ /* 0x0007e4000d901d4e */
[C---:B------:R-:W-:Y:S04]  /*ec90*/  HMMA.16816.F32 R32, R192.reuse, R202, R32 ;  /* 0x000000cac020723c */ /* 0x040fe80000001820 */
[----:B-1----:R-:W-:Y:S04]  /*eca0*/  IMAD R168, R242, -0x30, RZ ;  /* 0xffffffd0f2a87824 */ /* 0x002fe800078e02ff */
[-C--:B----4-:R-:W-:Y:S04]  /*ecb0*/  HMMA.16816.F32 R36, R192, R172.reuse, R36 ;  /* 0x000000acc024723c */ /* 0x090fe80000001824 */
[C---:B--2---:R-:W-:Y:S04]  /*ecc0*/  @P6 IADD3 R196, P1, R2.reuse, UR16, RZ ;  /* 0x0000001002c46c10 */ /* 0x044fe8000ff3e0ff */
[C---:B------:R-:W-:Y:S04]  /*ecd0*/  HMMA.16816.F32 R40, R216.reuse, R172, R40 ;  /* 0x000000acd828723c */ /* 0x040fe80000001828 */
[C---:B------:R-:W-:Y:S03]  /*ece0*/  @P6 IADD3.X R197, R3.reuse, UR7, RZ, P1, !PT ;  /* 0x0000000703c56c10 */ /* 0x040fe60008ffe4ff */
[----:B------:R-:W-:Y:S01]  /*ecf0*/  @P6 IADD3 R172, P0, R2, UR12, RZ ;  /* 0x0000000c02ac6c10 */ /* 0x000fe2000ff1e0ff */
[-C--:B------:R-:W-:Y:S01]  /*ed00*/  HMMA.16816.F32 R44, R216, R174.reuse, R44 ;  /* 0x000000aed82c723c */ /* 0x080fe2000000182c */
[----:B------:R1:W-:Y:S03]  /*ed10*/  @P6 LDGSTS.E.BYPASS.LTC128B.128 [R243+0x4100], [R196.64], !P4 ;  /* 0x04100000c4f36fae */ /* 0x0003e6000e101d4e */
[----:B------:R-:W-:Y:S02]  /*ed20*/  @P6 IADD3.X R173, R3, UR8, RZ, P0, !PT ;  /* 0x0000000803ad6c10 */ /* 0x000fe400087fe4ff */
[----:B---3--:R-:W2:Y:S01]  /*ed30*/  SHFL.IDX PT, R3, R171, RZ, 0x1c1f ;  /* 0x001c1fffab037589 */ /* 0x008ea200000e0000 */
[----:B------:R-:W-:Y:S01]  /*ed40*/  PLOP3.LUT P0, PT, PT, PT, UP2, 0x40, 0x0 ;  /* 0x000000000000781c */ /* 0x000fe20003f0e828 */
[----:B------:R-:W-:Y:S03]  /*ed50*/  HMMA.16816.F32 R48, R192, R174, R48 ;  /* 0x000000aec030723c */ /* 0x000fe60000001830 */
[----:B------:R3:W-:Y:S04]  /*ed60*/  @P6 LDGSTS.E.BYPASS.LTC128B.128 [R243+0x5900], [R172.64], !P3 ;  /* 0x05900000acf36fae */ /* 0x0007e8000d901d4e */
[----:B------:R-:W-:Y:S01]  /*ed70*/  IMAD.IADD R174, R168, 0x1, -R167 ;  /* 0x00000001a8ae7824 */ /* 0x000fe200078e0aa7 */
[----:B------:R-:W0:Y:S01]  /*ed80*/  LDGDEPBAR ;  /* 0x00000000000079af */ /* 0x000e220000000000 */
[----:B---3--:R-:W-:Y:S04]  /*ed90*/  IADD3 R173, -R167, 0x1, R168 ;  /* 0x00000001a7ad7810 */ /* 0x008fe80007ffe1a8 */
[----:B------:R-:W-:Y:S04]  /*eda0*/  IADD3 R173, R173, c[0x0][0x1d0], RZ ;  /* 0x00007400adad7a10 */ /* 0x000fe80007ffe0ff */
[----:B------:R-:W-:Y:S04]  /*edb0*/  IADD3 R173, R173, -c[0x0][0x168], RZ ;  /* 0x80005a00adad7a10 */ /* 0x000fe80007ffe0ff */
[C---:B------:R-:W-:Y:S02]  /*edc0*/  IADD3 R172, R173.reuse, c[0x0][0x328], RZ ;  /* 0x0000ca00adac7a10 */ /* 0x040fe40007ffe0ff */
[----:B------:R-:W-:Y:S03]  /*edd0*/  IADD3 R173, R173, UR6, RZ ;  /* 0x00000006adad7c10 */ /* 0x000fe6000fffe0ff */
[--C-:B--2---:R-:W-:Y:S02]  /*ede0*/  IMAD.IADD R2, R172, 0x1, R3.reuse ;  /* 0x00000001ac027824 */ /* 0x104fe400078e0203 */
        /* <DEDUP_REMOVED lines=16> */
.L_x_1831:
[----:B------:R-:W-:Y:S04]  /*eef0*/  MOV R167, c[0x0][0x32c] ;  /* 0x0000cb0000a77a02 */ /* 0x000fe80000000f00 */
[----:B------:R-:W-:Y:S11]  /*ef00*/  ISETP.NE.AND P0, PT, R167, 0x1, PT ;  /* 0x00000001a700780c */ /* 0x000ff60003f05270 */
[----:B------:R-:W-:Y:S02]  /*ef10*/  @!UPT UIADD3 URZ, URZ, URZ, URZ ;  /* 0x0000003f3f3ff290 */ /* 0x000fe4000fffe03f */
[----:B------:R-:W-:Y:S05]  /*ef20*/  @P0 IMAD.HI.U32 R167, R3, c[0x0][0x330], RZ ;  /* 0x0000cc0003a70a27 */ /* 0x000fea00078e00ff */
[----:B------:R-:W-:Y:S02]  /*ef30*/  @P0 SHF.R.U32.HI R3, RZ, c[0x0][0x334], R167 ;  /* 0x0000cd00ff030a19 */ /* 0x000fe400000116a7 */
.L_x_1832:
[----:B------:R-:W-:Y:S05]  /*ef40*/  BSYNC B0 ;  /* 0x0000000000007941 */ /* 0x000fea0003800000 */
.L_x_1830:
[----:B------:R-:W-:Y:S05]  /*ef50*/  IMAD R3, R3, c[0x0][0x32c], R174 ;  /* 0x0000cb0003037a24 */ /* 0x000fea00078e02ae */
[----:B------:R-:W-:Y:S02]  /*ef60*/  IADD3 R167, R3, c[0x0][0x32c], RZ ;  /* 0x0000cb0003a77a10 */ /* 0x000fe40007ffe0ff */
[----:B------:R-:W-:Y:S02]  /*ef70*/  IMNMX R0, R0, R3, !PT ;  /* 0x0000000300007217 */ /* 0x000fe40007800200 */
[----:B------:R-:W-:Y:S02]  /*ef80*/  IMNMX R2, R2, R167, PT ;  /* 0x000000a702027217 */ /* 0x000fe40003800200 */
.L_x_1829:
[----:B-1----:R-:W-:Y:S01]  /*ef90*/  PLOP3.LUT P0, PT, PT, PT, UP2, 0x40, 0x0 ;  /* 0x000000000000781c */ /* 0x002fe20003f0e828 */
        /* <DEDUP_REMOVED lines=18> */
.L_x_1835:
[----:B------:R-:W-:Y:S04]  /*f0c0*/  MOV R175, c[0x0][0x32c] ;  /* 0x0000cb0000af7a02 */ /* 0x000fe80000000f00 */
[----:B------:R-:W-:Y:S11]  /*f0d0*/  ISETP.NE.AND P0, PT, R175, 0x1, PT ;  /* 0x00000001af00780c */ /* 0x000ff60003f05270 */
[----:B------:R-:W-:Y:S02]  /*f0e0*/  @!UPT UIADD3 URZ, URZ, URZ, URZ ;  /* 0x0000003f3f3ff290 */ /* 0x000fe4000fffe03f */
[----:B------:R-:W-:Y:S05]  /*f0f0*/  @P0 IMAD.HI.U32 R175, R169, c[0x0][0x330], RZ ;  /* 0x0000cc00a9af0a27 */ /* 0x000fea00078e00ff */
[----:B------:R-:W-:Y:S02]  /*f100*/  @P0 SHF.R.U32.HI R169, RZ, c[0x0][0x334], R175 ;  /* 0x0000cd00ffa90a19 */ /* 0x000fe400000116af */
.L_x_1836:
[----:B------:R-:W-:Y:S05]  /*f110*/  BSYNC B0 ;  /* 0x0000000000007941 */ /* 0x000fea0003800000 */
.L_x_1834:
[----:B------:R-:W-:Y:S05]  /*f120*/  IMAD R169, R169, c[0x0][0x32c], R174 ;  /* 0x0000cb00a9a97a24 */ /* 0x000fea00078e02ae */
[----:B------:R-:W-:Y:S02]  /*f130*/  IADD3 R175, R169, c[0x0][0x32c], RZ ;  /* 0x0000cb00a9af7a10 */ /* 0x000fe40007ffe0ff */
[----:B------:R-:W-:Y:S02]  /*f140*/  IMNMX R3, R3, R169, !PT ;  /* 0x000000a903037217 */ /* 0x000fe40007800200 */
[----:B------:R-:W-:Y:S02]  /*f150*/  IMNMX R167, R167, R175, PT ;  /* 0x000000afa7a77217 */ /* 0x000fe40003800200 */
.L_x_1833:
[C---:B------:R-:W-:Y:S02]  /*f160*/  ISETP.GE.AND P0, PT, R168.reuse, 0x2, PT ;  /* 0x00000002a800780c */ /* 0x040fe40003f06270 */
[----:B------:R-:W-:Y:S02]  /*f170*/  ISETP.GE.AND P2, PT, R168, 0xa, PT ;  /* 0x0000000aa800780c */ /* 0x000fe40003f46270 */
[----:B------:R-:W-:Y:S02]  /*f180*/  P2R R192, PR, RZ, 0x1 ;  /* 0x00000001ffc07803 */ /* 0x000fe40000000000 */
[----:B------:R-:W-:Y:S02]  /*f190*/  ISETP.GT.AND P0, PT, R0, 0x1, !P0 ;  /* 0x000000010000780c */ /* 0x000fe40004704270 */
[----:B------:R-:W-:Y:S02]  /*f1a0*/  ISETP.GE.AND P1, PT, R168, 0x9, PT ;  /* 0x00000009a800780c */ /* 0x000fe40003f26270 */
[----:B------:R-:W-:Y:S02]  /*f1b0*/  ISETP.LT.OR P0, PT, R2, 0x2, P0 ;  /* 0x000000020200780c */ /* 0x000fe40000701670 */
[----:B------:R-:W-:Y:S02]  /*f1c0*/  P2R R175, PR, RZ, 0x2 ;  /* 0x00000002ffaf7803 */ /* 0x000fe40000000000 */
[----:B------:R-:W-:Y:S02]  /*f1d0*/  FSEL R193, R5, -INF , !P0 ;  /* 0xff80000005c17808 */ /* 0x000fe40004000000 */
[C---:B------:R-:W-:Y:S02]  /*f1e0*/  ISETP.GT.AND P0, PT, R0.reuse, 0x9, !P2 ;  /* 0x000000090000780c */ /* 0x040fe40005704270 */
[----:B------:R-:W-:Y:S02]  /*f1f0*/  ISETP.GT.AND P1, PT, R0, 0x8, !P1 ;  /* 0x000000080000780c */ /* 0x000fe40004f24270 */
[----:B------:R-:W-:Y:S02]  /*f200*/  P2R R169, PR, RZ, 0x4 ;  /* 0x00000004ffa97803 */ /* 0x000fe40000000000 */
[----:B------:R-:W-:Y:S02]  /*f210*/  ISETP.LT.OR P0, PT, R2, 0xa, P0 ;  /* 0x0000000a0200780c */ /* 0x000fe40000701670 */
        /* <DEDUP_REMOVED lines=35> */
[----:B------:R-:W-:Y:S04]  /*f450*/  ISETP.LT.OR P0, PT, R2, 0x29, P0 ;  /* 0x000000290200780c */ /* 0x000fe80000701670 */
[----:B------:R-:W-:Y:S02]  /*f460*/  FSEL R216, R48, -INF , !P0 ;  /* 0xff80000030d87808 */ /* 0x000fe40004000000 */
[----:B------:R-:W-:Y:S04]  /*f470*/  ISETP.GT.AND P0, PT, R0, RZ, !P2 ;  /* 0x000000ff0000720c */ /* 0x000fe80005704270 */
[----:B------:R-:W-:Y:S04]  /*f480*/  ISETP.LT.OR P0, PT, R2, 0x1, P0 ;  /* 0x000000010200780c */ /* 0x000fe80000701670 */
[----:B------:R-:W-:Y:S02]  /*f490*/  FSEL R32, R4, -INF , !P0 ;  /* 0xff80000004207808 */ /* 0x000fe40004000000 */
[----:B------:R-:W-:Y:S01]  /*f4a0*/  ISETP.GE.AND P0, PT, R168, 0x2a, PT ;  /* 0x0000002aa800780c */ /* 0x000fe20003f06270 */
[----:B------:R-:W1:Y:S03]  /*f4b0*/  SHFL.IDX PT, R4, R171, 0x2, 0x1c1f ;  /* 0x005c1f00ab047f89 */ /* 0x000e6600000e0000 */
        /* <DEDUP_REMOVED lines=21> */
.L_x_1839:
[----:B------:R-:W-:Y:S04]  /*f610*/  MOV R33, c[0x0][0x32c] ;  /* 0x0000cb0000217a02 */ /* 0x000fe80000000f00 */
[----:B------:R-:W-:Y:S11]  /*f620*/  ISETP.NE.AND P2, PT, R33, 0x1, PT ;  /* 0x000000012100780c */ /* 0x000ff60003f45270 */
[----:B------:R-:W-:Y:S02]  /*f630*/  @!UPT UIADD3 URZ, URZ, URZ, URZ ;  /* 0x0000003f3f3ff290 */ /* 0x000fe4000fffe03f */
[----:B------:R-:W-:Y:S05]  /*f640*/  @P2 IMAD.HI.U32 R33, R4, c[0x0][0x330], RZ ;  /* 0x0000cc0004212a27 */ /* 0x000fea00078e00ff */
[----:B------:R-:W-:Y:S02]  /*f650*/  @P2 SHF.R.U32.HI R4, RZ, c[0x0][0x334], R33 ;  /* 0x0000cd00ff042a19 */ /* 0x000fe40000011621 */
.L_x_1840:
[----:B------:R-:W-:Y:S05]  /*f660*/  BSYNC B0 ;  /* 0x0000000000007941 */ /* 0x000fea0003800000 */
.L_x_1838:
[----:B------:R-:W-:Y:S05]  /*f670*/  IMAD R4, R4, c[0x0][0x32c], R174 ;  /* 0x0000cb0004047a24 */ /* 0x000fea00078e02ae */
[----:B------:R-:W-:Y:S02]  /*f680*/  IADD3 R33, R4, c[0x0][0x32c], RZ ;  /* 0x0000cb0004217a10 */ /* 0x000fe40007ffe0ff */
[----:B------:R-:W-:Y:S02]  /*f690*/  IMNMX R0, R0, R4, !PT ;  /* 0x0000000400007217 */ /* 0x000fe40007800200 */
[----:B------:R-:W-:Y:S02]  /*f6a0*/  IMNMX R2, R2, R33, PT ;  /* 0x0000002102027217 */ /* 0x000fe40003800200 */
.L_x_1837:
[----:B------:R-:W-:Y:S02]  /*f6b0*/  ISETP.NE.AND P2, PT, R175, RZ, PT ;  /* 0x000000ffaf00720c */ /* 0x000fe40003f45270 */
[----:B------:R-:W-:Y:S02]  /*f6c0*/  P2R R48, PR, RZ, 0x10 ;  /* 0x00000010ff307803 */ /* 0x000fe40000000000 */
[----:B------:R-:W-:Y:S02]  /*f6d0*/  ISETP.GT.AND P2, PT, R3, 0x8, !P2 ;  /* 0x000000080300780c */ /* 0x000fe40005744270 */
[----:B------:R-:W-:Y:S02]  /*f6e0*/  ISETP.NE.AND P4, PT, R21, RZ, PT ;  /* 0x000000ff1500720c */ /* 0x000fe40003f85270 */
[----:B------:R-:W-:Y:S02]  /*f6f0*/  ISETP.LT.OR P2, PT, R167, 0x9, P2 ;  /* 0x00000009a700780c */ /* 0x000fe40001741670 */
[----:B------:R-:W-:Y:S02]  /*f700*/  P2R R37, PR, RZ, 0x8 ;  /* 0x00000008ff257803 */ /* 0x000fe40000000000 */
[----:B------:R-:W-:Y:S02]  /*f710*/  FSEL R33, R18, -INF , !P2 ;  /* 0xff80000012217808 */ /* 0x000fe40005000000 */
[----:B------:R-:W-:Y:S02]  /*f720*/  ISETP.NE.AND P2, PT, R169, RZ, PT ;  /* 0x000000ffa900720c */ /* 0x000fe40003f45270 */
[----:B------:R-:W-:Y:S02]  /*f730*/  ISETP.NE.AND P3, PT, R20, RZ, PT ;  /* 0x000000ff1400720c */ /* 0x000fe40003f65270 */
[----:B------:R-:W-:Y:S02]  /*f740*/  ISETP.GT.AND P2, PT, R3, 0x9, !P2 ;  /* 0x000000090300780c */ /* 0x000fe40005744270 */
[----:B------:R-:W-:Y:S02]  /*f750*/  P2R R4, PR, RZ, 0x10 ;  /* 0x00000010ff047803 */ /* 0x000fe40000000000 */
        /* <DEDUP_REMOVED lines=33> */
[----:B------:R-:W-:Y:S02]  /*f970*/  ISETP.GT.AND P2, PT, R3, 0x29, !P0 ;  /* 0x000000290300780c */ /* 0x000fe40004744270 */
[----:B------:R-:W1:Y:S02]  /*f980*/  SHFL.IDX PT, R3, R171, 0x3, 0x1c1f ;  /* 0x007c1f00ab037f89 */ /* 0x000e6400000e0000 */
[----:B------:R-:W-:Y:S04]  /*f990*/  ISETP.LT.OR P2, PT, R167, 0x2a, P2 ;  /* 0x0000002aa700780c */ /* 0x000fe80001741670 */
[----:B------:R-:W-:Y:S02]  /*f9a0*/  FSEL R214, R51, -INF , !P2 ;  /* 0xff80000033d67808 */ /* 0x000fe40005000000 */
[----:B------:R-:W-:Y:S02]  /*f9b0*/  ISETP.GT.AND P2, PT, R0, RZ, !P4 ;  /* 0x000000ff0000720c */ /* 0x000fe40006744270 */
        /* <DEDUP_REMOVED lines=62> */
.L_x_1843:
[----:B------:R-:W-:Y:S04]  /*fda0*/  MOV R4, c[0x0][0x32c] ;  /* 0x0000cb0000047a02 */ /* 0x000fe80000000f00 */
[----:B------:R-:W-:Y:S11]  /*fdb0*/  ISETP.NE.AND P2, PT, R4, 0x1, PT ;  /* 0x000000010400780c */ /* 0x000ff60003f45270 */
[----:B------:R-:W-:Y:S02]  /*fdc0*/  @!UPT UIADD3 URZ, URZ, URZ, URZ ;  /* 0x0000003f3f3ff290 */ /* 0x000fe4000fffe03f */
[----:B------:R-:W-:Y:S05]  /*fdd0*/  @P2 IMAD.HI.U32 R4, R3, c[0x0][0x330], RZ ;  /* 0x0000cc0003042a27 */ /* 0x000fea00078e00ff */
[----:B------:R-:W-:Y:S02]  /*fde0*/  @P2 SHF.R.U32.HI R3, RZ, c[0x0][0x334], R4 ;  /* 0x0000cd00ff032a19 */ /* 0x000fe40000011604 */
.L_x_1844:
[----:B------:R-:W-:Y:S05]  /*fdf0*/  BSYNC B0 ;  /* 0x0000000000007941 */ /* 0x000fea0003800000 */
.L_x_1842:
[----:B------:R-:W-:Y:S05]  /*fe00*/  IMAD R174, R3, c[0x0][0x32c], R174 ;  /* 0x0000cb0003ae7a24 */ /* 0x000fea00078e02ae */
[----:B------:R-:W-:Y:S02]  /*fe10*/  IADD3 R3, R174, c[0x0][0x32c], RZ ;  /* 0x0000cb00ae037a10 */ /* 0x000fe40007ffe0ff */
[----:B------:R-:W-:Y:S02]  /*fe20*/  IMNMX R0, R0, R174, !PT ;  /* 0x000000ae00007217 */ /* 0x000fe40007800200 */
[----:B------:R-:W-:Y:S02]  /*fe30*/  IMNMX R2, R2, R3, PT ;  /* 0x0000000302027217 */ /* 0x000fe40003800200 */
.L_x_1841:
[----:B------:R-:W-:Y:S02]  /*fe40*/  ISETP.NE.AND P2, PT, R17, RZ, PT ;  /* 0x000000ff1100720c */ /* 0x000fe40003f45270 */
        /* <DEDUP_REMOVED lines=42> */
[----:B------:R-:W-:Y:S02]  /*100f0*/  FMNMX.FTZ R3, R208, R3, !PT ;  /* 0x00000003d0037209 */ /* 0x000fe40007810000 */
[----:B------:R-:W-:Y:S02]  /*10100*/  FMNMX.FTZ R169, R215, R169, !PT ;  /* 0x000000a9d7a97209 */ /* 0x000fe40007810000 */
[----:B------:R-:W-:Y:S02]  /*10110*/  FSEL R44, R27, -INF , !P2 ;  /* 0xff8000001b2c7808 */ /* 0x000fe40005000000 */
[----:B------:R-:W-:Y:S01]  /*10120*/  FMNMX.FTZ R3, R211, R3, !PT ;  /* 0x00000003d3037209 */ /* 0x000fe20007810000 */
[----:B------:R-:W1:Y:S01]  /*10130*/  SHFL.BFLY PT, R5, R169, 0x2, 0x1f ;  /* 0x0c401f00a9057f89 */ /* 0x000e6200000e0000 */
[----:B------:R-:W-:Y:S02]  /*10140*/  ISETP.NE.AND P2, PT, R21, RZ, PT ;  /* 0x000000ff1500720c */ /* 0x000fe40003f45270 */
[----:B------:R-:W-:Y:S02]  /*10150*/  FMNMX.FTZ R4, R18, R166, !PT ;  /* 0x000000a612047209 */ /* 0x000fe40007810000 */
[----:B------:R-:W-:Y:S02]  /*10160*/  FMNMX.FTZ R3, R214, R3, !PT ;  /* 0x00000003d6037209 */ /* 0x000fe40007810000 */
[----:B------:R-:W-:Y:S02]  /*10170*/  ISETP.GT.AND P2, PT, R0, 0x18, !P2 ;  /* 0x000000180000780c */ /* 0x000fe40005744270 */
[----:B------:R-:W-:Y:S01]  /*10180*/  FMNMX.FTZ R4, R9, R4, !PT ;  /* 0x0000000409047209 */ /* 0x000fe20007810000 */
[----:B------:R-:W2:Y:S01]  /*10190*/  SHFL.BFLY PT, R168, R3, 0x2, 0x1f ;  /* 0x0c401f0003a87f89 */ /* 0x000ea200000e0000 */
        /* <DEDUP_REMOVED lines=11> */
[----:B------:R-:W-:Y:S02]  /*10250*/  ISETP.GT.AND P1, PT, R0, 0x20, !P1 ;  /* 0x000000200000780c */ /* 0x000fe40004f24270 */
[----:B-1----:R-:W-:Y:S02]  /*10260*/  FMNMX.FTZ R169, R169, R5, !PT ;  /* 0x00000005a9a97209 */ /* 0x002fe40007810000 */
[----:B------:R-:W-:Y:S02]  /*10270*/  FMNMX.FTZ R4, R206, R4, !PT ;  /* 0x00000004ce047209 */ /* 0x000fe40007810000 */
[----:B--2---:R-:W-:Y:S01]  /*10280*/  FMNMX.FTZ R168, R3, R168, !PT ;  /* 0x000000a803a87209 */ /* 0x004fe20007810000 */
[----:B------:R-:W1:Y:S01]  /*10290*/  SHFL.BFLY PT, R5, R169, 0x1, 0x1f ;  /* 0x0c201f00a9057f89 */ /* 0x000e6200000e0000 */
[----:B------:R-:W-:Y:S02]  /*102a0*/  FMNMX.FTZ R3, R212, R4, !PT ;  /* 0x00000004d4037209 */ /* 0x000fe40007810000 */
[----:B------:R-:W-:Y:S02]  /*102b0*/  ISETP.LT.OR P1, PT, R2, 0x21, P1 ;  /* 0x000000210200780c */ /* 0x000fe40000f21670 */
[----:B------:R-:W-:Y:S02]  /*102c0*/  FMNMX.FTZ R3, R213, R3, !PT ;  /* 0x00000003d5037209 */ /* 0x000fe40007810000 */
[----:B------:R-:W-:Y:S01]  /*102d0*/  FSEL R173, R42, -INF , !P1 ;  /* 0xff8000002aad7808 */ /* 0x000fe20004800000 */
[----:B------:R-:W2:Y:S01]  /*102e0*/  SHFL.BFLY PT, R7, R168, 0x1, 0x1f ;  /* 0x0c201f00a8077f89 */ /* 0x000ea200000e0000 */
[----:B------:R-:W-:Y:S02]  /*102f0*/  FMNMX.FTZ R3, R217, R3, !PT ;  /* 0x00000003d9037209 */ /* 0x000fe40007810000 */
[----:B------:R-:W-:Y:S02]  /*10300*/  ISETP.GT.AND P6, PT, R0, 0x21, !P6 ;  /* 0x000000210000780c */ /* 0x000fe400077c4270 */
[----:B------:R-:W-:Y:S02]  /*10310*/  FMNMX.FTZ R3, R218, R3, !PT ;  /* 0x00000003da037209 */ /* 0x000fe40007810000 */
[C---:B------:R-:W-:Y:S02]  /*10320*/  ISETP.GT.AND P5, PT, R0.reuse, 0x28, !P5 ;  /* 0x000000280000780c */ /* 0x040fe40006fa4270 */
[----:B------:R-:W-:Y:S01]  /*10330*/  ISETP.GT.AND P0, PT, R0, 0x29, !P0 ;  /* 0x000000290000780c */ /* 0x000fe20004704270 */
[----:B------:R-:W3:Y:S01]  /*10340*/  SHFL.BFLY PT, R8, R3, 0x2, 0x1f ;  /* 0x0c401f0003087f89 */ /* 0x000ee200000e0000 */
[C---:B------:R-:W-:Y:S02]  /*10350*/  ISETP.LT.OR P6, PT, R2.reuse, 0x22, P6 ;  /* 0x000000220200780c */ /* 0x040fe400037c1670 */
[C---:B------:R-:W-:Y:S02]  /*10360*/  ISETP.LT.OR P0, PT, R2.reuse, 0x2a, P0 ;  /* 0x0000002a0200780c */ /* 0x040fe40000701670 */
[----:B------:R-:W-:Y:S02]  /*10370*/  FSEL R172, R43, -INF , !P6 ;  /* 0xff8000002bac7808 */ /* 0x000fe40007000000 */
[----:B-1----:R-:W-:Y:S02]  /*10380*/  FMNMX.FTZ R169, R169, R5, !PT ;  /* 0x00000005a9a97209 */ /* 0x002fe40007810000 */
[----:B------:R-:W-:Y:S02]  /*10390*/  FSEL R22, R47, -INF , !P0 ;  /* 0xff8000002f167808 */ /* 0x000fe40004000000 */
[C---:B------:R-:W-:Y:S01]  /*103a0*/  FSETP.NEU.FTZ.AND P2, PT, R169.reuse, -INF , PT ;  /* 0xff800000a900780b */ /* 0x040fe20003f5d000 */
[----:B------:R-:W-:Y:S01]  /*103b0*/  FMUL.FTZ R23, R169, c[0x0][0x2d0] ;  /* 0x0000b400a9177a20 */ /* 0x000fe20000410000 */
[----:B------:R-:W-:Y:S02]  /*103c0*/  ISETP.LT.OR P5, PT, R2, 0x29, P5 ;  /* 0x000000290200780c */ /* 0x000fe40002fa1670 */
[----:B--2---:R-:W-:Y:S02]  /*103d0*/  FMNMX.FTZ R168, R168, R7, !PT ;  /* 0x00000007a8a87209 */ /* 0x004fe40007810000 */
[----:B------:R-:W-:Y:S02]  /*103e0*/  FSEL R23, R23, RZ, P2 ;  /* 0x000000ff17177208 */ /* 0x000fe40001000000 */
[C---:B------:R-:W-:Y:S01]  /*103f0*/  FSETP.NEU.FTZ.AND P1, PT, R168.reuse, -INF , PT ;  /* 0xff800000a800780b */ /* 0x040fe20003f3d000 */
[----:B------:R-:W-:Y:S01]  /*10400*/  FMUL.FTZ R48, R168, c[0x0][0x2d0] ;  /* 0x0000b400a8307a20 */ /* 0x000fe20000410000 */
[----:B------:R-:W-:Y:S01]  /*10410*/  FSEL R174, R46, -INF , !P5 ;  /* 0xff8000002eae7808 */ /* 0x000fe20006800000 */
[--C-:B------:R-:W-:Y:S02]  /*10420*/  FFMA.FTZ R4, R32, c[0x0][0x2d0], -R23.reuse ;  /* 0x0000b40020047a23 */ /* 0x100fe40000010817 */
[--C-:B------:R-:W-:Y:S01]  /*10430*/  FFMA.FTZ R5, R193, c[0x0][0x2d0], -R23.reuse ;  /* 0x0000b400c1057a23 */ /* 0x100fe20000010817 */
[----:B---3--:R-:W-:Y:S01]  /*10440*/  FMNMX.FTZ R3, R3, R8, !PT ;  /* 0x0000000803037209 */ /* 0x008fe20007810000 */
[----:B------:R1:W-:Y:S01]  /*10450*/  MUFU.EX2 R192, R4 ;  /* 0x0000000400c07308 */ /* 0x0003e20000000800 */
[----:B------:R-:W-:Y:S01]  /*10460*/  FSEL R48, R48, RZ, P1 ;  /* 0x000000ff30307208 */ /* 0x000fe20000800000 */
[--C-:B------:R-:W-:Y:S02]  /*10470*/  FFMA.FTZ R40, R198, c[0x0][0x2d0], -R23.reuse ;  /* 0x0000b400c6287a23 */ /* 0x100fe40000010817 */
[----:B------:R-:W2:Y:S02]  /*10480*/  SHFL.BFLY PT, R167, R3, 0x1, 0x1f ;  /* 0x0c201f0003a77f89 */ /* 0x000ea400000e0000 */
[--C-:B------:R-:W-:Y:S04]  /*10490*/  FFMA.FTZ R0, R19, c[0x0][0x2d0], -R48.reuse ;  /* 0x0000b40013007a23 */ /* 0x100fe80000010830 */
[----:B------:R3:W-:Y:S10]  /*104a0*/  MUFU.EX2 R25, R5 ;  /* 0x0000000500197308 */ /* 0x0007f40000000800 */
[----:B------:R-:W-:Y:S01]  /*104b0*/  MUFU.EX2 R175, R0 ;  /* 0x0000000000af7308 */ /* 0x000fe20000000800 */
[----:B-1----:R-:W-:Y:S04]  /*104c0*/  FMNMX.FTZ R4, R10, R170, !PT ;  /* 0x000000aa0a047209 */ /* 0x002fe80007810000 */
[----:B------:R-:W-:Y:S02]  /*104d0*/  FMNMX.FTZ R4, R11, R4, !PT ;  /* 0x000000040b047209 */ /* 0x000fe40007810000 */
[----:B--2---:R-:W-:Y:S01]  /*104e0*/  FMNMX.FTZ R167, R3, R167, !PT ;  /* 0x000000a703a77209 */ /* 0x004fe20007810000 */
[--C-:B------:R-:W-:Y:S02]  /*104f0*/  FFMA.FTZ R3, R36, c[0x0][0x2d0], -R48.reuse ;  /* 0x0000b40024037a23 */ /* 0x100fe40000010830 */
[----:B------:R1:W-:Y:S01]  /*10500*/  MUFU.EX2 R223, R40 ;  /* 0x0000002800df7308 */ /* 0x0003e20000000800 */
[----:B------:R-:W-:Y:S01]  /*10510*/  LDSM.16.MT88.4 R36, [R226+0x100] ;  /* 0x00010000e224783b */ /* 0x000fe20000004200 */
[----:B---3--:R-:W-:Y:S01]  /*10520*/  FMNMX.FTZ R5, R14, R4, !PT ;  /* 0x000000040e057209 */ /* 0x008fe20007810000 */
[--C-:B------:R-:W-:Y:S01]  /*10530*/  FFMA.FTZ R4, R194, c[0x0][0x2d0], -R23.reuse ;  /* 0x0000b400c2047a23 */ /* 0x100fe20000010817 */
[C---:B------:R-:W-:Y:S01]  /*10540*/  FSETP.NEU.FTZ.AND P0, PT, R167.reuse, -INF , PT ;  /* 0xff800000a700780b */ /* 0x040fe20003f1d000 */
[----:B------:R-:W-:Y:S01]  /*10550*/  FMUL.FTZ R49, R167, c[0x0][0x2d0] ;  /* 0x0000b400a7317a20 */ /* 0x000fe20000410000 */
[----:B------:R-:W-:Y:S04]  /*10560*/  FMNMX.FTZ R5, R15, R5, !PT ;  /* 0x000000050f057209 */ /* 0x000fe80007810000 */
[----:B------:R2:W-:Y:S01]  /*10570*/  MUFU.EX2 R24, R4 ;  /* 0x0000000400187308 */ /* 0x0005e20000000800 */
[----:B------:R-:W-:Y:S09]  /*10580*/  FSEL R49, R49, RZ, P0 ;  /* 0x000000ff31317208 */ /* 0x000ff20000000000 */
[----:B------:R3:W-:Y:S01]  /*10590*/  MUFU.EX2 R42, R3 ;  /* 0x00000003002a7308 */ /* 0x0007e20000000800 */
[--C-:B-1----:R-:W-:Y:S09]  /*105a0*/  FFMA.FTZ R40, R197, c[0x0][0x2d0], -R48.reuse ;  /* 0x0000b400c5287a23 */ /* 0x102ff20000010830 */
[----:B------:R1:W-:Y:S01]  /*105b0*/  MUFU.EX2 R222, R40 ;  /* 0x0000002800de7308 */ /* 0x0003e20000000800 */
[----:B--2---:R-:W-:Y:S01]  /*105c0*/  FMNMX.FTZ R4, R41, R5, !PT ;  /* 0x0000000529047209 */ /* 0x004fe20007810000 */
[----:B------:R-:W-:Y:S03]  /*105d0*/  FFMA.FTZ R5, R195, c[0x0][0x2d0], -R23 ;  /* 0x0000b400c3057a23 */ /* 0x000fe60000010817 */
[----:B------:R-:W-:Y:S05]  /*105e0*/  FMNMX.FTZ R4, R44, R4, !PT ;  /* 0x000000042c047209 */ /* 0x000fea0007810000 */
[----:B------:R2:W-:Y:S01]  /*105f0*/  MUFU.EX2 R194, R5 ;  /* 0x0000000500c27308 */ /* 0x0005e20000000800 */
[----:B---3--:R-:W-:Y:S09]  /*10600*/  FFMA.FTZ R3, R18, c[0x0][0x2d0], -R49 ;  /* 0x0000b40012037a23 */ /* 0x008ff20000010831 */
[----:B------:R3:W-:Y:S01]  /*10610*/  MUFU.EX2 R251, R3 ;  /* 0x0000000300fb7308 */ /* 0x0007e20000000800 */
[----:B-1----:R-:W-:Y:S09]  /*10620*/  FFMA.FTZ R40, R202, c[0x0][0x2d0], -R23 ;  /* 0x0000b400ca287a23 */ /* 0x002ff20000010817 */
[----:B------:R1:W-:Y:S01]  /*10630*/  MUFU.EX2 R219, R40 ;  /* 0x0000002800db7308 */ /* 0x0003e20000000800 */
[----:B--2---:R-:W-:Y:S01]  /*10640*/  FMNMX.FTZ R5, R171, R4, !PT ;  /* 0x00000004ab057209 */ /* 0x004fe20007810000 */
[--C-:B------:R-:W-:Y:S03]  /*10650*/  FFMA.FTZ R4, R6, c[0x0][0x2d0], -R48.reuse ;  /* 0x0000b40006047a23 */ /* 0x100fe60000010830 */
[----:B------:R-:W-:Y:S05]  /*10660*/  FMNMX.FTZ R5, R45, R5, !PT ;  /* 0x000000052d057209 */ /* 0x000fea0007810000 */
[----:B------:R2:W-:Y:S01]  /*10670*/  MUFU.EX2 R28, R4 ;  /* 0x00000004001c7308 */ /* 0x0005e20000000800 */
[--C-:B---3--:R-:W-:Y:S09]  /*10680*/  FFMA.FTZ R3, R9, c[0x0][0x2d0], -R49.reuse ;  /* 0x0000b40009037a23 */ /* 0x108ff20000010831 */
[----:B------:R-:W3:Y:S01]  /*10690*/  MUFU.EX2 R252, R3 ;  /* 0x0000000300fc7308 */ /* 0x000ee20000000800 */
[--C-:B-1----:R-:W-:Y:S09]  /*106a0*/  FFMA.FTZ R40, R201, c[0x0][0x2d0], -R48.reuse ;  /* 0x0000b400c9287a23 */ /* 0x102ff20000010830 */
[----:B------:R1:W-:Y:S01]  /*106b0*/  MUFU.EX2 R202, R40 ;  /* 0x0000002800ca7308 */ /* 0x0003e20000000800 */
[----:B--2---:R-:W-:Y:S04]  /*106c0*/  FMNMX.FTZ R4, R173, R5, !PT ;  /* 0x00000005ad047209 */ /* 0x004fe80007810000 */
[----:B------:R-:W-:Y:S01]  /*106d0*/  FMNMX.FTZ R2, R172, R4, !PT ;  /* 0x00000004ac027209 */ /* 0x000fe20007810000 */
[--C-:B------:R-:W-:Y:S03]  /*106e0*/  FFMA.FTZ R4, R12, c[0x0][0x2d0], -R49.reuse ;  /* 0x0000b4000c047a23 */ /* 0x100fe60000010831 */
[----:B------:R-:W-:Y:S01]  /*106f0*/  FMNMX.FTZ R0, R174, R2, !PT ;  /* 0x00000002ae007209 */ /* 0x000fe20007810000 */
[----:B------:R-:W-:Y:S01]  /*10700*/  FFMA.FTZ R2, R33, c[0x0][0x2d0], -R48 ;  /* 0x0000b40021027a23 */ /* 0x000fe20000010830 */
[----:B------:R-:W-:Y:S01]  /*10710*/  MUFU.EX2 R250, R4 ;  /* 0x0000000400fa7308 */ /* 0x000fe20000000800 */
[----:B---3--:R-:W-:Y:S02]  /*10720*/  F2FP.PACK_AB R32, R252, R251 ;  /* 0x000000fbfc20723e */ /* 0x008fe400000000ff */
[----:B------:R-:W-:Y:S07]  /*10730*/  FMNMX.FTZ R0, R22, R0, !PT ;  /* 0x0000000016007209 */ /* 0x000fee0007810000 */
[----:B------:R2:W3:Y:S01]  /*10740*/  MUFU.EX2 R193, R2 ;  /* 0x0000000200c17308 */ /* 0x0004e20000000800 */
[--C-:B-1----:R-:W-:Y:S01]  /*10750*/  FFMA.FTZ R40, R204, c[0x0][0x2d0], -R49.reuse ;  /* 0x0000b400cc287a23 */ /* 0x102fe20000010831 */
[----:B------:R-:W-:Y:S01]  /*10760*/  MOV R204, R42 ;  /* 0x0000002a00cc7202 */ /* 0x000fe20000000f00 */
[----:B--2---:R-:W1:Y:S01]  /*10770*/  SHFL.BFLY PT, R2, R0, 0x2, 0x1f ;  /* 0x0c401f0000027f89 */ /* 0x004e6200000e0000 */
[----:B---3--:R-:W-:Y:S02]  /*10780*/  F2FP.PACK_AB R27, R42, R193 ;  /* 0x000000c12a1b723e */ /* 0x008fe400000000ff */
[----:B-1----:R-:W-:Y:S01]  /*10790*/  FMNMX.FTZ R3, R0, R2, !PT ;  /* 0x0000000200037209 */ /* 0x002fe20007810000 */
[----:B------:R-:W-:Y:S01]  /*107a0*/  FFMA.FTZ R2, R13, c[0x0][0x2d0], -R49 ;  /* 0x0000b4000d027a23 */ /* 0x000fe20000010831 */
[----:B------:R-:W-:Y:S03]  /*107b0*/  FSEL R0, R169, RZ, P2 ;  /* 0x000000ffa9007208 */ /* 0x000fe60001000000 */
[----:B------:R1:W2:Y:S01]  /*107c0*/  MUFU.EX2 R195, R2 ;  /* 0x0000000200c37308 */ /* 0x0002a20000000800 */
[----:B------:R-:W3:Y:S01]  /*107d0*/  SHFL.BFLY PT, R4, R3, 0x1, 0x1f ;  /* 0x0c201f0003047f89 */ /* 0x000ee200000e0000 */
[----:B------:R-:W-:Y:S01]  /*107e0*/  FADD.FTZ R0, -R0, R164 ;  /* 0x000000a400007221 */ /* 0x000fe20000010100 */
[----:B------:R-:W-:Y:S03]  /*107f0*/  MOV R164, R28 ;  /* 0x0000001c00a47202 */ /* 0x000fe60000000f00 */
[----:B------:R-:W-:Y:S03]  /*10800*/  FMUL.FTZ R0, R0, c[0x0][0x2d0] ;  /* 0x0000b40000007a20 */ /* 0x000fe60000410000 */
[----:B------:R-:W4:Y:S01]  /*10810*/  LDSM.16.MT88.4 R28, [R225+0x100] ;  /* 0x00010000e11c783b */ /* 0x000f220000004200 */
[----:B------:R5:W5:Y:S01]  /*10820*/  MUFU.EX2 R21, R0 ;  /* 0x0000000000157308 */ /* 0x000b620000000800 */
[----:B-1----:R-:W-:Y:S02]  /*10830*/  FSEL R2, R168, RZ, P1 ;  /* 0x000000ffa8027208 */ /* 0x002fe40000800000 */
[----:B---3--:R-:W-:Y:S02]  /*10840*/  FMNMX.FTZ R3, R3, R4, !PT ;  /* 0x0000000403037209 */ /* 0x008fe40007810000 */
[----:B--2---:R-:W-:Y:S01]  /*10850*/  F2FP.PACK_AB R34, R195, R250 ;  /* 0x000000fac322723e */ /* 0x004fe200000000ff */
[----:B------:R-:W-:Y:S01]  /*10860*/  FADD.FTZ R2, -R2, R165 ;  /* 0x000000a502027221 */ /* 0x000fe20000010100 */
[----:B------:R-:W-:Y:S01]  /*10870*/  MOV R165, R25 ;  /* 0x0000001900a57202 */ /* 0x000fe20000000f00 */
[----:B------:R-:W-:Y:S01]  /*10880*/  FMUL.FTZ R50, R3, c[0x0][0x2d0] ;  /* 0x0000b40003327a20 */ /* 0x000fe20000410000 */
[----:B------:R-:W-:Y:S01]  /*10890*/  F2FP.PACK_AB R25, R175, R164 ;  /* 0x000000a4af19723e */ /* 0x000fe200000000ff */
[----:B------:R-:W-:Y:S01]  /*108a0*/  FMUL.FTZ R2, R2, c[0x0][0x2d0] ;  /* 0x0000b40002027a20 */ /* 0x000fe20000410000 */
[----:B-----5:R-:W-:Y:S01]  /*108b0*/  FSEL R0, R167, RZ, P0 ;  /* 0x000000ffa7007208 */ /* 0x020fe20000000000 */
[----:B------:R-:W-:Y:S01]  /*108c0*/  FMUL.FTZ R5, R21, R177 ;  /* 0x000000b115057220 */ /* 0x000fe20000410000 */
[----:B------:R-:W-:Y:S01]  /*108d0*/  FSETP.NEU.FTZ.AND P0, PT, R3, -INF , PT ;  /* 0xff8000000300780b */ /* 0x000fe20003f1d000 */
[----:B------:R-:W1:Y:S01]  /*108e0*/  MUFU.EX2 R20, R2 ;  /* 0x0000000200147308 */ /* 0x000e620000000800 */
[C---:B------:R-:W-:Y:S02]  /*108f0*/  FMUL.FTZ R16, R21.reuse, R188 ;  /* 0x000000bc15107220 */ /* 0x040fe40000410000 */
[----:B------:R-:W-:Y:S01]  /*10900*/  FADD.FTZ R0, -R0, R166 ;  /* 0x000000a600007221 */ /* 0x000fe20000010100 */
[----:B------:R-:W-:Y:S01]  /*10910*/  FSEL R50, R50, RZ, P0 ;  /* 0x000000ff32327208 */ /* 0x000fe20000000000 */
[----:B------:R-:W-:Y:S01]  /*10920*/  FMUL.FTZ R17, R21, R189 ;  /* 0x000000bd15117220 */ /* 0x000fe20000410000 */
[----:B------:R-:W-:Y:S01]  /*10930*/  MOV R166, R24 ;  /* 0x0000001800a67202 */ /* 0x000fe20000000f00 */
[----:B------:R-:W-:Y:S01]  /*10940*/  FMUL.FTZ R0, R0, c[0x0][0x2d0] ;  /* 0x0000b40000007a20 */ /* 0x000fe20000410000 */
[----:B------:R-:W-:Y:S01]  /*10950*/  F2FP.PACK_AB R24, R165, R192 ;  /* 0x000000c0a518723e */ /* 0x000fe200000000ff */
[--C-:B------:R-:W-:Y:S01]  /*10960*/  FFMA.FTZ R4, R14, c[0x0][0x2d0], -R50.reuse ;  /* 0x0000b4000e047a23 */ /* 0x100fe20000010832 */
[----:B------:R-:W-:Y:S01]  /*10970*/  F2FP.PACK_AB R26, R194, R166 ;  /* 0x000000a6c21a723e */ /* 0x000fe200000000ff */
[----:B------:R2:W3:Y:S01]  /*10980*/  MUFU.EX2 R2, R0 ;  /* 0x0000000000027308 */ /* 0x0004e20000000800 */
[C---:B------:R-:W-:Y:S02]  /*10990*/  FMUL.FTZ R132, R21.reuse, R132 ;  /* 0x0000008415847220 */ /* 0x040fe40000410000 */
[C---:B------:R-:W-:Y:S02]  /*109a0*/  FMUL.FTZ R133, R21.reuse, R133 ;  /* 0x0000008515857220 */ /* 0x040fe40000410000 */
[C---:B------:R-:W-:Y:S02]  /*109b0*/  FMUL.FTZ R144, R21.reuse, R144 ;  /* 0x0000009015907220 */ /* 0x040fe40000410000 */
[C---:B------:R-:W-:Y:S02]  /*109c0*/  FMUL.FTZ R145, R21.reuse, R145 ;  /* 0x0000009115917220 */ /* 0x040fe40000410000 */
[C---:B------:R-:W-:Y:S01]  /*109d0*/  FMUL.FTZ R148, R21.reuse, R148 ;  /* 0x0000009415947220 */ /* 0x040fe20000410000 */
[----:B------:R5:W-:Y:S01]  /*109e0*/  MUFU.EX2 R247, R4 ;  /* 0x0000000400f77308 */ /* 0x000be20000000800 */
[----:B------:R-:W-:Y:S02]  /*109f0*/  FMUL.FTZ R149, R21, R149 ;  /* 0x0000009515957220 */ /* 0x000fe40000410000 */
[C---:B-1----:R-:W-:Y:S02]  /*10a00*/  FMUL.FTZ R6, R20.reuse, R178 ;  /* 0x000000b214067220 */ /* 0x042fe40000410000 */
[C---:B------:R-:W-:Y:S02]  /*10a10*/  FMUL.FTZ R7, R20.reuse, R179 ;  /* 0x000000b314077220 */ /* 0x040fe40000410000 */
[C---:B------:R-:W-:Y:S02]  /*10a20*/  FMUL.FTZ R18, R20.reuse, R190 ;  /* 0x000000be14127220 */ /* 0x040fe40000410000 */
[C---:B------:R-:W-:Y:S02]  /*10a30*/  FMUL.FTZ R19, R20.reuse, R191 ;  /* 0x000000bf14137220 */ /* 0x040fe40000410000 */
[C---:B------:R-:W-:Y:S01]  /*10a40*/  FMUL.FTZ R134, R20.reuse, R134 ;  /* 0x0000008614867220 */ /* 0x040fe20000410000 */
[----:B------:R-:W-:Y:S01]  /*10a50*/  LDSM.16.MT88.4 R188, [R225+0x1100] ;  /* 0x00110000e1bc783b */ /* 0x000fe20000004200 */
[----:B------:R-:W-:Y:S02]  /*10a60*/  FMUL.FTZ R135, R20, R135 ;  /* 0x0000008714877220 */ /* 0x000fe40000410000 */
[--C-:B--2---:R-:W-:Y:S02]  /*10a70*/  FFMA.FTZ R0, R10, c[0x0][0x2d0], -R50.reuse ;  /* 0x0000b4000a007a23 */ /* 0x104fe40000010832 */
[C---:B---3--:R-:W-:Y:S02]  /*10a80*/  FMUL.FTZ R8, R2.reuse, R180 ;  /* 0x000000b402087220 */ /* 0x048fe40000410000 */
[----:B------:R1:W-:Y:S01]  /*10a90*/  MUFU.EX2 R245, R0 ;  /* 0x0000000000f57308 */ /* 0x0003e20000000800 */
[C---:B------:R-:W-:Y:S02]  /*10aa0*/  FMUL.FTZ R9, R2.reuse, R181 ;  /* 0x000000b502097220 */ /* 0x040fe40000410000 */
[C---:B------:R-:W-:Y:S02]  /*10ab0*/  FMUL.FTZ R12, R2.reuse, R184 ;  /* 0x000000b8020c7220 */ /* 0x040fe40000410000 */
[--C-:B-----5:R-:W-:Y:S02]  /*10ac0*/  FFMA.FTZ R4, R15, c[0x0][0x2d0], -R50.reuse ;  /* 0x0000b4000f047a23 */ /* 0x120fe40000010832 */
[C---:B------:R-:W-:Y:S02]  /*10ad0*/  FMUL.FTZ R13, R2.reuse, R185 ;  /* 0x000000b9020d7220 */ /* 0x040fe40000410000 */
[C---:B------:R-:W-:Y:S01]  /*10ae0*/  FMUL.FTZ R136, R2.reuse, R136 ;  /* 0x0000008802887220 */ /* 0x040fe20000410000 */
[----:B------:R2:W3:Y:S01]  /*10af0*/  MUFU.EX2 R248, R4 ;  /* 0x0000000400f87308 */ /* 0x0004e20000000800 */
[C---:B------:R-:W-:Y:S02]  /*10b00*/  FMUL.FTZ R137, R2.reuse, R137 ;  /* 0x0000008902897220 */ /* 0x040fe40000410000 */
[C---:B------:R-:W-:Y:S02]  /*10b10*/  FMUL.FTZ R140, R2.reuse, R140 ;  /* 0x0000008c028c7220 */ /* 0x040fe40000410000 */
[----:B------:R-:W-:Y:S02]  /*10b20*/  FMUL.FTZ R141, R2, R141 ;  /* 0x0000008d028d7220 */ /* 0x000fe40000410000 */
[C---:B------:R-:W-:Y:S02]  /*10b30*/  FMUL.FTZ R146, R20.reuse, R146 ;  /* 0x0000009214927220 */ /* 0x040fe40000410000 */
[C---:B------:R-:W-:Y:S02]  /*10b40*/  FMUL.FTZ R147, R20.reuse, R147 ;  /* 0x0000009314937220 */ /* 0x040fe40000410000 */
[C---:B------:R-:W-:Y:S02]  /*10b50*/  FMUL.FTZ R150, R20.reuse, R150 ;  /* 0x0000009614967220 */ /* 0x040fe40000410000 */
[----:B------:R-:W-:Y:S02]  /*10b60*/  FMUL.FTZ R151, R20, R151 ;  /* 0x0000009714977220 */ /* 0x000fe40000410000 */
[----:B-1----:R-:W-:Y:S02]  /*10b70*/  FFMA.FTZ R0, R11, c[0x0][0x2d0], -R50 ;  /* 0x0000b4000b007a23 */ /* 0x002fe40000010832 */
[C---:B------:R-:W-:Y:S02]  /*10b80*/  FMUL.FTZ R152, R2.reuse, R152 ;  /* 0x0000009802987220 */ /* 0x040fe40000410000 */
[----:B------:R1:W5:Y:S01]  /*10b90*/  MUFU.EX2 R246, R0 ;  /* 0x0000000000f67308 */ /* 0x0003620000000800 */
[C---:B------:R-:W-:Y:S02]  /*10ba0*/  FMUL.FTZ R153, R2.reuse, R153 ;  /* 0x0000009902997220 */ /* 0x040fe40000410000 */
[----:B------:R-:W-:Y:S02]  /*10bb0*/  FMUL.FTZ R156, R2, R156 ;  /* 0x0000009c029c7220 */ /* 0x000fe40000410000 */
[C---:B--2---:R-:W-:Y:S01]  /*10bc0*/  FMUL.FTZ R4, R21.reuse, R176 ;  /* 0x000000b015047220 */ /* 0x044fe20000410000 */
[----:B---3--:R-:W-:Y:S01]  /*10bd0*/  F2FP.PACK_AB R35, R248, R247 ;  /* 0x000000f7f823723e */ /* 0x008fe200000000ff */
[----:B------:R-:W-:Y:S01]  /*10be0*/  FMUL.FTZ R157, R2, R157 ;  /* 0x0000009d029d7220 */ /* 0x000fe20000410000 */
[----:B------:R-:W-:Y:S01]  /*10bf0*/  MOV R176, R192 ;  /* 0x000000c000b07202 */ /* 0x000fe20000000f00 */
[C---:B------:R-:W-:Y:S02]  /*10c00*/  FMUL.FTZ R160, R21.reuse, R160 ;  /* 0x000000a015a07220 */ /* 0x040fe40000410000 */
[C---:B------:R-:W-:Y:S01]  /*10c10*/  FMUL.FTZ R161, R21.reuse, R161 ;  /* 0x000000a115a17220 */ /* 0x040fe20000410000 */
[-C--:B----4-:R-:W-:Y:S05]  /*10c20*/  HMMA.16816.F32 R4, R24, R28.reuse, R4 ;  /* 0x0000001c1804723c */ /* 0x090fea0000001804 */
[C---:B------:R-:W-:Y:S02]  /*10c30*/  FMUL.FTZ R162, R20.reuse, R162 ;  /* 0x000000a214a27220 */ /* 0x040fe40000410000 */
[----:B------:R-:W-:Y:S02]  /*10c40*/  FMUL.FTZ R163, R20, R163 ;  /* 0x000000a314a37220 */ /* 0x000fe40000410000 */
[----:B------:R-:W-:Y:S03]  /*10c50*/  FMUL.FTZ R52, R21, R52 ;  /* 0x0000003415347220 */ /* 0x000fe60000410000 */
[----:B-1----:R-:W-:Y:S01]  /*10c60*/  FSEL R0, R3, RZ, P0 ;  /* 0x000000ff03007208 */ /* 0x002fe20000000000 */
[C---:B------:R-:W-:Y:S01]  /*10c70*/  FMUL.FTZ R53, R21.reuse, R53 ;  /* 0x0000003515357220 */ /* 0x040fe20000410000 */
[----:B-----5:R-:W-:Y:S01]  /*10c80*/  F2FP.PACK_AB R33, R246, R245 ;  /* 0x000000f5f621723e */ /* 0x020fe200000000ff */
[----:B------:R-:W-:Y:S01]  /*10c90*/  FMUL.FTZ R54, R20, R54 ;  /* 0x0000003614367220 */ /* 0x000fe20000410000 */
[----:B------:R-:W-:Y:S01]  /*10ca0*/  ISETP.GT.AND P0, PT, R242, R249, PT ;  /* 0x000000f9f200720c */ /* 0x000fe20003f04270 */
[----:B------:R-:W-:Y:S02]  /*10cb0*/  FADD.FTZ R0, -R0, R170 ;  /* 0x000000aa00007221 */ /* 0x000fe40000010100 */
[----:B------:R-:W-:Y:S02]  /*10cc0*/  FMUL.FTZ R55, R20, R55 ;  /* 0x0000003714377220 */ /* 0x000fe40000410000 */
[----:B------:R-:W-:Y:S02]  /*10cd0*/  FMUL.FTZ R0, R0, c[0x0][0x2d0] ;  /* 0x0000b40000007a20 */ /* 0x000fe40000410000 */
[C---:B------:R-:W-:Y:S02]  /*10ce0*/  FMUL.FTZ R56, R2.reuse, R56 ;  /* 0x0000003802387220 */ /* 0x040fe40000410000 */
[C---:B------:R-:W-:Y:S02]  /*10cf0*/  FMUL.FTZ R57, R2.reuse, R57 ;  /* 0x0000003902397220 */ /* 0x040fe40000410000 */
[----:B------:R-:W1:Y:S01]  /*10d00*/  MUFU.EX2 R0, R0 ;  /* 0x0000000000007308 */ /* 0x000e620000000800 */
[C---:B------:R-:W-:Y:S02]  /*10d10*/  FMUL.FTZ R60, R2.reuse, R60 ;  /* 0x0000003c023c7220 */ /* 0x040fe40000410000 */
[----:B------:R-:W-:Y:S02]  /*10d20*/  FMUL.FTZ R61, R2, R61 ;  /* 0x0000003d023d7220 */ /* 0x000fe40000410000 */
        /* <DEDUP_REMOVED lines=10> */
[C---:B-1----:R-:W-:Y:S02]  /*10dd0*/  FMUL.FTZ R10, R0.reuse, R182 ;  /* 0x000000b6000a7220 */ /* 0x042fe40000410000 */
[C---:B------:R-:W-:Y:S02]  /*10de0*/  FMUL.FTZ R11, R0.reuse, R183 ;  /* 0x000000b7000b7220 */ /* 0x040fe40000410000 */
[C---:B------:R-:W-:Y:S02]  /*10df0*/  FMUL.FTZ R14, R0.reuse, R186 ;  /* 0x000000ba000e7220 */ /* 0x040fe40000410000 */
        /* <DEDUP_REMOVED lines=8> */
[C---:B------:R-:W-:Y:S01]  /*10e80*/  HMMA.16816.F32 R16, R24.reuse, R30, R16 ;  /* 0x0000001e1810723c */ /* 0x040fe20000001810 */
[----:B------:R-:W1:Y:S03]  /*10e90*/  LDSM.16.MT88.4 R28, [R228+0x100] ;  /* 0x00010000e41c783b */ /* 0x000e660000004200 */
[C---:B------:R-:W-:Y:S02]  /*10ea0*/  FMUL.FTZ R155, R0.reuse, R155 ;  /* 0x0000009b009b7220 */ /* 0x040fe40000410000 */
[C---:B------:R-:W-:Y:S02]  /*10eb0*/  FMUL.FTZ R158, R0.reuse, R158 ;  /* 0x0000009e009e7220 */ /* 0x040fe40000410000 */
[-C--:B------:R-:W-:Y:S04]  /*10ec0*/  HMMA.16816.F32 R132, R24, R36.reuse, R132 ;  /* 0x000000241884723c */ /* 0x080fe80000001884 */
[C---:B------:R-:W-:Y:S02]  /*10ed0*/  FMUL.FTZ R159, R0.reuse, R159 ;  /* 0x0000009f009f7220 */ /* 0x040fe40000410000 */
[C---:B------:R-:W-:Y:S02]  /*10ee0*/  FMUL.FTZ R58, R0.reuse, R58 ;  /* 0x0000003a003a7220 */ /* 0x040fe40000410000 */
[C---:B------:R-:W-:Y:S04]  /*10ef0*/  HMMA.16816.F32 R136, R32.reuse, R36, R136 ;  /* 0x000000242088723c */ /* 0x040fe80000001888 */
[C---:B------:R-:W-:Y:S02]  /*10f00*/  FMUL.FTZ R59, R0.reuse, R59 ;  /* 0x0000003b003b7220 */ /* 0x040fe40000410000 */
[C---:B------:R-:W-:Y:S02]  /*10f10*/  FMUL.FTZ R62, R0.reuse, R62 ;  /* 0x0000003e003e7220 */ /* 0x040fe40000410000 */
[-C--:B------:R-:W-:Y:S04]  /*10f20*/  HMMA.16816.F32 R140, R32, R38.reuse, R140 ;  /* 0x00000026208c723c */ /* 0x080fe8000000188c */
[C---:B------:R-:W-:Y:S02]  /*10f30*/  FMUL.FTZ R63, R0.reuse, R63 ;  /* 0x0000003f003f7220 */ /* 0x040fe40000410000 */
[C---:B------:R-:W-:Y:S02]  /*10f40*/  FMUL.FTZ R74, R0.reuse, R74 ;  /* 0x0000004a004a7220 */ /* 0x040fe40000410000 */
[C---:B------:R-:W-:Y:S01]  /*10f50*/  HMMA.16816.F32 R144, R24.reuse, R38, R144 ;  /* 0x000000261890723c */ /* 0x040fe20000001890 */
[----:B------:R-:W2:Y:S03]  /*10f60*/  LDSM.16.MT88.4 R36, [R227+0x100] ;  /* 0x00010000e324783b */ /* 0x000ea60000004200 */
[----:B------:R-:W-:Y:S02]  /*10f70*/  FMUL.FTZ R75, R0, R75 ;  /* 0x0000004b004b7220 */ /* 0x000fe40000410000 */
[C---:B------:R-:W-:Y:S02]  /*10f80*/  FMUL.FTZ R76, R2.reuse, R76 ;  /* 0x0000004c024c7220 */ /* 0x040fe40000410000 */
[----:B------:R-:W-:Y:S01]  /*10f90*/  FMUL.FTZ R77, R2, R77 ;  /* 0x0000004d024d7220 */ /* 0x000fe20000410000 */
[-C--:B-1----:R-:W-:Y:S03]  /*10fa0*/  HMMA.16816.F32 R148, R24, R28.reuse, R148 ;  /* 0x0000001c1894723c */ /* 0x082fe60000001894 */
[C---:B------:R-:W-:Y:S02]  /*10fb0*/  FMUL.FTZ R78, R0.reuse, R78 ;  /* 0x0000004e004e7220 */ /* 0x040fe40000410000 */
[----:B------:R-:W-:Y:S02]  /*10fc0*/  FMUL.FTZ R79, R0, R79 ;  /* 0x0000004f004f7220 */ /* 0x000fe40000410000 */
        /* <DEDUP_REMOVED lines=11> */
[-C--:B--2---:R-:W-:Y:S04]  /*11080*/  HMMA.16816.F32 R52, R24, R36.reuse, R52 ;  /* 0x000000241834723c */ /* 0x084fe80000001834 */
[----:B------:R-:W-:Y:S02]  /*11090*/  FMUL.FTZ R87, R20, R87 ;  /* 0x0000005714577220 */ /* 0x000fe40000410000 */
[C---:B------:R-:W-:Y:S02]  /*110a0*/  FMUL.FTZ R88, R2.reuse, R88 ;  /* 0x0000005802587220 */ /* 0x040fe40000410000 */
[C---:B------:R-:W-:Y:S04]  /*110b0*/  HMMA.16816.F32 R56, R32.reuse, R36, R56 ;  /* 0x000000242038723c */ /* 0x040fe80000001838 */
[----:B------:R-:W-:Y:S02]  /*110c0*/  FMUL.FTZ R89, R2, R89 ;  /* 0x0000005902597220 */ /* 0x000fe40000410000 */
[----:B------:R-:W-:Y:S02]  /*110d0*/  FMUL.FTZ R90, R0, R90 ;  /* 0x0000005a005a7220 */ /* 0x000fe40000410000 */
[-C--:B------:R-:W-:Y:S04]  /*110e0*/  HMMA.16816.F32 R60, R32, R38.reuse, R60 ;  /* 0x00000026203c723c */ /* 0x080fe8000000183c */
[----:B------:R-:W-:Y:S02]  /*110f0*/  FFMA.FTZ R36, R196, c[0x0][0x2d0], -R23 ;  /* 0x0000b400c4247a23 */ /* 0x000fe40000010817 */
[----:B------:R-:W-:Y:S02]  /*11100*/  FMUL.FTZ R91, R0, R91 ;  /* 0x0000005b005b7220 */ /* 0x000fe40000410000 */
[C---:B------:R-:W-:Y:S01]  /*11110*/  HMMA.16816.F32 R64, R24.reuse, R38, R64 ;  /* 0x000000261840723c */ /* 0x040fe20000001840 */
[----:B------:R2:W-:Y:S03]  /*11120*/  MUFU.EX2 R244, R36 ;  /* 0x0000002400f47308 */ /* 0x0005e60000000800 */
[C---:B------:R-:W-:Y:S02]  /*11130*/  FMUL.FTZ R92, R2.reuse, R92 ;  /* 0x0000005c025c7220 */ /* 0x040fe40000410000 */
[----:B------:R-:W-:Y:S02]  /*11140*/  FMUL.FTZ R93, R2, R93 ;  /* 0x0000005d025d7220 */ /* 0x000fe40000410000 */
[C---:B------:R-:W-:Y:S01]  /*11150*/  FMUL.FTZ R94, R0.reuse, R94 ;  /* 0x0000005e005e7220 */ /* 0x040fe20000410000 */
[-C--:B-1----:R-:W-:Y:S03]  /*11160*/  HMMA.16816.F32 R68, R24, R28.reuse, R68 ;  /* 0x0000001c1844723c */ /* 0x082fe60000001844 */
[----:B------:R-:W-:Y:S02]  /*11170*/  FMUL.FTZ R95, R0, R95 ;  /* 0x0000005f005f7220 */ /* 0x000fe40000410000 */
[C---:B------:R-:W-:Y:S02]  /*11180*/  FMUL.FTZ R96, R21.reuse, R96 ;  /* 0x0000006015607220 */ /* 0x040fe40000410000 */
[----:B------:R-:W-:Y:S01]  /*11190*/  FMUL.FTZ R97, R21, R97 ;  /* 0x0000006115617220 */ /* 0x000fe20000410000 */
[C---:B------:R-:W-:Y:S04]  /*111a0*/  HMMA.16816.F32 R72, R32.reuse, R28, R72 ;  /* 0x0000001c2048723c */ /* 0x040fe80000001848 */
[C---:B------:R-:W-:Y:S02]  /*111b0*/  FMUL.FTZ R98, R20.reuse, R98 ;  /* 0x0000006214627220 */ /* 0x040fe40000410000 */
[C---:B------:R-:W-:Y:S02]  /*111c0*/  FMUL.FTZ R99, R20.reuse, R99 ;  /* 0x0000006314637220 */ /* 0x040fe40000410000 */
[-C--:B------:R-:W-:Y:S01]  /*111d0*/  HMMA.16816.F32 R76, R32, R30.reuse, R76 ;  /* 0x0000001e204c723c */ /* 0x080fe2000000184c */
[----:B--2---:R-:W1:Y:S03]  /*111e0*/  LDSM.16.MT88.4 R36, [R226+0x1900] ;  /* 0x00190000e224783b */ /* 0x004e660000004200 */
[--C-:B------:R-:W-:Y:S02]  /*111f0*/  FFMA.FTZ R28, R199, c[0x0][0x2d0], -R48.reuse ;  /* 0x0000b400c71c7a23 */ /* 0x100fe40000010830 */
[C---:B------:R-:W-:Y:S01]  /*11200*/  FMUL.FTZ R100, R21.reuse, R100 ;  /* 0x0000006415647220 */ /* 0x040fe20000410000 */
[----:B------:R2:W-:Y:S01]  /*11210*/  MUFU.EX2 R199, R40 ;  /* 0x0000002800c77308 */ /* 0x0005e20000000800 */
[C---:B------:R-:W-:Y:S04]  /*11220*/  HMMA.16816.F32 R80, R24.reuse, R30, R80 ;  /* 0x0000001e1850723c */ /* 0x040fe80000001850 */
[----:B------:R-:W-:Y:S02]  /*11230*/  FMUL.FTZ R101, R21, R101 ;  /* 0x0000006515657220 */ /* 0x000fe40000410000 */
[C---:B------:R-:W-:Y:S02]  /*11240*/  FMUL.FTZ R102, R20.reuse, R102 ;  /* 0x0000006614667220 */ /* 0x040fe40000410000 */
[----:B------:R-:W-:Y:S01]  /*11250*/  FMUL.FTZ R103, R20, R103 ;  /* 0x0000006714677220 */ /* 0x000fe20000410000 */
[----:B------:R3:W-:Y:S03]  /*11260*/  MUFU.EX2 R221, R28 ;  /* 0x0000001c00dd7308 */ /* 0x0007e60000000800 */
[C---:B------:R-:W-:Y:S02]  /*11270*/  FMUL.FTZ R104, R2.reuse, R104 ;  /* 0x0000006802687220 */ /* 0x040fe40000410000 */
[----:B------:R-:W-:Y:S02]  /*11280*/  FMUL.FTZ R105, R2, R105 ;  /* 0x0000006902697220 */ /* 0x000fe40000410000 */
[C---:B------:R-:W-:Y:S02]  /*11290*/  FMUL.FTZ R106, R0.reuse, R106 ;  /* 0x0000006a006a7220 */ /* 0x040fe40000410000 */
[----:B------:R-:W-:Y:S02]  /*112a0*/  FMUL.FTZ R107, R0, R107 ;  /* 0x0000006b006b7220 */ /* 0x000fe40000410000 */
[C---:B------:R-:W-:Y:S02]  /*112b0*/  FMUL.FTZ R108, R2.reuse, R108 ;  /* 0x0000006c026c7220 */ /* 0x040fe40000410000 */
[----:B------:R-:W-:Y:S02]  /*112c0*/  FMUL.FTZ R109, R2, R109 ;  /* 0x0000006d026d7220 */ /* 0x000fe40000410000 */
[----:B--2---:R-:W-:Y:S01]  /*112d0*/  FFMA.FTZ R40, R205, c[0x0][0x2d0], -R49 ;  /* 0x0000b400cd287a23 */ /* 0x004fe20000010831 */
[----:B------:R-:W-:Y:S01]  /*112e0*/  MOV R205, R194 ;  /* 0x000000c200cd7202 */ /* 0x000fe20000000f00 */
[C---:B------:R-:W-:Y:S02]  /*112f0*/  FMUL.FTZ R110, R0.reuse, R110 ;  /* 0x0000006e006e7220 */ /* 0x040fe40000410000 */
[----:B------:R-:W-:Y:S01]  /*11300*/  MUFU.EX2 R198, R40 ;  /* 0x0000002800c67308 */ /* 0x000fe20000000800 */
[----:B------:R-:W-:Y:S02]  /*11310*/  FMUL.FTZ R111, R0, R111 ;  /* 0x0000006f006f7220 */ /* 0x000fe40000410000 */
[C---:B------:R-:W-:Y:S01]  /*11320*/  FMUL.FTZ R112, R21.reuse, R112 ;  /* 0x0000007015707220 */ /* 0x040fe20000410000 */
[-C--:B-1----:R-:W-:Y:S03]  /*11330*/  HMMA.16816.F32 R84, R24, R36.reuse, R84 ;  /* 0x000000241854723c */ /* 0x082fe60000001854 */
[----:B---3--:R-:W-:Y:S02]  /*11340*/  FFMA.FTZ R28, R200, c[0x0][0x2d0], -R23 ;  /* 0x0000b400c81c7a23 */ /* 0x008fe40000010817 */
[----:B------:R-:W-:Y:S02]  /*11350*/  FMUL.FTZ R113, R21, R113 ;  /* 0x0000007115717220 */ /* 0x000fe40000410000 */
[----:B------:R1:W-:Y:S01]  /*11360*/  MUFU.EX2 R220, R28 ;  /* 0x0000001c00dc7308 */ /* 0x0003e20000000800 */
[C---:B------:R-:W-:Y:S04]  /*11370*/  HMMA.16816.F32 R88, R32.reuse, R36, R88 ;  /* 0x000000242058723c */ /* 0x040fe80000001858 */
[C---:B------:R-:W-:Y:S02]  /*11380*/  FMUL.FTZ R114, R20.reuse, R114 ;  /* 0x0000007214727220 */ /* 0x040fe40000410000 */
[C---:B------:R-:W-:Y:S02]  /*11390*/  FMUL.FTZ R115, R20.reuse, R115 ;  /* 0x0000007314737220 */ /* 0x040fe40000410000 */
[-C--:B------:R-:W-:Y:S04]  /*113a0*/  HMMA.16816.F32 R92, R32, R38.reuse, R92 ;  /* 0x00000026205c723c */ /* 0x080fe8000000185c */
[----:B------:R-:W-:Y:S01]  /*113b0*/  FFMA.FTZ R36, R203, c[0x0][0x2d0], -R48 ;  /* 0x0000b400cb247a23 */ /* 0x000fe20000010830 */
[----:B------:R-:W-:Y:S01]  /*113c0*/  MOV R203, R195 ;  /* 0x000000c300cb7202 */ /* 0x000fe20000000f00 */
[C---:B------:R-:W-:Y:S02]  /*113d0*/  FMUL.FTZ R116, R21.reuse, R116 ;  /* 0x0000007415747220 */ /* 0x040fe40000410000 */
[C---:B------:R-:W-:Y:S01]  /*113e0*/  HMMA.16816.F32 R96, R24.reuse, R38, R96 ;  /* 0x000000261860723c */ /* 0x040fe20000001860 */
[----:B------:R2:W-:Y:S03]  /*113f0*/  MUFU.EX2 R201, R36 ;  /* 0x0000002400c97308 */ /* 0x0005e60000000800 */
[----:B------:R-:W-:Y:S02]  /*11400*/  FMUL.FTZ R117, R21, R117 ;  /* 0x0000007515757220 */ /* 0x000fe40000410000 */
[C---:B------:R-:W-:Y:S01]  /*11410*/  FMUL.FTZ R118, R20.reuse, R118 ;  /* 0x0000007614767220 */ /* 0x040fe20000410000 */
[----:B-1----:R-:W1:Y:S01]  /*11420*/  LDSM.16.MT88.4 R28, [R228+0x1900] ;  /* 0x00190000e41c783b */ /* 0x002e620000004200 */
[----:B------:R-:W-:Y:S04]  /*11430*/  FMUL.FTZ R119, R20, R119 ;  /* 0x0000007714777220 */ /* 0x000fe80000410000 */
[C---:B------:R-:W-:Y:S02]  /*11440*/  FMUL.FTZ R120, R2.reuse, R120 ;  /* 0x0000007802787220 */ /* 0x040fe40000410000 */
[----:B------:R-:W-:Y:S02]  /*11450*/  FMUL.FTZ R121, R2, R121 ;  /* 0x0000007902797220 */ /* 0x000fe40000410000 */
[C---:B------:R-:W-:Y:S02]  /*11460*/  FMUL.FTZ R122, R0.reuse, R122 ;  /* 0x0000007a007a7220 */ /* 0x040fe40000410000 */
[----:B------:R-:W-:Y:S02]  /*11470*/  FMUL.FTZ R123, R0, R123 ;  /* 0x0000007b007b7220 */ /* 0x000fe40000410000 */
[C---:B------:R-:W-:Y:S02]  /*11480*/  FMUL.FTZ R124, R2.reuse, R124 ;  /* 0x0000007c027c7220 */ /* 0x040fe40000410000 */
[----:B------:R-:W-:Y:S02]  /*11490*/  FMUL.FTZ R125, R2, R125 ;  /* 0x0000007d027d7220 */ /* 0x000fe40000410000 */
[C---:B------:R-:W-:Y:S02]  /*114a0*/  FMUL.FTZ R126, R0.reuse, R126 ;  /* 0x0000007e007e7220 */ /* 0x040fe40000410000 */
[--C-:B--2---:R-:W-:Y:S02]  /*114b0*/  FFMA.FTZ R36, R51, c[0x0][0x2d0], -R49.reuse ;  /* 0x0000b40033247a23 */ /* 0x104fe40000010831 */
[----:B------:R-:W-:Y:S02]  /*114c0*/  FMUL.FTZ R127, R0, R127 ;  /* 0x0000007f007f7220 */ /* 0x000fe40000410000 */
[----:B------:R2:W3:Y:S01]  /*114d0*/  MUFU.EX2 R200, R36 ;  /* 0x0000002400c87308 */ /* 0x0004e20000000800 */
[C---:B------:R-:W-:Y:S02]  /*114e0*/  FMUL.FTZ R128, R21.reuse, R128 ;  /* 0x0000008015807220 */ /* 0x040fe40000410000 */
[----:B------:R-:W-:Y:S02]  /*114f0*/  FMUL.FTZ R129, R21, R129 ;  /* 0x0000008115817220 */ /* 0x000fe40000410000 */
[C---:B------:R-:W-:Y:S02]  /*11500*/  FMUL.FTZ R130, R20.reuse, R130 ;  /* 0x0000008214827220 */ /* 0x040fe40000410000 */
[----:B------:R-:W-:Y:S01]  /*11510*/  FMUL.FTZ R131, R20, R131 ;  /* 0x0000008314837220 */ /* 0x000fe20000410000 */
[-C--:B-1----:R-:W-:Y:S01]  /*11520*/  HMMA.16816.F32 R100, R24, R28.reuse, R100 ;  /* 0x0000001c1864723c */ /* 0x082fe20000001864 */
[----:B--2---:R-:W1:Y:S07]  /*11530*/  LDSM.16.MT88.4 R36, [R227+0x1900] ;  /* 0x00190000e324783b */ /* 0x004e6e0000004200 */
[C---:B------:R-:W-:Y:S07]  /*11540*/  HMMA.16816.F32 R104, R32.reuse, R28, R104 ;  /* 0x0000001c2068723c */ /* 0x040fee0000001868 */
[----:B------:R-:W-:Y:S01]  /*11550*/  FFMA.FTZ R28, R206, c[0x0][0x2d0], -R49 ;  /* 0x0000b400ce1c7a23 */ /* 0x000fe20000010831 */
[-C--:B------:R-:W-:Y:S01]  /*11560*/  HMMA.16816.F32 R108, R32, R30.reuse, R108 ;  /* 0x0000001e206c723c */ /* 0x080fe2000000186c */
[----:B------:R-:W2:Y:S02]  /*11570*/  LDL.LU R206, [R1+0x24] ;  /* 0x0000240001ce7983 */ /* 0x000ea40000300800 */
[----:B------:R4:W5:Y:S05]  /*11580*/  MUFU.EX2 R197, R28 ;  /* 0x0000001c00c57308 */ /* 0x00096a0000000800 */
[C---:B------:R-:W-:Y:S04]  /*11590*/  HMMA.16816.F32 R112, R24.reuse, R30, R112 ;  /* 0x0000001e1870723c */ /* 0x040fe80000001870 */
[--C-:B----4-:R-:W-:Y:S02]  /*115a0*/  FFMA.FTZ R28, R41, c[0x0][0x2d0], -R50.reuse ;  /* 0x0000b400291c7a23 */ /* 0x110fe40000010832 */
[----:B------:R-:W-:Y:S02]  /*115b0*/  LDSM.16.MT88.4 R40, [R226+0x900] ;  /* 0x00090000e228783b */ /* 0x000fe40000004200 */
[-C--:B-1----:R-:W-:Y:S01]  /*115c0*/  HMMA.16816.F32 R116, R24, R36.reuse, R116 ;  /* 0x000000241874723c */ /* 0x082fe20000001874 */
[----:B------:R1:W-:Y:S07]  /*115d0*/  MUFU.EX2 R196, R28 ;  /* 0x0000001c00c47308 */ /* 0x0003ee0000000800 */
[C---:B------:R-:W-:Y:S07]  /*115e0*/  HMMA.16816.F32 R120, R32.reuse, R36, R120 ;  /* 0x000000242078723c */ /* 0x040fee0000001878 */
[--C-:B------:R-:W-:Y:S01]  /*115f0*/  FFMA.FTZ R36, R45, c[0x0][0x2d0], -R50.reuse ;  /* 0x0000b4002d247a23 */ /* 0x100fe20000010832 */
[-C--:B------:R-:W-:Y:S03]  /*11600*/  HMMA.16816.F32 R124, R32, R38.reuse, R124 ;  /* 0x00000026207c723c */ /* 0x080fe6000000187c */
[----:B------:R4:W-:Y:S04]  /*11610*/  MUFU.EX2 R51, R36 ;  /* 0x0000002400337308 */ /* 0x0009e80000000800 */
[----:B---3--:R-:W-:Y:S01]  /*11620*/  F2FP.PACK_AB R32, R199, R200 ;  /* 0x000000c8c720723e */ /* 0x008fe200000000ff */
[----:B------:R-:W-:Y:S04]  /*11630*/  HMMA.16816.F32 R128, R24, R38, R128 ;  /* 0x000000261880723c */ /* 0x000fe80000001880 */
[--C-:B-1----:R-:W-:Y:S01]  /*11640*/  FFMA.FTZ R28, R44, c[0x0][0x2d0], -R50.reuse ;  /* 0x0000b4002c1c7a23 */ /* 0x102fe20000010832 */
[----:B-----5:R-:W-:Y:S01]  /*11650*/  F2FP.PACK_AB R34, R197, R198 ;  /* 0x000000c6c522723e */ /* 0x020fe200000000ff */
[----:B------:R-:W-:Y:S01]  /*11660*/  FFMA.FTZ R44, R171, c[0x0][0x2d0], -R50 ;  /* 0x0000b400ab2c7a23 */ /* 0x000fe20000010832 */
[----:B------:R-:W-:Y:S01]  /*11670*/  F2FP.PACK_AB R24, R223, R244 ;  /* 0x000000f4df18723e */ /* 0x000fe200000000ff */
[----:B------:R1:W3:Y:S01]  /*11680*/  MUFU.EX2 R195, R28 ;  /* 0x0000001c00c37308 */ /* 0x0002e20000000800 */
[----:B------:R-:W-:Y:S03]  /*11690*/  F2FP.PACK_AB R25, R221, R222 ;  /* 0x000000dedd19723e */ /* 0x000fe600000000ff */
[----:B------:R-:W-:Y:S02]  /*116a0*/  F2FP.PACK_AB R26, R219, R220 ;  /* 0x000000dcdb1a723e */ /* 0x000fe400000000ff */
[----:B------:R-:W-:Y:S04]  /*116b0*/  F2FP.PACK_AB R27, R201, R202 ;  /* 0x000000cac91b723e */ /* 0x000fe800000000ff */
[----:B------:R5:W5:Y:S01]  /*116c0*/  MUFU.EX2 R194, R44 ;  /* 0x0000002c00c27308 */ /* 0x000b620000000800 */
[--C-:B----4-:R-:W-:Y:S01]  /*116d0*/  FFMA.FTZ R36, R209, c[0x0][0x2d0], -R23.reuse ;  /* 0x0000b400d1247a23 */ /* 0x110fe20000010817 */
[----:B------:R-:W-:Y:S08]  /*116e0*/  MOV R209, R193 ;  /* 0x000000c100d17202 */ /* 0x000ff00000000f00 */
[----:B------:R4:W-:Y:S01]  /*116f0*/  MUFU.EX2 R193, R36 ;  /* 0x0000002400c17308 */ /* 0x0009e20000000800 */
[----:B-1----:R-:W1:Y:S01]  /*11700*/  LDSM.16.MT88.4 R28, [R225+0x900] ;  /* 0x00090000e11c783b */ /* 0x002e620000004200 */
[----:B---3--:R-:W-:Y:S07]  /*11710*/  F2FP.PACK_AB R33, R195, R196 ;  /* 0x000000c4c321723e */ /* 0x008fee00000000ff */
[----:B-----5:R-:W3:Y:S01]  /*11720*/  LDSM.16.MT88.4 R44, [R228+0x900] ;  /* 0x00090000e42c783b */ /* 0x020ee20000004200 */
[----:B------:R-:W-:Y:S01]  /*11730*/  F2FP.PACK_AB R35, R51, R194 ;  /* 0x000000c23323723e */ /* 0x000fe200000000ff */
[--C-:B----4-:R-:W-:Y:S01]  /*11740*/  FFMA.FTZ R36, R210, c[0x0][0x2d0], -R23.reuse ;  /* 0x0000b400d2247a23 */ /* 0x110fe20000010817 */
[----:B------:R-:W-:Y:S03]  /*11750*/  MOV R210, R166 ;  /* 0x000000a600d27202 */ /* 0x000fe60000000f00 */
[----:B------:R4:W-:Y:S01]  /*11760*/  MUFU.EX2 R192, R36 ;  /* 0x0000002400c07308 */ /* 0x0009e20000000800 */
[-C--:B-1----:R-:W-:Y:S08]  /*11770*/  HMMA.16816.F32 R4, R24, R28.reuse, R4 ;  /* 0x0000001c1804723c */ /* 0x082ff00000001804 */
[C---:B------:R-:W-:Y:S04]  /*11780*/  HMMA.16816.F32 R8, R32.reuse, R28, R8 ;  /* 0x0000001c2008723c */ /* 0x040fe80000001808 */
[--C-:B----4-:R-:W-:Y:S01]  /*11790*/  FFMA.FTZ R36, R207, c[0x0][0x2d0], -R48.reuse ;  /* 0x0000b400cf247a23 */ /* 0x110fe20000010830 */
[----:B------:R-:W-:Y:S03]  /*117a0*/  MOV R207, R175 ;  /* 0x000000af00cf7202 */ /* 0x000fe60000000f00 */
[-C--:B------:R-:W-:Y:S01]  /*117b0*/  HMMA.16816.F32 R12, R32, R30.reuse, R12 ;  /* 0x0000001e200c723c */ /* 0x080fe2000000180c */
[----:B------:R1:W-:Y:S07]  /*117c0*/  MUFU.EX2 R175, R36 ;  /* 0x0000002400af7308 */ /* 0x0003ee0000000800 */
[C---:B------:R-:W-:Y:S01]  /*117d0*/  HMMA.16816.F32 R16, R24.reuse, R30, R16 ;  /* 0x0000001e1810723c */ /* 0x040fe20000001810 */
[----:B------:R-:W4:Y:S07]  /*117e0*/  LDSM.16.MT88.4 R28, [R227+0x900] ;  /* 0x00090000e31c783b */ /* 0x000f2e0000004200 */
[-C--:B------:R-:W-:Y:S08]  /*117f0*/  HMMA.16816.F32 R132, R24, R40.reuse, R132 ;  /* 0x000000281884723c */ /* 0x080ff00000001884 */
[C---:B------:R-:W-:Y:S01]  /*11800*/  HMMA.16816.F32 R136, R32.reuse, R40, R136 ;  /* 0x000000282088723c */ /* 0x040fe20000001888 */
[----:B-1----:R-:W1:Y:S06]  /*11810*/  LDSM.16.MT88.4 R36, [R225+0x2100] ;  /* 0x00210000e124783b */ /* 0x002e6c0000004200 */
[--C-:B------:R-:W-:Y:S01]  /*11820*/  FFMA.FTZ R40, R208, c[0x0][0x2d0], -R48.reuse ;  /* 0x0000b400d0287a23 */ /* 0x100fe20000010830 */
[-C--:B------:R-:W-:Y:S03]  /*11830*/  HMMA.16816.F32 R140, R32, R42.reuse, R140 ;  /* 0x0000002a208c723c */ /* 0x080fe6000000188c */
[----:B------:R5:W-:Y:S01]  /*11840*/  MUFU.EX2 R170, R40 ;  /* 0x0000002800aa7308 */ /* 0x000be20000000800 */
[----:B------:R-:W-:Y:S04]  /*11850*/  MOV R208, R165 ;  /* 0x000000a500d07202 */ /* 0x000fe80000000f00 */
[C---:B------:R-:W-:Y:S08]  /*11860*/  HMMA.16816.F32 R144, R24.reuse, R42, R144 ;  /* 0x0000002a1890723c */ /* 0x040ff00000001890 */
[-C--:B---3--:R-:W-:Y:S08]  /*11870*/  HMMA.16816.F32 R148, R24, R44.reuse, R148 ;  /* 0x0000002c1894723c */ /* 0x088ff00000001894 */
[C---:B------:R-:W-:Y:S04]  /*11880*/  HMMA.16816.F32 R152, R32.reuse, R44, R152 ;  /* 0x0000002c2098723c */ /* 0x040fe80000001898 */
[--C-:B-----5:R-:W-:Y:S02]  /*11890*/  FFMA.FTZ R40, R216, c[0x0][0x2d0], -R23.reuse ;  /* 0x0000b400d8287a23 */ /* 0x120fe40000010817 */
[----:B------:R-:W-:Y:S01]  /*118a0*/  FFMA.FTZ R23, R215, c[0x0][0x2d0], -R23 ;  /* 0x0000b400d7177a23 */ /* 0x000fe20000010817 */
[----:B------:R-:W3:Y:S01]  /*118b0*/  LDL.LU R216, [R1+0x20] ;  /* 0x0000200001d87983 */ /* 0x000ee20000300800 */
[-C--:B------:R-:W-:Y:S01]  /*118c0*/  HMMA.16816.F32 R156, R32, R46.reuse, R156 ;  /* 0x0000002e209c723c */ /* 0x080fe2000000189c */
[----:B------:R5:W-:Y:S02]  /*118d0*/  MUFU.EX2 R171, R40 ;  /* 0x0000002800ab7308 */ /* 0x000be40000000800 */
[----:B------:R-:W2:Y:S05]  /*118e0*/  LDL.LU R215, [R1+0x1c] ;  /* 0x00001c0001d77983 */ /* 0x000eaa0000300800 */
[C---:B------:R-:W-:Y:S03]  /*118f0*/  HMMA.16816.F32 R160, R24.reuse, R46, R160 ;  /* 0x0000002e18a0723c */ /* 0x040fe600000018a0 */
[----:B------:R1:W-:Y:S05]  /*11900*/  MUFU.EX2 R166, R23 ;  /* 0x0000001700a67308 */ /* 0x0003ea0000000800 */
[-C--:B----4-:R-:W-:Y:S08]  /*11910*/  HMMA.16816.F32 R52, R24, R28.reuse, R52 ;  /* 0x0000001c1834723c */ /* 0x090ff00000001834 */
[C---:B------:R-:W-:Y:S01]  /*11920*/  HMMA.16816.F32 R56, R32.reuse, R28, R56 ;  /* 0x0000001c2038723c */ /* 0x040fe20000001838 */
[----:B-----5:R-:W4:Y:S07]  /*11930*/  LDSM.16.MT88.4 R40, [R226+0x2100] ;  /* 0x00210000e228783b */ /* 0x020f2e0000004200 */
[-C--:B------:R-:W-:Y:S04]  /*11940*/  HMMA.16816.F32 R60, R32, R30.reuse, R60 ;  /* 0x0000001e203c723c */ /* 0x080fe8000000183c */
[--C-:B-1----:R-:W-:Y:S01]  /*11950*/  FFMA.FTZ R23, R211, c[0x0][0x2d0], -R48.reuse ;  /* 0x0000b400d3177a23 */ /* 0x102fe20000010830 */
[----:B------:R-:W-:Y:S01]  /*11960*/  MOV R211, R164 ;  /* 0x000000a400d37202 */ /* 0x000fe20000000f00 */
[----:B------:R-:W-:Y:S02]  /*11970*/  FFMA.FTZ R48, R214, c[0x0][0x2d0], -R48 ;  /* 0x0000b400d6307a23 */ /* 0x000fe40000010830 */
[C---:B------:R-:W-:Y:S01]  /*11980*/  HMMA.16816.F32 R64, R24.reuse, R30, R64 ;  /* 0x0000001e1840723c */ /* 0x040fe20000001840 */
[----:B------:R1:W-:Y:S01]  /*11990*/  MUFU.EX2 R165, R23 ;  /* 0x0000001700a57308 */ /* 0x0003e20000000800 */
[----:B------:R-:W5:Y:S04]  /*119a0*/  LDL.LU R214, [R1+0x18] ;  /* 0x0000180001d67983 */ /* 0x000f680000300800 */
[----:B------:R-:W4:Y:S02]  /*119b0*/  LDSM.16.MT88.4 R28, [R228+0x2100] ;  /* 0x00210000e41c783b */ /* 0x000f240000004200 */
[-C--:B------:R-:W-:Y:S03]  /*119c0*/  HMMA.16816.F32 R68, R24, R36.reuse, R68 ;  /* 0x000000241844723c */ /* 0x080fe60000001844 */
[----:B------:R-:W-:Y:S05]  /*119d0*/  MUFU.EX2 R164, R48 ;  /* 0x0000003000a47308 */ /* 0x000fea0000000800 */
[C---:B------:R-:W-:Y:S08]  /*119e0*/  HMMA.16816.F32 R72, R32.reuse, R36, R72 ;  /* 0x000000242048723c */ /* 0x040ff00000001848 */
[-C--:B------:R-:W-:Y:S04]  /*119f0*/  HMMA.16816.F32 R76, R32, R38.reuse, R76 ;  /* 0x00000026204c723c */ /* 0x080fe8000000184c */
[--C-:B-1----:R-:W-:Y:S01]  /*11a00*/  FFMA.FTZ R23, R212, c[0x0][0x2d0], -R49.reuse ;  /* 0x0000b400d4177a23 */ /* 0x102fe20000010831 */
[----:B------:R-:W-:Y:S03]  /*11a10*/  MOV R212, R176 ;  /* 0x000000b000d47202 */ /* 0x000fe60000000f00 */
[C---:B------:R-:W-:Y:S01]  /*11a20*/  HMMA.16816.F32 R80, R24.reuse, R38, R80 ;  /* 0x000000261850723c */ /* 0x040fe20000001850 */
[----:B------:R1:W-:Y:S01]  /*11a30*/  MUFU.EX2 R48, R23 ;  /* 0x0000001700307308 */ /* 0x0003e20000000800 */
[----:B------:R-:W1:Y:S06]  /*11a40*/  LDSM.16.MT88.4 R36, [R227+0x2100] ;  /* 0x00210000e324783b */ /* 0x000e6c0000004200 */
[-C--:B----4-:R-:W-:Y:S08]  /*11a50*/  HMMA.16816.F32 R84, R24, R40.reuse, R84 ;  /* 0x000000281854723c */ /* 0x090ff00000001854 */
[C---:B------:R-:W-:Y:S08]  /*11a60*/  HMMA.16816.F32 R88, R32.reuse, R40, R88 ;  /* 0x000000282058723c */ /* 0x040ff00000001858 */
[-C--:B------:R-:W-:Y:S04]  /*11a70*/  HMMA.16816.F32 R92, R32, R42.reuse, R92 ;  /* 0x0000002a205c723c */ /* 0x080fe8000000185c */
[--C-:B-1----:R-:W-:Y:S04]  /*11a80*/  FFMA.FTZ R23, R213, c[0x0][0x2d0], -R49.reuse ;  /* 0x0000b400d5177a23 */ /* 0x102fe80000010831 */
[C---:B------:R-:W-:Y:S01]  /*11a90*/  HMMA.16816.F32 R96, R24.reuse, R42, R96 ;  /* 0x0000002a1860723c */ /* 0x040fe20000001860 */
[----:B------:R1:W4:Y:S01]  /*11aa0*/  MUFU.EX2 R46, R23 ;  /* 0x00000017002e7308 */ /* 0x0003220000000800 */
[----:B------:R-:W3:Y:S06]  /*11ab0*/  LDSM.16.MT88.4 R40, [R226+0x1100] ;  /* 0x00110000e228783b */ /* 0x000eec0000004200 */
[-C--:B------:R-:W-:Y:S08]  /*11ac0*/  HMMA.16816.F32 R100, R24, R28.reuse, R100 ;  /* 0x0000001c1864723c */ /* 0x080ff00000001864 */
[C---:B------:R-:W-:Y:S08]  /*11ad0*/  HMMA.16816.F32 R104, R32.reuse, R28, R104 ;  /* 0x0000001c2068723c */ /* 0x040ff00000001868 */
[-C--:B------:R-:W-:Y:S04]  /*11ae0*/  HMMA.16816.F32 R108, R32, R30.reuse, R108 ;  /* 0x0000001e206c723c */ /* 0x080fe8000000186c */
[--C-:B-1----:R-:W-:Y:S01]  /*11af0*/  FFMA.FTZ R23, R217, c[0x0][0x2d0], -R49.reuse ;  /* 0x0000b400d9177a23 */ /* 0x102fe20000010831 */
[----:B----4-:R-:W-:Y:S01]  /*11b00*/  F2FP.PACK_AB R28, R46, R48 ;  /* 0x000000302e1c723e */ /* 0x010fe200000000ff */
[----:B------:R-:W-:Y:S02]  /*11b10*/  FFMA.FTZ R49, R218, c[0x0][0x2d0], -R49 ;  /* 0x0000b400da317a23 */ /* 0x000fe40000010831 */
[C---:B------:R-:W-:Y:S01]  /*11b20*/  HMMA.16816.F32 R112, R24.reuse, R30, R112 ;  /* 0x0000001e1870723c */ /* 0x040fe20000001870 */
[----:B------:R1:W-:Y:S07]  /*11b30*/  MUFU.EX2 R47, R23 ;  /* 0x00000017002f7308 */ /* 0x0003ee0000000800 */
[-C--:B------:R-:W-:Y:S03]  /*11b40*/  HMMA.16816.F32 R116, R24, R36.reuse, R116 ;  /* 0x000000241874723c */ /* 0x080fe60000001874 */
[----:B------:R-:W4:Y:S05]  /*11b50*/  MUFU.EX2 R49, R49 ;  /* 0x0000003100317308 */ /* 0x000f2a0000000800 */
[C---:B------:R-:W-:Y:S08]  /*11b60*/  HMMA.16816.F32 R120, R32.reuse, R36, R120 ;  /* 0x000000242078723c */ /* 0x040ff00000001878 */
[-C--:B------:R-:W-:Y:S01]  /*11b70*/  HMMA.16816.F32 R124, R32, R38.reuse, R124 ;  /* 0x00000026207c723c */ /* 0x080fe2000000187c */
[----:B------:R-:W2:Y:S03]  /*11b80*/  LDSM.16.MT88.4 R32, [R228+0x1100] ;  /* 0x00110000e420783b */ /* 0x000ea60000004200 */
[--C-:B-1----:R-:W-:Y:S04]  /*11b90*/  FFMA.FTZ R23, R173, c[0x0][0x2d0], -R50.reuse ;  /* 0x0000b400ad177a23 */ /* 0x102fe80000010832 */
[----:B------:R-:W-:Y:S01]  /*11ba0*/  HMMA.16816.F32 R128, R24, R38, R128 ;  /* 0x000000261880723c */ /* 0x000fe20000001880 */
[----:B------:R1:W-:Y:S01]  /*11bb0*/  MUFU.EX2 R45, R23 ;  /* 0x00000017002d7308 */ /* 0x0003e20000000800 */
[----:B------:R-:W2:Y:S02]  /*11bc0*/  LDSM.16.MT88.4 R36, [R227+0x1100] ;  /* 0x00110000e324783b */ /* 0x000ea40000004200 */
[----:B----4-:R-:W-:Y:S03]  /*11bd0*/  F2FP.PACK_AB R30, R49, R47 ;  /* 0x0000002f311e723e */ /* 0x010fe600000000ff */
[----:B------:R-:W-:Y:S02]  /*11be0*/  F2FP.PACK_AB R24, R192, R193 ;  /* 0x000000c1c018723e */ /* 0x000fe400000000ff */
[----:B------:R-:W-:Y:S03]  /*11bf0*/  F2FP.PACK_AB R25, R170, R175 ;  /* 0x000000afaa19723e */ /* 0x000fe600000000ff */
[----:B------:R-:W-:Y:S02]  /*11c00*/  F2FP.PACK_AB R26, R166, R171 ;  /* 0x000000aba61a723e */ /* 0x000fe400000000ff */
[----:B------:R-:W-:Y:S07]  /*11c10*/  F2FP.PACK_AB R27, R164, R165 ;  /* 0x000000a5a41b723e */ /* 0x000fee00000000ff */
[-C--:B------:R-:W-:Y:S01]  /*11c20*/  HMMA.16816.F32 R176, R24, R188.reuse, R4 ;  /* 0x000000bc18b0723c */ /* 0x080fe20000001804 */
[----:B------:R-:W4:Y:S02]  /*11c30*/  LDSM.16.MT88.4 R4, [R225+0x2900] ;  /* 0x00290000e104783b */ /* 0x000f240000004200 */
[--C-:B-1----:R-:W-:Y:S04]  /*11c40*/  FFMA.FTZ R23, R172, c[0x0][0x2d0], -R50.reuse ;  /* 0x0000b400ac177a23 */ /* 0x102fe80000010832 */
[----:B------:R1:W1:Y:S02]  /*11c50*/  MUFU.EX2 R44, R23 ;  /* 0x00000017002c7308 */ /* 0x0002640000000800 */
[--C-:B-1----:R-:W-:Y:S03]  /*11c60*/  FFMA.FTZ R23, R174, c[0x0][0x2d0], -R50.reuse ;  /* 0x0000b400ae177a23 */ /* 0x102fe60000010832 */
[----:B------:R-:W-:Y:S01]  /*11c70*/  F2FP.PACK_AB R29, R44, R45 ;  /* 0x0000002d2c1d723e */ /* 0x000fe200000000ff */
[----:B------:R-:W-:Y:S04]  /*11c80*/  FFMA.FTZ R50, R22, c[0x0][0x2d0], -R50 ;  /* 0x0000b40016327a23 */ /* 0x000fe80000010832 */
[----:B------:R-:W-:Y:S10]  /*11c90*/  MUFU.EX2 R23, R23 ;  /* 0x0000001700177308 */ /* 0x000ff40000000800 */
[----:B------:R-:W1:Y:S02]  /*11ca0*/  MUFU.EX2 R50, R50 ;  /* 0x0000003200327308 */ /* 0x000e640000000800 */
[----:B-1----:R-:W-:Y:S07]  /*11cb0*/  F2FP.PACK_AB R31, R50, R23 ;  /* 0x00000017321f723e */ /* 0x002fee00000000ff */
[C---:B------:R-:W-:Y:S01]  /*11cc0*/  HMMA.16816.F32 R180, R28.reuse, R188, R8 ;  /* 0x000000bc1cb4723c */ /* 0x040fe20000001808 */
[----:B------:R-:W1:Y:S07]  /*11cd0*/  LDSM.16.MT88.4 R8, [R226+0x2900] ;  /* 0x00290000e208783b */ /* 0x000e6e0000004200 */
[-C--:B------:R-:W-:Y:S01]  /*11ce0*/  HMMA.16816.F32 R184, R28, R190.reuse, R12 ;  /* 0x000000be1cb8723c */ /* 0x080fe2000000180c */
[----:B------:R-:W1:Y:S07]  /*11cf0*/  LDSM.16.MT88.4 R12, [R228+0x2900] ;  /* 0x00290000e40c783b */ /* 0x000e6e0000004200 */
[C---:B------:R-:W-:Y:S01]  /*11d00*/  HMMA.16816.F32 R188, R24.reuse, R190, R16 ;  /* 0x000000be18bc723c */ /* 0x040fe20000001810 */
[----:B------:R-:W1:Y:S07]  /*11d10*/  LDSM.16.MT88.4 R16, [R227+0x2900] ;  /* 0x00290000e310783b */ /* 0x000e6e0000004200 */
[-C--:B---3--:R-:W-:Y:S08]  /*11d20*/  HMMA.16816.F32 R132, R24, R40.reuse, R132 ;  /* 0x000000281884723c */ /* 0x088ff00000001884 */
[C---:B------:R-:W-:Y:S04]  /*11d30*/  HMMA.16816.F32 R136, R28.reuse, R40, R136 ;  /* 0x000000281c88723c */ /* 0x040fe80000001888 */
[----:B--2---:R-:W-:Y:S04]  /*11d40*/  FFMA.FTZ R20, R20, R215, R211 ;  /* 0x000000d714147223 */ /* 0x004fe800000100d3 */
[-C--:B------:R-:W-:Y:S04]  /*11d50*/  HMMA.16816.F32 R140, R28, R42.reuse, R140 ;  /* 0x0000002a1c8c723c */ /* 0x080fe8000000188c */
[----:B------:R-:W-:Y:S04]  /*11d60*/  FADD.FTZ R20, R207, R20 ;  /* 0x00000014cf147221 */ /* 0x000fe80000010000 */
[C---:B------:R-:W-:Y:S04]  /*11d70*/  HMMA.16816.F32 R144, R24.reuse, R42, R144 ;  /* 0x0000002a1890723c */ /* 0x040fe80000001890 */
[----:B------:R-:W-:Y:S04]  /*11d80*/  FADD.FTZ R20, R209, R20 ;  /* 0x00000014d1147221 */ /* 0x000fe80000010000 */
[-C--:B------:R-:W-:Y:S08]  /*11d90*/  HMMA.16816.F32 R148, R24, R32.reuse, R148 ;  /* 0x000000201894723c */ /* 0x080ff00000001894 */
[C---:B------:R-:W-:Y:S08]  /*11da0*/  HMMA.16816.F32 R152, R28.reuse, R32, R152 ;  /* 0x000000201c98723c */ /* 0x040ff00000001898 */
[-C--:B------:R-:W-:Y:S04]  /*11db0*/  HMMA.16816.F32 R156, R28, R34.reuse, R156 ;  /* 0x000000221c9c723c */ /* 0x080fe8000000189c */
[----:B-----5:R-:W-:Y:S04]  /*11dc0*/  FFMA.FTZ R21, R21, R214, R212 ;  /* 0x000000d615157223 */ /* 0x020fe800000100d4 */
[C---:B------:R-:W-:Y:S08]  /*11dd0*/  HMMA.16816.F32 R160, R24.reuse, R34, R160 ;  /* 0x0000002218a0723c */ /* 0x040ff000000018a0 */
[-C--:B------:R-:W-:Y:S08]  /*11de0*/  HMMA.16816.F32 R52, R24, R36.reuse, R52 ;  /* 0x000000241834723c */ /* 0x080ff00000001834 */
[C---:B------:R-:W-:Y:S08]  /*11df0*/  HMMA.16816.F32 R56, R28.reuse, R36, R56 ;  /* 0x000000241c38723c */ /* 0x040ff00000001838 */
[-C--:B------:R-:W-:Y:S08]  /*11e00*/  HMMA.16816.F32 R60, R28, R38.reuse, R60 ;  /* 0x000000261c3c723c */ /* 0x080ff0000000183c */
[C---:B------:R-:W-:Y:S08]  /*11e10*/  HMMA.16816.F32 R64, R24.reuse, R38, R64 ;  /* 0x000000261840723c */ /* 0x040ff00000001840 */
[-C--:B----4-:R-:W-:Y:S08]  /*11e20*/  HMMA.16816.F32 R68, R24, R4.reuse, R68 ;  /* 0x000000041844723c */ /* 0x090ff00000001844 */
[C---:B------:R-:W-:Y:S07]  /*11e30*/  HMMA.16816.F32 R72, R28.reuse, R4, R72 ;  /* 0x000000041c48723c */ /* 0x040fee0000001848 */
[----:B------:R-:W-:Y:S01]  /*11e40*/  FFMA.FTZ R4, R2, R216, R251 ;  /* 0x000000d802047223 */ /* 0x000fe200000100fb */
[-C--:B------:R-:W-:Y:S04]  /*11e50*/  HMMA.16816.F32 R76, R28, R6.reuse, R76 ;  /* 0x000000061c4c723c */ /* 0x080fe8000000184c */
[----:B------:R-:W-:Y:S02]  /*11e60*/  FADD.FTZ R4, R252, R4 ;  /* 0x00000004fc047221 */ /* 0x000fe40000010000 */
[----:B------:R-:W-:Y:S02]  /*11e70*/  FADD.FTZ R2, R208, R21 ;  /* 0x00000015d0027221 */ /* 0x000fe40000010000 */
[C---:B------:R-:W-:Y:S04]  /*11e80*/  HMMA.16816.F32 R80, R24.reuse, R6, R80 ;  /* 0x000000061850723c */ /* 0x040fe80000001850 */
[----:B------:R-:W-:Y:S02]  /*11e90*/  FADD.FTZ R5, R250, R4 ;  /* 0x00000004fa057221 */ /* 0x000fe40000010000 */
[----:B------:R-:W-:Y:S02]  /*11ea0*/  FFMA.FTZ R4, R0, R206, R245 ;  /* 0x000000ce00047223 */ /* 0x000fe400000100f5 */
[-C--:B-1----:R-:W-:Y:S04]  /*11eb0*/  HMMA.16816.F32 R84, R24, R8.reuse, R84 ;  /* 0x000000081854723c */ /* 0x082fe80000001854 */
        /* <DEDUP_REMOVED lines=37> */
[----:B------:R-:W-:Y:S01]  /*12110*/  FADD.FTZ R6, R170, R2 ;  /* 0x00000002aa067221 */ /* 0x000fe20000010000 */
[----:B------:R-:W-:Y:S01]  /*12120*/  MOV R170, R3 ;  /* 0x0000000300aa7202 */ /* 0x000fe20000000f00 */
[----:B------:R-:W-:Y:S01]  /*12130*/  FADD.FTZ R2, R45, R4 ;  /* 0x000000042d027221 */ /* 0x000fe20000010000 */
[----:B------:R-:W-:Y:S04]  /*12140*/  HMMA.16816.F32 R128, R24, R18, R128 ;  /* 0x000000121880723c */ /* 0x000fe80000001880 */
[----:B------:R-:W-:Y:S02]  /*12150*/  FADD.FTZ R4, R46, R0 ;  /* 0x000000002e047221 */ /* 0x000fe40000010000 */
[----:B------:R-:W-:Y:S02]  /*12160*/  FADD.FTZ R0, R171, R5 ;  /* 0x00000005ab007221 */ /* 0x000fe40000010000 */
[----:B------:R-:W-:Y:S01]  /*12170*/  FADD.FTZ R5, R165, R6 ;  /* 0x00000006a5057221 */ /* 0x000fe20000010000 */
[----:B------:R-:W-:Y:S03]  /*12180*/  MOV R165, R168 ;  /* 0x000000a800a57202 */ /* 0x000fe60000000f00 */
[----:B------:R-:W-:Y:S01]  /*12190*/  FADD.FTZ R0, R166, R0 ;  /* 0x00000000a6007221 */ /* 0x000fe20000010000 */
[----:B------:R-:W-:Y:S01]  /*121a0*/  MOV R166, R167 ;  /* 0x000000a700a67202 */ /* 0x000fe20000000f00 */
[----:B------:R-:W-:Y:S01]  /*121b0*/  FADD.FTZ R5, R164, R5 ;  /* 0x00000005a4057221 */ /* 0x000fe20000010000 */
[----:B------:R-:W-:Y:S01]  /*121c0*/  MOV R164, R169 ;  /* 0x000000a900a47202 */ /* 0x000fe20000000f00 */
[----:B------:R-:W-:Y:S01]  /*121d0*/  FADD.FTZ R4, R47, R4 ;  /* 0x000000042f047221 */ /* 0x000fe20000010000 */
[----:B------:R1:W-:Y:S01]  /*121e0*/  STL [R1+0x18], R0 ;  /* 0x0000180001007387 */ /* 0x0003e20000100800 */
[----:B------:R-:W-:Y:S02]  /*121f0*/  FADD.FTZ R2, R44, R2 ;  /* 0x000000022c027221 */ /* 0x000fe40000010000 */
[----:B------:R-:W-:Y:S01]  /*12200*/  FADD.FTZ R4, R49, R4 ;  /* 0x0000000431047221 */ /* 0x000fe20000010000 */
[----:B------:R2:W-:Y:S01]  /*12210*/  STL [R1+0x1c], R5 ;  /* 0x00001c0501007387 */ /* 0x0005e20000100800 */
[----:B------:R-:W-:Y:S03]  /*12220*/  FADD.FTZ R2, R23, R2 ;  /* 0x0000000217027221 */ /* 0x000fe60000010000 */
[----:B------:R2:W-:Y:S01]  /*12230*/  STL [R1+0x20], R4 ;  /* 0x0000200401007387 */ /* 0x0005e20000100800 */
[----:B------:R-:W-:Y:S05]  /*12240*/  FADD.FTZ R2, R50, R2 ;  /* 0x0000000232027221 */ /* 0x000fea0000010000 */
[----:B------:R2:W-:Y:S01]  /*12250*/  STL [R1+0x24], R2 ;  /* 0x0000240201007387 */ /* 0x0005e20000100800 */
[----:B-1----:R-:W-:Y:S04]  /*12260*/  IADD3 R0, R242, -0x1, RZ ;  /* 0xfffffffff2007810 */ /* 0x002fe80007ffe0ff */
[----:B------:R-:W-:Y:S01]  /*12270*/  MOV R242, R0 ;  /* 0x0000000000f27202 */ /* 0x000fe20000000f00 */
[----:B------:R-:W-:-:S05]  /*12280*/  @P0 BRA `(.L_x_1845) ;  /* 0xffffbd8000000947 */ /* 0x000fca000383ffff */
.L_x_1828:
[----:B--2---:R-:W2:Y:S04]  /*12290*/  LDL.LU R0, [R1+0x18] ;  /* 0x0000180001007983 */ /* 0x004ea80000300800 */
        /* <DEDUP_REMOVED lines=184> */
.L_x_1770:
        /* <DEDUP_REMOVED lines=227> */
.L_x_1848:
[----:B-1----:R-:W-:Y:S05]  /*13c50*/  BSYNC B0 ;  /* 0x0000000000007941 */ /* 0x002fea0003800000 */
.L_x_1847:
        /* <DEDUP_REMOVED lines=97> */
.L_x_1850:
[----:B------:R-:W-:Y:S05]  /*14270*/  BSYNC B0 ;  /* 0x0000000000007941 */ /* 0x000fea0003800000 */
.L_x_1849:
        /* <DEDUP_REMOVED lines=97> */
.L_x_1852:
[----:B------:R-:W-:Y:S05]  /*14890*/  BSYNC B0 ;  /* 0x0000000000007941 */ /* 0x000fea0003800000 */
.L_x_1851:
        /* <DEDUP_REMOVED lines=98> */
.L_x_1846:
        /* <DEDUP_REMOVED lines=50> */
.L_x_1853:
        /* <DEDUP_REMOVED lines=10> */
.L_x_2728:


//--------------------- .text._ZN7cutlass13device_kernelIN5flash19enable_sm80_to_sm89INS1_16FlashAttnFwdSm80INS1_25CollectiveMainloopFwdSm80ILi8ELi1ELb1EN4cute5tupleIJNS5_1CILi128EEENS7_ILi96EEES8_EEELi128ENS_6half_tEfNS_4arch4Sm80ELb0ELb1ELb0ELb1ELb0ELb0ELb1ELb1EEENS1_21CollectiveEpilogueFwdINS6_IJS8_S8_S9_EEENS6_IJNS7_ILi1EEESH_SH_EEESB_SD_Li256ELb1ELb1ELb1ELb0EEENS1_36VarlenDynamicPersistentTileSchedulerILi128ELi96ELi256ELi256ELb1ELb1ELb0ELb1ELb0ELb1EEEEEEEEEvNT_6ParamsE --------------------------
	.section	.text._ZN7cutlass13device_kernelIN5flash19enable_sm80_to_sm89INS1_16FlashAttnFwdSm80INS1_25CollectiveMainloopFwdSm80ILi8ELi1ELb1EN4cute5tupleIJNS5_1CILi128EEENS7_ILi96EEES8_EEELi128ENS_6half_tEfNS_4arch4Sm80ELb0ELb1ELb0ELb1ELb0ELb0ELb1ELb1EEENS1_21CollectiveEpilogueFwdINS6_IJS8_S8_S9_EEENS6_IJNS7_ILi1EEESH_SH_EEESB_SD_Li256ELb1ELb1ELb1ELb0EEENS1_36VarlenDynamicPersistentTileSchedulerILi128ELi96ELi256ELi256ELb1ELb1ELb0ELb1ELb0ELb1EEEEEEEEEvNT_6ParamsE,"ax",@progbits
	.sectioninfo	@"SHI_REGISTERS=255"
	.align	128
.text._ZN7cutlass13device_kernelIN5flash19enable_sm80_to_sm89INS1_16FlashAttnFwdSm80INS1_25CollectiveMainloopFwdSm80ILi8ELi1ELb1EN4cute5tupleIJNS5_1CILi128EEENS7_ILi96EEES8_EEELi128ENS_6half_tEfNS_4arch4Sm80ELb0ELb1ELb0ELb1ELb0ELb0ELb1ELb1EEENS1_21CollectiveEpilogueFwdINS6_IJS8_S8_S9_EEENS6_IJNS7_ILi1EEESH_SH_EEESB_SD_Li256ELb1ELb1ELb1ELb0EEENS1_36VarlenDynamicPersistentTileSchedulerILi128ELi96ELi256ELi256ELb1ELb1ELb0ELb1ELb0ELb1EEEEEEEEEvNT_6ParamsE:
        .type           _ZN7cutlass13device_kernelIN5flash19enable_sm80_to_sm89INS1_16FlashAttnFwdSm80INS1_25CollectiveMainloopFwdSm80ILi8ELi1ELb1EN4cute5tupleIJNS5_1CILi128EEENS7_ILi96EEES8_EEELi128ENS_6half_tEfNS_4arch4Sm80ELb0ELb1ELb0ELb1ELb0ELb0ELb1ELb1EEENS1_21CollectiveEpilogueFwdINS6_IJS8_S8_S9_EEENS6_IJNS7_ILi1EEESH_SH_EEESB_SD_Li256ELb1ELb1ELb1ELb0EEENS1_36VarlenDynamicPersistentTileSchedulerILi128ELi96ELi256ELi256ELb1ELb1ELb0ELb1ELb0ELb1EEEEEEEEEvNT_6ParamsE,@function
        .size           _ZN7cutlass13device_kernelIN5flash19enable_sm80_to_sm89INS1_16FlashAttnFwdSm80INS1_25CollectiveMainloopFwdSm80ILi8ELi1ELb1EN4cute5tupleIJNS5_1CILi128EEENS7_ILi96EEES8_EEELi128ENS_6half_tEfNS_4arch4Sm80ELb0ELb1ELb0ELb1ELb0ELb0ELb1ELb1EEENS1_21CollectiveEpilogueFwdINS6_IJS8_S8_S9_EEENS6_IJNS7_ILi1EEESH_SH_EEESB_SD_Li256ELb1ELb1ELb1ELb0EEENS1_36VarlenDynamicPersistentTileSchedulerILi128ELi96ELi256ELi256ELb1ELb1ELb0ELb1ELb0ELb1EEEEEEEEEvNT_6ParamsE,(.L_x_2729 - _ZN7cutlass13device_kernelIN5flash19enable_sm80_to_sm89INS1_16FlashAttnFwdSm80INS1_25CollectiveMainloopFwdSm80ILi8ELi1ELb1EN4cute5tupleIJNS5_1CILi128EEENS7_ILi96EEES8_EEELi128ENS_6half_tEfNS_4arch4Sm80ELb0ELb1ELb0ELb1ELb0ELb0ELb1ELb1EEENS1_21CollectiveEpilogueFwdINS6_IJS8_S8_S9_EEENS6_IJNS7_ILi1EEESH_SH_EEESB_SD_Li256ELb1ELb1ELb1ELb0EEENS1_36VarlenDynamicPersistentTileSchedulerILi128ELi96ELi256ELi256ELb1ELb1ELb0ELb1ELb0ELb1EEEEEEEEEvNT_6ParamsE)
        .other          _ZN7cutlass13device_kernelIN5flash19enable_sm80_to_sm89INS1_16FlashAttnFwdSm80INS1_25CollectiveMainloopFwdSm80ILi8ELi1ELb1EN4cute5tupleIJNS5_1CILi128EEENS7_ILi96EEES8_EEELi128ENS_6half_tEfNS_4arch4Sm80ELb0ELb1ELb0ELb1ELb0ELb0ELb1ELb1EEENS1_21CollectiveEpilogueFwdINS6_IJS8_S8_S9_EEENS6_IJNS7_ILi1EEESH_SH_EEESB_SD_Li256ELb1ELb1ELb1ELb0EEENS1_36VarlenDynamicPersistentTileSchedulerILi128ELi96ELi256ELi256ELb1ELb1ELb0ELb1ELb0ELb1EEEEEEEEEvNT_6ParamsE,@"STO_CUDA_ENTRY STV_DEFAULT"
_ZN7cutlass13device_kernelIN5flash19enable_sm80_to_sm89INS1_16FlashAttnFwdSm80INS1_25CollectiveMainloopFwdSm80ILi8ELi1ELb1EN4cute5tupleIJNS5_1CILi128EEENS7_ILi96EEES8_EEELi128ENS_6half_tEfNS_4arch4Sm80ELb0ELb1ELb0ELb1ELb0ELb0ELb1ELb1EEENS1_21CollectiveEpilogueFwdINS6_IJS8_S8_S9_EEENS6_IJNS7_ILi1EEESH_SH_EEESB_SD_Li256ELb1ELb1ELb1ELb0EEENS1_36VarlenDynamicPersistentTileSchedulerILi128ELi96ELi256ELi256ELb1ELb1ELb0ELb1ELb0ELb1EEEEEEEEEvNT_6ParamsE:
        /* <DEDUP_REMOVED lines=55> */
.L_x_1859:
        /* <DEDUP_REMOVED lines=17> */
.L_x_1986:
        /* <DEDUP_REMOVED lines=16> */
.L_x_1987:
[----:B--2---:R-:W-:-:S05]  /*0580*/  IMAD R0, R0, c[0x0][0x538], RZ ;  /* 0x00014e0000007a24 */ /* 0x004fca00078e02ff */
[----:B------:R-:W-:-:S04]  /*0590*/  IADD3 R7, R0, R7, RZ ;  /* 0x0000000700077210 */ /* 0x000fc80007ffe0ff */
[----:B------:R-:W-:-:S13]  /*05a0*/  ISETP.GT.AND P0, PT, R7, UR4, PT ;  /* 0x0000000407007c0c */ /* 0x000fda000bf04270 */
[----:B-1----:R-:W-:Y:S05]  /*05b0*/  @!P0 BRA `(.L_x_1859) ;  /* 0xfffffdb000008947 */ /* 0x002fea000383ffff */
.L_x_1855:
[----:B------:R-:W-:-:S05]  /*05c0*/  IADD3 R11, -R0, R7, RZ ;  /* 0x00000007000b7210 */ /* 0x000fca0007ffe1ff */
[----:B------:R-:W-:-:S05]  /*05d0*/  IMAD R0, R4, c[0x0][0x538], R11 ;  /* 0x00014e0004007a24 */ /* 0x000fca00078e020b */
[----:B------:R-:W-:Y:S01]  /*05e0*/  ISETP.GT.AND P0, PT, R0, UR4, PT ;  /* 0x0000000400007c0c */ /* 0x000fe2000bf04270 */
[----:B------:R-:W-:-:S12]  /*05f0*/  BRA.DIV ~URZ, `(.L_x_1860) ;  /* 0x000153c27f007947 */ /* 0x000fd8000b800000 */
[----:B------:R-:W-:-:S04]  /*0600*/  VOTE.ANY R7, PT, !P0 ;  /* 0x0000000000077806 */ /* 0x000fc800040e0100 */
.L_x_1988:
[----:B------:R-:W1:Y:S02]  /*0610*/  POPC R0, R7 ;  /* 0x0000000700007309 */ /* 0x000e640000000000 */
[----:B-1----:R-:W-:-:S05]  /*0620*/  IADD3 R2, R0, R6, RZ ;  /* 0x0000000600027210 */ /* 0x002fca0007ffe0ff */
[----:B------:R1:W-:Y:S01]  /*0630*/  STL [R1+0x34], R2 ;  /* 0x0000340201007387 */ /* 0x0003e20000100800 */
[----:B------:R-:W-:Y:S05]  /*0640*/  BRA.DIV ~URZ, `(.L_x_1861) ;  /* 0x000153c27f007947 */ /* 0x000fea000b800000 */
[----:B------:R2:W3:Y:S01]  /*0650*/  SHFL.IDX PT, R12, R10, R0, 0x1f ;  /* 0x00001f000a0c7589 */ /* 0x0004e200000e0000 */
[----:B------:R-:W-:-:S03]  /*0660*/  MOV R6, RZ ;  /* 0x000000ff00067202 */ /* 0x000fc60000000f00 */
[----:B------:R2:W4:Y:S04]  /*0670*/  SHFL.IDX PT, R10, R8, R0, 0x1f ;  /* 0x00001f00080a7589 */ /* 0x00052800000e0000 */
.L_x_1989:
[----:B------:R-:W-:Y:S01]  /*0680*/  ISETP.NE.AND P0, PT, R7, RZ, PT ;  /* 0x000000ff0700720c */ /* 0x000fe20003f05270 */
[----:B------:R-:W-:-:S12]  /*0690*/  BSSY B0, `(.L_x_1862) ;  /* 0x0000005000007945 */ /* 0x000fd80003800000 */
[----:B------:R-:W-:Y:S05]  /*06a0*/  @!P0 BRA `(.L_x_1863) ;  /* 0x0000003000008947 */ /* 0x000fea0003800000 */
[----:B------:R-:W-:Y:S01]  /*06b0*/  IADD3 R5, R0, -0x1, RZ ;  /* 0xffffffff00057810 */ /* 0x000fe20007ffe0ff */
[----:B------:R-:W-:Y:S05]  /*06c0*/  BRA.DIV ~URZ, `(.L_x_1864) ;  /* 0x000154227f007947 */ /* 0x000fea000b800000 */
[----:B------:R1:W2:Y:S02]  /*06d0*/  SHFL.IDX PT, R6, R4, R5, 0x1f ;  /* 0x00001f0504067589 */ /* 0x0002a400000e0000 */
.L_x_1863:
[----:B------:R-:W-:Y:S05]  /*06e0*/  BSYNC B0 ;  /* 0x0000000000007941 */ /* 0x000fea0003800000 */
.L_x_1862:
        /* <DEDUP_REMOVED lines=69> */
.L_x_1866:
        /* <DEDUP_REMOVED lines=70> */
.L_x_1867:
[----:B------:R-:W-:Y:S05]  /*0fa0*/  BSYNC B0 ;  /* 0x0000000000007941 */ /* 0x000fea0003800000 */
.L_x_1865:
[----:B------:R-:W-:-:S04]  /*0fb0*/  LOP3.LUT R0, RZ, R0, RZ, 0x33, !PT ;  /* 0x00000000ff007212 */ /* 0x000fc800078e33ff */
[----:B------:R-:W-:-:S05]  /*0fc0*/  IADD3 R0, R0, R12, RZ ;  /* 0x0000000c00007210 */ /* 0x000fca0007ffe0ff */
[----:B------:R2:W-:Y:S01]  /*0fd0*/  STL [R1+0x2c], R0 ;  /* 0x00002c0001007387 */ /* 0x0005e20000100800 */
[----:B------:R-:W-:Y:S05]  /*0fe0*/  BRA `(.L_x_1868) ;  /* 0x0000006000007947 */ /* 0x000fea0003800000 */
.L_x_1856:
[----:B------:R-:W-:Y:S01]  /*0ff0*/  MOV R0, UR4 ;  /* 0x0000000400007c02 */ /* 0x000fe20008000f00 */
[----:B------:R-:W-:Y:S04]  /*1000*/  STL [R1+0x2c], RZ ;  /* 0x00002cff01007387 */ /* 0x000fe80000100800 */
[----:B------:R-:W-:Y:S04]  /*1010*/  STL [R1+0x30], RZ ;  /* 0x000030ff01007387 */ /* 0x000fe80000100800 */
[----:B------:R1:W-:Y:S02]  /*1020*/  STL [R1+0x28], R0 ;  /* 0x0000280001007387 */ /* 0x0003e40000100800 */
[----:B-1----:R-:W-:-:S05]  /*1030*/  MOV R0, c[0x0][0x53c] ;  /* 0x00014f0000007a02 */ /* 0x002fca0000000f00 */
[----:B------:R1:W-:Y:S02]  /*1040*/  STL [R1+0x34], R0 ;  /* 0x0000340001007387 */ /* 0x0003e40000100800 */
.L_x_1868:
        /* <DEDUP_REMOVED lines=8> */
.L_x_1854:
        /* <DEDUP_REMOVED lines=26> */
[----:B------:R-:W-:Y:S02]  /*1270*/  LOP3.LUT R3, R2, 0xfffffff8, RZ, 0xc0, !PT ;  /* 0xfffffff802037812 */ /* 0x000fe400078ec0ff */
[----:B------:R-:W-:Y:S02]  /*1280*/  LOP3.LUT R2, R4, 0x1c0, RZ, 0xc0, !PT ;  /* 0x000001c004027812 */ /* 0x000fe400078ec0ff */
[----:B------:R-:W-:Y:S01]  /*1290*/  LEA.HI R10, R5, R0, RZ, 0x3 ;  /* 0x00000000050a7211 */ /* 0x000fe200078f18ff */
[----:B------:R-:W-:Y:S01]  /*12a0*/  IMAD.IADD R6, R6, 0x1, -R3 ;  /* 0x0000000106067824 */ /* 0x000fe200078e0a03 */
[----:B------:R-:W-:Y:S02]  /*12b0*/  SHF.R.U32.HI R4, RZ, 0x3, R2 ;  /* 0x00000003ff047819 */ /* 0x000fe40000011602 */
[----:B------:R-:W-:Y:S02]  /*12c0*/  LOP3.LUT R3, R2, 0x38, R246, 0xf8, !PT ;  /* 0x0000003802037812 */ /* 0x000fe400078ef8f6 */
[----:B------:R-:W-:-:S02]  /*12d0*/  LOP3.LUT R2, R10, 0xfffffff8, RZ, 0xc0, !PT ;  /* 0xfffffff80a027812 */ /* 0x000fc400078ec0ff */
[----:B------:R-:W-:Y:S02]  /*12e0*/  LOP3.LUT R8, R3, R4, RZ, 0x3c, !PT ;  /* 0x0000000403087212 */ /* 0x000fe400078e3cff */
[----:B------:R-:W-:Y:S01]  /*12f0*/  SHF.R.S32.HI R3, RZ, 0x1f, R11 ;  /* 0x0000001fff037819 */ /* 0x000fe2000001140b */
[----:B------:R-:W-:Y:S01]  /*1300*/  IMAD.IADD R5, R0, 0x1, -R2 ;  /* 0x0000000100057824 */ /* 0x000fe200078e0a02 */
[----:B------:R-:W-:Y:S02]  /*1310*/  LOP3.LUT R2, R11, 0xffffffe0, RZ, 0xc0, !PT ;  /* 0xffffffe00b027812 */ /* 0x000fe400078ec0ff */
[----:B------:R-:W-:Y:S02]  /*1320*/  LOP3.LUT R0, R9, 0x1c0, RZ, 0xc0, !PT ;  /* 0x000001c009007812 */ /* 0x000fe400078ec0ff */
[----:B------:R-:W-:Y:S01]  /*1330*/  LEA.HI R9, R12, R19, RZ, 0x6 ;  /* 0x000000130c097211 */ /* 0x000fe200078f30ff */
[----:B------:R-:W-:Y:S01]  /*1340*/  IMAD.IADD R17, R19, 0x1, -R2 ;  /* 0x0000000113117824 */ /* 0x000fe200078e0a02 */
[----:B------:R-:W-:Y:S01]  /*1350*/  LOP3.LUT R4, R0, 0x8, R14, 0xf8, !PT ;  /* 0x0000000800047812 */ /* 0x000fe200078ef80e */
[----:B------:R-:W-:Y:S01]  /*1360*/  IMAD.MOV.U32 R14, RZ, RZ, 0x20 ;  /* 0x00000020ff0e7424 */ /* 0x000fe200078e00ff */
[----:B------:R-:W-:-:S02]  /*1370*/  SHF.R.U32.HI R2, RZ, 0x3, R0 ;  /* 0x00000003ff027819 */ /* 0x000fc40000011600 */
[----:B------:R-:W-:Y:S02]  /*1380*/  LEA.HI R0, R3, R208, RZ, 0x3 ;  /* 0x000000d003007211 */ /* 0x000fe400078f18ff */
[----:B------:R-:W-:Y:S02]  /*1390*/  SHF.R.S32.HI R3, RZ, 0x1f, R17 ;  /* 0x0000001fff037819 */ /* 0x000fe40000011411 */
[----:B------:R-:W-:Y:S01]  /*13a0*/  LOP3.LUT R12, R4, R2, RZ, 0x3c, !PT ;  /* 0x00000002040c7212 */ /* 0x000fe200078e3cff */
[----:B------:R-:W-:Y:S01]  /*13b0*/  IMAD.SHL.U32 R2, R9, 0x8, RZ ;  /* 0x0000000809027824 */ /* 0x000fe200078e00ff */
[----:B------:R-:W-:Y:S02]  /*13c0*/  LOP3.LUT R0, R0, 0xffffff8, RZ, 0xc0, !PT ;  /* 0x0ffffff800007812 */ /* 0x000fe400078ec0ff */
[----:B------:R-:W-:Y:S02]  /*13d0*/  LEA.HI R9, R3, R17, RZ, 0x2 ;  /* 0x0000001103097211 */ /* 0x000fe400078f10ff */
[----:B------:R-:W-:-:S02]  /*13e0*/  LOP3.LUT R3, R6, 0x1, RZ, 0xc0, !PT ;  /* 0x0000000106037812 */ /* 0x000fc400078ec0ff */
        /* <DEDUP_REMOVED lines=14> */
[----:B------:R-:W-:Y:S01]  /*14d0*/  STL [R1+0x60], R16 ;  /* 0x0000601001007387 */ /* 0x000fe20000100800 */
[----:B------:R-:W-:Y:S01]  /*14e0*/  SHF.R.U32.HI R2, RZ, 0x3, R0 ;  /* 0x00000003ff027819 */ /* 0x000fe20000011600 */
[----:B------:R-:W-:Y:S01]  /*14f0*/  IMAD.SHL.U32 R213, R213, 0x2, RZ ;  /* 0x00000002d5d57824 */ /* 0x000fe200078e00ff */
[----:B------:R-:W-:-:S02]  /*1500*/  LEA.HI R0, R3, R3, RZ, 0x1 ;  /* 0x0000000303007211 */ /* 0x000fc400078f08ff */
[----:B------:R-:W-:Y:S01]  /*1510*/  LOP3.LUT R8, R5, R2, RZ, 0x3c, !PT ;  /* 0x0000000205087212 */ /* 0x000fe200078e3cff */
[----:B------:R-:W-:Y:S01]  /*1520*/  IMAD.MOV.U32 R5, RZ, RZ, 0x10 ;  /* 0x00000010ff057424 */ /* 0x000fe200078e00ff */
[----:B------:R-:W-:Y:S02]  /*1530*/  LOP3.LUT R0, R0, 0x1ffffffe, RZ, 0xc0, !PT ;  /* 0x1ffffffe00007812 */ /* 0x000fe400078ec0ff */
[----:B------:R-:W-:Y:S01]  /*1540*/  LOP3.LUT R2, R4, 0x1c0, RZ, 0xc0, !PT ;  /* 0x000001c004027812 */ /* 0x000fe200078ec0ff */
[----:B------:R-:W-:Y:S01]  /*1550*/  IMAD R4, R208, 0x200, R3 ;  /* 0x00000200d0047824 */ /* 0x000fe200078e0203 */
[----:B------:R-:W-:Y:S01]  /*1560*/  SEL R5, R5, 0xfffffff0, !P4 ;  /* 0xfffffff005057807 */ /* 0x000fe20006000000 */
[----:B------:R-:W-:Y:S01]  /*1570*/  IMAD.IADD R11, R3, 0x1, -R0 ;  /* 0x00000001030b7824 */ /* 0x000fe200078e0a00 */
[----:B------:R-:W-:Y:S01]  /*1580*/  SEL R3, R14, 0xffffffe0, !P3 ;  /* 0xffffffe00e037807 */ /* 0x000fe20005800000 */
[----:B------:R-:W-:Y:S01]  /*1590*/  IMAD R0, R13, 0x200, R12 ;  /* 0x000002000d007824 */ /* 0x000fe200078e020c */
[----:B------:R-:W-:Y:S01]  /*15a0*/  R2P PR, R6, 0x6 ;  /* 0x0000000606007804 */ /* 0x000fe20000000000 */
[----:B------:R-:W-:Y:S01]  /*15b0*/  IMAD.SHL.U32 R6, R10, 0x40, RZ ;  /* 0x000000400a067824 */ /* 0x000fe200078e00ff */
[----:B------:R-:W-:Y:S01]  /*15c0*/  LEA.HI R2, R2, R2, RZ, 0x1d ;  /* 0x0000000202027211 */ /* 0x000fe200078fe8ff */
[----:B------:R-:W-:Y:S01]  /*15d0*/  IMAD.IADD R5, R5, 0x1, R3 ;  /* 0x0000000105057824 */ /* 0x000fe200078e0203 */
[----:B------:R-:W-:-:S02]  /*15e0*/  LOP3.LUT R3, R9, 0x7ffffffc, RZ, 0xc0, !PT ;  /* 0x7ffffffc09037812 */ /* 0x000fc400078ec0ff */
[----:B------:R-:W-:Y:S01]  /*15f0*/  LOP3.LUT P6, RZ, R7, 0x2, RZ, 0xc0, !PT ;  /* 0x0000000207ff7812 */ /* 0x000fe200078cc0ff */
[----:B------:R-:W-:Y:S01]  /*1600*/  IMAD.U32 R10, R4, 0x2, R2 ;  /* 0x00000002040a7824 */ /* 0x000fe200078e0002 */
[----:B------:R-:W-:Y:S01]  /*1610*/  LOP3.LUT R4, R8, 0x7ffffe00, R6, 0xf8, !PT ;  /* 0x7ffffe0008047812 */ /* 0x000fe200078ef806 */
[----:B------:R-:W-:Y:S01]  /*1620*/  IMAD.IADD R3, R17, 0x1, -R3 ;  /* 0x0000000111037824 */ /* 0x000fe200078e0a03 */
[----:B------:R-:W-:Y:S01]  /*1630*/  LEA R189, R0, 0x8100, 0x1 ;  /* 0x0000810000bd7811 */ /* 0x000fe200078e08ff */
[C---:B------:R-:W-:Y:S01]  /*1640*/  IMAD R6, R7.reuse, 0x20, R18 ;  /* 0x0000002007067824 */ /* 0x040fe200078e0212 */
        /* <DEDUP_REMOVED lines=53> */
.L_x_1985:
        /* <DEDUP_REMOVED lines=33> */
.L_x_1869:
[----:B------:R-:W-:-:S04]  /*1bb0*/  ISETP.NE.U32.AND P0, PT, RZ, c[0x0][0x368], PT ;  /* 0x0000da00ff007a0c */ /* 0x000fc80003f05070 */
[----:B------:R-:W-:-:S13]  /*1bc0*/  ISETP.NE.AND.EX P0, PT, RZ, c[0x0][0x36c], PT, P0 ;  /* 0x0000db00ff007a0c */ /* 0x000fda0003f05300 */
[----:B------:R-:W-:Y:S05]  /*1bd0*/  @!P0 BRA `(.L_x_1870) ;  /* 0x0000003000008947 */ /* 0x000fea0003800000 */
[----:B----4-:R-:W-:-:S05]  /*1be0*/  IMAD.WIDE R2, R15, R14, c[0x0][0x368] ;  /* 0x0000da000f027625 */ /* 0x010fca00078e020e */
[----:B-1----:R1:W5:Y:S01]  /*1bf0*/  LDG.E R0, [R2.64] ;  /* 0x0000000802007981 */ /* 0x002362000c1e1900 */
[----:B------:R-:W-:Y:S05]  /*1c00*/  BRA `(.L_x_1871) ;  /* 0x0000005000007947 */ /* 0x000fea0003800000 */
.L_x_1870:
[----:B-1--4-:R-:W-:Y:S01]  /*1c10*/  MOV R0, c[0x0][0x1d0] ;  /* 0x0000740000007a02 */ /* 0x012fe20000000f00 */
[----:B------:R-:W-:Y:S05]  /*1c20*/  @!P4 BRA `(.L_x_1871) ;  /* 0x000000300000c947 */ /* 0x000fea0003800000 */
[----:B------:R-:W2:Y:S04]  /*1c30*/  LDG.E R6, [R2.64] ;  /* 0x0000000802067981 */ /* 0x000ea8000c1e1900 */
[----:B------:R-:W2:Y:S02]  /*1c40*/  LDG.E R0, [R2.64+0x4] ;  /* 0x0000040802007981 */ /* 0x000ea4000c1e1900 */
[----:B--2---:R-:W-:Y:S02]  /*1c50*/  IADD3 R0, -R6, R0, RZ ;  /* 0x0000000006007210 */ /* 0x004fe40007ffe1ff */
.L_x_1871:
        /* <DEDUP_REMOVED lines=30> */
.L_x_1874:
[----:B------:R-:W-:-:S13]  /*1e40*/  ISETP.NE.AND P0, PT, R243, 0x1, PT ;  /* 0x00000001f300780c */ /* 0x000fda0003f05270 */
[----:B------:R-:W-:-:S05]  /*1e50*/  @P0 IMAD.HI.U32 R0, R2, c[0x0][0x330], RZ ;  /* 0x0000cc0002000a27 */ /* 0x000fca00078e00ff */
[----:B------:R-:W-:Y:S02]  /*1e60*/  @P0 SHF.R.U32.HI R2, RZ, c[0x0][0x334], R0 ;  /* 0x0000cd00ff020a19 */ /* 0x000fe40000011600 */
.L_x_1875:
[----:B------:R-:W-:Y:S05]  /*1e70*/  BSYNC B0 ;  /* 0x0000000000007941 */ /* 0x000fea0003800000 */
.L_x_1873:
[----:B------:R-:W-:-:S05]  /*1e80*/  IMAD R2, R2, R243, c[0x0][0x32c] ;  /* 0x0000cb0002027624 */ /* 0x000fca00078e02f3 */
[----:B------:R-:W-:-:S04]  /*1e90*/  IMNMX R3, R3, R2, PT ;  /* 0x0000000203037217 */ /* 0x000fc80003800200 */
.L_x_1872:
        /* <DEDUP_REMOVED lines=25> */
.L_x_1878:
[----:B------:R-:W-:-:S13]  /*2030*/  ISETP.NE.AND P0, PT, R243, 0x1, PT ;  /* 0x00000001f300780c */ /* 0x000fda0003f05270 */
[----:B------:R-:W-:-:S05]  /*2040*/  @P0 IMAD.HI.U32 R3, R0, c[0x0][0x330], RZ ;  /* 0x0000cc0000030a27 */ /* 0x000fca00078e00ff */
[----:B------:R-:W-:Y:S02]  /*2050*/  @P0 SHF.R.U32.HI R0, RZ, c[0x0][0x334], R3 ;  /* 0x0000cd00ff000a19 */ /* 0x000fe40000011603 */
.L_x_1879:
[----:B------:R-:W-:Y:S05]  /*2060*/  BSYNC B0 ;  /* 0x0000000000007941 */ /* 0x000fea0003800000 */
.L_x_1877:
[----:B------:R-:W-:-:S05]  /*2070*/  IMAD R0, R0, c[0x0][0x32c], RZ ;  /* 0x0000cb0000007a24 */ /* 0x000fca00078e02ff */
[----:B------:R-:W-:-:S05]  /*2080*/  IMNMX R2, R2, R0, !PT ;  /* 0x0000000002027217 */ /* 0x000fca0007800200 */
.L_x_1876:
        /* <DEDUP_REMOVED lines=47> */
.L_x_1881:
[----:B------:R-:W-:Y:S05]  /*2380*/  BSYNC B0 ;  /* 0x0000000000007941 */ /* 0x000fea0003800000 */
.L_x_1880:
        /* <DEDUP_REMOVED lines=40> */
[----:B------:R-:W-:-:S04]  /*2610*/  ISETP.NE.U32.AND P3, PT, RZ, c[0x0][0x340], PT ;  /* 0x0000d000ff007a0c */ /* 0x000fc80003f65070 */
[----:B------:R-:W-:Y:S02]  /*2620*/  ISETP.NE.AND.EX P3, PT, RZ, c[0x0][0x344], PT, P3 ;  /* 0x0000d100ff007a0c */ /* 0x000fe40003f65330 */
[----:B--23--:R-:W-:-:S04]  /*2630*/  SHF.R.S32.HI R16, RZ, 0x1f, R3 ;  /* 0x0000001fff107819 */ /* 0x00cfc80000011403 */
[----:B------:R-:W-:-:S07]  /*2640*/  LEA.HI R16, R16, R3, RZ, 0x3 ;  /* 0x0000000310107211 */ /* 0x000fce00078f18ff */
[----:B------:R-:W-:Y:S01]  /*2650*/  @P3 IMAD.WIDE R2, R15, R14, c[0x0][0x340] ;  /* 0x0000d0000f023625 */ /* 0x000fe200078e020e */
[----:B------:R-:W-:-:S04]  /*2660*/  SHF.R.S32.HI R16, RZ, 0x3, R16 ;  /* 0x00000003ff107819 */ /* 0x000fc80000011410 */
[----:B------:R2:W3:Y:S01]  /*2670*/  @P3 LDG.E R9, [R2.64] ;  /* 0x0000000802093981 */ /* 0x0004e2000c1e1900 */
[----:B------:R-:W-:Y:S01]  /*2680*/  SHF.R.S32.HI R247, RZ, 0x1f, R246 ;  /* 0x0000001ffff77819 */ /* 0x000fe200000114f6 */
[----:B------:R-:W-:Y:S01]  /*2690*/  WARPSYNC 0xffffffff ;  /* 0xffffffff00007948 */ /* 0x000fe20003800000 */
[----:B------:R-:W-:Y:S02]  /*26a0*/  IADD3 R0, P0, R16, R13, RZ ;  /* 0x0000000d10007210 */ /* 0x000fe40007f1e0ff */
[----:B------:R-:W-:Y:S02]  /*26b0*/  SHF.R.S32.HI R8, RZ, 0x1f, R15 ;  /* 0x0000001fff087819 */ /* 0x000fe4000001140f */
[----:B------:R-:W-:Y:S01]  /*26c0*/  SHF.R.S32.HI R10, RZ, 0x1f, R12 ;  /* 0x0000001fff0a7819 */ /* 0x000fe2000001140c */
[----:B------:R-:W-:Y:S01]  /*26d0*/  IMAD.WIDE.U32 R4, R0, c[0x0][0x208], R246 ;  /* 0x0000820000047a25 */ /* 0x000fe200078e00f6 */
[----:B------:R-:W-:Y:S02]  /*26e0*/  IADD3 R14, R246, 0x40, RZ ;  /* 0x00000040f60e7810 */ /* 0x000fe40007ffe0ff */
[----:B------:R-:W-:-:S02]  /*26f0*/  IADD3 R150, R212, -0x1, RZ ;  /* 0xffffffffd4967810 */ /* 0x000fc40007ffe0ff */
[----:B--2---:R-:W-:-:S04]  /*2700*/  SHF.R.S32.HI R2, RZ, 0x1f, R13 ;  /* 0x0000001fff027819 */ /* 0x004fc8000001140d */
[----:B------:R-:W-:-:S05]  /*2710*/  LEA.HI.X.SX32 R2, R16, R2, 0x1, P0 ;  /* 0x0000000210027211 */ /* 0x000fca00000f0eff */
[C---:B------:R-:W-:Y:S02]  /*2720*/  IMAD R6, R2.reuse, c[0x0][0x1e0], RZ ;  /* 0x0000780002067a24 */ /* 0x040fe400078e02ff */
[----:B------:R-:W-:Y:S02]  /*2730*/  IMAD R7, R2, c[0x0][0x208], RZ ;  /* 0x0000820002077a24 */ /* 0x000fe400078e02ff */
[----:B------:R-:W-:-:S04]  /*2740*/  IMAD.WIDE.U32 R2, R0, c[0x0][0x1e0], R246 ;  /* 0x0000780000027a25 */ /* 0x000fc800078e00f6 */
[C---:B------:R-:W-:Y:S02]  /*2750*/  IMAD R6, R0.reuse, c[0x0][0x1e4], R6 ;  /* 0x0000790000067a24 */ /* 0x040fe400078e0206 */
[----:B------:R-:W-:-:S03]  /*2760*/  IMAD R0, R0, c[0x0][0x20c], R7 ;  /* 0x0000830000007a24 */ /* 0x000fc600078e0207 */
[----:B------:R-:W-:Y:S01]  /*2770*/  IADD3 R7, R3, R6, RZ ;  /* 0x0000000603077210 */ /* 0x000fe20007ffe0ff */
[----:B------:R-:W-:Y:S01]  /*2780*/  IMAD.MOV.U32 R6, RZ, RZ, R2 ;  /* 0x000000ffff067224 */ /* 0x000fe200078e0002 */
[----:B------:R-:W-:-:S03]  /*2790*/  IADD3 R5, R5, R0, RZ ;  /* 0x0000000005057210 */ /* 0x000fc60007ffe0ff */
[----:B------:R-:W-:-:S04]  /*27a0*/  IMAD.WIDE.U32 R6, R17, c[0x0][0x1e8], R6 ;  /* 0x00007a0011067a25 */ /* 0x000fc800078e0006 */
[----:B------:R-:W-:-:S04]  /*27b0*/  IMAD.WIDE.U32 R4, R17, c[0x0][0x210], R4 ;  /* 0x0000840011047a25 */ /* 0x000fc800078e0004 */
[C---:B------:R-:W-:Y:S02]  /*27c0*/  IMAD R7, R17.reuse, c[0x0][0x1ec], R7 ;  /* 0x00007b0011077a24 */ /* 0x040fe400078e0207 */
[----:B------:R-:W-:Y:S01]  /*27d0*/  IMAD R5, R17, c[0x0][0x214], R5 ;  /* 0x0000850011057a24 */ /* 0x000fe200078e0205 */
[----:B---3--:R-:W-:Y:S02]  /*27e0*/  @P3 SHF.R.S32.HI R3, RZ, 0x1f, R9 ;  /* 0x0000001fff033819 */ /* 0x008fe40000011409 */
[----:B------:R-:W-:Y:S02]  /*27f0*/  @!P3 MOV R3, R8 ;  /* 0x000000080003b202 */ /* 0x000fe40000000f00 */
[----:B------:R-:W-:Y:S01]  /*2800*/  @P3 MOV R2, R9 ;  /* 0x0000000900023202 */ /* 0x000fe20000000f00 */
[----:B------:R-:W-:Y:S01]  /*2810*/  @!P3 IMAD.MOV.U32 R2, RZ, RZ, R15 ;  /* 0x000000ffff02b224 */ /* 0x000fe200078e000f */
[----:B------:R-:W-:Y:S01]  /*2820*/  SEL R0, R3, RZ, !P4 ;  /* 0x000000ff03007207 */ /* 0x000fe20006000000 */
[----:B------:R-:W-:Y:S01]  /*2830*/  IMAD R9, R10, c[0x0][0x178], RZ ;  /* 0x00005e000a097a24 */ /* 0x000fe200078e02ff */
[----:B------:R-:W-:-:S02]  /*2840*/  SEL R8, R8, RZ, !P5 ;  /* 0x000000ff08087207 */ /* 0x000fc40006800000 */
[----:B------:R-:W-:Y:S01]  /*2850*/  SEL R2, R2, RZ, !P4 ;  /* 0x000000ff02027207 */ /* 0x000fe20006000000 */
[C---:B------:R-:W-:Y:S02]  /*2860*/  IMAD R3, R0.reuse, c[0x0][0x1f0], RZ ;  /* 0x00007c0000037a24 */ /* 0x040fe400078e02ff */
        /* <DEDUP_REMOVED lines=9> */
[----:B------:R-:W-:-:S04]  /*2900*/  IMAD.WIDE.U32 R2, R12, c[0x0][0x178], RZ ;  /* 0x00005e000c027a25 */ /* 0x000fc800078e00ff */
[----:B------:R-:W-:Y:S02]  /*2910*/  IMAD.IADD R0, R3, 0x1, R0 ;  /* 0x0000000103007824 */ /* 0x000fe400078e0200 */
[----:B------:R-:W-:Y:S02]  /*2920*/  IMAD.IADD R228, R225, 0x1, R4 ;  /* 0x00000001e1e47824 */ /* 0x000fe400078e0204 */
[----:B------:R-:W2:Y:S01]  /*2930*/  LDL R11, [R1+0x58] ;  /* 0x00005800010b7983 */ /* 0x000ea20000100800 */
[----:B------:R-:W-:Y:S01]  /*2940*/  IMAD.MOV.U32 R3, RZ, RZ, R0 ;  /* 0x000000ffff037224 */ /* 0x000fe200078e0000 */
[----:B------:R-:W-:Y:S01]  /*2950*/  ISETP.GE.AND P6, PT, R246, c[0x0][0x198], PT ;  /* 0x00006600f6007a0c */ /* 0x000fe20003fc6270 */
[----:B------:R-:W-:Y:S01]  /*2960*/  IMAD R6, R8, c[0x0][0x1c0], RZ ;  /* 0x0000700008067a24 */ /* 0x000fe200078e02ff */
[----:B------:R-:W-:Y:S01]  /*2970*/  ISETP.GE.AND P3, PT, R14, c[0x0][0x198], PT ;  /* 0x000066000e007a0c */ /* 0x000fe20003f66270 */
[C---:B------:R-:W-:Y:S01]  /*2980*/  IMAD.WIDE.U32 R2, R17.reuse, c[0x0][0x1b8], R2 ;  /* 0x00006e0011027a25 */ /* 0x040fe200078e0002 */
[----:B------:R-:W-:Y:S01]  /*2990*/  ULDC.64 UR4, c[0x0][0x208] ;  /* 0x0000820000047ab9 */ /* 0x000fe20000000a00 */
[----:B------:R-:W-:Y:S01]  /*29a0*/  BSSY B0, `(.L_x_1883) ;  /* 0x000014e000007945 */ /* 0x000fe20003800000 */
[----:B------:R-:W-:Y:S01]  /*29b0*/  USHF.L.U32 UR7, UR4, 0x6, URZ ;  /* 0x0000000604077899 */ /* 0x000fe2000800063f */
[----:B------:R-:W-:Y:S01]  /*29c0*/  IMAD R3, R17, c[0x0][0x1bc], R3 ;  /* 0x00006f0011037a24 */ /* 0x000fe200078e0203 */
[----:B------:R-:W-:Y:S01]  /*29d0*/  UMOV UR6, 0x6 ;  /* 0x0000000600067882 */ /* 0x000fe20000000000 */
[C---:B------:R-:W-:Y:S01]  /*29e0*/  IMAD R8, R5.reuse, c[0x0][0x1c4], R6 ;  /* 0x0000710005087a24 */ /* 0x040fe200078e0206 */
[----:B------:R-:W-:Y:S01]  /*29f0*/  USHF.L.U64.HI UR5, UR4, UR6, UR5 ;  /* 0x0000000604057299 */ /* 0x000fe20008010205 */
[----:B------:R-:W-:-:S04]  /*2a00*/  IMAD.WIDE.U32 R2, R5, c[0x0][0x1c0], R2 ;  /* 0x0000700005027a25 */ /* 0x000fc800078e0002 */
[----:B------:R-:W-:Y:S02]  /*2a10*/  IMAD.IADD R3, R3, 0x1, R8 ;  /* 0x0000000103037824 */ /* 0x000fe400078e0208 */
[----:B------:R-:W-:Y:S02]  /*2a20*/  IMAD R13, R157, c[0x0][0x2c4], RZ ;  /* 0x0000b1009d0d7a24 */ /* 0x000fe400078e02ff */
[----:B------:R-:W-:Y:S02]  /*2a30*/  IMAD.MOV.U32 R148, RZ, RZ, R226 ;  /* 0x000000ffff947224 */ /* 0x000fe400078e00e2 */
[----:B------:R-:W-:Y:S01]  /*2a40*/  IMAD.MOV.U32 R149, RZ, RZ, R229 ;  /* 0x000000ffff957224 */ /* 0x000fe200078e00e5 */
[----:B------:R-:W-:Y:S01]  /*2a50*/  BAR.SYNC.DEFER_BLOCKING 0x0 ;  /* 0x0000000000007b1d */ /* 0x000fe20000010000 */
[----:B--2---:R-:W-:-:S04]  /*2a60*/  IMAD.IADD R4, R11, 0x1, R244 ;  /* 0x000000010b047824 */ /* 0x004fc800078e02f4 */
[----:B------:R-:W-:-:S04]  /*2a70*/  @P2 IMAD.HI.U32 R7, R4, c[0x0][0x2c8], RZ ;  /* 0x0000b20004072a27 */ /* 0x000fc800078e00ff */
[----:B------:R-:W-:Y:S01]  /*2a80*/  IMAD.MOV.U32 R0, RZ, RZ, R4 ;  /* 0x000000ffff007224 */ /* 0x000fe200078e0004 */
[----:B------:R-:W-:-:S04]  /*2a90*/  @P2 SHF.R.U32.HI R0, RZ, c[0x0][0x2cc], R7 ;  /* 0x0000b300ff002a19 */ /* 0x000fc80000011607 */
[--C-:B------:R-:W-:Y:S01]  /*2aa0*/  SHF.R.S32.HI R7, RZ, 0x1f, R0.reuse ;  /* 0x0000001fff077819 */ /* 0x100fe20000011400 */
[----:B------:R-:W-:Y:S02]  /*2ab0*/  IMAD.MOV R6, RZ, RZ, -R0 ;  /* 0x000000ffff067224 */ /* 0x000fe400078e0a00 */
[----:B------:R-:W-:-:S04]  /*2ac0*/  IMAD.WIDE.U32 R2, R0, c[0x0][0x1b0], R2 ;  /* 0x00006c0000027a25 */ /* 0x000fc800078e0002 */
[----:B------:R-:W-:Y:S02]  /*2ad0*/  IMAD R4, R6, c[0x0][0x2c4], R4 ;  /* 0x0000b10006047a24 */ /* 0x000fe400078e0204 */
[----:B------:R-:W-:-:S04]  /*2ae0*/  IMAD R5, R7, c[0x0][0x1b0], RZ ;  /* 0x00006c0007057a24 */ /* 0x000fc800078e02ff */
[----:B------:R-:W-:Y:S01]  /*2af0*/  IMAD R6, R0, c[0x0][0x1b4], R5 ;  /* 0x00006d0000067a24 */ /* 0x000fe200078e0205 */
[----:B------:R-:W-:-:S03]  /*2b00*/  SHF.R.S32.HI R5, RZ, 0x1f, R4 ;  /* 0x0000001fff057819 */ /* 0x000fc60000011404 */
[----:B------:R-:W-:Y:S02]  /*2b10*/  IMAD.IADD R3, R3, 0x1, R6 ;  /* 0x0000000103037824 */ /* 0x000fe400078e0206 */
[----:B------:R-:W-:-:S04]  /*2b20*/  IMAD R0, R5, c[0x0][0x1a8], RZ ;  /* 0x00006a0005007a24 */ /* 0x000fc800078e02ff */
[C---:B------:R-:W-:Y:S02]  /*2b30*/  IMAD R0, R4.reuse, c[0x0][0x1ac], R0 ;  /* 0x00006b0004007a24 */ /* 0x040fe400078e0200 */
[----:B------:R-:W-:-:S04]  /*2b40*/  IMAD.WIDE.U32 R4, R4, c[0x0][0x1a8], R2 ;  /* 0x00006a0004047a25 */ /* 0x000fc800078e0002 */
[----:B------:R-:W-:Y:S01]  /*2b50*/  IMAD.IADD R0, R5, 0x1, R0 ;  /* 0x0000000105007824 */ /* 0x000fe200078e0200 */
[----:B------:R-:W-:Y:S01]  /*2b60*/  LEA R2, P0, R4, c[0x0][0x160], 0x1 ;  /* 0x0000580004027a11 */ /* 0x000fe200078008ff */
[----:B------:R-:W-:-:S03]  /*2b70*/  IMAD.IADD R3, R16, 0x1, R244 ;  /* 0x0000000110037824 */ /* 0x000fc600078e02f4 */
[----:B------:R-:W-:Y:S01]  /*2b80*/  LEA.HI.X R0, R4, c[0x0][0x164], R0, 0x1, P0 ;  /* 0x0000590004007a11 */ /* 0x000fe200000f0c00 */
[----:B------:R-:W-:Y:S01]  /*2b90*/  SHFL.IDX PT, R8, R2, 0x1, 0x181f ;  /* 0x00381f0002087f89 */ /* 0x000fe200000e0000 */
[CC--:B------:R-:W-:Y:S02]  /*2ba0*/  ISETP.GE.AND P5, PT, R3.reuse, R13.reuse, PT ;  /* 0x0000000d0300720c */ /* 0x0c0fe40003fa6270 */
[----:B------:R-:W-:Y:S01]  /*2bb0*/  IADD3 R7, R3, 0x20, RZ ;  /* 0x0000002003077810 */ /* 0x000fe20007ffe0ff */
[----:B------:R-:W2:Y:S03]  /*2bc0*/  SHFL.IDX PT, R4, R2, RZ, 0x181f ;  /* 0x00181fff02047589 */ /* 0x000ea600000e0000 */
[----:B------:R-:W-:Y:S01]  /*2bd0*/  ISETP.GE.AND P0, PT, R7, R13, PT ;  /* 0x0000000d0700720c */ /* 0x000fe20003f06270 */
        /* <DEDUP_REMOVED lines=31> */
[----:B------:R-:W-:-:S03]  /*2dd0*/  IADD3 R9, R0, R158, -R16 ;  /* 0x0000009e00097210 */ /* 0x000fc60007ffe810 */
[----:B------:R2:W-:Y:S01]  /*2de0*/  @!P5 LDGSTS.E.BYPASS.LTC128B.128 [R213+0x6100], [R4.64], !P3 ;  /* 0x0610000004d5dfae */ /* 0x0005e2000d901d48 */
[----:B-----5:R-:W-:Y:S02]  /*2df0*/  IMAD.MOV.U32 R7, RZ, RZ, 0x20 ;  /* 0x00000020ff077424 */ /* 0x020fe400078e00ff */
[----:B-1----:R-:W-:Y:S01]  /*2e00*/  IMAD R3, R11, c[0x0][0x1e0], RZ ;  /* 0x000078000b037a24 */ /* 0x002fe200078e02ff */
[----:B------:R-:W-:-:S03]  /*2e10*/  @!P0 LEA R2, P4, R246, R10, 0x1 ;  /* 0x0000000af6028211 */ /* 0x000fc600078808ff */
[----:B------:R-:W-:Y:S01]  /*2e20*/  IMAD R6, R150, c[0x0][0x1e4], R3 ;  /* 0x0000790096067a24 */ /* 0x000fe200078e0203 */
[----:B---3--:R-:W-:Y:S02]  /*2e30*/  @!P0 LEA.HI.X R3, R246, R8, R247, 0x1, P4 ;  /* 0x00000008f6038211 */ /* 0x008fe400020f0cf7 */
[----:B------:R-:W-:Y:S01]  /*2e40*/  ISETP.GE.AND P4, PT, R9, 0x1, PT ;  /* 0x000000010900780c */ /* 0x000fe20003f86270 */
[----:B------:R-:W-:Y:S02]  /*2e50*/  IMAD.IADD R6, R13, 0x1, R6 ;  /* 0x000000010d067824 */ /* 0x000fe400078e0206 */
[----:B------:R1:W-:Y:S01]  /*2e60*/  @!P0 LDGSTS.E.BYPASS.LTC128B.128 [R213+0x3100], [R2.64], !P6 ;  /* 0x0310000002d58fae */ /* 0x0003e2000f101d48 */
[----:B------:R-:W-:Y:S01]  /*2e70*/  ISETP.GE.AND P6, PT, R9, 0x21, PT ;  /* 0x000000210900780c */ /* 0x000fe20003fc6270 */
[----:B------:R-:W-:Y:S01]  /*2e80*/  IMAD R6, R6, 0x60, RZ ;  /* 0x0000006006067824 */ /* 0x000fe200078e02ff */
[----:B--2---:R-:W-:Y:S01]  /*2e90*/  @!P0 LEA R4, P5, R14, R10, 0x1 ;  /* 0x0000000a0e048211 */ /* 0x004fe200078a08ff */
[----:B------:R-:W-:-:S03]  /*2ea0*/  IMAD.MOV.U32 R10, RZ, RZ, 0x40 ;  /* 0x00000040ff0a7424 */ /* 0x000fc600078e00ff */
        /* <DEDUP_REMOVED lines=27> */
[----:B------:R-:W-:-:S03]  /*3060*/  ISETP.LT.OR P4, PT, R9, 0x1, P3 ;  /* 0x000000010900780c */ /* 0x000fc60001f81670 */
[----:B------:R1:W-:Y:S01]  /*3070*/  @P6 LDGSTS.E.BYPASS.LTC128B.128 [R213+0xc100], [R6.64+0x80], !P3 ;  /* 0x0c10008006d56fae */ /* 0x0003e2000d901d48 */
[----:B------:R-:W-:-:S03]  /*3080*/  ISETP.GE.AND P6, PT, R246, c[0x0][0x1d4], PT ;  /* 0x00007500f6007a0c */ /* 0x000fc60003fc6270 */
[----:B------:R2:W-:Y:S04]  /*3090*/  @P5 LDGSTS.E.BYPASS.LTC128B.128 [R213+0xa100], [R2.64], !P0 ;  /* 0x0a10000002d55fae */ /* 0x0005e8000c101d48 */
[----:B------:R2:W-:Y:S01]  /*30a0*/  @P5 LDGSTS.E.BYPASS.LTC128B.128 [R213+0xd100], [R2.64+0x80], !P3 ;  /* 0x0d10008002d55fae */ /* 0x0005e2000d901d48 */
[----:B------:R-:W-:-:S03]  /*30b0*/  ISETP.LT.OR P5, PT, R9, 0x1, P6 ;  /* 0x000000010900780c */ /* 0x000fc600037a1670 */
[----:B------:R-:W0:Y:S01]  /*30c0*/  LDGDEPBAR ;  /* 0x00000000000079af */ /* 0x000e220000000000 */
[----:B--2---:R-:W-:Y:S01]  /*30d0*/  IMAD R2, R11, c[0x0][0x208], RZ ;  /* 0x000082000b027a24 */ /* 0x004fe200078e02ff */
[----:B------:R-:W-:-:S04]  /*30e0*/  DEPBAR.LE SB0, 0x1 ;  /* 0x000080400000791a */ /* 0x000fc80000000000 */
[----:B------:R-:W-:Y:S01]  /*30f0*/  BAR.SYNC.DEFER_BLOCKING 0x0 ;  /* 0x0000000000007b1d */ /* 0x000fe20000010000 */
[----:B------:R-:W-:Y:S02]  /*3100*/  IMAD R2, R150, c[0x0][0x20c], R2 ;  /* 0x0000830096027a24 */ /* 0x000fe400078e0202 */
[----:B------:R-:W-:-:S03]  /*3110*/  IMAD.MOV.U32 R3, RZ, RZ, R228 ;  /* 0x000000ffff037224 */ /* 0x000fc600078e00e4 */
        /* <DEDUP_REMOVED lines=12> */
[----:B-1----:R-:W1:Y:S04]  /*31e0*/  LDSM.16.M88.4 R4, [R189+0x800] ;  /* 0x00080000bd04783b */ /* 0x002e680000000200 */
[----:B------:R-:W3:Y:S04]  /*31f0*/  LDSM.16.M88.4 R28, [R189+0x1000] ;  /* 0x00100000bd1c783b */ /* 0x000ee80000000200 */
[----:B------:R-:W-:Y:S04]  /*3200*/  LDSM.16.M88.4 R44, [R205] ;  /* 0x00000000cd2c783b */ /* 0x000fe80000000200 */
[----:B------:R-:W4:Y:S04]  /*3210*/  LDSM.16.M88.4 R36, [R195] ;  /* 0x00000000c324783b */ /* 0x000f280000000200 */
[----:B------:R-:W5:Y:S04]  /*3220*/  LDSM.16.M88.4 R32, [R206] ;  /* 0x00000000ce20783b */ /* 0x000f680000000200 */
[----:B------:R-:W3:Y:S01]  /*3230*/  LDSM.16.M88.4 R40, [R189+0x1800] ;  /* 0x00180000bd28783b */ /* 0x000ee20000000200 */
[C---:B--2---:R-:W-:Y:S08]  /*3240*/  HMMA.16816.F32 R24, R120.reuse, R12, RZ ;  /* 0x0000000c7818723c */ /* 0x044ff000000018ff */
[C---:B------:R-:W-:Y:S08]  /*3250*/  HMMA.16816.F32 R20, R120.reuse, R14, RZ ;  /* 0x0000000e7814723c */ /* 0x040ff000000018ff */
[C---:B-1----:R-:W-:Y:S08]  /*3260*/  HMMA.16816.F32 R16, R120.reuse, R4, RZ ;  /* 0x000000047810723c */ /* 0x042ff000000018ff */
[C---:B------:R-:W-:Y:S08]  /*3270*/  HMMA.16816.F32 R12, R120.reuse, R6, RZ ;  /* 0x00000006780c723c */ /* 0x040ff000000018ff */
[----:B---3--:R-:W-:Y:S08]  /*3280*/  HMMA.16816.F32 R4, R120, R28, RZ ;  /* 0x0000001c7804723c */ /* 0x008ff000000018ff */
[C---:B----4-:R-:W-:Y:S08]  /*3290*/  HMMA.16816.F32 R56, R124.reuse, R36, R24 ;  /* 0x000000247c38723c */ /* 0x050ff00000001818 */
[C---:B------:R-:W-:Y:S01]  /*32a0*/  HMMA.16816.F32 R52, R124.reuse, R38, R20 ;  /* 0x000000267c34723c */ /* 0x040fe20000001814 */
[----:B------:R-:W1:Y:S04]  /*32b0*/  LDSM.16.M88.4 R36, [R189+0x2000] ;  /* 0x00200000bd24783b */ /* 0x000e680000000200 */
[----:B------:R-:W-:Y:S03]  /*32c0*/  LDSM.16.M88.4 R20, [R203] ;  /* 0x00000000cb14783b */ /* 0x000fe60000000200 */
[C---:B------:R-:W-:Y:S07]  /*32d0*/  HMMA.16816.F32 R68, R124.reuse, R44, R4 ;  /* 0x0000002c7c44723c */ /* 0x040fee0000001804 */
[----:B------:R-:W-:Y:S01]  /*32e0*/  IMAD.WIDE.U32 R4, R150, c[0x0][0x208], RZ ;  /* 0x0000820096047a25 */ /* 0x000fe200078e00ff */
[----:B-----5:R-:W-:Y:S03]  /*32f0*/  HMMA.16816.F32 R60, R124, R32, R16 ;  /* 0x000000207c3c723c */ /* 0x020fe60000001810 */
[----:B------:R-:W-:-:S02]  /*3300*/  IMAD.IADD R5, R5, 0x1, R2 ;  /* 0x0000000105057824 */ /* 0x000fc400078e0202 */
[----:B------:R-:W-:Y:S02]  /*3310*/  IMAD.MOV.U32 R2, RZ, RZ, R224 ;  /* 0x000000ffff027224 */ /* 0x000fe400078e00e0 */
[----:B------:R-:W-:Y:S01]  /*3320*/  IMAD R5, R5, 0x60, RZ ;  /* 0x0000006005057824 */ /* 0x000fe200078e02ff */
[----:B------:R-:W-:Y:S01]  /*3330*/  HMMA.16816.F32 R64, R124, R34, R12 ;  /* 0x000000227c40723c */ /* 0x000fe2000000180c */
[----:B------:R-:W2:Y:S01]  /*3340*/  LDSM.16.M88.4 R32, [R204] ;  /* 0x00000000cc20783b */ /* 0x000ea20000000200 */
[----:B------:R-:W-:-:S04]  /*3350*/  IMAD.WIDE.U32 R2, R4, 0x60, R2 ;  /* 0x0000006004027825 */ /* 0x000fc800078e0002 */
[----:B------:R-:W-:Y:S01]  /*3360*/  IMAD.IADD R3, R3, 0x1, R5 ;  /* 0x0000000103037824 */ /* 0x000fe200078e0205 */
[C---:B------:R-:W-:Y:S01]  /*3370*/  LEA R4, P0, R2.reuse, c[0x0][0x1f8], 0x1 ;  /* 0x00007e0002047a11 */ /* 0x040fe200078008ff */
[----:B------:R-:W-:Y:S01]  /*3380*/  HMMA.16816.F32 R16, R120, R30, RZ ;  /* 0x0000001e7810723c */ /* 0x000fe200000018ff */
[----:B------:R-:W3:Y:S02]  /*3390*/  LDSM.16.M88.4 R28, [R189+0x2800] ;  /* 0x00280000bd1c783b */ /* 0x000ee40000000200 */
[----:B------:R-:W-:Y:S02]  /*33a0*/  LEA.HI.X R5, R2, c[0x0][0x1fc], R3, 0x1, P0 ;  /* 0x00007f0002057a11 */ /* 0x000fe400000f0c03 */
[----:B------:R-:W-:-:S03]  /*33b0*/  IADD3 R2, P0, R4, UR7, RZ ;  /* 0x0000000704027c10 */ /* 0x000fc6000ff1e0ff */
[----:B------:R-:W-:Y:S01]  /*33c0*/  HMMA.16816.F32 R12, R120, R40, RZ ;  /* 0x00000028780c723c */ /* 0x000fe200000018ff */
[----:B------:R-:W-:Y:S02]  /*33d0*/  IADD3.X R3, R5, UR5, RZ, P0, !PT ;  /* 0x0000000505037c10 */ /* 0x000fe400087fe4ff */
[----:B------:R-:W-:-:S04]  /*33e0*/  IADD3 R6, P0, R2, UR7, RZ ;  /* 0x0000000702067c10 */ /* 0x000fc8000ff1e0ff */
[----:B------:R-:W-:Y:S01]  /*33f0*/  IADD3.X R7, R3, UR5, RZ, P0, !PT ;  /* 0x0000000503077c10 */ /* 0x000fe200087fe4ff */
[----:B------:R-:W-:Y:S01]  /*3400*/  HMMA.16816.F32 R24, R120, R42, RZ ;  /* 0x0000002a7818723c */ /* 0x000fe200000018ff */
[----:B------:R-:W4:Y:S01]  /*3410*/  LDSM.16.M88.4 R40, [R202] ;  /* 0x00000000ca28783b */ /* 0x000f220000000200 */
[C---:B------:R-:W-:Y:S02]  /*3420*/  ISETP.LT.OR P0, PT, R9.reuse, 0x21, P6 ;  /* 0x000000210900780c */ /* 0x040fe40003701670 */
[C---:B------:R-:W-:Y:S01]  /*3430*/  ISETP.LT.OR P6, PT, R9.reuse, 0x41, P6 ;  /* 0x000000410900780c */ /* 0x040fe200037c1670 */
[----:B------:R-:W-:Y:S01]  /*3440*/  @!PT LDS RZ, [RZ] ;  /* 0x00000000fffff984 */ /* 0x000fe20000000800 */
[----:B------:R-:W-:Y:S01]  /*3450*/  @!PT LDS RZ, [RZ] ;  /* 0x00000000fffff984 */ /* 0x000fe20000000800 */
[----:B------:R-:W-:Y:S01]  /*3460*/  @!PT LDS RZ, [RZ] ;  /* 0x00000000fffff984 */ /* 0x000fe20000000800 */
[----:B------:R5:W-:Y:S01]  /*3470*/  LDGSTS.E.BYPASS.LTC128B.128 [R213+0x100], [R4.64], !P5 ;  /* 0x0010000004d57fae */ /* 0x000be2000e901d48 */
[C---:B------:R-:W-:Y:S02]  /*3480*/  ISETP.LT.OR P5, PT, R9.reuse, 0x21, P3 ;  /* 0x000000210900780c */ /* 0x040fe40001fa1670 */
[----:B------:R-:W-:Y:S01]  /*3490*/  HMMA.16816.F32 R76, R124, R46, R16 ;  /* 0x0000002e7c4c723c */ /* 0x000fe20000001810 */
[----:B------:R5:W-:Y:S01]  /*34a0*/  LDGSTS.E.BYPASS.LTC128B.128 [R213+0x3100], [R4.64+0x80], !P4 ;  /* 0x0310008004d57fae */ /* 0x000be2000e101d48 */
[----:B------:R-:W-:-:S05]  /*34b0*/  ISETP.LT.OR P4, PT, R9, 0x41, P3 ;  /* 0x000000410900780c */ /* 0x000fca0001f81670 */
[----:B------:R4:W-:Y:S01]  /*34c0*/  LDGSTS.E.BYPASS.LTC128B.128 [R213+0x1100], [R2.64], !P0 ;  /* 0x0110000002d57fae */ /* 0x0009e2000c101d48 */
[----:B-1----:R-:W-:Y:S01]  /*34d0*/  HMMA.16816.F32 R16, R120, R36, RZ ;  /* 0x000000247810723c */ /* 0x002fe200000018ff */
[----:B------:R-:W-:Y:S02]  /*34e0*/  ISETP.GT.AND P0, PT, R150, R223, PT ;  /* 0x000000df9600720c */ /* 0x000fe40003f04270 */
[----:B------:R1:W-:Y:S04]  /*34f0*/  LDGSTS.E.BYPASS.LTC128B.128 [R213+0x4100], [R2.64+0x80], !P5 ;  /* 0x0410008002d57fae */ /* 0x0003e8000e901d48 */
[----:B------:R5:W-:Y:S01]  /*3500*/  LDGSTS.E.BYPASS.LTC128B.128 [R213+0x2100], [R6.64], !P6 ;  /* 0x0210000006d57fae */ /* 0x000be2000f101d48 */
[----:B--2---:R-:W-:Y:S03]  /*3510*/  HMMA.16816.F32 R80, R124, R32, R12 ;  /* 0x000000207c50723c */ /* 0x004fe6000000180c */
[----:B------:R5:W-:Y:S04]  /*3520*/  LDGSTS.E.BYPASS.LTC128B.128 [R213+0x5100], [R6.64+0x80], !P4 ;  /* 0x0510008006d57fae */ /* 0x000be8000e101d48 */
[----:B------:R-:W2:Y:S01]  /*3530*/  LDSM.16.M88.4 R48, [R193] ;  /* 0x00000000c130783b */ /* 0x000ea20000000200 */
[C---:B------:R-:W-:Y:S03]  /*3540*/  HMMA.16816.F32 R12, R120.reuse, R38, RZ ;  /* 0x00000026780c723c */ /* 0x040fe600000018ff */
[----:B------:R-:W1:Y:S04]  /*3550*/  LDSM.16.M88.4 R44, [R193+0x800] ;  /* 0x00080000c12c783b */ /* 0x000e680000000200 */
[----:B------:R-:W-:Y:S01]  /*3560*/  LDSM.16.M88.4 R100, [R190+0x1800] ;  /* 0x00180000be64783b */ /* 0x000fe20000000200 */
[----:B---3--:R-:W-:Y:S03]  /*3570*/  HMMA.16816.F32 R8, R120, R28, RZ ;  /* 0x0000001c7808723c */ /* 0x008fe600000018ff */
[----:B------:R-:W-:Y:S04]  /*3580*/  LDSM.16.M88.4 R92, [R190+0x1000] ;  /* 0x00100000be5c783b */ /* 0x000fe80000000200 */
[----:B------:R-:W-:Y:S01]  /*3590*/  LDSM.16.M88.4 R72, [R190+0x800] ;  /* 0x00080000be48783b */ /* 0x000fe20000000200 */
[----:B------:R-:W-:Y:S03]  /*35a0*/  HMMA.16816.F32 R84, R124, R34, R24 ;  /* 0x000000227c54723c */ /* 0x000fe60000001818 */
[----:B------:R-:W-:Y:S04]  /*35b0*/  LDSM.16.M88.4 R32, [R193+0x1000] ;  /* 0x00100000c120783b */ /* 0x000fe80000000200 */
[----:B------:R-:W-:Y:S01]  /*35c0*/  LDSM.16.M88.4 R24, [R193+0x2000] ;  /* 0x00200000c118783b */ /* 0x000fe20000000200 */
[----:B-----5:R-:W-:Y:S03]  /*35d0*/  HMMA.16816.F32 R4, R120, R30, RZ ;  /* 0x0000001e7804723c */ /* 0x020fe600000018ff */
[----:B------:R-:W3:Y:S04]  /*35e0*/  LDSM.16.M88.4 R28, [R193+0x1800] ;  /* 0x00180000c11c783b */ /* 0x000ee80000000200 */
[----:B------:R-:W-:Y:S01]  /*35f0*/  LDSM.16.M88.4 R128, [R190+0x2000] ;  /* 0x00200000be80783b */ /* 0x000fe20000000200 */
[C---:B------:R-:W-:Y:S03]  /*3600*/  HMMA.16816.F32 R36, R124.reuse, R20, R16 ;  /* 0x000000147c24723c */ /* 0x040fe60000001810 */
[----:B------:R-:W5:Y:S04]  /*3610*/  LDSM.16.M88.4 R16, [R193+0x2800] ;  /* 0x00280000c110783b */ /* 0x000f680000000200 */
[----:B------:R-:W-:Y:S01]  /*3620*/  LDSM.16.M88.4 R88, [R189+0x3000] ;  /* 0x00300000bd58783b */ /* 0x000fe20000000200 */
[C---:B------:R-:W-:Y:S03]  /*3630*/  HMMA.16816.F32 R20, R124.reuse, R22, R12 ;  /* 0x000000167c14723c */ /* 0x040fe6000000180c */
[----:B------:R-:W-:Y:S04]  /*3640*/  LDSM.16.M88.4 R108, [R189+0x4000] ;  /* 0x00400000bd6c783b */ /* 0x000fe80000000200 */
[----:B------:R-:W-:Y:S01]  /*3650*/  LDSM.16.M88.4 R96, [R189+0x3800] ;  /* 0x00380000bd60783b */ /* 0x000fe20000000200 */
[C---:B----4-:R-:W-:Y:S03]  /*3660*/  HMMA.16816.F32 R12, R124.reuse, R40, R8 ;  /* 0x000000287c0c723c */ /* 0x050fe60000001808 */
[----:B------:R-:W-:Y:S04]  /*3670*/  LDSM.16.M88.4 R116, [R189+0x4800] ;  /* 0x00480000bd74783b */ /* 0x000fe80000000200 */
[----:B------:R-:W-:Y:S01]  /*3680*/  LDSM.16.M88.4 R112, [R201] ;  /* 0x00000000c970783b */ /* 0x000fe20000000200 */
[----:B------:R-:W-:Y:S03]  /*3690*/  HMMA.16816.F32 R8, R124, R42, R4 ;  /* 0x0000002a7c08723c */ /* 0x000fe60000001804 */
[----:B------:R-:W4:Y:S04]  /*36a0*/  LDSM.16.M88.4 R40, [R190] ;  /* 0x00000000be28783b */ /* 0x000f280000000200 */
[----:B------:R-:W-:Y:S01]  /*36b0*/  LDSM.16.M88.4 R140, [R199] ;  /* 0x00000000c78c783b */ /* 0x000fe20000000200 */
[C---:B--2---:R-:W-:Y:S03]  /*36c0*/  HMMA.16816.F32 R4, R152.reuse, R48, R56 ;  /* 0x000000309804723c */ /* 0x044fe60000001838 */
[----:B------:R-:W-:Y:S04]  /*36d0*/  LDSM.16.M88.4 R104, [R200] ;  /* 0x00000000c868783b */ /* 0x000fe80000000200 */
[----:B------:R-:W-:Y:S01]  /*36e0*/  LDSM.16.M88.4 R144, [R193+0x3000] ;  /* 0x00300000c190783b */ /* 0x000fe20000000200 */
[C---:B-1----:R-:W-:Y:S03]  /*36f0*/  HMMA.16816.F32 R56, R152.reuse, R44, R60 ;  /* 0x0000002c9838723c */ /* 0x042fe6000000183c */
[----:B------:R-:W-:Y:S04]  /*3700*/  LDSM.16.M88.4 R132, [R193+0x4800] ;  /* 0x00480000c184783b */ /* 0x000fe80000000200 */
[----:B------:R-:W-:Y:S01]  /*3710*/  LDSM.16.M88.4 R136, [R193+0x5000] ;  /* 0x00500000c188783b */ /* 0x000fe20000000200 */
[C---:B------:R-:W-:Y:S03]  /*3720*/  HMMA.16816.F32 R60, R152.reuse, R46, R64 ;  /* 0x0000002e983c723c */ /* 0x040fe60000001840 */
[----:B------:R-:W0:Y:S05]  /*3730*/  LDGDEPBAR ;  /* 0x00000000000079af */ /* 0x000e2a0000000000 */
[C---:B---3--:R-:W-:Y:S08]  /*3740*/  HMMA.16816.F32 R80, R152.reuse, R28, R80 ;  /* 0x0000001c9850723c */ /* 0x048ff00000001850 */
[C---:B------:R-:W-:Y:S08]  /*3750*/  HMMA.16816.F32 R48, R152.reuse, R50, R52 ;  /* 0x000000329830723c */ /* 0x040ff00000001834 */
[C---:B------:R-:W-:Y:S08]  /*3760*/  HMMA.16816.F32 R68, R152.reuse, R32, R68 ;  /* 0x000000209844723c */ /* 0x040ff00000001844 */
[C---:B------:R-:W-:Y:S08]  /*3770*/  HMMA.16816.F32 R76, R152.reuse, R34, R76 ;  /* 0x00000022984c723c */ /* 0x040ff0000000184c */
[C---:B------:R-:W-:Y:S08]  /*3780*/  HMMA.16816.F32 R84, R152.reuse, R30, R84 ;  /* 0x0000001e9854723c */ /* 0x040ff00000001854 */
[C---:B------:R-:W-:Y:S01]  /*3790*/  HMMA.16816.F32 R64, R152.reuse, R24, R36 ;  /* 0x000000189840723c */ /* 0x040fe20000001824 */
[----:B------:R-:W1:Y:S07]  /*37a0*/  LDSM.16.M88.4 R36, [R190+0x2800] ;  /* 0x00280000be24783b */ /* 0x000e6e0000000200 */
[C---:B------:R-:W-:Y:S08]  /*37b0*/  HMMA.16816.F32 R52, R152.reuse, R26, R20 ;  /* 0x0000001a9834723c */ /* 0x040ff00000001814 */
[C---:B-----5:R-:W-:Y:S08]  /*37c0*/  HMMA.16816.F32 R44, R152.reuse, R16, R12 ;  /* 0x00000010982c723c */ /* 0x060ff0000000180c */
[----:B------:R-:W-:Y:S08]  /*37d0*/  HMMA.16816.F32 R32, R152, R18, R8 ;  /* 0x000000129820723c */ /* 0x000ff00000001808 */
[C---:B----4-:R-:W-:Y:S08]  /*37e0*/  HMMA.16816.F32 R28, R164.reuse, R40, R4 ;  /* 0x00000028a41c723c */ /* 0x050ff00000001804 */
[C---:B------:R-:W-:Y:S08]  /*37f0*/  HMMA.16816.F32 R4, R164.reuse, R100, R80 ;  /* 0x00000064a404723c */ /* 0x040ff00000001850 */
[C---:B------:R-:W-:Y:S08]  /*3800*/  HMMA.16816.F32 R24, R164.reuse, R42, R48 ;  /* 0x0000002aa418723c */ /* 0x040ff00000001830 */
[C---:B------:R-:W-:Y:S08]  /*3810*/  HMMA.16816.F32 R12, R164.reuse, R92, R68 ;  /* 0x0000005ca40c723c */ /* 0x040ff00000001844 */
[C---:B------:R-:W-:Y:S01]  /*3820*/  HMMA.16816.F32 R8, R164.reuse, R94, R76 ;  /* 0x0000005ea408723c */ /* 0x040fe2000000184c */
[----:B------:R-:W-:Y:S07]  /*3830*/  LDSM.16.M88.4 R92, [R189+0x5800] ;  /* 0x00580000bd5c783b */ /* 0x000fee0000000200 */
[C---:B------:R-:W-:Y:S01]  /*3840*/  HMMA.16816.F32 R80, R164.reuse, R102, R84 ;  /* 0x00000066a450723c */ /* 0x040fe20000001854 */
[----:B------:R-:W2:Y:S07]  /*3850*/  LDSM.16.M88.4 R84, [R189+0x5000] ;  /* 0x00500000bd54783b */ /* 0x000eae0000000200 */
[C---:B------:R-:W-:Y:S08]  /*3860*/  HMMA.16816.F32 R20, R164.reuse, R72, R56 ;  /* 0x00000048a414723c */ /* 0x040ff00000001838 */
[C---:B------:R-:W-:Y:S08]  /*3870*/  HMMA.16816.F32 R16, R164.reuse, R74, R60 ;  /* 0x0000004aa410723c */ /* 0x040ff0000000183c */
[C---:B------:R-:W-:Y:S08]  /*3880*/  HMMA.16816.F32 R76, R164.reuse, R128, R64 ;  /* 0x00000080a44c723c */ /* 0x040ff00000001840 */
[C---:B------:R-:W-:Y:S01]  /*3890*/  HMMA.16816.F32 R72, R164.reuse, R130, R52 ;  /* 0x00000082a448723c */ /* 0x040fe20000001834 */
[----:B------:R-:W-:Y:S07]  /*38a0*/  LDSM.16.M88.4 R128, [R196] ;  /* 0x00000000c480783b */ /* 0x000fee0000000200 */
[C---:B-1----:R-:W-:Y:S08]  /*38b0*/  HMMA.16816.F32 R68, R164.reuse, R36, R44 ;  /* 0x00000024a444723c */ /* 0x042ff0000000182c */
[----:B------:R-:W-:Y:S01]  /*38c0*/  HMMA.16816.F32 R64, R164, R38, R32 ;  /* 0x00000026a440723c */ /* 0x000fe20000001820 */
[----:B------:R-:W1:Y:S04]  /*38d0*/  LDSM.16.M88.4 R36, [R198] ;  /* 0x00000000c624783b */ /* 0x000e680000000200 */
[----:B------:R-:W3:Y:S03]  /*38e0*/  LDSM.16.M88.4 R32, [R197] ;  /* 0x00000000c520783b */ /* 0x000ee60000000200 */
[C---:B------:R-:W-:Y:S08]  /*38f0*/  HMMA.16816.F32 R60, R168.reuse, R88, R28 ;  /* 0x00000058a83c723c */ /* 0x040ff0000000181c */
[C---:B------:R-:W-:Y:S08]  /*3900*/  HMMA.16816.F32 R56, R168.reuse, R90, R24 ;  /* 0x0000005aa838723c */ /* 0x040ff00000001818 */
[C---:B------:R-:W-:Y:S08]  /*3910*/  HMMA.16816.F32 R44, R168.reuse, R108, R12 ;  /* 0x0000006ca82c723c */ /* 0x040ff0000000180c */
[C---:B------:R-:W-:Y:S08]  /*3920*/  HMMA.16816.F32 R40, R168.reuse, R110, R8 ;  /* 0x0000006ea828723c */ /* 0x040ff00000001808 */
[C---:B------:R-:W-:Y:S08]  /*3930*/  HMMA.16816.F32 R52, R168.reuse, R96, R20 ;  /* 0x00000060a834723c */ /* 0x040ff00000001814 */
[C---:B------:R-:W-:Y:S08]  /*3940*/  HMMA.16816.F32 R48, R168.reuse, R98, R16 ;  /* 0x00000062a830723c */ /* 0x040ff00000001810 */
[C---:B------:R-:W-:Y:S08]  /*3950*/  HMMA.16816.F32 R28, R168.reuse, R116, R4 ;  /* 0x00000074a81c723c */ /* 0x040ff00000001804 */
[C---:B------:R-:W-:Y:S01]  /*3960*/  HMMA.16816.F32 R24, R168.reuse, R118, R80 ;  /* 0x00000076a818723c */ /* 0x040fe20000001850 */
[----:B------:R-:W4:Y:S04]  /*3970*/  LDSM.16.M88.4 R80, [R193+0x3800] ;  /* 0x00380000c150783b */ /* 0x000f280000000200 */
[----:B------:R-:W5:Y:S03]  /*3980*/  LDSM.16.M88.4 R116, [R193+0x4000] ;  /* 0x00400000c174783b */ /* 0x000f660000000200 */
[C---:B--2---:R-:W-:Y:S08]  /*3990*/  HMMA.16816.F32 R20, R168.reuse, R84, R76 ;  /* 0x00000054a814723c */ /* 0x044ff0000000184c */
[C---:B------:R-:W-:Y:S01]  /*39a0*/  HMMA.16816.F32 R16, R168.reuse, R86, R72 ;  /* 0x00000056a810723c */ /* 0x040fe20000001848 */
[----:B------:R-:W-:Y:S07]  /*39b0*/  LDSM.16.M88.4 R84, [R190+0x3000] ;  /* 0x00300000be54783b */ /* 0x000fee0000000200 */
[C---:B------:R-:W-:Y:S08]  /*39c0*/  HMMA.16816.F32 R12, R168.reuse, R92, R68 ;  /* 0x0000005ca80c723c */ /* 0x040ff00000001844 */
[----:B------:R-:W-:Y:S08]  /*39d0*/  HMMA.16816.F32 R8, R168, R94, R64 ;  /* 0x0000005ea808723c */ /* 0x000ff00000001840 */
[C---:B------:R-:W-:Y:S01]  /*39e0*/  HMMA.16816.F32 R4, R172.reuse, R112, R60 ;  /* 0x00000070ac04723c */ /* 0x040fe2000000183c */
[----:B------:R-:W-:Y:S07]  /*39f0*/  LDSM.16.M88.4 R60, [R190+0x3800] ;  /* 0x00380000be3c783b */ /* 0x000fee0000000200 */
[C---:B------:R-:W-:Y:S01]  /*3a00*/  HMMA.16816.F32 R112, R172.reuse, R114, R56 ;  /* 0x00000072ac70723c */ /* 0x040fe20000001838 */
[----:B------:R-:W-:Y:S07]  /*3a10*/  LDSM.16.M88.4 R56, [R190+0x4000] ;  /* 0x00400000be38783b */ /* 0x000fee0000000200 */
[C---:B------:R-:W-:Y:S08]  /*3a20*/  HMMA.16816.F32 R100, R172.reuse, R140, R44 ;  /* 0x0000008cac64723c */ /* 0x040ff0000000182c */
[C---:B------:R-:W-:Y:S01]  /*3a30*/  HMMA.16816.F32 R96, R172.reuse, R142, R40 ;  /* 0x0000008eac60723c */ /* 0x040fe20000001828 */
[----:B------:R-:W2:Y:S07]  /*3a40*/  LDSM.16.M88.4 R140, [R193+0x5800] ;  /* 0x00580000c18c783b */ /* 0x000eae0000000200 */
[C---:B------:R-:W-:Y:S01]  /*3a50*/  HMMA.16816.F32 R108, R172.reuse, R104, R52 ;  /* 0x00000068ac6c723c */ /* 0x040fe20000001834 */
[----:B------:R-:W2:Y:S07]  /*3a60*/  LDSM.16.M88.4 R52, [R190+0x4800] ;  /* 0x00480000be34783b */ /* 0x000eae0000000200 */
[C---:B------:R-:W-:Y:S08]  /*3a70*/  HMMA.16816.F32 R104, R172.reuse, R106, R48 ;  /* 0x0000006aac68723c */ /* 0x040ff00000001830 */
[C---:B-1----:R-:W-:Y:S08]  /*3a80*/  HMMA.16816.F32 R92, R172.reuse, R36, R28 ;  /* 0x00000024ac5c723c */ /* 0x042ff0000000181c */
[C---:B------:R-:W-:Y:S08]  /*3a90*/  HMMA.16816.F32 R88, R172.reuse, R38, R24 ;  /* 0x00000026ac58723c */ /* 0x040ff00000001818 */
[C---:B---3--:R-:W-:Y:S08]  /*3aa0*/  HMMA.16816.F32 R76, R172.reuse, R32, R20 ;  /* 0x00000020ac4c723c */ /* 0x048ff00000001814 */
[C---:B------:R-:W-:Y:S08]  /*3ab0*/  HMMA.16816.F32 R72, R172.reuse, R34, R16 ;  /* 0x00000022ac48723c */ /* 0x040ff00000001810 */
[C---:B------:R-:W-:Y:S08]  /*3ac0*/  HMMA.16816.F32 R68, R172.reuse, R128, R12 ;  /* 0x00000080ac44723c */ /* 0x040ff0000000180c */
[----:B------:R-:W-:Y:S01]  /*3ad0*/  HMMA.16816.F32 R64, R172, R130, R8 ;  /* 0x00000082ac40723c */ /* 0x000fe20000001808 */
[----:B------:R-:W1:Y:S07]  /*3ae0*/  LDSM.16.M88.4 R128, [R190+0x5000] ;  /* 0x00500000be80783b */ /* 0x000e6e0000000200 */
[----:B------:R-:W-:Y:S01]  /*3af0*/  HMMA.16816.F32 R44, R176, R146, R112 ;  /* 0x00000092b02c723c */ /* 0x000fe20000001870 */
[----:B------:R-:W3:Y:S01]  /*3b00*/  LDSM.16.M88.4 R112, [R190+0x5800] ;  /* 0x00580000be70783b */ /* 0x000ee20000000200 */
[----:B------:R-:W-:-:S06]  /*3b10*/  DEPBAR.LE SB0, 0x0 ;  /* 0x000080000000791a */ /* 0x000fcc0000000000 */
        /* <DEDUP_REMOVED lines=8> */
[C---:B------:R-:W-:Y:S08]  /*3ba0*/  HMMA.16816.F32 R12, R176.reuse, R138, R72 ;  /* 0x0000008ab00c723c */ /* 0x040ff00000001848 */
[C---:B--2---:R-:W-:Y:S08]  /*3bb0*/  HMMA.16816.F32 R8, R176.reuse, R140, R68 ;  /* 0x0000008cb008723c */ /* 0x044ff00000001844 */
        /* <DEDUP_REMOVED lines=11> */
[C---:B---3--:R-:W-:Y:S08]  /*3c70*/  HMMA.16816.F32 R72, R180.reuse, R112, R8 ;  /* 0x00000070b448723c */ /* 0x048ff00000001808 */
[----:B------:R-:W-:Y:S01]  /*3c80*/  HMMA.16816.F32 R60, R180, R114, R4 ;  /* 0x00000072b43c723c */ /* 0x000fe20000001804 */
[----:B------:R-:W-:Y:S06]  /*3c90*/  BAR.SYNC.DEFER_BLOCKING 0x0 ;  /* 0x0000000000007b1d */ /* 0x000fec0000010000 */
[----:B------:R-:W-:Y:S01]  /*3ca0*/  @!UPT UIADD3 URZ, URZ, URZ, URZ ;  /* 0x0000003f3f3ff290 */ /* 0x000fe2000fffe03f */
[----:B------:R-:W-:Y:S11]  /*3cb0*/  @!P0 BRA `(.L_x_1884) ;  /* 0x000001c000008947 */ /* 0x000ff60003800000 */
[----:B------:R-:W-:Y:S01]  /*3cc0*/  IADD3 R2, R212, -0x2, RZ ;  /* 0xfffffffed4027810 */ /* 0x000fe20007ffe0ff */
        /* <DEDUP_REMOVED lines=27> */
.L_x_1884:
[----:B------:R-:W-:Y:S05]  /*3e80*/  BSYNC B0 ;  /* 0x0000000000007941 */ /* 0x000fea0003800000 */
.L_x_1883:
        /* <DEDUP_REMOVED lines=31> */
.L_x_1887:
[----:B------:R-:W-:-:S13]  /*4080*/  ISETP.NE.AND P0, PT, R243, 0x1, PT ;  /* 0x00000001f300780c */ /* 0x000fda0003f05270 */
[----:B------:R-:W-:-:S05]  /*4090*/  @P0 IMAD.HI.U32 R10, R4, c[0x0][0x330], RZ ;  /* 0x0000cc00040a0a27 */ /* 0x000fca00078e00ff */
[----:B------:R-:W-:Y:S02]  /*40a0*/  @P0 SHF.R.U32.HI R4, RZ, c[0x0][0x334], R10 ;  /* 0x0000cd00ff040a19 */ /* 0x000fe4000001160a */
.L_x_1888:
[----:B------:R-:W-:Y:S05]  /*40b0*/  BSYNC B0 ;  /* 0x0000000000007941 */ /* 0x000fea0003800000 */
.L_x_1886:
[----:B------:R-:W-:-:S05]  /*40c0*/  IMAD R4, R4, c[0x0][0x32c], R9 ;  /* 0x0000cb0004047a24 */ /* 0x000fca00078e0209 */
[----:B------:R-:W-:Y:S02]  /*40d0*/  IADD3 R10, R4, c[0x0][0x32c], RZ ;  /* 0x0000cb00040a7a10 */ /* 0x000fe40007ffe0ff */
[----:B------:R-:W-:Y:S02]  /*40e0*/  IMNMX R2, R2, R4, !PT ;  /* 0x0000000402027217 */ /* 0x000fe40007800200 */
[----:B------:R-:W-:Y:S02]  /*40f0*/  IMNMX R3, R3, R10, PT ;  /* 0x0000000a03037217 */ /* 0x000fe40003800200 */
.L_x_1885:
[C---:B------:R-:W-:Y:S02]  /*4100*/  ISETP.GE.AND P0, PT, R0.reuse, 0x9, PT ;  /* 0x000000090000780c */ /* 0x040fe40003f06270 */
[----:B------:R-:W-:Y:S02]  /*4110*/  ISETP.GE.AND P4, PT, R0, 0x2, PT ;  /* 0x000000020000780c */ /* 0x000fe40003f86270 */
[----:B------:R-:W-:Y:S02]  /*4120*/  P2R R29, PR, RZ, 0x1 ;  /* 0x00000001ff1d7803 */ /* 0x000fe40000000000 */
[----:B------:R-:W-:-:S02]  /*4130*/  ISETP.GT.AND P0, PT, R2, 0x8, !P0 ;  /* 0x000000080200780c */ /* 0x000fc40004704270 */
[----:B------:R-:W-:Y:S02]  /*4140*/  P2R R30, PR, RZ, 0x10 ;  /* 0x00000010ff1e7803 */ /* 0x000fe40000000000 */
[C---:B------:R-:W-:Y:S02]  /*4150*/  ISETP.LT.OR P0, PT, R3.reuse, 0x9, P0 ;  /* 0x000000090300780c */ /* 0x040fe40000701670 */
        /* <DEDUP_REMOVED lines=126> */
.L_x_1891:
[----:B------:R-:W-:-:S13]  /*4940*/  ISETP.NE.AND P0, PT, R243, 0x1, PT ;  /* 0x00000001f300780c */ /* 0x000fda0003f05270 */
[----:B------:R-:W-:-:S05]  /*4950*/  @P0 IMAD.HI.U32 R4, R3, c[0x0][0x330], RZ ;  /* 0x0000cc0003040a27 */ /* 0x000fca00078e00ff */
[----:B------:R-:W-:Y:S02]  /*4960*/  @P0 SHF.R.U32.HI R3, RZ, c[0x0][0x334], R4 ;  /* 0x0000cd00ff030a19 */ /* 0x000fe40000011604 */
.L_x_1892:
[----:B------:R-:W-:Y:S05]  /*4970*/  BSYNC B0 ;  /* 0x0000000000007941 */ /* 0x000fea0003800000 */
.L_x_1890:
[----:B------:R-:W-:-:S05]  /*4980*/  IMAD R3, R3, c[0x0][0x32c], R9 ;  /* 0x0000cb0003037a24 */ /* 0x000fca00078e0209 */
[----:B------:R-:W-:Y:S02]  /*4990*/  IADD3 R4, R3, c[0x0][0x32c], RZ ;  /* 0x0000cb0003047a10 */ /* 0x000fe40007ffe0ff */
[----:B------:R-:W-:Y:S02]  /*49a0*/  IMNMX R0, R0, R3, !PT ;  /* 0x0000000300007217 */ /* 0x000fe40007800200 */
[----:B------:R-:W-:Y:S02]  /*49b0*/  IMNMX R2, R2, R4, PT ;  /* 0x0000000402027217 */ /* 0x000fe40003800200 */
.L_x_1889:
        /* <DEDUP_REMOVED lines=50> */
[----:B------:R-:W-:Y:S01]  /*4ce0*/  FMNMX.FTZ R3, R163, R3, !PT ;  /* 0x00000003a3037209 */ /* 0x000fe20007810000 */
[----:B------:R-:W-:Y:S01]  /*4cf0*/  LDSM.16.MT88.4 R20, [R188] ;  /* 0x00000000bc14783b */ /* 0x000fe20000004200 */
[----:B------:R-:W-:-:S02]  /*4d00*/  ISETP.GT.AND P0, PT, R0, 0x21, !P0 ;  /* 0x000000210000780c */ /* 0x000fc40004704270 */
[----:B------:R-:W-:Y:S02]  /*4d10*/  FMNMX.FTZ R3, R184, R3, !PT ;  /* 0x00000003b8037209 */ /* 0x000fe40007810000 */
[----:B------:R-:W-:Y:S02]  /*4d20*/  ISETP.LT.OR P0, PT, R2, 0x22, P0 ;  /* 0x000000220200780c */ /* 0x000fe40000701670 */
[C---:B------:R-:W-:Y:S01]  /*4d30*/  ISETP.GT.AND P6, PT, R0.reuse, 0x51, !P6 ;  /* 0x000000510000780c */ /* 0x040fe200077c4270 */
[----:B------:R-:W1:Y:S01]  /*4d40*/  SHFL.BFLY PT, R5, R3, 0x2, 0x1f ;  /* 0x0c401f0003057f89 */ /* 0x000e6200000e0000 */
[----:B------:R-:W-:Y:S02]  /*4d50*/  FSEL R106, R79, -INF , !P0 ;  /* 0xff8000004f6a7808 */ /* 0x000fe40004000000 */
[----:B------:R-:W-:Y:S02]  /*4d60*/  ISETP.NE.AND P0, PT, R19, RZ, PT ;  /* 0x000000ff1300720c */ /* 0x000fe40003f05270 */
[----:B------:R-:W-:-:S02]  /*4d70*/  ISETP.GT.AND P5, PT, R0, 0x58, !P5 ;  /* 0x000000580000780c */ /* 0x000fc40006fa4270 */
[----:B------:R-:W-:Y:S02]  /*4d80*/  ISETP.GT.AND P0, PT, R0, 0x28, !P0 ;  /* 0x000000280000780c */ /* 0x000fe40004704270 */
[C---:B------:R-:W-:Y:S02]  /*4d90*/  ISETP.LT.OR P6, PT, R2.reuse, 0x52, P6 ;  /* 0x000000520200780c */ /* 0x040fe400037c1670 */
[----:B------:R-:W-:Y:S02]  /*4da0*/  ISETP.LT.OR P0, PT, R2, 0x29, P0 ;  /* 0x000000290200780c */ /* 0x000fe40000701670 */
[----:B------:R-:W-:Y:S02]  /*4db0*/  ISETP.GT.AND P4, PT, R0, 0x59, !P4 ;  /* 0x000000590000780c */ /* 0x000fe40006784270 */
[----:B------:R-:W-:Y:S02]  /*4dc0*/  FSEL R105, R58, -INF , !P0 ;  /* 0xff8000003a697808 */ /* 0x000fe40004000000 */
[----:B------:R-:W-:-:S02]  /*4dd0*/  ISETP.NE.AND P0, PT, R18, RZ, PT ;  /* 0x000000ff1200720c */ /* 0x000fc40003f05270 */
[----:B------:R-:W-:Y:S02]  /*4de0*/  FSEL R157, R75, -INF , !P6 ;  /* 0xff8000004b9d7808 */ /* 0x000fe40007000000 */
[----:B------:R-:W-:Y:S02]  /*4df0*/  ISETP.GT.AND P0, PT, R0, 0x29, !P0 ;  /* 0x000000290000780c */ /* 0x000fe40004704270 */
[C---:B------:R-:W-:Y:S02]  /*4e00*/  ISETP.LT.OR P5, PT, R2.reuse, 0x59, P5 ;  /* 0x000000590200780c */ /* 0x040fe40002fa1670 */
[C---:B------:R-:W-:Y:S02]  /*4e10*/  ISETP.LT.OR P0, PT, R2.reuse, 0x2a, P0 ;  /* 0x0000002a0200780c */ /* 0x040fe40000701670 */
[----:B------:R-:W-:Y:S02]  /*4e20*/  ISETP.LT.OR P4, PT, R2, 0x5a, P4 ;  /* 0x0000005a0200780c */ /* 0x000fe40002781670 */
[----:B------:R-:W-:-:S02]  /*4e30*/  FSEL R107, R59, -INF , !P0 ;  /* 0xff8000003b6b7808 */ /* 0x000fc40004000000 */
[----:B------:R-:W-:Y:S02]  /*4e40*/  ISETP.NE.AND P0, PT, R17, RZ, PT ;  /* 0x000000ff1100720c */ /* 0x000fe40003f05270 */
[----:B------:R-:W-:Y:S02]  /*4e50*/  FSEL R160, R62, -INF , !P5 ;  /* 0xff8000003ea07808 */ /* 0x000fe40006800000 */
[----:B------:R-:W-:Y:S02]  /*4e60*/  ISETP.GT.AND P0, PT, R0, 0x30, !P0 ;  /* 0x000000300000780c */ /* 0x000fe40004704270 */
[----:B------:R-:W-:Y:S02]  /*4e70*/  FSEL R159, R63, -INF , !P4 ;  /* 0xff8000003f9f7808 */ /* 0x000fe40006000000 */
[----:B------:R-:W-:Y:S02]  /*4e80*/  ISETP.LT.OR P0, PT, R2, 0x31, P0 ;  /* 0x000000310200780c */ /* 0x000fe40000701670 */
[----:B------:R-:W-:-:S02]  /*4e90*/  IADD3 R212, R212, -0x2, RZ ;  /* 0xfffffffed4d47810 */ /* 0x000fc40007ffe0ff */
        /* <DEDUP_REMOVED lines=76> */
[----:B------:R-:W-:Y:S02]  /*5360*/  LDSM.16.MT88.4 R24, [R207] ;  /* 0x00000000cf18783b */ /* 0x000fe40000004200 */
[----:B------:R2:W-:Y:S01]  /*5370*/  MUFU.EX2 R242, R0 ;  /* 0x0000000000f27308 */ /* 0x0005e20000000800 */
[----:B-1----:R-:W-:Y:S01]  /*5380*/  FMNMX.FTZ R4, R3, R4, !PT ;  /* 0x0000000403047209 */ /* 0x002fe20007810000 */
[--C-:B------:R-:W-:Y:S02]  /*5390*/  FFMA.FTZ R3, R34, c[0x0][0x2d0], -R2.reuse ;  /* 0x0000b40022037a23 */ /* 0x100fe40000010802 */
[----:B--2---:R-:W-:Y:S01]  /*53a0*/  FFMA.FTZ R0, R28, c[0x0][0x2d0], -R2 ;  /* 0x0000b4001c007a23 */ /* 0x004fe20000010802 */
[----:B------:R-:W-:-:S03]  /*53b0*/  FSETP.NEU.FTZ.AND P0, PT, R4, -INF , PT ;  /* 0xff8000000400780b */ /* 0x000fc60003f1d000 */
[----:B------:R-:W-:Y:S01]  /*53c0*/  MUFU.EX2 R239, R3 ;  /* 0x0000000300ef7308 */ /* 0x000fe20000000800 */
[----:B------:R-:W1:Y:S07]  /*53d0*/  LDSM.16.MT88.4 R28, [R188+0x3000] ;  /* 0x00300000bc1c783b */ /* 0x000e6e0000004200 */
[----:B------:R2:W-:Y:S02]  /*53e0*/  MUFU.EX2 R238, R0 ;  /* 0x0000000000ee7308 */ /* 0x0005e40000000800 */
[----:B--2---:R-:W-:-:S06]  /*53f0*/  FFMA.FTZ R0, R32, c[0x0][0x2d0], -R2 ;  /* 0x0000b40020007a23 */ /* 0x004fcc0000010802 */
[----:B------:R2:W3:Y:S02]  /*5400*/  MUFU.EX2 R241, R0 ;  /* 0x0000000000f17308 */ /* 0x0004e40000000800 */
[----:B--2---:R-:W-:Y:S01]  /*5410*/  FMUL.FTZ R0, R4, c[0x0][0x2d0] ;  /* 0x0000b40004007a20 */ /* 0x004fe20000410000 */
[----:B---3--:R-:W-:-:S04]  /*5420*/  F2FP.PACK_AB R10, R239, R241 ;  /* 0x000000f1ef0a723e */ /* 0x008fc800000000ff */
[----:B------:R-:W-:-:S05]  /*5430*/  FSEL R0, R0, RZ, P0 ;  /* 0x000000ff00007208 */ /* 0x000fca0000000000 */
[----:B------:R-:W-:-:S04]  /*5440*/  FFMA.FTZ R3, R6, c[0x0][0x2d0], -R0 ;  /* 0x0000b40006037a23 */ /* 0x000fc80000010800 */
[----:B------:R2:W-:Y:S02]  /*5450*/  MUFU.EX2 R235, R3 ;  /* 0x0000000300eb7308 */ /* 0x0005e40000000800 */
[----:B--2---:R-:W-:-:S06]  /*5460*/  FFMA.FTZ R3, R7, c[0x0][0x2d0], -R0 ;  /* 0x0000b40007037a23 */ /* 0x004fcc0000010800 */
[----:B------:R2:W3:Y:S02]  /*5470*/  MUFU.EX2 R7, R3 ;  /* 0x0000000300077308 */ /* 0x0004e40000000800 */
[----:B--2---:R-:W-:Y:S01]  /*5480*/  FFMA.FTZ R3, R8, c[0x0][0x2d0], -R0 ;  /* 0x0000b40008037a23 */ /* 0x004fe20000010800 */
[----:B------:R-:W-:-:S05]  /*5490*/  F2FP.PACK_AB R8, R238, R242 ;  /* 0x000000f2ee08723e */ /* 0x000fca00000000ff */
[----:B------:R2:W4:Y:S02]  /*54a0*/  MUFU.EX2 R237, R3 ;  /* 0x0000000300ed7308 */ /* 0x0005240000000800 */
[----:B--2---:R-:W-:Y:S01]  /*54b0*/  FFMA.FTZ R3, R9, c[0x0][0x2d0], -R0 ;  /* 0x0000b40009037a23 */ /* 0x004fe20000010800 */
[----:B---3--:R-:W-:Y:S01]  /*54c0*/  F2FP.PACK_AB R9, R7, R235 ;  /* 0x000000eb0709723e */ /* 0x008fe200000000ff */
[----:B------:R-:W-:-:S04]  /*54d0*/  FADD.FTZ R7, R235, R7 ;  /* 0x00000007eb077221 */ /* 0x000fc80000010000 */
[----:B------:R-:W2:Y:S01]  /*54e0*/  MUFU.EX2 R236, R3 ;  /* 0x0000000300ec7308 */ /* 0x000ea20000000800 */
[----:B----4-:R-:W-:Y:S01]  /*54f0*/  FADD.FTZ R7, R237, R7 ;  /* 0x00000007ed077221 */ /* 0x010fe20000010000 */
[C---:B--2---:R-:W-:Y:S01]  /*5500*/  F2FP.PACK_AB R11, R236.reuse, R237 ;  /* 0x000000edec0b723e */ /* 0x044fe200000000ff */
[----:B------:R-:W-:Y:S02]  /*5510*/  FFMA.FTZ R3, R35, c[0x0][0x2d0], -R2 ;  /* 0x0000b40023037a23 */ /* 0x000fe40000010802 */
[----:B------:R-:W-:-:S03]  /*5520*/  FADD.FTZ R7, R236, R7 ;  /* 0x00000007ec077221 */ /* 0x000fc60000010000 */
[----:B------:R2:W-:Y:S01]  /*5530*/  MUFU.EX2 R6, R3 ;  /* 0x0000000300067308 */ /* 0x0005e20000000800 */
[C---:B------:R-:W-:Y:S08]  /*5540*/  HMMA.16816.F32 R44, R8.reuse, R12, RZ ;  /* 0x0000000c082c723c */ /* 0x040ff000000018ff */
[----:B------:R-:W-:Y:S01]  /*5550*/  HMMA.16816.F32 R36, R8, R14, RZ ;  /* 0x0000000e0824723c */ /* 0x000fe200000018ff */
[----:B------:R-:W3:Y:S01]  /*5560*/  LDSM.16.MT88.4 R12, [R191+0x3000] ;  /* 0x00300000bf0c783b */ /* 0x000ee20000004200 */
[----:B--2---:R-:W-:-:S06]  /*5570*/  FFMA.FTZ R3, R64, c[0x0][0x2d0], -R2 ;  /* 0x0000b40040037a23 */ /* 0x004fcc0000010802 */
[C---:B------:R-:W-:Y:S01]  /*5580*/  HMMA.16816.F32 R52, R8.reuse, R20, RZ ;  /* 0x000000140834723c */ /* 0x040fe200000018ff */
[----:B------:R2:W4:Y:S07]  /*5590*/  MUFU.EX2 R233, R3 ;  /* 0x0000000300e97308 */ /* 0x00052e0000000800 */
[C---:B------:R-:W-:Y:S01]  /*55a0*/  HMMA.16816.F32 R60, R8.reuse, R22, RZ ;  /* 0x00000016083c723c */ /* 0x040fe200000018ff */
[----:B------:R-:W5:Y:S07]  /*55b0*/  LDSM.16.MT88.4 R20, [R192+0x3000] ;  /* 0x00300000c014783b */ /* 0x000f6e0000004200 */
[----:B------:R-:W-:Y:S01]  /*55c0*/  HMMA.16816.F32 R48, R8, R16, RZ ;  /* 0x000000100830723c */ /* 0x000fe200000018ff */
[----:B--2---:R-:W-:-:S04]  /*55d0*/  FFMA.FTZ R3, R65, c[0x0][0x2d0], -R2 ;  /* 0x0000b40041037a23 */ /* 0x004fc80000010802 */
[----:B------:R2:W-:Y:S03]  /*55e0*/  MUFU.EX2 R234, R3 ;  /* 0x0000000300ea7308 */ /* 0x0005e60000000800 */
[C---:B------:R-:W-:Y:S01]  /*55f0*/  HMMA.16816.F32 R56, R8.reuse, R18, RZ ;  /* 0x000000120838723c */ /* 0x040fe200000018ff */
[----:B------:R-:W4:Y:S07]  /*5600*/  LDSM.16.MT88.4 R16, [R194+0x3000] ;  /* 0x00300000c210783b */ /* 0x000f2e0000004200 */
[----:B-1----:R-:W-:Y:S01]  /*5610*/  HMMA.16816.F32 R76, R8, R30, RZ ;  /* 0x0000001e084c723c */ /* 0x002fe200000018ff */
[----:B--2---:R-:W-:-:S07]  /*5620*/  FFMA.FTZ R3, R68, c[0x0][0x2d0], -R2 ;  /* 0x0000b40044037a23 */ /* 0x004fce0000010802 */
[C---:B------:R-:W-:Y:S01]  /*5630*/  HMMA.16816.F32 R68, R8.reuse, R28, RZ ;  /* 0x0000001c0844723c */ /* 0x040fe200000018ff */
[----:B------:R-:W1:Y:S01]  /*5640*/  LDSM.16.MT88.4 R28, [R188+0x800] ;  /* 0x00080000bc1c783b */ /* 0x000e620000004200 */
[----:B------:R2:W1:Y:S06]  /*5650*/  MUFU.EX2 R232, R3 ;  /* 0x0000000300e87308 */ /* 0x00046c0000000800 */
[C---:B---3--:R-:W-:Y:S08]  /*5660*/  HMMA.16816.F32 R88, R8.reuse, R12, RZ ;  /* 0x0000000c0858723c */ /* 0x048ff000000018ff */
[----:B------:R-:W-:Y:S01]  /*5670*/  HMMA.16816.F32 R92, R8, R14, RZ ;  /* 0x0000000e085c723c */ /* 0x000fe200000018ff */
[----:B------:R-:W3:Y:S01]  /*5680*/  LDSM.16.MT88.4 R12, [R191+0x800] ;  /* 0x00080000bf0c783b */ /* 0x000ee20000004200 */
[----:B--2---:R-:W-:-:S04]  /*5690*/  FFMA.FTZ R3, R40, c[0x0][0x2d0], -R0 ;  /* 0x0000b40028037a23 */ /* 0x004fc80000010800 */
[----:B------:R2:W-:Y:S02]  /*56a0*/  MUFU.EX2 R231, R3 ;  /* 0x0000000300e77308 */ /* 0x0005e40000000800 */
[C---:B------:R-:W-:Y:S08]  /*56b0*/  HMMA.16816.F32 R32, R8.reuse, R24, RZ ;  /* 0x000000180820723c */ /* 0x040ff000000018ff */
[----:B------:R-:W-:Y:S01]  /*56c0*/  HMMA.16816.F32 R64, R8, R26, RZ ;  /* 0x0000001a0840723c */ /* 0x000fe200000018ff */
[----:B------:R-:W1:Y:S01]  /*56d0*/  LDSM.16.MT88.4 R24, [R192+0x800] ;  /* 0x00080000c018783b */ /* 0x000e620000004200 */
[----:B--2---:R-:W-:-:S06]  /*56e0*/  FFMA.FTZ R3, R42, c[0x0][0x2d0], -R0 ;  /* 0x0000b4002a037a23 */ /* 0x004fcc0000010800 */
[C---:B-----5:R-:W-:Y:S01]  /*56f0*/  HMMA.16816.F32 R80, R8.reuse, R20, RZ ;  /* 0x000000140850723c */ /* 0x060fe200000018ff */
[----:B------:R2:W5:Y:S07]  /*5700*/  MUFU.EX2 R222, R3 ;  /* 0x0000000300de7308 */ /* 0x00056e0000000800 */
[C---:B------:R-:W-:Y:S01]  /*5710*/  HMMA.16816.F32 R84, R8.reuse, R22, RZ ;  /* 0x000000160854723c */ /* 0x040fe200000018ff */
[----:B------:R-:W3:Y:S07]  /*5720*/  LDSM.16.MT88.4 R20, [R194+0x800] ;  /* 0x00080000c214783b */ /* 0x000eee0000004200 */
[----:B----4-:R-:W-:Y:S01]  /*5730*/  HMMA.16816.F32 R96, R8, R16, RZ ;  /* 0x000000100860723c */ /* 0x010fe200000018ff */
[----:B--2---:R-:W-:-:S04]  /*5740*/  FFMA.FTZ R3, R41, c[0x0][0x2d0], -R0 ;  /* 0x0000b40029037a23 */ /* 0x004fc80000010800 */
[----:B------:R2:W-:Y:S03]  /*5750*/  MUFU.EX2 R230, R3 ;  /* 0x0000000300e67308 */ /* 0x0005e60000000800 */
[----:B------:R-:W-:Y:S01]  /*5760*/  HMMA.16816.F32 R100, R8, R18, RZ ;  /* 0x000000120864723c */ /* 0x000fe200000018ff */
[----:B------:R-:W-:Y:S06]  /*5770*/  LDSM.16.MT88.4 R16, [R188+0x3800] ;  /* 0x00380000bc10783b */ /* 0x000fec0000004200 */
[----:B------:R-:W-:-:S02]  /*5780*/  F2FP.PACK_AB R8, R233, R6 ;  /* 0x00000006e908723e */ /* 0x000fc400000000ff */
[----:B-1----:R-:W-:Y:S02]  /*5790*/  F2FP.PACK_AB R10, R232, R234 ;  /* 0x000000eae80a723e */ /* 0x002fe400000000ff */
[----:B-----5:R-:W-:Y:S01]  /*57a0*/  F2FP.PACK_AB R9, R222, R231 ;  /* 0x000000e7de09723e */ /* 0x020fe200000000ff */
        /* <DEDUP_REMOVED lines=19> */
[----:B------:R-:W-:Y:S01]  /*58e0*/  LDSM.16.MT88.4 R32, [R188+0x1000] ;  /* 0x00100000bc20783b */ /* 0x000fe20000004200 */
[----:B-1----:R-:W-:-:S06]  /*58f0*/  FFMA.FTZ R3, R136, c[0x0][0x2d0], -R2 ;  /* 0x0000b40088037a23 */ /* 0x002fcc0000010802 */
[C---:B------:R-:W-:Y:S01]  /*5900*/  HMMA.16816.F32 R44, R8.reuse, R22, R64 ;  /* 0x00000016082c723c */ /* 0x040fe20000001840 */
[----:B------:R-:W1:Y:S01]  /*5910*/  LDSM.16.MT88.4 R20, [R191+0x1000] ;  /* 0x00100000bf14783b */ /* 0x000e620000004200 */
[----:B------:R3:W1:Y:S06]  /*5920*/  MUFU.EX2 R217, R3 ;  /* 0x0000000300d97308 */ /* 0x00066c0000000800 */
        /* <DEDUP_REMOVED lines=44> */
[----:B--2---:R-:W-:Y:S01]  /*5bf0*/  HMMA.16816.F32 R48, R8, R20, R64 ;  /* 0x000000140830723c */ /* 0x004fe20000001840 */
[----:B-1----:R-:W-:-:S04]  /*5c00*/  FFMA.FTZ R3, R137, c[0x0][0x2d0], -R0 ;  /* 0x0000b40089037a23 */ /* 0x002fc80000010800 */
[----:B------:R1:W-:Y:S03]  /*5c10*/  MUFU.EX2 R141, R3 ;  /* 0x00000003008d7308 */ /* 0x0003e60000000800 */
[C---:B------:R-:W-:Y:S01]  /*5c20*/  HMMA.16816.F32 R56, R8.reuse, R22, R76 ;  /* 0x000000160838723c */ /* 0x040fe2000000184c */
[----:B------:R-:W2:Y:S07]  /*5c30*/  LDSM.16.MT88.4 R20, [R191+0x1800] ;  /* 0x00180000bf14783b */ /* 0x000eae0000004200 */
[----:B------:R-:W-:Y:S01]  /*5c40*/  HMMA.16816.F32 R96, R8, R28, R116 ;  /* 0x0000001c0860723c */ /* 0x000fe20000001874 */
[----:B------:R-:W-:Y:S01]  /*5c50*/  LDSM.16.MT88.4 R116, [R188+0x2800] ;  /* 0x00280000bc74783b */ /* 0x000fe20000004200 */
[----:B-1----:R-:W-:-:S06]  /*5c60*/  FFMA.FTZ R3, R139, c[0x0][0x2d0], -R0 ;  /* 0x0000b4008b037a23 */ /* 0x002fcc0000010800 */
[C---:B------:R-:W-:Y:S01]  /*5c70*/  HMMA.16816.F32 R104, R8.reuse, R30, R128 ;  /* 0x0000001e0868723c */ /* 0x040fe20000001880 */
[----:B------:R-:W1:Y:S01]  /*5c80*/  LDSM.16.MT88.4 R28, [R188+0x1800] ;  /* 0x00180000bc1c783b */ /* 0x000e620000004200 */
[----:B------:R3:W2:Y:S06]  /*5c90*/  MUFU.EX2 R139, R3 ;  /* 0x00000003008b7308 */ /* 0x0006ac0000000800 */
[C---:B----4-:R-:W-:Y:S08]  /*5ca0*/  HMMA.16816.F32 R52, R8.reuse, R12, R80 ;  /* 0x0000000c0834723c */ /* 0x050ff00000001850 */
[----:B------:R-:W-:Y:S01]  /*5cb0*/  HMMA.16816.F32 R60, R8, R14, R84 ;  /* 0x0000000e083c723c */ /* 0x000fe20000001854 */
[----:B------:R-:W4:Y:S01]  /*5cc0*/  LDSM.16.MT88.4 R12, [R194+0x1800] ;  /* 0x00180000c20c783b */ /* 0x000f220000004200 */
[----:B---3--:R-:W-:-:S04]  /*5cd0*/  FFMA.FTZ R3, R138, c[0x0][0x2d0], -R0 ;  /* 0x0000b4008a037a23 */ /* 0x008fc80000010800 */
[----:B------:R3:W-:Y:S02]  /*5ce0*/  MUFU.EX2 R137, R3 ;  /* 0x0000000300897308 */ /* 0x0007e40000000800 */
[----:B------:R-:W-:Y:S01]  /*5cf0*/  HMMA.16816.F32 R36, R8, R16, R36 ;  /* 0x000000100824723c */ /* 0x000fe20000001824 */
[----:B------:R-:W1:Y:S06]  /*5d00*/  LDSM.16.MT88.4 R16, [R188+0x4800] ;  /* 0x00480000bc10783b */ /* 0x000e6c0000004200 */
[----:B------:R-:W-:Y:S02]  /*5d10*/  F2FP.PACK_AB R8, R185, R186 ;  /* 0x000000bab908723e */ /* 0x000fe400000000ff */
[----:B-----5:R-:W-:-:S02]  /*5d20*/  F2FP.PACK_AB R10, R142, R143 ;  /* 0x0000008f8e0a723e */ /* 0x020fc400000000ff */
[----:B--2---:R-:W-:Y:S01]  /*5d30*/  F2FP.PACK_AB R9, R139, R141 ;  /* 0x0000008d8b09723e */ /* 0x004fe200000000ff */
[----:B---3--:R-:W-:-:S04]  /*5d40*/  FFMA.FTZ R3, R140, c[0x0][0x2d0], -R0 ;  /* 0x0000b4008c037a23 */ /* 0x008fc80000010800 */
        /* <DEDUP_REMOVED lines=8> */
[C---:B-1----:R-:W-:Y:S08]  /*5dd0*/  HMMA.16816.F32 R112, R8.reuse, R28, R112 ;  /* 0x0000001c0870723c */ /* 0x042ff00000001870 */
[----:B------:R-:W-:Y:S01]  /*5de0*/  HMMA.16816.F32 R100, R8, R30, R100 ;  /* 0x0000001e0864723c */ /* 0x000fe20000001864 */
[----:B------:R-:W1:Y:S01]  /*5df0*/  LDSM.16.MT88.4 R28, [R192+0x4800] ;  /* 0x00480000c01c783b */ /* 0x000e620000004200 */
[----:B--2---:R-:W-:-:S06]  /*5e00*/  FFMA.FTZ R3, R151, c[0x0][0x2d0], -R2 ;  /* 0x0000b40097037a23 */ /* 0x004fcc0000010802 */
[C---:B------:R-:W-:Y:S01]  /*5e10*/  HMMA.16816.F32 R92, R8.reuse, R22, R88 ;  /* 0x00000016085c723c */ /* 0x040fe20000001858 */
[----:B------:R-:W2:Y:S01]  /*5e20*/  LDSM.16.MT88.4 R20, [R191+0x4800] ;  /* 0x00480000bf14783b */ /* 0x000ea20000004200 */
[----:B------:R5:W-:Y:S06]  /*5e30*/  MUFU.EX2 R133, R3 ;  /* 0x0000000300857308 */ /* 0x000bec0000000800 */
[C---:B----4-:R-:W-:Y:S08]  /*5e40*/  HMMA.16816.F32 R84, R8.reuse, R12, R72 ;  /* 0x0000000c0854723c */ /* 0x050ff00000001848 */
[----:B------:R-:W-:Y:S01]  /*5e50*/  HMMA.16816.F32 R88, R8, R14, R68 ;  /* 0x0000000e0858723c */ /* 0x000fe20000001844 */
[----:B------:R-:W4:Y:S01]  /*5e60*/  LDSM.16.MT88.4 R12, [R194+0x4800] ;  /* 0x00480000c20c783b */ /* 0x000f220000004200 */
[----:B-----5:R-:W-:-:S04]  /*5e70*/  FFMA.FTZ R3, R156, c[0x0][0x2d0], -R2 ;  /* 0x0000b4009c037a23 */ /* 0x020fc80000010802 */
[----:B------:R5:W1:Y:S02]  /*5e80*/  MUFU.EX2 R132, R3 ;  /* 0x0000000300847308 */ /* 0x000a640000000800 */
[C---:B------:R-:W-:Y:S08]  /*5e90*/  HMMA.16816.F32 R80, R8.reuse, R16, R36 ;  /* 0x000000100850723c */ /* 0x040ff00000001824 */
[----:B------:R-:W-:Y:S01]  /*5ea0*/  HMMA.16816.F32 R72, R8, R18, R40 ;  /* 0x000000120848723c */ /* 0x000fe20000001828 */
[----:B------:R-:W3:Y:S01]  /*5eb0*/  LDSM.16.MT88.4 R16, [R188+0x2000] ;  /* 0x00200000bc10783b */ /* 0x000ee20000004200 */
[----:B-----5:R-:W-:-:S06]  /*5ec0*/  FFMA.FTZ R3, R145, c[0x0][0x2d0], -R0 ;  /* 0x0000b40091037a23 */ /* 0x020fcc0000010800 */
[C---:B-1----:R-:W-:Y:S01]  /*5ed0*/  HMMA.16816.F32 R36, R8.reuse, R30, R44 ;  /* 0x0000001e0824723c */ /* 0x042fe2000000182c */
[----:B------:R1:W-:Y:S07]  /*5ee0*/  MUFU.EX2 R131, R3 ;  /* 0x0000000300837308 */ /* 0x0003ee0000000800 */
[C---:B--2---:R-:W-:Y:S08]  /*5ef0*/  HMMA.16816.F32 R40, R8.reuse, R20, R48 ;  /* 0x000000140828723c */ /* 0x044ff00000001830 */
[----:B------:R-:W-:Y:S01]  /*5f00*/  HMMA.16816.F32 R104, R8, R26, R104 ;  /* 0x0000001a0868723c */ /* 0x000fe20000001868 */
[----:B------:R-:W-:Y:S01]  /*5f10*/  LDSM.16.MT88.4 R24, [R191+0x2000] ;  /* 0x00200000bf18783b */ /* 0x000fe20000004200 */
[----:B-1----:R-:W-:-:S04]  /*5f20*/  FFMA.FTZ R3, R147, c[0x0][0x2d0], -R0 ;  /* 0x0000b40093037a23 */ /* 0x002fc80000010800 */
[----:B------:R1:W2:Y:S02]  /*5f30*/  MUFU.EX2 R130, R3 ;  /* 0x0000000300827308 */ /* 0x0002a40000000800 */
[C---:B------:R-:W-:Y:S01]  /*5f40*/  HMMA.16816.F32 R32, R8.reuse, R28, R32 ;  /* 0x0000001c0820723c */ /* 0x040fe20000001820 */
[----:B------:R-:W5:Y:S07]  /*5f50*/  LDSM.16.MT88.4 R28, [R192+0x2000] ;  /* 0x00200000c01c783b */ /* 0x000f6e0000004200 */
[----:B------:R-:W-:Y:S01]  /*5f60*/  HMMA.16816.F32 R64, R8, R22, R56 ;  /* 0x000000160840723c */ /* 0x000fe20000001838 */
[----:B------:R-:W-:Y:S01]  /*5f70*/  LDSM.16.MT88.4 R20, [R194+0x2000] ;  /* 0x00200000c214783b */ /* 0x000fe20000004200 */
[----:B-1----:R-:W-:-:S06]  /*5f80*/  FFMA.FTZ R3, R146, c[0x0][0x2d0], -R0 ;  /* 0x0000b40092037a23 */ /* 0x002fcc0000010800 */
[C---:B----4-:R-:W-:Y:S01]  /*5f90*/  HMMA.16816.F32 R48, R8.reuse, R12, R52 ;  /* 0x0000000c0830723c */ /* 0x050fe20000001834 */
[----:B------:R1:W-:Y:S07]  /*5fa0*/  MUFU.EX2 R129, R3 ;  /* 0x0000000300817308 */ /* 0x0003ee0000000800 */
[----:B------:R-:W-:Y:S01]  /*5fb0*/  HMMA.16816.F32 R44, R8, R14, R60 ;  /* 0x0000000e082c723c */ /* 0x000fe2000000183c */
[----:B------:R-:W4:Y:S06]  /*5fc0*/  LDSM.16.MT88.4 R12, [R188+0x5000] ;  /* 0x00500000bc0c783b */ /* 0x000f2c0000004200 */
        /* <DEDUP_REMOVED lines=13> */
[----:B------:R1:W3:Y:S07]  /*60a0*/  MUFU.EX2 R110, R3 ;  /* 0x00000003006e7308 */ /* 0x0002ee0000000800 */
[C---:B------:R-:W-:Y:S01]  /*60b0*/  HMMA.16816.F32 R76, R8.reuse, R24, R96 ;  /* 0x00000018084c723c */ /* 0x040fe20000001860 */
[----:B------:R-:W-:Y:S07]  /*60c0*/  LDSM.16.MT88.4 R96, [R188+0x5800] ;  /* 0x00580000bc60783b */ /* 0x000fee0000004200 */
[----:B------:R-:W-:Y:S01]  /*60d0*/  HMMA.16816.F32 R56, R8, R26, R92 ;  /* 0x0000001a0838723c */ /* 0x000fe2000000185c */
[----:B------:R-:W5:Y:S01]  /*60e0*/  LDSM.16.MT88.4 R24, [R191+0x5000] ;  /* 0x00500000bf18783b */ /* 0x000f620000004200 */
[----:B-1----:R-:W-:-:S02]  /*60f0*/  FFMA.FTZ R3, R163, c[0x0][0x2d0], -R2 ;  /* 0x0000b400a3037a23 */ /* 0x002fc40000010802 */
[----:B------:R-:W-:Y:S02]  /*6100*/  FFMA.FTZ R2, R184, c[0x0][0x2d0], -R2 ;  /* 0x0000b400b8027a23 */ /* 0x000fe40000010802 */
[----:B------:R-:W-:Y:S02]  /*6110*/  MUFU.EX2 R109, R3 ;  /* 0x00000003006d7308 */ /* 0x000fe40000000800 */
[C---:B----4-:R-:W-:Y:S01]  /*6120*/  HMMA.16816.F32 R92, R8.reuse, R12, R80 ;  /* 0x0000000c085c723c */ /* 0x050fe20000001850 */
[----:B------:R-:W-:Y:S07]  /*6130*/  LDSM.16.MT88.4 R80, [R191+0x2800] ;  /* 0x00280000bf50783b */ /* 0x000fee0000004200 */
[C---:B------:R-:W-:Y:S01]  /*6140*/  HMMA.16816.F32 R60, R8.reuse, R14, R72 ;  /* 0x0000000e083c723c */ /* 0x040fe20000001848 */
[----:B------:R-:W1:Y:S04]  /*6150*/  LDSM.16.MT88.4 R12, [R194+0x5000] ;  /* 0x00500000c20c783b */ /* 0x000e680000004200 */
[----:B------:R-:W-:Y:S03]  /*6160*/  LDSM.16.MT88.4 R72, [R192+0x2800] ;  /* 0x00280000c048783b */ /* 0x000fe60000004200 */
[C---:B--2---:R-:W-:Y:S01]  /*6170*/  HMMA.16816.F32 R32, R8.reuse, R16, R32 ;  /* 0x000000100820723c */ /* 0x044fe20000001820 */
[----:B------:R2:W4:Y:S07]  /*6180*/  MUFU.EX2 R17, R2 ;  /* 0x0000000200117308 */ /* 0x00052e0000000800 */
[C---:B------:R-:W-:Y:S08]  /*6190*/  HMMA.16816.F32 R84, R8.reuse, R20, R84 ;  /* 0x000000140854723c */ /* 0x040ff00000001854 */
[C---:B------:R-:W-:Y:S01]  /*61a0*/  HMMA.16816.F32 R28, R8.reuse, R30, R104 ;  /* 0x0000001e081c723c */ /* 0x040fe20000001868 */
[--C-:B--2---:R-:W-:Y:S01]  /*61b0*/  FFMA.FTZ R2, R158, c[0x0][0x2d0], -R0.reuse ;  /* 0x0000b4009e027a23 */ /* 0x104fe20000010800 */
[----:B------:R-:W-:Y:S03]  /*61c0*/  LDSM.16.MT88.4 R104, [R192+0x5800] ;  /* 0x00580000c068783b */ /* 0x000fe60000004200 */
[----:B------:R2:W-:Y:S03]  /*61d0*/  MUFU.EX2 R16, R2 ;  /* 0x0000000200107308 */ /* 0x0005e60000000800 */
[C---:B-----5:R-:W-:Y:S08]  /*61e0*/  HMMA.16816.F32 R40, R8.reuse, R24, R40 ;  /* 0x000000180828723c */ /* 0x060ff00000001828 */
[----:B------:R-:W-:Y:S01]  /*61f0*/  HMMA.16816.F32 R20, R8, R22, R88 ;  /* 0x000000160814723c */ /* 0x000fe20000001858 */
[----:B------:R-:W-:Y:S01]  /*6200*/  LDSM.16.MT88.4 R88, [R194+0x2800] ;  /* 0x00280000c258783b */ /* 0x000fe20000004200 */
[----:B--2---:R-:W-:-:S06]  /*6210*/  FFMA.FTZ R2, R157, c[0x0][0x2d0], -R0 ;  /* 0x0000b4009d027a23 */ /* 0x004fcc0000010800 */
[C---:B------:R-:W-:Y:S01]  /*6220*/  HMMA.16816.F32 R36, R8.reuse, R18, R36 ;  /* 0x000000120824723c */ /* 0x040fe20000001824 */
[----:B------:R2:W5:Y:S07]  /*6230*/  MUFU.EX2 R5, R2 ;  /* 0x0000000200057308 */ /* 0x00056e0000000800 */
[C---:B------:R-:W-:Y:S07]  /*6240*/  HMMA.16816.F32 R24, R8.reuse, R26, R64 ;  /* 0x0000001a0818723c */ /* 0x040fee0000001840 */
[----:B---3--:R-:W-:Y:S01]  /*6250*/  F2FP.PACK_AB R64, R110, R111 ;  /* 0x0000006f6e40723e */ /* 0x008fe200000000ff */
[C---:B-1----:R-:W-:Y:S01]  /*6260*/  HMMA.16816.F32 R48, R8.reuse, R12, R48 ;  /* 0x0000000c0830723c */ /* 0x042fe20000001830 */
[--C-:B--2---:R-:W-:Y:S01]  /*6270*/  FFMA.FTZ R2, R160, c[0x0][0x2d0], -R0.reuse ;  /* 0x0000b400a0027a23 */ /* 0x104fe20000010800 */
[----:B----4-:R-:W-:Y:S01]  /*6280*/  F2FP.PACK_AB R66, R17, R109 ;  /* 0x0000006d1142723e */ /* 0x010fe200000000ff */
[----:B------:R-:W-:Y:S01]  /*6290*/  FFMA.FTZ R0, R159, c[0x0][0x2d0], -R0 ;  /* 0x0000b4009f007a23 */ /* 0x000fe20000010800 */
[----:B-----5:R-:W-:Y:S01]  /*62a0*/  F2FP.PACK_AB R65, R5, R16 ;  /* 0x000000100541723e */ /* 0x020fe200000000ff */
[----:B------:R-:W-:Y:S03]  /*62b0*/  MUFU.EX2 R3, R2 ;  /* 0x0000000200037308 */ /* 0x000fe60000000800 */
[----:B------:R-:W-:Y:S01]  /*62c0*/  HMMA.16816.F32 R44, R8, R14, R44 ;  /* 0x0000000e082c723c */ /* 0x000fe2000000182c */
[----:B------:R-:W1:Y:S04]  /*62d0*/  LDSM.16.MT88.4 R8, [R194+0x5800] ;  /* 0x00580000c208783b */ /* 0x000e680000004200 */
        /* <DEDUP_REMOVED lines=58> */
[----:B------:R1:W-:Y:S03]  /*6680*/  STL [R1], R5 ;  /* 0x0000000501007387 */ /* 0x0003e60000100800 */
        /* <DEDUP_REMOVED lines=21> */
.L_x_1895:
[----:B------:R-:W-:-:S13]  /*67e0*/  ISETP.NE.AND P0, PT, R243, 0x1, PT ;  /* 0x00000001f300780c */ /* 0x000fda0003f05270 */
[----:B------:R-:W-:-:S05]  /*67f0*/  @P0 IMAD.HI.U32 R0, R2, c[0x0][0x330], RZ ;  /* 0x0000cc0002000a27 */ /* 0x000fca00078e00ff */
[----:B------:R-:W-:Y:S02]  /*6800*/  @P0 SHF.R.U32.HI R2, RZ, c[0x0][0x334], R0 ;  /* 0x0000cd00ff020a19 */ /* 0x000fe40000011600 */
.L_x_1896:
[----:B------:R-:W-:Y:S05]  /*6810*/  BSYNC B0 ;  /* 0x0000000000007941 */ /* 0x000fea0003800000 */
.L_x_1894:
[----:B------:R-:W-:-:S05]  /*6820*/  IMAD R2, R2, R243, c[0x0][0x32c] ;  /* 0x0000cb0002027624 */ /* 0x000fca00078e02f3 */
[----:B------:R-:W-:-:S05]  /*6830*/  IMNMX R3, R3, R2, PT ;  /* 0x0000000203037217 */ /* 0x000fca0003800200 */
.L_x_1893:
[----:B-1----:R-:W-:-:S05]  /*6840*/  IMAD.HI R3, R3, 0x2aaaaaab, RZ ;  /* 0x2aaaaaab03037827 */ /* 0x002fca00078e02ff */
        /* <DEDUP_REMOVED lines=9> */
.L_x_1906:
[----:B------:R-:W-:Y:S04]  /*68e0*/  DEPBAR.LE SB0, 0x0 ;  /* 0x000080000000791a */ /* 0x000fe80000000000 */
[----:B------:R-:W-:Y:S01]  /*68f0*/  WARPSYNC 0xffffffff ;  /* 0xffffffff00007948 */ /* 0x000fe20003800000 */
[----:B------:R-:W-:Y:S01]  /*6900*/  BAR.SYNC.DEFER_BLOCKING 0x0 ;  /* 0x0000000000007b1d */ /* 0x000fe20000010000 */
[----:B------:R-:W-:Y:S11]  /*6910*/  ISETP.GT.AND P6, PT, R223, R186, PT ;  /* 0x000000badf00720c */ /* 0x000ff60003fc4270 */
[----:B------:R-:W-:Y:S02]  /*6920*/  @!UPT UIADD3 URZ, URZ, URZ, URZ ;  /* 0x0000003f3f3ff290 */ /* 0x000fe4000fffe03f */
[----:B------:R-:W-:Y:S01]  /*6930*/  @!P6 SHF.R.S32.HI R0, RZ, 0x1f, R186 ;  /* 0x0000001fff00e819 */ /* 0x000fe200000114ba */
[----:B-1----:R-:W-:Y:S02]  /*6940*/  @!P6 IMAD.MOV.U32 R2, RZ, RZ, c[0x0][0x208] ;  /* 0x00008200ff02e624 */ /* 0x002fe400078e00ff */
[----:B------:R-:W-:Y:S02]  /*6950*/  @!P6 IMAD.MOV.U32 R3, RZ, RZ, 0x5 ;  /* 0x00000005ff03e424 */ /* 0x000fe400078e00ff */
[----:B------:R-:W-:Y:S02]  /*6960*/  @!P6 IMAD R0, R0, c[0x0][0x208], RZ ;  /* 0x000082000000ea24 */ /* 0x000fe400078e02ff */
[----:B------:R-:W-:Y:S01]  /*6970*/  @!P6 IMAD.WIDE.U32 R30, R186, c[0x0][0x208], RZ ;  /* 0x00008200ba1eea25 */ /* 0x000fe200078e00ff */
[----:B------:R-:W-:Y:S01]  /*6980*/  @!P6 SHF.L.U64.HI R29, R2, R3, c[0x0][0x20c] ;  /* 0x00008300021de619 */ /* 0x000fe20000010203 */
[----:B------:R-:W1:Y:S02]  /*6990*/  LDSM.16.M88.4 R8, [R189] ;  /* 0x00000000bd08783b */ /* 0x000e640000000200 */
[----:B------:R-:W-:Y:S01]  /*69a0*/  @!P6 IMAD R0, R186, c[0x0][0x20c], R0 ;  /* 0x00008300ba00ea24 */ /* 0x000fe200078e0200 */
[----:B------:R-:W-:Y:S01]  /*69b0*/  ULDC UR4, c[0x0][0x324] ;  /* 0x0000c90000047ab9 */ /* 0x000fe20000000800 */
[----:B------:R-:W-:Y:S01]  /*69c0*/  @!P6 IMAD.SHL.U32 R28, R2, 0x20, RZ ;  /* 0x00000020021ce824 */ /* 0x000fe200078e00ff */
[----:B------:R-:W-:Y:S01]  /*69d0*/  ULOP3.LUT UR4, URZ, UR4, URZ, 0x33, !UPT ;  /* 0x000000043f047292 */ /* 0x000fe2000f8e333f */
[----:B------:R-:W2:Y:S01]  /*69e0*/  LDSM.16.M88.4 R16, [R189+0x800] ;  /* 0x00080000bd10783b */ /* 0x000ea20000000200 */
[----:B------:R-:W-:Y:S02]  /*69f0*/  @!P6 IMAD.IADD R0, R31, 0x1, R0 ;  /* 0x000000011f00e824 */ /* 0x000fe400078e0200 */
[----:B------:R-:W-:Y:S02]  /*6a00*/  @!P6 IMAD.WIDE.U32 R2, R30, 0x60, R28 ;  /* 0x000000601e02e825 */ /* 0x000fe400078e001c */
[----:B------:R-:W3:Y:S02]  /*6a10*/  LDSM.16.M88.4 R24, [R189+0x1000] ;  /* 0x00100000bd18783b */ /* 0x000ee40000000200 */
[----:B------:R-:W-:Y:S01]  /*6a20*/  @!P6 IMAD R46, R0, 0x60, RZ ;  /* 0x00000060002ee824 */ /* 0x000fe200078e02ff */
[-C--:B------:R-:W-:Y:S01]  /*6a30*/  @!P6 IADD3 R31, P4, R224, R2.reuse, RZ ;  /* 0x00000002e01fe210 */ /* 0x080fe20007f9e0ff */
[----:B------:R-:W-:Y:S01]  /*6a40*/  @!P6 IMAD.MOV.U32 R36, RZ, RZ, R224 ;  /* 0x000000ffff24e224 */ /* 0x000fe200078e00e0 */
[----:B------:R-:W4:Y:S01]  /*6a50*/  LDL R214, [R1+0x18] ;  /* 0x0000180001d67983 */ /* 0x000f220000100800 */
[----:B------:R-:W-:Y:S01]  /*6a60*/  @!P6 IMAD.IADD R0, R46, 0x1, R3 ;  /* 0x000000012e00e824 */ /* 0x000fe200078e0203 */
[C---:B------:R-:W-:Y:S01]  /*6a70*/  @!P6 LEA R184, P0, R31.reuse, c[0x0][0x1f8], 0x1 ;  /* 0x00007e001fb8ea11 */ /* 0x040fe200078008ff */
[--C-:B------:R-:W-:Y:S02]  /*6a80*/  @!P6 IMAD.MOV.U32 R37, RZ, RZ, R228.reuse ;  /* 0x000000ffff25e224 */ /* 0x100fe400078e00e4 */
[----:B------:R-:W5:Y:S01]  /*6a90*/  LDSM.16.M88.4 R32, [R189+0x1800] ;  /* 0x00180000bd20783b */ /* 0x000f620000000200 */
[----:B------:R-:W-:Y:S02]  /*6aa0*/  @!P6 IMAD.X R3, R0, 0x1, R228, P4 ;  /* 0x000000010003e824 */ /* 0x000fe400020e06e4 */
[----:B------:R-:W-:Y:S02]  /*6ab0*/  @!P6 IMAD.WIDE.U32 R36, R30, 0x60, R36 ;  /* 0x000000601e24e825 */ /* 0x000fe400078e0024 */
[----:B------:R-:W4:Y:S01]  /*6ac0*/  LDL R212, [R1+0x1c] ;  /* 0x00001c0001d47983 */ /* 0x000f220000100800 */
[----:B------:R-:W-:Y:S01]  /*6ad0*/  @!P6 LEA.HI.X R185, R31, c[0x0][0x1fc], R3, 0x1, P0 ;  /* 0x00007f001fb9ea11 */ /* 0x000fe200000f0c03 */
[----:B------:R-:W-:Y:S01]  /*6ae0*/  @!P6 IMAD.IADD R37, R37, 0x1, R46 ;  /* 0x000000012525e824 */ /* 0x000fe200078e022e */
[-C--:B------:R-:W-:Y:S01]  /*6af0*/  @!P6 IADD3 R39, P0, R28, R2.reuse, RZ ;  /* 0x000000021c27e210 */ /* 0x080fe20007f1e0ff */
[----:B------:R-:W-:Y:S01]  /*6b00*/  @!P6 IMAD.SHL.U32 R47, R36, 0x2, RZ ;  /* 0x00000002242fe824 */ /* 0x000fe200078e00ff */
[----:B------:R-:W3:Y:S01]  /*6b10*/  LDSM.16.M88.4 R40, [R189+0x2000] ;  /* 0x00200000bd28783b */ /* 0x000ee20000000200 */
[----:B------:R-:W-:Y:S04]  /*6b20*/  @!P6 IADD3 R3, P4, R224, 0x40, RZ ;  /* 0x00000040e003e810 */ /* 0x000fe80007f9e0ff */
[----:B------:R-:W4:Y:S01]  /*6b30*/  LDL R187, [R1+0x10] ;  /* 0x0000100001bb7983 */ /* 0x000f220000100800 */
[----:B------:R-:W-:Y:S01]  /*6b40*/  @!P6 IADD3 R45, P5, R3, R2, RZ ;  /* 0x00000002032de210 */ /* 0x000fe20007fbe0ff */
[C---:B------:R-:W-:Y:S02]  /*6b50*/  @!P6 IMAD.X R2, R0.reuse, 0x1, R29, P0 ;  /* 0x000000010002e824 */ /* 0x040fe400000e061d */
[----:B------:R-:W-:Y:S01]  /*6b60*/  @!P6 IMAD.X R38, RZ, RZ, R228, P4 ;  /* 0x000000ffff26e224 */ /* 0x000fe200020e06e4 */
[C---:B-1----:R-:W-:Y:S01]  /*6b70*/  HMMA.16816.F32 R4, R120.reuse, R8, RZ ;  /* 0x000000087804723c */ /* 0x042fe200000018ff */
[----:B------:R-:W1:Y:S02]  /*6b80*/  LDSM.16.M88.4 R48, [R189+0x2800] ;  /* 0x00280000bd30783b */ /* 0x000e640000000200 */
[C---:B------:R-:W-:Y:S02]  /*6b90*/  @!P6 IADD3 R44, P4, R39.reuse, R3, RZ ;  /* 0x00000003272ce210 */ /* 0x040fe40007f9e0ff */
[----:B------:R-:W-:Y:S01]  /*6ba0*/  @!P6 IADD3 R3, P0, R39, R224, RZ ;  /* 0x000000e02703e210 */ /* 0x000fe20007f1e0ff */
[----:B------:R-:W1:Y:S01]  /*6bb0*/  LDSM.16.M88.4 R128, [R195] ;  /* 0x00000000c380783b */ /* 0x000e620000000200 */
[--C-:B------:R-:W-:Y:S01]  /*6bc0*/  @!P6 IMAD.X R39, R0, 0x1, R38.reuse, P5 ;  /* 0x000000010027e824 */ /* 0x100fe200028e0626 */
[C---:B------:R-:W-:Y:S01]  /*6bd0*/  HMMA.16816.F32 R8, R120.reuse, R10, RZ ;  /* 0x0000000a7808723c */ /* 0x040fe200000018ff */
[C---:B------:R-:W-:Y:S02]  /*6be0*/  @!P6 LEA R160, P5, R45.reuse, c[0x0][0x1f8], 0x1 ;  /* 0x00007e002da0ea11 */ /* 0x040fe400078a08ff */
[----:B------:R-:W1:Y:S01]  /*6bf0*/  LDSM.16.M88.4 R132, [R206] ;  /* 0x00000000ce84783b */ /* 0x000e620000000200 */
[C---:B------:R-:W-:Y:S01]  /*6c00*/  @!P6 IMAD.X R38, R2.reuse, 0x1, R38, P4 ;  /* 0x000000010226e824 */ /* 0x040fe200020e0626 */
[----:B------:R-:W-:Y:S01]  /*6c10*/  @!P6 LEA.HI.X R161, R45, c[0x0][0x1fc], R39, 0x1, P5 ;  /* 0x00007f002da1ea11 */ /* 0x000fe200028f0c27 */
[----:B------:R-:W-:Y:S01]  /*6c20*/  @!P6 IMAD.X R2, R2, 0x1, R228, P0 ;  /* 0x000000010202e824 */ /* 0x000fe200000e06e4 */
[C---:B------:R-:W-:Y:S01]  /*6c30*/  @!P6 LEA R158, P0, R44.reuse, c[0x0][0x1f8], 0x1 ;  /* 0x00007e002c9eea11 */ /* 0x040fe200078008ff */
[C---:B--2---:R-:W-:Y:S01]  /*6c40*/  HMMA.16816.F32 R12, R120.reuse, R16, RZ ;  /* 0x00000010780c723c */ /* 0x044fe200000018ff */
[----:B------:R-:W2:Y:S03]  /*6c50*/  LDSM.16.M88.4 R136, [R205] ;  /* 0x00000000cd88783b */ /* 0x000ea60000000200 */
[----:B------:R-:W-:Y:S02]  /*6c60*/  @!P6 LEA.HI.X R159, R44, c[0x0][0x1fc], R38, 0x1, P0 ;  /* 0x00007f002c9fea11 */ /* 0x000fe400000f0c26 */
[----:B------:R-:W1:Y:S01]  /*6c70*/  LDSM.16.M88.4 R140, [R204] ;  /* 0x00000000cc8c783b */ /* 0x000e620000000200 */
[C---:B------:R-:W-:Y:S01]  /*6c80*/  @!P6 LEA R162, P4, R3.reuse, c[0x0][0x1f8], 0x1 ;  /* 0x00007e0003a2ea11 */ /* 0x040fe200078808ff */
[C---:B------:R-:W-:Y:S01]  /*6c90*/  HMMA.16816.F32 R16, R120.reuse, R18, RZ ;  /* 0x000000127810723c */ /* 0x040fe200000018ff */
[----:B------:R-:W-:Y:S02]  /*6ca0*/  @!P6 ISETP.GE.AND P0, PT, R246, c[0x0][0x1d4], PT ;  /* 0x00007500f600ea0c */ /* 0x000fe40003f06270 */
[----:B------:R-:W1:Y:S01]  /*6cb0*/  LDSM.16.M88.4 R144, [R203] ;  /* 0x00000000cb90783b */ /* 0x000e620000000200 */
[----:B------:R-:W-:Y:S02]  /*6cc0*/  @!P6 LEA.HI.X R163, R3, c[0x0][0x1fc], R2, 0x1, P4 ;  /* 0x00007f0003a3ea11 */ /* 0x000fe400020f0c02 */
[C---:B------:R-:W-:Y:S02]  /*6cd0*/  @!P6 IADD3 R2, P4, R47.reuse, c[0x0][0x1f8], RZ ;  /* 0x00007e002f02ea10 */ /* 0x040fe40007f9e0ff */
[C---:B---3--:R-:W-:Y:S01]  /*6ce0*/  HMMA.16816.F32 R20, R120.reuse, R24, RZ ;  /* 0x000000187814723c */ /* 0x048fe200000018ff */
[----:B------:R-:W3:Y:S03]  /*6cf0*/  LDSM.16.M88.4 R148, [R202] ;  /* 0x00000000ca94783b */ /* 0x000ee60000000200 */
[----:B------:R-:W-:Y:S04]  /*6d00*/  @!P6 SHF.L.U64.HI R0, R36, 0x1, R37 ;  /* 0x000000012400e819 */ /* 0x000fe80000010225 */
[C---:B------:R-:W-:Y:S01]  /*6d10*/  HMMA.16816.F32 R24, R120.reuse, R26, RZ ;  /* 0x0000001a7818723c */ /* 0x040fe200000018ff */
[----:B------:R-:W-:Y:S05]  /*6d20*/  @!P6 IADD3.X R3, R0, c[0x0][0x1fc], RZ, P4, !PT ;  /* 0x00007f000003ea10 */ /* 0x000fea00027fe4ff */
[----:B------:R-:W-:Y:S01]  /*6d30*/  @!PT LDS RZ, [RZ] ;  /* 0x00000000fffff984 */ /* 0x000fe20000000800 */
[----:B------:R-:W-:Y:S01]  /*6d40*/  @!PT LDS RZ, [RZ] ;  /* 0x00000000fffff984 */ /* 0x000fe20000000800 */
[----:B------:R-:W-:Y:S01]  /*6d50*/  @!PT LDS RZ, [RZ] ;  /* 0x00000000fffff984 */ /* 0x000fe20000000800 */
[----:B------:R1:W-:Y:S02]  /*6d60*/  @!P6 LDGSTS.E.BYPASS.LTC128B.128 [R213+0x100], [R2.64], !P0 ;  /* 0x0010000002d5efae */ /* 0x0003e4000c101d48 */
[C---:B-----5:R-:W-:Y:S08]  /*6d70*/  HMMA.16816.F32 R28, R120.reuse, R32, RZ ;  /* 0x00000020781c723c */ /* 0x060ff000000018ff */
[C---:B------:R-:W-:Y:S08]  /*6d80*/  HMMA.16816.F32 R32, R120.reuse, R34, RZ ;  /* 0x000000227820723c */ /* 0x040ff000000018ff */
[C---:B------:R-:W-:Y:S07]  /*6d90*/  HMMA.16816.F32 R36, R120.reuse, R40, RZ ;  /* 0x000000287824723c */ /* 0x040fee00000018ff */
[----:B------:R-:W-:Y:S05]  /*6da0*/  @!P6 IADD3 R40, P5, R47, 0x80, RZ ;  /* 0x000000802f28e810 */ /* 0x000fea0007fbe0ff */
[----:B------:R-:W-:Y:S02]  /*6db0*/  @!P6 IADD3 R156, P4, R40, c[0x0][0x1f8], RZ ;  /* 0x00007e00289cea10 */ /* 0x000fe40007f9e0ff */
[C---:B------:R-:W-:Y:S02]  /*6dc0*/  HMMA.16816.F32 R40, R120.reuse, R42, RZ ;  /* 0x0000002a7828723c */ /* 0x040fe400000018ff */
[----:B------:R-:W-:Y:S05]  /*6dd0*/  @!P6 IADD3.X R157, RZ, c[0x0][0x1fc], R0, P4, P5 ;  /* 0x00007f00ff9dea10 */ /* 0x000fea00027ea400 */
[----:B------:R5:W-:Y:S01]  /*6de0*/  @!P6 LDGSTS.E.BYPASS.LTC128B.128 [R213+0x3100], [R156.64], !P3 ;  /* 0x031000009cd5efae */ /* 0x000be2000d901d48 */
[C---:B-1----:R-:W-:Y:S04]  /*6df0*/  HMMA.16816.F32 R44, R120.reuse, R48, RZ ;  /* 0x00000030782c723c */ /* 0x042fe800000018ff */
[----:B------:R1:W-:Y:S04]  /*6e00*/  @!P6 LDGSTS.E.BYPASS.LTC128B.128 [R213+0x1100], [R184.64], !P0 ;  /* 0x01100000b8d5efae */ /* 0x0003e8000c101d48 */
[----:B------:R-:W-:Y:S01]  /*6e10*/  HMMA.16816.F32 R48, R120, R50, RZ ;  /* 0x000000327830723c */ /* 0x000fe200000018ff */
[----:B------:R1:W-:Y:S05]  /*6e20*/  @!P6 LDGSTS.E.BYPASS.LTC128B.128 [R213+0x4100], [R160.64], !P3 ;  /* 0x04100000a0d5efae */ /* 0x0003ea000d901d48 */
[----:B------:R1:W-:Y:S02]  /*6e30*/  @!P6 LDGSTS.E.BYPASS.LTC128B.128 [R213+0x2100], [R162.64], !P0 ;  /* 0x02100000a2d5efae */ /* 0x0003e4000c101d48 */
[C---:B------:R-:W-:Y:S03]  /*6e40*/  HMMA.16816.F32 R4, R124.reuse, R128, R4 ;  /* 0x000000807c04723c */ /* 0x040fe60000001804 */
[----:B------:R5:W-:Y:S02]  /*6e50*/  @!P6 LDGSTS.E.BYPASS.LTC128B.128 [R213+0x5100], [R158.64], !P3 ;  /* 0x051000009ed5efae */ /* 0x000be4000d901d48 */
[C---:B------:R-:W-:Y:S03]  /*6e60*/  ISETP.GT.AND P6, PT, R186.reuse, R223, PT ;  /* 0x000000dfba00720c */ /* 0x040fe60003fc4270 */
[C---:B------:R-:W-:Y:S01]  /*6e70*/  HMMA.16816.F32 R8, R124.reuse, R130, R8 ;  /* 0x000000827c08723c */ /* 0x040fe20000001808 */
[----:B------:R-:W-:Y:S05]  /*6e80*/  LDSM.16.M88.4 R128, [R193+0x1000] ;  /* 0x00100000c180783b */ /* 0x000fea0000000200 */
[----:B------:R-:W0:Y:S02]  /*6e90*/  LDGDEPBAR ;  /* 0x00000000000079af */ /* 0x000e240000000000 */
[C---:B------:R-:W-:Y:S04]  /*6ea0*/  HMMA.16816.F32 R12, R124.reuse, R132, R12 ;  /* 0x000000847c0c723c */ /* 0x040fe8000000180c */
[----:B------:R-:W-:Y:S01]  /*6eb0*/  @P6 IADD3 R0, R186, -0x1, RZ ;  /* 0xffffffffba006810 */ /* 0x000fe20007ffe0ff */
[----:B------:R-:W-:Y:S02]  /*6ec0*/  @P6 IMAD.MOV.U32 R3, RZ, RZ, c[0x0][0x1e0] ;  /* 0x00007800ff036624 */ /* 0x000fe400078e00ff */
[----:B------:R-:W-:Y:S01]  /*6ed0*/  @P6 IMAD.MOV.U32 R108, RZ, RZ, 0x5 ;  /* 0x00000005ff6c6424 */ /* 0x000fe200078e00ff */
[C---:B------:R-:W-:Y:S01]  /*6ee0*/  HMMA.16816.F32 R16, R124.reuse, R134, R16 ;  /* 0x000000867c10723c */ /* 0x040fe20000001810 */
[----:B-1----:R-:W-:Y:S03]  /*6ef0*/  LDSM.16.M88.4 R160, [R193+0x800] ;  /* 0x00080000c1a0783b */ /* 0x002fe60000000200 */
[----:B------:R-:W-:Y:S02]  /*6f00*/  @P6 SHF.R.S32.HI R2, RZ, 0x1f, R0 ;  /* 0x0000001fff026819 */ /* 0x000fe40000011400 */
[----:B-----5:R-:W1:Y:S02]  /*6f10*/  LDSM.16.M88.4 R156, [R193] ;  /* 0x00000000c19c783b */ /* 0x020e640000000200 */
[C---:B--2---:R-:W-:Y:S03]  /*6f20*/  HMMA.16816.F32 R20, R124.reuse, R136, R20 ;  /* 0x000000887c14723c */ /* 0x044fe60000001814 */
[----:B------:R-:W2:Y:S01]  /*6f30*/  LDSM.16.M88.4 R132, [R193+0x1800] ;  /* 0x00180000c184783b */ /* 0x000ea20000000200 */
[----:B------:R-:W-:Y:S04]  /*6f40*/  @P6 IMAD R2, R2, c[0x0][0x1e0], RZ ;  /* 0x0000780002026a24 */ /* 0x000fe800078e02ff */
[C---:B------:R-:W-:Y:S01]  /*6f50*/  HMMA.16816.F32 R24, R124.reuse, R138, R24 ;  /* 0x0000008a7c18723c */ /* 0x040fe20000001818 */
[----:B------:R-:W5:Y:S03]  /*6f60*/  LDSM.16.M88.4 R136, [R193+0x2000] ;  /* 0x00200000c188783b */ /* 0x000f660000000200 */
[C---:B------:R-:W-:Y:S04]  /*6f70*/  @P6 IMAD R2, R0.reuse, c[0x0][0x1e4], R2 ;  /* 0x0000790000026a24 */ /* 0x040fe800078e0202 */
[C---:B------:R-:W-:Y:S08]  /*6f80*/  HMMA.16816.F32 R28, R124.reuse, R140, R28 ;  /* 0x0000008c7c1c723c */ /* 0x040ff0000000181c */
[C---:B------:R-:W-:Y:S01]  /*6f90*/  HMMA.16816.F32 R32, R124.reuse, R142, R32 ;  /* 0x0000008e7c20723c */ /* 0x040fe20000001820 */
[----:B------:R-:W2:Y:S07]  /*6fa0*/  LDSM.16.M88.4 R140, [R193+0x2800] ;  /* 0x00280000c18c783b */ /* 0x000eae0000000200 */
[C---:B------:R-:W-:Y:S08]  /*6fb0*/  HMMA.16816.F32 R36, R124.reuse, R144, R36 ;  /* 0x000000907c24723c */ /* 0x040ff00000001824 */
[C---:B------:R-:W-:Y:S01]  /*6fc0*/  HMMA.16816.F32 R40, R124.reuse, R146, R40 ;  /* 0x000000927c28723c */ /* 0x040fe20000001828 */
[----:B------:R-:W2:Y:S07]  /*6fd0*/  LDSM.16.M88.4 R144, [R190] ;  /* 0x00000000be90783b */ /* 0x000eae0000000200 */
[C---:B---3--:R-:W-:Y:S08]  /*6fe0*/  HMMA.16816.F32 R44, R124.reuse, R148, R44 ;  /* 0x000000947c2c723c */ /* 0x048ff0000000182c */
[----:B------:R-:W-:Y:S01]  /*6ff0*/  HMMA.16816.F32 R48, R124, R150, R48 ;  /* 0x000000967c30723c */ /* 0x000fe20000001830 */
[----:B------:R-:W-:Y:S07]  /*7000*/  LDSM.16.M88.4 R148, [R190+0x1000] ;  /* 0x00100000be94783b */ /* 0x000fee0000000200 */
        /* <DEDUP_REMOVED lines=8> */
[----:B------:R-:W1:Y:S07]  /*7090*/  LDSM.16.M88.4 R128, [R190+0x800] ;  /* 0x00080000be80783b */ /* 0x000e6e0000000200 */
[C---:B--2---:R-:W-:Y:S08]  /*70a0*/  HMMA.16816.F32 R28, R152.reuse, R132, R28 ;  /* 0x00000084981c723c */ /* 0x044ff0000000181c */
[C---:B------:R-:W-:Y:S01]  /*70b0*/  HMMA.16816.F32 R32, R152.reuse, R134, R32 ;  /* 0x000000869820723c */ /* 0x040fe20000001820 */
[----:B------:R-:W2:Y:S07]  /*70c0*/  LDSM.16.M88.4 R132, [R190+0x1800] ;  /* 0x00180000be84783b */ /* 0x000eae0000000200 */
[C---:B-----5:R-:W-:Y:S08]  /*70d0*/  HMMA.16816.F32 R36, R152.reuse, R136, R36 ;  /* 0x000000889824723c */ /* 0x060ff00000001824 */
[C---:B------:R-:W-:Y:S01]  /*70e0*/  HMMA.16816.F32 R40, R152.reuse, R138, R40 ;  /* 0x0000008a9828723c */ /* 0x040fe20000001828 */
[----:B------:R-:W3:Y:S07]  /*70f0*/  LDSM.16.M88.4 R136, [R190+0x2000] ;  /* 0x00200000be88783b */ /* 0x000eee0000000200 */
[C---:B------:R-:W-:Y:S08]  /*7100*/  HMMA.16816.F32 R44, R152.reuse, R140, R44 ;  /* 0x0000008c982c723c */ /* 0x040ff0000000182c */
[----:B------:R-:W-:Y:S01]  /*7110*/  HMMA.16816.F32 R48, R152, R142, R48 ;  /* 0x0000008e9830723c */ /* 0x000fe20000001830 */
[----:B------:R-:W5:Y:S07]  /*7120*/  LDSM.16.M88.4 R140, [R189+0x3800] ;  /* 0x00380000bd8c783b */ /* 0x000f6e0000000200 */
[C---:B------:R-:W-:Y:S08]  /*7130*/  HMMA.16816.F32 R4, R164.reuse, R144, R4 ;  /* 0x00000090a404723c */ /* 0x040ff00000001804 */
[C---:B------:R-:W-:Y:S01]  /*7140*/  HMMA.16816.F32 R8, R164.reuse, R146, R8 ;  /* 0x00000092a408723c */ /* 0x040fe20000001808 */
[----:B------:R-:W-:Y:S07]  /*7150*/  LDSM.16.M88.4 R144, [R189+0x4800] ;  /* 0x00480000bd90783b */ /* 0x000fee0000000200 */
[C---:B-1----:R-:W-:Y:S08]  /*7160*/  HMMA.16816.F32 R12, R164.reuse, R128, R12 ;  /* 0x00000080a40c723c */ /* 0x042ff0000000180c */
[C---:B------:R-:W-:Y:S01]  /*7170*/  HMMA.16816.F32 R16, R164.reuse, R130, R16 ;  /* 0x00000082a410723c */ /* 0x040fe20000001810 */
[----:B------:R-:W1:Y:S07]  /*7180*/  LDSM.16.M88.4 R128, [R189+0x4000] ;  /* 0x00400000bd80783b */ /* 0x000e6e0000000200 */
[C---:B------:R-:W-:Y:S08]  /*7190*/  HMMA.16816.F32 R20, R164.reuse, R148, R20 ;  /* 0x00000094a414723c */ /* 0x040ff00000001814 */
[C---:B------:R-:W-:Y:S01]  /*71a0*/  HMMA.16816.F32 R24, R164.reuse, R150, R24 ;  /* 0x00000096a418723c */ /* 0x040fe20000001818 */
[----:B------:R-:W1:Y:S07]  /*71b0*/  LDSM.16.M88.4 R148, [R189+0x5000] ;  /* 0x00500000bd94783b */ /* 0x000e6e0000000200 */
[C---:B--2---:R-:W-:Y:S08]  /*71c0*/  HMMA.16816.F32 R28, R164.reuse, R132, R28 ;  /* 0x00000084a41c723c */ /* 0x044ff0000000181c */
[C---:B------:R-:W-:Y:S01]  /*71d0*/  HMMA.16816.F32 R32, R164.reuse, R134, R32 ;  /* 0x00000086a420723c */ /* 0x040fe20000001820 */
[----:B------:R-:W2:Y:S07]  /*71e0*/  LDSM.16.M88.4 R132, [R189+0x5800] ;  /* 0x00580000bd84783b */ /* 0x000eae0000000200 */
[C---:B---3--:R-:W-:Y:S08]  /*71f0*/  HMMA.16816.F32 R36, R164.reuse, R136, R36 ;  /* 0x00000088a424723c */ /* 0x048ff00000001824 */
[C---:B------:R-:W-:Y:S01]  /*7200*/  HMMA.16816.F32 R40, R164.reuse, R138, R40 ;  /* 0x0000008aa428723c */ /* 0x040fe20000001828 */
[----:B------:R-:W3:Y:S07]  /*7210*/  LDSM.16.M88.4 R136, [R201] ;  /* 0x00000000c988783b */ /* 0x000eee0000000200 */
[C---:B------:R-:W-:Y:S08]  /*7220*/  HMMA.16816.F32 R44, R164.reuse, R156, R44 ;  /* 0x0000009ca42c723c */ /* 0x040ff0000000182c */
[----:B------:R-:W-:Y:S01]  /*7230*/  HMMA.16816.F32 R48, R164, R158, R48 ;  /* 0x0000009ea430723c */ /* 0x000fe20000001830 */
[----:B------:R-:W2:Y:S07]  /*7240*/  LDSM.16.M88.4 R156, [R200] ;  /* 0x00000000c89c783b */ /* 0x000eae0000000200 */
[C---:B------:R-:W-:Y:S08]  /*7250*/  HMMA.16816.F32 R4, R168.reuse, R160, R4 ;  /* 0x000000a0a804723c */ /* 0x040ff00000001804 */
[C---:B------:R-:W-:Y:S01]  /*7260*/  HMMA.16816.F32 R8, R168.reuse, R162, R8 ;  /* 0x000000a2a808723c */ /* 0x040fe20000001808 */
[----:B------:R-:W-:Y:S07]  /*7270*/  LDSM.16.M88.4 R160, [R193+0x5800] ;  /* 0x00580000c1a0783b */ /* 0x000fee0000000200 */
        /* <DEDUP_REMOVED lines=11> */
[----:B------:R-:W-:Y:S07]  /*7330*/  LDSM.16.M88.4 R148, [R193+0x3800] ;  /* 0x00380000c194783b */ /* 0x000fee0000000200 */
[C---:B--2---:R-:W-:Y:S08]  /*7340*/  HMMA.16816.F32 R44, R168.reuse, R132, R44 ;  /* 0x00000084a82c723c */ /* 0x044ff0000000182c */
[----:B------:R-:W-:Y:S01]  /*7350*/  HMMA.16816.F32 R48, R168, R134, R48 ;  /* 0x00000086a830723c */ /* 0x000fe20000001830 */
[----:B------:R-:W2:Y:S07]  /*7360*/  LDSM.16.M88.4 R132, [R196] ;  /* 0x00000000c484783b */ /* 0x000eae0000000200 */
[C---:B---3--:R-:W-:Y:S08]  /*7370*/  HMMA.16816.F32 R4, R172.reuse, R136, R4 ;  /* 0x00000088ac04723c */ /* 0x048ff00000001804 */
[C---:B------:R-:W-:Y:S01]  /*7380*/  HMMA.16816.F32 R8, R172.reuse, R138, R8 ;  /* 0x0000008aac08723c */ /* 0x040fe20000001808 */
[----:B------:R-:W3:Y:S07]  /*7390*/  LDSM.16.M88.4 R136, [R193+0x3000] ;  /* 0x00300000c188783b */ /* 0x000eee0000000200 */
        /* <DEDUP_REMOVED lines=17> */
[----:B------:R-:W-:Y:S07]  /*74b0*/  LDSM.16.M88.4 R136, [R190+0x4800] ;  /* 0x00480000be88783b */ /* 0x000fee0000000200 */
[C---:B------:R-:W-:Y:S08]  /*74c0*/  HMMA.16816.F32 R12, R176.reuse, R148, R12 ;  /* 0x00000094b00c723c */ /* 0x040ff0000000180c */
[C---:B------:R-:W-:Y:S08]  /*74d0*/  HMMA.16816.F32 R16, R176.reuse, R150, R16 ;  /* 0x00000096b010723c */ /* 0x040ff00000001810 */
[C---:B-----5:R-:W-:Y:S07]  /*74e0*/  HMMA.16816.F32 R20, R176.reuse, R140, R20 ;  /* 0x0000008cb014723c */ /* 0x060fee0000001814 */
[C---:B------:R-:W-:Y:S01]  /*74f0*/  @P6 SHF.L.U64.HI R141, R3.reuse, R108, c[0x0][0x1e4] ;  /* 0x00007900038d6619 */ /* 0x040fe2000001026c */
[C---:B------:R-:W-:Y:S04]  /*7500*/  HMMA.16816.F32 R24, R176.reuse, R142, R24 ;  /* 0x0000008eb018723c */ /* 0x040fe80000001818 */
[----:B------:R-:W-:Y:S03]  /*7510*/  @P6 IMAD.SHL.U32 R140, R3, 0x20, RZ ;  /* 0x00000020038c6824 */ /* 0x000fe600078e00ff */
[----:B------:R-:W-:Y:S01]  /*7520*/  @P6 IMAD.WIDE.U32 R142, R0, c[0x0][0x1e0], RZ ;  /* 0x00007800008e6a25 */ /* 0x000fe200078e00ff */
[C---:B-1----:R-:W-:Y:S04]  /*7530*/  HMMA.16816.F32 R28, R176.reuse, R128, R28 ;  /* 0x00000080b01c723c */ /* 0x042fe8000000181c */
[----:B------:R-:W-:Y:S02]  /*7540*/  @P6 IMAD.IADD R0, R143, 0x1, R2 ;  /* 0x000000018f006824 */ /* 0x000fe400078e0202 */
[----:B------:R-:W-:Y:S02]  /*7550*/  @P6 IMAD.WIDE.U32 R2, R142, 0x60, R140 ;  /* 0x000000608e026825 */ /* 0x000fe400078e008c */
[C---:B------:R-:W-:Y:S01]  /*7560*/  HMMA.16816.F32 R32, R176.reuse, R130, R32 ;  /* 0x00000082b020723c */ /* 0x040fe20000001820 */
[----:B------:R-:W1:Y:S03]  /*7570*/  LDSM.16.M88.4 R128, [R190+0x4000] ;  /* 0x00400000be80783b */ /* 0x000e660000000200 */
[----:B------:R-:W-:Y:S01]  /*7580*/  @P6 IMAD R111, R0, 0x60, RZ ;  /* 0x00000060006f6824 */ /* 0x000fe200078e02ff */
[-C--:B------:R-:W-:Y:S03]  /*7590*/  @P6 IADD3 R108, P4, R226, R2.reuse, RZ ;  /* 0x00000002e26c6210 */ /* 0x080fe60007f9e0ff */
[C---:B------:R-:W-:Y:S04]  /*75a0*/  HMMA.16816.F32 R36, R176.reuse, R156, R36 ;  /* 0x0000009cb024723c */ /* 0x040fe80000001824 */
[----:B------:R-:W-:Y:S04]  /*75b0*/  @P6 IMAD.IADD R0, R111, 0x1, R3 ;  /* 0x000000016f006824 */ /* 0x000fe800078e0203 */
[C---:B------:R-:W-:Y:S01]  /*75c0*/  HMMA.16816.F32 R40, R176.reuse, R158, R40 ;  /* 0x0000009eb028723c */ /* 0x040fe20000001828 */
[----:B------:R-:W3:Y:S07]  /*75d0*/  LDL R159, [R1+0x8] ;  /* 0x00000800019f7983 */ /* 0x000eee0000100800 */
[C---:B------:R-:W-:Y:S08]  /*75e0*/  HMMA.16816.F32 R44, R176.reuse, R160, R44 ;  /* 0x000000a0b02c723c */ /* 0x040ff0000000182c */
[----:B------:R-:W-:Y:S01]  /*75f0*/  HMMA.16816.F32 R48, R176, R162, R48 ;  /* 0x000000a2b030723c */ /* 0x000fe20000001830 */
[----:B------:R-:W3:Y:S07]  /*7600*/  LDL R162, [R1+0xc] ;  /* 0x00000c0001a27983 */ /* 0x000eee0000100800 */
[C---:B------:R-:W-:Y:S08]  /*7610*/  HMMA.16816.F32 R4, R180.reuse, R144, R4 ;  /* 0x00000090b404723c */ /* 0x040ff00000001804 */
[C---:B------:R-:W-:Y:S07]  /*7620*/  HMMA.16816.F32 R8, R180.reuse, R146, R8 ;  /* 0x00000092b408723c */ /* 0x040fee0000001808 */
[----:B------:R-:W-:Y:S01]  /*7630*/  @P6 LEA R146, P0, R108, c[0x0][0x1c8], 0x1 ;  /* 0x000072006c926a11 */ /* 0x000fe200078008ff */
[C---:B--2---:R-:W-:Y:S08]  /*7640*/  HMMA.16816.F32 R12, R180.reuse, R132, R12 ;  /* 0x00000084b40c723c */ /* 0x044ff0000000180c */
[C---:B------:R-:W-:Y:S01]  /*7650*/  HMMA.16816.F32 R16, R180.reuse, R134, R16 ;  /* 0x00000086b410723c */ /* 0x040fe20000001810 */
[----:B------:R-:W2:Y:S07]  /*7660*/  LDSM.16.M88.4 R132, [R190+0x5000] ;  /* 0x00500000be84783b */ /* 0x000eae0000000200 */
[C---:B-1----:R-:W-:Y:S07]  /*7670*/  HMMA.16816.F32 R20, R180.reuse, R128, R20 ;  /* 0x00000080b414723c */ /* 0x042fee0000001814 */
[----:B------:R-:W-:Y:S01]  /*7680*/  @P6 IMAD.MOV.U32 R128, RZ, RZ, R226 ;  /* 0x000000ffff806224 */ /* 0x000fe200078e00e2 */
[C---:B------:R-:W-:Y:S04]  /*7690*/  HMMA.16816.F32 R24, R180.reuse, R130, R24 ;  /* 0x00000082b418723c */ /* 0x040fe80000001818 */
[--C-:B------:R-:W-:Y:S03]  /*76a0*/  @P6 IMAD.MOV.U32 R129, RZ, RZ, R229.reuse ;  /* 0x000000ffff816224 */ /* 0x100fe600078e00e5 */
[----:B------:R-:W-:Y:S01]  /*76b0*/  @P6 IMAD.X R130, R0, 0x1, R229, P4 ;  /* 0x0000000100826824 */ /* 0x000fe200020e06e5 */
[C---:B------:R-:W-:Y:S04]  /*76c0*/  HMMA.16816.F32 R28, R180.reuse, R136, R28 ;  /* 0x00000088b41c723c */ /* 0x040fe8000000181c */
[----:B------:R-:W-:Y:S01]  /*76d0*/  @P6 IMAD.WIDE.U32 R128, R142, 0x60, R128 ;  /* 0x000000608e806825 */ /* 0x000fe200078e0080 */
[----:B------:R-:W-:Y:S02]  /*76e0*/  @P6 LEA.HI.X R147, R108, c[0x0][0x1cc], R130, 0x1, P0 ;  /* 0x000073006c936a11 */ /* 0x000fe400000f0c82 */
[----:B------:R-:W-:Y:S01]  /*76f0*/  @P6 IADD3 R3, P4, R226, 0x40, RZ ;  /* 0x00000040e2036810 */ /* 0x000fe20007f9e0ff */
[----:B------:R-:W-:Y:S01]  /*7700*/  @P6 IMAD.IADD R108, R129, 0x1, R111 ;  /* 0x00000001816c6824 */ /* 0x000fe200078e026f */
[-C--:B------:R-:W-:Y:S01]  /*7710*/  @P6 IADD3 R137, P0, R140, R2.reuse, RZ ;  /* 0x000000028c896210 */ /* 0x080fe20007f1e0ff */
[C---:B------:R-:W-:Y:S03]  /*7720*/  HMMA.16816.F32 R32, R180.reuse, R138, R32 ;  /* 0x0000008ab420723c */ /* 0x040fe60000001820 */
[C---:B------:R-:W-:Y:S01]  /*7730*/  @P6 SHF.L.U64.HI R145, R128.reuse, 0x1, R108 ;  /* 0x0000000180916819 */ /* 0x040fe2000001026c */
[----:B------:R-:W-:Y:S01]  /*7740*/  @P6 IMAD.SHL.U32 R144, R128, 0x2, RZ ;  /* 0x0000000280906824 */ /* 0x000fe200078e00ff */
[----:B------:R-:W-:Y:S01]  /*7750*/  @P6 IADD3 R111, P5, R3, R2, RZ ;  /* 0x00000002036f6210 */ /* 0x000fe20007fbe0ff */
[----:B------:R-:W1:Y:S01]  /*7760*/  LDSM.16.M88.4 R128, [R190+0x5800] ;  /* 0x00580000be80783b */ /* 0x000e620000000200 */
[----:B------:R-:W-:Y:S01]  /*7770*/  @P6 IMAD.X R108, RZ, RZ, R229, P4 ;  /* 0x000000ffff6c6224 */ /* 0x000fe200020e06e5 */
[----:B------:R-:W-:Y:S04]  /*7780*/  DEPBAR.LE SB0, 0x0 ;  /* 0x000080000000791a */ /* 0x000fe80000000000 */
[----:B------:R-:W-:Y:S01]  /*7790*/  BAR.SYNC.DEFER_BLOCKING 0x0 ;  /* 0x0000000000007b1d */ /* 0x000fe20000010000 */
[C---:B------:R-:W-:Y:S01]  /*77a0*/  @P6 IADD3 R136, P4, R137.reuse, R3, RZ ;  /* 0x0000000389886210 */ /* 0x040fe20007f9e0ff */
[C---:B------:R-:W-:Y:S01]  /*77b0*/  @P6 IMAD.X R2, R0.reuse, 0x1, R141, P0 ;  /* 0x0000000100026824 */ /* 0x040fe200000e068d */
[----:B------:R-:W-:Y:S01]  /*77c0*/  @P6 IADD3 R3, P0, R137, R226, RZ ;  /* 0x000000e289036210 */ /* 0x000fe20007f1e0ff */
[--C-:B------:R-:W-:Y:S01]  /*77d0*/  @P6 IMAD.X R0, R0, 0x1, R108.reuse, P5 ;  /* 0x0000000100006824 */ /* 0x100fe200028e066c */
[C---:B--2---:R-:W-:Y:S05]  /*77e0*/  HMMA.16816.F32 R36, R180.reuse, R132, R36 ;  /* 0x00000084b424723c */ /* 0x044fea0000001824 */
[C---:B------:R-:W-:Y:S01]  /*77f0*/  @P6 IMAD.X R108, R2.reuse, 0x1, R108, P4 ;  /* 0x00000001026c6824 */ /* 0x040fe200020e066c */
[----:B------:R-:W-:Y:S01]  /*7800*/  @P6 LEA R140, P4, R3, c[0x0][0x1c8], 0x1 ;  /* 0x00007200038c6a11 */ /* 0x000fe200078808ff */
[----:B------:R-:W-:Y:S01]  /*7810*/  @P6 IMAD.X R2, R2, 0x1, R229, P0 ;  /* 0x0000000102026824 */ /* 0x000fe200000e06e5 */
[C---:B------:R-:W-:Y:S01]  /*7820*/  @P6 LEA R138, P0, R136.reuse, c[0x0][0x1c8], 0x1 ;  /* 0x00007200888a6a11 */ /* 0x040fe200078008ff */
[C---:B------:R-:W-:Y:S03]  /*7830*/  HMMA.16816.F32 R40, R180.reuse, R134, R40 ;  /* 0x00000086b428723c */ /* 0x040fe60000001828 */
[----:B------:R-:W-:Y:S02]  /*7840*/  @P6 LEA.HI.X R139, R136, c[0x0][0x1cc], R108, 0x1, P0 ;  /* 0x00007300888b6a11 */ /* 0x000fe400000f0c6c */
[----:B------:R-:W-:Y:S02]  /*7850*/  @P6 ISETP.GE.AND P0, PT, R246, c[0x0][0x1d4], PT ;  /* 0x00007500f6006a0c */ /* 0x000fe40003f06270 */
[----:B------:R-:W-:Y:S02]  /*7860*/  @P6 LEA R142, P5, R111, c[0x0][0x1c8], 0x1 ;  /* 0x000072006f8e6a11 */ /* 0x000fe400078a08ff */
[----:B------:R-:W-:Y:S03]  /*7870*/  @P6 LEA.HI.X R141, R3, c[0x0][0x1cc], R2, 0x1, P4 ;  /* 0x00007300038d6a11 */ /* 0x000fe600020f0c02 */
[----:B------:R-:W-:Y:S02]  /*7880*/  @P6 IADD3 R132, P4, R144, c[0x0][0x1c8], RZ ;  /* 0x0000720090846a10 */ /* 0x000fe40007f9e0ff */
[----:B------:R-:W-:Y:S01]  /*7890*/  @P6 LEA.HI.X R143, R111, c[0x0][0x1cc], R0, 0x1, P5 ;  /* 0x000073006f8f6a11 */ /* 0x000fe200028f0c00 */
[----:B----4-:R-:W-:Y:S01]  /*78a0*/  IMAD.IADD R111, R212, 0x1, R214 ;  /* 0x00000001d46f7824 */ /* 0x010fe200078e02d6 */
[----:B------:R-:W-:Y:S02]  /*78b0*/  @P6 IADD3 R2, P5, R144, 0x80, RZ ;  /* 0x0000008090026810 */ /* 0x000fe40007fbe0ff */
[----:B------:R-:W-:Y:S01]  /*78c0*/  @P6 IADD3.X R133, R145, c[0x0][0x1cc], RZ, P4, !PT ;  /* 0x0000730091856a10 */ /* 0x000fe200027fe4ff */
[----:B------:R-:W-:Y:S01]  /*78d0*/  @P2 IMAD.HI.U32 R0, R111, c[0x0][0x2c8], RZ ;  /* 0x0000b2006f002a27 */ /* 0x000fe200078e00ff */
[----:B------:R-:W-:Y:S01]  /*78e0*/  @P6 IADD3 R2, P4, R2, c[0x0][0x1c8], RZ ;  /* 0x0000720002026a10 */ /* 0x000fe20007f9e0ff */
[C---:B-1----:R-:W-:Y:S02]  /*78f0*/  HMMA.16816.F32 R44, R180.reuse, R128, R44 ;  /* 0x00000080b42c723c */ /* 0x042fe4000000182c */
[----:B------:R-:W-:Y:S01]  /*7900*/  @!PT LDS RZ, [RZ] ;  /* 0x00000000fffff984 */ /* 0x000fe20000000800 */
[----:B------:R-:W-:Y:S01]  /*7910*/  @!PT LDS RZ, [RZ] ;  /* 0x00000000fffff984 */ /* 0x000fe20000000800 */
[----:B------:R-:W-:Y:S01]  /*7920*/  @!PT LDS RZ, [RZ] ;  /* 0x00000000fffff984 */ /* 0x000fe20000000800 */
[----:B------:R1:W-:Y:S01]  /*7930*/  @P6 LDGSTS.E.BYPASS.LTC128B.128 [R213+0x8100], [R132.64], !P0 ;  /* 0x0810000084d56fae */ /* 0x0003e2000c101d48 */
[----:B------:R-:W-:Y:S02]  /*7940*/  @P6 IADD3.X R3, RZ, c[0x0][0x1cc], R145, P4, P5 ;  /* 0x00007300ff036a10 */ /* 0x000fe400027ea491 */
[----:B------:R-:W-:Y:S03]  /*7950*/  @P2 SHF.R.U32.HI R111, RZ, c[0x0][0x2cc], R0 ;  /* 0x0000b300ff6f2a19 */ /* 0x000fe60000011600 */
[----:B------:R2:W-:Y:S01]  /*7960*/  @P6 LDGSTS.E.BYPASS.LTC128B.128 [R213+0xb100], [R2.64], !P3 ;  /* 0x0b10000002d56fae */ /* 0x0005e2000d901d48 */
[----:B------:R-:W-:Y:S04]  /*7970*/  HMMA.16816.F32 R48, R180, R130, R48 ;  /* 0x00000082b430723c */ /* 0x000fe80000001830 */
[----:B------:R1:W-:Y:S05]  /*7980*/  @P6 LDGSTS.E.BYPASS.LTC128B.128 [R213+0x9100], [R146.64], !P0 ;  /* 0x0910000092d56fae */ /* 0x0003ea000c101d48 */
[----:B------:R1:W-:Y:S05]  /*7990*/  @P6 LDGSTS.E.BYPASS.LTC128B.128 [R213+0xc100], [R142.64], !P3 ;  /* 0x0c1000008ed56fae */ /* 0x0003ea000d901d48 */
[----:B------:R1:W-:Y:S05]  /*79a0*/  @P6 LDGSTS.E.BYPASS.LTC128B.128 [R213+0xa100], [R140.64], !P0 ;  /* 0x0a1000008cd56fae */ /* 0x0003ea000c101d48 */
[----:B------:R1:W-:Y:S05]  /*79b0*/  @P6 LDGSTS.E.BYPASS.LTC128B.128 [R213+0xd100], [R138.64], !P3 ;  /* 0x0d1000008ad56fae */ /* 0x0003ea000d901d48 */
[----:B------:R-:W4:Y:S01]  /*79c0*/  SHFL.IDX PT, R108, R111, RZ, 0x1c1f ;  /* 0x001c1fff6f6c7589 */ /* 0x000f2200000e0000 */
[----:B--2---:R-:W-:Y:S04]  /*79d0*/  IMAD R3, R186, -0x60, RZ ;  /* 0xffffffa0ba037824 */ /* 0x004fe800078e02ff */
[----:B------:R-:W0:Y:S01]  /*79e0*/  LDGDEPBAR ;  /* 0x00000000000079af */ /* 0x000e220000000000 */
[----:B------:R-:W-:Y:S04]  /*79f0*/  IADD3 R0, -R187, 0x1, R3 ;  /* 0x00000001bb007810 */ /* 0x000fe80007ffe103 */
[----:B---3--:R-:W-:Y:S04]  /*7a00*/  IADD3 R0, -R159, R0, R162 ;  /* 0x000000009f007210 */ /* 0x008fe80007ffe1a2 */
[C---:B------:R-:W-:Y:S02]  /*7a10*/  IADD3 R129, R0.reuse, c[0x0][0x328], RZ ;  /* 0x0000ca0000817a10 */ /* 0x040fe40007ffe0ff */
[----:B------:R-:W-:Y:S03]  /*7a20*/  IADD3 R128, R0, UR4, RZ ;  /* 0x0000000400807c10 */ /* 0x000fe6000fffe0ff */
[----:B----4-:R-:W-:Y:S02]  /*7a30*/  IMAD.IADD R2, R129, 0x1, R108 ;  /* 0x0000000181027824 */ /* 0x010fe400078e026c */
[----:B------:R-:W-:Y:S01]  /*7a40*/  IMAD.IADD R0, R108, 0x1, R128 ;  /* 0x000000016c007824 */ /* 0x000fe200078e0280 */
[----:B------:R-:W-:-:S05]  /*7a50*/  @!P1 BRA `(.L_x_1898) ;  /* 0x0000018000009947 */ /* 0x000fca0003800000 */
[----:B-1----:R-:W-:Y:S01]  /*7a60*/  IADD3 R108, -R159, R162, R108 ;  /* 0x000000a29f6c7210 */ /* 0x002fe20007ffe16c */
        /* <DEDUP_REMOVED lines=12> */
.L_x_1900:
[----:B------:R-:W-:Y:S04]  /*7b30*/  MOV R130, c[0x0][0x32c] ;  /* 0x0000cb0000827a02 */ /* 0x000fe80000000f00 */
[----:B------:R-:W-:Y:S11]  /*7b40*/  ISETP.NE.AND P0, PT, R130, 0x1, PT ;  /* 0x000000018200780c */ /* 0x000ff60003f05270 */
[----:B------:R-:W-:Y:S02]  /*7b50*/  @!UPT UIADD3 URZ, URZ, URZ, URZ ;  /* 0x0000003f3f3ff290 */ /* 0x000fe4000fffe03f */
[----:B------:R-:W-:Y:S05]  /*7b60*/  @P0 IMAD.HI.U32 R130, R108, c[0x0][0x330], RZ ;  /* 0x0000cc006c820a27 */ /* 0x000fea00078e00ff */
[----:B------:R-:W-:Y:S02]  /*7b70*/  @P0 SHF.R.U32.HI R108, RZ, c[0x0][0x334], R130 ;  /* 0x0000cd00ff6c0a19 */ /* 0x000fe40000011682 */
.L_x_1901:
[----:B------:R-:W-:Y:S05]  /*7b80*/  BSYNC B0 ;  /* 0x0000000000007941 */ /* 0x000fea0003800000 */
.L_x_1899:
[----:B------:R-:W-:Y:S04]  /*7b90*/  IMAD.IADD R130, R3, 0x1, -R187 ;  /* 0x0000000103827824 */ /* 0x000fe800078e0abb */
[----:B------:R-:W-:Y:S05]  /*7ba0*/  IMAD R108, R108, c[0x0][0x32c], R130 ;  /* 0x0000cb006c6c7a24 */ /* 0x000fea00078e0282 */
[----:B------:R-:W-:Y:S02]  /*7bb0*/  IADD3 R130, R108, c[0x0][0x32c], RZ ;  /* 0x0000cb006c827a10 */ /* 0x000fe40007ffe0ff */
[----:B------:R-:W-:Y:S02]  /*7bc0*/  IMNMX R0, R0, R108, !PT ;  /* 0x0000006c00007217 */ /* 0x000fe40007800200 */
[----:B------:R-:W-:Y:S02]  /*7bd0*/  IMNMX R2, R2, R130, PT ;  /* 0x0000008202027217 */ /* 0x000fe40003800200 */
.L_x_1898:
[C---:B-1----:R-:W-:Y:S02]  /*7be0*/  ISETP.GE.AND P0, PT, R3.reuse, 0x2, PT ;  /* 0x000000020300780c */ /* 0x042fe40003f06270 */
[C---:B------:R-:W-:Y:S02]  /*7bf0*/  ISETP.GE.AND P4, PT, R3.reuse, 0x1, PT ;  /* 0x000000010300780c */ /* 0x040fe40003f86270 */
        /* <DEDUP_REMOVED lines=10> */
[----:B------:R-:W-:Y:S01]  /*7ca0*/  ISETP.LT.OR P0, PT, R2, 0x9, P0 ;  /* 0x000000090200780c */ /* 0x000fe20000701670 */
[----:B------:R-:W1:Y:S01]  /*7cb0*/  SHFL.IDX PT, R4, R111, 0x1, 0x1c1f ;  /* 0x003c1f006f047f89 */ /* 0x000e6200000e0000 */
[C---:B------:R-:W-:Y:S02]  /*7cc0*/  ISETP.GE.AND P4, PT, R3.reuse, 0xa, PT ;  /* 0x0000000a0300780c */ /* 0x040fe40003f86270 */
        /* <DEDUP_REMOVED lines=98> */
[----:B------:R-:W-:Y:S04]  /*82f0*/  ISETP.LT.OR P0, PT, R2, 0x59, P0 ;  /* 0x000000590200780c */ /* 0x000fe80000701670 */
        /* <DEDUP_REMOVED lines=20> */
.L_x_1904:
[----:B------:R-:W-:Y:S04]  /*8440*/  MOV R5, c[0x0][0x32c] ;  /* 0x0000cb0000057a02 */ /* 0x000fe80000000f00 */
[----:B------:R-:W-:Y:S11]  /*8450*/  ISETP.NE.AND P0, PT, R5, 0x1, PT ;  /* 0x000000010500780c */ /* 0x000ff60003f05270 */
[----:B------:R-:W-:Y:S02]  /*8460*/  @!UPT UIADD3 URZ, URZ, URZ, URZ ;  /* 0x0000003f3f3ff290 */ /* 0x000fe4000fffe03f */
[----:B------:R-:W-:Y:S05]  /*8470*/  @P0 IMAD.HI.U32 R5, R4, c[0x0][0x330], RZ ;  /* 0x0000cc0004050a27 */ /* 0x000fea00078e00ff */
[----:B------:R-:W-:Y:S02]  /*8480*/  @P0 SHF.R.U32.HI R4, RZ, c[0x0][0x334], R5 ;  /* 0x0000cd00ff040a19 */ /* 0x000fe40000011605 */
.L_x_1905:
[----:B------:R-:W-:Y:S05]  /*8490*/  BSYNC B0 ;  /* 0x0000000000007941 */ /* 0x000fea0003800000 */
.L_x_1903:
[----:B------:R-:W-:Y:S04]  /*84a0*/  IMAD.IADD R3, R3, 0x1, -R187 ;  /* 0x0000000103037824 */ /* 0x000fe800078e0abb */
[----:B------:R-:W-:Y:S05]  /*84b0*/  IMAD R3, R4, c[0x0][0x32c], R3 ;  /* 0x0000cb0004037a24 */ /* 0x000fea00078e0203 */
[----:B------:R-:W-:Y:S02]  /*84c0*/  IADD3 R4, R3, c[0x0][0x32c], RZ ;  /* 0x0000cb0003047a10 */ /* 0x000fe40007ffe0ff */
[----:B------:R-:W-:Y:S02]  /*84d0*/  IMNMX R0, R0, R3, !PT ;  /* 0x0000000300007217 */ /* 0x000fe40007800200 */
[----:B------:R-:W-:Y:S02]  /*84e0*/  IMNMX R2, R2, R4, PT ;  /* 0x0000000402027217 */ /* 0x000fe40003800200 */
.L_x_1902:
        /* <DEDUP_REMOVED lines=87> */
[----:B------:R-:W-:Y:S02]  /*8a60*/  ISETP.GT.AND P0, PT, R0, 0x30, !P0 ;  /* 0x000000300000780c */ /* 0x000fe40004704270 */
[C---:B------:R-:W-:Y:S02]  /*8a70*/  ISETP.LT.OR P6, PT, R2.reuse, 0x52, P6 ;  /* 0x000000520200780c */ /* 0x040fe400037c1670 */
[----:B------:R-:W-:Y:S02]  /*8a80*/  ISETP.LT.OR P0, PT, R2, 0x31, P0 ;  /* 0x000000310200780c */ /* 0x000fe40000701670 */
[----:B------:R-:W-:Y:S02]  /*8a90*/  ISETP.GT.AND P5, PT, R0, 0x58, !P5 ;  /* 0x000000580000780c */ /* 0x000fe40006fa4270 */
[----:B------:R-:W-:Y:S02]  /*8aa0*/  FSEL R142, R30, -INF , !P0 ;  /* 0xff8000001e8e7808 */ /* 0x000fe40004000000 */
[----:B------:R-:W-:Y:S02]  /*8ab0*/  ISETP.NE.AND P0, PT, R25, RZ, PT ;  /* 0x000000ff1900720c */ /* 0x000fe40003f05270 */
[----:B------:R-:W-:Y:S02]  /*8ac0*/  FMNMX.FTZ R4, R142, R4, !PT ;  /* 0x000000048e047209 */ /* 0x000fe40007810000 */
[----:B------:R-:W-:Y:S02]  /*8ad0*/  ISETP.GT.AND P0, PT, R0, 0x31, !P0 ;  /* 0x000000310000780c */ /* 0x000fe40004704270 */
[----:B------:R-:W-:Y:S02]  /*8ae0*/  FSEL R217, R47, -INF , !P6 ;  /* 0xff8000002fd97808 */ /* 0x000fe40007000000 */
[----:B------:R-:W-:Y:S02]  /*8af0*/  ISETP.LT.OR P0, PT, R2, 0x32, P0 ;  /* 0x000000320200780c */ /* 0x000fe40000701670 */
[----:B-1----:R-:W-:Y:S02]  /*8b00*/  FMNMX.FTZ R3, R3, R5, !PT ;  /* 0x0000000503037209 */ /* 0x002fe40007810000 */
        /* <DEDUP_REMOVED lines=12> */
[C---:B------:R-:W-:Y:S02]  /*8bd0*/  ISETP.LT.OR P0, PT, R2.reuse, 0x3a, P0 ;  /* 0x0000003a0200780c */ /* 0x040fe40000701670 */
[----:B------:R-:W-:Y:S02]  /*8be0*/  ISETP.LT.OR P4, PT, R2, 0x5a, P4 ;  /* 0x0000005a0200780c */ /* 0x000fe40002781670 */
[----:B------:R-:W-:Y:S02]  /*8bf0*/  FSEL R159, R35, -INF , !P0 ;  /* 0xff800000239f7808 */ /* 0x000fe40004000000 */
[----:B------:R-:W-:Y:S02]  /*8c00*/  ISETP.NE.AND P0, PT, R20, RZ, PT ;  /* 0x000000ff1400720c */ /* 0x000fe40003f05270 */
[----:B------:R-:W-:Y:S01]  /*8c10*/  FMNMX.FTZ R4, R159, R4, !PT ;  /* 0x000000049f047209 */ /* 0x000fe20007810000 */
[----:B------:R-:W-:Y:S01]  /*8c20*/  LDSM.16.MT88.4 R20, [R192] ;  /* 0x00000000c014783b */ /* 0x000fe20000004200 */
        /* <DEDUP_REMOVED lines=9> */
[----:B------:R-:W-:Y:S01]  /*8cc0*/  ISETP.NE.AND P0, PT, R16, RZ, PT ;  /* 0x000000ff1000720c */ /* 0x000fe20003f05270 */
[----:B------:R-:W-:Y:S01]  /*8cd0*/  LDSM.16.MT88.4 R36, [R207] ;  /* 0x00000000cf24783b */ /* 0x000fe20000004200 */
[----:B------:R-:W-:Y:S02]  /*8ce0*/  FMNMX.FTZ R4, R163, R4, !PT ;  /* 0x00000004a3047209 */ /* 0x000fe40007810000 */
[----:B------:R-:W-:Y:S04]  /*8cf0*/  ISETP.GT.AND P0, PT, R0, 0x48, !P0 ;  /* 0x000000480000780c */ /* 0x000fe80004704270 */
        /* <DEDUP_REMOVED lines=8> */
[----:B------:R-:W-:Y:S01]  /*8d80*/  FMNMX.FTZ R4, R187, R4, !PT ;  /* 0x00000004bb047209 */ /* 0x000fe20007810000 */
[----:B------:R-:W-:Y:S01]  /*8d90*/  LDSM.16.MT88.4 R12, [R188] ;  /* 0x00000000bc0c783b */ /* 0x000fe20000004200 */
[----:B------:R-:W-:Y:S04]  /*8da0*/  ISETP.GT.AND P0, PT, R0, 0x50, !P0 ;  /* 0x000000500000780c */ /* 0x000fe80004704270 */
[----:B------:R-:W-:Y:S04]  /*8db0*/  ISETP.LT.OR P0, PT, R2, 0x51, P0 ;  /* 0x000000510200780c */ /* 0x000fe80000701670 */
[----:B------:R-:W-:Y:S02]  /*8dc0*/  FSEL R216, R46, -INF , !P0 ;  /* 0xff8000002ed87808 */ /* 0x000fe40004000000 */
[----:B------:R-:W-:Y:S02]  /*8dd0*/  LDSM.16.MT88.4 R44, [R188+0x3000] ;  /* 0x00300000bc2c783b */ /* 0x000fe40000004200 */
[----:B------:R-:W-:Y:S04]  /*8de0*/  FMNMX.FTZ R0, R216, R4, !PT ;  /* 0x00000004d8007209 */ /* 0x000fe80007810000 */
[----:B------:R-:W-:Y:S02]  /*8df0*/  FMNMX.FTZ R0, R217, R0, !PT ;  /* 0x00000000d9007209 */ /* 0x000fe40007810000 */
[----:B------:R-:W1:Y:S02]  /*8e00*/  SHFL.BFLY PT, R4, R3, 0x1, 0x1f ;  /* 0x0c201f0003047f89 */ /* 0x000e6400000e0000 */
[----:B------:R-:W-:Y:S04]  /*8e10*/  FMNMX.FTZ R0, R218, R0, !PT ;  /* 0x00000000da007209 */ /* 0x000fe80007810000 */
[----:B------:R-:W-:Y:S05]  /*8e20*/  FMNMX.FTZ R0, R111, R0, !PT ;  /* 0x000000006f007209 */ /* 0x000fea0007810000 */
[----:B------:R-:W2:Y:S01]  /*8e30*/  SHFL.BFLY PT, R2, R0, 0x2, 0x1f ;  /* 0x0c401f0000027f89 */ /* 0x000ea200000e0000 */
[----:B-1----:R-:W-:Y:S04]  /*8e40*/  FMNMX.FTZ R108, R3, R4, !PT ;  /* 0x00000004036c7209 */ /* 0x002fe80007810000 */
[C---:B------:R-:W-:Y:S01]  /*8e50*/  FSETP.NEU.FTZ.AND P0, PT, R108.reuse, -INF , PT ;  /* 0xff8000006c00780b */ /* 0x040fe20003f1d000 */
[----:B------:R-:W-:Y:S05]  /*8e60*/  FMUL.FTZ R3, R108, c[0x0][0x2d0] ;  /* 0x0000b4006c037a20 */ /* 0x000fea0000410000 */
[----:B------:R-:W-:Y:S02]  /*8e70*/  FSEL R132, R3, RZ, P0 ;  /* 0x000000ff03847208 */ /* 0x000fe40000000000 */
[----:B--2---:R-:W-:Y:S03]  /*8e80*/  FMNMX.FTZ R2, R0, R2, !PT ;  /* 0x0000000200027209 */ /* 0x004fe60007810000 */
[--C-:B------:R-:W-:Y:S02]  /*8e90*/  FFMA.FTZ R0, R130, c[0x0][0x2d0], -R132.reuse ;  /* 0x0000b40082007a23 */ /* 0x100fe40000010884 */
[----:B------:R-:W1:Y:S01]  /*8ea0*/  SHFL.BFLY PT, R3, R2, 0x1, 0x1f ;  /* 0x0c201f0002037f89 */ /* 0x000e6200000e0000 */
[--C-:B------:R-:W-:Y:S01]  /*8eb0*/  FFMA.FTZ R4, R9, c[0x0][0x2d0], -R132.reuse ;  /* 0x0000b40009047a23 */ /* 0x100fe20000010884 */
[----:B------:R2:W-:Y:S01]  /*8ec0*/  MUFU.EX2 R252, R0 ;  /* 0x0000000000fc7308 */ /* 0x0005e20000000800 */
[--C-:B------:R-:W-:Y:S02]  /*8ed0*/  FFMA.FTZ R40, R146, c[0x0][0x2d0], -R132.reuse ;  /* 0x0000b40092287a23 */ /* 0x100fe40000010884 */
[--C-:B------:R-:W-:Y:S07]  /*8ee0*/  FFMA.FTZ R48, R148, c[0x0][0x2d0], -R132.reuse ;  /* 0x0000b40094307a23 */ /* 0x100fee0000010884 */
[----:B------:R3:W-:Y:S10]  /*8ef0*/  MUFU.EX2 R28, R4 ;  /* 0x00000004001c7308 */ /* 0x0007f40000000800 */
[----:B------:R-:W-:Y:S01]  /*8f00*/  MUFU.EX2 R244, R40 ;  /* 0x0000002800f47308 */ /* 0x000fe20000000800 */
[----:B-1----:R-:W-:Y:S01]  /*8f10*/  FMNMX.FTZ R3, R2, R3, !PT ;  /* 0x0000000302037209 */ /* 0x002fe20007810000 */
[--C-:B--2---:R-:W-:Y:S08]  /*8f20*/  FFMA.FTZ R0, R133, c[0x0][0x2d0], -R132.reuse ;  /* 0x0000b40085007a23 */ /* 0x104ff00000010884 */
[----:B------:R1:W2:Y:S01]  /*8f30*/  MUFU.EX2 R133, R0 ;  /* 0x0000000000857308 */ /* 0x0002a20000000800 */
[----:B---3--:R-:W-:Y:S09]  /*8f40*/  FMUL.FTZ R4, R3, c[0x0][0x2d0] ;  /* 0x0000b40003047a20 */ /* 0x008ff20000410000 */
[----:B------:R-:W-:Y:S01]  /*8f50*/  MUFU.EX2 R242, R48 ;  /* 0x0000003000f27308 */ /* 0x000fe20000000800 */
[----:B-1----:R-:W-:Y:S01]  /*8f60*/  FFMA.FTZ R0, R131, c[0x0][0x2d0], -R132 ;  /* 0x0000b40083007a23 */ /* 0x002fe20000010884 */
[----:B--2---:R-:W-:Y:S08]  /*8f70*/  F2FP.PACK_AB R128, R133, R252 ;  /* 0x000000fc8580723e */ /* 0x004ff000000000ff */
[----:B------:R1:W-:Y:S02]  /*8f80*/  MUFU.EX2 R29, R0 ;  /* 0x00000000001d7308 */ /* 0x0003e40000000800 */
[----:B-1----:R-:W-:Y:S02]  /*8f90*/  FSEL R0, R108, RZ, P0 ;  /* 0x000000ff6c007208 */ /* 0x002fe40000000000 */
[----:B------:R-:W-:Y:S03]  /*8fa0*/  FSETP.NEU.FTZ.AND P0, PT, R3, -INF , PT ;  /* 0xff8000000300780b */ /* 0x000fe60003f1d000 */
[----:B------:R-:W-:Y:S01]  /*8fb0*/  FADD.FTZ R0, -R0, R109 ;  /* 0x0000006d00007221 */ /* 0x000fe20000010100 */
[----:B------:R-:W-:Y:S03]  /*8fc0*/  FSEL R109, R4, RZ, P0 ;  /* 0x000000ff046d7208 */ /* 0x000fe60000000000 */
[----:B------:R-:W-:Y:S02]  /*8fd0*/  FMUL.FTZ R0, R0, c[0x0][0x2d0] ;  /* 0x0000b40000007a20 */ /* 0x000fe40000410000 */
[--C-:B------:R-:W-:Y:S02]  /*8fe0*/  FFMA.FTZ R4, R6, c[0x0][0x2d0], -R109.reuse ;  /* 0x0000b40006047a23 */ /* 0x100fe4000001086d */
[----:B------:R1:W2:Y:S10]  /*8ff0*/  MUFU.EX2 R2, R0 ;  /* 0x0000000000027308 */ /* 0x0002b40000000800 */
[----:B------:R3:W-:Y:S01]  /*9000*/  MUFU.EX2 R251, R4 ;  /* 0x0000000400fb7308 */ /* 0x0007e20000000800 */
[--C-:B-1----:R-:W-:Y:S02]  /*9010*/  FFMA.FTZ R0, R8, c[0x0][0x2d0], -R109.reuse ;  /* 0x0000b40008007a23 */ /* 0x102fe4000001086d */
[C---:B--2---:R-:W-:Y:S07]  /*9020*/  FMUL.FTZ R5, R2.reuse, R113 ;  /* 0x0000007102057220 */ /* 0x044fee0000410000 */
[----:B------:R1:W2:Y:S01]  /*9030*/  MUFU.EX2 R250, R0 ;  /* 0x0000000000fa7308 */ /* 0x0002a20000000800 */
[C---:B------:R-:W-:Y:S02]  /*9040*/  FMUL.FTZ R8, R2.reuse, R116 ;  /* 0x0000007402087220 */ /* 0x040fe40000410000 */
[C---:B------:R-:W-:Y:S02]  /*9050*/  FMUL.FTZ R9, R2.reuse, R117 ;  /* 0x0000007502097220 */ /* 0x040fe40000410000 */
[C---:B------:R-:W-:Y:S02]  /*9060*/  FMUL.FTZ R16, R2.reuse, R72 ;  /* 0x0000004802107220 */ /* 0x040fe40000410000 */
[--C-:B---3--:R-:W-:Y:S02]  /*9070*/  FFMA.FTZ R4, R11, c[0x0][0x2d0], -R109.reuse ;  /* 0x0000b4000b047a23 */ /* 0x108fe4000001086d */
[C---:B------:R-:W-:Y:S02]  /*9080*/  FMUL.FTZ R17, R2.reuse, R73 ;  /* 0x0000004902117220 */ /* 0x040fe40000410000 */
[----:B------:R3:W-:Y:S01]  /*9090*/  MUFU.EX2 R248, R4 ;  /* 0x0000000400f87308 */ /* 0x0007e20000000800 */
[C---:B------:R-:W-:Y:S02]  /*90a0*/  FMUL.FTZ R24, R2.reuse, R80 ;  /* 0x0000005002187220 */ /* 0x040fe40000410000 */
[C---:B------:R-:W-:Y:S02]  /*90b0*/  FMUL.FTZ R25, R2.reuse, R81 ;  /* 0x0000005102197220 */ /* 0x040fe40000410000 */
[C---:B------:R-:W-:Y:S02]  /*90c0*/  FMUL.FTZ R32, R2.reuse, R88 ;  /* 0x0000005802207220 */ /* 0x040fe40000410000 */
[C---:B------:R-:W-:Y:S02]  /*90d0*/  FMUL.FTZ R33, R2.reuse, R89 ;  /* 0x0000005902217220 */ /* 0x040fe40000410000 */
[C---:B------:R-:W-:Y:S02]  /*90e0*/  FMUL.FTZ R40, R2.reuse, R96 ;  /* 0x0000006002287220 */ /* 0x040fe40000410000 */
[----:B------:R-:W-:Y:S02]  /*90f0*/  FMUL.FTZ R41, R2, R97 ;  /* 0x0000006102297220 */ /* 0x000fe40000410000 */
[----:B-1----:R-:W-:Y:S01]  /*9100*/  FFMA.FTZ R0, R7, c[0x0][0x2d0], -R109 ;  /* 0x0000b40007007a23 */ /* 0x002fe2000001086d */
[----:B--2---:R-:W-:Y:S01]  /*9110*/  F2FP.PACK_AB R129, R250, R251 ;  /* 0x000000fbfa81723e */ /* 0x004fe200000000ff */
[C---:B------:R-:W-:Y:S02]  /*9120*/  FMUL.FTZ R48, R2.reuse, R104 ;  /* 0x0000006802307220 */ /* 0x040fe40000410000 */
[----:B------:R1:W2:Y:S01]  /*9130*/  MUFU.EX2 R249, R0 ;  /* 0x0000000000f97308 */ /* 0x0002a20000000800 */
[C---:B------:R-:W-:Y:S01]  /*9140*/  FMUL.FTZ R49, R2.reuse, R105 ;  /* 0x0000006902317220 */ /* 0x040fe20000410000 */
[----:B------:R-:W4:Y:S01]  /*9150*/  LDL.LU R104, [R1] ;  /* 0x0000000001687983 */ /* 0x000f220000300800 */
[C---:B------:R-:W-:Y:S02]  /*9160*/  FMUL.FTZ R52, R2.reuse, R52 ;  /* 0x0000003402347220 */ /* 0x040fe40000410000 */
[C---:B------:R-:W-:Y:S02]  /*9170*/  FMUL.FTZ R53, R2.reuse, R53 ;  /* 0x0000003502357220 */ /* 0x040fe40000410000 */
[C---:B---3--:R-:W-:Y:S02]  /*9180*/  FMUL.FTZ R4, R2.reuse, R112 ;  /* 0x0000007002047220 */ /* 0x048fe40000410000 */
[----:B------:R-:W-:Y:S02]  /*9190*/  IMAD.MOV.U32 R112, RZ, RZ, R28 ;  /* 0x000000ffff707224 */ /* 0x000fe400078e001c */
[C---:B------:R-:W-:Y:S02]  /*91a0*/  FMUL.FTZ R56, R2.reuse, R56 ;  /* 0x0000003802387220 */ /* 0x040fe40000410000 */
[C---:B------:R-:W-:Y:S02]  /*91b0*/  FMUL.FTZ R57, R2.reuse, R57 ;  /* 0x0000003902397220 */ /* 0x040fe40000410000 */
[C---:B------:R-:W-:Y:S02]  /*91c0*/  FMUL.FTZ R60, R2.reuse, R60 ;  /* 0x0000003c023c7220 */ /* 0x040fe40000410000 */
[C---:B------:R-:W-:Y:S02]  /*91d0*/  FMUL.FTZ R61, R2.reuse, R61 ;  /* 0x0000003d023d7220 */ /* 0x040fe40000410000 */
[C---:B------:R-:W-:Y:S02]  /*91e0*/  FMUL.FTZ R64, R2.reuse, R64 ;  /* 0x0000004002407220 */ /* 0x040fe40000410000 */
[----:B------:R-:W-:Y:S01]  /*91f0*/  FMUL.FTZ R65, R2, R65 ;  /* 0x0000004102417220 */ /* 0x000fe20000410000 */
[----:B-1----:R-:W-:Y:S02]  /*9200*/  FSEL R0, R3, RZ, P0 ;  /* 0x000000ff03007208 */ /* 0x002fe40000000000 */
[----:B--2---:R-:W-:Y:S03]  /*9210*/  F2FP.PACK_AB R131, R248, R249 ;  /* 0x000000f9f883723e */ /* 0x004fe600000000ff */
[----:B------:R-:W-:Y:S02]  /*9220*/  FADD.FTZ R0, -R0, R110 ;  /* 0x0000006e00007221 */ /* 0x000fe40000010100 */
[----:B------:R-:W-:Y:S02]  /*9230*/  IMAD.MOV.U32 R110, RZ, RZ, R29 ;  /* 0x000000ffff6e7224 */ /* 0x000fe400078e001d */
[----:B------:R-:W-:Y:S03]  /*9240*/  FMUL.FTZ R0, R0, c[0x0][0x2d0] ;  /* 0x0000b40000007a20 */ /* 0x000fe60000410000 */
[----:B------:R-:W-:Y:S02]  /*9250*/  F2FP.PACK_AB R130, R28, R110 ;  /* 0x0000006e1c82723e */ /* 0x000fe400000000ff */
[----:B------:R-:W1:Y:S01]  /*9260*/  LDSM.16.MT88.4 R28, [R191] ;  /* 0x00000000bf1c783b */ /* 0x000e620000004200 */
[----:B------:R-:W2:Y:S02]  /*9270*/  MUFU.EX2 R0, R0 ;  /* 0x0000000000007308 */ /* 0x000ea40000000800 */
[C---:B--2---:R-:W-:Y:S02]  /*9280*/  FMUL.FTZ R6, R0.reuse, R114 ;  /* 0x0000007200067220 */ /* 0x044fe40000410000 */
[C---:B------:R-:W-:Y:S02]  /*9290*/  FMUL.FTZ R7, R0.reuse, R115 ;  /* 0x0000007300077220 */ /* 0x040fe40000410000 */
[C---:B------:R-:W-:Y:S02]  /*92a0*/  FMUL.FTZ R10, R0.reuse, R118 ;  /* 0x00000076000a7220 */ /* 0x040fe40000410000 */
[C---:B------:R-:W-:Y:S02]  /*92b0*/  FMUL.FTZ R11, R0.reuse, R119 ;  /* 0x00000077000b7220 */ /* 0x040fe40000410000 */
[----:B------:R-:W-:Y:S01]  /*92c0*/  LDSM.16.MT88.4 R116, [R188+0x2800] ;  /* 0x00280000bc74783b */ /* 0x000fe20000004200 */
[C---:B------:R-:W-:Y:S05]  /*92d0*/  HMMA.16816.F32 R4, R128.reuse, R12, R4 ;  /* 0x0000000c8004723c */ /* 0x040fea0000001804 */
        /* <DEDUP_REMOVED lines=10> */
[----:B------:R-:W2:Y:S01]  /*9380*/  LDSM.16.MT88.4 R68, [R192+0x3000] ;  /* 0x00300000c044783b */ /* 0x000ea20000004200 */
        /* <DEDUP_REMOVED lines=8> */
[C---:B------:R-:W-:Y:S01]  /*9410*/  FMUL.FTZ R43, R0.reuse, R99 ;  /* 0x00000063002b7220 */ /* 0x040fe20000410000 */
[----:B------:R-:W-:Y:S01]  /*9420*/  LDSM.16.MT88.4 R88, [R194+0x800] ;  /* 0x00080000c258783b */ /* 0x000fe20000004200 */
[C---:B------:R-:W-:Y:S04]  /*9430*/  FMUL.FTZ R22, R0.reuse, R78 ;  /* 0x0000004e00167220 */ /* 0x040fe80000410000 */
[C---:B------:R-:W-:Y:S02]  /*9440*/  FMUL.FTZ R23, R0.reuse, R79 ;  /* 0x0000004f00177220 */ /* 0x040fe40000410000 */
[C---:B------:R-:W-:Y:S01]  /*9450*/  FMUL.FTZ R50, R0.reuse, R106 ;  /* 0x0000006a00327220 */ /* 0x040fe20000410000 */
[----:B------:R-:W3:Y:S01]  /*9460*/  LDSM.16.MT88.4 R76, [R194+0x3000] ;  /* 0x00300000c24c783b */ /* 0x000ee20000004200 */
[C---:B------:R-:W-:Y:S02]  /*9470*/  FMUL.FTZ R51, R0.reuse, R107 ;  /* 0x0000006b00337220 */ /* 0x040fe40000410000 */
[C---:B------:R-:W-:Y:S01]  /*9480*/  FMUL.FTZ R54, R0.reuse, R54 ;  /* 0x0000003600367220 */ /* 0x040fe20000410000 */
[C---:B-1----:R-:W-:Y:S03]  /*9490*/  HMMA.16816.F32 R20, R128.reuse, R28, R20 ;  /* 0x0000001c8014723c */ /* 0x042fe60000001814 */
[C---:B------:R-:W-:Y:S01]  /*94a0*/  FMUL.FTZ R55, R0.reuse, R55 ;  /* 0x0000003700377220 */ /* 0x040fe20000410000 */
[----:B------:R-:W-:Y:S01]  /*94b0*/  LDSM.16.MT88.4 R96, [R194+0x2800] ;  /* 0x00280000c260783b */ /* 0x000fe20000004200 */
        /* <DEDUP_REMOVED lines=11> */
[C---:B------:R-:W-:Y:S02]  /*9570*/  FMUL.FTZ R66, R0.reuse, R66 ;  /* 0x0000004200427220 */ /* 0x040fe40000410000 */
[----:B------:R-:W-:Y:S02]  /*9580*/  FMUL.FTZ R67, R0, R67 ;  /* 0x0000004300437220 */ /* 0x000fe40000410000 */
[--C-:B------:R-:W-:Y:S01]  /*9590*/  FFMA.FTZ R36, R145, c[0x0][0x2d0], -R132.reuse ;  /* 0x0000b40091247a23 */ /* 0x100fe20000010884 */
[C---:B------:R-:W-:Y:S03]  /*95a0*/  HMMA.16816.F32 R32, R128.reuse, R38, R32 ;  /* 0x000000268020723c */ /* 0x040fe60000001820 */
[----:B------:R1:W-:Y:S01]  /*95b0*/  MUFU.EX2 R245, R36 ;  /* 0x0000002400f57308 */ /* 0x0003e20000000800 */
[----:B------:R-:W-:Y:S03]  /*95c0*/  FMUL.FTZ R37, R2, R93 ;  /* 0x0000005d02257220 */ /* 0x000fe60000410000 */
[C---:B------:R-:W-:Y:S02]  /*95d0*/  FMUL.FTZ R38, R0.reuse, R94 ;  /* 0x0000005e00267220 */ /* 0x040fe40000410000 */
[----:B------:R-:W-:Y:S03]  /*95e0*/  FMUL.FTZ R39, R0, R95 ;  /* 0x0000005f00277220 */ /* 0x000fe60000410000 */
[C---:B-1----:R-:W-:Y:S02]  /*95f0*/  FMUL.FTZ R36, R2.reuse, R92 ;  /* 0x0000005c02247220 */ /* 0x042fe40000410000 */
[----:B------:R-:W-:Y:S05]  /*9600*/  LDSM.16.MT88.4 R92, [R194+0x4800] ;  /* 0x00480000c25c783b */ /* 0x000fea0000004200 */
[C---:B------:R-:W-:Y:S07]  /*9610*/  HMMA.16816.F32 R36, R128.reuse, R44, R36 ;  /* 0x0000002c8024723c */ /* 0x040fee0000001824 */
[--C-:B------:R-:W-:Y:S01]  /*9620*/  FFMA.FTZ R44, R147, c[0x0][0x2d0], -R132.reuse ;  /* 0x0000b400932c7a23 */ /* 0x100fe20000010884 */
[C---:B------:R-:W-:Y:S03]  /*9630*/  HMMA.16816.F32 R40, R128.reuse, R46, R40 ;  /* 0x0000002e8028723c */ /* 0x040fe60000001828 */
[----:B------:R1:W5:Y:S01]  /*9640*/  MUFU.EX2 R243, R44 ;  /* 0x0000002c00f37308 */ /* 0x0003620000000800 */
[----:B------:R-:W-:Y:S03]  /*9650*/  FMUL.FTZ R45, R2, R101 ;  /* 0x00000065022d7220 */ /* 0x000fe60000410000 */
[C---:B------:R-:W-:Y:S02]  /*9660*/  FMUL.FTZ R46, R0.reuse, R102 ;  /* 0x00000066002e7220 */ /* 0x040fe40000410000 */
[----:B------:R-:W-:Y:S03]  /*9670*/  FMUL.FTZ R47, R0, R103 ;  /* 0x00000067002f7220 */ /* 0x000fe60000410000 */
[----:B-1----:R-:W-:Y:S02]  /*9680*/  FMUL.FTZ R44, R2, R100 ;  /* 0x00000064022c7220 */ /* 0x002fe40000410000 */
[----:B------:R-:W-:Y:S05]  /*9690*/  LDSM.16.MT88.4 R100, [R188+0x5800] ;  /* 0x00580000bc64783b */ /* 0x000fea0000004200 */
[C---:B--2---:R-:W-:Y:S07]  /*96a0*/  HMMA.16816.F32 R44, R128.reuse, R68, R44 ;  /* 0x00000044802c723c */ /* 0x044fee000000182c */
[--C-:B------:R-:W-:Y:S01]  /*96b0*/  FFMA.FTZ R68, R140, c[0x0][0x2d0], -R109.reuse ;  /* 0x0000b4008c447a23 */ /* 0x100fe2000001086d */
[C---:B------:R-:W-:Y:S03]  /*96c0*/  HMMA.16816.F32 R48, R128.reuse, R70, R48 ;  /* 0x000000468030723c */ /* 0x040fe60000001830 */
[----:B------:R1:W-:Y:S04]  /*96d0*/  MUFU.EX2 R241, R68 ;  /* 0x0000004400f17308 */ /* 0x0003e80000000800 */
[----:B-----5:R-:W-:Y:S01]  /*96e0*/  F2FP.PACK_AB R70, R242, R243 ;  /* 0x000000f3f246723e */ /* 0x020fe200000000ff */
[C---:B------:R-:W-:Y:S08]  /*96f0*/  HMMA.16816.F32 R52, R128.reuse, R72, R52 ;  /* 0x000000488034723c */ /* 0x040ff00000001834 */
[C---:B------:R-:W-:Y:S01]  /*9700*/  HMMA.16816.F32 R56, R128.reuse, R74, R56 ;  /* 0x0000004a8038723c */ /* 0x040fe20000001838 */
[----:B------:R-:W2:Y:S07]  /*9710*/  LDSM.16.MT88.4 R72, [R192+0x800] ;  /* 0x00080000c048783b */ /* 0x000eae0000004200 */
[C---:B---3--:R-:W-:Y:S04]  /*9720*/  HMMA.16816.F32 R60, R128.reuse, R76, R60 ;  /* 0x0000004c803c723c */ /* 0x048fe8000000183c */
[--C-:B-1----:R-:W-:Y:S04]  /*9730*/  FFMA.FTZ R68, R139, c[0x0][0x2d0], -R109.reuse ;  /* 0x0000b4008b447a23 */ /* 0x102fe8000001086d */
[----:B------:R-:W-:Y:S01]  /*9740*/  HMMA.16816.F32 R64, R128, R78, R64 ;  /* 0x0000004e8040723c */ /* 0x000fe20000001840 */
[----:B------:R1:W3:Y:S01]  /*9750*/  MUFU.EX2 R240, R68 ;  /* 0x0000004400f07308 */ /* 0x0002e20000000800 */
[----:B------:R-:W5:Y:S02]  /*9760*/  LDSM.16.MT88.4 R76, [R188+0x3800] ;  /* 0x00380000bc4c783b */ /* 0x000f640000004200 */
[--C-:B-1----:R-:W-:Y:S01]  /*9770*/  FFMA.FTZ R68, R138, c[0x0][0x2d0], -R109.reuse ;  /* 0x0000b4008a447a23 */ /* 0x102fe2000001086d */
[----:B---3--:R-:W-:Y:S06]  /*9780*/  F2FP.PACK_AB R69, R240, R241 ;  /* 0x000000f1f045723e */ /* 0x008fec00000000ff */
[----:B------:R1:W-:Y:S02]  /*9790*/  MUFU.EX2 R239, R68 ;  /* 0x0000004400ef7308 */ /* 0x0003e40000000800 */
[--C-:B-1----:R-:W-:Y:S08]  /*97a0*/  FFMA.FTZ R68, R137, c[0x0][0x2d0], -R109.reuse ;  /* 0x0000b40089447a23 */ /* 0x102ff0000001086d */
[----:B------:R1:W3:Y:S02]  /*97b0*/  MUFU.EX2 R238, R68 ;  /* 0x0000004400ee7308 */ /* 0x0002e40000000800 */
[----:B-1----:R-:W-:Y:S02]  /*97c0*/  F2FP.PACK_AB R68, R244, R245 ;  /* 0x000000f5f444723e */ /* 0x002fe400000000ff */
[----:B---3--:R-:W-:Y:S07]  /*97d0*/  F2FP.PACK_AB R71, R238, R239 ;  /* 0x000000efee47723e */ /* 0x008fee00000000ff */
[C---:B------:R-:W-:Y:S07]  /*97e0*/  HMMA.16816.F32 R4, R68.reuse, R80, R4 ;  /* 0x000000504404723c */ /* 0x040fee0000001804 */
[--C-:B------:R-:W-:Y:S01]  /*97f0*/  FFMA.FTZ R80, R149, c[0x0][0x2d0], -R132.reuse ;  /* 0x0000b40095507a23 */ /* 0x100fe20000010884 */
[C---:B------:R-:W-:Y:S03]  /*9800*/  HMMA.16816.F32 R8, R68.reuse, R82, R8 ;  /* 0x000000524408723c */ /* 0x040fe60000001808 */
[----:B------:R1:W-:Y:S05]  /*9810*/  MUFU.EX2 R236, R80 ;  /* 0x0000005000ec7308 */ /* 0x0003ea0000000800 */
[C---:B--2---:R-:W-:Y:S08]  /*9820*/  HMMA.16816.F32 R12, R68.reuse, R72, R12 ;  /* 0x00000048440c723c */ /* 0x044ff0000000180c */
[C---:B------:R-:W-:Y:S01]  /*9830*/  HMMA.16816.F32 R16, R68.reuse, R74, R16 ;  /* 0x0000004a4410723c */ /* 0x040fe20000001810 */
[----:B------:R-:W2:Y:S07]  /*9840*/  LDSM.16.MT88.4 R72, [R192+0x3800] ;  /* 0x00380000c048783b */ /* 0x000eae0000004200 */
[C---:B------:R-:W-:Y:S04]  /*9850*/  HMMA.16816.F32 R20, R68.reuse, R84, R20 ;  /* 0x000000544414723c */ /* 0x040fe80000001814 */
[--C-:B-1----:R-:W-:Y:S03]  /*9860*/  FFMA.FTZ R80, R150, c[0x0][0x2d0], -R132.reuse ;  /* 0x0000b40096507a23 */ /* 0x102fe60000010884 */
[--C-:B------:R-:W-:Y:S01]  /*9870*/  FFMA.FTZ R84, R151, c[0x0][0x2d0], -R132.reuse ;  /* 0x0000b40097547a23 */ /* 0x100fe20000010884 */
[C---:B------:R-:W-:Y:S01]  /*9880*/  HMMA.16816.F32 R24, R68.reuse, R86, R24 ;  /* 0x000000564418723c */ /* 0x040fe20000001818 */
[----:B------:R1:W3:Y:S07]  /*9890*/  MUFU.EX2 R237, R80 ;  /* 0x0000005000ed7308 */ /* 0x0002ee0000000800 */
[C---:B------:R-:W-:Y:S03]  /*98a0*/  HMMA.16816.F32 R28, R68.reuse, R88, R28 ;  /* 0x00000058441c723c */ /* 0x040fe6000000181c */
[----:B------:R2:W-:Y:S04]  /*98b0*/  MUFU.EX2 R235, R84 ;  /* 0x0000005400eb7308 */ /* 0x0005e80000000800 */
[--C-:B------:R-:W-:Y:S01]  /*98c0*/  FFMA.FTZ R88, R157, c[0x0][0x2d0], -R132.reuse ;  /* 0x0000b4009d587a23 */ /* 0x100fe20000010884 */
[C---:B------:R-:W-:Y:S05]  /*98d0*/  HMMA.16816.F32 R32, R68.reuse, R90, R32 ;  /* 0x0000005a4420723c */ /* 0x040fea0000001820 */
[----:B------:R3:W-:Y:S03]  /*98e0*/  MUFU.EX2 R157, R88 ;  /* 0x00000058009d7308 */ /* 0x0007e60000000800 */
[C---:B-----5:R-:W-:Y:S01]  /*98f0*/  HMMA.16816.F32 R36, R68.reuse, R76, R36 ;  /* 0x0000004c4424723c */ /* 0x060fe20000001824 */
[----:B-1----:R-:W1:Y:S06]  /*9900*/  LDSM.16.MT88.4 R80, [R191+0x3800] ;  /* 0x00380000bf50783b */ /* 0x002e6c0000004200 */
[--C-:B------:R-:W-:Y:S01]  /*9910*/  FFMA.FTZ R76, R136, c[0x0][0x2d0], -R109.reuse ;  /* 0x0000b400884c7a23 */ /* 0x100fe2000001086d */
[C---:B------:R-:W-:Y:S03]  /*9920*/  HMMA.16816.F32 R40, R68.reuse, R78, R40 ;  /* 0x0000004e4428723c */ /* 0x040fe60000001828 */
[----:B------:R5:W-:Y:S01]  /*9930*/  MUFU.EX2 R233, R76 ;  /* 0x0000004c00e97308 */ /* 0x000be20000000800 */
[--C-:B--2---:R-:W-:Y:S04]  /*9940*/  FFMA.FTZ R84, R156, c[0x0][0x2d0], -R132.reuse ;  /* 0x0000b4009c547a23 */ /* 0x104fe80000010884 */
[C---:B------:R-:W-:Y:S05]  /*9950*/  HMMA.16816.F32 R44, R68.reuse, R72, R44 ;  /* 0x00000048442c723c */ /* 0x040fea000000182c */
[----:B------:R2:W2:Y:S01]  /*9960*/  MUFU.EX2 R234, R84 ;  /* 0x0000005400ea7308 */ /* 0x0004a20000000800 */
[----:B---3--:R-:W-:Y:S01]  /*9970*/  LDSM.16.MT88.4 R88, [R194+0x4000] ;  /* 0x00400000c258783b */ /* 0x008fe20000004200 */
[--C-:B------:R-:W-:Y:S01]  /*9980*/  FFMA.FTZ R72, R134, c[0x0][0x2d0], -R109.reuse ;  /* 0x0000b40086487a23 */ /* 0x100fe2000001086d */
[C---:B------:R-:W-:Y:S07]  /*9990*/  HMMA.16816.F32 R48, R68.reuse, R74, R48 ;  /* 0x0000004a4430723c */ /* 0x040fee0000001830 */
[----:B------:R3:W-:Y:S01]  /*99a0*/  MUFU.EX2 R231, R72 ;  /* 0x0000004800e77308 */ /* 0x0007e20000000800 */
[--C-:B-----5:R-:W-:Y:S01]  /*99b0*/  FFMA.FTZ R76, R135, c[0x0][0x2d0], -R109.reuse ;  /* 0x0000b400874c7a23 */ /* 0x120fe2000001086d */
[C---:B-1----:R-:W-:Y:S08]  /*99c0*/  HMMA.16816.F32 R52, R68.reuse, R80, R52 ;  /* 0x000000504434723c */ /* 0x042ff00000001834 */
[----:B------:R1:W5:Y:S01]  /*99d0*/  MUFU.EX2 R232, R76 ;  /* 0x0000004c00e87308 */ /* 0x0003620000000800 */
[----:B--2---:R-:W2:Y:S01]  /*99e0*/  LDSM.16.MT88.4 R84, [R194+0x3800] ;  /* 0x00380000c254783b */ /* 0x004ea20000004200 */
[C---:B------:R-:W-:Y:S07]  /*99f0*/  HMMA.16816.F32 R56, R68.reuse, R82, R56 ;  /* 0x000000524438723c */ /* 0x040fee0000001838 */
[----:B------:R-:W-:Y:S08]  /*9a00*/  LDSM.16.MT88.4 R80, [R191+0x1000] ;  /* 0x00100000bf50783b */ /* 0x000ff00000004200 */
[----:B---3--:R-:W3:Y:S01]  /*9a10*/  LDSM.16.MT88.4 R72, [R188+0x1000] ;  /* 0x00100000bc48783b */ /* 0x008ee20000004200 */
[--C-:B-1----:R-:W-:Y:S04]  /*9a20*/  FFMA.FTZ R76, R141, c[0x0][0x2d0], -R109.reuse ;  /* 0x0000b4008d4c7a23 */ /* 0x102fe8000001086d */
[----:B------:R1:W1:Y:S01]  /*9a30*/  MUFU.EX2 R230, R76 ;  /* 0x0000004c00e67308 */ /* 0x0002620000000800 */
[C---:B--2---:R-:W-:Y:S08]  /*9a40*/  HMMA.16816.F32 R60, R68.reuse, R84, R60 ;  /* 0x00000054443c723c */ /* 0x044ff0000000183c */
[----:B------:R-:W-:Y:S01]  /*9a50*/  HMMA.16816.F32 R64, R68, R86, R64 ;  /* 0x000000564440723c */ /* 0x000fe20000001840 */
[----:B-1----:R-:W1:Y:S06]  /*9a60*/  LDSM.16.MT88.4 R76, [R192+0x1000] ;  /* 0x00100000c04c783b */ /* 0x002e6c0000004200 */
[----:B------:R-:W-:Y:S02]  /*9a70*/  F2FP.PACK_AB R68, R237, R236 ;  /* 0x000000eced44723e */ /* 0x000fe400000000ff */
[----:B------:R-:W-:Y:S01]  /*9a80*/  F2FP.PACK_AB R70, R234, R235 ;  /* 0x000000ebea46723e */ /* 0x000fe200000000ff */
[----:B------:R-:W2:Y:S02]  /*9a90*/  LDSM.16.MT88.4 R84, [R194+0x1000] ;  /* 0x00100000c254783b */ /* 0x000ea40000004200 */
[----:B-----5:R-:W-:Y:S02]  /*9aa0*/  F2FP.PACK_AB R69, R232, R233 ;  /* 0x000000e9e845723e */ /* 0x020fe400000000ff */
[----:B------:R-:W-:Y:S07]  /*9ab0*/  F2FP.PACK_AB R71, R230, R231 ;  /* 0x000000e7e647723e */ /* 0x000fee00000000ff */
[C---:B---3--:R-:W-:Y:S07]  /*9ac0*/  HMMA.16816.F32 R4, R68.reuse, R72, R4 ;  /* 0x000000484404723c */ /* 0x048fee0000001804 */
[----:B------:R-:W-:Y:S01]  /*9ad0*/  FFMA.FTZ R72, R158, c[0x0][0x2d0], -R132 ;  /* 0x0000b4009e487a23 */ /* 0x000fe20000010884 */
[C---:B------:R-:W-:Y:S03]  /*9ae0*/  HMMA.16816.F32 R8, R68.reuse, R74, R8 ;  /* 0x0000004a4408723c */ /* 0x040fe60000001808 */
[----:B------:R3:W5:Y:S01]  /*9af0*/  MUFU.EX2 R156, R72 ;  /* 0x00000048009c7308 */ /* 0x0007620000000800 */
[----:B------:R-:W-:Y:S04]  /*9b00*/  IMAD.MOV.U32 R158, RZ, RZ, R112 ;  /* 0x000000ffff9e7224 */ /* 0x000fe800078e0070 */
[C---:B-1----:R-:W-:Y:S07]  /*9b10*/  HMMA.16816.F32 R12, R68.reuse, R76, R12 ;  /* 0x0000004c440c723c */ /* 0x042fee000000180c */
[----:B------:R-:W-:Y:S01]  /*9b20*/  FFMA.FTZ R76, R160, c[0x0][0x2d0], -R132 ;  /* 0x0000b400a04c7a23 */ /* 0x000fe20000010884 */
[C---:B------:R-:W-:Y:S03]  /*9b30*/  HMMA.16816.F32 R16, R68.reuse, R78, R16 ;  /* 0x0000004e4410723c */ /* 0x040fe60000001810 */
[----:B------:R1:W-:Y:S01]  /*9b40*/  MUFU.EX2 R151, R76 ;  /* 0x0000004c00977308 */ /* 0x0003e20000000800 */
[----:B------:R-:W-:Y:S01]  /*9b50*/  IMAD.MOV.U32 R160, RZ, RZ, R110 ;  /* 0x000000ffffa07224 */ /* 0x000fe200078e006e */
[----:B---3--:R-:W3:Y:S03]  /*9b60*/  LDSM.16.MT88.4 R72, [R188+0x4000] ;  /* 0x00400000bc48783b */ /* 0x008ee60000004200 */
[C---:B------:R-:W-:Y:S07]  /*9b70*/  HMMA.16816.F32 R20, R68.reuse, R80, R20 ;  /* 0x000000504414723c */ /* 0x040fee0000001814 */
[----:B------:R-:W-:Y:S01]  /*9b80*/  FFMA.FTZ R80, R142, c[0x0][0x2d0], -R109 ;  /* 0x0000b4008e507a23 */ /* 0x000fe2000001086d */
[C---:B------:R-:W-:Y:S03]  /*9b90*/  HMMA.16816.F32 R24, R68.reuse, R82, R24 ;  /* 0x000000524418723c */ /* 0x040fe60000001818 */
[----:B------:R4:W-:Y:S05]  /*9ba0*/  MUFU.EX2 R149, R80 ;  /* 0x0000005000957308 */ /* 0x0009ea0000000800 */
[C---:B--2---:R-:W-:Y:S04]  /*9bb0*/  HMMA.16816.F32 R28, R68.reuse, R84, R28 ;  /* 0x00000054441c723c */ /* 0x044fe8000000181c */
[--C-:B-1----:R-:W-:Y:S02]  /*9bc0*/  FFMA.FTZ R76, R161, c[0x0][0x2d0], -R132.reuse ;  /* 0x0000b400a14c7a23 */ /* 0x102fe40000010884 */
[----:B------:R-:W-:Y:S02]  /*9bd0*/  IMAD.MOV.U32 R161, RZ, RZ, R133 ;  /* 0x000000ffffa17224 */ /* 0x000fe400078e0085 */
[C---:B------:R-:W-:Y:S01]  /*9be0*/  HMMA.16816.F32 R32, R68.reuse, R86, R32 ;  /* 0x000000564420723c */ /* 0x040fe20000001820 */
[----:B------:R1:W2:Y:S03]  /*9bf0*/  MUFU.EX2 R150, R76 ;  /* 0x0000004c00967308 */ /* 0x0002a60000000800 */
[--C-:B------:R-:W-:Y:S07]  /*9c00*/  FFMA.FTZ R84, R143, c[0x0][0x2d0], -R109.reuse ;  /* 0x0000b4008f547a23 */ /* 0x100fee000001086d */
[----:B------:R2:W2:Y:S01]  /*9c10*/  MUFU.EX2 R148, R84 ;  /* 0x0000005400947308 */ /* 0x0004a20000000800 */
[----:B----4-:R-:W-:Y:S01]  /*9c20*/  LDSM.16.MT88.4 R80, [R191+0x4000] ;  /* 0x00400000bf50783b */ /* 0x010fe20000004200 */
[C---:B---3--:R-:W-:Y:S07]  /*9c30*/  HMMA.16816.F32 R36, R68.reuse, R72, R36 ;  /* 0x000000484424723c */ /* 0x048fee0000001824 */
[--C-:B------:R-:W-:Y:S01]  /*9c40*/  FFMA.FTZ R72, R159, c[0x0][0x2d0], -R109.reuse ;  /* 0x0000b4009f487a23 */ /* 0x100fe2000001086d */
[C---:B------:R-:W-:Y:S01]  /*9c50*/  HMMA.16816.F32 R40, R68.reuse, R74, R40 ;  /* 0x0000004a4428723c */ /* 0x040fe20000001828 */
[----:B------:R-:W3:Y:S02]  /*9c60*/  LDL.LU R159, [R1+0x4] ;  /* 0x00000400019f7983 */ /* 0x000ee40000300800 */
[----:B------:R4:W-:Y:S02]  /*9c70*/  MUFU.EX2 R146, R72 ;  /* 0x0000004800927308 */ /* 0x0009e40000000800 */
[----:B-1----:R-:W1:Y:S01]  /*9c80*/  LDSM.16.MT88.4 R76, [R192+0x4000] ;  /* 0x00400000c04c783b */ /* 0x002e620000004200 */
[--C-:B--2---:R-:W-:Y:S07]  /*9c90*/  FFMA.FTZ R84, R144, c[0x0][0x2d0], -R109.reuse ;  /* 0x0000b40090547a23 */ /* 0x104fee000001086d */
[----:B------:R2:W1:Y:S01]  /*9ca0*/  MUFU.EX2 R147, R84 ;  /* 0x0000005400937308 */ /* 0x0004620000000800 */
[----:B----4-:R-:W-:Y:S08]  /*9cb0*/  LDSM.16.MT88.4 R72, [R192+0x1800] ;  /* 0x00180000c048783b */ /* 0x010ff00000004200 */
[----:B--2---:R-:W2:Y:S01]  /*9cc0*/  LDSM.16.MT88.4 R84, [R188+0x1800] ;  /* 0x00180000bc54783b */ /* 0x004ea20000004200 */
[C---:B-1----:R-:W-:Y:S08]  /*9cd0*/  HMMA.16816.F32 R44, R68.reuse, R76, R44 ;  /* 0x0000004c442c723c */ /* 0x042ff0000000182c */
[C---:B------:R-:W-:Y:S01]  /*9ce0*/  HMMA.16816.F32 R48, R68.reuse, R78, R48 ;  /* 0x0000004e4430723c */ /* 0x040fe20000001830 */
[----:B------:R-:W1:Y:S07]  /*9cf0*/  LDSM.16.MT88.4 R76, [R191+0x1800] ;  /* 0x00180000bf4c783b */ /* 0x000e6e0000004200 */
[C---:B------:R-:W-:Y:S07]  /*9d00*/  HMMA.16816.F32 R52, R68.reuse, R80, R52 ;  /* 0x000000504434723c */ /* 0x040fee0000001834 */
[--C-:B------:R-:W-:Y:S01]  /*9d10*/  FFMA.FTZ R80, R185, c[0x0][0x2d0], -R132.reuse ;  /* 0x0000b400b9507a23 */ /* 0x100fe20000010884 */
[C---:B------:R-:W-:Y:S03]  /*9d20*/  HMMA.16816.F32 R56, R68.reuse, R82, R56 ;  /* 0x000000524438723c */ /* 0x040fe60000001838 */
[----:B------:R4:W-:Y:S05]  /*9d30*/  MUFU.EX2 R145, R80 ;  /* 0x0000005000917308 */ /* 0x0009ea0000000800 */
[C---:B------:R-:W-:Y:S08]  /*9d40*/  HMMA.16816.F32 R60, R68.reuse, R88, R60 ;  /* 0x00000058443c723c */ /* 0x040ff0000000183c */
[----:B------:R-:W-:Y:S01]  /*9d50*/  HMMA.16816.F32 R64, R68, R90, R64 ;  /* 0x0000005a4440723c */ /* 0x000fe20000001840 */
[----:B------:R-:W-:Y:S06]  /*9d60*/  LDSM.16.MT88.4 R88, [R191+0x4800] ;  /* 0x00480000bf58783b */ /* 0x000fec0000004200 */
[----:B-----5:R-:W-:Y:S02]  /*9d70*/  F2FP.PACK_AB R68, R156, R157 ;  /* 0x0000009d9c44723e */ /* 0x020fe400000000ff */
[----:B------:R-:W-:Y:S01]  /*9d80*/  F2FP.PACK_AB R70, R150, R151 ;  /* 0x000000979646723e */ /* 0x000fe200000000ff */
[----:B----4-:R-:W4:Y:S02]  /*9d90*/  LDSM.16.MT88.4 R80, [R194+0x1800] ;  /* 0x00180000c250783b */ /* 0x010f240000004200 */
[----:B------:R-:W-:Y:S02]  /*9da0*/  F2FP.PACK_AB R69, R148, R149 ;  /* 0x000000959445723e */ /* 0x000fe400000000ff */
[----:B------:R-:W-:Y:S07]  /*9db0*/  F2FP.PACK_AB R71, R146, R147 ;  /* 0x000000939247723e */ /* 0x000fee00000000ff */
[C---:B--2---:R-:W-:Y:S07]  /*9dc0*/  HMMA.16816.F32 R4, R68.reuse, R84, R4 ;  /* 0x000000544404723c */ /* 0x044fee0000001804 */
[--C-:B------:R-:W-:Y:S01]  /*9dd0*/  FFMA.FTZ R84, R212, c[0x0][0x2d0], -R132.reuse ;  /* 0x0000b400d4547a23 */ /* 0x100fe20000010884 */
[C---:B------:R-:W-:Y:S03]  /*9de0*/  HMMA.16816.F32 R8, R68.reuse, R86, R8 ;  /* 0x000000564408723c */ /* 0x040fe60000001808 */
[----:B------:R2:W5:Y:S01]  /*9df0*/  MUFU.EX2 R144, R84 ;  /* 0x0000005400907308 */ /* 0x0005620000000800 */
[----:B------:R-:W-:Y:S04]  /*9e00*/  IADD3 R212, R186, -0x1, RZ ;  /* 0xffffffffbad47810 */ /* 0x000fe80007ffe0ff */
[C---:B------:R-:W-:Y:S07]  /*9e10*/  HMMA.16816.F32 R12, R68.reuse, R72, R12 ;  /* 0x00000048440c723c */ /* 0x040fee000000180c */
[--C-:B------:R-:W-:Y:S01]  /*9e20*/  FFMA.FTZ R72, R214, c[0x0][0x2d0], -R132.reuse ;  /* 0x0000b400d6487a23 */ /* 0x100fe20000010884 */
[C---:B------:R-:W-:Y:S03]  /*9e30*/  HMMA.16816.F32 R16, R68.reuse, R74, R16 ;  /* 0x0000004a4410723c */ /* 0x040fe60000001810 */
[----:B------:R5:W-:Y:S05]  /*9e40*/  MUFU.EX2 R143, R72 ;  /* 0x00000048008f7308 */ /* 0x000bea0000000800 */
[C---:B-1----:R-:W-:Y:S01]  /*9e50*/  HMMA.16816.F32 R20, R68.reuse, R76, R20 ;  /* 0x0000004c4414723c */ /* 0x042fe20000001814 */
[----:B--2---:R-:W1:Y:S06]  /*9e60*/  LDSM.16.MT88.4 R84, [R188+0x4800] ;  /* 0x00480000bc54783b */ /* 0x004e6c0000004200 */
[--C-:B------:R-:W-:Y:S01]  /*9e70*/  FFMA.FTZ R76, R162, c[0x0][0x2d0], -R109.reuse ;  /* 0x0000b400a24c7a23 */ /* 0x100fe2000001086d */
[C---:B------:R-:W-:Y:S03]  /*9e80*/  HMMA.16816.F32 R24, R68.reuse, R78, R24 ;  /* 0x0000004e4418723c */ /* 0x040fe60000001818 */
[----:B------:R2:W-:Y:S05]  /*9e90*/  MUFU.EX2 R141, R76 ;  /* 0x0000004c008d7308 */ /* 0x0005ea0000000800 */
[C---:B----4-:R-:W-:Y:S04]  /*9ea0*/  HMMA.16816.F32 R28, R68.reuse, R80, R28 ;  /* 0x00000050441c723c */ /* 0x050fe8000000181c */
[--C-:B-----5:R-:W-:Y:S03]  /*9eb0*/  FFMA.FTZ R72, R215, c[0x0][0x2d0], -R132.reuse ;  /* 0x0000b400d7487a23 */ /* 0x120fe60000010884 */
[--C-:B------:R-:W-:Y:S01]  /*9ec0*/  FFMA.FTZ R80, R187, c[0x0][0x2d0], -R109.reuse ;  /* 0x0000b400bb507a23 */ /* 0x100fe2000001086d */
[C---:B------:R-:W-:Y:S01]  /*9ed0*/  HMMA.16816.F32 R32, R68.reuse, R82, R32 ;  /* 0x000000524420723c */ /* 0x040fe20000001820 */
[----:B------:R4:W5:Y:S10]  /*9ee0*/  MUFU.EX2 R142, R72 ;  /* 0x00000048008e7308 */ /* 0x0009740000000800 */
[----:B------:R5:W-:Y:S01]  /*9ef0*/  MUFU.EX2 R138, R80 ;  /* 0x00000050008a7308 */ /* 0x000be20000000800 */
[--C-:B--2---:R-:W-:Y:S01]  /*9f00*/  FFMA.FTZ R76, R163, c[0x0][0x2d0], -R109.reuse ;  /* 0x0000b400a34c7a23 */ /* 0x104fe2000001086d */
[C---:B-1----:R-:W-:Y:S08]  /*9f10*/  HMMA.16816.F32 R36, R68.reuse, R84, R36 ;  /* 0x000000544424723c */ /* 0x042ff00000001824 */
[----:B------:R1:W2:Y:S01]  /*9f20*/  MUFU.EX2 R140, R76 ;  /* 0x0000004c008c7308 */ /* 0x0002a20000000800 */
[----:B----4-:R-:W4:Y:S01]  /*9f30*/  LDSM.16.MT88.4 R72, [R192+0x4800] ;  /* 0x00480000c048783b */ /* 0x010f220000004200 */
[C---:B------:R-:W-:Y:S07]  /*9f40*/  HMMA.16816.F32 R40, R68.reuse, R86, R40 ;  /* 0x000000564428723c */ /* 0x040fee0000001828 */
[----:B------:R-:W-:Y:S08]  /*9f50*/  LDSM.16.MT88.4 R84, [R194+0x2000] ;  /* 0x00200000c254783b */ /* 0x000ff00000004200 */
[----:B-----5:R-:W-:Y:S01]  /*9f60*/  LDSM.16.MT88.4 R80, [R192+0x2000] ;  /* 0x00200000c050783b */ /* 0x020fe20000004200 */
[--C-:B-1----:R-:W-:Y:S04]  /*9f70*/  FFMA.FTZ R76, R184, c[0x0][0x2d0], -R109.reuse ;  /* 0x0000b400b84c7a23 */ /* 0x102fe8000001086d */
[----:B------:R1:W5:Y:S01]  /*9f80*/  MUFU.EX2 R139, R76 ;  /* 0x0000004c008b7308 */ /* 0x0003620000000800 */
[C---:B----4-:R-:W-:Y:S08]  /*9f90*/  HMMA.16816.F32 R44, R68.reuse, R72, R44 ;  /* 0x00000048442c723c */ /* 0x050ff0000000182c */
[C---:B------:R-:W-:Y:S01]  /*9fa0*/  HMMA.16816.F32 R48, R68.reuse, R74, R48 ;  /* 0x0000004a4430723c */ /* 0x040fe20000001830 */
[----:B-1----:R-:W1:Y:S07]  /*9fb0*/  LDSM.16.MT88.4 R76, [R188+0x2000] ;  /* 0x00200000bc4c783b */ /* 0x002e6e0000004200 */
[C---:B------:R-:W-:Y:S01]  /*9fc0*/  HMMA.16816.F32 R52, R68.reuse, R88, R52 ;  /* 0x000000584434723c */ /* 0x040fe20000001834 */
[----:B------:R-:W4:Y:S07]  /*9fd0*/  LDSM.16.MT88.4 R72, [R191+0x2000] ;  /* 0x00200000bf48783b */ /* 0x000f2e0000004200 */
[C---:B------:R-:W-:Y:S01]  /*9fe0*/  HMMA.16816.F32 R56, R68.reuse, R90, R56 ;  /* 0x0000005a4438723c */ /* 0x040fe20000001838 */
[----:B------:R-:W-:Y:S07]  /*9ff0*/  LDSM.16.MT88.4 R88, [R191+0x5000] ;  /* 0x00500000bf58783b */ /* 0x000fee0000004200 */
[C---:B------:R-:W-:Y:S07]  /*a000*/  HMMA.16816.F32 R60, R68.reuse, R92, R60 ;  /* 0x0000005c443c723c */ /* 0x040fee000000183c */
[--C-:B------:R-:W-:Y:S01]  /*a010*/  FFMA.FTZ R92, R217, c[0x0][0x2d0], -R109.reuse ;  /* 0x0000b400d95c7a23 */ /* 0x100fe2000001086d */
[----:B------:R-:W-:Y:S07]  /*a020*/  HMMA.16816.F32 R64, R68, R94, R64 ;  /* 0x0000005e4440723c */ /* 0x000fee0000001840 */
[----:B------:R-:W-:Y:S02]  /*a030*/  F2FP.PACK_AB R68, R144, R145 ;  /* 0x000000919044723e */ /* 0x000fe400000000ff */
[----:B------:R-:W-:Y:S03]  /*a040*/  F2FP.PACK_AB R70, R142, R143 ;  /* 0x0000008f8e46723e */ /* 0x000fe600000000ff */
[----:B--2---:R-:W-:Y:S02]  /*a050*/  F2FP.PACK_AB R69, R140, R141 ;  /* 0x0000008d8c45723e */ /* 0x004fe400000000ff */
[----:B-----5:R-:W-:Y:S07]  /*a060*/  F2FP.PACK_AB R71, R138, R139 ;  /* 0x0000008b8a47723e */ /* 0x020fee00000000ff */
[C---:B-1----:R-:W-:Y:S07]  /*a070*/  HMMA.16816.F32 R4, R68.reuse, R76, R4 ;  /* 0x0000004c4404723c */ /* 0x042fee0000001804 */
[--C-:B------:R-:W-:Y:S01]  /*a080*/  FFMA.FTZ R76, R219, c[0x0][0x2d0], -R132.reuse ;  /* 0x0000b400db4c7a23 */ /* 0x100fe20000010884 */
[C---:B------:R-:W-:Y:S03]  /*a090*/  HMMA.16816.F32 R8, R68.reuse, R78, R8 ;  /* 0x0000004e4408723c */ /* 0x040fe60000001808 */
[----:B------:R1:W-:Y:S05]  /*a0a0*/  MUFU.EX2 R137, R76 ;  /* 0x0000004c00897308 */ /* 0x0003ea0000000800 */
[C---:B------:R-:W-:Y:S07]  /*a0b0*/  HMMA.16816.F32 R12, R68.reuse, R80, R12 ;  /* 0x00000050440c723c */ /* 0x040fee000000180c */
[--C-:B------:R-:W-:Y:S01]  /*a0c0*/  FFMA.FTZ R80, R221, c[0x0][0x2d0], -R132.reuse ;  /* 0x0000b400dd507a23 */ /* 0x100fe20000010884 */
[C---:B------:R-:W-:Y:S03]  /*a0d0*/  HMMA.16816.F32 R16, R68.reuse, R82, R16 ;  /* 0x000000524410723c */ /* 0x040fe60000001810 */
[----:B------:R2:W-:Y:S05]  /*a0e0*/  MUFU.EX2 R135, R80 ;  /* 0x0000005000877308 */ /* 0x0005ea0000000800 */
[C---:B----4-:R-:W-:Y:S04]  /*a0f0*/  HMMA.16816.F32 R20, R68.reuse, R72, R20 ;  /* 0x000000484414723c */ /* 0x050fe80000001814 */
[--C-:B-1----:R-:W-:Y:S02]  /*a100*/  FFMA.FTZ R76, R220, c[0x0][0x2d0], -R132.reuse ;  /* 0x0000b400dc4c7a23 */ /* 0x102fe40000010884 */
[----:B------:R-:W-:Y:S02]  /*a110*/  FFMA.FTZ R132, R222, c[0x0][0x2d0], -R132 ;  /* 0x0000b400de847a23 */ /* 0x000fe40000010884 */
[C---:B------:R-:W-:Y:S01]  /*a120*/  HMMA.16816.F32 R24, R68.reuse, R74, R24 ;  /* 0x0000004a4418723c */ /* 0x040fe20000001818 */
[----:B------:R1:W4:Y:S03]  /*a130*/  MUFU.EX2 R136, R76 ;  /* 0x0000004c00887308 */ /* 0x0003260000000800 */
[--C-:B------:R-:W-:Y:S04]  /*a140*/  FFMA.FTZ R72, R216, c[0x0][0x2d0], -R109.reuse ;  /* 0x0000b400d8487a23 */ /* 0x100fe8000001086d */
[C---:B------:R-:W-:Y:S01]  /*a150*/  HMMA.16816.F32 R28, R68.reuse, R84, R28 ;  /* 0x00000054441c723c */ /* 0x040fe2000000181c */
[----:B--2---:R-:W-:Y:S02]  /*a160*/  LDSM.16.MT88.4 R80, [R192+0x5000] ;  /* 0x00500000c050783b */ /* 0x004fe40000004200 */
[----:B------:R2:W-:Y:S04]  /*a170*/  MUFU.EX2 R133, R72 ;  /* 0x0000004800857308 */ /* 0x0005e80000000800 */
[--C-:B------:R-:W-:Y:S01]  /*a180*/  FFMA.FTZ R84, R218, c[0x0][0x2d0], -R109.reuse ;  /* 0x0000b400da547a23 */ /* 0x100fe2000001086d */
[C---:B------:R-:W-:Y:S04]  /*a190*/  HMMA.16816.F32 R32, R68.reuse, R86, R32 ;  /* 0x000000564420723c */ /* 0x040fe80000001820 */
[----:B------:R-:W-:Y:S01]  /*a1a0*/  FFMA.FTZ R109, R111, c[0x0][0x2d0], -R109 ;  /* 0x0000b4006f6d7a23 */ /* 0x000fe2000001086d */
[----:B------:R5:W-:Y:S01]  /*a1b0*/  MUFU.EX2 R110, R84 ;  /* 0x00000054006e7308 */ /* 0x000be20000000800 */
[----:B-1----:R-:W1:Y:S01]  /*a1c0*/  LDSM.16.MT88.4 R76, [R188+0x5000] ;  /* 0x00500000bc4c783b */ /* 0x002e620000004200 */
[----:B----4-:R-:W-:Y:S08]  /*a1d0*/  F2FP.PACK_AB R128, R136, R137 ;  /* 0x000000898880723e */ /* 0x010ff000000000ff */
[----:B------:R-:W4:Y:S01]  /*a1e0*/  MUFU.EX2 R134, R132 ;  /* 0x0000008400867308 */ /* 0x000f220000000800 */
[----:B--2---:R-:W2:Y:S09]  /*a1f0*/  LDSM.16.MT88.4 R72, [R194+0x5000] ;  /* 0x00500000c248783b */ /* 0x004eb20000004200 */
[----:B------:R3:W3:Y:S01]  /*a200*/  MUFU.EX2 R132, R92 ;  /* 0x0000005c00847308 */ /* 0x0006e20000000800 */
[----:B-----5:R-:W5:Y:S09]  /*a210*/  LDSM.16.MT88.4 R84, [R192+0x2800] ;  /* 0x00280000c054783b */ /* 0x020f720000004200 */
[----:B------:R-:W2:Y:S01]  /*a220*/  MUFU.EX2 R109, R109 ;  /* 0x0000006d006d7308 */ /* 0x000ea20000000800 */
[----:B----4-:R-:W-:Y:S01]  /*a230*/  F2FP.PACK_AB R130, R134, R135 ;  /* 0x000000878682723e */ /* 0x010fe200000000ff */
[C---:B-1----:R-:W-:Y:S01]  /*a240*/  HMMA.16816.F32 R36, R68.reuse, R76, R36 ;  /* 0x0000004c4424723c */ /* 0x042fe20000001824 */
[----:B---3--:R-:W1:Y:S02]  /*a250*/  LDSM.16.MT88.4 R92, [R191+0x2800] ;  /* 0x00280000bf5c783b */ /* 0x008e640000004200 */
[----:B------:R-:W-:Y:S05]  /*a260*/  F2FP.PACK_AB R129, R132, R133 ;  /* 0x000000858481723e */ /* 0x000fea00000000ff */
[C---:B------:R-:W-:Y:S04]  /*a270*/  HMMA.16816.F32 R40, R68.reuse, R78, R40 ;  /* 0x0000004e4428723c */ /* 0x040fe80000001828 */
[----:B--2---:R-:W-:Y:S04]  /*a280*/  F2FP.PACK_AB R131, R109, R110 ;  /* 0x0000006e6d83723e */ /* 0x004fe800000000ff */
[C---:B------:R-:W-:Y:S08]  /*a290*/  HMMA.16816.F32 R44, R68.reuse, R80, R44 ;  /* 0x00000050442c723c */ /* 0x040ff0000000182c */
[C---:B------:R-:W-:Y:S08]  /*a2a0*/  HMMA.16816.F32 R48, R68.reuse, R82, R48 ;  /* 0x000000524430723c */ /* 0x040ff00000001830 */
[C---:B------:R-:W-:Y:S08]  /*a2b0*/  HMMA.16816.F32 R52, R68.reuse, R88, R52 ;  /* 0x000000584434723c */ /* 0x040ff00000001834 */
[C---:B------:R-:W-:Y:S08]  /*a2c0*/  HMMA.16816.F32 R56, R68.reuse, R90, R56 ;  /* 0x0000005a4438723c */ /* 0x040ff00000001838 */
[C---:B------:R-:W-:Y:S08]  /*a2d0*/  HMMA.16816.F32 R60, R68.reuse, R72, R60 ;  /* 0x00000048443c723c */ /* 0x040ff0000000183c */
[----:B------:R-:W-:Y:S08]  /*a2e0*/  HMMA.16816.F32 R64, R68, R74, R64 ;  /* 0x0000004a4440723c */ /* 0x000ff00000001840 */
[C---:B------:R-:W-:Y:S07]  /*a2f0*/  HMMA.16816.F32 R112, R128.reuse, R116, R4 ;  /* 0x000000748070723c */ /* 0x040fee0000001804 */
[----:B------:R-:W-:Y:S01]  /*a300*/  FFMA.FTZ R4, R2, R104, R252 ;  /* 0x0000006802047223 */ /* 0x000fe200000100fc */
[C---:B------:R-:W-:Y:S01]  /*a310*/  HMMA.16816.F32 R116, R128.reuse, R118, R8 ;  /* 0x000000768074723c */ /* 0x040fe20000001808 */
[----:B------:R-:W2:Y:S03]  /*a320*/  LDSM.16.MT88.4 R104, [R192+0x5800] ;  /* 0x00580000c068783b */ /* 0x000ea60000004200 */
[----:B------:R-:W-:Y:S02]  /*a330*/  FFMA.FTZ R2, R0, R159, R251 ;  /* 0x0000009f00027223 */ /* 0x000fe400000100fb */
[----:B------:R-:W-:Y:S02]  /*a340*/  FADD.FTZ R0, R161, R4 ;  /* 0x00000004a1007221 */ /* 0x000fe40000010000 */
[C---:B-----5:R-:W-:Y:S01]  /*a350*/  HMMA.16816.F32 R68, R128.reuse, R84, R12 ;  /* 0x000000548044723c */ /* 0x060fe2000000180c */
[----:B------:R-:W3:Y:S03]  /*a360*/  LDL R12, [R1+0x14] ;  /* 0x00001400010c7983 */ /* 0x000ee60000100800 */
[----:B------:R-:W-:Y:S01]  /*a370*/  FADD.FTZ R2, R250, R2 ;  /* 0x00000002fa027221 */ /* 0x000fe20000010000 */
[----:B------:R-:W4:Y:S01]  /*a380*/  LDSM.16.MT88.4 R4, [R191+0x5800] ;  /* 0x00580000bf04783b */ /* 0x000f220000004200 */
[----:B------:R-:W-:Y:S02]  /*a390*/  FADD.FTZ R0, R160, R0 ;  /* 0x00000000a0007221 */ /* 0x000fe40000010000 */
[C---:B------:R-:W-:Y:S04]  /*a3a0*/  HMMA.16816.F32 R72, R128.reuse, R86, R16 ;  /* 0x000000568048723c */ /* 0x040fe80000001810 */
[----:B------:R-:W-:Y:S01]  /*a3b0*/  FADD.FTZ R2, R249, R2 ;  /* 0x00000002f9027221 */ /* 0x000fe20000010000 */
[----:B------:R-:W5:Y:S01]  /*a3c0*/  LDSM.16.MT88.4 R8, [R194+0x5800] ;  /* 0x00580000c208783b */ /* 0x000f620000004200 */
[----:B------:R-:W-:Y:S02]  /*a3d0*/  FADD.FTZ R0, R158, R0 ;  /* 0x000000009e007221 */ /* 0x000fe40000010000 */
[C---:B-1----:R-:W-:Y:S04]  /*a3e0*/  HMMA.16816.F32 R76, R128.reuse, R92, R20 ;  /* 0x0000005c804c723c */ /* 0x042fe80000001814 */
        /* <DEDUP_REMOVED lines=30> */
[C---:B----4-:R-:W-:Y:S03]  /*a5d0*/  HMMA.16816.F32 R52, R128.reuse, R4, R52 ;  /* 0x000000048034723c */ /* 0x050fe60000001834 */
[----:B------:R-:W-:Y:S02]  /*a5e0*/  FADD.FTZ R0, R150, R0 ;  /* 0x0000000096007221 */ /* 0x000fe40000010000 */
[----:B------:R-:W-:Y:S02]  /*a5f0*/  FADD.FTZ R2, R146, R2 ;  /* 0x0000000292027221 */ /* 0x000fe40000010000 */
[----:B------:R-:W-:Y:S01]  /*a600*/  FADD.FTZ R0, R145, R0 ;  /* 0x0000000091007221 */ /* 0x000fe20000010000 */
[C---:B------:R-:W-:Y:S04]  /*a610*/  HMMA.16816.F32 R56, R128.reuse, R6, R56 ;  /* 0x000000068038723c */ /* 0x040fe80000001838 */
[----:B------:R-:W-:Y:S02]  /*a620*/  FADD.FTZ R2, R141, R2 ;  /* 0x000000028d027221 */ /* 0x000fe40000010000 */
[----:B------:R-:W-:Y:S02]  /*a630*/  FADD.FTZ R0, R144, R0 ;  /* 0x0000000090007221 */ /* 0x000fe40000010000 */
[----:B------:R-:W-:Y:S01]  /*a640*/  FADD.FTZ R2, R140, R2 ;  /* 0x000000028c027221 */ /* 0x000fe20000010000 */
[C---:B-----5:R-:W-:Y:S03]  /*a650*/  HMMA.16816.F32 R60, R128.reuse, R8, R60 ;  /* 0x00000008803c723c */ /* 0x060fe6000000183c */
        /* <DEDUP_REMOVED lines=13> */
[--C-:B------:R-:W-:Y:S01]  /*a730*/  IMAD.MOV.U32 R4, RZ, RZ, R3.reuse ;  /* 0x000000ffff047224 */ /* 0x100fe200078e0003 */
[----:B------:R1:W-:Y:S01]  /*a740*/  STL [R1], R2 ;  /* 0x0000000201007387 */ /* 0x0003e20000100800 */
[----:B------:R-:W-:Y:S02]  /*a750*/  IMAD.MOV.U32 R109, RZ, RZ, R108 ;  /* 0x000000ffff6d7224 */ /* 0x000fe400078e006c */
[----:B------:R-:W-:Y:S01]  /*a760*/  IMAD.MOV.U32 R110, RZ, RZ, R3 ;  /* 0x000000ffff6e7224 */ /* 0x000fe200078e0003 */
[----:B------:R1:W-:Y:S01]  /*a770*/  STL [R1+0x4], R0 ;  /* 0x0000040001007387 */ /* 0x0003e20000100800 */
[----:B---3--:R-:W-:Y:S01]  /*a780*/  ISETP.GT.AND P0, PT, R186, R12, PT ;  /* 0x0000000cba00720c */ /* 0x008fe20003f04270 */
[----:B------:R-:W-:Y:S11]  /*a790*/  IMAD.MOV.U32 R186, RZ, RZ, R212 ;  /* 0x000000ffffba7224 */ /* 0x000ff600078e00d4 */
[----:B------:R-:W-:Y:S01]  /*a7a0*/  @!UPT UIADD3 URZ, URZ, URZ, URZ ;  /* 0x0000003f3f3ff290 */ /* 0x000fe2000fffe03f */
[----:B-1----:R-:W-:-:S05]  /*a7b0*/  @P0 BRA `(.L_x_1906) ;  /* 0xffffc12000000947 */ /* 0x002fca000383ffff */
.L_x_1897:
[----:B------:R-:W2:Y:S04]  /*a7c0*/  LDL R0, [R1+0x18] ;  /* 0x0000180001007983 */ /* 0x000ea80000100800 */
[----:B------:R-:W3:Y:S04]  /*a7d0*/  LDL R3, [R1+0x8] ;  /* 0x0000080001037983 */ /* 0x000ee80000100800 */
[----:B-1----:R-:W4:Y:S01]  /*a7e0*/  LDL R2, [R1+0xc] ;  /* 0x00000c0001027983 */ /* 0x002f220000100800 */
        /* <DEDUP_REMOVED lines=18> */
.L_x_1909:
[----:B------:R-:W-:-:S04]  /*a910*/  MOV R3, c[0x0][0x32c] ;  /* 0x0000cb0000037a02 */ /* 0x000fc80000000f00 */
[----:B------:R-:W-:-:S13]  /*a920*/  ISETP.NE.AND P0, PT, R3, 0x1, PT ;  /* 0x000000010300780c */ /* 0x000fda0003f05270 */
[----:B------:R-:W-:-:S05]  /*a930*/  @P0 IMAD.HI.U32 R3, R0, c[0x0][0x330], RZ ;  /* 0x0000cc0000030a27 */ /* 0x000fca00078e00ff */
[----:B------:R-:W-:Y:S02]  /*a940*/  @P0 SHF.R.U32.HI R0, RZ, c[0x0][0x334], R3 ;  /* 0x0000cd00ff000a19 */ /* 0x000fe40000011603 */
.L_x_1910:
[----:B------:R-:W-:Y:S05]  /*a950*/  BSYNC B0 ;  /* 0x0000000000007941 */ /* 0x000fea0003800000 */
.L_x_1908:
[----:B------:R-:W-:-:S05]  /*a960*/  IMAD R0, R0, c[0x0][0x32c], RZ ;  /* 0x0000cb0000007a24 */ /* 0x000fca00078e02ff */
[----:B------:R-:W-:-:S04]  /*a970*/  IMNMX R2, R2, R0, !PT ;  /* 0x0000000002027217 */ /* 0x000fc80007800200 */
.L_x_1907:
[----:B------:R-:W-:-:S05]  /*a980*/  IADD3 R2, R2, 0x5f, RZ ;  /* 0x0000005f02027810 */ /* 0x000fca0007ffe0ff */
        /* <DEDUP_REMOVED lines=9> */
.L_x_1912:
[----:B------:R-:W-:Y:S04]  /*aa20*/  DEPBAR.LE SB0, 0x0 ;  /* 0x000080000000791a */ /* 0x000fe80000000000 */
[----:B------:R-:W-:Y:S01]  /*aa30*/  WARPSYNC 0xffffffff ;  /* 0xffffffff00007948 */ /* 0x000fe20003800000 */
[----:B------:R-:W-:Y:S01]  /*aa40*/  BAR.SYNC.DEFER_BLOCKING 0x0 ;  /* 0x0000000000007b1d */ /* 0x000fe20000010000 */
[----:B------:R-:W-:Y:S02]  /*aa50*/  ISETP.GT.AND P6, PT, R223, R214, PT ;  /* 0x000000d6df00720c */ /* 0x000fe40003fc4270 */
[C---:B------:R-:W-:Y:S11]  /*aa60*/  IADD3 R212, R214.reuse, -0x1, RZ ;  /* 0xffffffffd6d47810 */ /* 0x040ff60007ffe0ff */
[----:B-1----:R-:W-:Y:S01]  /*aa70*/  @!P6 SHF.R.S32.HI R0, RZ, 0x1f, R214 ;  /* 0x0000001fff00e819 */ /* 0x002fe200000114d6 */
[----:B------:R-:W-:Y:S01]  /*aa80*/  @!P6 IMAD.WIDE.U32 R20, R214, c[0x0][0x208], RZ ;  /* 0x00008200d614ea25 */ /* 0x000fe200078e00ff */
[----:B------:R-:W-:Y:S02]  /*aa90*/  @!P6 MOV R2, c[0x0][0x208] ;  /* 0x000082000002ea02 */ /* 0x000fe40000000f00 */
[----:B------:R-:W-:Y:S01]  /*aaa0*/  @!P6 MOV R3, 0x5 ;  /* 0x000000050003e802 */ /* 0x000fe20000000f00 */
        /* <DEDUP_REMOVED lines=9> */
[----:B------:R-:W2:Y:S01]  /*ab40*/  LDSM.16.M88.4 R16, [R189+0x800] ;  /* 0x00080000bd10783b */ /* 0x000ea20000000200 */
[----:B------:R-:W-:Y:S01]  /*ab50*/  @!P6 IMAD R22, R0, 0x60, RZ ;  /* 0x000000600016e824 */ /* 0x000fe200078e02ff */
[----:B------:R-:W-:Y:S01]  /*ab60*/  @!P6 IADD3 R21, P4, R224, R2, RZ ;  /* 0x00000002e015e210 */ /* 0x000fe20007f9e0ff */
[----:B------:R-:W-:Y:S03]  /*ab70*/  @!P6 IMAD.WIDE.U32 R30, R20, 0x60, R30 ;  /* 0x00000060141ee825 */ /* 0x000fe600078e001e */
[----:B------:R-:W-:Y:S02]  /*ab80*/  @!P6 IADD3 R0, R22, R3, RZ ;  /* 0x000000031600e210 */ /* 0x000fe40007ffe0ff */
[----:B------:R-:W3:Y:S01]  /*ab90*/  LDSM.16.M88.4 R24, [R189+0x1000] ;  /* 0x00100000bd18783b */ /* 0x000ee20000000200 */
[C---:B------:R-:W-:Y:S02]  /*aba0*/  @!P6 LEA R160, P0, R21.reuse, c[0x0][0x1f8], 0x1 ;  /* 0x00007e0015a0ea11 */ /* 0x040fe400078008ff */
[----:B------:R-:W-:Y:S02]  /*abb0*/  @!P6 IADD3.X R3, R0, R228, RZ, P4, !PT ;  /* 0x000000e40003e210 */ /* 0x000fe400027fe4ff */
[----:B------:R-:W-:Y:S02]  /*abc0*/  @!P6 IADD3 R28, P4, R28, R2, RZ ;  /* 0x000000021c1ce210 */ /* 0x000fe40007f9e0ff */
[----:B------:R-:W-:Y:S01]  /*abd0*/  @!P6 LEA.HI.X R161, R21, c[0x0][0x1fc], R3, 0x1, P0 ;  /* 0x00007f0015a1ea11 */ /* 0x000fe200000f0c03 */
[----:B------:R-:W4:Y:S01]  /*abe0*/  LDL.LU R222, [R1] ;  /* 0x0000000001de7983 */ /* 0x000f220000300800 */
[----:B------:R-:W-:Y:S02]  /*abf0*/  @!P6 IADD3 R36, P0, R224, 0x40, RZ ;  /* 0x00000040e024e810 */ /* 0x000fe40007f1e0ff */
[----:B------:R-:W-:Y:S01]  /*ac00*/  @!P6 IADD3 R3, R31, R22, RZ ;  /* 0x000000161f03e210 */ /* 0x000fe20007ffe0ff */
[----:B------:R-:W5:Y:S01]  /*ac10*/  LDSM.16.M88.4 R32, [R189+0x1800] ;  /* 0x00180000bd20783b */ /* 0x000f620000000200 */
[----:B------:R-:W-:Y:S02]  /*ac20*/  @!P6 IADD3 R37, P5, R36, R2, RZ ;  /* 0x000000022425e210 */ /* 0x000fe40007fbe0ff */
[----:B------:R-:W-:Y:S02]  /*ac30*/  @!P6 SHF.L.U64.HI R108, R30, 0x1, R3 ;  /* 0x000000011e6ce819 */ /* 0x000fe40000010203 */
[----:B------:R-:W-:Y:S02]  /*ac40*/  @!P6 IADD3.X R3, RZ, R228, RZ, P0, !PT ;  /* 0x000000e4ff03e210 */ /* 0x000fe400007fe4ff */
[----:B------:R-:W-:Y:S01]  /*ac50*/  @!P6 IADD3 R38, P0, R28, R36, RZ ;  /* 0x000000241c26e210 */ /* 0x000fe20007f1e0ff */
[----:B------:R-:W4:Y:S01]  /*ac60*/  LDL.LU R221, [R1+0x4] ;  /* 0x0000040001dd7983 */ /* 0x000f220000300800 */
[----:B------:R-:W-:Y:S02]  /*ac70*/  @!P6 IADD3.X R2, R0, R29, RZ, P4, !PT ;  /* 0x0000001d0002e210 */ /* 0x000fe400027fe4ff */
[----:B------:R-:W-:Y:S01]  /*ac80*/  @!P6 IADD3 R36, P4, R28, R224, RZ ;  /* 0x000000e01c24e210 */ /* 0x000fe20007f9e0ff */
[C---:B-1----:R-:W-:Y:S01]  /*ac90*/  HMMA.16816.F32 R4, R120.reuse, R8, RZ ;  /* 0x000000087804723c */ /* 0x042fe200000018ff */
[----:B------:R-:W1:Y:S02]  /*aca0*/  LDSM.16.M88.4 R40, [R189+0x2000] ;  /* 0x00200000bd28783b */ /* 0x000e640000000200 */
[-C--:B------:R-:W-:Y:S02]  /*acb0*/  @!P6 IADD3.X R0, R0, R3.reuse, RZ, P5, !PT ;  /* 0x000000030000e210 */ /* 0x080fe40002ffe4ff */
[----:B------:R-:W-:Y:S02]  /*acc0*/  @!P6 IADD3.X R3, R2, R3, RZ, P0, !PT ;  /* 0x000000030203e210 */ /* 0x000fe400007fe4ff */
[----:B------:R-:W-:Y:S01]  /*acd0*/  @!P6 LEA R46, P0, R36, c[0x0][0x1f8], 0x1 ;  /* 0x00007e00242eea11 */ /* 0x000fe200078008ff */
[C---:B------:R-:W-:Y:S01]  /*ace0*/  HMMA.16816.F32 R8, R120.reuse, R10, RZ ;  /* 0x0000000a7808723c */ /* 0x040fe200000018ff */
[----:B------:R-:W-:Y:S01]  /*acf0*/  @!P6 IADD3.X R2, R2, R228, RZ, P4, !PT ;  /* 0x000000e40202e210 */ /* 0x000fe200027fe4ff */
[----:B------:R-:W1:Y:S02]  /*ad00*/  LDSM.16.M88.4 R48, [R189+0x2800] ;  /* 0x00280000bd30783b */ /* 0x000e640000000200 */
[----:B------:R-:W-:Y:S02]  /*ad10*/  @!P6 LEA R156, P4, R38, c[0x0][0x1f8], 0x1 ;  /* 0x00007e00269cea11 */ /* 0x000fe400078808ff */
[----:B------:R-:W-:Y:S02]  /*ad20*/  @!P6 LEA.HI.X R47, R36, c[0x0][0x1fc], R2, 0x1, P0 ;  /* 0x00007f00242fea11 */ /* 0x000fe400000f0c02 */
[C---:B--2---:R-:W-:Y:S01]  /*ad30*/  HMMA.16816.F32 R12, R120.reuse, R16, RZ ;  /* 0x00000010780c723c */ /* 0x044fe200000018ff */
[----:B------:R-:W-:Y:S01]  /*ad40*/  @!P6 ISETP.GE.AND P0, PT, R246, c[0x0][0x1d4], PT ;  /* 0x00007500f600ea0c */ /* 0x000fe20003f06270 */
[----:B------:R-:W2:Y:S02]  /*ad50*/  LDSM.16.M88.4 R128, [R195] ;  /* 0x00000000c380783b */ /* 0x000ea40000000200 */
[----:B------:R-:W-:Y:S02]  /*ad60*/  @!P6 SHF.L.U32 R39, R30, 0x1, RZ ;  /* 0x000000011e27e819 */ /* 0x000fe400000006ff */
[----:B------:R-:W-:Y:S02]  /*ad70*/  @!P6 LEA R158, P5, R37, c[0x0][0x1f8], 0x1 ;  /* 0x00007e00259eea11 */ /* 0x000fe400078a08ff */
[C---:B------:R-:W-:Y:S01]  /*ad80*/  HMMA.16816.F32 R16, R120.reuse, R18, RZ ;  /* 0x000000127810723c */ /* 0x040fe200000018ff */
[----:B------:R-:W-:Y:S01]  /*ad90*/  @!P6 LEA.HI.X R157, R38, c[0x0][0x1fc], R3, 0x1, P4 ;  /* 0x00007f00269dea11 */ /* 0x000fe200020f0c03 */
[----:B------:R-:W2:Y:S02]  /*ada0*/  LDSM.16.M88.4 R132, [R206] ;  /* 0x00000000ce84783b */ /* 0x000ea40000000200 */
[----:B------:R-:W-:Y:S02]  /*adb0*/  @!P6 IADD3 R44, P4, R39, c[0x0][0x1f8], RZ ;  /* 0x00007e00272cea10 */ /* 0x000fe40007f9e0ff */
[----:B------:R-:W-:Y:S02]  /*adc0*/  @!P6 LEA.HI.X R159, R37, c[0x0][0x1fc], R0, 0x1, P5 ;  /* 0x00007f00259fea11 */ /* 0x000fe400028f0c00 */
[C---:B---3--:R-:W-:Y:S01]  /*add0*/  HMMA.16816.F32 R20, R120.reuse, R24, RZ ;  /* 0x000000187814723c */ /* 0x048fe200000018ff */
[----:B------:R-:W-:Y:S01]  /*ade0*/  @!P6 IADD3.X R45, R108, c[0x0][0x1fc], RZ, P4, !PT ;  /* 0x00007f006c2dea10 */ /* 0x000fe200027fe4ff */
[----:B------:R-:W3:Y:S02]  /*adf0*/  LDSM.16.M88.4 R136, [R205] ;  /* 0x00000000cd88783b */ /* 0x000ee40000000200 */
[----:B------:R-:W-:Y:S04]  /*ae00*/  @!P6 IADD3 R2, P5, R39, 0x80, RZ ;  /* 0x000000802702e810 */ /* 0x000fe80007fbe0ff */
[C---:B------:R-:W-:Y:S01]  /*ae10*/  HMMA.16816.F32 R24, R120.reuse, R26, RZ ;  /* 0x0000001a7818723c */ /* 0x040fe200000018ff */
[----:B------:R-:W-:Y:S01]  /*ae20*/  @!P6 IADD3 R2, P4, R2, c[0x0][0x1f8], RZ ;  /* 0x00007e000202ea10 */ /* 0x000fe20007f9e0ff */
[----:B------:R-:W2:Y:S03]  /*ae30*/  LDSM.16.M88.4 R140, [R204] ;  /* 0x00000000cc8c783b */ /* 0x000ea60000000200 */
[----:B------:R-:W-:Y:S03]  /*ae40*/  @!P6 IADD3.X R3, RZ, c[0x0][0x1fc], R108, P4, P5 ;  /* 0x00007f00ff03ea10 */ /* 0x000fe600027ea46c */
[C---:B-----5:R-:W-:Y:S02]  /*ae50*/  HMMA.16816.F32 R28, R120.reuse, R32, RZ ;  /* 0x00000020781c723c */ /* 0x060fe400000018ff */
[----:B------:R-:W5:Y:S06]  /*ae60*/  LDSM.16.M88.4 R144, [R203] ;  /* 0x00000000cb90783b */ /* 0x000f6c0000000200 */
[C---:B------:R-:W-:Y:S02]  /*ae70*/  HMMA.16816.F32 R32, R120.reuse, R34, RZ ;  /* 0x000000227820723c */ /* 0x040fe400000018ff */
[----:B------:R-:W2:Y:S06]  /*ae80*/  LDSM.16.M88.4 R148, [R202] ;  /* 0x00000000ca94783b */ /* 0x000eac0000000200 */
[C---:B-1----:R-:W-:Y:S02]  /*ae90*/  HMMA.16816.F32 R36, R120.reuse, R40, RZ ;  /* 0x000000287824723c */ /* 0x042fe400000018ff */
[----:B------:R-:W-:Y:S01]  /*aea0*/  @!PT LDS RZ, [RZ] ;  /* 0x00000000fffff984 */ /* 0x000fe20000000800 */
[----:B------:R-:W-:Y:S01]  /*aeb0*/  @!PT LDS RZ, [RZ] ;  /* 0x00000000fffff984 */ /* 0x000fe20000000800 */
[----:B------:R-:W-:Y:S01]  /*aec0*/  @!PT LDS RZ, [RZ] ;  /* 0x00000000fffff984 */ /* 0x000fe20000000800 */
[----:B------:R1:W-:Y:S06]  /*aed0*/  @!P6 LDGSTS.E.BYPASS.LTC128B.128 [R213+0x100], [R44.64], !P0 ;  /* 0x001000002cd5efae */ /* 0x0003ec000c101d48 */
[C---:B------:R-:W-:Y:S02]  /*aee0*/  HMMA.16816.F32 R40, R120.reuse, R42, RZ ;  /* 0x0000002a7828723c */ /* 0x040fe400000018ff */
[----:B------:R1:W-:Y:S08]  /*aef0*/  @!P6 LDGSTS.E.BYPASS.LTC128B.128 [R213+0x3100], [R2.64], !P3 ;  /* 0x0310000002d5efae */ /* 0x0003f0000d901d48 */
[----:B------:R1:W-:Y:S08]  /*af00*/  @!P6 LDGSTS.E.BYPASS.LTC128B.128 [R213+0x1100], [R160.64], !P0 ;  /* 0x01100000a0d5efae */ /* 0x0003f0000c101d48 */
[----:B------:R2:W-:Y:S08]  /*af10*/  @!P6 LDGSTS.E.BYPASS.LTC128B.128 [R213+0x4100], [R158.64], !P3 ;  /* 0x041000009ed5efae */ /* 0x0005f0000d901d48 */
[----:B------:R2:W-:Y:S08]  /*af20*/  @!P6 LDGSTS.E.BYPASS.LTC128B.128 [R213+0x2100], [R46.64], !P0 ;  /* 0x021000002ed5efae */ /* 0x0005f0000c101d48 */
[----:B------:R3:W-:Y:S01]  /*af30*/  @!P6 LDGSTS.E.BYPASS.LTC128B.128 [R213+0x5100], [R156.64], !P3 ;  /* 0x051000009cd5efae */ /* 0x0007e2000d901d48 */
[----:B------:R-:W-:Y:S07]  /*af40*/  ISETP.GT.AND P6, PT, R214, R223, PT ;  /* 0x000000dfd600720c */ /* 0x000fee0003fc4270 */
[----:B-1----:R-:W-:Y:S06]  /*af50*/  LDSM.16.M88.4 R160, [R193+0x800] ;  /* 0x00080000c1a0783b */ /* 0x002fec0000000200 */
[----:B------:R-:W-:Y:S02]  /*af60*/  @P6 SHF.R.S32.HI R111, RZ, 0x1f, R212 ;  /* 0x0000001fff6f6819 */ /* 0x000fe400000114d4 */
[----:B------:R-:W0:Y:S01]  /*af70*/  LDGDEPBAR ;  /* 0x00000000000079af */ /* 0x000e220000000000 */
[C---:B--2---:R-:W-:Y:S07]  /*af80*/  HMMA.16816.F32 R44, R120.reuse, R48, RZ ;  /* 0x00000030782c723c */ /* 0x044fee00000018ff */
[----:B------:R-:W-:Y:S01]  /*af90*/  LDSM.16.M88.4 R184, [R190+0x3000] ;  /* 0x00300000beb8783b */ /* 0x000fe20000000200 */
[----:B------:R-:W-:Y:S07]  /*afa0*/  HMMA.16816.F32 R48, R120, R50, RZ ;  /* 0x000000327830723c */ /* 0x000fee00000018ff */
[----:B---3--:R-:W1:Y:S01]  /*afb0*/  LDSM.16.M88.4 R156, [R193] ;  /* 0x00000000c19c783b */ /* 0x008e620000000200 */
        /* <DEDUP_REMOVED lines=8> */
[----:B------:R-:W1:Y:S07]  /*b040*/  LDSM.16.M88.4 R136, [R193+0x2000] ;  /* 0x00200000c188783b */ /* 0x000e6e0000000200 */
[C---:B------:R-:W-:Y:S08]  /*b050*/  HMMA.16816.F32 R28, R124.reuse, R140, R28 ;  /* 0x0000008c7c1c723c */ /* 0x040ff0000000181c */
[C---:B------:R-:W-:Y:S01]  /*b060*/  HMMA.16816.F32 R32, R124.reuse, R142, R32 ;  /* 0x0000008e7c20723c */ /* 0x040fe20000001820 */
[----:B------:R-:W2:Y:S07]  /*b070*/  LDSM.16.M88.4 R140, [R193+0x2800] ;  /* 0x00280000c18c783b */ /* 0x000eae0000000200 */
[C---:B-----5:R-:W-:Y:S08]  /*b080*/  HMMA.16816.F32 R36, R124.reuse, R144, R36 ;  /* 0x000000907c24723c */ /* 0x060ff00000001824 */
[C---:B------:R-:W-:Y:S01]  /*b090*/  HMMA.16816.F32 R40, R124.reuse, R146, R40 ;  /* 0x000000927c28723c */ /* 0x040fe20000001828 */
[----:B------:R-:W5:Y:S07]  /*b0a0*/  LDSM.16.M88.4 R144, [R190] ;  /* 0x00000000be90783b */ /* 0x000f6e0000000200 */
[C---:B------:R-:W-:Y:S08]  /*b0b0*/  HMMA.16816.F32 R44, R124.reuse, R148, R44 ;  /* 0x000000947c2c723c */ /* 0x040ff0000000182c */
[----:B------:R-:W-:Y:S01]  /*b0c0*/  HMMA.16816.F32 R48, R124, R150, R48 ;  /* 0x000000967c30723c */ /* 0x000fe20000001830 */
[----:B------:R-:W3:Y:S07]  /*b0d0*/  LDSM.16.M88.4 R148, [R190+0x800] ;  /* 0x00080000be94783b */ /* 0x000eee0000000200 */
[C---:B-1----:R-:W-:Y:S08]  /*b0e0*/  HMMA.16816.F32 R4, R152.reuse, R156, R4 ;  /* 0x0000009c9804723c */ /* 0x042ff00000001804 */
[C---:B------:R-:W-:Y:S01]  /*b0f0*/  HMMA.16816.F32 R8, R152.reuse, R158, R8 ;  /* 0x0000009e9808723c */ /* 0x040fe20000001808 */
[----:B------:R-:W-:Y:S07]  /*b100*/  LDSM.16.M88.4 R156, [R190+0x2000] ;  /* 0x00200000be9c783b */ /* 0x000fee0000000200 */
[C---:B------:R-:W-:Y:S08]  /*b110*/  HMMA.16816.F32 R12, R152.reuse, R160, R12 ;  /* 0x000000a0980c723c */ /* 0x040ff0000000180c */
[C---:B------:R-:W-:Y:S01]  /*b120*/  HMMA.16816.F32 R16, R152.reuse, R162, R16 ;  /* 0x000000a29810723c */ /* 0x040fe20000001810 */
[----:B------:R-:W-:Y:S07]  /*b130*/  LDSM.16.M88.4 R160, [R190+0x2800] ;  /* 0x00280000bea0783b */ /* 0x000fee0000000200 */
[C---:B--2---:R-:W-:Y:S08]  /*b140*/  HMMA.16816.F32 R20, R152.reuse, R128, R20 ;  /* 0x000000809814723c */ /* 0x044ff00000001814 */
[C---:B------:R-:W-:Y:S01]  /*b150*/  HMMA.16816.F32 R24, R152.reuse, R130, R24 ;  /* 0x000000829818723c */ /* 0x040fe20000001818 */
[----:B------:R-:W1:Y:S07]  /*b160*/  LDSM.16.M88.4 R128, [R190+0x1000] ;  /* 0x00100000be80783b */ /* 0x000e6e0000000200 */
[C---:B---3--:R-:W-:Y:S08]  /*b170*/  HMMA.16816.F32 R28, R152.reuse, R132, R28 ;  /* 0x00000084981c723c */ /* 0x048ff0000000181c */
[C---:B------:R-:W-:Y:S01]  /*b180*/  HMMA.16816.F32 R32, R152.reuse, R134, R32 ;  /* 0x000000869820723c */ /* 0x040fe20000001820 */
[----:B------:R-:W2:Y:S07]  /*b190*/  LDSM.16.M88.4 R132, [R190+0x1800] ;  /* 0x00180000be84783b */ /* 0x000eae0000000200 */
[C---:B------:R-:W-:Y:S08]  /*b1a0*/  HMMA.16816.F32 R36, R152.reuse, R136, R36 ;  /* 0x000000889824723c */ /* 0x040ff00000001824 */
[C---:B------:R-:W-:Y:S01]  /*b1b0*/  HMMA.16816.F32 R40, R152.reuse, R138, R40 ;  /* 0x0000008a9828723c */ /* 0x040fe20000001828 */
[----:B------:R-:W3:Y:S07]  /*b1c0*/  LDSM.16.M88.4 R136, [R189+0x3000] ;  /* 0x00300000bd88783b */ /* 0x000eee0000000200 */
[C---:B------:R-:W-:Y:S08]  /*b1d0*/  HMMA.16816.F32 R44, R152.reuse, R140, R44 ;  /* 0x0000008c982c723c */ /* 0x040ff0000000182c */
[----:B------:R-:W-:Y:S01]  /*b1e0*/  HMMA.16816.F32 R48, R152, R142, R48 ;  /* 0x0000008e9830723c */ /* 0x000fe20000001830 */
[----:B------:R-:W2:Y:S07]  /*b1f0*/  LDSM.16.M88.4 R140, [R189+0x3800] ;  /* 0x00380000bd8c783b */ /* 0x000eae0000000200 */
[C---:B-----5:R-:W-:Y:S08]  /*b200*/  HMMA.16816.F32 R4, R164.reuse, R144, R4 ;  /* 0x00000090a404723c */ /* 0x060ff00000001804 */
[C---:B------:R-:W-:Y:S01]  /*b210*/  HMMA.16816.F32 R8, R164.reuse, R146, R8 ;  /* 0x00000092a408723c */ /* 0x040fe20000001808 */
[----:B------:R-:W5:Y:S07]  /*b220*/  LDSM.16.M88.4 R144, [R189+0x4000] ;  /* 0x00400000bd90783b */ /* 0x000f6e0000000200 */
        /* <DEDUP_REMOVED lines=13> */
[----:B------:R-:W-:Y:S01]  /*b300*/  HMMA.16816.F32 R48, R164, R162, R48 ;  /* 0x000000a2a430723c */ /* 0x000fe20000001830 */
[----:B------:R-:W-:Y:S07]  /*b310*/  LDSM.16.M88.4 R160, [R193+0x5000] ;  /* 0x00500000c1a0783b */ /* 0x000fee0000000200 */
[C---:B---3--:R-:W-:Y:S08]  /*b320*/  HMMA.16816.F32 R4, R168.reuse, R136, R4 ;  /* 0x00000088a804723c */ /* 0x048ff00000001804 */
[C---:B------:R-:W-:Y:S01]  /*b330*/  HMMA.16816.F32 R8, R168.reuse, R138, R8 ;  /* 0x0000008aa808723c */ /* 0x040fe20000001808 */
[----:B------:R-:W3:Y:S07]  /*b340*/  LDSM.16.M88.4 R136, [R200] ;  /* 0x00000000c888783b */ /* 0x000eee0000000200 */
[C---:B------:R-:W-:Y:S08]  /*b350*/  HMMA.16816.F32 R12, R168.reuse, R140, R12 ;  /* 0x0000008ca80c723c */ /* 0x040ff0000000180c */
[C---:B------:R-:W-:Y:S01]  /*b360*/  HMMA.16816.F32 R16, R168.reuse, R142, R16 ;  /* 0x0000008ea810723c */ /* 0x040fe20000001810 */
[----:B------:R-:W2:Y:S07]  /*b370*/  LDSM.16.M88.4 R140, [R199] ;  /* 0x00000000c78c783b */ /* 0x000eae0000000200 */
[C---:B-----5:R-:W-:Y:S08]  /*b380*/  HMMA.16816.F32 R20, R168.reuse, R144, R20 ;  /* 0x00000090a814723c */ /* 0x060ff00000001814 */
[C---:B------:R-:W-:Y:S01]  /*b390*/  HMMA.16816.F32 R24, R168.reuse, R146, R24 ;  /* 0x00000092a818723c */ /* 0x040fe20000001818 */
[----:B------:R-:W5:Y:S07]  /*b3a0*/  LDSM.16.M88.4 R144, [R198] ;  /* 0x00000000c690783b */ /* 0x000f6e0000000200 */
[C---:B------:R-:W-:Y:S08]  /*b3b0*/  HMMA.16816.F32 R28, R168.reuse, R148, R28 ;  /* 0x00000094a81c723c */ /* 0x040ff0000000181c */
[C---:B------:R-:W-:Y:S01]  /*b3c0*/  HMMA.16816.F32 R32, R168.reuse, R150, R32 ;  /* 0x00000096a820723c */ /* 0x040fe20000001820 */
[----:B------:R-:W-:Y:S07]  /*b3d0*/  LDSM.16.M88.4 R148, [R193+0x3000] ;  /* 0x00300000c194783b */ /* 0x000fee0000000200 */
[C---:B-1----:R-:W-:Y:S08]  /*b3e0*/  HMMA.16816.F32 R36, R168.reuse, R128, R36 ;  /* 0x00000080a824723c */ /* 0x042ff00000001824 */
[C---:B------:R-:W-:Y:S01]  /*b3f0*/  HMMA.16816.F32 R40, R168.reuse, R130, R40 ;  /* 0x00000082a828723c */ /* 0x040fe20000001828 */
[----:B------:R-:W1:Y:S07]  /*b400*/  LDSM.16.M88.4 R128, [R197] ;  /* 0x00000000c580783b */ /* 0x000e6e0000000200 */
[C---:B--2---:R-:W-:Y:S08]  /*b410*/  HMMA.16816.F32 R44, R168.reuse, R132, R44 ;  /* 0x00000084a82c723c */ /* 0x044ff0000000182c */
[----:B------:R-:W-:Y:S01]  /*b420*/  HMMA.16816.F32 R48, R168, R134, R48 ;  /* 0x00000086a830723c */ /* 0x000fe20000001830 */
[----:B------:R-:W2:Y:S07]  /*b430*/  LDSM.16.M88.4 R132, [R196] ;  /* 0x00000000c484783b */ /* 0x000eae0000000200 */
[C---:B------:R-:W-:Y:S08]  /*b440*/  HMMA.16816.F32 R4, R172.reuse, R156, R4 ;  /* 0x0000009cac04723c */ /* 0x040ff00000001804 */
[C---:B------:R-:W-:Y:S01]  /*b450*/  HMMA.16816.F32 R8, R172.reuse, R158, R8 ;  /* 0x0000009eac08723c */ /* 0x040fe20000001808 */
[----:B------:R-:W-:Y:S07]  /*b460*/  LDSM.16.M88.4 R156, [R193+0x4800] ;  /* 0x00480000c19c783b */ /* 0x000fee0000000200 */
[C---:B---3--:R-:W-:Y:S08]  /*b470*/  HMMA.16816.F32 R12, R172.reuse, R136, R12 ;  /* 0x00000088ac0c723c */ /* 0x048ff0000000180c */
[C---:B------:R-:W-:Y:S01]  /*b480*/  HMMA.16816.F32 R16, R172.reuse, R138, R16 ;  /* 0x0000008aac10723c */ /* 0x040fe20000001810 */
[----:B------:R-:W3:Y:S07]  /*b490*/  LDSM.16.M88.4 R136, [R193+0x3800] ;  /* 0x00380000c188783b */ /* 0x000eee0000000200 */
[C---:B------:R-:W-:Y:S08]  /*b4a0*/  HMMA.16816.F32 R20, R172.reuse, R140, R20 ;  /* 0x0000008cac14723c */ /* 0x040ff00000001814 */
[C---:B------:R-:W-:Y:S01]  /*b4b0*/  HMMA.16816.F32 R24, R172.reuse, R142, R24 ;  /* 0x0000008eac18723c */ /* 0x040fe20000001818 */
[----:B------:R-:W3:Y:S07]  /*b4c0*/  LDSM.16.M88.4 R140, [R193+0x4000] ;  /* 0x00400000c18c783b */ /* 0x000eee0000000200 */
[C---:B-----5:R-:W-:Y:S08]  /*b4d0*/  HMMA.16816.F32 R28, R172.reuse, R144, R28 ;  /* 0x00000090ac1c723c */ /* 0x060ff0000000181c */
[C---:B------:R-:W-:Y:S01]  /*b4e0*/  HMMA.16816.F32 R32, R172.reuse, R146, R32 ;  /* 0x00000092ac20723c */ /* 0x040fe20000001820 */
[----:B------:R-:W5:Y:S07]  /*b4f0*/  LDSM.16.M88.4 R144, [R193+0x5800] ;  /* 0x00580000c190783b */ /* 0x000f6e0000000200 */
[C---:B-1----:R-:W-:Y:S08]  /*b500*/  HMMA.16816.F32 R36, R172.reuse, R128, R36 ;  /* 0x00000080ac24723c */ /* 0x042ff00000001824 */
[C---:B------:R-:W-:Y:S01]  /*b510*/  HMMA.16816.F32 R40, R172.reuse, R130, R40 ;  /* 0x00000082ac28723c */ /* 0x040fe20000001828 */
[----:B------:R-:W1:Y:S07]  /*b520*/  LDSM.16.M88.4 R128, [R190+0x3800] ;  /* 0x00380000be80783b */ /* 0x000e6e0000000200 */
[C---:B--2---:R-:W-:Y:S08]  /*b530*/  HMMA.16816.F32 R44, R172.reuse, R132, R44 ;  /* 0x00000084ac2c723c */ /* 0x044ff0000000182c */
[----:B------:R-:W-:Y:S01]  /*b540*/  HMMA.16816.F32 R48, R172, R134, R48 ;  /* 0x00000086ac30723c */ /* 0x000fe20000001830 */
[----:B------:R-:W2:Y:S07]  /*b550*/  LDSM.16.M88.4 R132, [R190+0x4000] ;  /* 0x00400000be84783b */ /* 0x000eae0000000200 */
[C---:B------:R-:W-:Y:S08]  /*b560*/  HMMA.16816.F32 R4, R176.reuse, R148, R4 ;  /* 0x00000094b004723c */ /* 0x040ff00000001804 */
[C---:B------:R-:W-:Y:S08]  /*b570*/  HMMA.16816.F32 R8, R176.reuse, R150, R8 ;  /* 0x00000096b008723c */ /* 0x040ff00000001808 */
[C---:B---3--:R-:W-:Y:S08]  /*b580*/  HMMA.16816.F32 R12, R176.reuse, R136, R12 ;  /* 0x00000088b00c723c */ /* 0x048ff0000000180c */
[C---:B------:R-:W-:Y:S01]  /*b590*/  HMMA.16816.F32 R16, R176.reuse, R138, R16 ;  /* 0x0000008ab010723c */ /* 0x040fe20000001810 */
[----:B------:R-:W3:Y:S07]  /*b5a0*/  LDSM.16.M88.4 R136, [R190+0x4800] ;  /* 0x00480000be88783b */ /* 0x000eee0000000200 */
[C---:B------:R-:W-:Y:S08]  /*b5b0*/  HMMA.16816.F32 R20, R176.reuse, R140, R20 ;  /* 0x0000008cb014723c */ /* 0x040ff00000001814 */
[C---:B------:R-:W-:Y:S08]  /*b5c0*/  HMMA.16816.F32 R24, R176.reuse, R142, R24 ;  /* 0x0000008eb018723c */ /* 0x040ff00000001818 */
[C---:B------:R-:W-:Y:S08]  /*b5d0*/  HMMA.16816.F32 R28, R176.reuse, R156, R28 ;  /* 0x0000009cb01c723c */ /* 0x040ff0000000181c */
[C---:B------:R-:W-:Y:S08]  /*b5e0*/  HMMA.16816.F32 R32, R176.reuse, R158, R32 ;  /* 0x0000009eb020723c */ /* 0x040ff00000001820 */
[C---:B------:R-:W-:Y:S08]  /*b5f0*/  HMMA.16816.F32 R36, R176.reuse, R160, R36 ;  /* 0x000000a0b024723c */ /* 0x040ff00000001824 */
[C---:B------:R-:W-:Y:S08]  /*b600*/  HMMA.16816.F32 R40, R176.reuse, R162, R40 ;  /* 0x000000a2b028723c */ /* 0x040ff00000001828 */
[C---:B-----5:R-:W-:Y:S08]  /*b610*/  HMMA.16816.F32 R44, R176.reuse, R144, R44 ;  /* 0x00000090b02c723c */ /* 0x060ff0000000182c */
[----:B------:R-:W-:Y:S08]  /*b620*/  HMMA.16816.F32 R48, R176, R146, R48 ;  /* 0x00000092b030723c */ /* 0x000ff00000001830 */
[C---:B------:R-:W-:Y:S08]  /*b630*/  HMMA.16816.F32 R4, R180.reuse, R184, R4 ;  /* 0x000000b8b404723c */ /* 0x040ff00000001804 */
[C---:B------:R-:W-:Y:S08]  /*b640*/  HMMA.16816.F32 R8, R180.reuse, R186, R8 ;  /* 0x000000bab408723c */ /* 0x040ff00000001808 */
[C---:B-1----:R-:W-:Y:S08]  /*b650*/  HMMA.16816.F32 R12, R180.reuse, R128, R12 ;  /* 0x00000080b40c723c */ /* 0x042ff0000000180c */
[C---:B------:R-:W-:Y:S01]  /*b660*/  HMMA.16816.F32 R16, R180.reuse, R130, R16 ;  /* 0x00000082b410723c */ /* 0x040fe20000001810 */
[----:B------:R-:W1:Y:S03]  /*b670*/  LDSM.16.M88.4 R128, [R190+0x5000] ;  /* 0x00500000be80783b */ /* 0x000e660000000200 */
        /* <DEDUP_REMOVED lines=9> */
[C---:B---3--:R-:W-:Y:S01]  /*b710*/  HMMA.16816.F32 R28, R180.reuse, R136, R28 ;  /* 0x00000088b41c723c */ /* 0x048fe2000000181c */
[----:B------:R-:W-:Y:S04]  /*b720*/  BAR.SYNC.DEFER_BLOCKING 0x0 ;  /* 0x0000000000007b1d */ /* 0x000fe80000010000 */
[----:B------:R-:W-:Y:S02]  /*b730*/  FMNMX.FTZ R0, R9, R0, !PT ;  /* 0x0000000009007209 */ /* 0x000fe40007810000 */
[----:B------:R-:W-:Y:S01]  /*b740*/  FMNMX.FTZ R2, R10, R2, !PT ;  /* 0x000000020a027209 */ /* 0x000fe20007810000 */
[C---:B------:R-:W-:Y:S04]  /*b750*/  HMMA.16816.F32 R32, R180.reuse, R138, R32 ;  /* 0x0000008ab420723c */ /* 0x040fe80000001820 */
[----:B------:R-:W-:Y:S01]  /*b760*/  FMNMX.FTZ R0, R12, R0, !PT ;  /* 0x000000000c007209 */ /* 0x000fe20007810000 */
[----:B------:R-:W-:Y:S01]  /*b770*/  @P6 IMAD.WIDE.U32 R136, R212, c[0x0][0x1e0], RZ ;  /* 0x00007800d4886a25 */ /* 0x000fe200078e00ff */
[----:B------:R-:W-:Y:S02]  /*b780*/  FMNMX.FTZ R2, R11, R2, !PT ;  /* 0x000000020b027209 */ /* 0x000fe40007810000 */
[----:B------:R-:W-:Y:S01]  /*b790*/  FMNMX.FTZ R0, R13, R0, !PT ;  /* 0x000000000d007209 */ /* 0x000fe20007810000 */
[C---:B-1----:R-:W-:Y:S03]  /*b7a0*/  HMMA.16816.F32 R36, R180.reuse, R128, R36 ;  /* 0x00000080b424723c */ /* 0x042fe60000001824 */
[----:B------:R-:W-:Y:S02]  /*b7b0*/  FMNMX.FTZ R2, R14, R2, !PT ;  /* 0x000000020e027209 */ /* 0x000fe40007810000 */
[----:B------:R-:W-:Y:S02]  /*b7c0*/  FMNMX.FTZ R0, R16, R0, !PT ;  /* 0x0000000010007209 */ /* 0x000fe40007810000 */
[----:B------:R-:W-:Y:S01]  /*b7d0*/  FMNMX.FTZ R2, R15, R2, !PT ;  /* 0x000000020f027209 */ /* 0x000fe20007810000 */
[C---:B------:R-:W-:Y:S01]  /*b7e0*/  HMMA.16816.F32 R40, R180.reuse, R130, R40 ;  /* 0x00000082b428723c */ /* 0x040fe20000001828 */
[----:B------:R-:W-:Y:S03]  /*b7f0*/  @P6 MOV R128, c[0x0][0x1e0] ;  /* 0x0000780000806a02 */ /* 0x000fe60000000f00 */
        /* <DEDUP_REMOVED lines=38> */
[----:B------:R-:W-:Y:S02]  /*ba60*/  FMNMX.FTZ R0, R51, R0, !PT ;  /* 0x0000000033007209 */ /* 0x000fe40007810000 */
[----:B------:R-:W-:Y:S05]  /*ba70*/  @P6 MOV R131, R229 ;  /* 0x000000e500836202 */ /* 0x000fea0000000f00 */
[----:B------:R-:W2:Y:S01]  /*ba80*/  SHFL.BFLY PT, R2, R0, 0x2, 0x1f ;  /* 0x0c401f0000027f89 */ /* 0x000ea200000e0000 */
[----:B------:R-:W-:Y:S01]  /*ba90*/  @P6 IMAD.WIDE.U32 R130, R136, 0x60, R130 ;  /* 0x0000006088826825 */ /* 0x000fe200078e0082 */
[----:B-1----:R-:W-:Y:S06]  /*baa0*/  FMNMX.FTZ R3, R3, R108, !PT ;  /* 0x0000006c03037209 */ /* 0x002fec0007810000 */
[----:B------:R-:W1:Y:S01]  /*bab0*/  SHFL.BFLY PT, R108, R3, 0x1, 0x1f ;  /* 0x0c201f00036c7f89 */ /* 0x000e6200000e0000 */
[----:B--2---:R-:W-:Y:S07]  /*bac0*/  FMNMX.FTZ R0, R0, R2, !PT ;  /* 0x0000000200007209 */ /* 0x004fee0007810000 */
[----:B------:R-:W2:Y:S01]  /*bad0*/  SHFL.BFLY PT, R2, R0, 0x1, 0x1f ;  /* 0x0c201f0000027f89 */ /* 0x000ea200000e0000 */
[----:B-1----:R-:W-:Y:S05]  /*bae0*/  FMNMX.FTZ R108, R3, R108, !PT ;  /* 0x0000006c036c7209 */ /* 0x002fea0007810000 */
[----:B------:R-:W-:Y:S01]  /*baf0*/  FMUL.FTZ R140, R108, c[0x0][0x2d0] ;  /* 0x0000b4006c8c7a20 */ /* 0x000fe20000410000 */
[----:B--2---:R-:W-:Y:S01]  /*bb00*/  FMNMX.FTZ R3, R0, R2, !PT ;  /* 0x0000000200037209 */ /* 0x004fe20007810000 */
[----:B------:R-:W-:Y:S01]  /*bb10*/  FADD.FTZ R0, -R108, R109 ;  /* 0x0000006d6c007221 */ /* 0x000fe20000010100 */
[----:B------:R-:W-:Y:S01]  /*bb20*/  @P6 MOV R2, 0x5 ;  /* 0x0000000500026802 */ /* 0x000fe20000000f00 */
[----:B------:R-:W-:Y:S02]  /*bb30*/  @P6 IMAD R109, R111, c[0x0][0x1e0], RZ ;  /* 0x000078006f6d6a24 */ /* 0x000fe400078e02ff */
[----:B------:R-:W-:Y:S01]  /*bb40*/  FMUL.FTZ R0, R0, c[0x0][0x2d0] ;  /* 0x0000b40000007a20 */ /* 0x000fe20000410000 */
[----:B------:R-:W-:Y:S01]  /*bb50*/  @P6 SHF.L.U64.HI R129, R128, R2, c[0x0][0x1e4] ;  /* 0x0000790080816619 */ /* 0x000fe20000010202 */
[----:B------:R-:W-:Y:S01]  /*bb60*/  @P6 IMAD R109, R212, c[0x0][0x1e4], R109 ;  /* 0x00007900d46d6a24 */ /* 0x000fe200078e026d */
[----:B------:R-:W-:Y:S01]  /*bb70*/  @P6 SHF.L.U32 R128, R128, 0x5, RZ ;  /* 0x0000000580806819 */ /* 0x000fe200000006ff */
[----:B------:R1:W2:Y:S01]  /*bb80*/  MUFU.EX2 R2, R0 ;  /* 0x0000000000027308 */ /* 0x0002a20000000800 */
[--C-:B------:R-:W-:Y:S02]  /*bb90*/  FFMA.FTZ R5, R5, c[0x0][0x2d0], -R140.reuse ;  /* 0x0000b40005057a23 */ /* 0x100fe4000001088c */
[----:B------:R-:W-:Y:S01]  /*bba0*/  @P6 IADD3 R109, R137, R109, RZ ;  /* 0x0000006d896d6210 */ /* 0x000fe20007ffe0ff */
[--C-:B------:R-:W-:Y:S02]  /*bbb0*/  FFMA.FTZ R9, R9, c[0x0][0x2d0], -R140.reuse ;  /* 0x0000b40009097a23 */ /* 0x100fe4000001088c */
[--C-:B------:R-:W-:Y:S02]  /*bbc0*/  FFMA.FTZ R12, R12, c[0x0][0x2d0], -R140.reuse ;  /* 0x0000b4000c0c7a23 */ /* 0x100fe4000001088c */
[----:B------:R-:W-:Y:S02]  /*bbd0*/  @P6 IMAD R133, R109, 0x60, RZ ;  /* 0x000000606d856824 */ /* 0x000fe400078e02ff */
[----:B------:R3:W-:Y:S01]  /*bbe0*/  MUFU.EX2 R218, R5 ;  /* 0x0000000500da7308 */ /* 0x0007e20000000800 */
[--C-:B------:R-:W-:Y:S02]  /*bbf0*/  FFMA.FTZ R13, R13, c[0x0][0x2d0], -R140.reuse ;  /* 0x0000b4000d0d7a23 */ /* 0x100fe4000001088c */
[--C-:B------:R-:W-:Y:S02]  /*bc00*/  FFMA.FTZ R21, R21, c[0x0][0x2d0], -R140.reuse ;  /* 0x0000b40015157a23 */ /* 0x100fe4000001088c */
[----:B------:R-:W-:Y:S05]  /*bc10*/  FFMA.FTZ R29, R29, c[0x0][0x2d0], -R140 ;  /* 0x0000b4001d1d7a23 */ /* 0x000fea000001088c */
[----:B------:R-:W-:Y:S01]  /*bc20*/  MUFU.EX2 R216, R9 ;  /* 0x0000000900d87308 */ /* 0x000fe20000000800 */
[----:B-1----:R-:W-:Y:S02]  /*bc30*/  FADD.FTZ R0, -R3, R110 ;  /* 0x0000006e03007221 */ /* 0x002fe40000010100 */
[----:B------:R-:W-:Y:S04]  /*bc40*/  @P6 IMAD.WIDE.U32 R110, R136, 0x60, R128 ;  /* 0x00000060886e6825 */ /* 0x000fe800078e0080 */
[----:B------:R-:W-:Y:S01]  /*bc50*/  FMUL.FTZ R0, R0, c[0x0][0x2d0] ;  /* 0x0000b40000007a20 */ /* 0x000fe20000410000 */
[----:B------:R-:W-:Y:S01]  /*bc60*/  @P6 IADD3 R109, R133, R111, RZ ;  /* 0x0000006f856d6210 */ /* 0x000fe20007ffe0ff */
[----:B------:R-:W-:Y:S01]  /*bc70*/  FFMA.FTZ R111, R4, c[0x0][0x2d0], -R140 ;  /* 0x0000b400046f7a23 */ /* 0x000fe2000001088c */
[----:B------:R-:W-:Y:S01]  /*bc80*/  @P6 IADD3 R132, P4, R226, R110, RZ ;  /* 0x0000006ee2846210 */ /* 0x000fe20007f9e0ff */
[----:B------:R1:W-:Y:S01]  /*bc90*/  MUFU.EX2 R215, R12 ;  /* 0x0000000c00d77308 */ /* 0x0003e20000000800 */
[----:B--2---:R-:W-:Y:S02]  /*bca0*/  FMUL.FTZ R68, R2, R68 ;  /* 0x0000004402447220 */ /* 0x004fe40000410000 */
[----:B------:R-:W-:Y:S01]  /*bcb0*/  @P6 LEA R134, P0, R132, c[0x0][0x1c8], 0x1 ;  /* 0x0000720084866a11 */ /* 0x000fe200078008ff */
[C---:B------:R-:W-:Y:S01]  /*bcc0*/  FMUL.FTZ R69, R2.reuse, R69 ;  /* 0x0000004502457220 */ /* 0x040fe20000410000 */
[----:B------:R-:W-:Y:S01]  /*bcd0*/  @P6 IADD3.X R4, R109, R229, RZ, P4, !PT ;  /* 0x000000e56d046210 */ /* 0x000fe200027fe4ff */
[----:B------:R-:W-:Y:S01]  /*bce0*/  FMUL.FTZ R72, R2, R72 ;  /* 0x0000004802487220 */ /* 0x000fe20000410000 */
[----:B------:R-:W-:Y:S01]  /*bcf0*/  @P6 IADD3 R128, P4, R128, R110, RZ ;  /* 0x0000006e80806210 */ /* 0x000fe20007f9e0ff */
[----:B------:R-:W-:Y:S01]  /*bd00*/  FMUL.FTZ R73, R2, R73 ;  /* 0x0000004902497220 */ /* 0x000fe20000410000 */
[----:B------:R-:W-:Y:S01]  /*bd10*/  @P6 LEA.HI.X R135, R132, c[0x0][0x1cc], R4, 0x1, P0 ;  /* 0x0000730084876a11 */ /* 0x000fe200000f0c04 */
[----:B------:R2:W-:Y:S01]  /*bd20*/  MUFU.EX2 R219, R111 ;  /* 0x0000006f00db7308 */ /* 0x0005e20000000800 */
[----:B------:R-:W-:Y:S01]  /*bd30*/  @P6 IADD3 R4, R131, R133, RZ ;  /* 0x0000008583046210 */ /* 0x000fe20007ffe0ff */
[C---:B------:R-:W-:Y:S01]  /*bd40*/  FMUL.FTZ R76, R2.reuse, R76 ;  /* 0x0000004c024c7220 */ /* 0x040fe20000410000 */
[----:B---3--:R-:W-:Y:S01]  /*bd50*/  @P6 IADD3.X R5, R109, R129, RZ, P4, !PT ;  /* 0x000000816d056210 */ /* 0x008fe200027fe4ff */
[----:B------:R-:W-:Y:S01]  /*bd60*/  FMUL.FTZ R77, R2, R77 ;  /* 0x0000004d024d7220 */ /* 0x000fe20000410000 */
[----:B------:R-:W-:Y:S01]  /*bd70*/  @P6 SHF.L.U64.HI R136, R130, 0x1, R4 ;  /* 0x0000000182886819 */ /* 0x000fe20000010204 */
[----:B------:R-:W-:Y:S01]  /*bd80*/  FMUL.FTZ R80, R2, R80 ;  /* 0x0000005002507220 */ /* 0x000fe20000410000 */
[----:B------:R-:W-:Y:S01]  /*bd90*/  @P6 SHF.L.U32 R133, R130, 0x1, RZ ;  /* 0x0000000182856819 */ /* 0x000fe200000006ff */
[C---:B------:R-:W-:Y:S02]  /*bda0*/  FMUL.FTZ R81, R2.reuse, R81 ;  /* 0x0000005102517220 */ /* 0x040fe40000410000 */
[----:B------:R-:W3:Y:S01]  /*bdb0*/  MUFU.EX2 R0, R0 ;  /* 0x0000000000007308 */ /* 0x000ee20000000800 */
[C---:B------:R-:W-:Y:S02]  /*bdc0*/  FMUL.FTZ R84, R2.reuse, R84 ;  /* 0x0000005402547220 */ /* 0x040fe40000410000 */
[----:B------:R-:W-:Y:S02]  /*bdd0*/  FMUL.FTZ R85, R2, R85 ;  /* 0x0000005502557220 */ /* 0x000fe40000410000 */
[--C-:B-1----:R-:W-:Y:S02]  /*bde0*/  FFMA.FTZ R12, R16, c[0x0][0x2d0], -R140.reuse ;  /* 0x0000b400100c7a23 */ /* 0x102fe4000001088c */
[C---:B------:R-:W-:Y:S02]  /*bdf0*/  FMUL.FTZ R88, R2.reuse, R88 ;  /* 0x0000005802587220 */ /* 0x040fe40000410000 */
[C---:B------:R-:W-:Y:S01]  /*be00*/  FMUL.FTZ R89, R2.reuse, R89 ;  /* 0x0000005902597220 */ /* 0x040fe20000410000 */
[----:B------:R-:W-:Y:S01]  /*be10*/  MUFU.EX2 R186, R12 ;  /* 0x0000000c00ba7308 */ /* 0x000fe20000000800 */
[C---:B------:R-:W-:Y:S02]  /*be20*/  FMUL.FTZ R92, R2.reuse, R92 ;  /* 0x0000005c025c7220 */ /* 0x040fe40000410000 */
[----:B------:R-:W-:Y:S01]  /*be30*/  FMUL.FTZ R93, R2, R93 ;  /* 0x0000005d025d7220 */ /* 0x000fe20000410000 */
[----:B--2---:R-:W-:Y:S01]  /*be40*/  @P6 IADD3 R111, P0, R226, 0x40, RZ ;  /* 0x00000040e26f6810 */ /* 0x004fe20007f1e0ff */
[C---:B------:R-:W-:Y:S02]  /*be50*/  FMUL.FTZ R96, R2.reuse, R96 ;  /* 0x0000006002607220 */ /* 0x040fe40000410000 */
[----:B------:R-:W-:Y:S01]  /*be60*/  FMUL.FTZ R97, R2, R97 ;  /* 0x0000006102617220 */ /* 0x000fe20000410000 */
[----:B------:R-:W-:Y:S01]  /*be70*/  @P6 IADD3 R131, P5, R111, R110, RZ ;  /* 0x0000006e6f836210 */ /* 0x000fe20007fbe0ff */
[----:B------:R-:W-:Y:S01]  /*be80*/  FFMA.FTZ R110, R8, c[0x0][0x2d0], -R140 ;  /* 0x0000b400086e7a23 */ /* 0x000fe2000001088c */
[----:B------:R-:W-:Y:S01]  /*be90*/  @P6 IADD3.X R4, RZ, R229, RZ, P0, !PT ;  /* 0x000000e5ff046210 */ /* 0x000fe200007fe4ff */
[----:B------:R-:W-:Y:S01]  /*bea0*/  FMUL.FTZ R100, R2, R100 ;  /* 0x0000006402647220 */ /* 0x000fe20000410000 */
[C---:B------:R-:W-:Y:S01]  /*beb0*/  @P6 IADD3 R132, P0, R128.reuse, R111, RZ ;  /* 0x0000006f80846210 */ /* 0x040fe20007f1e0ff */
[----:B------:R1:W2:Y:S01]  /*bec0*/  MUFU.EX2 R217, R110 ;  /* 0x0000006e00d97308 */ /* 0x0002a20000000800 */
[----:B------:R-:W-:Y:S01]  /*bed0*/  @P6 IADD3 R111, P4, R128, R226, RZ ;  /* 0x000000e2806f6210 */ /* 0x000fe20007f9e0ff */
[C---:B---3--:R-:W-:Y:S01]  /*bee0*/  FMUL.FTZ R70, R0.reuse, R70 ;  /* 0x0000004600467220 */ /* 0x048fe20000410000 */
[-C--:B------:R-:W-:Y:S01]  /*bef0*/  @P6 IADD3.X R8, R109, R4.reuse, RZ, P5, !PT ;  /* 0x000000046d086210 */ /* 0x080fe20002ffe4ff */
[----:B------:R-:W-:Y:S01]  /*bf00*/  FMUL.FTZ R109, R3, c[0x0][0x2d0] ;  /* 0x0000b400036d7a20 */ /* 0x000fe20000410000 */
[----:B------:R-:W-:Y:S01]  /*bf10*/  @P6 IADD3.X R4, R5, R4, RZ, P0, !PT ;  /* 0x0000000405046210 */ /* 0x000fe200007fe4ff */
[----:B------:R-:W-:Y:S01]  /*bf20*/  FMUL.FTZ R71, R0, R71 ;  /* 0x0000004700477220 */ /* 0x000fe20000410000 */
[----:B------:R-:W-:Y:S01]  /*bf30*/  @P6 LEA R128, P0, R111, c[0x0][0x1c8], 0x1 ;  /* 0x000072006f806a11 */ /* 0x000fe200078008ff */
[--C-:B------:R-:W-:Y:S01]  /*bf40*/  FFMA.FTZ R6, R6, c[0x0][0x2d0], -R109.reuse ;  /* 0x0000b40006067a23 */ /* 0x100fe2000001086d */
[----:B------:R-:W-:Y:S01]  /*bf50*/  @P6 IADD3.X R5, R5, R229, RZ, P4, !PT ;  /* 0x000000e505056210 */ /* 0x000fe200027fe4ff */
[----:B------:R-:W-:Y:S01]  /*bf60*/  FFMA.FTZ R7, R7, c[0x0][0x2d0], -R109 ;  /* 0x0000b40007077a23 */ /* 0x000fe2000001086d */
[----:B------:R-:W-:Y:S01]  /*bf70*/  @P6 LEA R130, P5, R131, c[0x0][0x1c8], 0x1 ;  /* 0x0000720083826a11 */ /* 0x000fe200078a08ff */
[----:B------:R3:W-:Y:S01]  /*bf80*/  MUFU.EX2 R147, R6 ;  /* 0x0000000600937308 */ /* 0x0007e20000000800 */
[----:B------:R-:W-:Y:S01]  /*bf90*/  @P6 LEA.HI.X R129, R111, c[0x0][0x1cc], R5, 0x1, P0 ;  /* 0x000073006f816a11 */ /* 0x000fe200000f0c05 */
[----:B------:R-:W-:Y:S01]  /*bfa0*/  FMUL.FTZ R74, R0, R74 ;  /* 0x0000004a004a7220 */ /* 0x000fe20000410000 */
[----:B------:R-:W-:Y:S01]  /*bfb0*/  @P6 ISETP.GE.AND P0, PT, R246, c[0x0][0x1d4], PT ;  /* 0x00007500f6006a0c */ /* 0x000fe20003f06270 */
[C---:B------:R-:W-:Y:S01]  /*bfc0*/  FMUL.FTZ R75, R0.reuse, R75 ;  /* 0x0000004b004b7220 */ /* 0x040fe20000410000 */
[----:B------:R-:W-:Y:S01]  /*bfd0*/  @P6 LEA.HI.X R131, R131, c[0x0][0x1cc], R8, 0x1, P5 ;  /* 0x0000730083836a11 */ /* 0x000fe200028f0c08 */
[C---:B------:R-:W-:Y:S02]  /*bfe0*/  FMUL.FTZ R78, R0.reuse, R78 ;  /* 0x0000004e004e7220 */ /* 0x040fe40000410000 */
[C---:B------:R-:W-:Y:S02]  /*bff0*/  FMUL.FTZ R79, R0.reuse, R79 ;  /* 0x0000004f004f7220 */ /* 0x040fe40000410000 */
[----:B------:R5:W4:Y:S01]  /*c000*/  MUFU.EX2 R148, R7 ;  /* 0x0000000700947308 */ /* 0x000b220000000800 */
[----:B------:R-:W-:Y:S01]  /*c010*/  FMUL.FTZ R82, R0, R82 ;  /* 0x0000005200527220 */ /* 0x000fe20000410000 */
[----:B-1----:R-:W-:Y:S01]  /*c020*/  @P6 LEA R110, P4, R132, c[0x0][0x1c8], 0x1 ;  /* 0x00007200846e6a11 */ /* 0x002fe200078808ff */
[----:B------:R-:W-:Y:S02]  /*c030*/  FMUL.FTZ R83, R0, R83 ;  /* 0x0000005300537220 */ /* 0x000fe40000410000 */
[----:B------:R-:W-:Y:S01]  /*c040*/  FFMA.FTZ R12, R17, c[0x0][0x2d0], -R140 ;  /* 0x0000b400110c7a23 */ /* 0x000fe2000001088c */
[----:B------:R-:W-:Y:S01]  /*c050*/  @P6 LEA.HI.X R111, R132, c[0x0][0x1cc], R4, 0x1, P4 ;  /* 0x00007300846f6a11 */ /* 0x000fe200020f0c04 */
[C---:B------:R-:W-:Y:S01]  /*c060*/  FMUL.FTZ R86, R0.reuse, R86 ;  /* 0x0000005600567220 */ /* 0x040fe20000410000 */
[C---:B------:R-:W-:Y:S01]  /*c070*/  @P6 IADD3 R8, P4, R133.reuse, c[0x0][0x1c8], RZ ;  /* 0x0000720085086a10 */ /* 0x040fe20007f9e0ff */
[----:B------:R-:W-:Y:S01]  /*c080*/  FMUL.FTZ R87, R0, R87 ;  /* 0x0000005700577220 */ /* 0x000fe20000410000 */
[----:B------:R-:W-:Y:S01]  /*c090*/  @P6 IADD3 R4, P5, R133, 0x80, RZ ;  /* 0x0000008085046810 */ /* 0x000fe20007fbe0ff */
[----:B------:R1:W1:Y:S01]  /*c0a0*/  MUFU.EX2 R185, R12 ;  /* 0x0000000c00b97308 */ /* 0x0002620000000800 */
[----:B------:R-:W-:Y:S01]  /*c0b0*/  @P6 IADD3.X R9, R136, c[0x0][0x1cc], RZ, P4, !PT ;  /* 0x0000730088096a10 */ /* 0x000fe200027fe4ff */
[----:B------:R-:W-:Y:S01]  /*c0c0*/  FMUL.FTZ R90, R0, R90 ;  /* 0x0000005a005a7220 */ /* 0x000fe20000410000 */
[----:B------:R-:W-:Y:S01]  /*c0d0*/  @P6 IADD3 R4, P4, R4, c[0x0][0x1c8], RZ ;  /* 0x0000720004046a10 */ /* 0x000fe20007f9e0ff */
[----:B---3--:R-:W-:Y:S01]  /*c0e0*/  FMUL.FTZ R6, R0, R114 ;  /* 0x0000007200067220 */ /* 0x008fe20000410000 */
[----:B--2---:R-:W-:Y:S01]  /*c0f0*/  F2FP.PACK_AB R114, R216, R217 ;  /* 0x000000d9d872723e */ /* 0x004fe200000000ff */
[----:B------:R2:W-:Y:S01]  /*c100*/  @P6 LDGSTS.E.BYPASS.LTC128B.128 [R213+0x8100], [R8.64], !P0 ;  /* 0x0810000008d56fae */ /* 0x0005e2000c101d48 */
[----:B------:R-:W-:Y:S01]  /*c110*/  @P6 IADD3.X R5, RZ, c[0x0][0x1cc], R136, P4, P5 ;  /* 0x00007300ff056a10 */ /* 0x000fe200027ea488 */
[C---:B------:R-:W-:Y:S02]  /*c120*/  FMUL.FTZ R91, R0.reuse, R91 ;  /* 0x0000005b005b7220 */ /* 0x040fe40000410000 */
[C---:B------:R-:W-:Y:S01]  /*c130*/  FMUL.FTZ R94, R0.reuse, R94 ;  /* 0x0000005e005e7220 */ /* 0x040fe20000410000 */
[----:B------:R-:W-:Y:S01]  /*c140*/  MUFU.EX2 R187, R13 ;  /* 0x0000000d00bb7308 */ /* 0x000fe20000000800 */
[C---:B------:R-:W-:Y:S02]  /*c150*/  FMUL.FTZ R95, R0.reuse, R95 ;  /* 0x0000005f005f7220 */ /* 0x040fe40000410000 */
[----:B------:R3:W-:Y:S01]  /*c160*/  @P6 LDGSTS.E.BYPASS.LTC128B.128 [R213+0xb100], [R4.64], !P3 ;  /* 0x0b10000004d56fae */ /* 0x0007e2000d901d48 */
[C---:B-----5:R-:W-:Y:S02]  /*c170*/  FMUL.FTZ R7, R0.reuse, R115 ;  /* 0x0000007300077220 */ /* 0x060fe40000410000 */
[C---:B------:R-:W-:Y:S02]  /*c180*/  FMUL.FTZ R98, R0.reuse, R98 ;  /* 0x0000006200627220 */ /* 0x040fe40000410000 */
[----:B------:R-:W-:Y:S02]  /*c190*/  FMUL.FTZ R99, R0, R99 ;  /* 0x0000006300637220 */ /* 0x000fe40000410000 */
[----:B------:R-:W-:Y:S01]  /*c1a0*/  FMUL.FTZ R101, R2, R101 ;  /* 0x0000006502657220 */ /* 0x000fe20000410000 */
[----:B------:R5:W-:Y:S01]  /*c1b0*/  @P6 LDGSTS.E.BYPASS.LTC128B.128 [R213+0x9100], [R134.64], !P0 ;  /* 0x0910000086d56fae */ /* 0x000be2000c101d48 */
[----:B------:R-:W-:Y:S01]  /*c1c0*/  FMUL.FTZ R102, R0, R102 ;  /* 0x0000006600667220 */ /* 0x000fe20000410000 */
[----:B------:R-:W-:Y:S01]  /*c1d0*/  MUFU.EX2 R184, R21 ;  /* 0x0000001500b87308 */ /* 0x000fe20000000800 */
[--C-:B-1----:R-:W-:Y:S02]  /*c1e0*/  FFMA.FTZ R12, R18, c[0x0][0x2d0], -R109.reuse ;  /* 0x0000b400120c7a23 */ /* 0x102fe4000001086d */
[----:B------:R-:W-:Y:S02]  /*c1f0*/  FMUL.FTZ R103, R0, R103 ;  /* 0x0000006700677220 */ /* 0x000fe40000410000 */
[C---:B------:R-:W-:Y:S01]  /*c200*/  FMUL.FTZ R104, R2.reuse, R104 ;  /* 0x0000006802687220 */ /* 0x040fe20000410000 */
[----:B------:R1:W-:Y:S01]  /*c210*/  @P6 LDGSTS.E.BYPASS.LTC128B.128 [R213+0xc100], [R130.64], !P3 ;  /* 0x0c10000082d56fae */ /* 0x0003e2000d901d48 */
[C---:B------:R-:W-:Y:S02]  /*c220*/  FMUL.FTZ R105, R2.reuse, R105 ;  /* 0x0000006902697220 */ /* 0x040fe40000410000 */
[C---:B--2---:R-:W-:Y:S01]  /*c230*/  FMUL.FTZ R8, R2.reuse, R116 ;  /* 0x0000007402087220 */ /* 0x044fe20000410000 */
[----:B------:R2:W-:Y:S01]  /*c240*/  MUFU.EX2 R142, R12 ;  /* 0x0000000c008e7308 */ /* 0x0005e20000000800 */
[----:B------:R-:W-:Y:S02]  /*c250*/  FMUL.FTZ R9, R2, R117 ;  /* 0x0000007502097220 */ /* 0x000fe40000410000 */
[C---:B------:R-:W-:Y:S01]  /*c260*/  FMUL.FTZ R106, R0.reuse, R106 ;  /* 0x0000006a006a7220 */ /* 0x040fe20000410000 */
[----:B------:R1:W-:Y:S01]  /*c270*/  @P6 LDGSTS.E.BYPASS.LTC128B.128 [R213+0xa100], [R128.64], !P0 ;  /* 0x0a10000080d56fae */ /* 0x0003e2000c101d48 */
[----:B------:R-:W-:Y:S01]  /*c280*/  FMUL.FTZ R107, R0, R107 ;  /* 0x0000006b006b7220 */ /* 0x000fe20000410000 */
[----:B------:R-:W-:Y:S01]  /*c290*/  ISETP.GT.AND P0, PT, R214, R220, PT ;  /* 0x000000dcd600720c */ /* 0x000fe20003f04270 */
[--C-:B---3--:R-:W-:Y:S01]  /*c2a0*/  FFMA.FTZ R4, R10, c[0x0][0x2d0], -R109.reuse ;  /* 0x0000b4000a047a23 */ /* 0x108fe2000001086d */
[----:B------:R-:W-:Y:S01]  /*c2b0*/  MOV R214, R212 ;  /* 0x000000d400d67202 */ /* 0x000fe20000000f00 */
[----:B------:R-:W-:Y:S01]  /*c2c0*/  FMUL.FTZ R5, R2, R113 ;  /* 0x0000007102057220 */ /* 0x000fe20000410000 */
[----:B----4-:R-:W-:Y:S01]  /*c2d0*/  F2FP.PACK_AB R113, R148, R147 ;  /* 0x000000939471723e */ /* 0x010fe200000000ff */
[----:B------:R3:W-:Y:S01]  /*c2e0*/  MUFU.EX2 R146, R4 ;  /* 0x0000000400927308 */ /* 0x0007e20000000800 */
[----:B------:R4:W-:Y:S01]  /*c2f0*/  @P6 LDGSTS.E.BYPASS.LTC128B.128 [R213+0xd100], [R110.64], !P3 ;  /* 0x0d1000006ed56fae */ /* 0x0009e2000d901d48 */
[----:B------:R-:W-:Y:S02]  /*c300*/  FMUL.FTZ R10, R0, R118 ;  /* 0x00000076000a7220 */ /* 0x000fe40000410000 */
[C---:B------:R-:W-:Y:S02]  /*c310*/  FMUL.FTZ R52, R2.reuse, R52 ;  /* 0x0000003402347220 */ /* 0x040fe40000410000 */
[----:B------:R-:W-:Y:S02]  /*c320*/  FMUL.FTZ R53, R2, R53 ;  /* 0x0000003502357220 */ /* 0x000fe40000410000 */
[C---:B------:R-:W-:Y:S01]  /*c330*/  FMUL.FTZ R54, R0.reuse, R54 ;  /* 0x0000003600367220 */ /* 0x040fe20000410000 */
[----:B-----5:R-:W-:Y:S01]  /*c340*/  LDSM.16.MT88.4 R132, [R192] ;  /* 0x00000000c084783b */ /* 0x020fe20000004200 */
[----:B------:R-:W-:Y:S01]  /*c350*/  FMUL.FTZ R55, R0, R55 ;  /* 0x0000003700377220 */ /* 0x000fe20000410000 */
[----:B------:R-:W-:Y:S01]  /*c360*/  MUFU.EX2 R159, R29 ;  /* 0x0000001d009f7308 */ /* 0x000fe20000000800 */
[--C-:B------:R-:W-:Y:S02]  /*c370*/  FFMA.FTZ R14, R14, c[0x0][0x2d0], -R109.reuse ;  /* 0x0000b4000e0e7a23 */ /* 0x100fe4000001086d */
[--C-:B--2---:R-:W-:Y:S02]  /*c380*/  FFMA.FTZ R12, R19, c[0x0][0x2d0], -R109.reuse ;  /* 0x0000b400130c7a23 */ /* 0x104fe4000001086d */
[--C-:B------:R-:W-:Y:S01]  /*c390*/  FFMA.FTZ R15, R15, c[0x0][0x2d0], -R109.reuse ;  /* 0x0000b4000f0f7a23 */ /* 0x100fe2000001086d */
[----:B------:R-:W-:Y:S01]  /*c3a0*/  LDSM.16.MT88.4 R136, [R191] ;  /* 0x00000000bf88783b */ /* 0x000fe20000004200 */
[C---:B------:R-:W-:Y:S02]  /*c3b0*/  FMUL.FTZ R56, R2.reuse, R56 ;  /* 0x0000003802387220 */ /* 0x040fe40000410000 */
[----:B------:R-:W-:Y:S01]  /*c3c0*/  FMUL.FTZ R57, R2, R57 ;  /* 0x0000003902397220 */ /* 0x000fe20000410000 */
[----:B------:R2:W-:Y:S01]  /*c3d0*/  MUFU.EX2 R144, R14 ;  /* 0x0000000e00907308 */ /* 0x0005e20000000800 */
[C---:B------:R-:W-:Y:S02]  /*c3e0*/  FMUL.FTZ R58, R0.reuse, R58 ;  /* 0x0000003a003a7220 */ /* 0x040fe40000410000 */
[--C-:B---3--:R-:W-:Y:S01]  /*c3f0*/  FFMA.FTZ R4, R11, c[0x0][0x2d0], -R109.reuse ;  /* 0x0000b4000b047a23 */ /* 0x108fe2000001086d */
[----:B-1----:R-:W1:Y:S01]  /*c400*/  LDSM.16.MT88.4 R128, [R188] ;  /* 0x00000000bc80783b */ /* 0x002e620000004200 */
[C---:B------:R-:W-:Y:S02]  /*c410*/  FMUL.FTZ R11, R0.reuse, R119 ;  /* 0x00000077000b7220 */ /* 0x040fe40000410000 */
[----:B------:R-:W-:Y:S02]  /*c420*/  FMUL.FTZ R59, R0, R59 ;  /* 0x0000003b003b7220 */ /* 0x000fe40000410000 */
[C---:B------:R-:W-:Y:S01]  /*c430*/  FMUL.FTZ R60, R2.reuse, R60 ;  /* 0x0000003c023c7220 */ /* 0x040fe20000410000 */
[----:B------:R-:W3:Y:S01]  /*c440*/  MUFU.EX2 R145, R4 ;  /* 0x0000000400917308 */ /* 0x000ee20000000800 */
[----:B------:R-:W-:Y:S01]  /*c450*/  FMUL.FTZ R61, R2, R61 ;  /* 0x0000003d023d7220 */ /* 0x000fe20000410000 */
[----:B------:R-:W5:Y:S01]  /*c460*/  LDSM.16.MT88.4 R116, [R207] ;  /* 0x00000000cf74783b */ /* 0x000f620000004200 */
[C---:B------:R-:W-:Y:S02]  /*c470*/  FMUL.FTZ R62, R0.reuse, R62 ;  /* 0x0000003e003e7220 */ /* 0x040fe40000410000 */
[----:B------:R-:W-:Y:S02]  /*c480*/  FMUL.FTZ R63, R0, R63 ;  /* 0x0000003f003f7220 */ /* 0x000fe40000410000 */
[C---:B------:R-:W-:Y:S02]  /*c490*/  FMUL.FTZ R64, R2.reuse, R64 ;  /* 0x0000004002407220 */ /* 0x040fe40000410000 */
[----:B------:R-:W-:Y:S01]  /*c4a0*/  FMUL.FTZ R65, R2, R65 ;  /* 0x0000004102417220 */ /* 0x000fe20000410000 */
[----:B------:R-:W1:Y:S01]  /*c4b0*/  MUFU.EX2 R143, R15 ;  /* 0x0000000f008f7308 */ /* 0x000e620000000800 */
[----:B------:R-:W-:Y:S01]  /*c4c0*/  LDSM.16.MT88.4 R16, [R192+0x800] ;  /* 0x00080000c010783b */ /* 0x000fe20000004200 */
[C---:B------:R-:W-:Y:S02]  /*c4d0*/  FMUL.FTZ R66, R0.reuse, R66 ;  /* 0x0000004200427220 */ /* 0x040fe40000410000 */
[----:B------:R-:W-:Y:S01]  /*c4e0*/  FMUL.FTZ R67, R0, R67 ;  /* 0x0000004300437220 */ /* 0x000fe20000410000 */
[----:B--2---:R-:W-:Y:S01]  /*c4f0*/  F2FP.PACK_AB R14, R185, R186 ;  /* 0x000000bab90e723e */ /* 0x004fe200000000ff */
[--C-:B------:R-:W-:Y:S02]  /*c500*/  FFMA.FTZ R22, R22, c[0x0][0x2d0], -R109.reuse ;  /* 0x0000b40016167a23 */ /* 0x100fe4000001086d */
[--C-:B------:R-:W-:Y:S01]  /*c510*/  FFMA.FTZ R23, R23, c[0x0][0x2d0], -R109.reuse ;  /* 0x0000b40017177a23 */ /* 0x100fe2000001086d */
[----:B------:R-:W0:Y:S01]  /*c520*/  LDGDEPBAR ;  /* 0x00000000000079af */ /* 0x000e220000000000 */
[----:B------:R2:W2:Y:S01]  /*c530*/  MUFU.EX2 R141, R12 ;  /* 0x0000000c008d7308 */ /* 0x0004a20000000800 */
[--C-:B------:R-:W-:Y:S02]  /*c540*/  FFMA.FTZ R31, R31, c[0x0][0x2d0], -R109.reuse ;  /* 0x0000b4001f1f7a23 */ /* 0x100fe4000001086d */
[----:B------:R-:W-:Y:S01]  /*c550*/  FFMA.FTZ R35, R35, c[0x0][0x2d0], -R109 ;  /* 0x0000b40023237a23 */ /* 0x000fe2000001086d */
[----:B---3--:R-:W-:Y:S01]  /*c560*/  F2FP.PACK_AB R115, R145, R146 ;  /* 0x000000929173723e */ /* 0x008fe200000000ff */
[----:B------:R-:W-:Y:S01]  /*c570*/  FMUL.FTZ R4, R2, R112 ;  /* 0x0000007002047220 */ /* 0x000fe20000410000 */
[----:B------:R-:W-:Y:S01]  /*c580*/  F2FP.PACK_AB R112, R218, R219 ;  /* 0x000000dbda70723e */ /* 0x000fe200000000ff */
[----:B------:R-:W-:Y:S02]  /*c590*/  FFMA.FTZ R2, R2, R222, R219 ;  /* 0x000000de02027223 */ /* 0x000fe400000100db */
[----:B------:R-:W-:Y:S02]  /*c5a0*/  FFMA.FTZ R0, R0, R221, R147 ;  /* 0x000000dd00007223 */ /* 0x000fe40000010093 */
[----:B------:R-:W-:Y:S02]  /*c5b0*/  FADD.FTZ R2, R218, R2 ;  /* 0x00000002da027221 */ /* 0x000fe40000010000 */
[----:B------:R-:W-:Y:S01]  /*c5c0*/  FADD.FTZ R0, R148, R0 ;  /* 0x0000000094007221 */ /* 0x000fe20000010000 */
[C---:B-1----:R-:W-:Y:S05]  /*c5d0*/  HMMA.16816.F32 R4, R112.reuse, R128, R4 ;  /* 0x000000807004723c */ /* 0x042fea0000001804 */
[----:B------:R-:W-:Y:S01]  /*c5e0*/  F2FP.PACK_AB R13, R143, R144 ;  /* 0x000000908f0d723e */ /* 0x000fe200000000ff */
[----:B------:R-:W-:Y:S02]  /*c5f0*/  FADD.FTZ R2, R217, R2 ;  /* 0x00000002d9027221 */ /* 0x000fe40000010000 */
[C---:B------:R-:W-:Y:S01]  /*c600*/  HMMA.16816.F32 R8, R112.reuse, R130, R8 ;  /* 0x000000827008723c */ /* 0x040fe20000001808 */
[----:B------:R-:W1:Y:S03]  /*c610*/  LDSM.16.MT88.4 R128, [R188+0x3000] ;  /* 0x00300000bc80783b */ /* 0x000e660000004200 */
[----:B--2---:R-:W-:Y:S01]  /*c620*/  F2FP.PACK_AB R12, R187, R215 ;  /* 0x000000d7bb0c723e */ /* 0x004fe200000000ff */
[----:B------:R-:W-:Y:S01]  /*c630*/  FADD.FTZ R2, R216, R2 ;  /* 0x00000002d8027221 */ /* 0x000fe20000010000 */
[----:B------:R-:W-:Y:S01]  /*c640*/  F2FP.PACK_AB R15, R141, R142 ;  /* 0x0000008e8d0f723e */ /* 0x000fe200000000ff */
[----:B------:R-:W-:Y:S01]  /*c650*/  FADD.FTZ R0, R146, R0 ;  /* 0x0000000092007221 */ /* 0x000fe20000010000 */
        /* <DEDUP_REMOVED lines=10> */
[C---:B------:R-:W-:Y:S01]  /*c700*/  HMMA.16816.F32 R80, R112.reuse, R138, R80 ;  /* 0x0000008a7050723c */ /* 0x040fe20000001850 */
[----:B------:R-:W3:Y:S03]  /*c710*/  MUFU.EX2 R138, R22 ;  /* 0x00000016008a7308 */ /* 0x000ee60000000800 */
[----:B------:R-:W-:Y:S02]  /*c720*/  FADD.FTZ R2, R185, R2 ;  /* 0x00000002b9027221 */ /* 0x000fe40000010000 */
[----:B------:R-:W-:Y:S02]  /*c730*/  FADD.FTZ R0, R142, R0 ;  /* 0x000000008e007221 */ /* 0x000fe40000010000 */
[C---:B-----5:R-:W-:Y:S03]  /*c740*/  HMMA.16816.F32 R84, R112.reuse, R116, R84 ;  /* 0x000000747054723c */ /* 0x060fe60000001854 */
[----:B------:R-:W5:Y:S01]  /*c750*/  MUFU.EX2 R139, R23 ;  /* 0x00000017008b7308 */ /* 0x000f620000000800 */
[----:B------:R-:W-:Y:S04]  /*c760*/  FADD.FTZ R0, R141, R0 ;  /* 0x000000008d007221 */ /* 0x000fe80000010000 */
[C---:B------:R-:W-:Y:S01]  /*c770*/  HMMA.16816.F32 R88, R112.reuse, R118, R88 ;  /* 0x000000767058723c */ /* 0x040fe20000001858 */
[----:B------:R-:W4:Y:S07]  /*c780*/  LDSM.16.MT88.4 R116, [R191+0x3000] ;  /* 0x00300000bf74783b */ /* 0x000f2e0000004200 */
[C---:B-1----:R-:W-:Y:S04]  /*c790*/  HMMA.16816.F32 R92, R112.reuse, R128, R92 ;  /* 0x00000080705c723c */ /* 0x042fe8000000185c */
[----:B---3--:R-:W-:Y:S04]  /*c7a0*/  FADD.FTZ R0, R138, R0 ;  /* 0x000000008a007221 */ /* 0x008fe80000010000 */
[C---:B------:R-:W-:Y:S01]  /*c7b0*/  HMMA.16816.F32 R96, R112.reuse, R130, R96 ;  /* 0x000000827060723c */ /* 0x040fe20000001860 */
[----:B------:R-:W1:Y:S03]  /*c7c0*/  LDSM.16.MT88.4 R128, [R194+0x3000] ;  /* 0x00300000c280783b */ /* 0x000e660000004200 */
[----:B-----5:R-:W-:Y:S04]  /*c7d0*/  FADD.FTZ R0, R139, R0 ;  /* 0x000000008b007221 */ /* 0x020fe80000010000 */
[C---:B--2---:R-:W-:Y:S08]  /*c7e0*/  HMMA.16816.F32 R100, R112.reuse, R132, R100 ;  /* 0x000000847064723c */ /* 0x044ff00000001864 */
[C---:B------:R-:W-:Y:S01]  /*c7f0*/  HMMA.16816.F32 R104, R112.reuse, R134, R104 ;  /* 0x000000867068723c */ /* 0x040fe20000001868 */
[----:B------:R-:W2:Y:S07]  /*c800*/  LDSM.16.MT88.4 R132, [R188+0x800] ;  /* 0x00080000bc84783b */ /* 0x000eae0000004200 */
[C---:B----4-:R-:W-:Y:S08]  /*c810*/  HMMA.16816.F32 R52, R112.reuse, R116, R52 ;  /* 0x000000747034723c */ /* 0x050ff00000001834 */
[C---:B------:R-:W-:Y:S01]  /*c820*/  HMMA.16816.F32 R56, R112.reuse, R118, R56 ;  /* 0x000000767038723c */ /* 0x040fe20000001838 */
[----:B------:R-:W3:Y:S07]  /*c830*/  LDSM.16.MT88.4 R116, [R191+0x800] ;  /* 0x00080000bf74783b */ /* 0x000eee0000004200 */
[C---:B-1----:R-:W-:Y:S08]  /*c840*/  HMMA.16816.F32 R60, R112.reuse, R128, R60 ;  /* 0x00000080703c723c */ /* 0x042ff0000000183c */
[----:B------:R-:W-:Y:S01]  /*c850*/  HMMA.16816.F32 R64, R112, R130, R64 ;  /* 0x000000827040723c */ /* 0x000fe20000001840 */
[----:B------:R-:W1:Y:S07]  /*c860*/  LDSM.16.MT88.4 R112, [R194+0x800] ;  /* 0x00080000c270783b */ /* 0x000e6e0000004200 */
[C---:B--2---:R-:W-:Y:S01]  /*c870*/  HMMA.16816.F32 R4, R12.reuse, R132, R4 ;  /* 0x000000840c04723c */ /* 0x044fe20000001804 */
[----:B------:R-:W2:Y:S01]  /*c880*/  LDSM.16.MT88.4 R128, [R188+0x3800] ;  /* 0x00380000bc80783b */ /* 0x000ea20000004200 */
[----:B------:R-:W-:Y:S06]  /*c890*/  MUFU.EX2 R132, R35 ;  /* 0x0000002300847308 */ /* 0x000fec0000000800 */
[C---:B------:R-:W-:Y:S04]  /*c8a0*/  HMMA.16816.F32 R8, R12.reuse, R134, R8 ;  /* 0x000000860c08723c */ /* 0x040fe80000001808 */
[----:B------:R-:W-:Y:S04]  /*c8b0*/  MUFU.EX2 R134, R31 ;  /* 0x0000001f00867308 */ /* 0x000fe80000000800 */
[C---:B------:R-:W-:Y:S07]  /*c8c0*/  HMMA.16816.F32 R68, R12.reuse, R16, R68 ;  /* 0x000000100c44723c */ /* 0x040fee0000001844 */
[--C-:B------:R-:W-:Y:S01]  /*c8d0*/  FFMA.FTZ R16, R20, c[0x0][0x2d0], -R140.reuse ;  /* 0x0000b40014107a23 */ /* 0x100fe2000001088c */
[C---:B------:R-:W-:Y:S03]  /*c8e0*/  HMMA.16816.F32 R72, R12.reuse, R18, R72 ;  /* 0x000000120c48723c */ /* 0x040fe60000001848 */
[----:B------:R4:W5:Y:S01]  /*c8f0*/  MUFU.EX2 R163, R16 ;  /* 0x0000001000a37308 */ /* 0x0009620000000800 */
[--C-:B------:R-:W-:Y:S02]  /*c900*/  FFMA.FTZ R20, R24, c[0x0][0x2d0], -R140.reuse ;  /* 0x0000b40018147a23 */ /* 0x100fe4000001088c */
[----:B------:R-:W-:Y:S02]  /*c910*/  FFMA.FTZ R24, R28, c[0x0][0x2d0], -R140 ;  /* 0x0000b4001c187a23 */ /* 0x000fe4000001088c */
[C---:B---3--:R-:W-:Y:S05]  /*c920*/  HMMA.16816.F32 R76, R12.reuse, R116, R76 ;  /* 0x000000740c4c723c */ /* 0x048fea000000184c */
[----:B------:R3:W2:Y:S03]  /*c930*/  MUFU.EX2 R162, R20 ;  /* 0x0000001400a27308 */ /* 0x0006a60000000800 */
[C---:B------:R-:W-:Y:S01]  /*c940*/  HMMA.16816.F32 R80, R12.reuse, R118, R80 ;  /* 0x000000760c50723c */ /* 0x040fe20000001850 */
[----:B------:R-:W-:Y:S06]  /*c950*/  LDSM.16.MT88.4 R116, [R191+0x3800] ;  /* 0x00380000bf74783b */ /* 0x000fec0000004200 */
[----:B------:R-:W-:Y:S01]  /*c960*/  MUFU.EX2 R160, R24 ;  /* 0x0000001800a07308 */ /* 0x000fe20000000800 */
[C---:B-1----:R-:W-:Y:S01]  /*c970*/  HMMA.16816.F32 R84, R12.reuse, R112, R84 ;  /* 0x000000700c54723c */ /* 0x042fe20000001854 */
[----:B----4-:R-:W1:Y:S03]  /*c980*/  LDSM.16.MT88.4 R16, [R192+0x3800] ;  /* 0x00380000c010783b */ /* 0x010e660000004200 */
[----:B-----5:R-:W-:Y:S04]  /*c990*/  FADD.FTZ R2, R163, R2 ;  /* 0x00000002a3027221 */ /* 0x020fe80000010000 */
[C---:B------:R-:W-:Y:S01]  /*c9a0*/  HMMA.16816.F32 R88, R12.reuse, R114, R88 ;  /* 0x000000720c58723c */ /* 0x040fe20000001858 */
[----:B------:R-:W4:Y:S03]  /*c9b0*/  LDSM.16.MT88.4 R112, [R194+0x3800] ;  /* 0x00380000c270783b */ /* 0x000f260000004200 */
[----:B------:R-:W-:Y:S02]  /*c9c0*/  FADD.FTZ R2, R184, R2 ;  /* 0x00000002b8027221 */ /* 0x000fe40000010000 */
[----:B---3--:R-:W-:Y:S02]  /*c9d0*/  FFMA.FTZ R20, R25, c[0x0][0x2d0], -R140 ;  /* 0x0000b40019147a23 */ /* 0x008fe4000001088c */
[C---:B--2---:R-:W-:Y:S02]  /*c9e0*/  HMMA.16816.F32 R92, R12.reuse, R128, R92 ;  /* 0x000000800c5c723c */ /* 0x044fe4000000185c */
[----:B------:R2:W3:Y:S02]  /*c9f0*/  MUFU.EX2 R161, R20 ;  /* 0x0000001400a17308 */ /* 0x0004e40000000800 */
[----:B------:R-:W-:Y:S04]  /*ca00*/  FADD.FTZ R2, R162, R2 ;  /* 0x00000002a2027221 */ /* 0x000fe80000010000 */
[C---:B------:R-:W-:Y:S01]  /*ca10*/  HMMA.16816.F32 R96, R12.reuse, R130, R96 ;  /* 0x000000820c60723c */ /* 0x040fe20000001860 */
[----:B------:R-:W-:Y:S03]  /*ca20*/  LDSM.16.MT88.4 R128, [R191+0x4000] ;  /* 0x00400000bf80783b */ /* 0x000fe60000004200 */
[--C-:B--2---:R-:W-:Y:S04]  /*ca30*/  FFMA.FTZ R20, R26, c[0x0][0x2d0], -R109.reuse ;  /* 0x0000b4001a147a23 */ /* 0x104fe8000001086d */
[C---:B-1----:R-:W-:Y:S01]  /*ca40*/  HMMA.16816.F32 R100, R12.reuse, R16, R100 ;  /* 0x000000100c64723c */ /* 0x042fe20000001864 */
[----:B------:R-:W1:Y:S03]  /*ca50*/  MUFU.EX2 R137, R20 ;  /* 0x0000001400897308 */ /* 0x000e660000000800 */
[----:B---3--:R-:W-:Y:S03]  /*ca60*/  FADD.FTZ R2, R161, R2 ;  /* 0x00000002a1027221 */ /* 0x008fe60000010000 */
[--C-:B------:R-:W-:Y:S01]  /*ca70*/  FFMA.FTZ R16, R27, c[0x0][0x2d0], -R109.reuse ;  /* 0x0000b4001b107a23 */ /* 0x100fe2000001086d */
[C---:B------:R-:W-:Y:S01]  /*ca80*/  HMMA.16816.F32 R104, R12.reuse, R18, R104 ;  /* 0x000000120c68723c */ /* 0x040fe20000001868 */
[----:B------:R-:W-:Y:S03]  /*ca90*/  LDSM.16.MT88.4 R24, [R191+0x1000] ;  /* 0x00100000bf18783b */ /* 0x000fe60000004200 */
[----:B------:R-:W-:Y:S01]  /*caa0*/  FADD.FTZ R2, R160, R2 ;  /* 0x00000002a0027221 */ /* 0x000fe20000010000 */
[----:B------:R-:W2:Y:S03]  /*cab0*/  MUFU.EX2 R136, R16 ;  /* 0x0000001000887308 */ /* 0x000ea60000000800 */
[C---:B------:R-:W-:Y:S04]  /*cac0*/  HMMA.16816.F32 R52, R12.reuse, R116, R52 ;  /* 0x000000740c34723c */ /* 0x040fe80000001834 */
[----:B------:R-:W-:Y:S04]  /*cad0*/  FADD.FTZ R2, R159, R2 ;  /* 0x000000029f027221 */ /* 0x000fe80000010000 */
[C---:B------:R-:W-:Y:S01]  /*cae0*/  HMMA.16816.F32 R56, R12.reuse, R118, R56 ;  /* 0x000000760c38723c */ /* 0x040fe20000001838 */
[----:B------:R-:W-:Y:S03]  /*caf0*/  LDSM.16.MT88.4 R116, [R192+0x4000] ;  /* 0x00400000c074783b */ /* 0x000fe60000004200 */
[----:B-1----:R-:W-:Y:S04]  /*cb00*/  FADD.FTZ R0, R137, R0 ;  /* 0x0000000089007221 */ /* 0x002fe80000010000 */
[C---:B----4-:R-:W-:Y:S01]  /*cb10*/  HMMA.16816.F32 R60, R12.reuse, R112, R60 ;  /* 0x000000700c3c723c */ /* 0x050fe2000000183c */
[----:B------:R-:W1:Y:S03]  /*cb20*/  LDSM.16.MT88.4 R20, [R188+0x1000] ;  /* 0x00100000bc14783b */ /* 0x000e660000004200 */
[----:B--2---:R-:W-:Y:S04]  /*cb30*/  FADD.FTZ R0, R136, R0 ;  /* 0x0000000088007221 */ /* 0x004fe80000010000 */
[----:B------:R-:W-:Y:S01]  /*cb40*/  HMMA.16816.F32 R64, R12, R114, R64 ;  /* 0x000000720c40723c */ /* 0x000fe20000001840 */
[----:B------:R-:W2:Y:S06]  /*cb50*/  LDSM.16.MT88.4 R16, [R192+0x1000] ;  /* 0x00100000c010783b */ /* 0x000eac0000004200 */
[----:B------:R-:W-:Y:S02]  /*cb60*/  F2FP.PACK_AB R12, R184, R163 ;  /* 0x000000a3b80c723e */ /* 0x000fe400000000ff */
[----:B------:R-:W-:Y:S01]  /*cb70*/  F2FP.PACK_AB R14, R161, R162 ;  /* 0x000000a2a10e723e */ /* 0x000fe200000000ff */
[----:B------:R-:W3:Y:S02]  /*cb80*/  LDSM.16.MT88.4 R112, [R194+0x1000] ;  /* 0x00100000c270783b */ /* 0x000ee40000004200 */
[----:B------:R-:W-:Y:S02]  /*cb90*/  F2FP.PACK_AB R13, R139, R138 ;  /* 0x0000008a8b0d723e */ /* 0x000fe400000000ff */
[----:B------:R-:W-:Y:S07]  /*cba0*/  F2FP.PACK_AB R15, R136, R137 ;  /* 0x00000089880f723e */ /* 0x000fee00000000ff */
[C---:B-1----:R-:W-:Y:S07]  /*cbb0*/  HMMA.16816.F32 R4, R12.reuse, R20, R4 ;  /* 0x000000140c04723c */ /* 0x042fee0000001804 */
[--C-:B------:R-:W-:Y:S01]  /*cbc0*/  FFMA.FTZ R20, R32, c[0x0][0x2d0], -R140.reuse ;  /* 0x0000b40020147a23 */ /* 0x100fe2000001088c */
[C---:B------:R-:W-:Y:S03]  /*cbd0*/  HMMA.16816.F32 R8, R12.reuse, R22, R8 ;  /* 0x000000160c08723c */ /* 0x040fe60000001808 */
[----:B------:R1:W4:Y:S05]  /*cbe0*/  MUFU.EX2 R158, R20 ;  /* 0x00000014009e7308 */ /* 0x00032a0000000800 */
[C---:B--2---:R-:W-:Y:S07]  /*cbf0*/  HMMA.16816.F32 R68, R12.reuse, R16, R68 ;  /* 0x000000100c44723c */ /* 0x044fee0000001844 */
[--C-:B------:R-:W-:Y:S01]  /*cc00*/  FFMA.FTZ R16, R30, c[0x0][0x2d0], -R109.reuse ;  /* 0x0000b4001e107a23 */ /* 0x100fe2000001086d */
[C---:B------:R-:W-:Y:S01]  /*cc10*/  HMMA.16816.F32 R72, R12.reuse, R18, R72 ;  /* 0x000000120c48723c */ /* 0x040fe20000001848 */
[----:B------:R-:W-:Y:S02]  /*cc20*/  LDSM.16.MT88.4 R28, [R192+0x1800] ;  /* 0x00180000c01c783b */ /* 0x000fe40000004200 */
[----:B------:R-:W2:Y:S05]  /*cc30*/  MUFU.EX2 R135, R16 ;  /* 0x0000001000877308 */ /* 0x000eaa0000000800 */
[C---:B------:R-:W-:Y:S04]  /*cc40*/  HMMA.16816.F32 R76, R12.reuse, R24, R76 ;  /* 0x000000180c4c723c */ /* 0x040fe8000000184c */
[----:B-1----:R-:W-:Y:S02]  /*cc50*/  FFMA.FTZ R20, R33, c[0x0][0x2d0], -R140 ;  /* 0x0000b40021147a23 */ /* 0x002fe4000001088c */
[----:B----4-:R-:W-:Y:S02]  /*cc60*/  FADD.FTZ R2, R158, R2 ;  /* 0x000000029e027221 */ /* 0x010fe40000010000 */
[C---:B------:R-:W-:Y:S01]  /*cc70*/  HMMA.16816.F32 R80, R12.reuse, R26, R80 ;  /* 0x0000001a0c50723c */ /* 0x040fe20000001850 */
[----:B------:R1:W4:Y:S03]  /*cc80*/  MUFU.EX2 R157, R20 ;  /* 0x00000014009d7308 */ /* 0x0003260000000800 */
[--C-:B------:R-:W-:Y:S02]  /*cc90*/  FFMA.FTZ R24, R34, c[0x0][0x2d0], -R109.reuse ;  /* 0x0000b40022187a23 */ /* 0x100fe4000001086d */
[----:B------:R-:W-:Y:S02]  /*cca0*/  LDSM.16.MT88.4 R32, [R191+0x1800] ;  /* 0x00180000bf20783b */ /* 0x000fe40000004200 */
[C---:B---3--:R-:W-:Y:S03]  /*ccb0*/  HMMA.16816.F32 R84, R12.reuse, R112, R84 ;  /* 0x000000700c54723c */ /* 0x048fe60000001854 */
[----:B------:R3:W5:Y:S01]  /*ccc0*/  MUFU.EX2 R133, R24 ;  /* 0x0000001800857308 */ /* 0x0007620000000800 */
[----:B--2---:R-:W-:Y:S02]  /*ccd0*/  FADD.FTZ R0, R135, R0 ;  /* 0x0000000087007221 */ /* 0x004fe40000010000 */
[----:B------:R-:W-:Y:S02]  /*cce0*/  LDSM.16.MT88.4 R16, [R194+0x4000] ;  /* 0x00400000c210783b */ /* 0x000fe40000004200 */
[C---:B------:R-:W-:Y:S04]  /*ccf0*/  HMMA.16816.F32 R88, R12.reuse, R114, R88 ;  /* 0x000000720c58723c */ /* 0x040fe80000001858 */
[----:B------:R-:W-:Y:S02]  /*cd00*/  FADD.FTZ R0, R134, R0 ;  /* 0x0000000086007221 */ /* 0x000fe40000010000 */
[----:B-1----:R-:W1:Y:S01]  /*cd10*/  LDSM.16.MT88.4 R20, [R188+0x4000] ;  /* 0x00400000bc14783b */ /* 0x002e620000004200 */
[----:B----4-:R-:W-:Y:S07]  /*cd20*/  FADD.FTZ R2, R157, R2 ;  /* 0x000000029d027221 */ /* 0x010fee0000010000 */
[----:B---3--:R-:W2:Y:S01]  /*cd30*/  LDSM.16.MT88.4 R24, [R188+0x1800] ;  /* 0x00180000bc18783b */ /* 0x008ea20000004200 */
[----:B-----5:R-:W-:Y:S04]  /*cd40*/  FADD.FTZ R0, R133, R0 ;  /* 0x0000000085007221 */ /* 0x020fe80000010000 */
[----:B------:R-:W-:Y:S01]  /*cd50*/  FADD.FTZ R0, R132, R0 ;  /* 0x0000000084007221 */ /* 0x000fe20000010000 */
[C---:B-1----:R-:W-:Y:S08]  /*cd60*/  HMMA.16816.F32 R92, R12.reuse, R20, R92 ;  /* 0x000000140c5c723c */ /* 0x042ff0000000185c */
[C---:B------:R-:W-:Y:S01]  /*cd70*/  HMMA.16816.F32 R96, R12.reuse, R22, R96 ;  /* 0x000000160c60723c */ /* 0x040fe20000001860 */
[----:B------:R-:W-:Y:S07]  /*cd80*/  LDSM.16.MT88.4 R20, [R188+0x4800] ;  /* 0x00480000bc14783b */ /* 0x000fee0000004200 */
[C---:B------:R-:W-:Y:S08]  /*cd90*/  HMMA.16816.F32 R100, R12.reuse, R116, R100 ;  /* 0x000000740c64723c */ /* 0x040ff00000001864 */
[C---:B------:R-:W-:Y:S01]  /*cda0*/  HMMA.16816.F32 R104, R12.reuse, R118, R104 ;  /* 0x000000760c68723c */ /* 0x040fe20000001868 */
[----:B------:R-:W-:Y:S07]  /*cdb0*/  LDSM.16.MT88.4 R116, [R188+0x2800] ;  /* 0x00280000bc74783b */ /* 0x000fee0000004200 */
[C---:B------:R-:W-:Y:S08]  /*cdc0*/  HMMA.16816.F32 R52, R12.reuse, R128, R52 ;  /* 0x000000800c34723c */ /* 0x040ff00000001834 */
[C---:B------:R-:W-:Y:S08]  /*cdd0*/  HMMA.16816.F32 R56, R12.reuse, R130, R56 ;  /* 0x000000820c38723c */ /* 0x040ff00000001838 */
[C---:B------:R-:W-:Y:S08]  /*cde0*/  HMMA.16816.F32 R60, R12.reuse, R16, R60 ;  /* 0x000000100c3c723c */ /* 0x040ff0000000183c */
[----:B------:R-:W-:Y:S01]  /*cdf0*/  HMMA.16816.F32 R64, R12, R18, R64 ;  /* 0x000000120c40723c */ /* 0x000fe20000001840 */
[----:B------:R-:W1:Y:S06]  /*ce00*/  LDSM.16.MT88.4 R16, [R194+0x1800] ;  /* 0x00180000c210783b */ /* 0x000e6c0000004200 */
[----:B------:R-:W-:Y:S02]  /*ce10*/  F2FP.PACK_AB R12, R159, R160 ;  /* 0x000000a09f0c723e */ /* 0x000fe400000000ff */
[----:B------:R-:W-:Y:S03]  /*ce20*/  F2FP.PACK_AB R14, R157, R158 ;  /* 0x0000009e9d0e723e */ /* 0x000fe600000000ff */
[----:B------:R-:W-:Y:S02]  /*ce30*/  F2FP.PACK_AB R13, R134, R135 ;  /* 0x00000087860d723e */ /* 0x000fe400000000ff */
[----:B------:R-:W-:Y:S07]  /*ce40*/  F2FP.PACK_AB R15, R132, R133 ;  /* 0x00000085840f723e */ /* 0x000fee00000000ff */
[C---:B--2---:R-:W-:Y:S07]  /*ce50*/  HMMA.16816.F32 R4, R12.reuse, R24, R4 ;  /* 0x000000180c04723c */ /* 0x044fee0000001804 */
        /* <DEDUP_REMOVED lines=8> */
[----:B--2---:R-:W2:Y:S03]  /*cee0*/  LDSM.16.MT88.4 R24, [R192+0x4800] ;  /* 0x00480000c018783b */ /* 0x004ea60000004200 */
[----:B---3--:R-:W-:Y:S03]  /*cef0*/  FADD.FTZ R2, R156, R2 ;  /* 0x000000029c027221 */ /* 0x008fe60000010000 */
[--C-:B------:R-:W-:Y:S01]  /*cf00*/  FFMA.FTZ R32, R38, c[0x0][0x2d0], -R109.reuse ;  /* 0x0000b40026207a23 */ /* 0x100fe2000001086d */
[C---:B------:R-:W-:Y:S03]  /*cf10*/  HMMA.16816.F32 R80, R12.reuse, R34, R80 ;  /* 0x000000220c50723c */ /* 0x040fe60000001850 */
[----:B------:R3:W3:Y:S05]  /*cf20*/  MUFU.EX2 R129, R32 ;  /* 0x0000002000817308 */ /* 0x0006ea0000000800 */
[C---:B-1----:R-:W-:Y:S04]  /*cf30*/  HMMA.16816.F32 R84, R12.reuse, R16, R84 ;  /* 0x000000100c54723c */ /* 0x042fe80000001854 */
[----:B----4-:R-:W-:Y:S02]  /*cf40*/  FFMA.FTZ R28, R40, c[0x0][0x2d0], -R140 ;  /* 0x0000b400281c7a23 */ /* 0x010fe4000001088c */
[----:B-----5:R-:W-:Y:S02]  /*cf50*/  FADD.FTZ R2, R151, R2 ;  /* 0x0000000297027221 */ /* 0x020fe40000010000 */
[C---:B------:R-:W-:Y:S01]  /*cf60*/  HMMA.16816.F32 R88, R12.reuse, R18, R88 ;  /* 0x000000120c58723c */ /* 0x040fe20000001858 */
[----:B------:R-:W1:Y:S03]  /*cf70*/  MUFU.EX2 R150, R28 ;  /* 0x0000001c00967308 */ /* 0x000e660000000800 */
[--C-:B------:R-:W-:Y:S04]  /*cf80*/  FFMA.FTZ R16, R41, c[0x0][0x2d0], -R140.reuse ;  /* 0x0000b40029107a23 */ /* 0x100fe8000001088c */
[C---:B------:R-:W-:Y:S03]  /*cf90*/  HMMA.16816.F32 R92, R12.reuse, R20, R92 ;  /* 0x000000140c5c723c */ /* 0x040fe6000000185c */
[----:B------:R4:W5:Y:S01]  /*cfa0*/  MUFU.EX2 R149, R16 ;  /* 0x0000001000957308 */ /* 0x0009620000000800 */
[----:B---3--:R-:W-:Y:S02]  /*cfb0*/  FFMA.FTZ R32, R45, c[0x0][0x2d0], -R140 ;  /* 0x0000b4002d207a23 */ /* 0x008fe4000001088c */
[----:B------:R-:W-:Y:S02]  /*cfc0*/  FADD.FTZ R0, R129, R0 ;  /* 0x0000000081007221 */ /* 0x000fe40000010000 */
[C---:B------:R-:W-:Y:S04]  /*cfd0*/  HMMA.16816.F32 R96, R12.reuse, R22, R96 ;  /* 0x000000160c60723c */ /* 0x040fe80000001860 */
[--C-:B------:R-:W-:Y:S01]  /*cfe0*/  FFMA.FTZ R20, R39, c[0x0][0x2d0], -R109.reuse ;  /* 0x0000b40027147a23 */ /* 0x100fe2000001086d */
[----:B------:R3:W-:Y:S01]  /*cff0*/  MUFU.EX2 R130, R32 ;  /* 0x0000002000827308 */ /* 0x0007e20000000800 */
[----:B------:R-:W-:Y:S02]  /*d000*/  LDSM.16.MT88.4 R36, [R191+0x2800] ;  /* 0x00280000bf24783b */ /* 0x000fe40000004200 */
[C---:B--2---:R-:W-:Y:S04]  /*d010*/  HMMA.16816.F32 R100, R12.reuse, R24, R100 ;  /* 0x000000180c64723c */ /* 0x044fe80000001864 */
[----:B-1----:R-:W-:Y:S02]  /*d020*/  FADD.FTZ R2, R150, R2 ;  /* 0x0000000296027221 */ /* 0x002fe40000010000 */
[----:B------:R-:W1:Y:S01]  /*d030*/  LDSM.16.MT88.4 R28, [R191+0x4800] ;  /* 0x00480000bf1c783b */ /* 0x000e620000004200 */
[----:B------:R2:W2:Y:S01]  /*d040*/  MUFU.EX2 R128, R20 ;  /* 0x0000001400807308 */ /* 0x0004a20000000800 */
[C---:B------:R-:W-:Y:S04]  /*d050*/  HMMA.16816.F32 R104, R12.reuse, R26, R104 ;  /* 0x0000001a0c68723c */ /* 0x040fe80000001868 */
[--C-:B------:R-:W-:Y:S02]  /*d060*/  FFMA.FTZ R24, R43, c[0x0][0x2d0], -R109.reuse ;  /* 0x0000b4002b187a23 */ /* 0x100fe4000001086d */
[----:B----4-:R-:W4:Y:S01]  /*d070*/  LDSM.16.MT88.4 R16, [R194+0x4800] ;  /* 0x00480000c210783b */ /* 0x010f220000004200 */
[----:B-----5:R-:W-:Y:S02]  /*d080*/  FADD.FTZ R2, R149, R2 ;  /* 0x0000000295027221 */ /* 0x020fe40000010000 */
[----:B------:R5:W-:Y:S05]  /*d090*/  MUFU.EX2 R110, R24 ;  /* 0x00000018006e7308 */ /* 0x000bea0000000800 */
[----:B---3--:R-:W-:Y:S01]  /*d0a0*/  LDSM.16.MT88.4 R32, [R194+0x5000] ;  /* 0x00500000c220783b */ /* 0x008fe20000004200 */
[--C-:B--2---:R-:W-:Y:S02]  /*d0b0*/  FFMA.FTZ R20, R42, c[0x0][0x2d0], -R109.reuse ;  /* 0x0000b4002a147a23 */ /* 0x104fe4000001086d */
[----:B------:R-:W-:Y:S02]  /*d0c0*/  FADD.FTZ R0, R128, R0 ;  /* 0x0000000080007221 */ /* 0x000fe40000010000 */
[----:B------:R-:W2:Y:S03]  /*d0d0*/  MUFU.EX2 R111, R20 ;  /* 0x00000014006f7308 */ /* 0x000ea60000000800 */
[----:B-----5:R-:W-:Y:S01]  /*d0e0*/  LDSM.16.MT88.4 R24, [R192+0x2000] ;  /* 0x00200000c018783b */ /* 0x020fe20000004200 */
[C---:B-1----:R-:W-:Y:S08]  /*d0f0*/  HMMA.16816.F32 R52, R12.reuse, R28, R52 ;  /* 0x0000001c0c34723c */ /* 0x042ff00000001834 */
[C---:B------:R-:W-:Y:S01]  /*d100*/  HMMA.16816.F32 R56, R12.reuse, R30, R56 ;  /* 0x0000001e0c38723c */ /* 0x040fe20000001838 */
[----:B------:R-:W-:Y:S03]  /*d110*/  LDSM.16.MT88.4 R28, [R191+0x2000] ;  /* 0x00200000bf1c783b */ /* 0x000fe60000004200 */
[----:B--2---:R-:W-:Y:S04]  /*d120*/  FADD.FTZ R0, R111, R0 ;  /* 0x000000006f007221 */ /* 0x004fe80000010000 */
[C---:B----4-:R-:W-:Y:S01]  /*d130*/  HMMA.16816.F32 R60, R12.reuse, R16, R60 ;  /* 0x000000100c3c723c */ /* 0x050fe2000000183c */
[----:B------:R-:W1:Y:S03]  /*d140*/  LDSM.16.MT88.4 R20, [R188+0x2000] ;  /* 0x00200000bc14783b */ /* 0x000e660000004200 */
[----:B------:R-:W-:Y:S04]  /*d150*/  FADD.FTZ R0, R110, R0 ;  /* 0x000000006e007221 */ /* 0x000fe80000010000 */
[----:B------:R-:W-:Y:S01]  /*d160*/  HMMA.16816.F32 R64, R12, R18, R64 ;  /* 0x000000120c40723c */ /* 0x000fe20000001840 */
[----:B------:R-:W2:Y:S06]  /*d170*/  LDSM.16.MT88.4 R16, [R194+0x2000] ;  /* 0x00200000c210783b */ /* 0x000eac0000004200 */
[----:B------:R-:W-:Y:S02]  /*d180*/  F2FP.PACK_AB R12, R151, R156 ;  /* 0x0000009c970c723e */ /* 0x000fe400000000ff */
[----:B------:R-:W-:Y:S03]  /*d190*/  F2FP.PACK_AB R14, R149, R150 ;  /* 0x00000096950e723e */ /* 0x000fe600000000ff */
[----:B------:R-:W-:Y:S02]  /*d1a0*/  F2FP.PACK_AB R13, R128, R129 ;  /* 0x00000081800d723e */ /* 0x000fe400000000ff */
[----:B------:R-:W-:Y:S02]  /*d1b0*/  F2FP.PACK_AB R15, R110, R111 ;  /* 0x0000006f6e0f723e */ /* 0x000fe400000000ff */
[----:B------:R-:W-:Y:S05]  /*d1c0*/  MOV R110, R3 ;  /* 0x00000003006e7202 */ /* 0x000fea0000000f00 */
[C---:B-1----:R-:W-:Y:S07]  /*d1d0*/  HMMA.16816.F32 R4, R12.reuse, R20, R4 ;  /* 0x000000140c04723c */ /* 0x042fee0000001804 */
[--C-:B------:R-:W-:Y:S01]  /*d1e0*/  FFMA.FTZ R20, R44, c[0x0][0x2d0], -R140.reuse ;  /* 0x0000b4002c147a23 */ /* 0x100fe2000001088c */
[C---:B------:R-:W-:Y:S03]  /*d1f0*/  HMMA.16816.F32 R8, R12.reuse, R22, R8 ;  /* 0x000000160c08723c */ /* 0x040fe60000001808 */
[----:B------:R1:W3:Y:S05]  /*d200*/  MUFU.EX2 R131, R20 ;  /* 0x0000001400837308 */ /* 0x0002ea0000000800 */
[C---:B------:R-:W-:Y:S07]  /*d210*/  HMMA.16816.F32 R68, R12.reuse, R24, R68 ;  /* 0x000000180c44723c */ /* 0x040fee0000001844 */
[--C-:B------:R-:W-:Y:S01]  /*d220*/  FFMA.FTZ R24, R48, c[0x0][0x2d0], -R140.reuse ;  /* 0x0000b40030187a23 */ /* 0x100fe2000001088c */
[C---:B------:R-:W-:Y:S03]  /*d230*/  HMMA.16816.F32 R72, R12.reuse, R26, R72 ;  /* 0x0000001a0c48723c */ /* 0x040fe60000001848 */
[----:B------:R4:W-:Y:S05]  /*d240*/  MUFU.EX2 R45, R24 ;  /* 0x00000018002d7308 */ /* 0x0009ea0000000800 */
[C---:B------:R-:W-:Y:S01]  /*d250*/  HMMA.16816.F32 R76, R12.reuse, R28, R76 ;  /* 0x0000001c0c4c723c */ /* 0x040fe2000000184c */
[----:B-1----:R-:W1:Y:S06]  /*d260*/  LDSM.16.MT88.4 R20, [R188+0x5000] ;  /* 0x00500000bc14783b */ /* 0x002e6c0000004200 */
[--C-:B------:R-:W-:Y:S01]  /*d270*/  FFMA.FTZ R28, R46, c[0x0][0x2d0], -R109.reuse ;  /* 0x0000b4002e1c7a23 */ /* 0x100fe2000001086d */
[C---:B------:R-:W-:Y:S03]  /*d280*/  HMMA.16816.F32 R80, R12.reuse, R30, R80 ;  /* 0x0000001e0c50723c */ /* 0x040fe60000001850 */
[----:B------:R5:W-:Y:S05]  /*d290*/  MUFU.EX2 R43, R28 ;  /* 0x0000001c002b7308 */ /* 0x000bea0000000800 */
[C---:B--2---:R-:W-:Y:S04]  /*d2a0*/  HMMA.16816.F32 R84, R12.reuse, R16, R84 ;  /* 0x000000100c54723c */ /* 0x044fe80000001854 */
[----:B----4-:R-:W-:Y:S03]  /*d2b0*/  FFMA.FTZ R24, R49, c[0x0][0x2d0], -R140 ;  /* 0x0000b40031187a23 */ /* 0x010fe6000001088c */
[--C-:B------:R-:W-:Y:S01]  /*d2c0*/  FFMA.FTZ R16, R47, c[0x0][0x2d0], -R109.reuse ;  /* 0x0000b4002f107a23 */ /* 0x100fe2000001086d */
[C---:B------:R-:W-:Y:S01]  /*d2d0*/  HMMA.16816.F32 R88, R12.reuse, R18, R88 ;  /* 0x000000120c58723c */ /* 0x040fe20000001858 */
[----:B------:R2:W4:Y:S01]  /*d2e0*/  MUFU.EX2 R44, R24 ;  /* 0x00000018002c7308 */ /* 0x0005220000000800 */
[----:B-----5:R-:W-:Y:S09]  /*d2f0*/  LDSM.16.MT88.4 R28, [R191+0x5000] ;  /* 0x00500000bf1c783b */ /* 0x020ff20000004200 */
[----:B------:R5:W3:Y:S01]  /*d300*/  MUFU.EX2 R42, R16 ;  /* 0x00000010002a7308 */ /* 0x000ae20000000800 */
[C---:B-1----:R-:W-:Y:S01]  /*d310*/  HMMA.16816.F32 R92, R12.reuse, R20, R92 ;  /* 0x000000140c5c723c */ /* 0x042fe2000000185c */
[----:B--2---:R-:W1:Y:S07]  /*d320*/  LDSM.16.MT88.4 R24, [R192+0x5000] ;  /* 0x00500000c018783b */ /* 0x004e6e0000004200 */
[C---:B------:R-:W-:Y:S01]  /*d330*/  HMMA.16816.F32 R96, R12.reuse, R22, R96 ;  /* 0x000000160c60723c */ /* 0x040fe20000001860 */
[----:B------:R-:W-:Y:S03]  /*d340*/  LDSM.16.MT88.4 R20, [R194+0x2800] ;  /* 0x00280000c214783b */ /* 0x000fe60000004200 */
[--C-:B-----5:R-:W-:Y:S02]  /*d350*/  FFMA.FTZ R16, R50, c[0x0][0x2d0], -R109.reuse ;  /* 0x0000b40032107a23 */ /* 0x120fe4000001086d */
[----:B------:R-:W-:Y:S02]  /*d360*/  FFMA.FTZ R109, R51, c[0x0][0x2d0], -R109 ;  /* 0x0000b400336d7a23 */ /* 0x000fe4000001086d */
[----:B------:R2:W-:Y:S10]  /*d370*/  MUFU.EX2 R41, R16 ;  /* 0x0000001000297308 */ /* 0x0005f40000000800 */
[----:B------:R5:W3:Y:S01]  /*d380*/  MUFU.EX2 R40, R109 ;  /* 0x0000006d00287308 */ /* 0x000ae20000000800 */
[----:B--2---:R-:W2:Y:S01]  /*d390*/  LDSM.16.MT88.4 R16, [R192+0x2800] ;  /* 0x00280000c010783b */ /* 0x004ea20000004200 */
[C---:B-1----:R-:W-:Y:S08]  /*d3a0*/  HMMA.16816.F32 R100, R12.reuse, R24, R100 ;  /* 0x000000180c64723c */ /* 0x042ff00000001864 */
[C---:B------:R-:W-:Y:S01]  /*d3b0*/  HMMA.16816.F32 R104, R12.reuse, R26, R104 ;  /* 0x0000001a0c68723c */ /* 0x040fe20000001868 */
[----:B------:R-:W1:Y:S03]  /*d3c0*/  LDSM.16.MT88.4 R24, [R188+0x5800] ;  /* 0x00580000bc18783b */ /* 0x000e660000004200 */
[----:B-----5:R-:W-:Y:S04]  /*d3d0*/  MOV R109, R108 ;  /* 0x0000006c006d7202 */ /* 0x020fe80000000f00 */
[C---:B------:R-:W-:Y:S08]  /*d3e0*/  HMMA.16816.F32 R52, R12.reuse, R28, R52 ;  /* 0x0000001c0c34723c */ /* 0x040ff00000001834 */
[C---:B------:R-:W-:Y:S08]  /*d3f0*/  HMMA.16816.F32 R56, R12.reuse, R30, R56 ;  /* 0x0000001e0c38723c */ /* 0x040ff00000001838 */
[C---:B------:R-:W-:Y:S08]  /*d400*/  HMMA.16816.F32 R60, R12.reuse, R32, R60 ;  /* 0x000000200c3c723c */ /* 0x040ff0000000183c */
[----:B------:R-:W-:Y:S07]  /*d410*/  HMMA.16816.F32 R64, R12, R34, R64 ;  /* 0x000000220c40723c */ /* 0x000fee0000001840 */
[----:B---3--:R-:W-:Y:S02]  /*d420*/  F2FP.PACK_AB R12, R130, R131 ;  /* 0x00000083820c723e */ /* 0x008fe400000000ff */
[----:B----4-:R-:W-:Y:S03]  /*d430*/  F2FP.PACK_AB R14, R44, R45 ;  /* 0x0000002d2c0e723e */ /* 0x010fe600000000ff */
[----:B------:R-:W-:Y:S02]  /*d440*/  F2FP.PACK_AB R13, R42, R43 ;  /* 0x0000002b2a0d723e */ /* 0x000fe400000000ff */
[----:B------:R-:W-:Y:S07]  /*d450*/  F2FP.PACK_AB R15, R40, R41 ;  /* 0x00000029280f723e */ /* 0x000fee00000000ff */
[C---:B------:R-:W-:Y:S01]  /*d460*/  HMMA.16816.F32 R112, R12.reuse, R116, R4 ;  /* 0x000000740c70723c */ /* 0x040fe20000001804 */
[----:B------:R-:W3:Y:S07]  /*d470*/  LDSM.16.MT88.4 R4, [R192+0x5800] ;  /* 0x00580000c004783b */ /* 0x000eee0000004200 */
[C---:B------:R-:W-:Y:S01]  /*d480*/  HMMA.16816.F32 R116, R12.reuse, R118, R8 ;  /* 0x000000760c74723c */ /* 0x040fe20000001808 */
[----:B------:R-:W4:Y:S07]  /*d490*/  LDSM.16.MT88.4 R8, [R191+0x5800] ;  /* 0x00580000bf08783b */ /* 0x000f2e0000004200 */
[C---:B--2---:R-:W-:Y:S08]  /*d4a0*/  HMMA.16816.F32 R68, R12.reuse, R16, R68 ;  /* 0x000000100c44723c */ /* 0x044ff00000001844 */
[C---:B------:R-:W-:Y:S01]  /*d4b0*/  HMMA.16816.F32 R72, R12.reuse, R18, R72 ;  /* 0x000000120c48723c */ /* 0x040fe20000001848 */
[----:B------:R-:W2:Y:S07]  /*d4c0*/  LDSM.16.MT88.4 R16, [R194+0x5800] ;  /* 0x00580000c210783b */ /* 0x000eae0000004200 */
[C---:B------:R-:W-:Y:S08]  /*d4d0*/  HMMA.16816.F32 R76, R12.reuse, R36, R76 ;  /* 0x000000240c4c723c */ /* 0x040ff0000000184c */
[C---:B------:R-:W-:Y:S08]  /*d4e0*/  HMMA.16816.F32 R80, R12.reuse, R38, R80 ;  /* 0x000000260c50723c */ /* 0x040ff00000001850 */
[C---:B------:R-:W-:Y:S08]  /*d4f0*/  HMMA.16816.F32 R84, R12.reuse, R20, R84 ;  /* 0x000000140c54723c */ /* 0x040ff00000001854 */
[C---:B------:R-:W-:Y:S08]  /*d500*/  HMMA.16816.F32 R88, R12.reuse, R22, R88 ;  /* 0x000000160c58723c */ /* 0x040ff00000001858 */
[C---:B-1----:R-:W-:Y:S08]  /*d510*/  HMMA.16816.F32 R92, R12.reuse, R24, R92 ;  /* 0x000000180c5c723c */ /* 0x042ff0000000185c */
[C---:B------:R-:W-:Y:S08]  /*d520*/  HMMA.16816.F32 R96, R12.reuse, R26, R96 ;  /* 0x0000001a0c60723c */ /* 0x040ff00000001860 */
[C---:B---3--:R-:W-:Y:S07]  /*d530*/  HMMA.16816.F32 R100, R12.reuse, R4, R100 ;  /* 0x000000040c64723c */ /* 0x048fee0000001864 */
[----:B------:R-:W-:Y:S01]  /*d540*/  FADD.FTZ R4, R131, R2 ;  /* 0x0000000283047221 */ /* 0x000fe20000010000 */
[C---:B------:R-:W-:Y:S04]  /*d550*/  HMMA.16816.F32 R104, R12.reuse, R6, R104 ;  /* 0x000000060c68723c */ /* 0x040fe80000001868 */
[----:B------:R-:W-:Y:S02]  /*d560*/  FADD.FTZ R2, R43, R0 ;  /* 0x000000002b027221 */ /* 0x000fe40000010000 */
[----:B------:R-:W-:Y:S02]  /*d570*/  FADD.FTZ R0, R130, R4 ;  /* 0x0000000482007221 */ /* 0x000fe40000010000 */
[C---:B----4-:R-:W-:Y:S04]  /*d580*/  HMMA.16816.F32 R52, R12.reuse, R8, R52 ;  /* 0x000000080c34723c */ /* 0x050fe80000001834 */
[----:B------:R-:W-:Y:S02]  /*d590*/  FADD.FTZ R4, R42, R2 ;  /* 0x000000022a047221 */ /* 0x000fe40000010000 */
[----:B------:R-:W-:Y:S02]  /*d5a0*/  FADD.FTZ R2, R45, R0 ;  /* 0x000000002d027221 */ /* 0x000fe40000010000 */
[C---:B------:R-:W-:Y:S04]  /*d5b0*/  HMMA.16816.F32 R56, R12.reuse, R10, R56 ;  /* 0x0000000a0c38723c */ /* 0x040fe80000001838 */
[----:B------:R-:W-:Y:S02]  /*d5c0*/  FADD.FTZ R2, R44, R2 ;  /* 0x000000022c027221 */ /* 0x000fe40000010000 */
[----:B------:R-:W-:Y:S01]  /*d5d0*/  FADD.FTZ R0, R41, R4 ;  /* 0x0000000429007221 */ /* 0x000fe20000010000 */
[----:B------:R-:W-:Y:S01]  /*d5e0*/  MOV R4, R3 ;  /* 0x0000000300047202 */ /* 0x000fe20000000f00 */
[C---:B--2---:R-:W-:Y:S01]  /*d5f0*/  HMMA.16816.F32 R60, R12.reuse, R16, R60 ;  /* 0x000000100c3c723c */ /* 0x044fe2000000183c */
[----:B------:R1:W-:Y:S03]  /*d600*/  STL [R1], R2 ;  /* 0x0000000201007387 */ /* 0x0003e60000100800 */
[----:B------:R-:W-:Y:S04]  /*d610*/  FADD.FTZ R0, R40, R0 ;  /* 0x0000000028007221 */ /* 0x000fe80000010000 */
[----:B------:R-:W-:Y:S01]  /*d620*/  HMMA.16816.F32 R64, R12, R18, R64 ;  /* 0x000000120c40723c */ /* 0x000fe20000001840 */
[----:B------:R1:W-:Y:S01]  /*d630*/  STL [R1+0x4], R0 ;  /* 0x0000040001007387 */ /* 0x0003e20000100800 */
[----:B------:R-:W-:-:S06]  /*d640*/  @P0 BRA `(.L_x_1912) ;  /* 0xffffd3d000000947 */ /* 0x000fcc000383ffff */
.L_x_1911:
[----:B------:R-:W-:-:S13]  /*d650*/  ISETP.GE.AND P0, PT, R212, R223, PT ;  /* 0x000000dfd400720c */ /* 0x000fda0003f06270 */
[----:B------:R-:W-:Y:S05]  /*d660*/  @!P0 BRA `(.L_x_1913) ;  /* 0x00003e5000008947 */ /* 0x000fea0003800000 */
[----:B------:R-:W-:Y:S02]  /*d670*/  MOV R110, R4 ;  /* 0x00000004006e7202 */ /* 0x000fe40000000f00 */
[----:B------:R-:W-:Y:S02]  /*d680*/  MOV R109, R108 ;  /* 0x0000006c006d7202 */ /* 0x000fe40000000f00 */
.L_x_1922:
[----:B------:R-:W-:Y:S04]  /*d690*/  DEPBAR.LE SB0, 0x0 ;  /* 0x000080000000791a */ /* 0x000fe80000000000 */
[----:B------:R-:W-:Y:S01]  /*d6a0*/  WARPSYNC 0xffffffff ;  /* 0xffffffff00007948 */ /* 0x000fe20003800000 */
[----:B------:R-:W-:Y:S01]  /*d6b0*/  BAR.SYNC.DEFER_BLOCKING 0x0 ;  /* 0x0000000000007b1d */ /* 0x000fe20000010000 */
[----:B-1----:R-:W-:Y:S01]  /*d6c0*/  SHF.R.S32.HI R0, RZ, 0x1f, R212 ;  /* 0x0000001fff007819 */ /* 0x002fe200000114d4 */
[----:B------:R-:W-:Y:S01]  /*d6d0*/  IMAD.MOV.U32 R214, RZ, RZ, 0x5 ;  /* 0x00000005ffd67424 */ /* 0x000fe200078e00ff */
[----:B------:R-:W-:Y:S01]  /*d6e0*/  IADD3 R36, P0, R224, 0x40, RZ ;  /* 0x00000040e0247810 */ /* 0x000fe20007f1e0ff */
[----:B------:R-:W-:Y:S02]  /*d6f0*/  IMAD.MOV.U32 R3, RZ, RZ, c[0x0][0x208] ;  /* 0x00008200ff037624 */ /* 0x000fe400078e00ff */
[----:B------:R-:W-:Y:S02]  /*d700*/  IMAD R0, R0, c[0x0][0x208], RZ ;  /* 0x0000820000007a24 */ /* 0x000fe400078e02ff */
[C---:B------:R-:W-:Y:S04]  /*d710*/  IMAD.WIDE.U32 R20, R212.reuse, c[0x0][0x208], RZ ;  /* 0x00008200d4147a25 */ /* 0x040fe800078e00ff */
[----:B------:R-:W-:Y:S02]  /*d720*/  IMAD R0, R212, c[0x0][0x20c], R0 ;  /* 0x00008300d4007a24 */ /* 0x000fe400078e0200 */
[C---:B--2---:R-:W-:Y:S01]  /*d730*/  IMAD.SHL.U32 R2, R3.reuse, 0x20, RZ ;  /* 0x0000002003027824 */ /* 0x044fe200078e00ff */
[----:B------:R-:W-:Y:S01]  /*d740*/  SHF.L.U64.HI R3, R3, R214, c[0x0][0x20c] ;  /* 0x0000830003037619 */ /* 0x000fe200000102d6 */
[----:B------:R-:W-:Y:S02]  /*d750*/  IMAD.IADD R0, R21, 0x1, R0 ;  /* 0x0000000115007824 */ /* 0x000fe400078e0200 */
[----:B------:R-:W-:Y:S02]  /*d760*/  IMAD.MOV.U32 R28, RZ, RZ, R224 ;  /* 0x000000ffff1c7224 */ /* 0x000fe400078e00e0 */
[----:B------:R-:W-:Y:S02]  /*d770*/  IMAD.MOV.U32 R29, RZ, RZ, R228 ;  /* 0x000000ffff1d7224 */ /* 0x000fe400078e00e4 */
[C---:B------:R-:W-:Y:S01]  /*d780*/  IMAD.WIDE.U32 R30, R20.reuse, 0x60, R2 ;  /* 0x00000060141e7825 */ /* 0x040fe200078e0002 */
[----:B------:R-:W1:Y:S01]  /*d790*/  LDSM.16.M88.4 R8, [R189] ;  /* 0x00000000bd08783b */ /* 0x000e620000000200 */
[----:B------:R-:W-:Y:S02]  /*d7a0*/  ULDC UR4, c[0x0][0x324] ;  /* 0x0000c90000047ab9 */ /* 0x000fe40000000800 */
[----:B------:R-:W-:Y:S01]  /*d7b0*/  IMAD.WIDE.U32 R28, R20, 0x60, R28 ;  /* 0x00000060141c7825 */ /* 0x000fe200078e001c */
[-C--:B------:R-:W-:Y:S01]  /*d7c0*/  IADD3 R44, P6, R224, R30.reuse, RZ ;  /* 0x0000001ee02c7210 */ /* 0x080fe20007fde0ff */
[----:B------:R-:W-:Y:S01]  /*d7d0*/  ULOP3.LUT UR4, URZ, UR4, URZ, 0x33, !UPT ;  /* 0x000000043f047292 */ /* 0x000fe2000f8e333f */
[----:B------:R-:W2:Y:S01]  /*d7e0*/  LDSM.16.M88.4 R16, [R189+0x800] ;  /* 0x00080000bd10783b */ /* 0x000ea20000000200 */
[-C--:B------:R-:W-:Y:S01]  /*d7f0*/  IADD3 R39, P5, R36, R30.reuse, RZ ;  /* 0x0000001e24277210 */ /* 0x080fe20007fbe0ff */
[----:B------:R-:W-:Y:S01]  /*d800*/  IMAD.SHL.U32 R45, R28, 0x2, RZ ;  /* 0x000000021c2d7824 */ /* 0x000fe200078e00ff */
[----:B------:R-:W-:Y:S01]  /*d810*/  IADD3 R38, P4, R2, R30, RZ ;  /* 0x0000001e02267210 */ /* 0x000fe20007f9e0ff */
[----:B------:R-:W-:Y:S01]  /*d820*/  IMAD.X R37, RZ, RZ, R228, P0 ;  /* 0x000000ffff257224 */ /* 0x000fe200000e06e4 */
[----:B------:R-:W3:Y:S01]  /*d830*/  LDSM.16.M88.4 R24, [R189+0x1000] ;  /* 0x00100000bd18783b */ /* 0x000ee20000000200 */
[----:B------:R-:W-:Y:S01]  /*d840*/  IMAD R0, R0, 0x60, RZ ;  /* 0x0000006000007824 */ /* 0x000fe200078e02ff */
[----:B------:R-:W-:Y:S03]  /*d850*/  IADD3 R46, P0, R38, R36, RZ ;  /* 0x00000024262e7210 */ /* 0x000fe60007f1e0ff */
[----:B------:R-:W4:Y:S01]  /*d860*/  LDL R219, [R1+0x18] ;  /* 0x0000180001db7983 */ /* 0x000f220000100800 */
[----:B------:R-:W-:Y:S02]  /*d870*/  IMAD.IADD R2, R29, 0x1, R0 ;  /* 0x000000011d027824 */ /* 0x000fe400078e0200 */
[----:B------:R-:W-:Y:S02]  /*d880*/  IMAD.IADD R0, R0, 0x1, R31 ;  /* 0x0000000100007824 */ /* 0x000fe400078e021f */
[----:B------:R-:W5:Y:S01]  /*d890*/  LDSM.16.M88.4 R32, [R189+0x1800] ;  /* 0x00180000bd20783b */ /* 0x000f620000000200 */
[----:B------:R-:W-:Y:S01]  /*d8a0*/  SHF.L.U64.HI R47, R28, 0x1, R2 ;  /* 0x000000011c2f7819 */ /* 0x000fe20000010202 */
[----:B------:R-:W-:Y:S01]  /*d8b0*/  IMAD.X R2, R0, 0x1, R3, P4 ;  /* 0x0000000100027824 */ /* 0x000fe200020e0603 */
[----:B------:R-:W-:Y:S01]  /*d8c0*/  IADD3 R3, P4, R38, R224, RZ ;  /* 0x000000e026037210 */ /* 0x000fe20007f9e0ff */
[----:B------:R-:W-:Y:S01]  /*d8d0*/  IMAD.X R38, R0, 0x1, R228, P6 ;  /* 0x0000000100267824 */ /* 0x000fe200030e06e4 */
[----:B------:R-:W4:Y:S01]  /*d8e0*/  LDL R218, [R1+0x1c] ;  /* 0x00001c0001da7983 */ /* 0x000f220000100800 */
[----:B------:R-:W-:Y:S01]  /*d8f0*/  LEA R160, P6, R44, c[0x0][0x1f8], 0x1 ;  /* 0x00007e002ca07a11 */ /* 0x000fe200078c08ff */
[--C-:B------:R-:W-:Y:S01]  /*d900*/  IMAD.X R0, R0, 0x1, R37.reuse, P5 ;  /* 0x0000000100007824 */ /* 0x100fe200028e0625 */
[C---:B------:R-:W-:Y:S01]  /*d910*/  LEA R158, P5, R39.reuse, c[0x0][0x1f8], 0x1 ;  /* 0x00007e00279e7a11 */ /* 0x040fe200078a08ff */
[----:B------:R-:W-:Y:S01]  /*d920*/  IMAD.X R108, R2, 0x1, R37, P0 ;  /* 0x00000001026c7824 */ /* 0x000fe200000e0625 */
[----:B------:R-:W3:Y:S01]  /*d930*/  LDSM.16.M88.4 R40, [R189+0x2000] ;  /* 0x00200000bd28783b */ /* 0x000ee20000000200 */
[----:B------:R-:W-:Y:S01]  /*d940*/  LEA.HI.X R161, R44, c[0x0][0x1fc], R38, 0x1, P6 ;  /* 0x00007f002ca17a11 */ /* 0x000fe200030f0c26 */
[----:B------:R-:W-:Y:S01]  /*d950*/  IMAD.X R36, R2, 0x1, R228, P4 ;  /* 0x0000000102247824 */ /* 0x000fe200020e06e4 */
[----:B------:R-:W-:Y:S02]  /*d960*/  LEA.HI.X R159, R39, c[0x0][0x1fc], R0, 0x1, P5 ;  /* 0x00007f00279f7a11 */ /* 0x000fe400028f0c00 */
[----:B------:R-:W4:Y:S01]  /*d970*/  LDL R215, [R1+0x10] ;  /* 0x0000100001d77983 */ /* 0x000f220000100800 */
[----:B------:R-:W-:Y:S02]  /*d980*/  IADD3 R44, P5, R45, c[0x0][0x1f8], RZ ;  /* 0x00007e002d2c7a10 */ /* 0x000fe40007fbe0ff */
[C---:B------:R-:W-:Y:S01]  /*d990*/  LEA R162, P4, R3.reuse, c[0x0][0x1f8], 0x1 ;  /* 0x00007e0003a27a11 */ /* 0x040fe200078808ff */
[C---:B-1----:R-:W-:Y:S01]  /*d9a0*/  HMMA.16816.F32 R4, R120.reuse, R8, RZ ;  /* 0x000000087804723c */ /* 0x042fe200000018ff */
[----:B------:R-:W1:Y:S02]  /*d9b0*/  LDSM.16.M88.4 R48, [R189+0x2800] ;  /* 0x00280000bd30783b */ /* 0x000e640000000200 */
[----:B------:R-:W-:Y:S02]  /*d9c0*/  LEA.HI.X R163, R3, c[0x0][0x1fc], R36, 0x1, P4 ;  /* 0x00007f0003a37a11 */ /* 0x000fe400020f0c24 */
[----:B------:R-:W-:Y:S01]  /*d9d0*/  LEA R156, P4, R46, c[0x0][0x1f8], 0x1 ;  /* 0x00007e002e9c7a11 */ /* 0x000fe200078808ff */
[----:B------:R-:W4:Y:S01]  /*d9e0*/  LDL R217, [R1+0xc] ;  /* 0x00000c0001d97983 */ /* 0x000f220000100800 */
[----:B------:R-:W-:Y:S01]  /*d9f0*/  ISETP.GE.AND P0, PT, R246, c[0x0][0x1d4], PT ;  /* 0x00007500f6007a0c */ /* 0x000fe20003f06270 */
[C---:B------:R-:W-:Y:S01]  /*da00*/  HMMA.16816.F32 R8, R120.reuse, R10, RZ ;  /* 0x0000000a7808723c */ /* 0x040fe200000018ff */
[----:B------:R-:W-:Y:S02]  /*da10*/  LEA.HI.X R157, R46, c[0x0][0x1fc], R108, 0x1, P4 ;  /* 0x00007f002e9d7a11 */ /* 0x000fe400020f0c6c */
[----:B------:R-:W1:Y:S01]  /*da20*/  LDSM.16.M88.4 R128, [R195] ;  /* 0x00000000c380783b */ /* 0x000e620000000200 */
[----:B------:R-:W-:Y:S02]  /*da30*/  IADD3 R2, P6, R45, 0x80, RZ ;  /* 0x000000802d027810 */ /* 0x000fe40007fde0ff */
[----:B------:R-:W-:Y:S02]  /*da40*/  IADD3.X R45, R47, c[0x0][0x1fc], RZ, P5, !PT ;  /* 0x00007f002f2d7a10 */ /* 0x000fe40002ffe4ff */
[C---:B--2---:R-:W-:Y:S01]  /*da50*/  HMMA.16816.F32 R12, R120.reuse, R16, RZ ;  /* 0x00000010780c723c */ /* 0x044fe200000018ff */
[----:B------:R-:W2:Y:S03]  /*da60*/  LDL R216, [R1+0x8] ;  /* 0x0000080001d87983 */ /* 0x000ea60000100800 */
[----:B------:R-:W-:Y:S02]  /*da70*/  IADD3 R2, P5, R2, c[0x0][0x1f8], RZ ;  /* 0x00007e0002027a10 */ /* 0x000fe40007fbe0ff */
[----:B------:R-:W1:Y:S02]  /*da80*/  LDSM.16.M88.4 R132, [R206] ;  /* 0x00000000ce84783b */ /* 0x000e640000000200 */
[C---:B------:R-:W-:Y:S01]  /*da90*/  HMMA.16816.F32 R16, R120.reuse, R18, RZ ;  /* 0x000000127810723c */ /* 0x040fe200000018ff */
[----:B------:R-:W-:Y:S02]  /*daa0*/  IADD3.X R3, RZ, c[0x0][0x1fc], R47, P5, P6 ;  /* 0x00007f00ff037a10 */ /* 0x000fe40002fec42f */
[----:B------:R-:W1:Y:S01]  /*dab0*/  LDSM.16.M88.4 R136, [R205] ;  /* 0x00000000cd88783b */ /* 0x000e620000000200 */
[C---:B------:R-:W-:Y:S04]  /*dac0*/  ISETP.GT.AND P6, PT, R212.reuse, R223, PT ;  /* 0x000000dfd400720c */ /* 0x040fe80003fc4270 */
[C---:B---3--:R-:W-:Y:S01]  /*dad0*/  HMMA.16816.F32 R20, R120.reuse, R24, RZ ;  /* 0x000000187814723c */ /* 0x048fe200000018ff */
[----:B------:R-:W3:Y:S05]  /*dae0*/  LDSM.16.M88.4 R140, [R204] ;  /* 0x00000000cc8c783b */ /* 0x000eea0000000200 */
[----:B------:R-:W1:Y:S02]  /*daf0*/  LDSM.16.M88.4 R144, [R203] ;  /* 0x00000000cb90783b */ /* 0x000e640000000200 */
[C---:B------:R-:W-:Y:S01]  /*db00*/  HMMA.16816.F32 R24, R120.reuse, R26, RZ ;  /* 0x0000001a7818723c */ /* 0x040fe200000018ff */
[----:B------:R-:W-:Y:S02]  /*db10*/  @P6 IMAD.MOV.U32 R111, RZ, RZ, c[0x0][0x1e0] ;  /* 0x00007800ff6f6624 */ /* 0x000fe400078e00ff */
[----:B------:R-:W3:Y:S01]  /*db20*/  LDSM.16.M88.4 R148, [R202] ;  /* 0x00000000ca94783b */ /* 0x000ee20000000200 */
[----:B------:R-:W-:Y:S04]  /*db30*/  @P6 IADD3 R0, R212, -0x1, RZ ;  /* 0xffffffffd4006810 */ /* 0x000fe80007ffe0ff */
[C---:B-----5:R-:W-:Y:S01]  /*db40*/  HMMA.16816.F32 R28, R120.reuse, R32, RZ ;  /* 0x00000020781c723c */ /* 0x060fe200000018ff */
[----:B------:R-:W-:Y:S01]  /*db50*/  @!PT LDS RZ, [RZ] ;  /* 0x00000000fffff984 */ /* 0x000fe20000000800 */
[----:B------:R-:W-:Y:S01]  /*db60*/  @!PT LDS RZ, [RZ] ;  /* 0x00000000fffff984 */ /* 0x000fe20000000800 */
[----:B------:R-:W-:Y:S01]  /*db70*/  @!PT LDS RZ, [RZ] ;  /* 0x00000000fffff984 */ /* 0x000fe20000000800 */
[----:B------:R1:W-:Y:S05]  /*db80*/  LDGSTS.E.BYPASS.LTC128B.128 [R213+0x100], [R44.64], !P0 ;  /* 0x001000002cd57fae */ /* 0x0003ea000c101d48 */
[----:B------:R5:W-:Y:S02]  /*db90*/  LDGSTS.E.BYPASS.LTC128B.128 [R213+0x3100], [R2.64], !P3 ;  /* 0x0310000002d57fae */ /* 0x000be4000d901d48 */
[C---:B------:R-:W-:Y:S03]  /*dba0*/  HMMA.16816.F32 R32, R120.reuse, R34, RZ ;  /* 0x000000227820723c */ /* 0x040fe600000018ff */
[----:B------:R3:W-:Y:S05]  /*dbb0*/  LDGSTS.E.BYPASS.LTC128B.128 [R213+0x1100], [R160.64], !P0 ;  /* 0x01100000a0d57fae */ /* 0x0007ea000c101d48 */
[C---:B------:R-:W-:Y:S01]  /*dbc0*/  HMMA.16816.F32 R36, R120.reuse, R40, RZ ;  /* 0x000000287824723c */ /* 0x040fe200000018ff */
[----:B------:R3:W-:Y:S05]  /*dbd0*/  LDGSTS.E.BYPASS.LTC128B.128 [R213+0x4100], [R158.64], !P3 ;  /* 0x041000009ed57fae */ /* 0x0007ea000d901d48 */
[----:B------:R3:W-:Y:S02]  /*dbe0*/  LDGSTS.E.BYPASS.LTC128B.128 [R213+0x2100], [R162.64], !P0 ;  /* 0x02100000a2d57fae */ /* 0x0007e4000c101d48 */
[C---:B------:R-:W-:Y:S03]  /*dbf0*/  HMMA.16816.F32 R40, R120.reuse, R42, RZ ;  /* 0x0000002a7828723c */ /* 0x040fe600000018ff */
[----:B------:R3:W-:Y:S05]  /*dc00*/  LDGSTS.E.BYPASS.LTC128B.128 [R213+0x5100], [R156.64], !P3 ;  /* 0x051000009cd57fae */ /* 0x0007ea000d901d48 */
[C---:B-1----:R-:W-:Y:S01]  /*dc10*/  HMMA.16816.F32 R44, R120.reuse, R48, RZ ;  /* 0x00000030782c723c */ /* 0x042fe200000018ff */
[----:B------:R-:W-:Y:S03]  /*dc20*/  LDSM.16.M88.4 R184, [R193+0x1000] ;  /* 0x00100000c1b8783b */ /* 0x000fe60000000200 */
[C---:B-----5:R-:W-:Y:S02]  /*dc30*/  @P6 SHF.L.U64.HI R3, R111.reuse, R214, c[0x0][0x1e4] ;  /* 0x000079006f036619 */ /* 0x060fe400000102d6 */
[----:B------:R-:W0:Y:S01]  /*dc40*/  LDGDEPBAR ;  /* 0x00000000000079af */ /* 0x000e220000000000 */
[----:B------:R-:W-:Y:S01]  /*dc50*/  @P6 SHF.R.S32.HI R2, RZ, 0x1f, R0 ;  /* 0x0000001fff026819 */ /* 0x000fe20000011400 */
[----:B------:R-:W-:Y:S04]  /*dc60*/  HMMA.16816.F32 R48, R120, R50, RZ ;  /* 0x000000327830723c */ /* 0x000fe800000018ff */
[----:B------:R-:W-:Y:S04]  /*dc70*/  @P6 IMAD R2, R2, c[0x0][0x1e0], RZ ;  /* 0x0000780002026a24 */ /* 0x000fe800078e02ff */
[C---:B------:R-:W-:Y:S01]  /*dc80*/  HMMA.16816.F32 R4, R124.reuse, R128, R4 ;  /* 0x000000807c04723c */ /* 0x040fe20000001804 */
[----:B---3--:R-:W-:Y:S04]  /*dc90*/  LDSM.16.M88.4 R160, [R193+0x800] ;  /* 0x00080000c1a0783b */ /* 0x008fe80000000200 */
[----:B------:R-:W-:Y:S01]  /*dca0*/  @P6 IMAD R108, R0, c[0x0][0x1e4], R2 ;  /* 0x00007900006c6a24 */ /* 0x000fe200078e0202 */
[----:B------:R-:W1:Y:S01]  /*dcb0*/  LDSM.16.M88.4 R156, [R193] ;  /* 0x00000000c19c783b */ /* 0x000e620000000200 */
[----:B------:R-:W-:Y:S01]  /*dcc0*/  @P6 IMAD.SHL.U32 R2, R111, 0x20, RZ ;  /* 0x000000206f026824 */ /* 0x000fe200078e00ff */
[C---:B------:R-:W-:Y:S03]  /*dcd0*/  HMMA.16816.F32 R8, R124.reuse, R130, R8 ;  /* 0x000000827c08723c */ /* 0x040fe60000001808 */
[----:B------:R-:W3:Y:S01]  /*dce0*/  LDSM.16.M88.4 R128, [R193+0x1800] ;  /* 0x00180000c180783b */ /* 0x000ee20000000200 */
[----:B------:R-:W-:Y:S04]  /*dcf0*/  @P6 IADD3 R111, P4, R226, 0x40, RZ ;  /* 0x00000040e26f6810 */ /* 0x000fe80007f9e0ff */
        /* <DEDUP_REMOVED lines=8> */
[----:B------:R-:W3:Y:S07]  /*dd80*/  LDSM.16.M88.4 R140, [R190] ;  /* 0x00000000be8c783b */ /* 0x000eee0000000200 */
[C---:B------:R-:W-:Y:S08]  /*dd90*/  HMMA.16816.F32 R36, R124.reuse, R144, R36 ;  /* 0x000000907c24723c */ /* 0x040ff00000001824 */
[C---:B------:R-:W-:Y:S01]  /*dda0*/  HMMA.16816.F32 R40, R124.reuse, R146, R40 ;  /* 0x000000927c28723c */ /* 0x040fe20000001828 */
[----:B------:R-:W3:Y:S07]  /*ddb0*/  LDSM.16.M88.4 R144, [R190+0x800] ;  /* 0x00080000be90783b */ /* 0x000eee0000000200 */
[C---:B------:R-:W-:Y:S08]  /*ddc0*/  HMMA.16816.F32 R44, R124.reuse, R148, R44 ;  /* 0x000000947c2c723c */ /* 0x040ff0000000182c */
[----:B------:R-:W-:Y:S01]  /*ddd0*/  HMMA.16816.F32 R48, R124, R150, R48 ;  /* 0x000000967c30723c */ /* 0x000fe20000001830 */
[----:B------:R-:W2:Y:S07]  /*dde0*/  LDSM.16.M88.4 R148, [R190+0x1000] ;  /* 0x00100000be94783b */ /* 0x000eae0000000200 */
        /* <DEDUP_REMOVED lines=20> */
[----:B------:R-:W3:Y:S07]  /*df30*/  LDSM.16.M88.4 R140, [R189+0x4000] ;  /* 0x00400000bd8c783b */ /* 0x000eee0000000200 */
[C---:B------:R-:W-:Y:S08]  /*df40*/  HMMA.16816.F32 R12, R164.reuse, R144, R12 ;  /* 0x00000090a40c723c */ /* 0x040ff0000000180c */
[C---:B------:R-:W-:Y:S01]  /*df50*/  HMMA.16816.F32 R16, R164.reuse, R146, R16 ;  /* 0x00000092a410723c */ /* 0x040fe20000001810 */
[----:B------:R-:W3:Y:S07]  /*df60*/  LDSM.16.M88.4 R144, [R189+0x4800] ;  /* 0x00480000bd90783b */ /* 0x000eee0000000200 */
[C---:B--2---:R-:W-:Y:S08]  /*df70*/  HMMA.16816.F32 R20, R164.reuse, R148, R20 ;  /* 0x00000094a414723c */ /* 0x044ff00000001814 */
[C---:B------:R-:W-:Y:S01]  /*df80*/  HMMA.16816.F32 R24, R164.reuse, R150, R24 ;  /* 0x00000096a418723c */ /* 0x040fe20000001818 */
[----:B------:R-:W-:Y:S07]  /*df90*/  LDSM.16.M88.4 R148, [R201] ;  /* 0x00000000c994783b */ /* 0x000fee0000000200 */
[C---:B-1----:R-:W-:Y:S08]  /*dfa0*/  HMMA.16816.F32 R28, R164.reuse, R128, R28 ;  /* 0x00000080a41c723c */ /* 0x042ff0000000181c */
[C---:B------:R-:W-:Y:S01]  /*dfb0*/  HMMA.16816.F32 R32, R164.reuse, R130, R32 ;  /* 0x00000082a420723c */ /* 0x040fe20000001820 */
[----:B------:R-:W1:Y:S07]  /*dfc0*/  LDSM.16.M88.4 R128, [R189+0x5000] ;  /* 0x00500000bd80783b */ /* 0x000e6e0000000200 */
[C---:B------:R-:W-:Y:S08]  /*dfd0*/  HMMA.16816.F32 R36, R164.reuse, R156, R36 ;  /* 0x0000009ca424723c */ /* 0x040ff00000001824 */
[C---:B------:R-:W-:Y:S01]  /*dfe0*/  HMMA.16816.F32 R40, R164.reuse, R158, R40 ;  /* 0x0000009ea428723c */ /* 0x040fe20000001828 */
[----:B------:R-:W-:Y:S07]  /*dff0*/  LDSM.16.M88.4 R156, [R193+0x4800] ;  /* 0x00480000c19c783b */ /* 0x000fee0000000200 */
[C---:B------:R-:W-:Y:S08]  /*e000*/  HMMA.16816.F32 R44, R164.reuse, R160, R44 ;  /* 0x000000a0a42c723c */ /* 0x040ff0000000182c */
[----:B------:R-:W-:Y:S01]  /*e010*/  HMMA.16816.F32 R48, R164, R162, R48 ;  /* 0x000000a2a430723c */ /* 0x000fe20000001830 */
[----:B------:R-:W-:Y:S07]  /*e020*/  LDSM.16.M88.4 R160, [R193+0x5000] ;  /* 0x00500000c1a0783b */ /* 0x000fee0000000200 */
[C---:B---3--:R-:W-:Y:S08]  /*e030*/  HMMA.16816.F32 R4, R168.reuse, R132, R4 ;  /* 0x00000084a804723c */ /* 0x048ff00000001804 */
[C---:B------:R-:W-:Y:S01]  /*e040*/  HMMA.16816.F32 R8, R168.reuse, R134, R8 ;  /* 0x00000086a808723c */ /* 0x040fe20000001808 */
[----:B------:R-:W2:Y:S07]  /*e050*/  LDSM.16.M88.4 R132, [R189+0x5800] ;  /* 0x00580000bd84783b */ /* 0x000eae0000000200 */
[C---:B-----5:R-:W-:Y:S08]  /*e060*/  HMMA.16816.F32 R12, R168.reuse, R136, R12 ;  /* 0x00000088a80c723c */ /* 0x060ff0000000180c */
[C---:B------:R-:W-:Y:S01]  /*e070*/  HMMA.16816.F32 R16, R168.reuse, R138, R16 ;  /* 0x0000008aa810723c */ /* 0x040fe20000001810 */
[----:B------:R-:W3:Y:S07]  /*e080*/  LDSM.16.M88.4 R136, [R200] ;  /* 0x00000000c888783b */ /* 0x000eee0000000200 */
[C---:B------:R-:W-:Y:S08]  /*e090*/  HMMA.16816.F32 R20, R168.reuse, R140, R20 ;  /* 0x0000008ca814723c */ /* 0x040ff00000001814 */
[C---:B------:R-:W-:Y:S01]  /*e0a0*/  HMMA.16816.F32 R24, R168.reuse, R142, R24 ;  /* 0x0000008ea818723c */ /* 0x040fe20000001818 */
[----:B------:R-:W5:Y:S07]  /*e0b0*/  LDSM.16.M88.4 R140, [R199] ;  /* 0x00000000c78c783b */ /* 0x000f6e0000000200 */
[C---:B------:R-:W-:Y:S08]  /*e0c0*/  HMMA.16816.F32 R28, R168.reuse, R144, R28 ;  /* 0x00000090a81c723c */ /* 0x040ff0000000181c */
[C---:B------:R-:W-:Y:S01]  /*e0d0*/  HMMA.16816.F32 R32, R168.reuse, R146, R32 ;  /* 0x00000092a820723c */ /* 0x040fe20000001820 */
[----:B------:R-:W3:Y:S07]  /*e0e0*/  LDSM.16.M88.4 R144, [R198] ;  /* 0x00000000c690783b */ /* 0x000eee0000000200 */
        /* <DEDUP_REMOVED lines=27> */
[C---:B-----5:R-:W-:Y:S07]  /*e2a0*/  HMMA.16816.F32 R12, R176.reuse, R140, R12 ;  /* 0x0000008cb00c723c */ /* 0x060fee000000180c */
[----:B------:R-:W-:Y:S01]  /*e2b0*/  @P6 IMAD.WIDE.U32 R140, R0, c[0x0][0x1e0], RZ ;  /* 0x00007800008c6a25 */ /* 0x000fe200078e00ff */
[C---:B------:R-:W-:Y:S04]  /*e2c0*/  HMMA.16816.F32 R16, R176.reuse, R142, R16 ;  /* 0x0000008eb010723c */ /* 0x040fe80000001810 */
[----:B------:R-:W-:Y:S03]  /*e2d0*/  @P6 IMAD.IADD R0, R141, 0x1, R108 ;  /* 0x000000018d006824 */ /* 0x000fe600078e026c */
[----:B------:R-:W-:Y:S01]  /*e2e0*/  @P6 IMAD.X R143, RZ, RZ, R229, P4 ;  /* 0x000000ffff8f6224 */ /* 0x000fe200020e06e5 */
[C---:B------:R-:W-:Y:S08]  /*e2f0*/  HMMA.16816.F32 R20, R176.reuse, R148, R20 ;  /* 0x00000094b014723c */ /* 0x040ff00000001814 */
[C---:B------:R-:W-:Y:S08]  /*e300*/  HMMA.16816.F32 R24, R176.reuse, R150, R24 ;  /* 0x00000096b018723c */ /* 0x040ff00000001818 */
[C---:B------:R-:W-:Y:S08]  /*e310*/  HMMA.16816.F32 R28, R176.reuse, R156, R28 ;  /* 0x0000009cb01c723c */ /* 0x040ff0000000181c */
[C---:B------:R-:W-:Y:S08]  /*e320*/  HMMA.16816.F32 R32, R176.reuse, R158, R32 ;  /* 0x0000009eb020723c */ /* 0x040ff00000001820 */
[C---:B------:R-:W-:Y:S08]  /*e330*/  HMMA.16816.F32 R36, R176.reuse, R160, R36 ;  /* 0x000000a0b024723c */ /* 0x040ff00000001824 */
[C---:B------:R-:W-:Y:S08]  /*e340*/  HMMA.16816.F32 R40, R176.reuse, R162, R40 ;  /* 0x000000a2b028723c */ /* 0x040ff00000001828 */
[C---:B----4-:R-:W-:Y:S07]  /*e350*/  HMMA.16816.F32 R44, R176.reuse, R144, R44 ;  /* 0x00000090b02c723c */ /* 0x050fee000000182c */
[----:B------:R-:W-:Y:S01]  /*e360*/  @P6 IMAD R145, R0, 0x60, RZ ;  /* 0x0000006000916824 */ /* 0x000fe200078e02ff */
[----:B------:R-:W-:Y:S08]  /*e370*/  HMMA.16816.F32 R48, R176, R146, R48 ;  /* 0x00000092b030723c */ /* 0x000ff00000001830 */
[C---:B------:R-:W-:Y:S08]  /*e380*/  HMMA.16816.F32 R4, R180.reuse, R184, R4 ;  /* 0x000000b8b404723c */ /* 0x040ff00000001804 */
[C---:B------:R-:W-:Y:S08]  /*e390*/  HMMA.16816.F32 R8, R180.reuse, R186, R8 ;  /* 0x000000bab408723c */ /* 0x040ff00000001808 */
[C---:B-1----:R-:W-:Y:S08]  /*e3a0*/  HMMA.16816.F32 R12, R180.reuse, R128, R12 ;  /* 0x00000080b40c723c */ /* 0x042ff0000000180c */
[C---:B------:R-:W-:Y:S01]  /*e3b0*/  HMMA.16816.F32 R16, R180.reuse, R130, R16 ;  /* 0x00000082b410723c */ /* 0x040fe20000001810 */
[----:B------:R-:W1:Y:S07]  /*e3c0*/  LDSM.16.M88.4 R128, [R190+0x5000] ;  /* 0x00500000be80783b */ /* 0x000e6e0000000200 */
[C---:B--2---:R-:W-:Y:S07]  /*e3d0*/  HMMA.16816.F32 R20, R180.reuse, R132, R20 ;  /* 0x00000084b414723c */ /* 0x044fee0000001814 */
[----:B------:R-:W-:Y:S01]  /*e3e0*/  @P6 IMAD.WIDE.U32 R132, R140, 0x60, R2 ;  /* 0x000000608c846825 */ /* 0x000fe200078e0002 */
[C---:B------:R-:W-:Y:S04]  /*e3f0*/  HMMA.16816.F32 R24, R180.reuse, R134, R24 ;  /* 0x00000086b418723c */ /* 0x040fe80000001818 */
[-C--:B------:R-:W-:Y:S01]  /*e400*/  @P6 IADD3 R142, P5, R2, R132.reuse, RZ ;  /* 0x00000084028e6210 */ /* 0x080fe20007fbe0ff */
[----:B------:R-:W-:Y:S01]  /*e410*/  @P6 IMAD.IADD R0, R145, 0x1, R133 ;  /* 0x0000000191006824 */ /* 0x000fe200078e0285 */
[-C--:B------:R-:W-:Y:S01]  /*e420*/  @P6 IADD3 R141, P4, R226, R132.reuse, RZ ;  /* 0x00000084e28d6210 */ /* 0x080fe20007f9e0ff */
[----:B------:R-:W-:Y:S01]  /*e430*/  @P6 IMAD.MOV.U32 R2, RZ, RZ, R226 ;  /* 0x000000ffff026224 */ /* 0x000fe200078e00e2 */
[C---:B---3--:R-:W-:Y:S04]  /*e440*/  HMMA.16816.F32 R28, R180.reuse, R136, R28 ;  /* 0x00000088b41c723c */ /* 0x048fe8000000181c */
[C---:B------:R-:W-:Y:S01]  /*e450*/  @P6 IMAD.X R144, R0.reuse, 0x1, R3, P5 ;  /* 0x0000000100906824 */ /* 0x040fe200028e0603 */
[----:B------:R-:W-:Y:S01]  /*e460*/  @P6 IADD3 R108, P5, R111, R132, RZ ;  /* 0x000000846f6c6210 */ /* 0x000fe20007fbe0ff */
[--C-:B------:R-:W-:Y:S01]  /*e470*/  @P6 IMAD.MOV.U32 R3, RZ, RZ, R229.reuse ;  /* 0x000000ffff036224 */ /* 0x100fe200078e00e5 */
[----:B------:R-:W2:Y:S01]  /*e480*/  LDSM.16.M88.4 R132, [R190+0x5800] ;  /* 0x00580000be84783b */ /* 0x000ea20000000200 */
[----:B------:R-:W-:Y:S04]  /*e490*/  DEPBAR.LE SB0, 0x0 ;  /* 0x000080000000791a */ /* 0x000fe80000000000 */
[----:B------:R-:W-:Y:S01]  /*e4a0*/  BAR.SYNC.DEFER_BLOCKING 0x0 ;  /* 0x0000000000007b1d */ /* 0x000fe20000010000 */
[C---:B------:R-:W-:Y:S01]  /*e4b0*/  @P6 IMAD.X R136, R0.reuse, 0x1, R229, P4 ;  /* 0x0000000100886824 */ /* 0x040fe200020e06e5 */
[C---:B------:R-:W-:Y:S01]  /*e4c0*/  @P6 LEA R146, P4, R141.reuse, c[0x0][0x1c8], 0x1 ;  /* 0x000072008d926a11 */ /* 0x040fe200078808ff */
[C---:B------:R-:W-:Y:S05]  /*e4d0*/  HMMA.16816.F32 R32, R180.reuse, R138, R32 ;  /* 0x0000008ab420723c */ /* 0x040fea0000001820 */
[----:B------:R-:W-:Y:S01]  /*e4e0*/  @P6 IMAD.X R0, R0, 0x1, R143, P5 ;  /* 0x0000000100006824 */ /* 0x000fe200028e068f */
[----:B------:R-:W-:Y:S01]  /*e4f0*/  @P6 LEA R148, P5, R108, c[0x0][0x1c8], 0x1 ;  /* 0x000072006c946a11 */ /* 0x000fe200078a08ff */
[----:B------:R-:W-:Y:S01]  /*e500*/  @P6 IMAD.WIDE.U32 R2, R140, 0x60, R2 ;  /* 0x000000608c026825 */ /* 0x000fe200078e0002 */
[----:B------:R-:W-:Y:S01]  /*e510*/  @P6 LEA.HI.X R147, R141, c[0x0][0x1cc], R136, 0x1, P4 ;  /* 0x000073008d936a11 */ /* 0x000fe200020f0c88 */
[C---:B-1----:R-:W-:Y:S03]  /*e520*/  HMMA.16816.F32 R36, R180.reuse, R128, R36 ;  /* 0x00000080b424723c */ /* 0x042fe60000001824 */
[----:B------:R-:W-:Y:S01]  /*e530*/  @P6 LEA.HI.X R149, R108, c[0x0][0x1cc], R0, 0x1, P5 ;  /* 0x000073006c956a11 */ /* 0x000fe200028f0c00 */
[----:B------:R-:W-:Y:S01]  /*e540*/  @P6 IMAD.IADD R136, R3, 0x1, R145 ;  /* 0x0000000103886824 */ /* 0x000fe200078e0291 */
[----:B------:R-:W-:Y:S01]  /*e550*/  @P6 IADD3 R108, P5, R142, R111, RZ ;  /* 0x0000006f8e6c6210 */ /* 0x000fe20007fbe0ff */
[----:B------:R-:W-:Y:S01]  /*e560*/  @P6 IMAD.SHL.U32 R3, R2, 0x2, RZ ;  /* 0x0000000202036824 */ /* 0x000fe200078e00ff */
[----:B------:R-:W-:Y:S01]  /*e570*/  @P6 IADD3 R0, P4, R142, R226, RZ ;  /* 0x000000e28e006210 */ /* 0x000fe20007f9e0ff */
[C---:B------:R-:W-:Y:S04]  /*e580*/  HMMA.16816.F32 R40, R180.reuse, R130, R40 ;  /* 0x00000082b428723c */ /* 0x040fe80000001828 */
[----:B------:R-:W-:Y:S01]  /*e590*/  @P6 IMAD.X R137, R144, 0x1, R143, P5 ;  /* 0x0000000190896824 */ /* 0x000fe200028e068f */
[----:B------:R-:W-:Y:S01]  /*e5a0*/  @P6 LEA R140, P5, R0, c[0x0][0x1c8], 0x1 ;  /* 0x00007200008c6a11 */ /* 0x000fe200078a08ff */
[----:B------:R-:W-:Y:S01]  /*e5b0*/  @P6 IMAD.X R111, R144, 0x1, R229, P4 ;  /* 0x00000001906f6824 */ /* 0x000fe200020e06e5 */
[----:B------:R-:W-:Y:S02]  /*e5c0*/  @P6 LEA R138, P4, R108, c[0x0][0x1c8], 0x1 ;  /* 0x000072006c8a6a11 */ /* 0x000fe400078808ff */
[----:B------:R-:W-:Y:S03]  /*e5d0*/  @P6 SHF.L.U64.HI R136, R2, 0x1, R136 ;  /* 0x0000000102886819 */ /* 0x000fe60000010288 */
[----:B------:R-:W-:Y:S02]  /*e5e0*/  @P6 LEA.HI.X R139, R108, c[0x0][0x1cc], R137, 0x1, P4 ;  /* 0x000073006c8b6a11 */ /* 0x000fe400020f0c89 */
[C---:B------:R-:W-:Y:S01]  /*e5f0*/  @P6 IADD3 R128, P4, R3.reuse, c[0x0][0x1c8], RZ ;  /* 0x0000720003806a10 */ /* 0x040fe20007f9e0ff */
[C---:B--2---:R-:W-:Y:S03]  /*e600*/  HMMA.16816.F32 R44, R180.reuse, R132, R44 ;  /* 0x00000084b42c723c */ /* 0x044fe6000000182c */
[----:B------:R-:W-:Y:S01]  /*e610*/  @P6 LEA.HI.X R141, R0, c[0x0][0x1cc], R111, 0x1, P5 ;  /* 0x00007300008d6a11 */ /* 0x000fe200028f0c6f */
[----:B------:R-:W-:Y:S01]  /*e620*/  IMAD.IADD R111, R218, 0x1, R219 ;  /* 0x00000001da6f7824 */ /* 0x000fe200078e02db */
[----:B------:R-:W-:Y:S02]  /*e630*/  @P6 IADD3 R3, P5, R3, 0x80, RZ ;  /* 0x0000008003036810 */ /* 0x000fe40007fbe0ff */
[----:B------:R-:W-:Y:S01]  /*e640*/  @P6 IADD3.X R129, R136, c[0x0][0x1cc], RZ, P4, !PT ;  /* 0x0000730088816a10 */ /* 0x000fe200027fe4ff */
[----:B------:R-:W-:Y:S01]  /*e650*/  @P2 IMAD.HI.U32 R0, R111, c[0x0][0x2c8], RZ ;  /* 0x0000b2006f002a27 */ /* 0x000fe200078e00ff */
[----:B------:R-:W-:Y:S01]  /*e660*/  @P6 IADD3 R2, P4, R3, c[0x0][0x1c8], RZ ;  /* 0x0000720003026a10 */ /* 0x000fe20007f9e0ff */
[----:B------:R-:W-:Y:S02]  /*e670*/  HMMA.16816.F32 R48, R180, R134, R48 ;  /* 0x00000086b430723c */ /* 0x000fe40000001830 */
[----:B------:R-:W-:Y:S01]  /*e680*/  @!PT LDS RZ, [RZ] ;  /* 0x00000000fffff984 */ /* 0x000fe20000000800 */
[----:B------:R-:W-:Y:S01]  /*e690*/  @!PT LDS RZ, [RZ] ;  /* 0x00000000fffff984 */ /* 0x000fe20000000800 */
[----:B------:R-:W-:Y:S01]  /*e6a0*/  @!PT LDS RZ, [RZ] ;  /* 0x00000000fffff984 */ /* 0x000fe20000000800 */
[----:B------:R1:W-:Y:S01]  /*e6b0*/  @P6 LDGSTS.E.BYPASS.LTC128B.128 [R213+0x8100], [R128.64], !P0 ;  /* 0x0810000080d56fae */ /* 0x0003e2000c101d48 */
[----:B------:R-:W-:Y:S02]  /*e6c0*/  @P6 IADD3.X R3, RZ, c[0x0][0x1cc], R136, P4, P5 ;  /* 0x00007300ff036a10 */ /* 0x000fe400027ea488 */
[----:B------:R-:W-:Y:S03]  /*e6d0*/  @P2 SHF.R.U32.HI R111, RZ, c[0x0][0x2cc], R0 ;  /* 0x0000b300ff6f2a19 */ /* 0x000fe60000011600 */
[----:B------:R2:W-:Y:S05]  /*e6e0*/  @P6 LDGSTS.E.BYPASS.LTC128B.128 [R213+0xb100], [R2.64], !P3 ;  /* 0x0b10000002d56fae */ /* 0x0005ea000d901d48 */
        /* <DEDUP_REMOVED lines=8> */
[----:B------:R-:W-:Y:S04]  /*e770*/  IADD3 R0, -R216, R0, R217 ;  /* 0x00000000d8007210 */ /* 0x000fe80007ffe1d9 */
[C---:B-1----:R-:W-:Y:S02]  /*e780*/  IADD3 R129, R0.reuse, c[0x0][0x328], RZ ;  /* 0x0000ca0000817a10 */ /* 0x042fe40007ffe0ff */
[----:B------:R-:W-:Y:S03]  /*e790*/  IADD3 R128, R0, UR4, RZ ;  /* 0x0000000400807c10 */ /* 0x000fe6000fffe0ff */
[----:B----4-:R-:W-:Y:S02]  /*e7a0*/  IMAD.IADD R2, R129, 0x1, R108 ;  /* 0x0000000181027824 */ /* 0x010fe400078e026c */
[----:B------:R-:W-:Y:S01]  /*e7b0*/  IMAD.IADD R0, R108, 0x1, R128 ;  /* 0x000000016c007824 */ /* 0x000fe200078e0280 */
        /* <DEDUP_REMOVED lines=14> */
.L_x_1916:
[----:B------:R-:W-:Y:S04]  /*e8a0*/  MOV R130, c[0x0][0x32c] ;  /* 0x0000cb0000827a02 */ /* 0x000fe80000000f00 */
[----:B------:R-:W-:Y:S11]  /*e8b0*/  ISETP.NE.AND P0, PT, R130, 0x1, PT ;  /* 0x000000018200780c */ /* 0x000ff60003f05270 */
[----:B------:R-:W-:Y:S02]  /*e8c0*/  @!UPT UIADD3 URZ, URZ, URZ, URZ ;  /* 0x0000003f3f3ff290 */ /* 0x000fe4000fffe03f */
[----:B------:R-:W-:Y:S05]  /*e8d0*/  @P0 IMAD.HI.U32 R130, R108, c[0x0][0x330], RZ ;  /* 0x0000cc006c820a27 */ /* 0x000fea00078e00ff */
[----:B------:R-:W-:Y:S02]  /*e8e0*/  @P0 SHF.R.U32.HI R108, RZ, c[0x0][0x334], R130 ;  /* 0x0000cd00ff6c0a19 */ /* 0x000fe40000011682 */
.L_x_1917:
[----:B------:R-:W-:Y:S05]  /*e8f0*/  BSYNC B0 ;  /* 0x0000000000007941 */ /* 0x000fea0003800000 */
.L_x_1915:
[----:B------:R-:W-:Y:S04]  /*e900*/  IMAD.IADD R130, R3, 0x1, -R215 ;  /* 0x0000000103827824 */ /* 0x000fe800078e0ad7 */
[----:B------:R-:W-:Y:S05]  /*e910*/  IMAD R108, R108, c[0x0][0x32c], R130 ;  /* 0x0000cb006c6c7a24 */ /* 0x000fea00078e0282 */
[----:B------:R-:W-:Y:S02]  /*e920*/  IADD3 R130, R108, c[0x0][0x32c], RZ ;  /* 0x0000cb006c827a10 */ /* 0x000fe40007ffe0ff */
[----:B------:R-:W-:Y:S02]  /*e930*/  IMNMX R0, R0, R108, !PT ;  /* 0x0000006c00007217 */ /* 0x000fe40007800200 */
[----:B------:R-:W-:Y:S02]  /*e940*/  IMNMX R2, R2, R130, PT ;  /* 0x0000008202027217 */ /* 0x000fe40003800200 */
.L_x_1914:
[C---:B---3--:R-:W-:Y:S02]  /*e950*/  ISETP.GE.AND P0, PT, R3.reuse, 0x2, PT ;  /* 0x000000020300780c */ /* 0x048fe40003f06270 */
        /* <DEDUP_REMOVED lines=133> */
.L_x_1920:
[----:B------:R-:W-:Y:S04]  /*f1b0*/  MOV R5, c[0x0][0x32c] ;  /* 0x0000cb0000057a02 */ /* 0x000fe80000000f00 */
[----:B------:R-:W-:Y:S11]  /*f1c0*/  ISETP.NE.AND P0, PT, R5, 0x1, PT ;  /* 0x000000010500780c */ /* 0x000ff60003f05270 */
[----:B------:R-:W-:Y:S02]  /*f1d0*/  @!UPT UIADD3 URZ, URZ, URZ, URZ ;  /* 0x0000003f3f3ff290 */ /* 0x000fe4000fffe03f */
[----:B------:R-:W-:Y:S05]  /*f1e0*/  @P0 IMAD.HI.U32 R5, R4, c[0x0][0x330], RZ ;  /* 0x0000cc0004050a27 */ /* 0x000fea00078e00ff */
[----:B------:R-:W-:Y:S02]  /*f1f0*/  @P0 SHF.R.U32.HI R4, RZ, c[0x0][0x334], R5 ;  /* 0x0000cd00ff040a19 */ /* 0x000fe40000011605 */
.L_x_1921:
[----:B------:R-:W-:Y:S05]  /*f200*/  BSYNC B0 ;  /* 0x0000000000007941 */ /* 0x000fea0003800000 */
.L_x_1919:
[----:B------:R-:W-:Y:S04]  /*f210*/  IMAD.IADD R3, R3, 0x1, -R215 ;  /* 0x0000000103037824 */ /* 0x000fe800078e0ad7 */
[----:B------:R-:W-:Y:S05]  /*f220*/  IMAD R3, R4, c[0x0][0x32c], R3 ;  /* 0x0000cb0004037a24 */ /* 0x000fea00078e0203 */
[----:B------:R-:W-:Y:S02]  /*f230*/  IADD3 R4, R3, c[0x0][0x32c], RZ ;  /* 0x0000cb0003047a10 */ /* 0x000fe40007ffe0ff */
[----:B------:R-:W-:Y:S02]  /*f240*/  IMNMX R0, R0, R3, !PT ;  /* 0x0000000300007217 */ /* 0x000fe40007800200 */
[----:B------:R-:W-:Y:S02]  /*f250*/  IMNMX R2, R2, R4, PT ;  /* 0x0000000402027217 */ /* 0x000fe40003800200 */
.L_x_1918:
[----:B------:R-:W-:Y:S01]  /*f260*/  ISETP.NE.AND P0, PT, R143, RZ, PT ;  /* 0x000000ff8f00720c */ /* 0x000fe20003f05270 */
[----:B------:R-:W2:Y:S01]  /*f270*/  LDL.LU R241, [R1] ;  /* 0x0000000001f17983 */ /* 0x000ea20000300800 */
        /* <DEDUP_REMOVED lines=89> */
[----:B------:R-:W-:Y:S02]  /*f810*/  ISETP.LT.OR P0, PT, R2, 0x31, P0 ;  /* 0x000000310200780c */ /* 0x000fe40000701670 */
[----:B------:R-:W-:Y:S02]  /*f820*/  ISETP.GT.AND P4, PT, R0, 0x59, !P4 ;  /* 0x000000590000780c */ /* 0x000fe40006784270 */
[----:B------:R-:W-:Y:S02]  /*f830*/  FSEL R48, R30, -INF , !P0 ;  /* 0xff8000001e307808 */ /* 0x000fe40004000000 */
[----:B------:R-:W-:Y:S02]  /*f840*/  ISETP.NE.AND P0, PT, R25, RZ, PT ;  /* 0x000000ff1900720c */ /* 0x000fe40003f05270 */
[----:B------:R-:W-:Y:S02]  /*f850*/  FMNMX.FTZ R4, R48, R4, !PT ;  /* 0x0000000430047209 */ /* 0x000fe40007810000 */
[----:B------:R-:W-:Y:S02]  /*f860*/  ISETP.GT.AND P0, PT, R0, 0x31, !P0 ;  /* 0x000000310000780c */ /* 0x000fe40004704270 */
[C---:B------:R-:W-:Y:S02]  /*f870*/  ISETP.LT.OR P6, PT, R2.reuse, 0x52, P6 ;  /* 0x000000520200780c */ /* 0x040fe400037c1670 */
[----:B------:R-:W-:Y:S02]  /*f880*/  ISETP.LT.OR P0, PT, R2, 0x32, P0 ;  /* 0x000000320200780c */ /* 0x000fe40000701670 */
[----:B------:R-:W-:Y:S02]  /*f890*/  FSEL R136, R47, -INF , !P6 ;  /* 0xff8000002f887808 */ /* 0x000fe40007000000 */
[----:B------:R-:W-:Y:S02]  /*f8a0*/  FSEL R49, R31, -INF , !P0 ;  /* 0xff8000001f317808 */ /* 0x000fe40004000000 */
[----:B------:R-:W-:Y:S01]  /*f8b0*/  ISETP.NE.AND P0, PT, R24, RZ, PT ;  /* 0x000000ff1800720c */ /* 0x000fe20003f05270 */
[----:B------:R-:W-:Y:S01]  /*f8c0*/  LDSM.16.MT88.4 R28, [R191] ;  /* 0x00000000bf1c783b */ /* 0x000fe20000004200 */
[----:B------:R-:W-:Y:S02]  /*f8d0*/  FMNMX.FTZ R4, R49, R4, !PT ;  /* 0x0000000431047209 */ /* 0x000fe40007810000 */
[----:B------:R-:W-:Y:S02]  /*f8e0*/  ISETP.GT.AND P0, PT, R0, 0x38, !P0 ;  /* 0x000000380000780c */ /* 0x000fe40004704270 */
[C---:B------:R-:W-:Y:S02]  /*f8f0*/  ISETP.LT.OR P5, PT, R2.reuse, 0x59, P5 ;  /* 0x000000590200780c */ /* 0x040fe40002fa1670 */
[C---:B------:R-:W-:Y:S01]  /*f900*/  ISETP.LT.OR P0, PT, R2.reuse, 0x39, P0 ;  /* 0x000000390200780c */ /* 0x040fe20000701670 */
[----:B------:R-:W-:Y:S01]  /*f910*/  LDSM.16.MT88.4 R24, [R192] ;  /* 0x00000000c018783b */ /* 0x000fe20000004200 */
[----:B------:R-:W-:Y:S02]  /*f920*/  ISETP.LT.OR P4, PT, R2, 0x5a, P4 ;  /* 0x0000005a0200780c */ /* 0x000fe40002781670 */
        /* <DEDUP_REMOVED lines=30> */
[----:B------:R-:W-:Y:S02]  /*fb10*/  ISETP.GT.AND P0, PT, R0, 0x50, !P0 ;  /* 0x000000500000780c */ /* 0x000fe40004704270 */
[----:B------:R-:W-:Y:S02]  /*fb20*/  FSEL R12, R51, -INF , !P4 ;  /* 0xff800000330c7808 */ /* 0x000fe40006000000 */
[----:B------:R-:W-:Y:S04]  /*fb30*/  ISETP.LT.OR P0, PT, R2, 0x51, P0 ;  /* 0x000000510200780c */ /* 0x000fe80000701670 */
[----:B------:R-:W-:Y:S04]  /*fb40*/  FSEL R46, R46, -INF , !P0 ;  /* 0xff8000002e2e7808 */ /* 0x000fe80004000000 */
[----:B------:R-:W-:Y:S04]  /*fb50*/  FMNMX.FTZ R0, R46, R4, !PT ;  /* 0x000000042e007209 */ /* 0x000fe80007810000 */
[----:B------:R-:W-:Y:S04]  /*fb60*/  FMNMX.FTZ R0, R136, R0, !PT ;  /* 0x0000000088007209 */ /* 0x000fe80007810000 */
[----:B------:R-:W-:Y:S02]  /*fb70*/  FMNMX.FTZ R0, R50, R0, !PT ;  /* 0x0000000032007209 */ /* 0x000fe40007810000 */
[----:B-1----:R-:W-:Y:S02]  /*fb80*/  FMNMX.FTZ R3, R3, R5, !PT ;  /* 0x0000000503037209 */ /* 0x002fe40007810000 */
[----:B------:R-:W-:Y:S03]  /*fb90*/  FMNMX.FTZ R0, R12, R0, !PT ;  /* 0x000000000c007209 */ /* 0x000fe60007810000 */
[----:B------:R-:W1:Y:S08]  /*fba0*/  SHFL.BFLY PT, R4, R3, 0x1, 0x1f ;  /* 0x0c201f0003047f89 */ /* 0x000e7000000e0000 */
[----:B------:R-:W4:Y:S01]  /*fbb0*/  SHFL.BFLY PT, R2, R0, 0x2, 0x1f ;  /* 0x0c401f0000027f89 */ /* 0x000f2200000e0000 */
[----:B-1----:R-:W-:Y:S04]  /*fbc0*/  FMNMX.FTZ R108, R3, R4, !PT ;  /* 0x00000004036c7209 */ /* 0x002fe80007810000 */
[C---:B------:R-:W-:Y:S01]  /*fbd0*/  FSETP.NEU.FTZ.AND P0, PT, R108.reuse, -INF , PT ;  /* 0xff8000006c00780b */ /* 0x040fe20003f1d000 */
[----:B------:R-:W-:Y:S01]  /*fbe0*/  FMUL.FTZ R3, R108, c[0x0][0x2d0] ;  /* 0x0000b4006c037a20 */ /* 0x000fe20000410000 */
[----:B----4-:R-:W-:Y:S04]  /*fbf0*/  FMNMX.FTZ R2, R0, R2, !PT ;  /* 0x0000000200027209 */ /* 0x010fe80007810000 */
[----:B------:R-:W-:Y:S02]  /*fc00*/  FSEL R13, R3, RZ, P0 ;  /* 0x000000ff030d7208 */ /* 0x000fe40000000000 */
[----:B------:R-:W1:Y:S03]  /*fc10*/  SHFL.BFLY PT, R3, R2, 0x1, 0x1f ;  /* 0x0c201f0002037f89 */ /* 0x000e6600000e0000 */
[--C-:B------:R-:W-:Y:S02]  /*fc20*/  FFMA.FTZ R15, R145, c[0x0][0x2d0], -R13.reuse ;  /* 0x0000b400910f7a23 */ /* 0x100fe4000001080d */
[--C-:B------:R-:W-:Y:S02]  /*fc30*/  FFMA.FTZ R0, R130, c[0x0][0x2d0], -R13.reuse ;  /* 0x0000b40082007a23 */ /* 0x100fe4000001080d */
[----:B------:R4:W-:Y:S01]  /*fc40*/  MUFU.EX2 R231, R15 ;  /* 0x0000000f00e77308 */ /* 0x0009e20000000800 */
[--C-:B------:R-:W-:Y:S09]  /*fc50*/  FFMA.FTZ R4, R9, c[0x0][0x2d0], -R13.reuse ;  /* 0x0000b40009047a23 */ /* 0x100ff2000001080d */
[----:B------:R5:W-:Y:S01]  /*fc60*/  MUFU.EX2 R236, R0 ;  /* 0x0000000000ec7308 */ /* 0x000be20000000800 */
[----:B-1----:R-:W-:Y:S09]  /*fc70*/  FMNMX.FTZ R3, R2, R3, !PT ;  /* 0x0000000302037209 */ /* 0x002ff20007810000 */
[----:B------:R1:W-:Y:S01]  /*fc80*/  MUFU.EX2 R237, R4 ;  /* 0x0000000400ed7308 */ /* 0x0003e20000000800 */
[--C-:B----4-:R-:W-:Y:S09]  /*fc90*/  FFMA.FTZ R15, R146, c[0x0][0x2d0], -R13.reuse ;  /* 0x0000b400920f7a23 */ /* 0x110ff2000001080d */
[----:B------:R4:W-:Y:S01]  /*fca0*/  MUFU.EX2 R230, R15 ;  /* 0x0000000f00e67308 */ /* 0x0009e20000000800 */
[--C-:B-----5:R-:W-:Y:S09]  /*fcb0*/  FFMA.FTZ R0, R132, c[0x0][0x2d0], -R13.reuse ;  /* 0x0000b40084007a23 */ /* 0x120ff2000001080d */
[----:B------:R5:W2:Y:S01]  /*fcc0*/  MUFU.EX2 R239, R0 ;  /* 0x0000000000ef7308 */ /* 0x000aa20000000800 */
[----:B-1----:R-:W-:Y:S02]  /*fcd0*/  FMUL.FTZ R4, R3, c[0x0][0x2d0] ;  /* 0x0000b40003047a20 */ /* 0x002fe40000410000 */
[--C-:B----4-:R-:W-:Y:S07]  /*fce0*/  FFMA.FTZ R15, R147, c[0x0][0x2d0], -R13.reuse ;  /* 0x0000b400930f7a23 */ /* 0x110fee000001080d */
[----:B------:R1:W-:Y:S01]  /*fcf0*/  MUFU.EX2 R222, R15 ;  /* 0x0000000f00de7308 */ /* 0x0003e20000000800 */
[--C-:B-----5:R-:W-:Y:S01]  /*fd00*/  FFMA.FTZ R0, R131, c[0x0][0x2d0], -R13.reuse ;  /* 0x0000b40083007a23 */ /* 0x120fe2000001080d */
[----:B--2---:R-:W-:Y:S08]  /*fd10*/  F2FP.PACK_AB R16, R239, R236 ;  /* 0x000000ecef10723e */ /* 0x004ff000000000ff */
[----:B------:R2:W4:Y:S01]  /*fd20*/  MUFU.EX2 R238, R0 ;  /* 0x0000000000ee7308 */ /* 0x0005220000000800 */
[----:B-1----:R-:W-:Y:S09]  /*fd30*/  FFMA.FTZ R15, R148, c[0x0][0x2d0], -R13 ;  /* 0x0000b400940f7a23 */ /* 0x002ff2000001080d */
[----:B------:R1:W-:Y:S01]  /*fd40*/  MUFU.EX2 R221, R15 ;  /* 0x0000000f00dd7308 */ /* 0x0003e20000000800 */
[----:B--2---:R-:W-:Y:S02]  /*fd50*/  FSEL R0, R108, RZ, P0 ;  /* 0x000000ff6c007208 */ /* 0x004fe40000000000 */
[----:B------:R-:W-:Y:S02]  /*fd60*/  FSETP.NEU.FTZ.AND P0, PT, R3, -INF , PT ;  /* 0xff8000000300780b */ /* 0x000fe40003f1d000 */
[----:B----4-:R-:W-:Y:S01]  /*fd70*/  F2FP.PACK_AB R18, R237, R238 ;  /* 0x000000eeed12723e */ /* 0x010fe200000000ff */
[----:B------:R-:W-:Y:S01]  /*fd80*/  FADD.FTZ R0, -R0, R109 ;  /* 0x0000006d00007221 */ /* 0x000fe20000010100 */
[----:B------:R-:W-:Y:S03]  /*fd90*/  FSEL R14, R4, RZ, P0 ;  /* 0x000000ff040e7208 */ /* 0x000fe60000000000 */
[----:B------:R-:W-:Y:S02]  /*fda0*/  FMUL.FTZ R0, R0, c[0x0][0x2d0] ;  /* 0x0000b40000007a20 */ /* 0x000fe40000410000 */
[--C-:B------:R-:W-:Y:S02]  /*fdb0*/  FFMA.FTZ R4, R6, c[0x0][0x2d0], -R14.reuse ;  /* 0x0000b40006047a23 */ /* 0x100fe4000001080e */
[----:B------:R2:W4:Y:S01]  /*fdc0*/  MUFU.EX2 R2, R0 ;  /* 0x0000000000027308 */ /* 0x0005220000000800 */
[--C-:B-1----:R-:W-:Y:S09]  /*fdd0*/  FFMA.FTZ R15, R32, c[0x0][0x2d0], -R14.reuse ;  /* 0x0000b400200f7a23 */ /* 0x102ff2000001080e */
[----:B------:R1:W-:Y:S10]  /*fde0*/  MUFU.EX2 R220, R15 ;  /* 0x0000000f00dc7308 */ /* 0x0003f40000000800 */
[----:B------:R5:W-:Y:S01]  /*fdf0*/  MUFU.EX2 R235, R4 ;  /* 0x0000000400eb7308 */ /* 0x000be20000000800 */
[--C-:B--2---:R-:W-:Y:S02]  /*fe00*/  FFMA.FTZ R0, R8, c[0x0][0x2d0], -R14.reuse ;  /* 0x0000b40008007a23 */ /* 0x104fe4000001080e */
[C---:B----4-:R-:W-:Y:S02]  /*fe10*/  FMUL.FTZ R5, R2.reuse, R113 ;  /* 0x0000007102057220 */ /* 0x050fe40000410000 */
[C---:B------:R-:W-:Y:S05]  /*fe20*/  FMUL.FTZ R8, R2.reuse, R116 ;  /* 0x0000007402087220 */ /* 0x040fea0000410000 */
[----:B------:R-:W2:Y:S01]  /*fe30*/  MUFU.EX2 R234, R0 ;  /* 0x0000000000ea7308 */ /* 0x000ea20000000800 */
[C---:B------:R-:W-:Y:S02]  /*fe40*/  FMUL.FTZ R9, R2.reuse, R117 ;  /* 0x0000007502097220 */ /* 0x040fe40000410000 */
[C---:B------:R-:W-:Y:S02]  /*fe50*/  FMUL.FTZ R68, R2.reuse, R68 ;  /* 0x0000004402447220 */ /* 0x040fe40000410000 */
[--C-:B-1----:R-:W-:Y:S02]  /*fe60*/  FFMA.FTZ R15, R33, c[0x0][0x2d0], -R14.reuse ;  /* 0x0000b400210f7a23 */ /* 0x102fe4000001080e */
[C---:B------:R-:W-:Y:S01]  /*fe70*/  FMUL.FTZ R69, R2.reuse, R69 ;  /* 0x0000004502457220 */ /* 0x040fe20000410000 */
[----:B------:R-:W-:Y:S01]  /*fe80*/  LDSM.16.MT88.4 R32, [R191+0x800] ;  /* 0x00080000bf20783b */ /* 0x000fe20000004200 */
[C---:B------:R-:W-:Y:S01]  /*fe90*/  FMUL.FTZ R72, R2.reuse, R72 ;  /* 0x0000004802487220 */ /* 0x040fe20000410000 */
[----:B------:R1:W-:Y:S01]  /*fea0*/  MUFU.EX2 R219, R15 ;  /* 0x0000000f00db7308 */ /* 0x0003e20000000800 */
[C---:B------:R-:W-:Y:S02]  /*feb0*/  FMUL.FTZ R73, R2.reuse, R73 ;  /* 0x0000004902497220 */ /* 0x040fe40000410000 */
[C---:B------:R-:W-:Y:S02]  /*fec0*/  FMUL.FTZ R76, R2.reuse, R76 ;  /* 0x0000004c024c7220 */ /* 0x040fe40000410000 */
[--C-:B-----5:R-:W-:Y:S02]  /*fed0*/  FFMA.FTZ R4, R11, c[0x0][0x2d0], -R14.reuse ;  /* 0x0000b4000b047a23 */ /* 0x120fe4000001080e */
[C---:B------:R-:W-:Y:S02]  /*fee0*/  FMUL.FTZ R77, R2.reuse, R77 ;  /* 0x0000004d024d7220 */ /* 0x040fe40000410000 */
[C---:B------:R-:W-:Y:S01]  /*fef0*/  FMUL.FTZ R80, R2.reuse, R80 ;  /* 0x0000005002507220 */ /* 0x040fe20000410000 */
[----:B------:R4:W-:Y:S01]  /*ff00*/  MUFU.EX2 R232, R4 ;  /* 0x0000000400e87308 */ /* 0x0009e20000000800 */
[C---:B------:R-:W-:Y:S02]  /*ff10*/  FMUL.FTZ R81, R2.reuse, R81 ;  /* 0x0000005102517220 */ /* 0x040fe40000410000 */
[----:B------:R-:W-:Y:S01]  /*ff20*/  FMUL.FTZ R84, R2, R84 ;  /* 0x0000005402547220 */ /* 0x000fe20000410000 */
[----:B--2---:R-:W-:Y:S01]  /*ff30*/  F2FP.PACK_AB R17, R234, R235 ;  /* 0x000000ebea11723e */ /* 0x004fe200000000ff */
[--C-:B------:R-:W-:Y:S02]  /*ff40*/  FFMA.FTZ R0, R7, c[0x0][0x2d0], -R14.reuse ;  /* 0x0000b40007007a23 */ /* 0x100fe4000001080e */
[C---:B------:R-:W-:Y:S02]  /*ff50*/  FMUL.FTZ R85, R2.reuse, R85 ;  /* 0x0000005502557220 */ /* 0x040fe40000410000 */
[C---:B------:R-:W-:Y:S01]  /*ff60*/  FMUL.FTZ R88, R2.reuse, R88 ;  /* 0x0000005802587220 */ /* 0x040fe20000410000 */
[----:B------:R2:W5:Y:S01]  /*ff70*/  MUFU.EX2 R233, R0 ;  /* 0x0000000000e97308 */ /* 0x0005620000000800 */
[C---:B------:R-:W-:Y:S02]  /*ff80*/  FMUL.FTZ R89, R2.reuse, R89 ;  /* 0x0000005902597220 */ /* 0x040fe40000410000 */
[----:B------:R-:W-:Y:S02]  /*ff90*/  FMUL.FTZ R92, R2, R92 ;  /* 0x0000005c025c7220 */ /* 0x000fe40000410000 */
[----:B-1----:R-:W-:Y:S02]  /*ffa0*/  FFMA.FTZ R15, R36, c[0x0][0x2d0], -R14 ;  /* 0x0000b400240f7a23 */ /* 0x002fe4000001080e */
[C---:B------:R-:W-:Y:S02]  /*ffb0*/  FMUL.FTZ R93, R2.reuse, R93 ;  /* 0x0000005d025d7220 */ /* 0x040fe40000410000 */
[C---:B------:R-:W-:Y:S01]  /*ffc0*/  FMUL.FTZ R96, R2.reuse, R96 ;  /* 0x0000006002607220 */ /* 0x040fe20000410000 */
[----:B------:R1:W-:Y:S01]  /*ffd0*/  MUFU.EX2 R218, R15 ;  /* 0x0000000f00da7308 */ /* 0x0003e20000000800 */
[C---:B------:R-:W-:Y:S02]  /*ffe0*/  FMUL.FTZ R97, R2.reuse, R97 ;  /* 0x0000006102617220 */ /* 0x040fe40000410000 */
[C---:B------:R-:W-:Y:S02]  /*fff0*/  FMUL.FTZ R100, R2.reuse, R100 ;  /* 0x0000006402647220 */ /* 0x040fe40000410000 */
[C---:B----4-:R-:W-:Y:S02]  /*10000*/  FMUL.FTZ R4, R2.reuse, R112 ;  /* 0x0000007002047220 */ /* 0x050fe40000410000 */
[C---:B------:R-:W-:Y:S02]  /*10010*/  FMUL.FTZ R101, R2.reuse, R101 ;  /* 0x0000006502657220 */ /* 0x040fe40000410000 */
[C---:B------:R-:W-:Y:S02]  /*10020*/  FMUL.FTZ R104, R2.reuse, R104 ;  /* 0x0000006802687220 */ /* 0x040fe40000410000 */
[C---:B------:R-:W-:Y:S02]  /*10030*/  FMUL.FTZ R105, R2.reuse, R105 ;  /* 0x0000006902697220 */ /* 0x040fe40000410000 */
[C---:B------:R-:W-:Y:S01]  /*10040*/  FMUL.FTZ R52, R2.reuse, R52 ;  /* 0x0000003402347220 */ /* 0x040fe20000410000 */
[----:B--2---:R-:W-:Y:S01]  /*10050*/  FSEL R0, R3, RZ, P0 ;  /* 0x000000ff03007208 */ /* 0x004fe20000000000 */
[----:B------:R-:W-:Y:S01]  /*10060*/  FMUL.FTZ R53, R2, R53 ;  /* 0x0000003502357220 */ /* 0x000fe20000410000 */
[----:B-----5:R-:W-:Y:S01]  /*10070*/  F2FP.PACK_AB R19, R232, R233 ;  /* 0x000000e9e813723e */ /* 0x020fe200000000ff */
[----:B------:R-:W-:Y:S01]  /*10080*/  FMUL.FTZ R56, R2, R56 ;  /* 0x0000003802387220 */ /* 0x000fe20000410000 */
[----:B------:R-:W-:Y:S01]  /*10090*/  ISETP.GT.AND P0, PT, R212, R223, PT ;  /* 0x000000dfd400720c */ /* 0x000fe20003f04270 */
[----:B------:R-:W-:Y:S02]  /*100a0*/  FADD.FTZ R0, -R0, R110 ;  /* 0x0000006e00007221 */ /* 0x000fe40000010100 */
[----:B------:R-:W-:Y:S02]  /*100b0*/  FMUL.FTZ R57, R2, R57 ;  /* 0x0000003902397220 */ /* 0x000fe40000410000 */
[----:B------:R-:W-:Y:S02]  /*100c0*/  FMUL.FTZ R0, R0, c[0x0][0x2d0] ;  /* 0x0000b40000007a20 */ /* 0x000fe40000410000 */
[--C-:B-1----:R-:W-:Y:S02]  /*100d0*/  FFMA.FTZ R15, R37, c[0x0][0x2d0], -R14.reuse ;  /* 0x0000b400250f7a23 */ /* 0x102fe4000001080e */
[----:B------:R-:W-:Y:S01]  /*100e0*/  LDSM.16.MT88.4 R36, [R194+0x800] ;  /* 0x00080000c224783b */ /* 0x000fe20000004200 */
[C---:B------:R-:W-:Y:S01]  /*100f0*/  FMUL.FTZ R60, R2.reuse, R60 ;  /* 0x0000003c023c7220 */ /* 0x040fe20000410000 */
[----:B------:R1:W-:Y:S01]  /*10100*/  MUFU.EX2 R217, R15 ;  /* 0x0000000f00d97308 */ /* 0x0003e20000000800 */
[C---:B------:R-:W-:Y:S02]  /*10110*/  FMUL.FTZ R61, R2.reuse, R61 ;  /* 0x0000003d023d7220 */ /* 0x040fe40000410000 */
[C---:B------:R-:W-:Y:S02]  /*10120*/  FMUL.FTZ R64, R2.reuse, R64 ;  /* 0x0000004002407220 */ /* 0x040fe40000410000 */
[----:B------:R-:W-:Y:S05]  /*10130*/  FMUL.FTZ R65, R2, R65 ;  /* 0x0000004102417220 */ /* 0x000fea0000410000 */
[----:B------:R-:W2:Y:S01]  /*10140*/  MUFU.EX2 R0, R0 ;  /* 0x0000000000007308 */ /* 0x000ea20000000800 */
[--C-:B-1----:R-:W-:Y:S09]  /*10150*/  FFMA.FTZ R15, R149, c[0x0][0x2d0], -R13.reuse ;  /* 0x0000b400950f7a23 */ /* 0x102ff2000001080d */
[----:B------:R1:W-:Y:S01]  /*10160*/  MUFU.EX2 R215, R15 ;  /* 0x0000000f00d77308 */ /* 0x0003e20000000800 */
[C---:B--2---:R-:W-:Y:S02]  /*10170*/  FMUL.FTZ R6, R0.reuse, R114 ;  /* 0x0000007200067220 */ /* 0x044fe40000410000 */
[C---:B------:R-:W-:Y:S02]  /*10180*/  FMUL.FTZ R7, R0.reuse, R115 ;  /* 0x0000007300077220 */ /* 0x040fe40000410000 */
[C---:B------:R-:W-:Y:S02]  /*10190*/  FMUL.FTZ R10, R0.reuse, R118 ;  /* 0x00000076000a7220 */ /* 0x040fe40000410000 */
[C---:B------:R-:W-:Y:S02]  /*101a0*/  FMUL.FTZ R11, R0.reuse, R119 ;  /* 0x00000077000b7220 */ /* 0x040fe40000410000 */
[----:B------:R-:W-:Y:S01]  /*101b0*/  LDSM.16.MT88.4 R116, [R188+0x2800] ;  /* 0x00280000bc74783b */ /* 0x000fe20000004200 */
[C---:B------:R-:W-:Y:S05]  /*101c0*/  HMMA.16816.F32 R4, R16.reuse, R20, R4 ;  /* 0x000000141004723c */ /* 0x040fea0000001804 */
[C---:B------:R-:W-:Y:S02]  /*101d0*/  FMUL.FTZ R70, R0.reuse, R70 ;  /* 0x0000004600467220 */ /* 0x040fe40000410000 */
[----:B------:R-:W-:Y:S01]  /*101e0*/  FMUL.FTZ R71, R0, R71 ;  /* 0x0000004700477220 */ /* 0x000fe20000410000 */
[C---:B------:R-:W-:Y:S01]  /*101f0*/  HMMA.16816.F32 R8, R16.reuse, R22, R8 ;  /* 0x000000161008723c */ /* 0x040fe20000001808 */
[----:B------:R-:W2:Y:S03]  /*10200*/  LDSM.16.MT88.4 R20, [R207] ;  /* 0x00000000cf14783b */ /* 0x000ea60000004200 */
[--C-:B-1----:R-:W-:Y:S02]  /*10210*/  FFMA.FTZ R15, R150, c[0x0][0x2d0], -R13.reuse ;  /* 0x0000b400960f7a23 */ /* 0x102fe4000001080d */
[C---:B------:R-:W-:Y:S02]  /*10220*/  FMUL.FTZ R74, R0.reuse, R74 ;  /* 0x0000004a004a7220 */ /* 0x040fe40000410000 */
[C---:B------:R-:W-:Y:S01]  /*10230*/  HMMA.16816.F32 R68, R16.reuse, R24, R68 ;  /* 0x000000181044723c */ /* 0x040fe20000001844 */
[----:B------:R1:W4:Y:S03]  /*10240*/  MUFU.EX2 R216, R15 ;  /* 0x0000000f00d87308 */ /* 0x0003260000000800 */
[C---:B------:R-:W-:Y:S02]  /*10250*/  FMUL.FTZ R75, R0.reuse, R75 ;  /* 0x0000004b004b7220 */ /* 0x040fe40000410000 */
[C---:B------:R-:W-:Y:S02]  /*10260*/  FMUL.FTZ R78, R0.reuse, R78 ;  /* 0x0000004e004e7220 */ /* 0x040fe40000410000 */
[C---:B------:R-:W-:Y:S03]  /*10270*/  FMUL.FTZ R79, R0.reuse, R79 ;  /* 0x0000004f004f7220 */ /* 0x040fe60000410000 */
[C---:B------:R-:W-:Y:S01]  /*10280*/  HMMA.16816.F32 R72, R16.reuse, R26, R72 ;  /* 0x0000001a1048723c */ /* 0x040fe20000001848 */
[----:B------:R-:W5:Y:S02]  /*10290*/  LDSM.16.MT88.4 R24, [R188+0x3000] ;  /* 0x00300000bc18783b */ /* 0x000f640000004200 */
[C---:B------:R-:W-:Y:S02]  /*102a0*/  FMUL.FTZ R82, R0.reuse, R82 ;  /* 0x0000005200527220 */ /* 0x040fe40000410000 */
[C---:B------:R-:W-:Y:S02]  /*102b0*/  FMUL.FTZ R83, R0.reuse, R83 ;  /* 0x0000005300537220 */ /* 0x040fe40000410000 */
[C---:B------:R-:W-:Y:S01]  /*102c0*/  FMUL.FTZ R86, R0.reuse, R86 ;  /* 0x0000005600567220 */ /* 0x040fe20000410000 */
[C---:B------:R-:W-:Y:S04]  /*102d0*/  HMMA.16816.F32 R76, R16.reuse, R28, R76 ;  /* 0x0000001c104c723c */ /* 0x040fe8000000184c */
[C---:B------:R-:W-:Y:S02]  /*102e0*/  FMUL.FTZ R87, R0.reuse, R87 ;  /* 0x0000005700577220 */ /* 0x040fe40000410000 */
[--C-:B-1----:R-:W-:Y:S02]  /*102f0*/  FFMA.FTZ R15, R151, c[0x0][0x2d0], -R13.reuse ;  /* 0x0000b400970f7a23 */ /* 0x102fe4000001080d */
[C---:B------:R-:W-:Y:S01]  /*10300*/  HMMA.16816.F32 R80, R16.reuse, R30, R80 ;  /* 0x0000001e1050723c */ /* 0x040fe20000001850 */
[----:B------:R-:W1:Y:S01]  /*10310*/  LDSM.16.MT88.4 R28, [R192+0x3000] ;  /* 0x00300000c01c783b */ /* 0x000e620000004200 */
[----:B------:R3:W-:Y:S02]  /*10320*/  MUFU.EX2 R151, R15 ;  /* 0x0000000f00977308 */ /* 0x0007e40000000800 */
[C---:B------:R-:W-:Y:S02]  /*10330*/  FMUL.FTZ R90, R0.reuse, R90 ;  /* 0x0000005a005a7220 */ /* 0x040fe40000410000 */
[C---:B------:R-:W-:Y:S02]  /*10340*/  FMUL.FTZ R91, R0.reuse, R91 ;  /* 0x0000005b005b7220 */ /* 0x040fe40000410000 */
[C---:B--2---:R-:W-:Y:S04]  /*10350*/  HMMA.16816.F32 R84, R16.reuse, R20, R84 ;  /* 0x000000141054723c */ /* 0x044fe80000001854 */
[C---:B------:R-:W-:Y:S02]  /*10360*/  FMUL.FTZ R94, R0.reuse, R94 ;  /* 0x0000005e005e7220 */ /* 0x040fe40000410000 */
[C---:B------:R-:W-:Y:S02]  /*10370*/  FMUL.FTZ R95, R0.reuse, R95 ;  /* 0x0000005f005f7220 */ /* 0x040fe40000410000 */
[C---:B------:R-:W-:Y:S01]  /*10380*/  HMMA.16816.F32 R88, R16.reuse, R22, R88 ;  /* 0x000000161058723c */ /* 0x040fe20000001858 */
[----:B------:R-:W2:Y:S03]  /*10390*/  LDSM.16.MT88.4 R20, [R191+0x3000] ;  /* 0x00300000bf14783b */ /* 0x000ea60000004200 */
[C---:B------:R-:W-:Y:S02]  /*103a0*/  FMUL.FTZ R98, R0.reuse, R98 ;  /* 0x0000006200627220 */ /* 0x040fe40000410000 */
[C---:B------:R-:W-:Y:S02]  /*103b0*/  FMUL.FTZ R99, R0.reuse, R99 ;  /* 0x0000006300637220 */ /* 0x040fe40000410000 */
[----:B------:R-:W-:Y:S01]  /*103c0*/  FMUL.FTZ R102, R0, R102 ;  /* 0x0000006600667220 */ /* 0x000fe20000410000 */
[C---:B-----5:R-:W-:Y:S03]  /*103d0*/  HMMA.16816.F32 R92, R16.reuse, R24, R92 ;  /* 0x00000018105c723c */ /* 0x060fe6000000185c */
[--C-:B---3--:R-:W-:Y:S02]  /*103e0*/  FFMA.FTZ R15, R156, c[0x0][0x2d0], -R13.reuse ;  /* 0x0000b4009c0f7a23 */ /* 0x108fe4000001080d */
[C---:B------:R-:W-:Y:S02]  /*103f0*/  FMUL.FTZ R103, R0.reuse, R103 ;  /* 0x0000006700677220 */ /* 0x040fe40000410000 */
[----:B------:R3:W5:Y:S01]  /*10400*/  MUFU.EX2 R150, R15 ;  /* 0x0000000f00967308 */ /* 0x0007620000000800 */
[C---:B------:R-:W-:Y:S01]  /*10410*/  HMMA.16816.F32 R96, R16.reuse, R26, R96 ;  /* 0x0000001a1060723c */ /* 0x040fe20000001860 */
[----:B------:R-:W4:Y:S03]  /*10420*/  LDSM.16.MT88.4 R24, [R194+0x3000] ;  /* 0x00300000c218783b */ /* 0x000f260000004200 */
[C---:B------:R-:W-:Y:S02]  /*10430*/  FMUL.FTZ R106, R0.reuse, R106 ;  /* 0x0000006a006a7220 */ /* 0x040fe40000410000 */
[C---:B------:R-:W-:Y:S02]  /*10440*/  FMUL.FTZ R107, R0.reuse, R107 ;  /* 0x0000006b006b7220 */ /* 0x040fe40000410000 */
[C---:B-1----:R-:W-:Y:S04]  /*10450*/  HMMA.16816.F32 R100, R16.reuse, R28, R100 ;  /* 0x0000001c1064723c */ /* 0x042fe80000001864 */
[C---:B------:R-:W-:Y:S02]  /*10460*/  FMUL.FTZ R54, R0.reuse, R54 ;  /* 0x0000003600367220 */ /* 0x040fe40000410000 */
[C---:B------:R-:W-:Y:S02]  /*10470*/  FMUL.FTZ R55, R0.reuse, R55 ;  /* 0x0000003700377220 */ /* 0x040fe40000410000 */
[C---:B------:R-:W-:Y:S01]  /*10480*/  HMMA.16816.F32 R104, R16.reuse, R30, R104 ;  /* 0x0000001e1068723c */ /* 0x040fe20000001868 */
[----:B------:R-:W1:Y:S03]  /*10490*/  LDSM.16.MT88.4 R28, [R188+0x800] ;  /* 0x00080000bc1c783b */ /* 0x000e660000004200 */
[C---:B------:R-:W-:Y:S02]  /*104a0*/  FMUL.FTZ R58, R0.reuse, R58 ;  /* 0x0000003a003a7220 */ /* 0x040fe40000410000 */
[----:B------:R-:W-:Y:S02]  /*104b0*/  FMUL.FTZ R59, R0, R59 ;  /* 0x0000003b003b7220 */ /* 0x000fe40000410000 */
[C---:B--2---:R-:W-:Y:S04]  /*104c0*/  HMMA.16816.F32 R52, R16.reuse, R20, R52 ;  /* 0x000000141034723c */ /* 0x044fe80000001834 */
[--C-:B---3--:R-:W-:Y:S02]  /*104d0*/  FFMA.FTZ R15, R40, c[0x0][0x2d0], -R14.reuse ;  /* 0x0000b400280f7a23 */ /* 0x108fe4000001080e */
[C---:B------:R-:W-:Y:S02]  /*104e0*/  FMUL.FTZ R62, R0.reuse, R62 ;  /* 0x0000003e003e7220 */ /* 0x040fe40000410000 */
[C---:B------:R-:W-:Y:S01]  /*104f0*/  HMMA.16816.F32 R56, R16.reuse, R22, R56 ;  /* 0x000000161038723c */ /* 0x040fe20000001838 */
[----:B------:R2:W-:Y:S01]  /*10500*/  MUFU.EX2 R149, R15 ;  /* 0x0000000f00957308 */ /* 0x0005e20000000800 */
[----:B------:R-:W3:Y:S02]  /*10510*/  LDSM.16.MT88.4 R20, [R192+0x800] ;  /* 0x00080000c014783b */ /* 0x000ee40000004200 */
[C---:B------:R-:W-:Y:S02]  /*10520*/  FMUL.FTZ R63, R0.reuse, R63 ;  /* 0x0000003f003f7220 */ /* 0x040fe40000410000 */
[C---:B------:R-:W-:Y:S02]  /*10530*/  FMUL.FTZ R66, R0.reuse, R66 ;  /* 0x0000004200427220 */ /* 0x040fe40000410000 */
[----:B------:R-:W-:Y:S03]  /*10540*/  FMUL.FTZ R67, R0, R67 ;  /* 0x0000004300437220 */ /* 0x000fe60000410000 */
[C---:B----4-:R-:W-:Y:S08]  /*10550*/  HMMA.16816.F32 R60, R16.reuse, R24, R60 ;  /* 0x00000018103c723c */ /* 0x050ff0000000183c */
[----:B------:R-:W-:Y:S01]  /*10560*/  HMMA.16816.F32 R64, R16, R26, R64 ;  /* 0x0000001a1040723c */ /* 0x000fe20000001840 */
[----:B------:R-:W4:Y:S03]  /*10570*/  LDSM.16.MT88.4 R24, [R188+0x3800] ;  /* 0x00380000bc18783b */ /* 0x000f260000004200 */
[--C-:B--2---:R-:W-:Y:S03]  /*10580*/  FFMA.FTZ R15, R41, c[0x0][0x2d0], -R14.reuse ;  /* 0x0000b400290f7a23 */ /* 0x104fe6000001080e */
[----:B------:R-:W-:Y:S02]  /*10590*/  F2FP.PACK_AB R16, R230, R231 ;  /* 0x000000e7e610723e */ /* 0x000fe400000000ff */
[----:B------:R-:W-:Y:S01]  /*105a0*/  F2FP.PACK_AB R18, R221, R222 ;  /* 0x000000dedd12723e */ /* 0x000fe200000000ff */
[----:B------:R2:W2:Y:S01]  /*105b0*/  MUFU.EX2 R148, R15 ;  /* 0x0000000f00947308 */ /* 0x0004a20000000800 */
[----:B------:R-:W-:Y:S01]  /*105c0*/  LDSM.16.MT88.4 R40, [R194+0x4800] ;  /* 0x00480000c228783b */ /* 0x000fe20000004200 */
[----:B------:R-:W-:Y:S02]  /*105d0*/  F2FP.PACK_AB R17, R219, R220 ;  /* 0x000000dcdb11723e */ /* 0x000fe400000000ff */
[----:B------:R-:W-:Y:S07]  /*105e0*/  F2FP.PACK_AB R19, R217, R218 ;  /* 0x000000dad913723e */ /* 0x000fee00000000ff */
[C---:B-1----:R-:W-:Y:S08]  /*105f0*/  HMMA.16816.F32 R4, R16.reuse, R28, R4 ;  /* 0x0000001c1004723c */ /* 0x042ff00000001804 */
[C---:B------:R-:W-:Y:S01]  /*10600*/  HMMA.16816.F32 R8, R16.reuse, R30, R8 ;  /* 0x0000001e1008723c */ /* 0x040fe20000001808 */
[----:B------:R-:W-:Y:S03]  /*10610*/  LDSM.16.MT88.4 R28, [R191+0x3800] ;  /* 0x00380000bf1c783b */ /* 0x000fe60000004200 */
[--C-:B--2---:R-:W-:Y:S04]  /*10620*/  FFMA.FTZ R15, R44, c[0x0][0x2d0], -R14.reuse ;  /* 0x0000b4002c0f7a23 */ /* 0x104fe8000001080e */
[C---:B---3--:R-:W-:Y:S01]  /*10630*/  HMMA.16816.F32 R68, R16.reuse, R20, R68 ;  /* 0x000000141044723c */ /* 0x048fe20000001844 */
[----:B------:R1:W-:Y:S07]  /*10640*/  MUFU.EX2 R147, R15 ;  /* 0x0000000f00937308 */ /* 0x0003ee0000000800 */
[C---:B------:R-:W-:Y:S01]  /*10650*/  HMMA.16816.F32 R72, R16.reuse, R22, R72 ;  /* 0x000000161048723c */ /* 0x040fe20000001848 */
[----:B------:R-:W2:Y:S07]  /*10660*/  LDSM.16.MT88.4 R20, [R192+0x3800] ;  /* 0x00380000c014783b */ /* 0x000eae0000004200 */
[C---:B------:R-:W-:Y:S08]  /*10670*/  HMMA.16816.F32 R76, R16.reuse, R32, R76 ;  /* 0x00000020104c723c */ /* 0x040ff0000000184c */
[C---:B------:R-:W-:Y:S01]  /*10680*/  HMMA.16816.F32 R80, R16.reuse, R34, R80 ;  /* 0x000000221050723c */ /* 0x040fe20000001850 */
[----:B------:R-:W3:Y:S03]  /*10690*/  LDSM.16.MT88.4 R32, [R194+0x3800] ;  /* 0x00380000c220783b */ /* 0x000ee60000004200 */
[--C-:B-1----:R-:W-:Y:S04]  /*106a0*/  FFMA.FTZ R15, R45, c[0x0][0x2d0], -R14.reuse ;  /* 0x0000b4002d0f7a23 */ /* 0x102fe8000001080e */
[C---:B------:R-:W-:Y:S01]  /*106b0*/  HMMA.16816.F32 R84, R16.reuse, R36, R84 ;  /* 0x000000241054723c */ /* 0x040fe20000001854 */
[----:B------:R1:W1:Y:S07]  /*106c0*/  MUFU.EX2 R146, R15 ;  /* 0x0000000f00927308 */ /* 0x00026e0000000800 */
[C---:B------:R-:W-:Y:S01]  /*106d0*/  HMMA.16816.F32 R88, R16.reuse, R38, R88 ;  /* 0x000000261058723c */ /* 0x040fe20000001858 */
[----:B------:R-:W-:Y:S07]  /*106e0*/  LDSM.16.MT88.4 R36, [R194+0x4000] ;  /* 0x00400000c224783b */ /* 0x000fee0000004200 */
[C---:B----4-:R-:W-:Y:S08]  /*106f0*/  HMMA.16816.F32 R92, R16.reuse, R24, R92 ;  /* 0x00000018105c723c */ /* 0x050ff0000000185c */
[C---:B------:R-:W-:Y:S01]  /*10700*/  HMMA.16816.F32 R96, R16.reuse, R26, R96 ;  /* 0x0000001a1060723c */ /* 0x040fe20000001860 */
[----:B------:R-:W-:Y:S03]  /*10710*/  LDSM.16.MT88.4 R24, [R192+0x1000] ;  /* 0x00100000c018783b */ /* 0x000fe60000004200 */
[--C-:B-1----:R-:W-:Y:S04]  /*10720*/  FFMA.FTZ R15, R157, c[0x0][0x2d0], -R13.reuse ;  /* 0x0000b4009d0f7a23 */ /* 0x102fe8000001080d */
[C---:B--2---:R-:W-:Y:S01]  /*10730*/  HMMA.16816.F32 R100, R16.reuse, R20, R100 ;  /* 0x000000141064723c */ /* 0x044fe20000001864 */
[----:B------:R1:W-:Y:S07]  /*10740*/  MUFU.EX2 R145, R15 ;  /* 0x0000000f00917308 */ /* 0x0003ee0000000800 */
[C---:B------:R-:W-:Y:S01]  /*10750*/  HMMA.16816.F32 R104, R16.reuse, R22, R104 ;  /* 0x000000161068723c */ /* 0x040fe20000001868 */
[----:B------:R-:W2:Y:S07]  /*10760*/  LDSM.16.MT88.4 R20, [R188+0x1000] ;  /* 0x00100000bc14783b */ /* 0x000eae0000004200 */
[C---:B------:R-:W-:Y:S08]  /*10770*/  HMMA.16816.F32 R52, R16.reuse, R28, R52 ;  /* 0x0000001c1034723c */ /* 0x040ff00000001834 */
[C---:B------:R-:W-:Y:S01]  /*10780*/  HMMA.16816.F32 R56, R16.reuse, R30, R56 ;  /* 0x0000001e1038723c */ /* 0x040fe20000001838 */
[----:B------:R-:W4:Y:S03]  /*10790*/  LDSM.16.MT88.4 R28, [R191+0x1000] ;  /* 0x00100000bf1c783b */ /* 0x000f260000004200 */
[--C-:B-1----:R-:W-:Y:S04]  /*107a0*/  FFMA.FTZ R15, R158, c[0x0][0x2d0], -R13.reuse ;  /* 0x0000b4009e0f7a23 */ /* 0x102fe8000001080d */
[C---:B---3--:R-:W-:Y:S01]  /*107b0*/  HMMA.16816.F32 R60, R16.reuse, R32, R60 ;  /* 0x00000020103c723c */ /* 0x048fe2000000183c */
[----:B------:R1:W3:Y:S07]  /*107c0*/  MUFU.EX2 R144, R15 ;  /* 0x0000000f00907308 */ /* 0x0002ee0000000800 */
[----:B------:R-:W-:Y:S01]  /*107d0*/  HMMA.16816.F32 R64, R16, R34, R64 ;  /* 0x000000221040723c */ /* 0x000fe20000001840 */
[----:B------:R-:W3:Y:S06]  /*107e0*/  LDSM.16.MT88.4 R32, [R194+0x1000] ;  /* 0x00100000c220783b */ /* 0x000eec0000004200 */
[----:B------:R-:W-:Y:S02]  /*107f0*/  F2FP.PACK_AB R16, R216, R215 ;  /* 0x000000d7d810723e */ /* 0x000fe400000000ff */
[----:B-----5:R-:W-:Y:S03]  /*10800*/  F2FP.PACK_AB R18, R150, R151 ;  /* 0x000000979612723e */ /* 0x020fe600000000ff */
[----:B------:R-:W-:Y:S02]  /*10810*/  F2FP.PACK_AB R17, R148, R149 ;  /* 0x000000959411723e */ /* 0x000fe400000000ff */
[----:B------:R-:W-:Y:S01]  /*10820*/  F2FP.PACK_AB R19, R146, R147 ;  /* 0x000000939213723e */ /* 0x000fe200000000ff */
[--C-:B-1----:R-:W-:Y:S06]  /*10830*/  FFMA.FTZ R15, R159, c[0x0][0x2d0], -R13.reuse ;  /* 0x0000b4009f0f7a23 */ /* 0x102fec000001080d */
[C---:B--2---:R-:W-:Y:S01]  /*10840*/  HMMA.16816.F32 R4, R16.reuse, R20, R4 ;  /* 0x000000141004723c */ /* 0x044fe20000001804 */
[----:B------:R1:W-:Y:S07]  /*10850*/  MUFU.EX2 R143, R15 ;  /* 0x0000000f008f7308 */ /* 0x0003ee0000000800 */
[C---:B------:R-:W-:Y:S01]  /*10860*/  HMMA.16816.F32 R8, R16.reuse, R22, R8 ;  /* 0x000000161008723c */ /* 0x040fe20000001808 */
[----:B------:R-:W2:Y:S07]  /*10870*/  LDSM.16.MT88.4 R20, [R188+0x4000] ;  /* 0x00400000bc14783b */ /* 0x000eae0000004200 */
[C---:B------:R-:W-:Y:S08]  /*10880*/  HMMA.16816.F32 R68, R16.reuse, R24, R68 ;  /* 0x000000181044723c */ /* 0x040ff00000001844 */
[C---:B------:R-:W-:Y:S01]  /*10890*/  HMMA.16816.F32 R72, R16.reuse, R26, R72 ;  /* 0x0000001a1048723c */ /* 0x040fe20000001848 */
[----:B------:R-:W5:Y:S03]  /*108a0*/  LDSM.16.MT88.4 R24, [R192+0x4000] ;  /* 0x00400000c018783b */ /* 0x000f660000004200 */
[--C-:B-1----:R-:W-:Y:S04]  /*108b0*/  FFMA.FTZ R15, R160, c[0x0][0x2d0], -R13.reuse ;  /* 0x0000b400a00f7a23 */ /* 0x102fe8000001080d */
[C---:B----4-:R-:W-:Y:S01]  /*108c0*/  HMMA.16816.F32 R76, R16.reuse, R28, R76 ;  /* 0x0000001c104c723c */ /* 0x050fe2000000184c */
[----:B------:R1:W4:Y:S07]  /*108d0*/  MUFU.EX2 R142, R15 ;  /* 0x0000000f008e7308 */ /* 0x00032e0000000800 */
[C---:B------:R-:W-:Y:S01]  /*108e0*/  HMMA.16816.F32 R80, R16.reuse, R30, R80 ;  /* 0x0000001e1050723c */ /* 0x040fe20000001850 */
[----:B------:R-:W4:Y:S07]  /*108f0*/  LDSM.16.MT88.4 R28, [R191+0x4000] ;  /* 0x00400000bf1c783b */ /* 0x000f2e0000004200 */
[C---:B---3--:R-:W-:Y:S08]  /*10900*/  HMMA.16816.F32 R84, R16.reuse, R32, R84 ;  /* 0x000000201054723c */ /* 0x048ff00000001854 */
[C---:B------:R-:W-:Y:S01]  /*10910*/  HMMA.16816.F32 R88, R16.reuse, R34, R88 ;  /* 0x000000221058723c */ /* 0x040fe20000001858 */
[----:B------:R-:W3:Y:S03]  /*10920*/  LDSM.16.MT88.4 R32, [R188+0x1800] ;  /* 0x00180000bc20783b */ /* 0x000ee60000004200 */
[--C-:B-1----:R-:W-:Y:S04]  /*10930*/  FFMA.FTZ R15, R48, c[0x0][0x2d0], -R14.reuse ;  /* 0x0000b400300f7a23 */ /* 0x102fe8000001080e */
[C---:B--2---:R-:W-:Y:S01]  /*10940*/  HMMA.16816.F32 R92, R16.reuse, R20, R92 ;  /* 0x00000014105c723c */ /* 0x044fe2000000185c */
[----:B------:R1:W-:Y:S07]  /*10950*/  MUFU.EX2 R141, R15 ;  /* 0x0000000f008d7308 */ /* 0x0003ee0000000800 */
[C---:B------:R-:W-:Y:S01]  /*10960*/  HMMA.16816.F32 R96, R16.reuse, R22, R96 ;  /* 0x000000161060723c */ /* 0x040fe20000001860 */
[----:B------:R-:W2:Y:S07]  /*10970*/  LDSM.16.MT88.4 R20, [R192+0x1800] ;  /* 0x00180000c014783b */ /* 0x000eae0000004200 */
[C---:B-----5:R-:W-:Y:S08]  /*10980*/  HMMA.16816.F32 R100, R16.reuse, R24, R100 ;  /* 0x000000181064723c */ /* 0x060ff00000001864 */
[C---:B------:R-:W-:Y:S01]  /*10990*/  HMMA.16816.F32 R104, R16.reuse, R26, R104 ;  /* 0x0000001a1068723c */ /* 0x040fe20000001868 */
[----:B------:R-:W5:Y:S03]  /*109a0*/  LDSM.16.MT88.4 R24, [R191+0x1800] ;  /* 0x00180000bf18783b */ /* 0x000f660000004200 */
        /* <DEDUP_REMOVED lines=11> */
[----:B------:R-:W-:Y:S03]  /*10a60*/  F2FP.PACK_AB R18, R142, R143 ;  /* 0x0000008f8e12723e */ /* 0x000fe600000000ff */
[----:B----4-:R-:W-:Y:S01]  /*10a70*/  F2FP.PACK_AB R17, R140, R141 ;  /* 0x0000008d8c11723e */ /* 0x010fe200000000ff */
[--C-:B-1----:R-:W-:Y:S05]  /*10a80*/  FFMA.FTZ R15, R128, c[0x0][0x2d0], -R14.reuse ;  /* 0x0000b400800f7a23 */ /* 0x102fea000001080e */
[----:B------:R1:W4:Y:S02]  /*10a90*/  MUFU.EX2 R138, R15 ;  /* 0x0000000f008a7308 */ /* 0x0003240000000800 */
[--C-:B-1----:R-:W-:Y:S01]  /*10aa0*/  FFMA.FTZ R15, R161, c[0x0][0x2d0], -R13.reuse ;  /* 0x0000b400a10f7a23 */ /* 0x102fe2000001080d */
[----:B----4-:R-:W-:Y:S07]  /*10ab0*/  F2FP.PACK_AB R19, R138, R139 ;  /* 0x0000008b8a13723e */ /* 0x010fee00000000ff */
[----:B------:R1:W-:Y:S01]  /*10ac0*/  MUFU.EX2 R137, R15 ;  /* 0x0000000f00897308 */ /* 0x0003e20000000800 */
[C---:B---3--:R-:W-:Y:S08]  /*10ad0*/  HMMA.16816.F32 R4, R16.reuse, R32, R4 ;  /* 0x000000201004723c */ /* 0x048ff00000001804 */
        /* <DEDUP_REMOVED lines=14> */
[----:B------:R-:W2:Y:S06]  /*10bc0*/  LDSM.16.MT88.4 R28, [R192+0x2000] ;  /* 0x00200000c01c783b */ /* 0x000eac0000004200 */
[C---:B---3--:R-:W-:Y:S08]  /*10bd0*/  HMMA.16816.F32 R92, R16.reuse, R32, R92 ;  /* 0x00000020105c723c */ /* 0x048ff0000000185c */
[C---:B------:R-:W-:Y:S01]  /*10be0*/  HMMA.16816.F32 R96, R16.reuse, R34, R96 ;  /* 0x000000221060723c */ /* 0x040fe20000001860 */
[----:B------:R-:W-:Y:S07]  /*10bf0*/  LDSM.16.MT88.4 R32, [R194+0x2000] ;  /* 0x00200000c220783b */ /* 0x000fee0000004200 */
[C---:B----4-:R-:W-:Y:S04]  /*10c00*/  HMMA.16816.F32 R100, R16.reuse, R20, R100 ;  /* 0x000000141064723c */ /* 0x050fe80000001864 */
[--C-:B-1----:R-:W-:Y:S04]  /*10c10*/  FFMA.FTZ R15, R184, c[0x0][0x2d0], -R13.reuse ;  /* 0x0000b400b80f7a23 */ /* 0x102fe8000001080d */
[C---:B------:R-:W-:Y:S01]  /*10c20*/  HMMA.16816.F32 R104, R16.reuse, R22, R104 ;  /* 0x000000161068723c */ /* 0x040fe20000001868 */
[----:B------:R1:W3:Y:S01]  /*10c30*/  MUFU.EX2 R130, R15 ;  /* 0x0000000f00827308 */ /* 0x0002e20000000800 */
[----:B------:R-:W4:Y:S06]  /*10c40*/  LDSM.16.MT88.4 R20, [R191+0x2000] ;  /* 0x00200000bf14783b */ /* 0x000f2c0000004200 */
        /* <DEDUP_REMOVED lines=8> */
[----:B--2---:R-:W-:Y:S02]  /*10cd0*/  F2FP.PACK_AB R16, R132, R137 ;  /* 0x000000898410723e */ /* 0x004fe400000000ff */
[----:B---3--:R-:W-:Y:S03]  /*10ce0*/  F2FP.PACK_AB R18, R130, R131 ;  /* 0x000000838212723e */ /* 0x008fe600000000ff */
        /* <DEDUP_REMOVED lines=10> */
[C---:B-----5:R-:W-:Y:S08]  /*10d90*/  HMMA.16816.F32 R4, R16.reuse, R24, R4 ;  /* 0x000000181004723c */ /* 0x060ff00000001804 */
[C---:B------:R-:W-:Y:S01]  /*10da0*/  HMMA.16816.F32 R8, R16.reuse, R26, R8 ;  /* 0x0000001a1008723c */ /* 0x040fe20000001808 */
[----:B------:R-:W2:Y:S07]  /*10db0*/  LDSM.16.MT88.4 R24, [R188+0x5000] ;  /* 0x00500000bc18783b */ /* 0x000eae0000004200 */
[C---:B------:R-:W-:Y:S04]  /*10dc0*/  HMMA.16816.F32 R68, R16.reuse, R28, R68 ;  /* 0x0000001c1044723c */ /* 0x040fe80000001844 */
[--C-:B-1----:R-:W-:Y:S04]  /*10dd0*/  FFMA.FTZ R15, R186, c[0x0][0x2d0], -R13.reuse ;  /* 0x0000b400ba0f7a23 */ /* 0x102fe8000001080d */
        /* <DEDUP_REMOVED lines=8> */
[----:B------:R-:W-:Y:S02]  /*10e60*/  FFMA.FTZ R13, R214, c[0x0][0x2d0], -R13 ;  /* 0x0000b400d60d7a23 */ /* 0x000fe4000001080d */
[C---:B------:R-:W-:Y:S01]  /*10e70*/  HMMA.16816.F32 R88, R16.reuse, R34, R88 ;  /* 0x000000221058723c */ /* 0x040fe20000001858 */
[----:B------:R-:W1:Y:S01]  /*10e80*/  LDSM.16.MT88.4 R32, [R192+0x2800] ;  /* 0x00280000c020783b */ /* 0x000e620000004200 */
[----:B------:R3:W-:Y:S06]  /*10e90*/  MUFU.EX2 R48, R13 ;  /* 0x0000000d00307308 */ /* 0x0007ec0000000800 */
[C---:B--2---:R-:W-:Y:S04]  /*10ea0*/  HMMA.16816.F32 R92, R16.reuse, R24, R92 ;  /* 0x00000018105c723c */ /* 0x044fe8000000185c */
[----:B------:R-:W-:Y:S04]  /*10eb0*/  MUFU.EX2 R49, R15 ;  /* 0x0000000f00317308 */ /* 0x000fe80000000800 */
[C---:B------:R-:W-:Y:S01]  /*10ec0*/  HMMA.16816.F32 R96, R16.reuse, R26, R96 ;  /* 0x0000001a1060723c */ /* 0x040fe20000001860 */
[----:B------:R-:W2:Y:S07]  /*10ed0*/  LDSM.16.MT88.4 R24, [R194+0x2800] ;  /* 0x00280000c218783b */ /* 0x000eae0000004200 */
[C---:B-----5:R-:W-:Y:S04]  /*10ee0*/  HMMA.16816.F32 R100, R16.reuse, R28, R100 ;  /* 0x0000001c1064723c */ /* 0x060fe80000001864 */
[--C-:B---3--:R-:W-:Y:S04]  /*10ef0*/  FFMA.FTZ R13, R46, c[0x0][0x2d0], -R14.reuse ;  /* 0x0000b4002e0d7a23 */ /* 0x108fe8000001080e */
[C---:B------:R-:W-:Y:S01]  /*10f00*/  HMMA.16816.F32 R104, R16.reuse, R30, R104 ;  /* 0x0000001e1068723c */ /* 0x040fe20000001868 */
[----:B------:R3:W-:Y:S07]  /*10f10*/  MUFU.EX2 R47, R13 ;  /* 0x0000000d002f7308 */ /* 0x0007ee0000000800 */
[C---:B------:R-:W-:Y:S08]  /*10f20*/  HMMA.16816.F32 R52, R16.reuse, R36, R52 ;  /* 0x000000241034723c */ /* 0x040ff00000001834 */
[C---:B------:R-:W-:Y:S08]  /*10f30*/  HMMA.16816.F32 R56, R16.reuse, R38, R56 ;  /* 0x000000261038723c */ /* 0x040ff00000001838 */
[C---:B----4-:R-:W-:Y:S04]  /*10f40*/  HMMA.16816.F32 R60, R16.reuse, R20, R60 ;  /* 0x00000014103c723c */ /* 0x050fe8000000183c */
[--C-:B---3--:R-:W-:Y:S04]  /*10f50*/  FFMA.FTZ R13, R136, c[0x0][0x2d0], -R14.reuse ;  /* 0x0000b400880d7a23 */ /* 0x108fe8000001080e */
[----:B------:R-:W-:Y:S01]  /*10f60*/  HMMA.16816.F32 R64, R16, R22, R64 ;  /* 0x000000161040723c */ /* 0x000fe20000001840 */
[----:B------:R3:W4:Y:S01]  /*10f70*/  MUFU.EX2 R46, R13 ;  /* 0x0000000d002e7308 */ /* 0x0007220000000800 */
[----:B------:R-:W5:Y:S02]  /*10f80*/  LDSM.16.MT88.4 R16, [R188+0x5800] ;  /* 0x00580000bc10783b */ /* 0x000f640000004200 */
[--C-:B---3--:R-:W-:Y:S02]  /*10f90*/  FFMA.FTZ R13, R50, c[0x0][0x2d0], -R14.reuse ;  /* 0x0000b400320d7a23 */ /* 0x108fe4000001080e */
[----:B------:R-:W-:Y:S01]  /*10fa0*/  FFMA.FTZ R14, R12, c[0x0][0x2d0], -R14 ;  /* 0x0000b4000c0e7a23 */ /* 0x000fe2000001080e */
[----:B------:R-:W-:Y:S04]  /*10fb0*/  F2FP.PACK_AB R12, R51, R109 ;  /* 0x0000006d330c723e */ /* 0x000fe800000000ff */
[----:B------:R4:W-:Y:S10]  /*10fc0*/  MUFU.EX2 R45, R13 ;  /* 0x0000000d002d7308 */ /* 0x0009f40000000800 */
[----:B------:R3:W1:Y:S01]  /*10fd0*/  MUFU.EX2 R44, R14 ;  /* 0x0000000e002c7308 */ /* 0x0006620000000800 */
[----:B----4-:R-:W-:Y:S02]  /*10fe0*/  F2FP.PACK_AB R13, R46, R47 ;  /* 0x0000002f2e0d723e */ /* 0x010fe400000000ff */
[----:B---3--:R-:W-:Y:S02]  /*10ff0*/  F2FP.PACK_AB R14, R48, R49 ;  /* 0x00000031300e723e */ /* 0x008fe400000000ff */
[----:B-1----:R-:W-:Y:S07]  /*11000*/  F2FP.PACK_AB R15, R44, R45 ;  /* 0x0000002d2c0f723e */ /* 0x002fee00000000ff */
[C---:B------:R-:W-:Y:S01]  /*11010*/  HMMA.16816.F32 R112, R12.reuse, R116, R4 ;  /* 0x000000740c70723c */ /* 0x040fe20000001804 */
[----:B------:R-:W1:Y:S07]  /*11020*/  LDSM.16.MT88.4 R4, [R192+0x5800] ;  /* 0x00580000c004783b */ /* 0x000e6e0000004200 */
[C---:B------:R-:W-:Y:S07]  /*11030*/  HMMA.16816.F32 R116, R12.reuse, R118, R8 ;  /* 0x000000760c74723c */ /* 0x040fee0000001808 */
[----:B------:R-:W-:Y:S01]  /*11040*/  FFMA.FTZ R8, R2, R241, R236 ;  /* 0x000000f102087223 */ /* 0x000fe200000100ec */
[C---:B------:R-:W-:Y:S04]  /*11050*/  HMMA.16816.F32 R68, R12.reuse, R32, R68 ;  /* 0x000000200c44723c */ /* 0x040fe80000001844 */
[----:B------:R-:W-:Y:S02]  /*11060*/  FFMA.FTZ R2, R0, R240, R235 ;  /* 0x000000f000027223 */ /* 0x000fe400000100eb */
        /* <DEDUP_REMOVED lines=13> */
[C---:B--2---:R-:W-:Y:S04]  /*11140*/  HMMA.16816.F32 R84, R12.reuse, R24, R84 ;  /* 0x000000180c54723c */ /* 0x044fe80000001854 */
[----:B------:R-:W-:Y:S02]  /*11150*/  FADD.FTZ R2, R219, R2 ;  /* 0x00000002db027221 */ /* 0x000fe40000010000 */
[----:B------:R-:W-:Y:S02]  /*11160*/  FADD.FTZ R0, R222, R0 ;  /* 0x00000000de007221 */ /* 0x000fe40000010000 */
[----:B------:R-:W-:Y:S01]  /*11170*/  FADD.FTZ R2, R218, R2 ;  /* 0x00000002da027221 */ /* 0x000fe20000010000 */
[C---:B------:R-:W-:Y:S03]  /*11180*/  HMMA.16816.F32 R88, R12.reuse, R26, R88 ;  /* 0x0000001a0c58723c */ /* 0x040fe60000001858 */
[----:B------:R-:W-:Y:S02]  /*11190*/  FADD.FTZ R0, R221, R0 ;  /* 0x00000000dd007221 */ /* 0x000fe40000010000 */
[----:B------:R-:W-:Y:S02]  /*111a0*/  FADD.FTZ R2, R217, R2 ;  /* 0x00000002d9027221 */ /* 0x000fe40000010000 */
[----:B------:R-:W-:Y:S01]  /*111b0*/  FADD.FTZ R0, R215, R0 ;  /* 0x00000000d7007221 */ /* 0x000fe20000010000 */
[C---:B-----5:R-:W-:Y:S04]  /*111c0*/  HMMA.16816.F32 R92, R12.reuse, R16, R92 ;  /* 0x000000100c5c723c */ /* 0x060fe8000000185c */
[----:B------:R-:W-:Y:S02]  /*111d0*/  FADD.FTZ R2, R149, R2 ;  /* 0x0000000295027221 */ /* 0x000fe40000010000 */
[----:B------:R-:W-:Y:S02]  /*111e0*/  FADD.FTZ R0, R216, R0 ;  /* 0x00000000d8007221 */ /* 0x000fe40000010000 */
[----:B------:R-:W-:Y:S01]  /*111f0*/  FADD.FTZ R2, R148, R2 ;  /* 0x0000000294027221 */ /* 0x000fe20000010000 */
[C---:B------:R-:W-:Y:S01]  /*11200*/  HMMA.16816.F32 R96, R12.reuse, R18, R96 ;  /* 0x000000120c60723c */ /* 0x040fe20000001860 */
[----:B------:R-:W2:Y:S02]  /*11210*/  LDSM.16.MT88.4 R16, [R194+0x5800] ;  /* 0x00580000c210783b */ /* 0x000ea40000004200 */
        /* <DEDUP_REMOVED lines=11> */
[C---:B---3--:R-:W-:Y:S04]  /*112d0*/  HMMA.16816.F32 R52, R12.reuse, R8, R52 ;  /* 0x000000080c34723c */ /* 0x048fe80000001834 */
        /* <DEDUP_REMOVED lines=24> */
[----:B------:R1:W-:Y:S01]  /*11460*/  STL [R1], R4 ;  /* 0x0000000401007387 */ /* 0x0003e20000100800 */
[----:B------:R-:W-:Y:S02]  /*11470*/  IMAD.MOV.U32 R109, RZ, RZ, R108 ;  /* 0x000000ffff6d7224 */ /* 0x000fe400078e006c */
[--C-:B------:R-:W-:Y:S01]  /*11480*/  IMAD.MOV.U32 R110, RZ, RZ, R3.reuse ;  /* 0x000000ffff6e7224 */ /* 0x100fe200078e0003 */
[----:B------:R2:W-:Y:S01]  /*11490*/  STL [R1+0x4], R2 ;  /* 0x0000040201007387 */ /* 0x0005e20000100800 */
[----:B-1----:R-:W-:Y:S01]  /*114a0*/  IMAD.MOV.U32 R4, RZ, RZ, R3 ;  /* 0x000000ffff047224 */ /* 0x002fe200078e0003 */
[----:B------:R-:W-:-:S05]  /*114b0*/  @P0 BRA `(.L_x_1922) ;  /* 0xffffc1d000000947 */ /* 0x000fca000383ffff */
.L_x_1913:
[----:B------:R-:W-:Y:S02]  /*114c0*/  MOV R8, 0x1f ;  /* 0x0000001f00087802 */ /* 0x000fe40000000f00 */
[----:B------:R-:W-:Y:S01]  /*114d0*/  MOV R7, 0xffffffff ;  /* 0xffffffff00077802 */ /* 0x000fe20000000f00 */
[----:B------:R-:W-:Y:S05]  /*114e0*/  BRA.DIV ~URZ, `(.L_x_1923) ;  /* 0x000046627f007947 */ /* 0x000fea000b800000 */
[----:B-12---:R-:W2:Y:S04]  /*114f0*/  LDL R2, [R1] ;  /* 0x0000000001027983 */ /* 0x006ea80000100800 */
[----:B--2---:R1:W2:Y:S02]  /*11500*/  SHFL.BFLY PT, R0, R2, 0x2, 0x1f ;  /* 0x0c401f0002007f89 */ /* 0x0042a400000e0000 */
.L_x_1990:
[----:B-1----:R-:W3:Y:S02]  /*11510*/  LDL.LU R2, [R1] ;  /* 0x0000000001027983 */ /* 0x002ee40000300800 */
        /* <DEDUP_REMOVED lines=8> */
.L_x_1991:
        /* <DEDUP_REMOVED lines=85> */
.L_x_1882:
        /* <DEDUP_REMOVED lines=19> */
.L_x_1926:
[----:B---3--:R-:W-:Y:S05]  /*11c20*/  BSYNC B0 ;  /* 0x0000000000007941 */ /* 0x008fea0003800000 */
.L_x_1925:
[----:B------:R-:W-:Y:S01]  /*11c30*/  PRMT R0, R0, 0x9910, RZ ;  /* 0x0000991000007816 */ /* 0x000fe200000000ff */
[----:B------:R-:W-:Y:S01]  /*11c40*/  BSSY B1, `(.L_x_1927) ;  /* 0x00002a3000017945 */ /* 0x000fe20003800000 */
[----:B-----5:R-:W-:Y:S01]  /*11c50*/  IMAD.MOV.U32 R62, RZ, RZ, R6 ;  /* 0x000000ffff3e7224 */ /* 0x020fe200078e0006 */
[----:B------:R-:W-:Y:S02]  /*11c60*/  SHF.R.S32.HI R28, RZ, 0x1f, R246 ;  /* 0x0000001fff1c7819 */ /* 0x000fe400000114f6 */
[----:B------:R-:W-:Y:S02]  /*11c70*/  ISETP.NE.AND P0, PT, R0, RZ, PT ;  /* 0x000000ff0000720c */ /* 0x000fe40003f05270 */
[----:B------:R-:W-:-:S04]  /*11c80*/  IADD3 R0, R246, 0x40, RZ ;  /* 0x00000040f6007810 */ /* 0x000fc80007ffe0ff */
        /* <DEDUP_REMOVED lines=97> */
.L_x_1929:
        /* <DEDUP_REMOVED lines=118> */
.L_x_1992:
[----:B------:R-:W-:Y:S05]  /*12a00*/  BRA.DIV ~URZ, `(.L_x_1932) ;  /* 0x000033227f007947 */ /* 0x000fea000b800000 */
[----:B------:R3:W4:Y:S02]  /*12a10*/  SHFL.IDX PT, R2, R10, RZ, 0x181f ;  /* 0x00181fff0a027589 */ /* 0x00072400000e0000 */
.L_x_1993:
[----:B------:R-:W-:Y:S01]  /*12a20*/  ISETP.GE.AND P0, PT, R4, R6, PT ;  /* 0x000000060400720c */ /* 0x000fe20003f06270 */
[----:B------:R-:W-:-:S12]  /*12a30*/  BSSY B0, `(.L_x_1933) ;  /* 0x000000a000007945 */ /* 0x000fd80003800000 */
[----:B------:R-:W-:Y:S05]  /*12a40*/  @P0 BRA `(.L_x_1934) ;  /* 0x0000008000000947 */ /* 0x000fea0003800000 */
[----:B------:R-:W-:Y:S02]  /*12a50*/  ISETP.GE.AND P3, PT, R246, c[0x0][0x3c8], PT ;  /* 0x0000f200f6007a0c */ /* 0x000fe40003f66270 */
[----:B------:R-:W-:-:S11]  /*12a60*/  ISETP.GE.AND P2, PT, R0, c[0x0][0x3c8], PT ;  /* 0x0000f20000007a0c */ /* 0x000fd60003f46270 */
[-C--:B----4-:R-:W-:Y:S02]  /*12a70*/  @!P3 LEA R8, P1, R246, R2.reuse, 0x1 ;  /* 0x00000002f608b211 */ /* 0x090fe400078208ff */
[----:B------:R-:W-:Y:S02]  /*12a80*/  @!P2 LEA R2, P0, R0, R2, 0x1 ;  /* 0x000000020002a211 */ /* 0x000fe400078008ff */
[-C--:B--2---:R-:W-:Y:S02]  /*12a90*/  @!P3 LEA.HI.X R9, R246, R11.reuse, R28, 0x1, P1 ;  /* 0x0000000bf609b211 */ /* 0x084fe400008f0c1c */
[----:B------:R-:W-:-:S03]  /*12aa0*/  @!P2 LEA.HI.X R3, R0, R11, R29, 0x1, P0 ;  /* 0x0000000b0003a211 */ /* 0x000fc600000f0c1d */
[----:B------:R2:W-:Y:S04]  /*12ab0*/  @!P3 ST.E.128 [R8.64], R16 ;  /* 0x000000100800b985 */ /* 0x0005e8000c101d08 */
[----:B------:R2:W-:Y:S02]  /*12ac0*/  @!P2 ST.E.128 [R2.64], R12 ;  /* 0x0000000c0200a985 */ /* 0x0005e4000c101d08 */
.L_x_1934:
[----:B------:R-:W-:Y:S05]  /*12ad0*/  BSYNC B0 ;  /* 0x0000000000007941 */ /* 0x000fea0003800000 */
.L_x_1933:
[----:B------:R-:W-:Y:S05]  /*12ae0*/  BRA.DIV ~URZ, `(.L_x_1935) ;  /* 0x000032b27f007947 */ /* 0x000fea000b800000 */
[----:B--2---:R2:W1:Y:S04]  /*12af0*/  SHFL.IDX PT, R11, R7, 0x1, 0x181f ;  /* 0x00381f00070b7f89 */ /* 0x00446800000e0000 */
[----:B----4-:R2:W4:Y:S02]  /*12b00*/  SHFL.IDX PT, R2, R10, 0x1, 0x181f ;  /* 0x00381f000a027f89 */ /* 0x01052400000e0000 */
.L_x_1994:
        /* <DEDUP_REMOVED lines=8> */
[-C--:B-1----:R-:W-:Y:S02]  /*12b90*/  @!P1 LEA.HI.X R9, R246, R11.reuse, R28, 0x1, P3 ;  /* 0x0000000bf6099211 */ /* 0x082fe400018f0c1c */
[----:B------:R-:W-:-:S03]  /*12ba0*/  @!P0 LEA.HI.X R3, R0, R11, R29, 0x1, P2 ;  /* 0x0000000b00038211 */ /* 0x000fc600010f0c1d */
[----:B------:R1:W-:Y:S04]  /*12bb0*/  @!P1 ST.E.128 [R8.64], R24 ;  /* 0x0000001808009985 */ /* 0x0003e8000c101d08 */
[----:B------:R1:W-:Y:S02]  /*12bc0*/  @!P0 ST.E.128 [R2.64], R20 ;  /* 0x0000001402008985 */ /* 0x0003e4000c101d08 */
.L_x_1937:
[----:B------:R-:W-:Y:S05]  /*12bd0*/  BSYNC B0 ;  /* 0x0000000000007941 */ /* 0x000fea0003800000 */
.L_x_1936:
[----:B------:R-:W-:Y:S05]  /*12be0*/  BRA.DIV ~URZ, `(.L_x_1938) ;  /* 0x000032827f007947 */ /* 0x000fea000b800000 */
[----:B-1----:R1:W2:Y:S02]  /*12bf0*/  SHFL.IDX PT, R11, R7, 0x2, 0x181f ;  /* 0x00581f00070b7f89 */ /* 0x0022a400000e0000 */
.L_x_1995:
[----:B------:R-:W-:Y:S05]  /*12c00*/  BRA.DIV ~URZ, `(.L_x_1939) ;  /* 0x000032d27f007947 */ /* 0x000fea000b800000 */
[----:B----4-:R4:W1:Y:S02]  /*12c10*/  SHFL.IDX PT, R2, R10, 0x2, 0x181f ;  /* 0x00581f000a027f89 */ /* 0x01086400000e0000 */
.L_x_1996:
        /* <DEDUP_REMOVED lines=10> */
[----:B------:R1:W-:Y:S04]  /*12cc0*/  @!P1 ST.E.128 [R8.64], R36 ;  /* 0x0000002408009985 */ /* 0x0003e8000c101d08 */
[----:B------:R1:W-:Y:S02]  /*12cd0*/  @!P0 ST.E.128 [R2.64], R32 ;  /* 0x0000002002008985 */ /* 0x0003e4000c101d08 */
.L_x_1941:
[----:B------:R-:W-:Y:S05]  /*12ce0*/  BSYNC B0 ;  /* 0x0000000000007941 */ /* 0x000fea0003800000 */
.L_x_1940:
[----:B------:R-:W-:Y:S05]  /*12cf0*/  BRA.DIV ~URZ, `(.L_x_1942) ;  /* 0x000032527f007947 */ /* 0x000fea000b800000 */
[----:B-12---:R-:W1:Y:S04]  /*12d00*/  SHFL.IDX PT, R7, R7, 0x3, 0x181f ;  /* 0x00781f0007077f89 */ /* 0x006e6800000e0000 */
[----:B------:R2:W3:Y:S02]  /*12d10*/  SHFL.IDX PT, R5, R10, 0x3, 0x181f ;  /* 0x00781f000a057f89 */ /* 0x0004e400000e0000 */
.L_x_1997:
[----:B------:R-:W-:-:S04]  /*12d20*/  IADD3 R2, R4, 0x60, RZ ;  /* 0x0000006004027810 */ /* 0x000fc80007ffe0ff */
[----:B------:R-:W-:-:S13]  /*12d30*/  ISETP.GE.AND P0, PT, R2, R6, PT ;  /* 0x000000060200720c */ /* 0x000fda0003f06270 */
[----:B------:R-:W-:Y:S05]  /*12d40*/  @P0 BRA `(.L_x_1943) ;  /* 0x0000192000000947 */ /* 0x000fea0003800000 */
[----:B------:R-:W-:-:S13]  /*12d50*/  ISETP.GE.AND P0, PT, R246, c[0x0][0x3c8], PT ;  /* 0x0000f200f6007a0c */ /* 0x000fda0003f06270 */
        /* <DEDUP_REMOVED lines=9> */
.L_x_1930:
        /* <DEDUP_REMOVED lines=34> */
.L_x_1998:
[----:B------:R-:W-:Y:S05]  /*13010*/  BRA.DIV ~URZ, `(.L_x_1945) ;  /* 0x000030627f007947 */ /* 0x000fea000b800000 */
[----:B------:R4:W1:Y:S02]  /*13020*/  SHFL.IDX PT, R0, R29, RZ, 0x1c1f ;  /* 0x001c1fff1d007589 */ /* 0x00086400000e0000 */
.L_x_1999:
        /* <DEDUP_REMOVED lines=98> */
.L_x_1947:
[----:B------:R-:W-:Y:S05]  /*13650*/  BSYNC B0 ;  /* 0x0000000000007941 */ /* 0x000fea0003800000 */
.L_x_1946:
[----:B------:R-:W-:Y:S05]  /*13660*/  BRA.DIV ~URZ, `(.L_x_1948) ;  /* 0x00002a827f007947 */ /* 0x000fea000b800000 */
[----:B---3--:R1:W3:Y:S04]  /*13670*/  SHFL.IDX PT, R4, R28, 0x1, 0x1c1f ;  /* 0x003c1f001c047f89 */ /* 0x0082e800000e0000 */
[----:B------:R1:W2:Y:S02]  /*13680*/  SHFL.IDX PT, R0, R29, 0x1, 0x1c1f ;  /* 0x003c1f001d007f89 */ /* 0x0002a400000e0000 */
.L_x_2000:
        /* <DEDUP_REMOVED lines=69> */
.L_x_1928:
        /* <DEDUP_REMOVED lines=20> */
.L_x_1949:
        /* <DEDUP_REMOVED lines=58> */
.L_x_1951:
[----:B------:R-:W-:Y:S05]  /*13fc0*/  BSYNC B0 ;  /* 0x0000000000007941 */ /* 0x000fea0003800000 */
.L_x_1950:
        /* <DEDUP_REMOVED lines=44> */
.L_x_2001:
[----:B------:R-:W-:Y:S05]  /*14290*/  BRA.DIV ~URZ, `(.L_x_1953) ;  /* 0x00001f927f007947 */ /* 0x000fea000b800000 */
[----:B------:R3:W4:Y:S02]  /*142a0*/  SHFL.IDX PT, R2, R10, RZ, 0x181f ;  /* 0x00181fff0a027589 */ /* 0x00072400000e0000 */
.L_x_2002:
[----:B------:R-:W-:Y:S01]  /*142b0*/  IMAD R7, R19, c[0x0][0x4e8], RZ ;  /* 0x00013a0013077a24 */ /* 0x000fe200078e02ff */
[----:B------:R-:W-:Y:S04]  /*142c0*/  BSSY B0, `(.L_x_1954) ;  /* 0x000000b000007945 */ /* 0x000fe80003800000 */
[----:B------:R-:W-:-:S13]  /*142d0*/  ISETP.GE.AND P0, PT, R8, R7, PT ;  /* 0x000000070800720c */ /* 0x000fda0003f06270 */
[----:B------:R-:W-:Y:S05]  /*142e0*/  @P0 BRA `(.L_x_1955) ;  /* 0x0000008000000947 */ /* 0x000fea0003800000 */
[----:B------:R-:W-:Y:S02]  /*142f0*/  ISETP.GE.AND P1, PT, R246, c[0x0][0x3c8], PT ;  /* 0x0000f200f6007a0c */ /* 0x000fe40003f26270 */
[----:B------:R-:W-:-:S11]  /*14300*/  ISETP.GE.AND P0, PT, R0, c[0x0][0x3c8], PT ;  /* 0x0000f20000007a0c */ /* 0x000fd60003f06270 */
[-C--:B----4-:R-:W-:Y:S02]  /*14310*/  @!P1 LEA R4, P3, R246, R2.reuse, 0x1 ;  /* 0x00000002f6049211 */ /* 0x090fe400078608ff */
[----:B------:R-:W-:Y:S02]  /*14320*/  @!P0 LEA R2, P2, R0, R2, 0x1 ;  /* 0x0000000200028211 */ /* 0x000fe400078408ff */
[-C--:B--2---:R-:W-:Y:S02]  /*14330*/  @!P1 LEA.HI.X R5, R246, R11.reuse, R28, 0x1, P3 ;  /* 0x0000000bf6059211 */ /* 0x084fe400018f0c1c */
[----:B------:R-:W-:-:S03]  /*14340*/  @!P0 LEA.HI.X R3, R0, R11, R29, 0x1, P2 ;  /* 0x0000000b00038211 */ /* 0x000fc600010f0c1d */
[----:B------:R2:W-:Y:S04]  /*14350*/  @!P1 ST.E.128 [R4.64], RZ ;  /* 0x000000ff04009985 */ /* 0x0005e8000c101d08 */
[----:B------:R2:W-:Y:S02]  /*14360*/  @!P0 ST.E.128 [R2.64], RZ ;  /* 0x000000ff02008985 */ /* 0x0005e4000c101d08 */
.L_x_1955:
[----:B------:R-:W-:Y:S05]  /*14370*/  BSYNC B0 ;  /* 0x0000000000007941 */ /* 0x000fea0003800000 */
.L_x_1954:
[----:B------:R-:W-:Y:S05]  /*14380*/  BRA.DIV ~URZ, `(.L_x_1956) ;  /* 0x00001f127f007947 */ /* 0x000fea000b800000 */
[----:B--2---:R2:W1:Y:S04]  /*14390*/  SHFL.IDX PT, R11, R6, 0x1, 0x181f ;  /* 0x00381f00060b7f89 */ /* 0x00446800000e0000 */
[----:B----4-:R2:W4:Y:S02]  /*143a0*/  SHFL.IDX PT, R2, R10, 0x1, 0x181f ;  /* 0x00381f000a027f89 */ /* 0x01052400000e0000 */
.L_x_2003:
        /* <DEDUP_REMOVED lines=10> */
[----:B------:R1:W-:Y:S04]  /*14450*/  @!P1 ST.E.128 [R4.64], RZ ;  /* 0x000000ff04009985 */ /* 0x0003e8000c101d08 */
[----:B------:R1:W-:Y:S02]  /*14460*/  @!P0 ST.E.128 [R2.64], RZ ;  /* 0x000000ff02008985 */ /* 0x0003e4000c101d08 */
.L_x_1958:
[----:B------:R-:W-:Y:S05]  /*14470*/  BSYNC B0 ;  /* 0x0000000000007941 */ /* 0x000fea0003800000 */
.L_x_1957:
[----:B------:R-:W-:Y:S05]  /*14480*/  BRA.DIV ~URZ, `(.L_x_1959) ;  /* 0x00001ee27f007947 */ /* 0x000fea000b800000 */
[----:B-1----:R1:W2:Y:S02]  /*14490*/  SHFL.IDX PT, R11, R6, 0x2, 0x181f ;  /* 0x00581f00060b7f89 */ /* 0x0022a400000e0000 */
.L_x_2004:
[----:B------:R-:W-:Y:S05]  /*144a0*/  BRA.DIV ~URZ, `(.L_x_1960) ;  /* 0x00001f327f007947 */ /* 0x000fea000b800000 */
[----:B----4-:R4:W1:Y:S02]  /*144b0*/  SHFL.IDX PT, R2, R10, 0x2, 0x181f ;  /* 0x00581f000a027f89 */ /* 0x01086400000e0000 */
.L_x_2005:
        /* <DEDUP_REMOVED lines=12> */
.L_x_1962:
[----:B------:R-:W-:Y:S05]  /*14580*/  BSYNC B0 ;  /* 0x0000000000007941 */ /* 0x000fea0003800000 */
.L_x_1961:
[----:B------:R-:W-:Y:S05]  /*14590*/  BRA.DIV ~URZ, `(.L_x_1963) ;  /* 0x00001eb27f007947 */ /* 0x000fea000b800000 */
[----:B-12---:R-:W1:Y:S04]  /*145a0*/  SHFL.IDX PT, R6, R6, 0x3, 0x181f ;  /* 0x00781f0006067f89 */ /* 0x006e6800000e0000 */
[----:B------:R2:W3:Y:S02]  /*145b0*/  SHFL.IDX PT, R2, R10, 0x3, 0x181f ;  /* 0x00781f000a027f89 */ /* 0x0004e400000e0000 */
.L_x_2006:
[----:B------:R-:W-:-:S04]  /*145c0*/  IADD3 R8, R8, 0x60, RZ ;  /* 0x0000006008087810 */ /* 0x000fc80007ffe0ff */
[----:B------:R-:W-:-:S13]  /*145d0*/  ISETP.GE.AND P0, PT, R8, R7, PT ;  /* 0x000000070800720c */ /* 0x000fda0003f06270 */
[----:B------:R-:W-:Y:S05]  /*145e0*/  @P0 BRA `(.L_x_1943) ;  /* 0x0000008000000947 */ /* 0x000fea0003800000 */
[----:B------:R-:W-:Y:S02]  /*145f0*/  ISETP.GE.AND P1, PT, R246, c[0x0][0x3c8], PT ;  /* 0x0000f200f6007a0c */ /* 0x000fe40003f26270 */
[----:B------:R-:W-:-:S11]  /*14600*/  ISETP.GE.AND P0, PT, R0, c[0x0][0x3c8], PT ;  /* 0x0000f20000007a0c */ /* 0x000fd60003f06270 */
[-C--:B---3--:R-:W-:Y:S02]  /*14610*/  @!P1 LEA R4, P3, R246, R2.reuse, 0x1 ;  /* 0x00000002f6049211 */ /* 0x088fe400078608ff */
[----:B------:R-:W-:Y:S02]  /*14620*/  @!P0 LEA R2, P2, R0, R2, 0x1 ;  /* 0x0000000200028211 */ /* 0x000fe400078408ff */
[-C--:B-1----:R-:W-:Y:S02]  /*14630*/  @!P1 LEA.HI.X R5, R246, R6.reuse, R28, 0x1, P3 ;  /* 0x00000006f6059211 */ /* 0x082fe400018f0c1c */
[----:B------:R-:W-:-:S03]  /*14640*/  @!P0 LEA.HI.X R3, R0, R6, R29, 0x1, P2 ;  /* 0x0000000600038211 */ /* 0x000fc600010f0c1d */
[----:B------:R1:W-:Y:S04]  /*14650*/  @!P1 ST.E.128 [R4.64], RZ ;  /* 0x000000ff04009985 */ /* 0x0003e8000c101d08 */
[----:B------:R1:W-:Y:S02]  /*14660*/  @!P0 ST.E.128 [R2.64], RZ ;  /* 0x000000ff02008985 */ /* 0x0003e4000c101d08 */
.L_x_1943:
[----:B------:R-:W-:Y:S05]  /*14670*/  BSYNC B1 ;  /* 0x0000000000017941 */ /* 0x000fea0003800000 */
.L_x_1927:
        /* <DEDUP_REMOVED lines=15> */
.L_x_2007:
[----:B------:R-:W-:Y:S05]  /*14770*/  BRA.DIV ~URZ, `(.L_x_1966) ;  /* 0x00001e127f007947 */ /* 0x000fea000b800000 */
[----:B------:R3:W4:Y:S02]  /*14780*/  SHFL.IDX PT, R8, R62, 0x1, 0x1f ;  /* 0x00201f003e087f89 */ /* 0x00072400000e0000 */
.L_x_2008:
        /* <DEDUP_REMOVED lines=19> */
.L_x_2009:
        /* <DEDUP_REMOVED lines=16> */
.L_x_2010:
[----:B---3--:R-:W-:Y:S01]  /*149c0*/  IMAD R0, R0, c[0x0][0x538], RZ ;  /* 0x00014e0000007a24 */ /* 0x008fe200078e02ff */
[----:B------:R-:W-:Y:S04]  /*149d0*/  BSSY B1, `(.L_x_1969) ;  /* 0x00000ce000017945 */ /* 0x000fe80003800000 */
[----:B----4-:R-:W-:-:S04]  /*149e0*/  IADD3 R8, R0, R8, RZ ;  /* 0x0000000800087210 */ /* 0x010fc80007ffe0ff */
[----:B--2---:R-:W-:-:S13]  /*149f0*/  ISETP.GT.AND P6, PT, R8, R10, PT ;  /* 0x0000000a0800720c */ /* 0x004fda0003fc4270 */
[----:B------:R-:W-:Y:S05]  /*14a00*/  @P6 BRA `(.L_x_1970) ;  /* 0x0000025000006947 */ /* 0x000fea0003800000 */
.L_x_1974:
        /* <DEDUP_REMOVED lines=17> */
.L_x_2011:
        /* <DEDUP_REMOVED lines=16> */
.L_x_2012:
[----:B--2---:R-:W-:-:S05]  /*14c20*/  IMAD R0, R0, c[0x0][0x538], RZ ;  /* 0x00014e0000007a24 */ /* 0x004fca00078e02ff */
[----:B------:R-:W-:-:S04]  /*14c30*/  IADD3 R8, R0, R8, RZ ;  /* 0x0000000800087210 */ /* 0x000fc80007ffe0ff */
[----:B------:R-:W-:-:S13]  /*14c40*/  ISETP.GT.AND P6, PT, R8, R10, PT ;  /* 0x0000000a0800720c */ /* 0x000fda0003fc4270 */
[----:B-1----:R-:W-:Y:S05]  /*14c50*/  @!P6 BRA `(.L_x_1974) ;  /* 0xfffffdb00000e947 */ /* 0x002fea000383ffff */
.L_x_1970:
[----:B------:R-:W-:-:S05]  /*14c60*/  IADD3 R8, -R0, R8, RZ ;  /* 0x0000000800087210 */ /* 0x000fca0007ffe1ff */
[----:B------:R-:W-:-:S05]  /*14c70*/  IMAD R0, R4, c[0x0][0x538], R8 ;  /* 0x00014e0004007a24 */ /* 0x000fca00078e0208 */
[----:B------:R-:W-:Y:S01]  /*14c80*/  ISETP.GT.AND P0, PT, R0, R10, PT ;  /* 0x0000000a0000720c */ /* 0x000fe20003f04270 */
[----:B------:R-:W-:-:S12]  /*14c90*/  BRA.DIV ~URZ, `(.L_x_1975) ;  /* 0x00001d527f007947 */ /* 0x000fd8000b800000 */
[----:B------:R-:W-:-:S03]  /*14ca0*/  VOTE.ANY R12, PT, !P0 ;  /* 0x00000000000c7806 */ /* 0x000fc600040e0100 */
.L_x_2013:
[----:B------:R-:W2:Y:S01]  /*14cb0*/  LDL.LU R2, [R1+0x34] ;  /* 0x0000340001027983 */ /* 0x000ea20000300800 */
[----:B------:R-:W2:Y:S02]  /*14cc0*/  POPC R0, R12 ;  /* 0x0000000c00007309 */ /* 0x000ea40000000000 */
[----:B--2---:R-:W-:-:S05]  /*14cd0*/  IADD3 R2, R0, R2, RZ ;  /* 0x0000000200027210 */ /* 0x004fca0007ffe0ff */
[----:B------:R2:W-:Y:S01]  /*14ce0*/  STL [R1+0x34], R2 ;  /* 0x0000340201007387 */ /* 0x0005e20000100800 */
[----:B------:R-:W-:Y:S05]  /*14cf0*/  BRA.DIV ~URZ, `(.L_x_1976) ;  /* 0x00001d427f007947 */ /* 0x000fea000b800000 */
[----:B------:R3:W4:Y:S04]  /*14d00*/  SHFL.IDX PT, R11, R6, R0, 0x1f ;  /* 0x00001f00060b7589 */ /* 0x00072800000e0000 */
[----:B------:R3:W1:Y:S02]  /*14d10*/  SHFL.IDX PT, R7, R7, R0, 0x1f ;  /* 0x00001f0007077589 */ /* 0x00066400000e0000 */
.L_x_2014:
[----:B------:R-:W-:Y:S01]  /*14d20*/  ISETP.NE.AND P0, PT, R12, RZ, PT ;  /* 0x000000ff0c00720c */ /* 0x000fe20003f05270 */
[----:B------:R-:W-:-:S12]  /*14d30*/  BSSY B0, `(.L_x_1977) ;  /* 0x0000005000007945 */ /* 0x000fd80003800000 */
[----:B------:R-:W-:Y:S05]  /*14d40*/  @!P0 BRA `(.L_x_1978) ;  /* 0x0000003000008947 */ /* 0x000fea0003800000 */
[----:B---3--:R-:W-:Y:S01]  /*14d50*/  IADD3 R0, R0, -0x1, RZ ;  /* 0xffffffff00007810 */ /* 0x008fe20007ffe0ff */
[----:B------:R-:W-:Y:S05]  /*14d60*/  BRA.DIV ~URZ, `(.L_x_1979) ;  /* 0x00001da27f007947 */ /* 0x000fea000b800000 */
[----:B------:R3:W2:Y:S02]  /*14d70*/  SHFL.IDX PT, R13, R4, R0, 0x1f ;  /* 0x00001f00040d7589 */ /* 0x0006a400000e0000 */
.L_x_1978:
[----:B------:R-:W-:Y:S05]  /*14d80*/  BSYNC B0 ;  /* 0x0000000000007941 */ /* 0x000fea0003800000 */
.L_x_1977:
        /* <DEDUP_REMOVED lines=68> */
.L_x_1981:
        /* <DEDUP_REMOVED lines=68> */
.L_x_1982:
[----:B------:R-:W-:Y:S05]  /*15610*/  BSYNC B0 ;  /* 0x0000000000007941 */ /* 0x000fea0003800000 */
.L_x_1980:
[----:B------:R-:W-:-:S04]  /*15620*/  LOP3.LUT R2, RZ, R2, RZ, 0x33, !PT ;  /* 0x00000002ff027212 */ /* 0x000fc800078e33ff */
[----:B-1----:R-:W-:-:S05]  /*15630*/  IADD3 R0, R2, R11, RZ ;  /* 0x0000000b02007210 */ /* 0x002fca0007ffe0ff */
[----:B------:R1:W-:Y:S01]  /*15640*/  STL [R1+0x2c], R0 ;  /* 0x00002c0001007387 */ /* 0x0003e20000100800 */
[----:B------:R-:W-:Y:S05]  /*15650*/  BRA `(.L_x_1983) ;  /* 0x0000005000007947 */ /* 0x000fea0003800000 */
.L_x_1971:
[----:B------:R-:W-:Y:S01]  /*15660*/  MOV R0, c[0x0][0x53c] ;  /* 0x00014f0000007a02 */ /* 0x000fe20000000f00 */
[----:B------:R2:W-:Y:S04]  /*15670*/  STL [R1+0x28], R10 ;  /* 0x0000280a01007387 */ /* 0x0005e80000100800 */
[----:B------:R2:W-:Y:S04]  /*15680*/  STL [R1+0x2c], RZ ;  /* 0x00002cff01007387 */ /* 0x0005e80000100800 */
[----:B------:R2:W-:Y:S04]  /*15690*/  STL [R1+0x30], RZ ;  /* 0x000030ff01007387 */ /* 0x0005e80000100800 */
[----:B------:R2:W-:Y:S02]  /*156a0*/  STL [R1+0x34], R0 ;  /* 0x0000340001007387 */ /* 0x0005e40000100800 */
.L_x_1983:
[----:B------:R-:W-:Y:S05]  /*156b0*/  BSYNC B1 ;  /* 0x0000000000017941 */ /* 0x000fea0003800000 */
.L_x_1969:
        /* <DEDUP_REMOVED lines=9> */
.L_x_1964:
[----:B--2---:R-:W2:Y:S02]  /*15750*/  LDL R0, [R1+0x34] ;  /* 0x0000340001007983 */ /* 0x004ea40000100800 */
[----:B--2---:R-:W-:-:S13]  /*15760*/  ISETP.GE.AND P0, PT, R0, c[0x0][0x53c], PT ;  /* 0x00014f0000007a0c */ /* 0x004fda0003f06270 */
[----:B-1--4-:R-:W-:Y:S01]  /*15770*/  @P0 CALL.REL.NOINC `(.L_x_1984) ;  /* 0x0000001000000944 */ /* 0x012fe20003c00000 */
[----:B------:R-:W-:Y:S05]  /*15780*/  BRA `(.L_x_1985) ;  /* 0xfffec21000007947 */ /* 0x000fea000383ffff */
.L_x_1984:
[----:B------:R-:W-:Y:S05]  /*15790*/  EXIT ;  /* 0x000000000000794d */ /* 0x000fea0003800000 */
.L_x_1857:
[----:B------:R-:W-:Y:S01]  /*157a0*/  IMAD.MOV.U32 R0, RZ, RZ, R5 ;  /* 0x000000ffff007224 */ /* 0x000fe200078e0005 */
[----:B------:R-:W-:Y:S02]  /*157b0*/  MOV R2, 0x1 ;  /* 0x0000000100027802 */ /* 0x000fe40000000f00 */
[----:B------:R-:W-:Y:S02]  /*157c0*/  MOV R3, 0x157e0 ;  /* 0x000157e000037802 */ /* 0x000fe40000000f00 */
[----:B------:R-:W-:Y:S05]  /*157d0*/  CALL.REL.NOINC `($__internal_40_$__cuda_sm70_shflsync_up_p) ;  /* 0x0000144000007944 */ /* 0x000fea0003c00000 */
[----:B------:R-:W-:Y:S01]  /*157e0*/  MOV R0, R4 ;  /* 0x0000000400007202 */ /* 0x000fe20000000f00 */
[----:B------:R-:W-:Y:S05]  /*157f0*/  BRA `(.L_x_1986) ;  /* 0xfffeac8000007947 */ /* 0x000fea000383ffff */
.L_x_1858:
[----:B------:R-:W-:Y:S01]  /*15800*/  IMAD.MOV.U32 R0, RZ, RZ, R5 ;  /* 0x000000ffff007224 */ /* 0x000fe200078e0005 */
[----:B------:R-:W-:Y:S02]  /*15810*/  MOV R2, 0x2 ;  /* 0x0000000200027802 */ /* 0x000fe40000000f00 */
[----:B------:R-:W-:Y:S02]  /*15820*/  MOV R3, 0x15840 ;  /* 0x0001584000037802 */ /* 0x000fe40000000f00 */
[----:B------:R-:W-:Y:S05]  /*15830*/  CALL.REL.NOINC `($__internal_40_$__cuda_sm70_shflsync_up_p) ;  /* 0x000013e000007944 */ /* 0x000fea0003c00000 */
[----:B------:R-:W-:Y:S01]  /*15840*/  SEL R0, R4, RZ, P4 ;  /* 0x000000ff04007207 */ /* 0x000fe20002000000 */
[----:B------:R-:W-:Y:S01]  /*15850*/  IMAD.MOV.U32 R2, RZ, RZ, 0x4 ;  /* 0x00000004ff027424 */ /* 0x000fe200078e00ff */
[----:B------:R-:W-:-:S03]  /*15860*/  MOV R3, 0x15890 ;  /* 0x0001589000037802 */ /* 0x000fc60000000f00 */
[----:B------:R-:W-:Y:S02]  /*15870*/  IMAD.IADD R0, R5, 0x1, R0 ;  /* 0x0000000105007824 */ /* 0x000fe400078e0200 */
        /* <DEDUP_REMOVED lines=13> */
[----:B------:R-:W-:Y:S02]  /*15950*/  MOV R3, 0x1f ;  /* 0x0000001f00037802 */ /* 0x000fe40000000f00 */
[----:B------:R-:W-:Y:S01]  /*15960*/  MOV R2, 0x159a0 ;  /* 0x000159a000027802 */ /* 0x000fe20000000f00 */
[----:B------:R-:W-:-:S04]  /*15970*/  IMAD.IADD R4, R0, 0x1, R4 ;  /* 0x0000000100047824 */ /* 0x000fc800078e0204 */
[----:B------:R-:W-:Y:S02]  /*15980*/  IMAD.MOV.U32 R9, RZ, RZ, R4 ;  /* 0x000000ffff097224 */ /* 0x000fe400078e0004 */
[----:B------:R-:W-:Y:S05]  /*15990*/  CALL.REL.NOINC `($__internal_39_$__cuda_sm70_shflsync_idx_p) ;  /* 0x0000123000007944 */ /* 0x000fea0003c00000 */
[----:B------:R-:W-:Y:S01]  /*159a0*/  MOV R0, R5 ;  /* 0x0000000500007202 */ /* 0x000fe20000000f00 */
[----:B------:R-:W-:Y:S05]  /*159b0*/  BRA `(.L_x_1987) ;  /* 0xfffeabc000007947 */ /* 0x000fea000383ffff */
.L_x_1860:
[----:B------:R-:W-:Y:S02]  /*159c0*/  SEL R0, RZ, 0x1, P0 ;  /* 0x00000001ff007807 */ /* 0x000fe40000000000 */
[----:B------:R-:W-:Y:S02]  /*159d0*/  MOV R2, 0x159f0 ;  /* 0x000159f000027802 */ /* 0x000fe40000000f00 */
[----:B------:R-:W-:Y:S05]  /*159e0*/  CALL.REL.NOINC `($__internal_41_$__cuda_sm70_votesync_ballot) ;  /* 0x000012a000007944 */ /* 0x000fea0003c00000 */
[----:B------:R-:W-:Y:S01]  /*159f0*/  MOV R7, R0 ;  /* 0x0000000000077202 */ /* 0x000fe20000000f00 */
[----:B------:R-:W-:Y:S05]  /*15a00*/  BRA `(.L_x_1988) ;  /* 0xfffeac0000007947 */ /* 0x000fea000383ffff */
.L_x_1861:
[----:B------:R-:W-:Y:S01]  /*15a10*/  IMAD.MOV.U32 R9, RZ, RZ, R10 ;  /* 0x000000ffff097224 */ /* 0x000fe200078e000a */
[----:B------:R-:W-:Y:S01]  /*15a20*/  MOV R5, R0 ;  /* 0x0000000000057202 */ /* 0x000fe20000000f00 */
[----:B------:R-:W-:Y:S01]  /*15a30*/  IMAD.MOV.U32 R3, RZ, RZ, 0x1f ;  /* 0x0000001fff037424 */ /* 0x000fe200078e00ff */
[----:B-1----:R-:W-:Y:S02]  /*15a40*/  MOV R2, 0x15a60 ;  /* 0x00015a6000027802 */ /* 0x002fe40000000f00 */
[----:B------:R-:W-:Y:S05]  /*15a50*/  CALL.REL.NOINC `($__internal_39_$__cuda_sm70_shflsync_idx_p) ;  /* 0x0000117000007944 */ /* 0x000fea0003c00000 */
[----:B------:R-:W-:Y:S01]  /*15a60*/  IMAD.MOV.U32 R12, RZ, RZ, R5 ;  /* 0x000000ffff0c7224 */ /* 0x000fe200078e0005 */
[----:B------:R-:W-:Y:S01]  /*15a70*/  MOV R9, R8 ;  /* 0x0000000800097202 */ /* 0x000fe20000000f00 */
[----:B------:R-:W-:Y:S01]  /*15a80*/  IMAD.MOV.U32 R6, RZ, RZ, RZ ;  /* 0x000000ffff067224 */ /* 0x000fe200078e00ff */
[----:B------:R-:W-:Y:S01]  /*15a90*/  MOV R5, R0 ;  /* 0x0000000000057202 */ /* 0x000fe20000000f00 */
[----:B------:R-:W-:Y:S01]  /*15aa0*/  IMAD.MOV.U32 R3, RZ, RZ, 0x1f ;  /* 0x0000001fff037424 */ /* 0x000fe200078e00ff */
[----:B------:R-:W-:-:S02]  /*15ab0*/  MOV R2, 0x15ad0 ;  /* 0x00015ad000027802 */ /* 0x000fc40000000f00 */
[----:B------:R-:W-:Y:S05]  /*15ac0*/  CALL.REL.NOINC `($__internal_39_$__cuda_sm70_shflsync_idx_p) ;  /* 0x0000110000007944 */ /* 0x000fea0003c00000 */
[----:B------:R-:W-:Y:S01]  /*15ad0*/  MOV R10, R5 ;  /* 0x00000005000a7202 */ /* 0x000fe20000000f00 */
[----:B------:R-:W-:Y:S05]  /*15ae0*/  BRA `(.L_x_1989) ;  /* 0xfffeab9000007947 */ /* 0x000fea000383ffff */
.L_x_1864:
[----:B------:R-:W-:Y:S01]  /*15af0*/  IMAD.MOV.U32 R9, RZ, RZ, R4 ;  /* 0x000000ffff097224 */ /* 0x000fe200078e0004 */
[----:B------:R-:W-:-:S02]  /*15b00*/  MOV R3, 0x1f ;  /* 0x0000001f00037802 */ /* 0x000fc40000000f00 */
[----:B-1----:R-:W-:Y:S02]  /*15b10*/  MOV R2, 0x15b30 ;  /* 0x00015b3000027802 */ /* 0x002fe40000000f00 */
[----:B--234-:R-:W-:Y:S05]  /*15b20*/  CALL.REL.NOINC `($__internal_39_$__cuda_sm70_shflsync_idx_p) ;  /* 0x000010a000007944 */ /* 0x01cfea0003c00000 */
[----:B------:R-:W-:Y:S01]  /*15b30*/  MOV R6, R5 ;  /* 0x0000000500067202 */ /* 0x000fe20000000f00 */
[----:B------:R-:W-:Y:S05]  /*15b40*/  BRA `(.L_x_1863) ;  /* 0xfffeab9000007947 */ /* 0x000fea000383ffff */
.L_x_1923:
[----:B-12---:R1:W5:Y:S01]  /*15b50*/  LDL R2, [R1] ;  /* 0x0000000001027983 */ /* 0x0063620000100800 */
[----:B------:R-:W-:Y:S02]  /*15b60*/  MOV R6, 0x2 ;  /* 0x0000000200067802 */ /* 0x000fe40000000f00 */
[----:B------:R-:W-:Y:S02]  /*15b70*/  MOV R3, 0x15b90 ;  /* 0x00015b9000037802 */ /* 0x000fe40000000f00 */
[----:B-1---5:R-:W-:Y:S05]  /*15b80*/  CALL.REL.NOINC `($__internal_38_$__cuda_sm70_shflsync_bfly_p) ;  /* 0x00000ff000007944 */ /* 0x022fea0003c00000 */
[----:B------:R-:W-:Y:S01]  /*15b90*/  MOV R0, R6 ;  /* 0x0000000600007202 */ /* 0x000fe20000000f00 */
[----:B------:R-:W-:Y:S05]  /*15ba0*/  BRA `(.L_x_1990) ;  /* 0xffffb96000007947 */ /* 0x000fea000383ffff */
.L_x_1924:
[----:B------:R-:W-:Y:S01]  /*15bb0*/  IMAD.MOV.U32 R2, RZ, RZ, R0 ;  /* 0x000000ffff027224 */ /* 0x000fe200078e0000 */
[----:B------:R-:W-:Y:S02]  /*15bc0*/  MOV R6, 0x1 ;  /* 0x0000000100067802 */ /* 0x000fe40000000f00 */
[----:B------:R-:W-:Y:S02]  /*15bd0*/  MOV R3, 0x15bf0 ;  /* 0x00015bf000037802 */ /* 0x000fe40000000f00 */
[----:B------:R-:W-:Y:S05]  /*15be0*/  CALL.REL.NOINC `($__internal_38_$__cuda_sm70_shflsync_bfly_p) ;  /* 0x00000f9000007944 */ /* 0x000fea0003c00000 */
[----:B------:R1:W5:Y:S01]  /*15bf0*/  LDL R2, [R1+0x4] ;  /* 0x0000040001027983 */ /* 0x0003620000100800 */
[----:B------:R-:W-:Y:S01]  /*15c00*/  FADD.FTZ R0, R0, R6 ;  /* 0x0000000600007221 */ /* 0x000fe20000010000 */
[----:B------:R-:W-:-:S02]  /*15c10*/  MOV R6, 0x2 ;  /* 0x0000000200067802 */ /* 0x000fc40000000f00 */
[----:B------:R-:W-:Y:S02]  /*15c20*/  MOV R3, 0x15c40 ;  /* 0x00015c4000037802 */ /* 0x000fe40000000f00 */
[----:B-1---5:R-:W-:Y:S05]  /*15c30*/  CALL.REL.NOINC `($__internal_38_$__cuda_sm70_shflsync_bfly_p) ;  /* 0x00000f4000007944 */ /* 0x022fea0003c00000 */
[----:B------:R-:W2:Y:S01]  /*15c40*/  LDL.LU R2, [R1+0x4] ;  /* 0x0000040001027983 */ /* 0x000ea20000300800 */
[----:B------:R-:W-:Y:S01]  /*15c50*/  MOV R3, 0x15ca0 ;  /* 0x00015ca000037802 */ /* 0x000fe20000000f00 */
[----:B--2---:R-:W-:Y:S01]  /*15c60*/  FADD.FTZ R5, R2, R6 ;  /* 0x0000000602057221 */ /* 0x004fe20000010000 */
[----:B------:R-:W-:-:S04]  /*15c70*/  MOV R6, 0x1 ;  /* 0x0000000100067802 */ /* 0x000fc80000000f00 */
[----:B------:R-:W-:Y:S02]  /*15c80*/  MOV R2, R5 ;  /* 0x0000000500027202 */ /* 0x000fe40000000f00 */
[----:B------:R-:W-:Y:S05]  /*15c90*/  CALL.REL.NOINC `($__internal_38_$__cuda_sm70_shflsync_bfly_p) ;  /* 0x00000ee000007944 */ /* 0x000fea0003c00000 */
[----:B------:R-:W-:Y:S01]  /*15ca0*/  MOV R3, R6 ;  /* 0x0000000600037202 */ /* 0x000fe20000000f00 */
[----:B------:R-:W-:Y:S05]  /*15cb0*/  BRA `(.L_x_1991) ;  /* 0xffffb8e000007947 */ /* 0x000fea000383ffff */
.L_x_1931:
[----:B-1234-:R-:W-:Y:S01]  /*15cc0*/  IMAD.MOV.U32 R9, RZ, RZ, R7 ;  /* 0x000000ffff097224 */ /* 0x01efe200078e0007 */
[----:B------:R-:W-:Y:S01]  /*15cd0*/  MOV R5, RZ ;  /* 0x000000ff00057202 */ /* 0x000fe20000000f00 */
[----:B------:R-:W-:Y:S01]  /*15ce0*/  IMAD.MOV.U32 R3, RZ, RZ, 0x181f ;  /* 0x0000181fff037424 */ /* 0x000fe200078e00ff */
[----:B------:R-:W-:Y:S02]  /*15cf0*/  MOV R2, 0x15d10 ;  /* 0x00015d1000027802 */ /* 0x000fe40000000f00 */
[----:B------:R-:W-:Y:S05]  /*15d00*/  CALL.REL.NOINC `($__internal_39_$__cuda_sm70_shflsync_idx_p) ;  /* 0x00000ec000007944 */ /* 0x000fea0003c00000 */
[----:B------:R-:W-:Y:S01]  /*15d10*/  MOV R11, R5 ;  /* 0x00000005000b7202 */ /* 0x000fe20000000f00 */
[----:B------:R-:W-:Y:S05]  /*15d20*/  BRA `(.L_x_1992) ;  /* 0xffffccd000007947 */ /* 0x000fea000383ffff */
.L_x_1932:
[----:B------:R-:W-:Y:S01]  /*15d30*/  IMAD.MOV.U32 R9, RZ, RZ, R10 ;  /* 0x000000ffff097224 */ /* 0x000fe200078e000a */
[----:B------:R-:W-:Y:S01]  /*15d40*/  MOV R5, RZ ;  /* 0x000000ff00057202 */ /* 0x000fe20000000f00 */
[----:B------:R-:W-:Y:S01]  /*15d50*/  IMAD.MOV.U32 R3, RZ, RZ, 0x181f ;  /* 0x0000181fff037424 */ /* 0x000fe200078e00ff */
[----:B------:R-:W-:Y:S02]  /*15d60*/  MOV R2, 0x15d80 ;  /* 0x00015d8000027802 */ /* 0x000fe40000000f00 */
[----:B-12---:R-:W-:Y:S05]  /*15d70*/  CALL.REL.NOINC `($__internal_39_$__cuda_sm70_shflsync_idx_p) ;  /* 0x00000e5000007944 */ /* 0x006fea0003c00000 */
[----:B------:R-:W-:Y:S01]  /*15d80*/  MOV R2, R5 ;  /* 0x0000000500027202 */ /* 0x000fe20000000f00 */
[----:B------:R-:W-:Y:S05]  /*15d90*/  BRA `(.L_x_1993) ;  /* 0xffffcc8000007947 */ /* 0x000fea000383ffff */
.L_x_1935:
[----:B--2---:R-:W-:Y:S01]  /*15da0*/  IMAD.MOV.U32 R9, RZ, RZ, R7 ;  /* 0x000000ffff097224 */ /* 0x004fe200078e0007 */
[----:B------:R-:W-:Y:S01]  /*15db0*/  MOV R5, 0x1 ;  /* 0x0000000100057802 */ /* 0x000fe20000000f00 */
[----:B------:R-:W-:Y:S01]  /*15dc0*/  IMAD.MOV.U32 R3, RZ, RZ, 0x181f ;  /* 0x0000181fff037424 */ /* 0x000fe200078e00ff */
[----:B----4-:R-:W-:-:S02]  /*15dd0*/  MOV R2, 0x15df0 ;  /* 0x00015df000027802 */ /* 0x010fc40000000f00 */
[----:B-1-3--:R-:W-:Y:S05]  /*15de0*/  CALL.REL.NOINC `($__internal_39_$__cuda_sm70_shflsync_idx_p) ;  /* 0x00000de000007944 */ /* 0x00afea0003c00000 */
[----:B------:R-:W-:Y:S01]  /*15df0*/  IMAD.MOV.U32 R11, RZ, RZ, R5 ;  /* 0x000000ffff0b7224 */ /* 0x000fe200078e0005 */
[----:B------:R-:W-:Y:S01]  /*15e00*/  MOV R5, 0x1 ;  /* 0x0000000100057802 */ /* 0x000fe20000000f00 */
[----:B------:R-:W-:Y:S01]  /*15e10*/  IMAD.MOV.U32 R9, RZ, RZ, R10 ;  /* 0x000000ffff097224 */ /* 0x000fe200078e000a */
[----:B------:R-:W-:-:S02]  /*15e20*/  MOV R3, 0x181f ;  /* 0x0000181f00037802 */ /* 0x000fc40000000f00 */
[----:B------:R-:W-:Y:S02]  /*15e30*/  MOV R2, 0x15e50 ;  /* 0x00015e5000027802 */ /* 0x000fe40000000f00 */
[----:B------:R-:W-:Y:S05]  /*15e40*/  CALL.REL.NOINC `($__internal_39_$__cuda_sm70_shflsync_idx_p) ;  /* 0x00000d8000007944 */ /* 0x000fea0003c00000 */
[----:B------:R-:W-:Y:S01]  /*15e50*/  MOV R2, R5 ;  /* 0x0000000500027202 */ /* 0x000fe20000000f00 */
[----:B------:R-:W-:Y:S05]  /*15e60*/  BRA `(.L_x_1994) ;  /* 0xffffcca000007947 */ /* 0x000fea000383ffff */
.L_x_1938:
[----:B-1----:R-:W-:Y:S01]  /*15e70*/  IMAD.MOV.U32 R9, RZ, RZ, R7 ;  /* 0x000000ffff097224 */ /* 0x002fe200078e0007 */
[----:B------:R-:W-:Y:S01]  /*15e80*/  MOV R5, 0x2 ;  /* 0x0000000200057802 */ /* 0x000fe20000000f00 */
[----:B------:R-:W-:Y:S01]  /*15e90*/  IMAD.MOV.U32 R3, RZ, RZ, 0x181f ;  /* 0x0000181fff037424 */ /* 0x000fe200078e00ff */
[----:B----4-:R-:W-:Y:S02]  /*15ea0*/  MOV R2, 0x15ec0 ;  /* 0x00015ec000027802 */ /* 0x010fe40000000f00 */
[----:B--23--:R-:W-:Y:S05]  /*15eb0*/  CALL.REL.NOINC `($__internal_39_$__cuda_sm70_shflsync_idx_p) ;  /* 0x00000d1000007944 */ /* 0x00cfea0003c00000 */
[----:B------:R-:W-:Y:S01]  /*15ec0*/  MOV R11, R5 ;  /* 0x00000005000b7202 */ /* 0x000fe20000000f00 */
[----:B------:R-:W-:Y:S05]  /*15ed0*/  BRA `(.L_x_1995) ;  /* 0xffffcd2000007947 */ /* 0x000fea000383ffff */
.L_x_1939:
[----:B------:R-:W-:Y:S01]  /*15ee0*/  IMAD.MOV.U32 R9, RZ, RZ, R10 ;  /* 0x000000ffff097224 */ /* 0x000fe200078e000a */
[----:B------:R-:W-:Y:S01]  /*15ef0*/  MOV R5, 0x2 ;  /* 0x0000000200057802 */ /* 0x000fe20000000f00 */
[----:B------:R-:W-:Y:S01]  /*15f00*/  IMAD.MOV.U32 R3, RZ, RZ, 0x181f ;  /* 0x0000181fff037424 */ /* 0x000fe200078e00ff */
[----:B----4-:R-:W-:Y:S02]  /*15f10*/  MOV R2, 0x15f30 ;  /* 0x00015f3000027802 */ /* 0x010fe40000000f00 */
[----:B-123--:R-:W-:Y:S05]  /*15f20*/  CALL.REL.NOINC `($__internal_39_$__cuda_sm70_shflsync_idx_p) ;  /* 0x00000ca000007944 */ /* 0x00efea0003c00000 */
[----:B------:R-:W-:Y:S01]  /*15f30*/  MOV R2, R5 ;  /* 0x0000000500027202 */ /* 0x000fe20000000f00 */
[----:B------:R-:W-:Y:S05]  /*15f40*/  BRA `(.L_x_1996) ;  /* 0xffffccd000007947 */ /* 0x000fea000383ffff */
.L_x_1942:
[----:B-1----:R-:W-:Y:S01]  /*15f50*/  IMAD.MOV.U32 R9, RZ, RZ, R7 ;  /* 0x000000ffff097224 */ /* 0x002fe200078e0007 */
[----:B------:R-:W-:Y:S01]  /*15f60*/  MOV R5, 0x3 ;  /* 0x0000000300057802 */ /* 0x000fe20000000f00 */
[----:B------:R-:W-:Y:S01]  /*15f70*/  IMAD.MOV.U32 R3, RZ, RZ, 0x181f ;  /* 0x0000181fff037424 */ /* 0x000fe200078e00ff */
[----:B------:R-:W-:-:S02]  /*15f80*/  MOV R2, 0x15fa0 ;  /* 0x00015fa000027802 */ /* 0x000fc40000000f00 */
[----:B--234-:R-:W-:Y:S05]  /*15f90*/  CALL.REL.NOINC `($__internal_39_$__cuda_sm70_shflsync_idx_p) ;  /* 0x00000c3000007944 */ /* 0x01cfea0003c00000 */
[----:B------:R-:W-:Y:S01]  /*15fa0*/  IMAD.MOV.U32 R7, RZ, RZ, R5 ;  /* 0x000000ffff077224 */ /* 0x000fe200078e0005 */
[----:B------:R-:W-:Y:S01]  /*15fb0*/  MOV R5, 0x3 ;  /* 0x0000000300057802 */ /* 0x000fe20000000f00 */
[----:B------:R-:W-:Y:S01]  /*15fc0*/  IMAD.MOV.U32 R9, RZ, RZ, R10 ;  /* 0x000000ffff097224 */ /* 0x000fe200078e000a */
[----:B------:R-:W-:-:S02]  /*15fd0*/  MOV R3, 0x181f ;  /* 0x0000181f00037802 */ /* 0x000fc40000000f00 */
[----:B------:R-:W-:Y:S02]  /*15fe0*/  MOV R2, 0x16000 ;  /* 0x0001600000027802 */ /* 0x000fe40000000f00 */
[----:B------:R-:W-:Y:S05]  /*15ff0*/  CALL.REL.NOINC `($__internal_39_$__cuda_sm70_shflsync_idx_p) ;  /* 0x00000bd000007944 */ /* 0x000fea0003c00000 */
[----:B------:R-:W-:Y:S05]  /*16000*/  BRA `(.L_x_1997) ;  /* 0xffffcd1000007947 */ /* 0x000fea000383ffff */
.L_x_1944:
[----:B------:R-:W-:Y:S01]  /*16010*/  IMAD.MOV.U32 R9, RZ, RZ, R28 ;  /* 0x000000ffff097224 */ /* 0x000fe200078e001c */
[----:B------:R-:W-:Y:S01]  /*16020*/  MOV R5, RZ ;  /* 0x000000ff00057202 */ /* 0x000fe20000000f00 */
[----:B------:R-:W-:Y:S01]  /*16030*/  IMAD.MOV.U32 R3, RZ, RZ, 0x1c1f ;  /* 0x00001c1fff037424 */ /* 0x000fe200078e00ff */
[----:B------:R-:W-:Y:S02]  /*16040*/  MOV R2, 0x16060 ;  /* 0x0001606000027802 */ /* 0x000fe40000000f00 */
[----:B-1----:R-:W-:Y:S05]  /*16050*/  CALL.REL.NOINC `($__internal_39_$__cuda_sm70_shflsync_idx_p) ;  /* 0x00000b7000007944 */ /* 0x002fea0003c00000 */
[----:B------:R-:W-:Y:S01]  /*16060*/  MOV R4, R5 ;  /* 0x0000000500047202 */ /* 0x000fe20000000f00 */
[----:B------:R-:W-:Y:S05]  /*16070*/  BRA `(.L_x_1998) ;  /* 0xffffcf9000007947 */ /* 0x000fea000383ffff */
.L_x_1945:
[----:B------:R-:W-:Y:S01]  /*16080*/  IMAD.MOV.U32 R9, RZ, RZ, R29 ;  /* 0x000000ffff097224 */ /* 0x000fe200078e001d */
[----:B------:R-:W-:Y:S01]  /*16090*/  MOV R5, RZ ;  /* 0x000000ff00057202 */ /* 0x000fe20000000f00 */
[----:B------:R-:W-:Y:S01]  /*160a0*/  IMAD.MOV.U32 R3, RZ, RZ, 0x1c1f ;  /* 0x00001c1fff037424 */ /* 0x000fe200078e00ff */
[----:B------:R-:W-:Y:S02]  /*160b0*/  MOV R2, 0x160d0 ;  /* 0x000160d000027802 */ /* 0x000fe40000000f00 */
[----:B-123--:R-:W-:Y:S05]  /*160c0*/  CALL.REL.NOINC `($__internal_39_$__cuda_sm70_shflsync_idx_p) ;  /* 0x00000b0000007944 */ /* 0x00efea0003c00000 */
[----:B------:R-:W-:Y:S01]  /*160d0*/  MOV R0, R5 ;  /* 0x0000000500007202 */ /* 0x000fe20000000f00 */
[----:B------:R-:W-:Y:S05]  /*160e0*/  BRA `(.L_x_1999) ;  /* 0xffffcf4000007947 */ /* 0x000fea000383ffff */
.L_x_1948:
[----:B------:R-:W-:Y:S01]  /*160f0*/  IMAD.MOV.U32 R9, RZ, RZ, R28 ;  /* 0x000000ffff097224 */ /* 0x000fe200078e001c */
[----:B------:R-:W-:Y:S01]  /*16100*/  MOV R5, 0x1 ;  /* 0x0000000100057802 */ /* 0x000fe20000000f00 */
[----:B---3--:R-:W-:Y:S01]  /*16110*/  IMAD.MOV.U32 R3, RZ, RZ, 0x1c1f ;  /* 0x00001c1fff037424 */ /* 0x008fe200078e00ff */
[----:B------:R-:W-:-:S02]  /*16120*/  MOV R2, 0x16140 ;  /* 0x0001614000027802 */ /* 0x000fc40000000f00 */
[----:B--2-4-:R-:W-:Y:S05]  /*16130*/  CALL.REL.NOINC `($__internal_39_$__cuda_sm70_shflsync_idx_p) ;  /* 0x00000a9000007944 */ /* 0x014fea0003c00000 */
        /* <DEDUP_REMOVED lines=8> */
.L_x_1952:
[----:B------:R-:W-:Y:S01]  /*161c0*/  IMAD.MOV.U32 R9, RZ, RZ, R6 ;  /* 0x000000ffff097224 */ /* 0x000fe200078e0006 */
[----:B------:R-:W-:Y:S01]  /*161d0*/  MOV R5, RZ ;  /* 0x000000ff00057202 */ /* 0x000fe20000000f00 */
[----:B------:R-:W-:Y:S01]  /*161e0*/  IMAD.MOV.U32 R3, RZ, RZ, 0x181f ;  /* 0x0000181fff037424 */ /* 0x000fe200078e00ff */
[----:B------:R-:W-:Y:S02]  /*161f0*/  MOV R2, 0x16210 ;  /* 0x0001621000027802 */ /* 0x000fe40000000f00 */
[----:B------:R-:W-:Y:S05]  /*16200*/  CALL.REL.NOINC `($__internal_39_$__cuda_sm70_shflsync_idx_p) ;  /* 0x000009c000007944 */ /* 0x000fea0003c00000 */
[----:B------:R-:W-:Y:S01]  /*16210*/  MOV R11, R5 ;  /* 0x00000005000b7202 */ /* 0x000fe20000000f00 */
[----:B------:R-:W-:Y:S05]  /*16220*/  BRA `(.L_x_2001) ;  /* 0xffffe06000007947 */ /* 0x000fea000383ffff */
.L_x_1953:
[----:B------:R-:W-:Y:S01]  /*16230*/  IMAD.MOV.U32 R9, RZ, RZ, R10 ;  /* 0x000000ffff097224 */ /* 0x000fe200078e000a */
[----:B------:R-:W-:Y:S01]  /*16240*/  MOV R5, RZ ;  /* 0x000000ff00057202 */ /* 0x000fe20000000f00 */
[----:B------:R-:W-:Y:S01]  /*16250*/  IMAD.MOV.U32 R3, RZ, RZ, 0x181f ;  /* 0x0000181fff037424 */ /* 0x000fe200078e00ff */
[----:B------:R-:W-:Y:S02]  /*16260*/  MOV R2, 0x16280 ;  /* 0x0001628000027802 */ /* 0x000fe40000000f00 */
[----:B-12---:R-:W-:Y:S05]  /*16270*/  CALL.REL.NOINC `($__internal_39_$__cuda_sm70_shflsync_idx_p) ;  /* 0x0000095000007944 */ /* 0x006fea0003c00000 */
[----:B------:R-:W-:Y:S01]  /*16280*/  MOV R2, R5 ;  /* 0x0000000500027202 */ /* 0x000fe20000000f00 */
[----:B------:R-:W-:Y:S05]  /*16290*/  BRA `(.L_x_2002) ;  /* 0xffffe01000007947 */ /* 0x000fea000383ffff */
.L_x_1956:
[----:B------:R-:W-:Y:S01]  /*162a0*/  IMAD.MOV.U32 R9, RZ, RZ, R6 ;  /* 0x000000ffff097224 */ /* 0x000fe200078e0006 */
[----:B--2---:R-:W-:Y:S01]  /*162b0*/  MOV R5, 0x1 ;  /* 0x0000000100057802 */ /* 0x004fe20000000f00 */
        /* <DEDUP_REMOVED lines=11> */
.L_x_1959:
[----:B------:R-:W-:Y:S01]  /*16370*/  IMAD.MOV.U32 R9, RZ, RZ, R6 ;  /* 0x000000ffff097224 */ /* 0x000fe200078e0006 */
[----:B-1----:R-:W-:Y:S01]  /*16380*/  MOV R5, 0x2 ;  /* 0x0000000200057802 */ /* 0x002fe20000000f00 */
[----:B------:R-:W-:Y:S01]  /*16390*/  IMAD.MOV.U32 R3, RZ, RZ, 0x181f ;  /* 0x0000181fff037424 */ /* 0x000fe200078e00ff */
[----:B----4-:R-:W-:Y:S02]  /*163a0*/  MOV R2, 0x163c0 ;  /* 0x000163c000027802 */ /* 0x010fe40000000f00 */
[----:B--23--:R-:W-:Y:S05]  /*163b0*/  CALL.REL.NOINC `($__internal_39_$__cuda_sm70_shflsync_idx_p) ;  /* 0x0000081000007944 */ /* 0x00cfea0003c00000 */
[----:B------:R-:W-:Y:S01]  /*163c0*/  MOV R11, R5 ;  /* 0x00000005000b7202 */ /* 0x000fe20000000f00 */
[----:B------:R-:W-:Y:S05]  /*163d0*/  BRA `(.L_x_2004) ;  /* 0xffffe0c000007947 */ /* 0x000fea000383ffff */
.L_x_1960:
[----:B------:R-:W-:Y:S01]  /*163e0*/  IMAD.MOV.U32 R9, RZ, RZ, R10 ;  /* 0x000000ffff097224 */ /* 0x000fe200078e000a */
[----:B------:R-:W-:Y:S01]  /*163f0*/  MOV R5, 0x2 ;  /* 0x0000000200057802 */ /* 0x000fe20000000f00 */
[----:B------:R-:W-:Y:S01]  /*16400*/  IMAD.MOV.U32 R3, RZ, RZ, 0x181f ;  /* 0x0000181fff037424 */ /* 0x000fe200078e00ff */
[----:B----4-:R-:W-:Y:S02]  /*16410*/  MOV R2, 0x16430 ;  /* 0x0001643000027802 */ /* 0x010fe40000000f00 */
[----:B-123--:R-:W-:Y:S05]  /*16420*/  CALL.REL.NOINC `($__internal_39_$__cuda_sm70_shflsync_idx_p) ;  /* 0x000007a000007944 */ /* 0x00efea0003c00000 */
[----:B------:R-:W-:Y:S01]  /*16430*/  MOV R2, R5 ;  /* 0x0000000500027202 */ /* 0x000fe20000000f00 */
[----:B------:R-:W-:Y:S05]  /*16440*/  BRA `(.L_x_2005) ;  /* 0xffffe07000007947 */ /* 0x000fea000383ffff */
.L_x_1963:
[----:B------:R-:W-:Y:S01]  /*16450*/  IMAD.MOV.U32 R9, RZ, RZ, R6 ;  /* 0x000000ffff097224 */ /* 0x000fe200078e0006 */
[----:B-1----:R-:W-:Y:S01]  /*16460*/  MOV R5, 0x3 ;  /* 0x0000000300057802 */ /* 0x002fe20000000f00 */
        /* <DEDUP_REMOVED lines=11> */
.L_x_1965:
[----:B------:R-:W-:Y:S01]  /*16520*/  IMAD.MOV.U32 R9, RZ, RZ, R62 ;  /* 0x000000ffff097224 */ /* 0x000fe200078e003e */
[----:B------:R-:W-:Y:S01]  /*16530*/  MOV R5, RZ ;  /* 0x000000ff00057202 */ /* 0x000fe20000000f00 */
[----:B------:R-:W-:Y:S01]  /*16540*/  IMAD.MOV.U32 R3, RZ, RZ, 0x1f ;  /* 0x0000001fff037424 */ /* 0x000fe200078e00ff */
[----:B------:R-:W-:Y:S02]  /*16550*/  MOV R2, 0x16570 ;  /* 0x0001657000027802 */ /* 0x000fe40000000f00 */
[----:B----4-:R-:W-:Y:S05]  /*16560*/  CALL.REL.NOINC `($__internal_39_$__cuda_sm70_shflsync_idx_p) ;  /* 0x0000066000007944 */ /* 0x010fea0003c00000 */
[----:B------:R-:W-:Y:S01]  /*16570*/  MOV R10, R5 ;  /* 0x00000005000a7202 */ /* 0x000fe20000000f00 */
[----:B------:R-:W-:Y:S05]  /*16580*/  BRA `(.L_x_2007) ;  /* 0xffffe1e000007947 */ /* 0x000fea000383ffff */
.L_x_1966:
[----:B------:R-:W-:Y:S01]  /*16590*/  IMAD.MOV.U32 R9, RZ, RZ, R62 ;  /* 0x000000ffff097224 */ /* 0x000fe200078e003e */
[----:B------:R-:W-:Y:S01]  /*165a0*/  MOV R5, 0x1 ;  /* 0x0000000100057802 */ /* 0x000fe20000000f00 */
[----:B------:R-:W-:Y:S01]  /*165b0*/  IMAD.MOV.U32 R3, RZ, RZ, 0x1f ;  /* 0x0000001fff037424 */ /* 0x000fe200078e00ff */
[----:B------:R-:W-:Y:S02]  /*165c0*/  MOV R2, 0x165e0 ;  /* 0x000165e000027802 */ /* 0x000fe40000000f00 */
[----:B-12---:R-:W-:Y:S05]  /*165d0*/  CALL.REL.NOINC `($__internal_39_$__cuda_sm70_shflsync_idx_p) ;  /* 0x000005f000007944 */ /* 0x006fea0003c00000 */
[----:B------:R-:W-:Y:S01]  /*165e0*/  MOV R8, R5 ;  /* 0x0000000500087202 */ /* 0x000fe20000000f00 */
[----:B------:R-:W-:Y:S05]  /*165f0*/  BRA `(.L_x_2008) ;  /* 0xffffe19000007947 */ /* 0x000fea000383ffff */
.L_x_1967:
[----:B------:R-:W-:Y:S02]  /*16600*/  MOV R2, 0x1 ;  /* 0x0000000100027802 */ /* 0x000fe40000000f00 */
[----:B------:R-:W-:-:S02]  /*16610*/  MOV R3, 0x16630 ;  /* 0x0001663000037802 */ /* 0x000fc40000000f00 */
[----:B-1234-:R-:W-:Y:S05]  /*16620*/  CALL.REL.NOINC `($__internal_40_$__cuda_sm70_shflsync_up_p) ;  /* 0x000005f000007944 */ /* 0x01efea0003c00000 */
[----:B------:R-:W-:Y:S05]  /*16630*/  BRA `(.L_x_2009) ;  /* 0xffffe28000007947 */ /* 0x000fea000383ffff */
.L_x_1968:
[----:B------:R-:W-:Y:S02]  /*16640*/  MOV R2, 0x2 ;  /* 0x0000000200027802 */ /* 0x000fe40000000f00 */
[----:B------:R-:W-:-:S02]  /*16650*/  MOV R3, 0x16670 ;  /* 0x0001667000037802 */ /* 0x000fc40000000f00 */
[----:B--2-4-:R-:W-:Y:S05]  /*16660*/  CALL.REL.NOINC `($__internal_40_$__cuda_sm70_shflsync_up_p) ;  /* 0x000005b000007944 */ /* 0x014fea0003c00000 */
[----:B------:R-:W-:Y:S01]  /*16670*/  SEL R3, R4, RZ, P1 ;  /* 0x000000ff04037207 */ /* 0x000fe20000800000 */
[----:B------:R-:W-:-:S04]  /*16680*/  IMAD.MOV.U32 R2, RZ, RZ, 0x4 ;  /* 0x00000004ff027424 */ /* 0x000fc800078e00ff */
[----:B------:R-:W-:Y:S01]  /*16690*/  IMAD.IADD R0, R0, 0x1, R3 ;  /* 0x0000000100007824 */ /* 0x000fe200078e0203 */
        /* <DEDUP_REMOVED lines=21> */
.L_x_1972:
[----:B------:R-:W-:Y:S02]  /*167f0*/  MOV R2, 0x1 ;  /* 0x0000000100027802 */ /* 0x000fe40000000f00 */
[----:B------:R-:W-:Y:S02]  /*16800*/  MOV R3, 0x16820 ;  /* 0x0001682000037802 */ /* 0x000fe40000000f00 */
[----:B------:R-:W-:Y:S05]  /*16810*/  CALL.REL.NOINC `($__internal_40_$__cuda_sm70_shflsync_up_p) ;  /* 0x0000040000007944 */ /* 0x000fea0003c00000 */
[----:B------:R-:W-:Y:S01]  /*16820*/  MOV R2, R4 ;  /* 0x0000000400027202 */ /* 0x000fe20000000f00 */
[----:B------:R-:W-:Y:S05]  /*16830*/  BRA `(.L_x_2011) ;  /* 0xffffe2e000007947 */ /* 0x000fea000383ffff */
.L_x_1973:
        /* <DEDUP_REMOVED lines=27> */
.L_x_1975:
[----:B------:R-:W-:Y:S02]  /*169f0*/  SEL R0, RZ, 0x1, P0 ;  /* 0x00000001ff007807 */ /* 0x000fe40000000000 */
[----:B------:R-:W-:Y:S02]  /*16a00*/  MOV R2, 0x16a20 ;  /* 0x00016a2000027802 */ /* 0x000fe40000000f00 */
[----:B-1----:R-:W-:Y:S05]  /*16a10*/  CALL.REL.NOINC `($__internal_41_$__cuda_sm70_votesync_ballot) ;  /* 0x0000027000007944 */ /* 0x002fea0003c00000 */
[----:B------:R-:W-:Y:S01]  /*16a20*/  MOV R12, R0 ;  /* 0x00000000000c7202 */ /* 0x000fe20000000f00 */
[----:B------:R-:W-:Y:S05]  /*16a30*/  BRA `(.L_x_2013) ;  /* 0xffffe27000007947 */ /* 0x000fea000383ffff */
.L_x_1976:
[----:B------:R-:W-:Y:S01]  /*16a40*/  IMAD.MOV.U32 R9, RZ, RZ, R6 ;  /* 0x000000ffff097224 */ /* 0x000fe200078e0006 */
[----:B------:R-:W-:Y:S01]  /*16a50*/  MOV R5, R0 ;  /* 0x0000000000057202 */ /* 0x000fe20000000f00 */
[----:B------:R-:W-:Y:S01]  /*16a60*/  IMAD.MOV.U32 R3, RZ, RZ, 0x1f ;  /* 0x0000001fff037424 */ /* 0x000fe200078e00ff */
[----:B--2---:R-:W-:Y:S02]  /*16a70*/  MOV R2, 0x16a90 ;  /* 0x00016a9000027802 */ /* 0x004fe40000000f00 */
[----:B-1----:R-:W-:Y:S05]  /*16a80*/  CALL.REL.NOINC `($__internal_39_$__cuda_sm70_shflsync_idx_p) ;  /* 0x0000014000007944 */ /* 0x002fea0003c00000 */
[----:B------:R-:W-:Y:S01]  /*16a90*/  IMAD.MOV.U32 R11, RZ, RZ, R5 ;  /* 0x000000ffff0b7224 */ /* 0x000fe200078e0005 */
[----:B------:R-:W-:Y:S01]  /*16aa0*/  MOV R5, R0 ;  /* 0x0000000000057202 */ /* 0x000fe20000000f00 */
[----:B------:R-:W-:Y:S01]  /*16ab0*/  IMAD.MOV.U32 R9, RZ, RZ, R7 ;  /* 0x000000ffff097224 */ /* 0x000fe200078e0007 */
[----:B------:R-:W-:-:S02]  /*16ac0*/  MOV R3, 0x1f ;  /* 0x0000001f00037802 */ /* 0x000fc40000000f00 */
[----:B------:R-:W-:Y:S02]  /*16ad0*/  MOV R2, 0x16af0 ;  /* 0x00016af000027802 */ /* 0x000fe40000000f00 */
[----:B------:R-:W-:Y:S05]  /*16ae0*/  CALL.REL.NOINC `($__internal_39_$__cuda_sm70_shflsync_idx_p) ;  /* 0x000000e000007944 */ /* 0x000fea0003c00000 */
[----:B------:R-:W-:Y:S01]  /*16af0*/  MOV R7, R5 ;  /* 0x0000000500077202 */ /* 0x000fe20000000f00 */
[----:B------:R-:W-:Y:S05]  /*16b00*/  BRA `(.L_x_2014) ;  /* 0xffffe21000007947 */ /* 0x000fea000383ffff */
.L_x_1979:
[----:B------:R-:W-:Y:S01]  /*16b10*/  IMAD.MOV.U32 R9, RZ, RZ, R4 ;  /* 0x000000ffff097224 */ /* 0x000fe200078e0004 */
[----:B------:R-:W-:Y:S01]  /*16b20*/  MOV R5, R0 ;  /* 0x0000000000057202 */ /* 0x000fe20000000f00 */
[----:B------:R-:W-:Y:S01]  /*16b30*/  IMAD.MOV.U32 R3, RZ, RZ, 0x1f ;  /* 0x0000001fff037424 */ /* 0x000fe200078e00ff */
[----:B--2---:R-:W-:Y:S02]  /*16b40*/  MOV R2, 0x16b60 ;  /* 0x00016b6000027802 */ /* 0x004fe40000000f00 */
[----:B-1--4-:R-:W-:Y:S05]  /*16b50*/  CALL.REL.NOINC `($__internal_39_$__cuda_sm70_shflsync_idx_p) ;  /* 0x0000007000007944 */ /* 0x012fea0003c00000 */
[----:B------:R-:W-:Y:S01]  /*16b60*/  MOV R13, R5 ;  /* 0x00000005000d7202 */ /* 0x000fe20000000f00 */
[----:B------:R-:W-:Y:S05]  /*16b70*/  BRA `(.L_x_1978) ;  /* 0xffffe20000007947 */ /* 0x000fea000383ffff */
        .weak           $__internal_38_$__cuda_sm70_shflsync_bfly_p
        .type           $__internal_38_$__cuda_sm70_shflsync_bfly_p,@function
        .size           $__internal_38_$__cuda_sm70_shflsync_bfly_p,($__internal_39_$__cuda_sm70_shflsync_idx_p - $__internal_38_$__cuda_sm70_shflsync_bfly_p)
$__internal_38_$__cuda_sm70_shflsync_bfly_p:
[----:B------:R-:W-:Y:S04]  /*16b80*/  WARPSYNC R7 ;  /* 0x0000000700007348 */ /* 0x000fe80003800000 */
[----:B------:R1:W2:Y:S02]  /*16b90*/  SHFL.BFLY PT, R6, R2, R6, R8 ;  /* 0x0c00000602067389 */ /* 0x0002a400000e0008 */
[----:B-1----:R-:W-:-:S02]  /*16ba0*/  MOV R2, R3 ;  /* 0x0000000300027202 */ /* 0x002fc40000000f00 */
[----:B------:R-:W-:-:S04]  /*16bb0*/  MOV R3, 0x0 ;  /* 0x0000000000037802 */ /* 0x000fc80000000f00 */
[----:B--2---:R-:W-:Y:S05]  /*16bc0*/  RET.REL.NODEC R2 `(_ZN7cutlass13device_kernelIN5flash19enable_sm80_to_sm89INS1_16FlashAttnFwdSm80INS1_25CollectiveMainloopFwdSm80ILi8ELi1ELb1EN4cute5tupleIJNS5_1CILi128EEENS7_ILi96EEES8_EEELi128ENS_6half_tEfNS_4arch4Sm80ELb0ELb1ELb0ELb1ELb0ELb0ELb1ELb1EEENS1_21CollectiveEpilogueFwdINS6_IJS8_S8_S9_EEENS6_IJNS7_ILi1EEESH_SH_EEESB_SD_Li256ELb1ELb1ELb1ELb0EEENS1_36VarlenDynamicPersistentTileSchedulerILi128ELi96ELi256ELi256ELb1ELb1ELb0ELb1ELb0ELb1EEEEEEEEEvNT_6ParamsE) ;  /* 0xfffe943002007950 */ /* 0x004fea0003c3ffff */
        .weak           $__internal_39_$__cuda_sm70_shflsync_idx_p
        .type           $__internal_39_$__cuda_sm70_shflsync_idx_p,@function
        .size           $__internal_39_$__cuda_sm70_shflsync_idx_p,($__internal_40_$__cuda_sm70_shflsync_up_p - $__internal_39_$__cuda_sm70_shflsync_idx_p)
$__internal_39_$__cuda_sm70_shflsync_idx_p:
[----:B------:R-:W-:-:S04]  /*16bd0*/  MOV R63, 0xffffffff ;  /* 0xffffffff003f7802 */ /* 0x000fc80000000f00 */
[----:B------:R-:W-:Y:S04]  /*16be0*/  WARPSYNC R63 ;  /* 0x0000003f00007348 */ /* 0x000fe80003800000 */
[----:B------:R1:W2:Y:S02]  /*16bf0*/  SHFL.IDX PT, R5, R9, R5, R3 ;  /* 0x0000000509057389 */ /* 0x0002a400000e0003 */
[----:B-1----:R-:W-:-:S04]  /*16c00*/  MOV R3, 0x0 ;  /* 0x0000000000037802 */ /* 0x002fc80000000f00 */
[----:B--2---:R-:W-:Y:S05]  /*16c10*/  RET.REL.NODEC R2 `(_ZN7cutlass13device_kernelIN5flash19enable_sm80_to_sm89INS1_16FlashAttnFwdSm80INS1_25CollectiveMainloopFwdSm80ILi8ELi1ELb1EN4cute5tupleIJNS5_1CILi128EEENS7_ILi96EEES8_EEELi128ENS_6half_tEfNS_4arch4Sm80ELb0ELb1ELb0ELb1ELb0ELb0ELb1ELb1EEENS1_21CollectiveEpilogueFwdINS6_IJS8_S8_S9_EEENS6_IJNS7_ILi1EEESH_SH_EEESB_SD_Li256ELb1ELb1ELb1ELb0EEENS1_36VarlenDynamicPersistentTileSchedulerILi128ELi96ELi256ELi256ELb1ELb1ELb0ELb1ELb0ELb1EEEEEEEEEvNT_6ParamsE) ;  /* 0xfffe93e002007950 */ /* 0x004fea0003c3ffff */
        .weak           $__internal_40_$__cuda_sm70_shflsync_up_p
        .type           $__internal_40_$__cuda_sm70_shflsync_up_p,@function
        .size           $__internal_40_$__cuda_sm70_shflsync_up_p,($__internal_41_$__cuda_sm70_votesync_ballot - $__internal_40_$__cuda_sm70_shflsync_up_p)
$__internal_40_$__cuda_sm70_shflsync_up_p:
[----:B------:R-:W-:Y:S02]  /*16c20*/  IMAD.MOV.U32 R4, RZ, RZ, RZ ;  /* 0x000000ffff047224 */ /* 0x000fe400078e00ff */
[----:B------:R-:W-:-:S04]  /*16c30*/  IMAD.MOV.U32 R9, RZ, RZ, -0x1 ;  /* 0xffffffffff097424 */ /* 0x000fc800078e00ff */
[----:B------:R-:W-:Y:S04]  /*16c40*/  WARPSYNC R9 ;  /* 0x0000000900007348 */ /* 0x000fe80003800000 */
[----:B------:R1:W2:Y:S02]  /*16c50*/  SHFL.UP PT, R4, R0, R2, R4 ;  /* 0x0400000200047389 */ /* 0x0002a400000e0004 */
[----:B-1----:R-:W-:Y:S02]  /*16c60*/  MOV R2, R3 ;  /* 0x0000000300027202 */ /* 0x002fe40000000f00 */
[----:B------:R-:W-:-:S04]  /*16c70*/  MOV R3, 0x0 ;  /* 0x0000000000037802 */ /* 0x000fc80000000f00 */
[----:B--2---:R-:W-:Y:S05]  /*16c80*/  RET.REL.NODEC R2 `(_ZN7cutlass13device_kernelIN5flash19enable_sm80_to_sm89INS1_16FlashAttnFwdSm80INS1_25CollectiveMainloopFwdSm80ILi8ELi1ELb1EN4cute5tupleIJNS5_1CILi128EEENS7_ILi96EEES8_EEELi128ENS_6half_tEfNS_4arch4Sm80ELb0ELb1ELb0ELb1ELb0ELb0ELb1ELb1EEENS1_21CollectiveEpilogueFwdINS6_IJS8_S8_S9_EEENS6_IJNS7_ILi1EEESH_SH_EEESB_SD_Li256ELb1ELb1ELb1ELb0EEENS1_36VarlenDynamicPersistentTileSchedulerILi128ELi96ELi256ELi256ELb1ELb1ELb0ELb1ELb0ELb1EEEEEEEEEvNT_6ParamsE) ;  /* 0xfffe937002007950 */ /* 0x004fea0003c3ffff */
        .weak           $__internal_41_$__cuda_sm70_votesync_ballot
        .type           $__internal_41_$__cuda_sm70_votesync_ballot,@function
        .size           $__internal_41_$__cuda_sm70_votesync_ballot,(.L_x_2729 - $__internal_41_$__cuda_sm70_votesync_ballot)
$__internal_41_$__cuda_sm70_votesync_ballot:
[----:B------:R-:W-:Y:S01]  /*16c90*/  ISETP.NE.U32.AND P0, PT, R0, 0x1, PT ;  /* 0x000000010000780c */ /* 0x000fe20003f05070 */
[----:B------:R-:W-:-:S04]  /*16ca0*/  IMAD.MOV.U32 R3, RZ, RZ, -0x1 ;  /* 0xffffffffff037424 */ /* 0x000fc800078e00ff */
[----:B------:R-:W-:Y:S08]  /*16cb0*/  WARPSYNC R3 ;  /* 0x0000000300007348 */ /* 0x000ff00003800000 */
[----:B------:R-:W-:-:S04]  /*16cc0*/  VOTE.ANY R0, PT, !P0 ;  /* 0x0000000000007806 */ /* 0x000fc800040e0100 */
[----:B------:R-:W-:Y:S01]  /*16cd0*/  LOP3.LUT R0, R0, R3, RZ, 0xc0, !PT ;  /* 0x0000000300007212 */ /* 0x000fe200078ec0ff */
[----:B------:R-:W-:-:S04]  /*16ce0*/  IMAD.MOV.U32 R3, RZ, RZ, 0x0 ;  /* 0x00000000ff037424 */ /* 0x000fc800078e00ff */
[----:B------:R-:W-:Y:S05]  /*16cf0*/  RET.REL.NODEC R2 `(_ZN7cutlass13device_kernelIN5flash19enable_sm80_to_sm89INS1_16FlashAttnFwdSm80INS1_25CollectiveMainloopFwdSm80ILi8ELi1ELb1EN4cute5tupleIJNS5_1CILi128EEENS7_ILi96EEES8_EEELi128ENS_6half_tEfNS_4arch4Sm80ELb0ELb1ELb0ELb1ELb0ELb0ELb1ELb1EEENS1_21CollectiveEpilogueFwdINS6_IJS8_S8_S9_EEENS6_IJNS7_ILi1EEESH_SH_EEESB_SD_Li256ELb1ELb1ELb1ELb0EEENS1_36VarlenDynamicPersistentTileSchedulerILi128ELi96ELi256ELi256ELb1ELb1ELb0ELb1ELb0ELb1EEEEEEEEEvNT_6ParamsE) ;  /* 0xfffe930002007950 */ /* 0x000fea0003c3ffff */
.L_x_2015:
        /* <DEDUP_REMOVED lines=16> */
.L_x_2729:


//--------------------- .text._ZN7cutlass13device_kernelIN5flash19enable_sm80_to_sm89INS1_16FlashAttnFwdSm80INS1_25CollectiveMainloopFwdSm80ILi8ELi1ELb1EN4cute5tupleIJNS5_1CILi128EEENS7_ILi96EEES8_EEELi128ENS_6half_tEfNS_4arch4Sm80ELb0ELb1ELb0ELb1ELb0ELb1ELb1ELb1EEENS1_21CollectiveEpilogueFwdINS6_IJS8_S8_S9_EEENS6_IJNS7_ILi1EEESH_SH_EEESB_SD_Li256ELb1ELb1ELb1ELb0EEENS1_36VarlenDynamicPersistentTileSchedulerILi128ELi96ELi256ELi256ELb1ELb1ELb0ELb1ELb0ELb1EEEEEEEEEvNT_6ParamsE --------------------------
	.section	.text._ZN7cutlass13device_kernelIN5flash19enable_sm80_to_sm89INS1_16FlashAttnFwdSm80INS1_25CollectiveMainloopFwdSm80ILi8ELi1ELb1EN4cute5tupleIJNS5_1CILi128EEENS7_ILi96EEES8_EEELi128ENS_6half_tEfNS_4arch4Sm80ELb0ELb1ELb0ELb1ELb0ELb1ELb1ELb1EEENS1_21CollectiveEpilogueFwdINS6_IJS8_S8_S9_EEENS6_IJNS7_ILi1EEESH_SH_EEESB_SD_Li256ELb1ELb1ELb1ELb0EEENS1_36VarlenDynamicPersistentTileSchedulerILi128ELi96ELi256ELi256ELb1ELb1ELb0ELb1ELb0ELb1EEEEEEEEEvNT_6ParamsE,"ax",@progbits
	.sectioninfo	@"SHI_REGISTERS=255"
	.align	128
.text._ZN7cutlass13device_kernelIN5flash19enable_sm80_to_sm89INS1_16FlashAttnFwdSm80INS1_25CollectiveMainloopFwdSm80ILi8ELi1ELb1EN4cute5tupleIJNS5_1CILi128EEENS7_ILi96EEES8_EEELi128ENS_6half_tEfNS_4arch4Sm80ELb0ELb1ELb0ELb1ELb0ELb1ELb1ELb1EEENS1_21CollectiveEpilogueFwdINS6_IJS8_S8_S9_EEENS6_IJNS7_ILi1EEESH_SH_EEESB_SD_Li256ELb1ELb1ELb1ELb0EEENS1_36VarlenDynamicPersistentTileSchedulerILi128ELi96ELi256ELi256ELb1ELb1ELb0ELb1ELb0ELb1EEEEEEEEEvNT_6ParamsE:
        .type           _ZN7cutlass13device_kernelIN5flash19enable_sm80_to_sm89INS1_16FlashAttnFwdSm80INS1_25CollectiveMainloopFwdSm80ILi8ELi1ELb1EN4cute5tupleIJNS5_1CILi128EEENS7_ILi96EEES8_EEELi128ENS_6half_tEfNS_4arch4Sm80ELb0ELb1ELb0ELb1ELb0ELb1ELb1ELb1EEENS1_21CollectiveEpilogueFwdINS6_IJS8_S8_S9_EEENS6_IJNS7_ILi1EEESH_SH_EEESB_SD_Li256ELb1ELb1ELb1ELb0EEENS1_36VarlenDynamicPersistentTileSchedulerILi128ELi96ELi256ELi256ELb1ELb1ELb0ELb1ELb0ELb1EEEEEEEEEvNT_6ParamsE,@function
        .size           _ZN7cutlass13device_kernelIN5flash19enable_sm80_to_sm89INS1_16FlashAttnFwdSm80INS1_25CollectiveMainloopFwdSm80ILi8ELi1ELb1EN4cute5tupleIJNS5_1CILi128EEENS7_ILi96EEES8_EEELi128ENS_6half_tEfNS_4arch4Sm80ELb0ELb1ELb0ELb1ELb0ELb1ELb1ELb1EEENS1_21CollectiveEpilogueFwdINS6_IJS8_S8_S9_EEENS6_IJNS7_ILi1EEESH_SH_EEESB_SD_Li256ELb1ELb1ELb1ELb0EEENS1_36VarlenDynamicPersistentTileSchedulerILi128ELi96ELi256ELi256ELb1ELb1ELb0ELb1ELb0ELb1EEEEEEEEEvNT_6ParamsE,(.L_x_2734 - _ZN7cutlass13device_kernelIN5flash19enable_sm80_to_sm89INS1_16FlashAttnFwdSm80INS1_25CollectiveMainloopFwdSm80ILi8ELi1ELb1EN4cute5tupleIJNS5_1CILi128EEENS7_ILi96EEES8_EEELi128ENS_6half_tEfNS_4arch4Sm80ELb0ELb1ELb0ELb1ELb0ELb1ELb1ELb1EEENS1_21CollectiveEpilogueFwdINS6_IJS8_S8_S9_EEENS6_IJNS7_ILi1EEESH_SH_EEESB_SD_Li256ELb1ELb1ELb1ELb0EEENS1_36VarlenDynamicPersistentTileSchedulerILi128ELi96ELi256ELi256ELb1ELb1ELb0ELb1ELb0ELb1EEEEEEEEEvNT_6ParamsE)
        .other          _ZN7cutlass13device_kernelIN5flash19enable_sm80_to_sm89INS1_16FlashAttnFwdSm80INS1_25CollectiveMainloopFwdSm80ILi8ELi1ELb1EN4cute5tupleIJNS5_1CILi128EEENS7_ILi96EEES8_EEELi128ENS_6half_tEfNS_4arch4Sm80ELb0ELb1ELb0ELb1ELb0ELb1ELb1ELb1EEENS1_21CollectiveEpilogueFwdINS6_IJS8_S8_S9_EEENS6_IJNS7_ILi1EEESH_SH_EEESB_SD_Li256ELb1ELb1ELb1ELb0EEENS1_36VarlenDynamicPersistentTileSchedulerILi128ELi96ELi256ELi256ELb1ELb1ELb0ELb1ELb0ELb1EEEEEEEEEvNT_6ParamsE,@"STO_CUDA_ENTRY STV_DEFAULT"
_ZN7cutlass13device_kernelIN5flash19enable_sm80_to_sm89INS1_16FlashAttnFwdSm80INS1_25CollectiveMainloopFwdSm80ILi8ELi1ELb1EN4cute5tupleIJNS5_1CILi128EEENS7_ILi96EEES8_EEELi128ENS_6half_tEfNS_4arch4Sm80ELb0ELb1ELb0ELb1ELb0ELb1ELb1ELb1EEENS1_21CollectiveEpilogueFwdINS6_IJS8_S8_S9_EEENS6_IJNS7_ILi1EEESH_SH_EEESB_SD_Li256ELb1ELb1ELb1ELb0EEENS1_36VarlenDynamicPersistentTileSchedulerILi128ELi96ELi256ELi256ELb1ELb1ELb0ELb1ELb0ELb1EEEEEEEEEvNT_6ParamsE:
[----:B------:R-:W-:Y:S02]  /*0000*/  MOV R1, c[0x0][0x28] ;  /* 0x00000a0000017a02 */ /* 0x000fe40000000f00 */
[----:B------:R-:W1:Y:S01]  /*0010*/  S2R R0, SR_TID.X ;  /* 0x0000000000007919 */ /* 0x000e620000002100 */
[----:B------:R-:W-:Y:S01]  /*0020*/  ULDC.64 UR8, c[0x0][0x118] ;  /* 0x0000460000087ab9 */ /* 0x000fe20000000a00 */
[----:B------:R-:W-:Y:S01]  /*0030*/  IMAD.MOV.U32 R215, RZ, RZ, RZ ;  /* 0x000000ffffd77224 */ /* 0x000fe200078e00ff */
[----:B------:R-:W-:Y:S01]  /*0040*/  MOV R213, 0xffffffff ;  /* 0xffffffff00d57802 */ /* 0x000fe20000000f00 */
[----:B------:R-:W-:Y:S02]  /*0050*/  IMAD.MOV.U32 R214, RZ, RZ, -0x1 ;  /* 0xffffffffffd67424 */ /* 0x000fe400078e00ff */
[----:B------:R-:W-:Y:S01]  /*0060*/  IMAD.MOV.U32 R212, RZ, RZ, -0x1 ;  /* 0xffffffffffd47424 */ /* 0x000fe200078e00ff */
[----:B-1----:R-:W-:-:S06]  /*0070*/  SHF.R.U32.HI R220, RZ, 0x5, R0 ;  /* 0x00000005ffdc7819 */ /* 0x002fcc0000011600 */
[----:B------:R-:W1:Y:S02]  /*0080*/  SHFL.IDX PT, R220, R220, RZ, 0x1f ;  /* 0x00001fffdcdc7589 */ /* 0x000e6400000e0000 */
[----:B-1----:R-:W-:-:S13]  /*0090*/  ISETP.NE.AND P0, PT, R220, RZ, PT ;  /* 0x000000ffdc00720c */ /* 0x002fda0003f05270 */
[----:B------:R-:W-:Y:S06]  /*00a0*/  @P0 BAR.SYNC.DEFER_BLOCKING 0x5, 0x100 ;  /* 0x0144000000000b1d */ /* 0x000fec0000010000 */
[----:B------:R-:W1:Y:S04]  /*00b0*/  @P0 LDS.128 R208, [0xe100] ;  /* 0x00e10000ffd00984 */ /* 0x000e680000000c00 */
[----:B------:R-:W-:Y:S06]  /*00c0*/  @P0 BAR.ARV 0x4, 0x100 ;  /* 0x0104000000000b1d */ /* 0x000fec0000002000 */
[----:B------:R-:W-:Y:S05]  /*00d0*/  @P0 BRA `(.L_x_2016) ;  /* 0x00000e5000000947 */ /* 0x000fea0003800000 */
[----:B------:R-:W-:Y:S01]  /*00e0*/  LOP3.LUT R2, R0, 0x1f, RZ, 0xc0, !PT ;  /* 0x0000001f00027812 */ /* 0x000fe200078ec0ff */
        /* <DEDUP_REMOVED lines=11> */
[----:B------:R-:W3:Y:S01]  /*01a0*/  S2UR UR4, SR_CTAID.X ;  /* 0x00000000000479c3 */ /* 0x000ee20000002500 */
[C---:B------:R-:W-:Y:S02]  /*01b0*/  ISETP.GE.U32.AND P4, PT, R2.reuse, 0x2, PT ;  /* 0x000000020200780c */ /* 0x040fe40003f86070 */
[----:B------:R-:W-:-:S02]  /*01c0*/  ISETP.GE.U32.AND P3, PT, R2, 0x4, PT ;  /* 0x000000040200780c */ /* 0x000fc40003f66070 */
[C---:B------:R-:W-:Y:S02]  /*01d0*/  ISETP.GE.U32.AND P2, PT, R2.reuse, 0x8, PT ;  /* 0x000000080200780c */ /* 0x040fe40003f46070 */
[----:B------:R-:W-:Y:S02]  /*01e0*/  ISETP.GE.U32.AND P1, PT, R2, 0x10, PT ;  /* 0x000000100200780c */ /* 0x000fe40003f26070 */
[----:B-1----:R-:W-:Y:S01]  /*01f0*/  MOV R211, RZ ;  /* 0x000000ff00d37202 */ /* 0x002fe20000000f00 */
[----:B--2---:R-:W-:-:S05]  /*0200*/  IMAD R3, R7, R5, RZ ;  /* 0x0000000507037224 */ /* 0x004fca00078e02ff */
[----:B------:R-:W1:Y:S02]  /*0210*/  SHFL.UP PT, R4, R3, 0x1, RZ ;  /* 0x0420000003047989 */ /* 0x000e6400000e00ff */
[----:B-1----:R-:W-:-:S05]  /*0220*/  SEL R4, R4, RZ, P5 ;  /* 0x000000ff04047207 */ /* 0x002fca0002800000 */
[----:B------:R-:W-:-:S05]  /*0230*/  IMAD.IADD R4, R3, 0x1, R4 ;  /* 0x0000000103047824 */ /* 0x000fca00078e0204 */
[----:B------:R-:W1:Y:S02]  /*0240*/  SHFL.UP PT, R3, R4, 0x2, RZ ;  /* 0x0440000004037989 */ /* 0x000e6400000e00ff */
[----:B-1----:R-:W-:-:S04]  /*0250*/  SEL R3, R3, RZ, P4 ;  /* 0x000000ff03037207 */ /* 0x002fc80002000000 */
[----:B------:R-:W-:-:S05]  /*0260*/  IADD3 R3, R4, R3, RZ ;  /* 0x0000000304037210 */ /* 0x000fca0007ffe0ff */
        /* <DEDUP_REMOVED lines=9> */
[----:B------:R-:W1:Y:S02]  /*0300*/  SHFL.IDX PT, R10, R4, 0x1f, 0x1f ;  /* 0x03e01f00040a7f89 */ /* 0x000e6400000e0000 */
[----:B-1----:R-:W-:-:S04]  /*0310*/  IMAD R10, R10, c[0x0][0x538], RZ ;  /* 0x00014e000a0a7a24 */ /* 0x002fc800078e02ff */
[----:B------:R-:W-:Y:S01]  /*0320*/  IMAD.MOV.U32 R69, RZ, RZ, R10 ;  /* 0x000000ffff457224 */ /* 0x000fe200078e000a */
[----:B---3--:R-:W-:-:S13]  /*0330*/  ISETP.GT.AND P0, PT, R10, UR4, PT ;  /* 0x000000040a007c0c */ /* 0x008fda000bf04270 */
[----:B------:R-:W-:Y:S05]  /*0340*/  @P0 BRA `(.L_x_2017) ;  /* 0x0000026000000947 */ /* 0x000fea0003800000 */
[----:B------:R-:W-:Y:S02]  /*0350*/  MOV R10, R69 ;  /* 0x00000045000a7202 */ /* 0x000fe40000000f00 */
[----:B------:R-:W-:-:S04]  /*0360*/  MOV R211, RZ ;  /* 0x000000ff00d37202 */ /* 0x000fc80000000f00 */
.L_x_2021:
[----:B------:R-:W-:-:S04]  /*0370*/  IADD3 R211, R211, 0x1f, RZ ;  /* 0x0000001fd3d37810 */ /* 0x000fc80007ffe0ff */
[----:B------:R-:W-:-:S13]  /*0380*/  ISETP.GE.AND P0, PT, R211, c[0x0][0x53c], PT ;  /* 0x00014f00d3007a0c */ /* 0x000fda0003f06270 */
[----:B------:R-:W-:Y:S05]  /*0390*/  @P0 BRA `(.L_x_2018) ;  /* 0x00000b1000000947 */ /* 0x000fea0003800000 */
[----:B------:R-:W-:Y:S02]  /*03a0*/  IADD3 R6, R2, R211, RZ ;  /* 0x000000d302067210 */ /* 0x000fe40007ffe0ff */
[----:B------:R-:W-:Y:S02]  /*03b0*/  MOV R7, RZ ;  /* 0x000000ff00077202 */ /* 0x000fe40000000f00 */
[----:B------:R-:W-:Y:S02]  /*03c0*/  ISETP.GE.OR P0, PT, R6, c[0x0][0x53c], !P6 ;  /* 0x00014f0006007a0c */ /* 0x000fe40007706670 */
[----:B------:R-:W-:-:S11]  /*03d0*/  MOV R5, RZ ;  /* 0x000000ff00057202 */ /* 0x000fd60000000f00 */
        /* <DEDUP_REMOVED lines=9> */
.L_x_2230:
        /* <DEDUP_REMOVED lines=16> */
.L_x_2231:
[----:B--2---:R-:W-:-:S05]  /*0570*/  IMAD R69, R69, c[0x0][0x538], RZ ;  /* 0x00014e0045457a24 */ /* 0x004fca00078e02ff */
[----:B------:R-:W-:-:S04]  /*0580*/  IADD3 R10, R69, R10, RZ ;  /* 0x0000000a450a7210 */ /* 0x000fc80007ffe0ff */
[----:B------:R-:W-:-:S13]  /*0590*/  ISETP.GT.AND P0, PT, R10, UR4, PT ;  /* 0x000000040a007c0c */ /* 0x000fda000bf04270 */
[----:B-1----:R-:W-:Y:S05]  /*05a0*/  @!P0 BRA `(.L_x_2021) ;  /* 0xfffffdc000008947 */ /* 0x002fea000383ffff */
.L_x_2017:
[----:B------:R-:W-:-:S05]  /*05b0*/  IADD3 R208, -R69, R10, RZ ;  /* 0x0000000a45d07210 */ /* 0x000fca0007ffe1ff */
[----:B------:R-:W-:-:S05]  /*05c0*/  IMAD R3, R4, c[0x0][0x538], R208 ;  /* 0x00014e0004037a24 */ /* 0x000fca00078e02d0 */
[----:B------:R-:W-:Y:S01]  /*05d0*/  ISETP.GT.AND P0, PT, R3, UR4, PT ;  /* 0x0000000403007c0c */ /* 0x000fe2000bf04270 */
[----:B------:R-:W-:-:S12]  /*05e0*/  BRA.DIV ~URZ, `(.L_x_2022) ;  /* 0x0001f2927f007947 */ /* 0x000fd8000b800000 */
[----:B------:R-:W-:-:S04]  /*05f0*/  VOTE.ANY R6, PT, !P0 ;  /* 0x0000000000067806 */ /* 0x000fc800040e0100 */
.L_x_2232:
[----:B------:R-:W1:Y:S02]  /*0600*/  POPC R3, R6 ;  /* 0x0000000600037309 */ /* 0x000e640000000000 */
[----:B-1----:R-:W-:Y:S01]  /*0610*/  IADD3 R211, R3, R211, RZ ;  /* 0x000000d303d37210 */ /* 0x002fe20007ffe0ff */
[----:B------:R-:W-:Y:S05]  /*0620*/  BRA.DIV ~URZ, `(.L_x_2023) ;  /* 0x0001f2927f007947 */ /* 0x000fea000b800000 */
[----:B------:R1:W2:Y:S01]  /*0630*/  SHFL.IDX PT, R7, R7, R3, 0x1f ;  /* 0x00001f0307077589 */ /* 0x0002a200000e0000 */
[----:B------:R-:W-:-:S03]  /*0640*/  MOV R8, RZ ;  /* 0x000000ff00087202 */ /* 0x000fc60000000f00 */
[----:B------:R1:W3:Y:S04]  /*0650*/  SHFL.IDX PT, R5, R5, R3, 0x1f ;  /* 0x00001f0305057589 */ /* 0x0002e800000e0000 */
.L_x_2233:
[----:B------:R-:W-:Y:S01]  /*0660*/  ISETP.NE.AND P0, PT, R6, RZ, PT ;  /* 0x000000ff0600720c */ /* 0x000fe20003f05270 */
[----:B------:R-:W-:-:S12]  /*0670*/  BSSY B0, `(.L_x_2024) ;  /* 0x0000005000007945 */ /* 0x000fd80003800000 */
[----:B------:R-:W-:Y:S05]  /*0680*/  @!P0 BRA `(.L_x_2025) ;  /* 0x0000003000008947 */ /* 0x000fea0003800000 */
[----:B-1----:R-:W-:Y:S01]  /*0690*/  IADD3 R3, R3, -0x1, RZ ;  /* 0xffffffff03037810 */ /* 0x002fe20007ffe0ff */
[----:B------:R-:W-:Y:S05]  /*06a0*/  BRA.DIV ~URZ, `(.L_x_2026) ;  /* 0x0001f2f27f007947 */ /* 0x000fea000b800000 */
[----:B------:R1:W4:Y:S02]  /*06b0*/  SHFL.IDX PT, R8, R4, R3, 0x1f ;  /* 0x00001f0304087589 */ /* 0x00032400000e0000 */
.L_x_2025:
[----:B------:R-:W-:Y:S05]  /*06c0*/  BSYNC B0 ;  /* 0x0000000000007941 */ /* 0x000fea0003800000 */
.L_x_2024:
[----:B---3--:R-:W-:Y:S01]  /*06d0*/  ISETP.NE.AND P0, PT, R5, 0x1, PT ;  /* 0x000000010500780c */ /* 0x008fe20003f05270 */
[----:B----4-:R-:W-:Y:S01]  /*06e0*/  IMAD R208, R8, c[0x0][0x538], R208 ;  /* 0x00014e0008d07a24 */ /* 0x010fe200078e02d0 */
[----:B------:R-:W-:Y:S04]  /*06f0*/  BSSY B0, `(.L_x_2027) ;  /* 0x0000078000007945 */ /* 0x000fe80003800000 */
[----:B------:R-:W-:-:S07]  /*0700*/  IADD3 R8, -R208, UR4, RZ ;  /* 0x00000004d0087c10 */ /* 0x000fce000fffe1ff */
[----:B------:R-:W-:Y:S05]  /*0710*/  @!P0 BRA `(.L_x_2028) ;  /* 0x0000037000008947 */ /* 0x000fea0003800000 */
[----:B--2---:R-:W-:Y:S02]  /*0720*/  IABS R9, R7 ;  /* 0x0000000700097213 */ /* 0x004fe40000000000 */
[----:B------:R-:W-:Y:S02]  /*0730*/  IABS R10, R5 ;  /* 0x00000005000a7213 */ /* 0x000fe40000000000 */
[----:B------:R-:W2:Y:S01]  /*0740*/  I2F.RP R12, R9 ;  /* 0x00000009000c7306 */ /* 0x000ea20000209400 */
[----:B-1----:R-:W-:Y:S02]  /*0750*/  IABS R4, R8 ;  /* 0x0000000800047213 */ /* 0x002fe40000000000 */
[----:B------:R-:W-:-:S05]  /*0760*/  IABS R3, R7 ;  /* 0x0000000700037213 */ /* 0x000fca0000000000 */
[----:B------:R-:W1:Y:S01]  /*0770*/  I2F.RP R11, R10 ;  /* 0x0000000a000b7306 */ /* 0x000e620000209400 */
[----:B------:R-:W-:-:S07]  /*0780*/  IMAD.MOV R3, RZ, RZ, -R3 ;  /* 0x000000ffff037224 */ /* 0x000fce00078e0a03 */
[----:B--2---:R-:W2:Y:S08]  /*0790*/  MUFU.RCP R12, R12 ;  /* 0x0000000c000c7308 */ /* 0x004eb00000001000 */
[----:B-1----:R-:W-:Y:S01]  /*07a0*/  MUFU.RCP R11, R11 ;  /* 0x0000000b000b7308 */ /* 0x002fe20000001000 */
[----:B--2---:R-:W-:-:S07]  /*07b0*/  IADD3 R12, R12, 0xffffffe, RZ ;  /* 0x0ffffffe0c0c7810 */ /* 0x004fce0007ffe0ff */
[----:B------:R-:W1:Y:S02]  /*07c0*/  F2I.FTZ.U32.TRUNC.NTZ R13, R12 ;  /* 0x0000000c000d7305 */ /* 0x000e64000021f000 */
[----:B-1----:R-:W-:Y:S02]  /*07d0*/  IMAD.MOV R6, RZ, RZ, -R13 ;  /* 0x000000ffff067224 */ /* 0x002fe400078e0a0d */
[----:B------:R-:W-:Y:S02]  /*07e0*/  IMAD.MOV.U32 R12, RZ, RZ, RZ ;  /* 0x000000ffff0c7224 */ /* 0x000fe400078e00ff */
[----:B------:R-:W-:-:S04]  /*07f0*/  IMAD R6, R6, R9, RZ ;  /* 0x0000000906067224 */ /* 0x000fc800078e02ff */
[----:B------:R-:W-:Y:S01]  /*0800*/  IMAD.HI.U32 R6, R13, R6, R12 ;  /* 0x000000060d067227 */ /* 0x000fe200078e000c */
[----:B------:R-:W-:-:S04]  /*0810*/  IADD3 R12, R11, 0xffffffe, RZ ;  /* 0x0ffffffe0b0c7810 */ /* 0x000fc80007ffe0ff */
[----:B------:R1:W2:Y:S01]  /*0820*/  F2I.FTZ.U32.TRUNC.NTZ R13, R12 ;  /* 0x0000000c000d7305 */ /* 0x0002a2000021f000 */
[----:B------:R-:W-:-:S04]  /*0830*/  IMAD.HI.U32 R6, R6, R4, RZ ;  /* 0x0000000406067227 */ /* 0x000fc800078e00ff */
[----:B------:R-:W-:-:S05]  /*0840*/  IMAD R3, R6, R3, R4 ;  /* 0x0000000306037224 */ /* 0x000fca00078e0204 */
[----:B------:R-:W-:Y:S01]  /*0850*/  ISETP.GT.U32.AND P0, PT, R9, R3, PT ;  /* 0x000000030900720c */ /* 0x000fe20003f04070 */
[----:B-1----:R-:W-:-:S12]  /*0860*/  IMAD.MOV.U32 R12, RZ, RZ, RZ ;  /* 0x000000ffff0c7224 */ /* 0x002fd800078e00ff */
[----:B------:R-:W-:Y:S01]  /*0870*/  @!P0 IMAD.IADD R3, R3, 0x1, -R9 ;  /* 0x0000000103038824 */ /* 0x000fe200078e0a09 */
[----:B------:R-:W-:Y:S02]  /*0880*/  @!P0 IADD3 R6, R6, 0x1, RZ ;  /* 0x0000000106068810 */ /* 0x000fe40007ffe0ff */
[----:B------:R-:W-:Y:S02]  /*0890*/  ISETP.NE.AND P0, PT, R7, RZ, PT ;  /* 0x000000ff0700720c */ /* 0x000fe40003f05270 */
[----:B------:R-:W-:Y:S01]  /*08a0*/  ISETP.GE.U32.AND P2, PT, R3, R9, PT ;  /* 0x000000090300720c */ /* 0x000fe20003f46070 */
[----:B--2---:R-:W-:Y:S01]  /*08b0*/  IMAD.MOV R9, RZ, RZ, -R13 ;  /* 0x000000ffff097224 */ /* 0x004fe200078e0a0d */
[----:B------:R-:W-:-:S03]  /*08c0*/  LOP3.LUT R3, R8, R7, RZ, 0x3c, !PT ;  /* 0x0000000708037212 */ /* 0x000fc600078e3cff */
[----:B------:R-:W-:Y:S01]  /*08d0*/  IMAD R9, R9, R10, RZ ;  /* 0x0000000a09097224 */ /* 0x000fe200078e02ff */
[----:B------:R-:W-:Y:S02]  /*08e0*/  ISETP.GE.AND P1, PT, R3, RZ, PT ;  /* 0x000000ff0300720c */ /* 0x000fe40003f26270 */
[----:B------:R-:W-:Y:S01]  /*08f0*/  IABS R3, R5 ;  /* 0x0000000500037213 */ /* 0x000fe20000000000 */
[----:B------:R-:W-:-:S04]  /*0900*/  IMAD.HI.U32 R9, R13, R9, R12 ;  /* 0x000000090d097227 */ /* 0x000fc800078e000c */
[----:B------:R-:W-:Y:S01]  /*0910*/  @P2 IADD3 R6, R6, 0x1, RZ ;  /* 0x0000000106062810 */ /* 0x000fe20007ffe0ff */
[----:B------:R-:W-:-:S05]  /*0920*/  IMAD.MOV R3, RZ, RZ, -R3 ;  /* 0x000000ffff037224 */ /* 0x000fca00078e0a03 */
[----:B------:R-:W-:Y:S01]  /*0930*/  @!P1 IMAD.MOV R6, RZ, RZ, -R6 ;  /* 0x000000ffff069224 */ /* 0x000fe200078e0a06 */
[----:B------:R-:W-:-:S04]  /*0940*/  @!P0 LOP3.LUT R6, RZ, R7, RZ, 0x33, !PT ;  /* 0x00000007ff068212 */ /* 0x000fc800078e33ff */
[----:B------:R-:W-:-:S05]  /*0950*/  IABS R4, R6 ;  /* 0x0000000600047213 */ /* 0x000fca0000000000 */
[----:B------:R-:W-:-:S04]  /*0960*/  IMAD.HI.U32 R9, R9, R4, RZ ;  /* 0x0000000409097227 */ /* 0x000fc800078e00ff */
[----:B------:R-:W-:Y:S02]  /*0970*/  IMAD R3, R9, R3, R4 ;  /* 0x0000000309037224 */ /* 0x000fe400078e0204 */
[----:B------:R-:W-:-:S03]  /*0980*/  IMAD.MOV R4, RZ, RZ, -R6 ;  /* 0x000000ffff047224 */ /* 0x000fc600078e0a06 */
[----:B------:R-:W-:Y:S01]  /*0990*/  ISETP.GT.U32.AND P0, PT, R10, R3, PT ;  /* 0x000000030a00720c */ /* 0x000fe20003f04070 */
[----:B------:R-:W-:-:S12]  /*09a0*/  IMAD R4, R7, R4, R8 ;  /* 0x0000000407047224 */ /* 0x000fd800078e0208 */
        /* <DEDUP_REMOVED lines=11> */
[----:B------:R-:W-:-:S04]  /*0a60*/  IMAD R5, R5, 0x1000000, R9 ;  /* 0x0100000005057824 */ /* 0x000fc800078e0209 */
[----:B------:R-:W-:Y:S01]  /*0a70*/  IMAD R210, R3, 0x10000, R5 ;  /* 0x0001000003d27824 */ /* 0x000fe200078e0205 */
[----:B------:R-:W-:Y:S05]  /*0a80*/  BRA `(.L_x_2029) ;  /* 0x000003e000007947 */ /* 0x000fea0003800000 */
.L_x_2028:
[----:B-1----:R-:W-:-:S04]  /*0a90*/  IMAD.MOV.U32 R3, RZ, RZ, 0x4 ;  /* 0x00000004ff037424 */ /* 0x002fc800078e00ff */
[----:B------:R-:W-:-:S05]  /*0aa0*/  IMAD.WIDE R4, R211, R3, c[0x0][0x590] ;  /* 0x00016400d3047625 */ /* 0x000fca00078e0203 */
[----:B------:R1:W3:Y:S02]  /*0ab0*/  LDG.E R6, [R4.64] ;  /* 0x0000000804067981 */ /* 0x0002e4000c1e1900 */
[----:B-1----:R-:W-:Y:S01]  /*0ac0*/  IABS R4, R8 ;  /* 0x0000000800047213 */ /* 0x002fe20000000000 */
[----:B--23--:R-:W-:-:S05]  /*0ad0*/  IMAD R5, R6, R7, RZ ;  /* 0x0000000706057224 */ /* 0x00cfca00078e02ff */
[-C--:B------:R-:W-:Y:S02]  /*0ae0*/  IABS R10, R5.reuse ;  /* 0x00000005000a7213 */ /* 0x080fe40000000000 */
[----:B------:R-:W-:Y:S02]  /*0af0*/  IABS R3, R5 ;  /* 0x0000000500037213 */ /* 0x000fe40000000000 */
[----:B------:R-:W1:Y:S03]  /*0b00*/  I2F.RP R12, R10 ;  /* 0x0000000a000c7306 */ /* 0x000e660000209400 */
[----:B------:R-:W-:-:S05]  /*0b10*/  IMAD.MOV R3, RZ, RZ, -R3 ;  /* 0x000000ffff037224 */ /* 0x000fca00078e0a03 */
        /* <DEDUP_REMOVED lines=17> */
[----:B------:R-:W-:-:S04]  /*0c30*/  IMAD.MOV.U32 R10, RZ, RZ, R9 ;  /* 0x000000ffff0a7224 */ /* 0x000fc800078e0009 */
[----:B------:R-:W-:Y:S01]  /*0c40*/  @!P1 IMAD.MOV R10, RZ, RZ, -R10 ;  /* 0x000000ffff0a9224 */ /* 0x000fe200078e0a0a */
[----:B------:R-:W-:-:S05]  /*0c50*/  @!P0 LOP3.LUT R10, RZ, R5, RZ, 0x33, !PT ;  /* 0x00000005ff0a8212 */ /* 0x000fca00078e33ff */
[----:B------:R-:W-:Y:S01]  /*0c60*/  IMAD R3, R6, R10, RZ ;  /* 0x0000000a06037224 */ /* 0x000fe200078e02ff */
[----:B------:R-:W-:-:S04]  /*0c70*/  IADD3 R10, -R10, RZ, RZ ;  /* 0x000000ff0a0a7210 */ /* 0x000fc80007ffe1ff */
[----:B------:R-:W-:Y:S01]  /*0c80*/  IADD3 R4, -R3, c[0x0][0x538], RZ ;  /* 0x00014e0003047a10 */ /* 0x000fe20007ffe1ff */
[----:B------:R-:W-:Y:S02]  /*0c90*/  IMAD R5, R5, R10, R8 ;  /* 0x0000000a05057224 */ /* 0x000fe400078e0208 */
[----:B------:R-:W-:Y:S01]  /*0ca0*/  IMAD.MOV.U32 R10, RZ, RZ, RZ ;  /* 0x000000ffff0a7224 */ /* 0x000fe200078e00ff */
[----:B------:R-:W-:Y:S02]  /*0cb0*/  IMNMX R6, R6, R4, PT ;  /* 0x0000000406067217 */ /* 0x000fe40003800200 */
[----:B------:R-:W-:Y:S02]  /*0cc0*/  IABS R8, R5 ;  /* 0x0000000500087213 */ /* 0x000fe40000000000 */
[----:B------:R-:W-:Y:S01]  /*0cd0*/  IABS R9, R6 ;  /* 0x0000000600097213 */ /* 0x000fe20000000000 */
[----:B------:R-:W-:Y:S01]  /*0ce0*/  IMAD.MOV R210, RZ, RZ, -R6 ;  /* 0x000000ffffd27224 */ /* 0x000fe200078e0a06 */
[----:B------:R-:W-:-:S02]  /*0cf0*/  IADD3 R3, R3, 0x1000000, R5 ;  /* 0x0100000003037810 */ /* 0x000fc40007ffe005 */
[----:B------:R-:W1:Y:S08]  /*0d00*/  I2F.RP R11, R9 ;  /* 0x00000009000b7306 */ /* 0x000e700000209400 */
[----:B-1----:R-:W1:Y:S02]  /*0d10*/  MUFU.RCP R11, R11 ;  /* 0x0000000b000b7308 */ /* 0x002e640000001000 */
[----:B-1----:R-:W-:-:S06]  /*0d20*/  IADD3 R11, R11, 0xffffffe, RZ ;  /* 0x0ffffffe0b0b7810 */ /* 0x002fcc0007ffe0ff */
[----:B------:R-:W1:Y:S02]  /*0d30*/  F2I.FTZ.U32.TRUNC.NTZ R11, R11 ;  /* 0x0000000b000b7305 */ /* 0x000e64000021f000 */
[----:B-1----:R-:W-:-:S04]  /*0d40*/  IMAD.MOV R4, RZ, RZ, -R11 ;  /* 0x000000ffff047224 */ /* 0x002fc800078e0a0b */
[----:B------:R-:W-:Y:S01]  /*0d50*/  IMAD R12, R4, R9, RZ ;  /* 0x00000009040c7224 */ /* 0x000fe200078e02ff */
[----:B------:R-:W-:-:S03]  /*0d60*/  IABS R4, R6 ;  /* 0x0000000600047213 */ /* 0x000fc60000000000 */
        /* <DEDUP_REMOVED lines=14> */
[----:B------:R-:W-:Y:S02]  /*0e50*/  IMAD R210, R12, R210, R3 ;  /* 0x000000d20cd27224 */ /* 0x000fe400078e0203 */
[----:B------:R-:W-:Y:S02]  /*0e60*/  IMAD.MOV.U32 R4, RZ, RZ, R12 ;  /* 0x000000ffff047224 */ /* 0x000fe400078e000c */
.L_x_2029:
[----:B------:R-:W-:Y:S05]  /*0e70*/  BSYNC B0 ;  /* 0x0000000000007941 */ /* 0x000fea0003800000 */
.L_x_2027:
[----:B------:R-:W-:-:S04]  /*0e80*/  LOP3.LUT R4, RZ, R4, RZ, 0x33, !PT ;  /* 0x00000004ff047212 */ /* 0x000fc800078e33ff */
[----:B------:R-:W-:Y:S01]  /*0e90*/  IADD3 R209, R4, R7, RZ ;  /* 0x0000000704d17210 */ /* 0x000fe20007ffe0ff */
[----:B------:R-:W-:Y:S05]  /*0ea0*/  BRA `(.L_x_2030) ;  /* 0x0000004000007947 */ /* 0x000fea0003800000 */
.L_x_2018:
[----:B------:R-:W-:Y:S01]  /*0eb0*/  IMAD.MOV.U32 R209, RZ, RZ, RZ ;  /* 0x000000ffffd17224 */ /* 0x000fe200078e00ff */
[----:B------:R-:W-:Y:S01]  /*0ec0*/  MOV R210, RZ ;  /* 0x000000ff00d27202 */ /* 0x000fe20000000f00 */
[----:B------:R-:W-:Y:S01]  /*0ed0*/  IMAD.U32 R208, RZ, RZ, UR4 ;  /* 0x00000004ffd07e24 */ /* 0x000fe2000f8e00ff */
[----:B------:R-:W-:Y:S02]  /*0ee0*/  MOV R211, c[0x0][0x53c] ;  /* 0x00014f0000d37a02 */ /* 0x000fe40000000f00 */
.L_x_2030:
[----:B------:R-:W-:Y:S01]  /*0ef0*/  ISETP.NE.AND P0, PT, R2, RZ, PT ;  /* 0x000000ff0200720c */ /* 0x000fe20003f05270 */
[----:B------:R-:W-:-:S12]  /*0f00*/  WARPSYNC 0xffffffff ;  /* 0xffffffff00007948 */ /* 0x000fd80003800000 */
[----:B------:R1:W-:Y:S04]  /*0f10*/  @!P0 STS.128 [0xe100], R208 ;  /* 0x00e100d0ff008388 */ /* 0x0003e80000000c00 */
[----:B------:R-:W-:Y:S06]  /*0f20*/  BAR.ARV 0x5, 0x100 ;  /* 0x0144000000007b1d */ /* 0x000fec0000002000 */
.L_x_2016:
[----:B-1----:R-:W-:-:S13]  /*0f30*/  ISETP.GE.AND P0, PT, R211, c[0x0][0x53c], PT ;  /* 0x00014f00d3007a0c */ /* 0x002fda0003f06270 */
[----:B------:R-:W-:Y:S05]  /*0f40*/  @P0 EXIT ;  /* 0x000000000000094d */ /* 0x000fea0003800000 */
[----:B------:R-:W-:-:S04]  /*0f50*/  SHF.R.S32.HI R9, RZ, 0x1f, R0 ;  /* 0x0000001fff097819 */ /* 0x000fc80000011400 */
[CC--:B------:R-:W-:Y:S02]  /*0f60*/  LEA.HI R5, R9.reuse, R0.reuse, RZ, 0x4 ;  /* 0x0000000009057211 */ /* 0x0c0fe400078f20ff */
[CC--:B------:R-:W-:Y:S02]  /*0f70*/  LEA.HI R3, R9.reuse, R0.reuse, RZ, 0x2 ;  /* 0x0000000009037211 */ /* 0x0c0fe400078f10ff */
[CC--:B------:R-:W-:Y:S02]  /*0f80*/  LEA.HI R10, R9.reuse, R0.reuse, RZ, 0x3 ;  /* 0x00000000090a7211 */ /* 0x0c0fe400078f18ff */
[CC--:B------:R-:W-:Y:S02]  /*0f90*/  LEA.HI R6, R9.reuse, R0.reuse, RZ, 0x6 ;  /* 0x0000000009067211 */ /* 0x0c0fe400078f30ff */
[----:B------:R-:W-:Y:S02]  /*0fa0*/  LEA.HI R9, R9, R0, RZ, 0x5 ;  /* 0x0000000009097211 */ /* 0x000fe400078f28ff */
[--C-:B------:R-:W-:Y:S01]  /*0fb0*/  SHF.R.S32.HI R2, RZ, 0x2, R3.reuse ;  /* 0x00000002ff027819 */ /* 0x100fe20000011403 */
[----:B------:R-:W-:Y:S01]  /*0fc0*/  IMAD.SHL.U32 R6, R6, 0x8, RZ ;  /* 0x0000000806067824 */ /* 0x000fe200078e00ff */
[----:B------:R-:W-:-:S02]  /*0fd0*/  SHF.R.S32.HI R7, RZ, 0x1f, R3 ;  /* 0x0000001fff077819 */ /* 0x000fc40000011403 */
[----:B------:R-:W-:Y:S02]  /*0fe0*/  LOP3.LUT R8, R9, 0xffffffe0, RZ, 0xc0, !PT ;  /* 0xffffffe009087812 */ /* 0x000fe400078ec0ff */
[----:B------:R-:W-:Y:S02]  /*0ff0*/  SHF.R.S32.HI R12, RZ, 0x3, R10 ;  /* 0x00000003ff0c7819 */ /* 0x000fe4000001140a */
[----:B------:R-:W-:Y:S01]  /*1000*/  LOP3.LUT R4, R10, 0xfffffff8, RZ, 0xc0, !PT ;  /* 0xfffffff80a047812 */ /* 0x000fe200078ec0ff */
[----:B------:R-:W-:Y:S01]  /*1010*/  IMAD.IADD R8, R0, 0x1, -R8 ;  /* 0x0000000100087824 */ /* 0x000fe200078e0a08 */
[----:B------:R-:W-:Y:S01]  /*1020*/  LOP3.LUT R11, R5, 0xfffffff0, RZ, 0xc0, !PT ;  /* 0xfffffff0050b7812 */ /* 0x000fe200078ec0ff */
[----:B------:R-:W-:Y:S01]  /*1030*/  IMAD.SHL.U32 R12, R12, 0x40, RZ ;  /* 0x000000400c0c7824 */ /* 0x000fe200078e00ff */
[----:B------:R-:W-:Y:S01]  /*1040*/  LEA.HI R7, R7, R2, RZ, 0x3 ;  /* 0x0000000207077211 */ /* 0x000fe200078f18ff */
[C---:B------:R-:W-:Y:S01]  /*1050*/  IMAD.IADD R4, R0.reuse, 0x1, -R4 ;  /* 0x0000000100047824 */ /* 0x040fe200078e0a04 */
[----:B------:R-:W-:Y:S01]  /*1060*/  SHF.R.S32.HI R217, RZ, 0x1f, R8 ;  /* 0x0000001fffd97819 */ /* 0x000fe20000011408 */
[----:B------:R-:W-:Y:S01]  /*1070*/  IMAD.IADD R11, R0, 0x1, -R11 ;  /* 0x00000001000b7824 */ /* 0x000fe200078e0a0b */
[----:B------:R-:W-:Y:S01]  /*1080*/  LOP3.LUT R7, R7, 0xfffffff8, RZ, 0xc0, !PT ;  /* 0xfffffff807077812 */ /* 0x000fe200078ec0ff */
[----:B------:R-:W-:Y:S01]  /*1090*/  IMAD.SHL.U32 R116, R4, 0x8, RZ ;  /* 0x0000000804747824 */ /* 0x000fe200078e00ff */
[----:B------:R-:W-:Y:S01]  /*10a0*/  LOP3.LUT R12, R12, 0x1c0, RZ, 0xc0, !PT ;  /* 0x000001c00c0c7812 */ /* 0x000fe200078ec0ff */
[----:B------:R-:W-:Y:S01]  /*10b0*/  IMAD.SHL.U32 R4, R4, 0x40, RZ ;  /* 0x0000004004047824 */ /* 0x000fe200078e00ff */
[----:B------:R-:W-:Y:S01]  /*10c0*/  LEA.HI R217, R217, R8, RZ, 0x2 ;  /* 0x00000008d9d97211 */ /* 0x000fe200078f10ff */
[----:B------:R-:W-:Y:S01]  /*10d0*/  IMAD.IADD R7, R2, 0x1, -R7 ;  /* 0x0000000102077824 */ /* 0x000fe200078e0a07 */
[----:B------:R-:W-:-:S02]  /*10e0*/  SHF.R.S32.HI R2, RZ, 0x1f, R11 ;  /* 0x0000001fff027819 */ /* 0x000fc4000001140b */
[----:B------:R-:W-:Y:S02]  /*10f0*/  LOP3.LUT R3, R3, 0xfffffffc, RZ, 0xc0, !PT ;  /* 0xfffffffc03037812 */ /* 0x000fe400078ec0ff */
[----:B------:R-:W-:Y:S02]  /*1100*/  SHF.R.S32.HI R193, RZ, 0x5, R9 ;  /* 0x00000005ffc17819 */ /* 0x000fe40000011409 */
[----:B------:R-:W-:Y:S01]  /*1110*/  SHF.R.U32.HI R219, RZ, 0x3, R12 ;  /* 0x00000003ffdb7819 */ /* 0x000fe2000001160c */
[----:B------:R-:W-:Y:S01]  /*1120*/  IMAD.IADD R3, R0, 0x1, -R3 ;  /* 0x0000000100037824 */ /* 0x000fe200078e0a03 */
[----:B------:R-:W-:Y:S02]  /*1130*/  LOP3.LUT R12, R12, 0x38, R116, 0xf8, !PT ;  /* 0x000000380c0c7812 */ /* 0x000fe400078ef874 */
[----:B------:R-:W-:Y:S02]  /*1140*/  SHF.R.S32.HI R9, RZ, 0x1f, R9 ;  /* 0x0000001fff097819 */ /* 0x000fe40000011409 */
[----:B------:R-:W-:-:S02]  /*1150*/  SHF.R.S32.HI R13, RZ, 0x4, R5 ;  /* 0x00000004ff0d7819 */ /* 0x000fc40000011405 */
[----:B------:R-:W-:Y:S02]  /*1160*/  LEA.HI R2, R2, R11, RZ, 0x3 ;  /* 0x0000000b02027211 */ /* 0x000fe400078f18ff */
[----:B------:R-:W-:Y:S02]  /*1170*/  SHF.R.S32.HI R218, RZ, 0x2, R217 ;  /* 0x00000002ffda7819 */ /* 0x000fe400000114d9 */
[----:B------:R-:W-:Y:S02]  /*1180*/  LOP3.LUT R217, R217, 0x7ffffffc, RZ, 0xc0, !PT ;  /* 0x7ffffffcd9d97812 */ /* 0x000fe400078ec0ff */
[----:B------:R-:W-:Y:S02]  /*1190*/  LOP3.LUT R219, R12, R219, RZ, 0x3c, !PT ;  /* 0x000000db0cdb7212 */ /* 0x000fe400078e3cff */
[----:B------:R-:W-:Y:S01]  /*11a0*/  LEA.HI R9, R9, R193, RZ, 0x3 ;  /* 0x000000c109097211 */ /* 0x000fe200078f18ff */
[----:B------:R-:W-:Y:S01]  /*11b0*/  IMAD.IADD R217, R8, 0x1, -R217 ;  /* 0x0000000108d97824 */ /* 0x000fe200078e0ad9 */
[----:B------:R-:W-:-:S02]  /*11c0*/  LOP3.LUT R6, R6, 0xfffffe00, RZ, 0xc0, !PT ;  /* 0xfffffe0006067812 */ /* 0x000fc400078ec0ff */
[----:B------:R-:W-:Y:S01]  /*11d0*/  LEA.HI R5, R5, R13, RZ, 0x1 ;  /* 0x0000000d05057211 */ /* 0x000fe200078f08ff */
[----:B------:R-:W-:Y:S01]  /*11e0*/  IMAD.SHL.U32 R217, R217, 0x2, RZ ;  /* 0x00000002d9d97824 */ /* 0x000fe200078e00ff */
[----:B------:R-:W-:Y:S02]  /*11f0*/  LOP3.LUT R0, R2, 0xfffffff8, RZ, 0xc0, !PT ;  /* 0xfffffff802007812 */ /* 0x000fe400078ec0ff */
[----:B------:R-:W-:Y:S02]  /*1200*/  LOP3.LUT R9, R9, 0xffffff8, RZ, 0xc0, !PT ;  /* 0x0ffffff809097812 */ /* 0x000fe400078ec0ff */
[----:B------:R-:W-:Y:S01]  /*1210*/  LOP3.LUT R219, R219, R6, RZ, 0xfc, !PT ;  /* 0x00000006dbdb7212 */ /* 0x000fe200078efcff */
[----:B------:R-:W-:Y:S01]  /*1220*/  IMAD.IADD R0, R11, 0x1, -R0 ;  /* 0x000000010b007824 */ /* 0x000fe200078e0a00 */
[----:B------:R-:W-:Y:S01]  /*1230*/  LOP3.LUT R8, R7, 0x1, RZ, 0xc0, !PT ;  /* 0x0000000107087812 */ /* 0x000fe200078ec0ff */
[----:B------:R-:W-:Y:S01]  /*1240*/  IMAD.IADD R9, R193, 0x1, -R9 ;  /* 0x00000001c1097824 */ /* 0x000fe200078e0a09 */
[C---:B------:R-:W-:Y:S01]  /*1250*/  R2P PR, R7.reuse, 0x6 ;  /* 0x0000000607007804 */ /* 0x040fe20000000000 */
[----:B------:R-:W-:Y:S01]  /*1260*/  IMAD.SHL.U32 R7, R7, 0x40, RZ ;  /* 0x0000004007077824 */ /* 0x000fe200078e00ff */
[----:B------:R-:W-:Y:S01]  /*1270*/  LOP3.LUT R5, R5, 0xfffffffe, RZ, 0xc0, !PT ;  /* 0xfffffffe05057812 */ /* 0x000fe200078ec0ff */
[----:B------:R-:W-:Y:S01]  /*1280*/  IMAD.SHL.U32 R193, R193, 0x400, RZ ;  /* 0x00000400c1c17824 */ /* 0x000fe200078e00ff */
[----:B------:R-:W-:Y:S01]  /*1290*/  LEA.HI R6, R3, R3, RZ, 0x1 ;  /* 0x0000000303067211 */ /* 0x000fe200078f08ff */
[----:B------:R-:W-:Y:S01]  /*12a0*/  IMAD R218, R9, 0x10, R218 ;  /* 0x0000001009da7824 */ /* 0x000fe200078e02da */
[----:B------:R-:W-:Y:S01]  /*12b0*/  ISETP.NE.U32.AND P0, PT, R8, 0x1, PT ;  /* 0x000000010800780c */ /* 0x000fe20003f05070 */
[----:B------:R-:W-:Y:S01]  /*12c0*/  IMAD.IADD R5, R13, 0x1, -R5 ;  /* 0x000000010d057824 */ /* 0x000fe200078e0a05 */
[----:B------:R-:W-:Y:S01]  /*12d0*/  LOP3.LUT R6, R6, 0x1ffffffe, RZ, 0xc0, !PT ;  /* 0x1ffffffe06067812 */ /* 0x000fe200078ec0ff */
[----:B------:R-:W-:Y:S01]  /*12e0*/  IMAD.SHL.U32 R8, R0, 0x40, RZ ;  /* 0x0000004000087824 */ /* 0x000fe200078e00ff */
[----:B------:R-:W-:Y:S01]  /*12f0*/  LOP3.LUT R7, R7, 0x1c0, RZ, 0xc0, !PT ;  /* 0x000001c007077812 */ /* 0x000fe200078ec0ff */
[----:B------:R-:W-:Y:S01]  /*1300*/  IMAD.SHL.U32 R9, R5, 0x8, RZ ;  /* 0x0000000805097824 */ /* 0x000fe200078e00ff */
[----:B------:R-:W-:Y:S01]  /*1310*/  LOP3.LUT R4, R4, 0x1c0, RZ, 0xc0, !PT ;  /* 0x000001c004047812 */ /* 0x000fe200078ec0ff */
[----:B------:R-:W-:Y:S01]  /*1320*/  IMAD.IADD R6, R3, 0x1, -R6 ;  /* 0x0000000103067824 */ /* 0x000fe200078e0a06 */
[----:B------:R-:W-:Y:S01]  /*1330*/  LEA.HI R7, R7, R7, RZ, 0x1d ;  /* 0x0000000707077211 */ /* 0x000fe200078fe8ff */
[----:B------:R-:W-:Y:S01]  /*1340*/  IMAD R3, R3, 0x2, R193 ;  /* 0x0000000203037824 */ /* 0x000fe200078e02c1 */
[----:B------:R-:W-:Y:S01]  /*1350*/  LOP3.LUT R8, R8, 0x1c0, RZ, 0xc0, !PT ;  /* 0x000001c008087812 */ /* 0x000fe200078ec0ff */
[----:B------:R-:W-:Y:S01]  /*1360*/  IMAD R218, R6, 0x8, R218 ;  /* 0x0000000806da7824 */ /* 0x000fe200078e02da */
[----:B------:R-:W-:Y:S01]  /*1370*/  LOP3.LUT R10, R4, 0x8, R10, 0xf8, !PT ;  /* 0x00000008040a7812 */ /* 0x000fe200078ef80a */
[----:B------:R-:W-:Y:S01]  /*1380*/  IMAD.IADD R3, R3, 0x1, R7 ;  /* 0x0000000103037824 */ /* 0x000fe200078e0207 */
[----:B------:R-:W-:Y:S01]  /*1390*/  SHF.R.U32.HI R4, RZ, 0x3, R4 ;  /* 0x00000003ff047819 */ /* 0x000fe20000011604 */
[----:B------:R-:W-:Y:S01]  /*13a0*/  IMAD.SHL.U32 R6, R2, 0x40, RZ ;  /* 0x0000004002067824 */ /* 0x000fe200078e00ff */
[----:B------:R-:W-:Y:S01]  /*13b0*/  LOP3.LUT R9, R8, 0x8, R9, 0xf8, !PT ;  /* 0x0000000808097812 */ /* 0x000fe200078ef809 */
[----:B------:R-:W-:Y:S01]  /*13c0*/  IMAD.SHL.U32 R221, R3, 0x2, RZ ;  /* 0x0000000203dd7824 */ /* 0x000fe200078e00ff */
[----:B------:R-:W-:Y:S01]  /*13d0*/  SHF.R.U32.HI R8, RZ, 0x3, R8 ;  /* 0x00000003ff087819 */ /* 0x000fe20000011608 */
[----:B------:R-:W-:Y:S01]  /*13e0*/  IMAD.MOV.U32 R2, RZ, RZ, 0x20 ;  /* 0x00000020ff027424 */ /* 0x000fe200078e00ff */
[----:B------:R-:W-:Y:S01]  /*13f0*/  LOP3.LUT R4, R10, R4, RZ, 0x3c, !PT ;  /* 0x000000040a047212 */ /* 0x000fe200078e3cff */
[----:B------:R-:W-:Y:S01]  /*1400*/  IMAD.SHL.U32 R219, R219, 0x2, RZ ;  /* 0x00000002dbdb7824 */ /* 0x000fe200078e00ff */
[----:B------:R-:W-:-:S02]  /*1410*/  LOP3.LUT R3, R9, R8, RZ, 0x3c, !PT ;  /* 0x0000000809037212 */ /* 0x000fc400078e3cff */
[C---:B------:R-:W-:Y:S02]  /*1420*/  LOP3.LUT P4, RZ, R0.reuse, 0x2, RZ, 0xc0, !PT ;  /* 0x0000000200ff7812 */ /* 0x040fe4000788c0ff */
[----:B------:R-:W-:Y:S01]  /*1430*/  LOP3.LUT P3, RZ, R0, 0x4, RZ, 0xc0, !PT ;  /* 0x0000000400ff7812 */ /* 0x000fe2000786c0ff */
[----:B------:R-:W-:Y:S01]  /*1440*/  IMAD R0, R5, 0x200, R4 ;  /* 0x0000020005007824 */ /* 0x000fe200078e0204 */
[----:B------:R-:W-:Y:S01]  /*1450*/  IADD3 R5, R221, 0x80, RZ ;  /* 0x00000080dd057810 */ /* 0x000fe20007ffe0ff */
[----:B------:R-:W-:Y:S01]  /*1460*/  IMAD.MOV.U32 R4, RZ, RZ, 0x40 ;  /* 0x00000040ff047424 */ /* 0x000fe200078e00ff */
[----:B------:R-:W-:Y:S02]  /*1470*/  LOP3.LUT R3, R3, 0xfffffe00, R6, 0xf8, !PT ;  /* 0xfffffe0003037812 */ /* 0x000fe400078ef806 */
[----:B------:R-:W-:Y:S02]  /*1480*/  IADD3 R216, R221, 0x70, RZ ;  /* 0x00000070ddd87810 */ /* 0x000fe40007ffe0ff */
[----:B------:R-:W-:Y:S01]  /*1490*/  SEL R224, R2, 0xffffffe0, !P1 ;  /* 0xffffffe002e07807 */ /* 0x000fe20004800000 */
[----:B------:R-:W-:Y:S01]  /*14a0*/  IMAD.IADD R193, R3, 0x1, R193 ;  /* 0x0000000103c17824 */ /* 0x000fe200078e02c1 */
[----:B------:R-:W-:-:S02]  /*14b0*/  @P0 IADD3 R216, R5, 0x10, RZ ;  /* 0x0000001005d80810 */ /* 0x000fc40007ffe0ff */
[----:B------:R-:W-:Y:S01]  /*14c0*/  SEL R2, R2, 0xffffffe0, !P4 ;  /* 0xffffffe002027807 */ /* 0x000fe20006000000 */
[----:B------:R-:W-:Y:S01]  /*14d0*/  IMAD.IADD R222, R221, 0x1, R224 ;  /* 0x00000001ddde7824 */ /* 0x000fe200078e02e0 */
[----:B------:R-:W-:Y:S01]  /*14e0*/  LEA R191, R3, 0x100, 0x1 ;  /* 0x0000010003bf7811 */ /* 0x000fe200078e08ff */
[----:B------:R-:W-:Y:S01]  /*14f0*/  IMAD.IADD R224, R224, 0x1, R216 ;  /* 0x00000001e0e07824 */ /* 0x000fe200078e02d8 */
[----:B------:R-:W-:Y:S02]  /*1500*/  SEL R226, R4, 0xffffffc0, !P2 ;  /* 0xffffffc004e27807 */ /* 0x000fe40005000000 */
[----:B------:R-:W-:Y:S01]  /*1510*/  LEA R192, R0, 0x8100, 0x1 ;  /* 0x0000810000c07811 */ /* 0x000fe200078e08ff */
[----:B------:R-:W-:Y:S01]  /*1520*/  IMAD.IADD R190, R2, 0x1, R191 ;  /* 0x0000000102be7824 */ /* 0x000fe200078e02bf */
[----:B------:R-:W-:Y:S01]  /*1530*/  SEL R0, R4, 0xffffffc0, !P3 ;  /* 0xffffffc004007807 */ /* 0x000fe20005800000 */
[----:B------:R-:W-:Y:S01]  /*1540*/  IMAD.IADD R221, R221, 0x1, R226 ;  /* 0x00000001dddd7824 */ /* 0x000fe200078e02e2 */
[----:B------:R-:W-:Y:S01]  /*1550*/  LEA R193, R193, 0x100, 0x1 ;  /* 0x00000100c1c17811 */ /* 0x000fe200078e08ff */
[----:B------:R-:W-:-:S02]  /*1560*/  IMAD.IADD R225, R226, 0x1, R222 ;  /* 0x00000001e2e17824 */ /* 0x000fc400078e02de */
[----:B------:R-:W-:Y:S02]  /*1570*/  IMAD.IADD R223, R226, 0x1, R216 ;  /* 0x00000001e2df7824 */ /* 0x000fe400078e02d8 */
[----:B------:R-:W-:Y:S02]  /*1580*/  IMAD.IADD R226, R224, 0x1, R226 ;  /* 0x00000001e0e27824 */ /* 0x000fe400078e02e2 */
[C---:B------:R-:W-:Y:S02]  /*1590*/  IMAD.IADD R189, R0.reuse, 0x1, R191 ;  /* 0x0000000100bd7824 */ /* 0x040fe400078e02bf */
[----:B------:R-:W-:Y:S02]  /*15a0*/  IMAD.IADD R188, R0, 0x1, R190 ;  /* 0x0000000100bc7824 */ /* 0x000fe400078e02be */
.L_x_2229:
[----:B------:R-:W-:Y:S01]  /*15b0*/  ISETP.NE.U32.AND P0, PT, RZ, c[0x0][0x370], PT ;  /* 0x0000dc00ff007a0c */ /* 0x000fe20003f05070 */
[----:B------:R-:W-:Y:S01]  /*15c0*/  IMAD.MOV.U32 R3, RZ, RZ, 0x4 ;  /* 0x00000004ff037424 */ /* 0x000fe200078e00ff */
[----:B------:R-:W-:Y:S01]  /*15d0*/  ISETP.NE.U32.AND P1, PT, RZ, c[0x0][0x360], PT ;  /* 0x0000d800ff007a0c */ /* 0x000fe20003f25070 */
[----:B------:R-:W-:Y:S01]  /*15e0*/  CS2R R84, SRZ ;  /* 0x0000000000547805 */ /* 0x000fe2000001ff00 */
[----:B------:R-:W-:Y:S01]  /*15f0*/  ISETP.NE.AND.EX P2, PT, RZ, c[0x0][0x374], PT, P0 ;  /* 0x0000dd00ff007a0c */ /* 0x000fe20003f45300 */
[----:B------:R-:W-:Y:S01]  /*1600*/  IMAD.MOV.U32 R82, RZ, RZ, RZ ;  /* 0x000000ffff527224 */ /* 0x000fe200078e00ff */
[----:B------:R-:W-:Y:S01]  /*1610*/  ISETP.NE.AND.EX P0, PT, RZ, c[0x0][0x364], PT, P1 ;  /* 0x0000d900ff007a0c */ /* 0x000fe20003f05310 */
[----:B------:R-:W-:Y:S01]  /*1620*/  IMAD.MOV.U32 R96, RZ, RZ, RZ ;  /* 0x000000ffff607224 */ /* 0x000fe200078e00ff */
[----:B------:R-:W-:Y:S01]  /*1630*/  ISETP.NE.U32.AND P1, PT, RZ, c[0x0][0x348], PT ;  /* 0x0000d200ff007a0c */ /* 0x000fe20003f25070 */
[----:B------:R-:W-:Y:S01]  /*1640*/  IMAD.WIDE R6, R211, R3, c[0x0][0x348] ;  /* 0x0000d200d3067625 */ /* 0x000fe200078e0203 */
[----:B------:R-:W-:-:S02]  /*1650*/  ISETP.NE.U32.AND P4, PT, RZ, c[0x0][0x350], PT ;  /* 0x0000d400ff007a0c */ /* 0x000fc40003f85070 */
[----:B------:R-:W-:Y:S01]  /*1660*/  ISETP.NE.U32.AND P3, PT, RZ, c[0x0][0x358], PT ;  /* 0x0000d600ff007a0c */ /* 0x000fe20003f65070 */
[CC--:B------:R-:W-:Y:S01]  /*1670*/  IMAD.WIDE R8, R211.reuse, R3.reuse, c[0x0][0x350] ;  /* 0x0000d400d3087625 */ /* 0x0c0fe200078e0203 */
[----:B------:R-:W-:Y:S02]  /*1680*/  ISETP.NE.AND.EX P1, PT, RZ, c[0x0][0x34c], PT, P1 ;  /* 0x0000d300ff007a0c */ /* 0x000fe40003f25310 */
[----:B------:R-:W-:Y:S01]  /*1690*/  ISETP.NE.AND.EX P4, PT, RZ, c[0x0][0x354], PT, P4 ;  /* 0x0000d500ff007a0c */ /* 0x000fe20003f85340 */
[----:B------:R-:W-:Y:S01]  /*16a0*/  @P2 IMAD.WIDE R12, R211, R3, c[0x0][0x370] ;  /* 0x0000dc00d30c2625 */ /* 0x000fe200078e0203 */
[----:B------:R-:W-:-:S03]  /*16b0*/  ISETP.NE.AND.EX P3, PT, RZ, c[0x0][0x35c], PT, P3 ;  /* 0x0000d700ff007a0c */ /* 0x000fc60003f65330 */
[CC--:B------:R-:W-:Y:S01]  /*16c0*/  @P0 IMAD.WIDE R10, R211.reuse, R3.reuse, c[0x0][0x360] ;  /* 0x0000d800d30a0625 */ /* 0x0c0fe200078e0203 */
[----:B------:R1:W5:Y:S03]  /*16d0*/  @P2 LDG.E R85, [R12.64] ;  /* 0x000000080c552981 */ /* 0x000366000c1e1900 */
[----:B------:R-:W-:Y:S01]  /*16e0*/  IMAD.WIDE R4, R211, R3, c[0x0][0x358] ;  /* 0x0000d600d3047625 */ /* 0x000fe200078e0203 */
[----:B------:R1:W5:Y:S04]  /*16f0*/  @P0 LDG.E R229, [R10.64] ;  /* 0x000000080ae50981 */ /* 0x000368000c1e1900 */
[----:B------:R1:W5:Y:S04]  /*1700*/  @P1 LDG.E R82, [R6.64] ;  /* 0x0000000806521981 */ /* 0x000368000c1e1900 */
        /* <DEDUP_REMOVED lines=10> */
.L_x_2031:
[----:B------:R-:W-:-:S04]  /*17b0*/  ISETP.NE.U32.AND P0, PT, RZ, c[0x0][0x368], PT ;  /* 0x0000da00ff007a0c */ /* 0x000fc80003f05070 */
[----:B------:R-:W-:-:S13]  /*17c0*/  ISETP.NE.AND.EX P0, PT, RZ, c[0x0][0x36c], PT, P0 ;  /* 0x0000db00ff007a0c */ /* 0x000fda0003f05300 */
[----:B------:R-:W-:Y:S05]  /*17d0*/  @!P0 BRA `(.L_x_2032) ;  /* 0x0000003000008947 */ /* 0x000fea0003800000 */
[----:B-1----:R-:W-:-:S06]  /*17e0*/  IMAD.WIDE R6, R211, R3, c[0x0][0x368] ;  /* 0x0000da00d3067625 */ /* 0x002fcc00078e0203 */
[----:B------:R1:W5:Y:S01]  /*17f0*/  LDG.E R6, [R6.64] ;  /* 0x0000000806067981 */ /* 0x000362000c1e1900 */
[----:B------:R-:W-:Y:S05]  /*1800*/  BRA `(.L_x_2033) ;  /* 0x0000005000007947 */ /* 0x000fea0003800000 */
.L_x_2032:
[----:B-1----:R-:W-:Y:S01]  /*1810*/  MOV R6, c[0x0][0x1d0] ;  /* 0x0000740000067a02 */ /* 0x002fe20000000f00 */
[----:B------:R-:W-:Y:S05]  /*1820*/  @!P4 BRA `(.L_x_2033) ;  /* 0x000000300000c947 */ /* 0x000fea0003800000 */
[----:B------:R1:W2:Y:S04]  /*1830*/  LDG.E R6, [R8.64] ;  /* 0x0000000808067981 */ /* 0x0002a8000c1e1900 */
[----:B-1----:R-:W2:Y:S02]  /*1840*/  LDG.E R8, [R8.64+0x4] ;  /* 0x0000040808087981 */ /* 0x002ea4000c1e1900 */
[----:B--2---:R-:W-:Y:S02]  /*1850*/  IADD3 R6, -R6, R8, RZ ;  /* 0x0000000806067210 */ /* 0x004fe40007ffe1ff */
.L_x_2033:
[----:B------:R2:W3:Y:S01]  /*1860*/  @P3 LDG.E R2, [R4.64] ;  /* 0x0000000804023981 */ /* 0x0004e2000c1e1900 */
[----:B------:R-:W-:-:S04]  /*1870*/  ISETP.NE.U32.AND P0, PT, RZ, c[0x0][0x378], PT ;  /* 0x0000de00ff007a0c */ /* 0x000fc80003f05070 */
[----:B------:R-:W-:Y:S01]  /*1880*/  ISETP.NE.AND.EX P0, PT, RZ, c[0x0][0x37c], PT, P0 ;  /* 0x0000df00ff007a0c */ /* 0x000fe20003f05300 */
[----:B--2---:R2:W3:Y:S01]  /*1890*/  @P3 LDG.E R4, [R4.64+0x4] ;  /* 0x0000040804043981 */ /* 0x0044e2000c1e1900 */
[----:B-----5:R-:W-:-:S11]  /*18a0*/  IMAD.MOV.U32 R67, RZ, RZ, R6 ;  /* 0x000000ffff437224 */ /* 0x020fd600078e0006 */
[----:B------:R-:W-:-:S05]  /*18b0*/  @P0 IMAD.WIDE R8, R211, R3, c[0x0][0x378] ;  /* 0x0000de00d3080625 */ /* 0x000fca00078e0203 */
[----:B------:R4:W5:Y:S01]  /*18c0*/  @P0 LDG.E R67, [R8.64] ;  /* 0x0000000808430981 */ /* 0x000962000c1e1900 */
[----:B------:R-:W-:Y:S01]  /*18d0*/  IMAD.MOV.U32 R228, RZ, RZ, c[0x0][0x2c4] ;  /* 0x0000b100ffe47624 */ /* 0x000fe200078e00ff */
[----:B------:R-:W-:Y:S01]  /*18e0*/  LOP3.LUT R230, R230, 0xfff7ffff, RZ, 0xc0, !PT ;  /* 0xfff7ffffe6e67812 */ /* 0x000fe200078ec0ff */
[----:B------:R-:W-:Y:S02]  /*18f0*/  IMAD.SHL.U32 R209, R209, 0x80, RZ ;  /* 0x00000080d1d17824 */ /* 0x000fe400078e00ff */
[----:B------:R-:W-:Y:S01]  /*1900*/  IMAD.MOV.U32 R0, RZ, RZ, c[0x0][0x228] ;  /* 0x00008a00ff007624 */ /* 0x000fe200078e00ff */
[----:B------:R-:W-:Y:S01]  /*1910*/  ISETP.NE.AND P2, PT, R228, 0x1, PT ;  /* 0x00000001e400780c */ /* 0x000fe20003f45270 */
[----:B------:R-:W-:Y:S01]  /*1920*/  IMAD.MOV.U32 R232, RZ, RZ, c[0x0][0x32c] ;  /* 0x0000cb00ffe87624 */ /* 0x000fe200078e00ff */
[----:B-1----:R-:W-:-:S04]  /*1930*/  IADD3 R7, R209, 0x7f, RZ ;  /* 0x0000007fd1077810 */ /* 0x002fc80007ffe0ff */
[----:B------:R-:W-:-:S07]  /*1940*/  ISETP.GE.AND P1, PT, R232, 0x1, PT ;  /* 0x00000001e800780c */ /* 0x000fce0003f26270 */
[----:B--2---:R-:W-:Y:S01]  /*1950*/  @P2 IMAD.HI.U32 R5, R7, c[0x0][0x2c8], RZ ;  /* 0x0000b20007052a27 */ /* 0x004fe200078e00ff */
[----:B------:R-:W-:-:S04]  /*1960*/  @P2 LOP3.LUT R230, R230, 0x80000, RZ, 0xfc, !PT ;  /* 0x00080000e6e62812 */ /* 0x000fc800078efcff */
[----:B------:R-:W-:Y:S02]  /*1970*/  @P2 SHF.R.U32.HI R7, RZ, c[0x0][0x2cc], R5 ;  /* 0x0000b300ff072a19 */ /* 0x000fe40000011605 */
[----:B------:R-:W-:-:S04]  /*1980*/  LOP3.LUT R230, R230, 0xffefffff, RZ, 0xc0, !PT ;  /* 0xffefffffe6e67812 */ /* 0x000fc800078ec0ff */
[----:B------:R-:W-:Y:S01]  /*1990*/  @P1 LOP3.LUT R230, R230, 0x100000, RZ, 0xfc, !PT ;  /* 0x00100000e6e61812 */ /* 0x000fe200078efcff */
[----:B---3--:R-:W-:Y:S02]  /*19a0*/  @P3 IMAD.IADD R0, R4, 0x1, -R2 ;  /* 0x0000000104003824 */ /* 0x008fe400078e0a02 */
[----:B------:R-:W-:-:S04]  /*19b0*/  IMAD.IADD R4, R6, 0x1, -R85 ;  /* 0x0000000106047824 */ /* 0x000fc800078e0a55 */
[----:B------:R-:W-:-:S05]  /*19c0*/  IMAD.IADD R231, R4, 0x1, R0 ;  /* 0x0000000104e77824 */ /* 0x000fca00078e0200 */
[C---:B------:R-:W-:Y:S02]  /*19d0*/  IADD3 R2, R231.reuse, 0x5f, RZ ;  /* 0x0000005fe7027810 */ /* 0x040fe40007ffe0ff */
[----:B------:R-:W-:-:S03]  /*19e0*/  IADD3 R5, R231, 0x1, -R229 ;  /* 0x00000001e7057810 */ /* 0x000fc60007ffe8e5 */
[----:B------:R-:W-:-:S04]  /*19f0*/  IMAD.HI R2, R2, 0x2aaaaaab, RZ ;  /* 0x2aaaaaab02027827 */ /* 0x000fc800078e02ff */
[----:B------:R-:W-:Y:S01]  /*1a00*/  IMAD.IADD R5, R5, 0x1, R7 ;  /* 0x0000000105057824 */ /* 0x000fe200078e0207 */
[----:B------:R-:W-:-:S04]  /*1a10*/  SHF.R.U32.HI R87, RZ, 0x1f, R2 ;  /* 0x0000001fff577819 */ /* 0x000fc80000011602 */
[----:B------:R-:W-:Y:S02]  /*1a20*/  LEA.HI.SX32 R87, R2, R87, 0x1c ;  /* 0x0000005702577211 */ /* 0x000fe400078fe2ff */
[----:B------:R-:W-:Y:S01]  /*1a30*/  IADD3 R7, R5, c[0x0][0x328], RZ ;  /* 0x0000ca0005077a10 */ /* 0x000fe20007ffe0ff */
[----:B------:R-:W-:Y:S05]  /*1a40*/  @!P1 BRA `(.L_x_2034) ;  /* 0x0000010000009947 */ /* 0x000fea0003800000 */
[C---:B----4-:R-:W-:Y:S01]  /*1a50*/  ISETP.GT.AND P0, PT, R5.reuse, RZ, PT ;  /* 0x000000ff0500720c */ /* 0x050fe20003f04270 */
        /* <DEDUP_REMOVED lines=9> */
.L_x_2036:
[----:B------:R-:W-:-:S13]  /*1af0*/  ISETP.NE.AND P0, PT, R232, 0x1, PT ;  /* 0x00000001e800780c */ /* 0x000fda0003f05270 */
[----:B------:R-:W-:-:S05]  /*1b00*/  @P0 IMAD.HI.U32 R5, R2, c[0x0][0x330], RZ ;  /* 0x0000cc0002050a27 */ /* 0x000fca00078e00ff */
[----:B------:R-:W-:Y:S02]  /*1b10*/  @P0 SHF.R.U32.HI R2, RZ, c[0x0][0x334], R5 ;  /* 0x0000cd00ff020a19 */ /* 0x000fe40000011605 */
.L_x_2037:
[----:B------:R-:W-:Y:S05]  /*1b20*/  BSYNC B0 ;  /* 0x0000000000007941 */ /* 0x000fea0003800000 */
.L_x_2035:
[----:B------:R-:W-:-:S05]  /*1b30*/  IMAD R2, R2, R232, c[0x0][0x32c] ;  /* 0x0000cb0002027624 */ /* 0x000fca00078e02e8 */
[----:B------:R-:W-:-:S04]  /*1b40*/  IMNMX R7, R7, R2, PT ;  /* 0x0000000207077217 */ /* 0x000fc80003800200 */
.L_x_2034:
[----:B----4-:R-:W-:Y:S01]  /*1b50*/  IADD3 R5, R7, 0x5f, RZ ;  /* 0x0000005f07057810 */ /* 0x010fe20007ffe0ff */
        /* <DEDUP_REMOVED lines=20> */
.L_x_2040:
[----:B------:R-:W-:-:S13]  /*1ca0*/  ISETP.NE.AND P0, PT, R232, 0x1, PT ;  /* 0x00000001e800780c */ /* 0x000fda0003f05270 */
[----:B------:R-:W-:-:S05]  /*1cb0*/  @P0 IMAD.HI.U32 R5, R7, c[0x0][0x330], RZ ;  /* 0x0000cc0007050a27 */ /* 0x000fca00078e00ff */
[----:B------:R-:W-:Y:S02]  /*1cc0*/  @P0 SHF.R.U32.HI R7, RZ, c[0x0][0x334], R5 ;  /* 0x0000cd00ff070a19 */ /* 0x000fe40000011605 */
.L_x_2041:
[----:B------:R-:W-:Y:S05]  /*1cd0*/  BSYNC B0 ;  /* 0x0000000000007941 */ /* 0x000fea0003800000 */
.L_x_2039:
[----:B------:R-:W-:-:S05]  /*1ce0*/  IMAD R7, R7, c[0x0][0x32c], RZ ;  /* 0x0000cb0007077a24 */ /* 0x000fca00078e02ff */
[----:B------:R-:W-:-:S05]  /*1cf0*/  IMNMX R8, R8, R7, !PT ;  /* 0x0000000708087217 */ /* 0x000fca0007800200 */
.L_x_2038:
[----:B------:R-:W-:Y:S01]  /*1d00*/  IMAD.HI R5, R8, 0x2aaaaaab, RZ ;  /* 0x2aaaaaab08057827 */ /* 0x000fe200078e02ff */
[C---:B------:R-:W-:Y:S01]  /*1d10*/  LOP3.LUT R7, R210.reuse, 0xff000000, RZ, 0xc0, !PT ;  /* 0xff000000d2077812 */ /* 0x040fe200078ec0ff */
[----:B------:R-:W-:Y:S01]  /*1d20*/  BSSY B0, `(.L_x_2042) ;  /* 0x0000029000007945 */ /* 0x000fe20003800000 */
[----:B------:R-:W-:Y:S02]  /*1d30*/  LOP3.LUT R233, R210, 0xff0000, RZ, 0xc0, !PT ;  /* 0x00ff0000d2e97812 */ /* 0x000fe400078ec0ff */
[----:B------:R-:W-:Y:S02]  /*1d40*/  SHF.R.U32.HI R8, RZ, 0x1f, R5 ;  /* 0x0000001fff087819 */ /* 0x000fe40000011605 */
[----:B------:R-:W-:Y:S02]  /*1d50*/  SHF.R.U32.HI R7, RZ, 0x8, R7 ;  /* 0x00000008ff077819 */ /* 0x000fe40000011607 */
[----:B------:R-:W-:Y:S01]  /*1d60*/  LEA.HI.SX32 R8, R5, R8, 0x1c ;  /* 0x0000000805087211 */ /* 0x000fe200078fe2ff */
[----:B------:R-:W-:Y:S01]  /*1d70*/  IMAD.MOV.U32 R5, RZ, RZ, RZ ;  /* 0x000000ffff057224 */ /* 0x000fe200078e00ff */
[----:B------:R-:W-:-:S02]  /*1d80*/  LEA.HI R233, R233, R7, RZ, 0x10 ;  /* 0x00000007e9e97211 */ /* 0x000fc400078f80ff */
[----:B------:R-:W-:Y:S02]  /*1d90*/  IMNMX R8, RZ, R8, !PT ;  /* 0x00000008ff087217 */ /* 0x000fe40007800200 */
[----:B------:R-:W-:Y:S02]  /*1da0*/  SHF.R.U32.HI R210, RZ, 0x10, R233 ;  /* 0x00000010ffd27819 */ /* 0x000fe400000116e9 */
[----:B------:R-:W-:Y:S02]  /*1db0*/  ISETP.GT.AND P0, PT, R2, R8, PT ;  /* 0x000000080200720c */ /* 0x000fe40003f04270 */
[C---:B------:R-:W-:Y:S02]  /*1dc0*/  ISETP.NE.AND P1, PT, R210.reuse, RZ, PT ;  /* 0x000000ffd200720c */ /* 0x040fe40003f25270 */
[----:B------:R-:W-:Y:S02]  /*1dd0*/  LOP3.LUT R233, R233, 0xff, RZ, 0xc0, !PT ;  /* 0x000000ffe9e97812 */ /* 0x000fe400078ec0ff */
[----:B------:R-:W-:-:S07]  /*1de0*/  SEL R104, R210, c[0x0][0x338], P1 ;  /* 0x0000ce00d2687a07 */ /* 0x000fce0000800000 */
[----:B------:R-:W-:Y:S05]  /*1df0*/  @!P0 BRA `(.L_x_2043) ;  /* 0x000001b000008947 */ /* 0x000fea0003800000 */
[-C--:B------:R-:W-:Y:S02]  /*1e00*/  IABS R10, R104.reuse ;  /* 0x00000068000a7213 */ /* 0x080fe40000000000 */
[----:B------:R-:W-:Y:S02]  /*1e10*/  IADD3 R11, R104, -0x1, R2 ;  /* 0xffffffff680b7810 */ /* 0x000fe40007ffe002 */
[----:B------:R-:W1:Y:S01]  /*1e20*/  I2F.RP R12, R10 ;  /* 0x0000000a000c7306 */ /* 0x000e620000209400 */
[----:B------:R-:W-:Y:S02]  /*1e30*/  IABS R5, R104 ;  /* 0x0000006800057213 */ /* 0x000fe40000000000 */
[----:B------:R-:W-:-:S03]  /*1e40*/  IMAD.IADD R11, R11, 0x1, -R8 ;  /* 0x000000010b0b7824 */ /* 0x000fc600078e0a08 */
[----:B------:R-:W-:Y:S02]  /*1e50*/  IMAD.MOV R5, RZ, RZ, -R5 ;  /* 0x000000ffff057224 */ /* 0x000fe400078e0a05 */
[----:B------:R-:W-:Y:S02]  /*1e60*/  IABS R7, R11 ;  /* 0x0000000b00077213 */ /* 0x000fe40000000000 */
[----:B------:R-:W-:-:S04]  /*1e70*/  LOP3.LUT R11, R11, R104, RZ, 0x3c, !PT ;  /* 0x000000680b0b7212 */ /* 0x000fc800078e3cff */
        /* <DEDUP_REMOVED lines=16> */
[----:B------:R-:W-:-:S04]  /*1f80*/  IMAD.MOV.U32 R5, RZ, RZ, R9 ;  /* 0x000000ffff057224 */ /* 0x000fc800078e0009 */
[----:B------:R-:W-:Y:S01]  /*1f90*/  @!P1 IMAD.MOV R5, RZ, RZ, -R5 ;  /* 0x000000ffff059224 */ /* 0x000fe200078e0a05 */
[----:B------:R-:W-:Y:S02]  /*1fa0*/  @!P0 LOP3.LUT R5, RZ, R104, RZ, 0x33, !PT ;  /* 0x00000068ff058212 */ /* 0x000fe400078e33ff */
.L_x_2043:
[----:B------:R-:W-:Y:S05]  /*1fb0*/  BSYNC B0 ;  /* 0x0000000000007941 */ /* 0x000fea0003800000 */
.L_x_2042:
[----:B------:R-:W-:Y:S01]  /*1fc0*/  IMAD R8, R233, R5, R8 ;  /* 0x00000005e9087224 */ /* 0x000fe200078e0208 */
[----:B------:R-:W1:Y:S01]  /*1fd0*/  S2R R81, SR_TID.X ;  /* 0x0000000000517919 */ /* 0x000e620000002100 */
[----:B------:R-:W-:Y:S02]  /*1fe0*/  SHF.R.S32.HI R117, RZ, 0x1f, R116 ;  /* 0x0000001fff757819 */ /* 0x000fe40000011474 */
[----:B------:R-:W-:Y:S01]  /*1ff0*/  IMAD.IADD R5, R8, 0x1, R5 ;  /* 0x0000000108057824 */ /* 0x000fe200078e0205 */
[----:B------:R-:W-:Y:S01]  /*2000*/  IADD3 R65, R116, 0x40, RZ ;  /* 0x0000004074417810 */ /* 0x000fe20007ffe0ff */
[----:B------:R-:W-:-:S03]  /*2010*/  IMAD R8, R8, 0x60, -R4 ;  /* 0x0000006008087824 */ /* 0x000fc600078e0a04 */
[----:B------:R-:W-:Y:S02]  /*2020*/  IMNMX R5, R2, R5, PT ;  /* 0x0000000502057217 */ /* 0x000fe40003800200 */
[----:B------:R-:W-:-:S03]  /*2030*/  IMNMX R8, RZ, R8, !PT ;  /* 0x00000008ff087217 */ /* 0x000fc60007800200 */
[----:B------:R-:W-:-:S05]  /*2040*/  IMAD R5, R5, 0x60, -R4 ;  /* 0x0000006005057824 */ /* 0x000fca00078e0a04 */
[----:B------:R-:W-:-:S04]  /*2050*/  IMNMX R5, R5, R0, PT ;  /* 0x0000000005057217 */ /* 0x000fc80003800200 */
[----:B------:R-:W-:Y:S01]  /*2060*/  ISETP.GT.AND P0, PT, R5, R8, PT ;  /* 0x000000080500720c */ /* 0x000fe20003f04270 */
[----:B------:R-:W-:Y:S01]  /*2070*/  IMAD.WIDE.U32 R8, R8, -0x55555555, RZ ;  /* 0xaaaaaaab08087825 */ /* 0x000fe200078e00ff */
[----:B-1----:R-:W-:-:S04]  /*2080*/  SHF.R.S32.HI R80, RZ, 0x1f, R81 ;  /* 0x0000001fff507819 */ /* 0x002fc80000011451 */
[CC--:B------:R-:W-:Y:S02]  /*2090*/  LEA.HI R79, R80.reuse, R81.reuse, RZ, 0x3 ;  /* 0x00000051504f7211 */ /* 0x0c0fe400078f18ff */
[----:B------:R-:W-:Y:S02]  /*20a0*/  SHF.R.U32.HI R103, RZ, 0x6, R9 ;  /* 0x00000006ff677819 */ /* 0x000fe40000011609 */
[----:B------:R-:W-:Y:S02]  /*20b0*/  LOP3.LUT R66, R79, 0xfffffff8, RZ, 0xc0, !PT ;  /* 0xfffffff84f427812 */ /* 0x000fe400078ec0ff */
[----:B------:R-:W-:Y:S01]  /*20c0*/  SHF.R.S32.HI R79, RZ, 0x3, R79 ;  /* 0x00000003ff4f7819 */ /* 0x000fe2000001144f */
[----:B------:R-:W-:Y:S01]  /*20d0*/  IMAD.MOV.U32 R4, RZ, RZ, R103 ;  /* 0x000000ffff047224 */ /* 0x000fe200078e0067 */
[----:B------:R-:W-:Y:S01]  /*20e0*/  @P0 IADD3 R5, R5, 0x5f, RZ ;  /* 0x0000005f05050810 */ /* 0x000fe20007ffe0ff */
[----:B------:R-:W-:Y:S01]  /*20f0*/  IMAD.IADD R66, R81, 0x1, -R66 ;  /* 0x0000000151427824 */ /* 0x000fe200078e0a42 */
[----:B------:R-:W-:Y:S01]  /*2100*/  LEA.HI R70, R80, R81, RZ, 0x6 ;  /* 0x0000005150467211 */ /* 0x000fe200078f30ff */
[C---:B------:R-:W-:Y:S01]  /*2110*/  IMAD.SHL.U32 R78, R79.reuse, 0x40, RZ ;  /* 0x000000404f4e7824 */ /* 0x040fe200078e00ff */
[----:B------:R-:W-:Y:S01]  /*2120*/  IADD3 R76, R79, 0x20, RZ ;  /* 0x000000204f4c7810 */ /* 0x000fe20007ffe0ff */
[----:B------:R-:W-:Y:S01]  /*2130*/  @P0 IMAD.HI R5, R5, 0x2aaaaaab, RZ ;  /* 0x2aaaaaab05050827 */ /* 0x000fe200078e02ff */
[----:B------:R-:W-:-:S02]  /*2140*/  IADD3 R73, R79, 0x40, RZ ;  /* 0x000000404f497810 */ /* 0x000fc40007ffe0ff */
[----:B------:R-:W-:Y:S01]  /*2150*/  LOP3.LUT R78, R78, 0x1c0, RZ, 0xc0, !PT ;  /* 0x000001c04e4e7812 */ /* 0x000fe200078ec0ff */
[----:B------:R-:W-:Y:S01]  /*2160*/  IMAD.SHL.U32 R70, R70, 0x8, RZ ;  /* 0x0000000846467824 */ /* 0x000fe200078e00ff */
[----:B------:R-:W-:Y:S01]  /*2170*/  @P0 SHF.R.U32.HI R2, RZ, 0x1f, R5 ;  /* 0x0000001fff020819 */ /* 0x000fe20000011605 */
[----:B------:R-:W-:Y:S01]  /*2180*/  IMAD.SHL.U32 R75, R76, 0x40, RZ ;  /* 0x000000404c4b7824 */ /* 0x000fe200078e00ff */
[----:B------:R-:W-:Y:S01]  /*2190*/  SHF.R.S32.HI R69, RZ, 0x1f, R76 ;  /* 0x0000001fff457819 */ /* 0x000fe2000001144c */
[----:B------:R-:W-:Y:S01]  /*21a0*/  IMAD.SHL.U32 R72, R73, 0x40, RZ ;  /* 0x0000004049487824 */ /* 0x000fe200078e00ff */
[----:B------:R-:W-:Y:S01]  /*21b0*/  @P0 LEA.HI.SX32 R4, R5, R2, 0x1c ;  /* 0x0000000205040211 */ /* 0x000fe200078fe2ff */
[----:B------:R-:W-:Y:S01]  /*21c0*/  IMAD.SHL.U32 R12, R66, 0x4, RZ ;  /* 0x00000004420c7824 */ /* 0x000fe200078e00ff */
[----:B------:R-:W-:Y:S02]  /*21d0*/  SHF.R.S32.HI R68, RZ, 0x1f, R73 ;  /* 0x0000001fff447819 */ /* 0x000fe40000011449 */
[----:B------:R-:W-:-:S02]  /*21e0*/  ISETP.GT.AND P0, PT, R4, R103, PT ;  /* 0x000000670400720c */ /* 0x000fc40003f04270 */
[----:B------:R-:W-:Y:S02]  /*21f0*/  SHF.R.U32.HI R77, RZ, 0x3, R78 ;  /* 0x00000003ff4d7819 */ /* 0x000fe4000001164e */
[----:B------:R-:W-:Y:S02]  /*2200*/  LOP3.LUT R234, R78, 0x38, R116, 0xf8, !PT ;  /* 0x000000384eea7812 */ /* 0x000fe400078ef874 */
[----:B------:R-:W-:Y:S02]  /*2210*/  LEA.HI R69, R69, R76, RZ, 0x3 ;  /* 0x0000004c45457211 */ /* 0x000fe400078f18ff */
[----:B------:R-:W-:Y:S02]  /*2220*/  LEA.HI R68, R68, R73, RZ, 0x3 ;  /* 0x0000004944447211 */ /* 0x000fe400078f18ff */
[----:B------:R-:W-:Y:S01]  /*2230*/  LOP3.LUT R70, R70, 0xfffffe00, RZ, 0xc0, !PT ;  /* 0xfffffe0046467812 */ /* 0x000fe200078ec0ff */
[----:B------:R-:W-:Y:S01]  /*2240*/  IMAD.SHL.U32 R69, R69, 0x40, RZ ;  /* 0x0000004045457824 */ /* 0x000fe200078e00ff */
[----:B------:R-:W-:Y:S01]  /*2250*/  LOP3.LUT R234, R234, R77, RZ, 0x3c, !PT ;  /* 0x0000004deaea7212 */ /* 0x000fe200078e3cff */
[----:B------:R-:W-:Y:S01]  /*2260*/  IMAD.SHL.U32 R68, R68, 0x40, RZ ;  /* 0x0000004044447824 */ /* 0x000fe200078e00ff */
[----:B------:R-:W-:-:S02]  /*2270*/  LOP3.LUT R75, R75, 0x1c0, RZ, 0xc0, !PT ;  /* 0x000001c04b4b7812 */ /* 0x000fc400078ec0ff */
[----:B------:R-:W-:Y:S01]  /*2280*/  LOP3.LUT R72, R72, 0x1c0, RZ, 0xc0, !PT ;  /* 0x000001c048487812 */ /* 0x000fe200078ec0ff */
[----:B------:R-:W-:Y:S01]  /*2290*/  IMAD.IADD R234, R70, 0x1, R234 ;  /* 0x0000000146ea7824 */ /* 0x000fe200078e02ea */
[----:B------:R-:W-:Y:S02]  /*22a0*/  SHF.R.S32.HI R83, RZ, 0x1f, R79 ;  /* 0x0000001fff537819 */ /* 0x000fe4000001144f */
[----:B------:R-:W-:Y:S01]  /*22b0*/  SHF.R.S32.HI R13, RZ, 0x1f, R12 ;  /* 0x0000001fff0d7819 */ /* 0x000fe2000001140c */
[----:B------:R-:W-:Y:S01]  /*22c0*/  IMAD.SHL.U32 R234, R234, 0x2, RZ ;  /* 0x00000002eaea7824 */ /* 0x000fe200078e00ff */
[----:B------:R-:W-:Y:S02]  /*22d0*/  IADD3 R10, R12, 0x20, RZ ;  /* 0x000000200c0a7810 */ /* 0x000fe40007ffe0ff */
[----:B------:R-:W-:Y:S02]  /*22e0*/  SHF.R.U32.HI R74, RZ, 0x3, R75 ;  /* 0x00000003ff4a7819 */ /* 0x000fe4000001164b */
[----:B------:R-:W-:-:S02]  /*22f0*/  SHF.R.U32.HI R71, RZ, 0x3, R72 ;  /* 0x00000003ff477819 */ /* 0x000fc40000011648 */
[----:B------:R-:W-:Y:S02]  /*2300*/  LOP3.LUT R69, R69, 0xfffffe00, RZ, 0xc0, !PT ;  /* 0xfffffe0045457812 */ /* 0x000fe400078ec0ff */
[----:B------:R-:W-:Y:S01]  /*2310*/  LOP3.LUT R68, R68, 0xfffffe00, RZ, 0xc0, !PT ;  /* 0xfffffe0044447812 */ /* 0x000fe200078ec0ff */
[----:B------:R-:W-:Y:S05]  /*2320*/  @!P0 BRA `(.L_x_2044) ;  /* 0x0000528000008947 */ /* 0x000fea0003800000 */
[----:B------:R-:W-:Y:S01]  /*2330*/  IADD3 R97, P0, R79, R96, RZ ;  /* 0x000000604f617210 */ /* 0x000fe20007f1e0ff */
[----:B------:R-:W-:Y:S01]  /*2340*/  IMAD.MOV.U32 R160, RZ, RZ, 0x60 ;  /* 0x00000060ffa07424 */ /* 0x000fe200078e00ff */
[----:B------:R-:W-:Y:S02]  /*2350*/  IADD3 R34, R4, -0x1, RZ ;  /* 0xffffffff04227810 */ /* 0x000fe40007ffe0ff */
[----:B------:R-:W-:Y:S01]  /*2360*/  LEA.HI.X.SX32 R96, R96, R83, 0x1, P0 ;  /* 0x0000005360607211 */ /* 0x000fe200000f0eff */
[----:B------:R-:W-:Y:S01]  /*2370*/  IMAD.WIDE.U32 R8, R97, c[0x0][0x238], R116 ;  /* 0x00008e0061087a25 */ /* 0x000fe200078e0074 */
[----:B------:R-:W-:Y:S02]  /*2380*/  IADD3 R95, -R79, R0, RZ ;  /* 0x000000004f5f7210 */ /* 0x000fe40007ffe1ff */
[----:B------:R-:W-:Y:S01]  /*2390*/  SEL R144, R211, RZ, !P3 ;  /* 0x000000ffd3907207 */ /* 0x000fe20005800000 */
[----:B------:R-:W-:Y:S01]  /*23a0*/  IMAD R2, R96, c[0x0][0x238], RZ ;  /* 0x00008e0060027a24 */ /* 0x000fe200078e02ff */
[----:B------:R-:W-:Y:S01]  /*23b0*/  SHF.R.S32.HI R7, RZ, 0x1f, R34 ;  /* 0x0000001fff077819 */ /* 0x000fe20000011422 */
[----:B------:R-:W-:Y:S01]  /*23c0*/  IMAD R5, R34, -0x60, R95 ;  /* 0xffffffa022057824 */ /* 0x000fe200078e025f */
[----:B------:R-:W-:Y:S01]  /*23d0*/  ISETP.GE.AND P2, PT, R116, c[0x0][0x1d4], PT ;  /* 0x0000750074007a0c */ /* 0x000fe20003f46270 */
[----:B------:R-:W-:Y:S01]  /*23e0*/  IMAD R2, R97, c[0x0][0x23c], R2 ;  /* 0x00008f0061027a24 */ /* 0x000fe200078e0202 */
[----:B------:R-:W-:Y:S01]  /*23f0*/  ISETP.GE.AND P6, PT, R65, c[0x0][0x1d4], PT ;  /* 0x0000750041007a0c */ /* 0x000fe20003fc6270 */
[C---:B------:R-:W-:Y:S01]  /*2400*/  IMAD R106, R160.reuse, c[0x0][0x23c], RZ ;  /* 0x00008f00a06a7a24 */ /* 0x040fe200078e02ff */
[----:B------:R-:W-:Y:S01]  /*2410*/  ISETP.GE.AND P0, PT, R5, 0x1, PT ;  /* 0x000000010500780c */ /* 0x000fe20003f06270 */
[----:B------:R-:W-:Y:S01]  /*2420*/  IMAD.WIDE.U32 R172, R160, c[0x0][0x238], RZ ;  /* 0x00008e00a0ac7a25 */ /* 0x000fe200078e00ff */
[----:B------:R-:W-:-:S02]  /*2430*/  IADD3 R9, R9, R2, RZ ;  /* 0x0000000209097210 */ /* 0x000fc40007ffe0ff */
[----:B------:R-:W-:Y:S01]  /*2440*/  SHF.R.S32.HI R2, RZ, 0x1f, R211 ;  /* 0x0000001fff027819 */ /* 0x000fe200000114d3 */
[----:B------:R-:W-:Y:S01]  /*2450*/  IMAD.IADD R106, R173, 0x1, R106 ;  /* 0x00000001ad6a7824 */ /* 0x000fe200078e026a */
[----:B------:R-:W-:Y:S01]  /*2460*/  MOV R124, 0x5 ;  /* 0x00000005007c7802 */ /* 0x000fe20000000f00 */
[C---:B------:R-:W-:Y:S01]  /*2470*/  IMAD.WIDE.U32 R146, R227.reuse, c[0x0][0x240], R8 ;  /* 0x00009000e3927a25 */ /* 0x040fe200078e0008 */
[----:B------:R-:W-:Y:S02]  /*2480*/  SEL R92, R2, RZ, !P3 ;  /* 0x000000ff025c7207 */ /* 0x000fe40005800000 */
[----:B------:R-:W-:Y:S01]  /*2490*/  IADD3 R91, R6, R84, RZ ;  /* 0x00000054065b7210 */ /* 0x000fe20007ffe0ff */
[----:B------:R-:W-:Y:S02]  /*24a0*/  IMAD R147, R227, c[0x0][0x244], R147 ;  /* 0x00009100e3937a24 */ /* 0x000fe400078e0293 */
[C---:B------:R-:W-:Y:S02]  /*24b0*/  IMAD R150, R83.reuse, c[0x0][0x280], RZ ;  /* 0x0000a00053967a24 */ /* 0x040fe400078e02ff */
[----:B------:R-:W-:Y:S01]  /*24c0*/  IMAD R148, R83, c[0x0][0x290], RZ ;  /* 0x0000a40053947a24 */ /* 0x000fe200078e02ff */
[----:B-----5:R-:W-:Y:S01]  /*24d0*/  SHF.R.S32.HI R98, RZ, 0x1f, R67 ;  /* 0x0000001fff627819 */ /* 0x020fe20000011443 */
[----:B------:R-:W-:-:S02]  /*24e0*/  IMAD R168, R92, c[0x0][0x248], RZ ;  /* 0x000092005ca87a24 */ /* 0x000fc400078e02ff */
[----:B------:R-:W-:-:S04]  /*24f0*/  IMAD.WIDE.U32 R154, R79, c[0x0][0x280], R12 ;  /* 0x0000a0004f9a7a25 */ /* 0x000fc800078e000c */
[----:B------:R-:W-:-:S04]  /*2500*/  IMAD.WIDE.U32 R152, R79, c[0x0][0x290], R12 ;  /* 0x0000a4004f987a25 */ /* 0x000fc800078e000c */
[----:B------:R-:W-:Y:S01]  /*2510*/  IMAD R113, R83, c[0x0][0x1e0], RZ ;  /* 0x0000780053717a24 */ /* 0x000fe200078e02ff */
[----:B------:R-:W-:Y:S01]  /*2520*/  MOV R120, c[0x0][0x290] ;  /* 0x0000a40000787a02 */ /* 0x000fe20000000f00 */
[C---:B------:R-:W-:Y:S01]  /*2530*/  IMAD R168, R144.reuse, c[0x0][0x24c], R168 ;  /* 0x0000930090a87a24 */ /* 0x040fe200078e02a8 */
[----:B------:R-:W-:Y:S01]  /*2540*/  MOV R105, c[0x0][0x27c] ;  /* 0x00009f0000697a02 */ /* 0x000fe20000000f00 */
[----:B------:R-:W-:Y:S01]  /*2550*/  IMAD.WIDE.U32 R146, R144, c[0x0][0x248], R146 ;  /* 0x0000920090927a25 */ /* 0x000fe200078e0092 */
[----:B------:R-:W-:-:S03]  /*2560*/  P2R R140, PR, RZ, 0x4 ;  /* 0x00000004ff8c7803 */ /* 0x000fc60000000000 */
[----:B------:R-:W-:Y:S01]  /*2570*/  IMAD R4, R106, R34, RZ ;  /* 0x000000226a047224 */ /* 0x000fe200078e02ff */
[----:B------:R-:W-:Y:S01]  /*2580*/  IADD3 R169, R147, R168, RZ ;  /* 0x000000a893a97210 */ /* 0x000fe20007ffe0ff */
[----:B------:R-:W-:Y:S02]  /*2590*/  IMAD.MOV.U32 R168, RZ, RZ, R146 ;  /* 0x000000ffffa87224 */ /* 0x000fe400078e0092 */
[-C--:B------:R-:W-:Y:S02]  /*25a0*/  IMAD R4, R7, R172.reuse, R4 ;  /* 0x000000ac07047224 */ /* 0x080fe400078e0204 */
[----:B------:R-:W-:-:S04]  /*25b0*/  IMAD.WIDE.U32 R14, R34, R172, R168 ;  /* 0x000000ac220e7225 */ /* 0x000fc800078e00a8 */
[----:B------:R-:W-:Y:S01]  /*25c0*/  IMAD.MOV.U32 R7, RZ, RZ, c[0x0][0x238] ;  /* 0x00008e00ff077624 */ /* 0x000fe200078e00ff */
[----:B------:R-:W-:Y:S02]  /*25d0*/  IADD3 R4, R15, R4, RZ ;  /* 0x000000040f047210 */ /* 0x000fe40007ffe0ff */
[C---:B------:R-:W-:Y:S01]  /*25e0*/  @P0 LEA R8, P1, R14.reuse, c[0x0][0x220], 0x1 ;  /* 0x000088000e080a11 */ /* 0x040fe200078208ff */
[C---:B------:R-:W-:Y:S01]  /*25f0*/  IMAD.SHL.U32 R112, R7.reuse, 0x20, RZ ;  /* 0x0000002007707824 */ /* 0x040fe200078e00ff */
[----:B------:R-:W-:Y:S02]  /*2600*/  SHF.L.U64.HI R111, R7, R124, c[0x0][0x23c] ;  /* 0x00008f00076f7619 */ /* 0x000fe4000001027c */
        /* <DEDUP_REMOVED lines=11> */
[----:B------:R-:W-:-:S03]  /*26c0*/  ISETP.GT.AND P0, PT, R5, 0x40, PT ;  /* 0x000000400500780c */ /* 0x000fc60003f04270 */
[----:B------:R1:W-:Y:S04]  /*26d0*/  @P1 LDGSTS.E.BYPASS.LTC128B.128 [R219+0x9100], [R16.64], !P2 ;  /* 0x0910000010db1fae */ /* 0x0003e8000d101d48 */
[----:B------:R1:W-:Y:S06]  /*26e0*/  @P1 LDGSTS.E.BYPASS.LTC128B.128 [R219+0xc100], [R16.64+0x80], !P6 ;  /* 0x0c10008010db1fae */ /* 0x0003ec000f101d48 */
[----:B------:R-:W-:Y:S01]  /*26f0*/  @P0 IMAD.MOV.U32 R8, RZ, RZ, c[0x0][0x23c] ;  /* 0x00008f00ff080624 */ /* 0x000fe200078e00ff */
[----:B------:R-:W-:-:S04]  /*2700*/  @P0 LEA R5, P1, R7, R14, 0x6 ;  /* 0x0000000e07050211 */ /* 0x000fc800078230ff */
[----:B------:R-:W-:Y:S02]  /*2710*/  @P0 LEA.HI.X R8, R7, R4, R8, 0x6, P1 ;  /* 0x0000000407080211 */ /* 0x000fe400008f3408 */
[----:B------:R-:W-:-:S04]  /*2720*/  @P0 LEA R4, P1, R5, c[0x0][0x220], 0x1 ;  /* 0x0000880005040a11 */ /* 0x000fc800078208ff */
[----:B------:R-:W-:Y:S02]  /*2730*/  @P0 LEA.HI.X R5, R5, c[0x0][0x224], R8, 0x1, P1 ;  /* 0x0000890005050a11 */ /* 0x000fe400008f0c08 */
[----:B------:R-:W-:Y:S02]  /*2740*/  ISETP.NE.U32.AND P1, PT, RZ, c[0x0][0x340], PT ;  /* 0x0000d000ff007a0c */ /* 0x000fe40003f25070 */
[----:B------:R-:W-:Y:S01]  /*2750*/  SHF.R.S32.HI R90, RZ, 0x1f, R91 ;  /* 0x0000001fff5a7819 */ /* 0x000fe2000001145b */
[C---:B------:R-:W-:Y:S01]  /*2760*/  IMAD R150, R79.reuse, c[0x0][0x284], R150 ;  /* 0x0000a1004f967a24 */ /* 0x040fe200078e0296 */
[----:B------:R-:W-:Y:S01]  /*2770*/  ISETP.NE.AND.EX P1, PT, RZ, c[0x0][0x344], PT, P1 ;  /* 0x0000d100ff007a0c */ /* 0x000fe20003f25310 */
[----:B------:R-:W-:Y:S01]  /*2780*/  IMAD R148, R79, c[0x0][0x294], R148 ;  /* 0x0000a5004f947a24 */ /* 0x000fe200078e0294 */
[----:B------:R2:W-:Y:S11]  /*2790*/  @P0 LDGSTS.E.BYPASS.LTC128B.128 [R219+0xa100], [R4.64], !P2 ;  /* 0x0a10000004db0fae */ /* 0x0005f6000d101d48 */
[----:B------:R-:W-:-:S04]  /*27a0*/  @P1 IMAD.WIDE R8, R211, R3, c[0x0][0x340] ;  /* 0x0000d000d3081625 */ /* 0x000fc800078e0203 */
[----:B------:R-:W-:Y:S01]  /*27b0*/  IMAD R6, R90, c[0x0][0x1e0], RZ ;  /* 0x000078005a067a24 */ /* 0x000fe200078e02ff */
[----:B------:R3:W4:Y:S01]  /*27c0*/  @P1 LDG.E R3, [R8.64] ;  /* 0x0000000808031981 */ /* 0x000722000c1e1900 */
[----:B------:R-:W-:Y:S01]  /*27d0*/  IMAD.WIDE.U32 R14, R79, c[0x0][0x280], R116 ;  /* 0x0000a0004f0e7a25 */ /* 0x000fe200078e0074 */
[----:B------:R-:W-:Y:S02]  /*27e0*/  IADD3 R155, R155, R150, RZ ;  /* 0x000000969b9b7210 */ /* 0x000fe40007ffe0ff */
[----:B------:R2:W-:Y:S01]  /*27f0*/  @P0 LDGSTS.E.BYPASS.LTC128B.128 [R219+0xd100], [R4.64+0x80], !P6 ;  /* 0x0d10008004db0fae */ /* 0x0005e2000f101d48 */
[----:B------:R-:W-:Y:S01]  /*2800*/  IMAD R6, R91, c[0x0][0x1e4], R6 ;  /* 0x000079005b067a24 */ /* 0x000fe200078e0206 */
[----:B------:R-:W-:Y:S01]  /*2810*/  IADD3 R151, R150, R15, RZ ;  /* 0x0000000f96977210 */ /* 0x000fe20007ffe0ff */
[----:B------:R-:W-:Y:S01]  /*2820*/  IMAD.IADD R153, R153, 0x1, R148 ;  /* 0x0000000199997824 */ /* 0x000fe200078e0294 */
[----:B------:R-:W0:Y:S01]  /*2830*/  LDGDEPBAR ;  /* 0x00000000000079af */ /* 0x000e220000000000 */
[C---:B------:R-:W-:Y:S01]  /*2840*/  IMAD R99, R98.reuse, c[0x0][0x280], RZ ;  /* 0x0000a00062637a24 */ /* 0x040fe200078e02ff */
[----:B------:R-:W-:Y:S01]  /*2850*/  WARPSYNC 0xffffffff ;  /* 0xffffffff00007948 */ /* 0x000fe20003800000 */
[----:B------:R-:W-:Y:S01]  /*2860*/  IMAD R98, R98, c[0x0][0x290], RZ ;  /* 0x0000a40062627a24 */ /* 0x000fe200078e02ff */
[C---:B------:R-:W-:Y:S01]  /*2870*/  SHF.L.U64.HI R109, R120.reuse, R124, c[0x0][0x294] ;  /* 0x0000a500786d7619 */ /* 0x040fe2000001027c */
[----:B------:R-:W-:Y:S01]  /*2880*/  IMAD.WIDE.U32 R170, R79, c[0x0][0x1e0], RZ ;  /* 0x000078004faa7a25 */ /* 0x000fe200078e00ff */
[----:B------:R-:W-:-:S03]  /*2890*/  SHF.L.U32 R110, R120, 0x5, RZ ;  /* 0x00000005786e7819 */ /* 0x000fc600000006ff */
[----:B------:R-:W-:Y:S02]  /*28a0*/  IMAD R113, R79, c[0x0][0x1e4], R113 ;  /* 0x000079004f717a24 */ /* 0x000fe400078e0271 */
[----:B------:R-:W-:Y:S02]  /*28b0*/  IMAD.MOV.U32 R150, RZ, RZ, R14 ;  /* 0x000000ffff967224 */ /* 0x000fe400078e000e */
[C---:B------:R-:W-:Y:S02]  /*28c0*/  IMAD R99, R67.reuse, c[0x0][0x284], R99 ;  /* 0x0000a10043637a24 */ /* 0x040fe400078e0263 */
[----:B------:R-:W-:Y:S02]  /*28d0*/  IMAD R98, R67, c[0x0][0x294], R98 ;  /* 0x0000a50043627a24 */ /* 0x000fe400078e0262 */
[----:B---3--:R-:W-:-:S04]  /*28e0*/  IMAD.WIDE.U32 R8, R91, c[0x0][0x1e0], RZ ;  /* 0x000078005b087a25 */ /* 0x008fc800078e00ff */
[----:B------:R-:W-:Y:S01]  /*28f0*/  IMAD.IADD R7, R9, 0x1, R6 ;  /* 0x0000000109077824 */ /* 0x000fe200078e0206 */
[----:B------:R-:W-:Y:S01]  /*2900*/  MOV R6, R8 ;  /* 0x0000000800067202 */ /* 0x000fe20000000f00 */
[----:B------:R-:W-:Y:S01]  /*2910*/  IMAD.WIDE.U32 R8, R79, c[0x0][0x290], R116 ;  /* 0x0000a4004f087a25 */ /* 0x000fe200078e0074 */
[----:B--2---:R-:W-:-:S03]  /*2920*/  SHF.L.U32 R4, R105, 0x1, RZ ;  /* 0x0000000169047819 */ /* 0x004fc600000006ff */
[C---:B------:R-:W-:Y:S01]  /*2930*/  IMAD.WIDE.U32 R6, R227.reuse, c[0x0][0x1e8], R6 ;  /* 0x00007a00e3067a25 */ /* 0x040fe200078e0006 */
[----:B------:R-:W-:Y:S02]  /*2940*/  IADD3 R149, R148, R9, RZ ;  /* 0x0000000994957210 */ /* 0x000fe40007ffe0ff */
[----:B------:R-:W-:Y:S01]  /*2950*/  MOV R148, R8 ;  /* 0x0000000800947202 */ /* 0x000fe20000000f00 */
[----:B------:R-:W-:Y:S01]  /*2960*/  IMAD R157, R227, c[0x0][0x1ec], R7 ;  /* 0x00007b00e39d7a24 */ /* 0x000fe200078e0207 */
[----:B------:R-:W-:Y:S01]  /*2970*/  MOV R156, R6 ;  /* 0x00000006009c7202 */ /* 0x000fe20000000f00 */
[----:B------:R-:W-:-:S04]  /*2980*/  IMAD.WIDE.U32 R154, R67, c[0x0][0x280], R154 ;  /* 0x0000a000439a7a25 */ /* 0x000fc800078e009a */
[----:B------:R-:W-:Y:S01]  /*2990*/  IMAD.WIDE.U32 R152, R67, c[0x0][0x290], R152 ;  /* 0x0000a40043987a25 */ /* 0x000fe200078e0098 */
[----:B------:R-:W-:-:S03]  /*29a0*/  IADD3 R101, R155, R99, RZ ;  /* 0x000000639b657210 */ /* 0x000fc60007ffe0ff */
[----:B------:R-:W-:Y:S01]  /*29b0*/  IMAD.MOV.U32 R118, RZ, RZ, c[0x0][0x280] ;  /* 0x0000a000ff767624 */ /* 0x000fe200078e00ff */
[----:B------:R-:W-:Y:S01]  /*29c0*/  IADD3 R100, R153, R98, RZ ;  /* 0x0000006299647210 */ /* 0x000fe20007ffe0ff */
[----:B------:R-:W-:Y:S02]  /*29d0*/  IMAD.IADD R113, R171, 0x1, R113 ;  /* 0x00000001ab717824 */ /* 0x000fe400078e0271 */
[----:B------:R-:W-:Y:S01]  /*29e0*/  IMAD.WIDE.U32 R148, R67, c[0x0][0x290], R148 ;  /* 0x0000a40043947a25 */ /* 0x000fe200078e0094 */
[----:B------:R-:W-:-:S03]  /*29f0*/  SHF.L.U64.HI R107, R118, R124, c[0x0][0x284] ;  /* 0x0000a100766b7619 */ /* 0x000fc6000001027c */
[----:B------:R-:W-:Y:S01]  /*2a00*/  IMAD.WIDE.U32 R150, R67, c[0x0][0x280], R150 ;  /* 0x0000a00043967a25 */ /* 0x000fe200078e0096 */
[----:B------:R-:W-:-:S03]  /*2a10*/  IADD3 R98, R98, R149, RZ ;  /* 0x0000009562627210 */ /* 0x000fc60007ffe0ff */
[----:B------:R-:W-:Y:S02]  /*2a20*/  IMAD.SHL.U32 R108, R118, 0x20, RZ ;  /* 0x00000020766c7824 */ /* 0x000fe400078e00ff */
[----:B------:R-:W-:Y:S01]  /*2a30*/  IMAD.IADD R99, R99, 0x1, R151 ;  /* 0x0000000163637824 */ /* 0x000fe200078e0297 */
[--C-:B----4-:R-:W-:Y:S01]  /*2a40*/  @P1 SHF.R.S32.HI R7, RZ, 0x1f, R3.reuse ;  /* 0x0000001fff071819 */ /* 0x110fe20000011403 */
[----:B------:R-:W-:Y:S01]  /*2a50*/  @P1 IMAD.MOV.U32 R6, RZ, RZ, R3 ;  /* 0x000000ffff061224 */ /* 0x000fe200078e0003 */
[----:B------:R-:W-:Y:S02]  /*2a60*/  @!P1 MOV R7, R2 ;  /* 0x0000000200079202 */ /* 0x000fe40000000f00 */
[----:B------:R-:W-:Y:S02]  /*2a70*/  @!P1 MOV R6, R211 ;  /* 0x000000d300069202 */ /* 0x000fe40000000f00 */
[----:B------:R-:W-:Y:S02]  /*2a80*/  SEL R89, R7, RZ, !P4 ;  /* 0x000000ff07597207 */ /* 0x000fe40006000000 */
[----:B------:R-:W-:-:S03]  /*2a90*/  SEL R142, R6, RZ, !P4 ;  /* 0x000000ff068e7207 */ /* 0x000fc60006000000 */
[----:B------:R-:W-:Y:S02]  /*2aa0*/  IMAD R102, R89, c[0x0][0x1f0], RZ ;  /* 0x00007c0059667a24 */ /* 0x000fe400078e02ff */
[----:B------:R-:W-:-:S04]  /*2ab0*/  IMAD.WIDE.U32 R156, R142, c[0x0][0x1f0], R156 ;  /* 0x00007c008e9c7a25 */ /* 0x000fc800078e009c */
[----:B------:R-:W-:Y:S01]  /*2ac0*/  IMAD R102, R142, c[0x0][0x1f4], R102 ;  /* 0x00007d008e667a24 */ /* 0x000fe200078e0266 */
[----:B------:R-:W-:-:S04]  /*2ad0*/  IADD3 R94, P1, P0, R156, R170, R116 ;  /* 0x000000aa9c5e7210 */ /* 0x000fc8000783e074 */
[----:B------:R-:W-:-:S04]  /*2ae0*/  IADD3 R102, R157, R102, RZ ;  /* 0x000000669d667210 */ /* 0x000fc80007ffe0ff */
[----:B------:R-:W-:Y:S02]  /*2af0*/  IADD3.X R93, R102, R113, R117, P1, P0 ;  /* 0x00000071665d7210 */ /* 0x000fe40000fe0475 */
[----:B-1----:R-:W-:Y:S01]  /*2b00*/  ISETP.GE.AND P0, PT, R116, c[0x0][0x27c], PT ;  /* 0x00009f0074007a0c */ /* 0x002fe20003f06270 */
[----:B------:R-:W-:Y:S01]  /*2b10*/  BAR.SYNC.DEFER_BLOCKING 0x0 ;  /* 0x0000000000007b1d */ /* 0x000fe20000010000 */
[C---:B------:R-:W-:Y:S01]  /*2b20*/  IMAD.WIDE.U32 R6, R227.reuse, c[0x0][0x260], R116 ;  /* 0x00009800e3067a25 */ /* 0x040fe200078e0074 */
[----:B------:R-:W-:Y:S02]  /*2b30*/  SHF.R.S32.HI R122, RZ, 0x1f, R76 ;  /* 0x0000001fff7a7819 */ /* 0x000fe4000001144c */
[----:B------:R-:W-:Y:S01]  /*2b40*/  SEL R2, RZ, c[0x0][0x27c], !P0 ;  /* 0x00009f00ff027a07 */ /* 0x000fe20004000000 */
[----:B------:R-:W-:Y:S01]  /*2b50*/  IMAD R92, R92, c[0x0][0x268], RZ ;  /* 0x00009a005c5c7a24 */ /* 0x000fe200078e02ff */
[----:B------:R-:W-:Y:S01]  /*2b60*/  SHF.R.S32.HI R123, RZ, 0x1f, R73 ;  /* 0x0000001fff7b7819 */ /* 0x000fe20000011449 */
[C---:B------:R-:W-:Y:S01]  /*2b70*/  IMAD R7, R227.reuse, c[0x0][0x264], R7 ;  /* 0x00009900e3077a24 */ /* 0x040fe200078e0207 */
[----:B------:R-:W-:Y:S01]  /*2b80*/  ULDC.U8 UR4, c[0x0][0x298] ;  /* 0x0000a60000047ab9 */ /* 0x000fe20000000000 */
[----:B------:R-:W-:Y:S01]  /*2b90*/  IMAD.IADD R2, R116, 0x1, R2 ;  /* 0x0000000174027824 */ /* 0x000fe200078e0202 */
[----:B------:R-:W-:Y:S01]  /*2ba0*/  MOV R114, 0x6 ;  /* 0x0000000600727802 */ /* 0x000fe20000000f00 */
[----:B------:R-:W-:Y:S01]  /*2bb0*/  IMAD.WIDE.U32 R8, R227, c[0x0][0x210], R116 ;  /* 0x00008400e3087a25 */ /* 0x000fe200078e0074 */
[----:B------:R-:W-:-:S02]  /*2bc0*/  @P0 IADD3 R4, -R4, c[0x0][0x1d4], RZ ;  /* 0x0000750004040a10 */ /* 0x000fc40007ffe1ff */
[----:B------:R-:W-:Y:S01]  /*2bd0*/  SHF.R.S32.HI R138, RZ, 0x1f, R2 ;  /* 0x0000001fff8a7819 */ /* 0x000fe20000011402 */
[C---:B------:R-:W-:Y:S01]  /*2be0*/  IMAD R92, R144.reuse, c[0x0][0x26c], R92 ;  /* 0x00009b00905c7a24 */ /* 0x040fe200078e025c */
[----:B------:R-:W-:Y:S01]  /*2bf0*/  SHF.R.S32.HI R3, RZ, 0x1f, R4 ;  /* 0x0000001fff037819 */ /* 0x000fe20000011404 */
[----:B------:R-:W-:Y:S01]  /*2c00*/  IMAD.WIDE.U32 R144, R144, c[0x0][0x268], R6 ;  /* 0x00009a0090907a25 */ /* 0x000fe200078e0006 */
[C---:B------:R-:W-:Y:S02]  /*2c10*/  LEA.HI R5, R138.reuse, R2, RZ, 0x6 ;  /* 0x000000028a057211 */ /* 0x040fe400078f30ff */
[----:B------:R-:W-:Y:S01]  /*2c20*/  LEA.HI R3, R3, R4, RZ, 0x4 ;  /* 0x0000000403037211 */ /* 0x000fe200078f20ff */
[----:B------:R-:W-:Y:S01]  /*2c30*/  IMAD R89, R89, c[0x0][0x218], RZ ;  /* 0x0000860059597a24 */ /* 0x000fe200078e02ff */
[----:B------:R-:W-:Y:S01]  /*2c40*/  LEA.HI R138, R138, R2, RZ, 0x3 ;  /* 0x000000028a8a7211 */ /* 0x000fe200078f18ff */
[----:B------:R-:W-:Y:S01]  /*2c50*/  IMAD R9, R227, c[0x0][0x214], R9 ;  /* 0x00008500e3097a24 */ /* 0x000fe200078e0209 */
[----:B------:R-:W-:Y:S01]  /*2c60*/  SHF.R.S32.HI R3, RZ, 0x4, R3 ;  /* 0x00000004ff037819 */ /* 0x000fe20000011403 */
[----:B------:R-:W-:Y:S01]  /*2c70*/  IMAD R122, R122, c[0x0][0x1e0], RZ ;  /* 0x000078007a7a7a24 */ /* 0x000fe200078e02ff */
[----:B------:R-:W-:Y:S01]  /*2c80*/  SHF.R.S32.HI R5, RZ, 0x6, R5 ;  /* 0x00000006ff057819 */ /* 0x000fe20000011405 */
[----:B------:R-:W-:Y:S01]  /*2c90*/  IMAD.MOV.U32 R125, RZ, RZ, c[0x0][0x1e0] ;  /* 0x00007800ff7d7624 */ /* 0x000fe200078e00ff */
[----:B------:R-:W-:Y:S01]  /*2ca0*/  LEA.HI.SX32 R3, R138, R3, 0x1d ;  /* 0x000000038a037211 */ /* 0x000fe200078feaff */
[----:B------:R-:W-:Y:S01]  /*2cb0*/  IMAD R123, R123, c[0x0][0x1e0], RZ ;  /* 0x000078007b7b7a24 */ /* 0x000fe200078e02ff */
[----:B------:R-:W-:Y:S01]  /*2cc0*/  LOP3.LUT R134, R75, 0x38, R138, 0xf8, !PT ;  /* 0x000000384b867812 */ /* 0x000fe200078ef88a */
[C---:B------:R-:W-:Y:S01]  /*2cd0*/  IMAD R4, R5.reuse, 0x1800, R69 ;  /* 0x0000180005047824 */ /* 0x040fe200078e0245 */
[----:B------:R-:W-:Y:S01]  /*2ce0*/  SHF.R.S32.HI R2, RZ, 0x1f, R3 ;  /* 0x0000001fff027819 */ /* 0x000fe20000011403 */
[----:B------:R-:W-:Y:S01]  /*2cf0*/  IMAD R6, R5, 0x1800, R70 ;  /* 0x0000180005067824 */ /* 0x000fe200078e0246 */
[----:B------:R-:W-:Y:S01]  /*2d00*/  SHF.L.U32 R137, R3, 0x3, RZ ;  /* 0x0000000303897819 */ /* 0x000fe200000006ff */
[----:B------:R-:W-:Y:S01]  /*2d10*/  IMAD R5, R5, 0x1800, R68 ;  /* 0x0000180005057824 */ /* 0x000fe200078e0244 */
[----:B------:R-:W-:Y:S01]  /*2d20*/  LEA.HI R2, R2, R3, RZ, 0x3 ;  /* 0x0000000302027211 */ /* 0x000fe200078f18ff */
[----:B------:R-:W-:Y:S01]  /*2d30*/  IMAD R89, R142, c[0x0][0x21c], R89 ;  /* 0x000087008e597a24 */ /* 0x000fe200078e0259 */
[----:B------:R-:W-:Y:S01]  /*2d40*/  LOP3.LUT R134, R134, R74, RZ, 0x3c, !PT ;  /* 0x0000004a86867212 */ /* 0x000fe200078e3cff */
[----:B------:R-:W-:Y:S01]  /*2d50*/  IMAD.WIDE.U32 R142, R142, c[0x0][0x218], R8 ;  /* 0x000086008e8e7a25 */ /* 0x000fe200078e0008 */
[----:B------:R-:W-:-:S02]  /*2d60*/  SHF.R.S32.HI R2, RZ, 0x3, R2 ;  /* 0x00000003ff027819 */ /* 0x000fc40000011402 */
[----:B------:R-:W-:Y:S01]  /*2d70*/  LOP3.LUT R132, R72, 0x38, R138, 0xf8, !PT ;  /* 0x0000003848847812 */ /* 0x000fe200078ef88a */
[----:B------:R-:W-:Y:S01]  /*2d80*/  IMAD.IADD R134, R4, 0x1, R134 ;  /* 0x0000000104867824 */ /* 0x000fe200078e0286 */
[----:B------:R-:W-:Y:S01]  /*2d90*/  LOP3.LUT R131, R72, 0x38, R137, 0xf8, !PT ;  /* 0x0000003848837812 */ /* 0x000fe200078ef889 */
[----:B------:R-:W-:Y:S01]  /*2da0*/  IMAD R4, R2, 0x1800, R70 ;  /* 0x0000180002047824 */ /* 0x000fe200078e0246 */
[----:B------:R-:W-:Y:S01]  /*2db0*/  LOP3.LUT R136, R78, 0x38, R138, 0xf8, !PT ;  /* 0x000000384e887812 */ /* 0x000fe200078ef88a */
[----:B------:R-:W-:Y:S01]  /*2dc0*/  IMAD R3, R2, 0x1800, R69 ;  /* 0x0000180002037824 */ /* 0x000fe200078e0245 */
[--C-:B------:R-:W-:Y:S01]  /*2dd0*/  LOP3.LUT R135, R78, 0x38, R137.reuse, 0xf8, !PT ;  /* 0x000000384e877812 */ /* 0x100fe200078ef889 */
[----:B------:R-:W-:Y:S01]  /*2de0*/  IMAD R2, R2, 0x1800, R68 ;  /* 0x0000180002027824 */ /* 0x000fe200078e0244 */
[----:B------:R-:W-:Y:S01]  /*2df0*/  LOP3.LUT R133, R75, 0x38, R137, 0xf8, !PT ;  /* 0x000000384b857812 */ /* 0x000fe200078ef889 */
[----:B------:R-:W-:Y:S01]  /*2e00*/  IMAD R126, R160, c[0x0][0x294], RZ ;  /* 0x0000a500a07e7a24 */ /* 0x000fe200078e02ff */
[-C--:B------:R-:W-:Y:S01]  /*2e10*/  LOP3.LUT R132, R132, R71.reuse, RZ, 0x3c, !PT ;  /* 0x0000004784847212 */ /* 0x080fe200078e3cff */
[C---:B------:R-:W-:Y:S01]  /*2e20*/  IMAD R127, R160.reuse, c[0x0][0x284], RZ ;  /* 0x0000a100a07f7a24 */ /* 0x040fe200078e02ff */
[----:B------:R-:W-:Y:S01]  /*2e30*/  LOP3.LUT R131, R131, R71, RZ, 0x3c, !PT ;  /* 0x0000004783837212 */ /* 0x000fe200078e3cff */
[----:B------:R-:W-:Y:S01]  /*2e40*/  IMAD R128, R160, c[0x0][0x1e4], RZ ;  /* 0x00007900a0807a24 */ /* 0x000fe200078e02ff */
[-C--:B------:R-:W-:Y:S01]  /*2e50*/  LOP3.LUT R136, R136, R77.reuse, RZ, 0x3c, !PT ;  /* 0x0000004d88887212 */ /* 0x080fe200078e3cff */
[----:B------:R-:W-:Y:S01]  /*2e60*/  IMAD.IADD R132, R5, 0x1, R132 ;  /* 0x0000000105847824 */ /* 0x000fe200078e0284 */
[----:B------:R-:W-:Y:S01]  /*2e70*/  LOP3.LUT R135, R135, R77, RZ, 0x3c, !PT ;  /* 0x0000004d87877212 */ /* 0x000fe200078e3cff */
[----:B------:R-:W-:Y:S01]  /*2e80*/  IMAD.IADD R131, R2, 0x1, R131 ;  /* 0x0000000102837824 */ /* 0x000fe200078e0283 */
[----:B------:R-:W-:Y:S01]  /*2e90*/  LOP3.LUT R133, R133, R74, RZ, 0x3c, !PT ;  /* 0x0000004a85857212 */ /* 0x000fe200078e3cff */
[----:B------:R-:W-:Y:S01]  /*2ea0*/  IMAD.WIDE.U32 R166, R76, c[0x0][0x1e0], RZ ;  /* 0x000078004ca67a25 */ /* 0x000fe200078e00ff */
[----:B------:R-:W-:-:S02]  /*2eb0*/  IADD3 R91, P0, R79, R91, RZ ;  /* 0x0000005b4f5b7210 */ /* 0x000fc40007f1e0ff */
[----:B------:R-:W-:Y:S01]  /*2ec0*/  IADD3 R133, R3, R133, RZ ;  /* 0x0000008503857210 */ /* 0x000fe20007ffe0ff */
[----:B------:R-:W-:Y:S01]  /*2ed0*/  IMAD R122, R76, c[0x0][0x1e4], R122 ;  /* 0x000079004c7a7a24 */ /* 0x000fe200078e027a */
[----:B------:R-:W-:Y:S01]  /*2ee0*/  IADD3.X R90, R83, R90, RZ, P0, !PT ;  /* 0x0000005a535a7210 */ /* 0x000fe200007fe4ff */
[----:B------:R-:W-:Y:S01]  /*2ef0*/  IMAD.IADD R136, R6, 0x1, R136 ;  /* 0x0000000106887824 */ /* 0x000fe200078e0288 */
[----:B------:R-:W-:Y:S01]  /*2f00*/  ISETP.NE.AND P0, PT, RZ, UR4, PT ;  /* 0x00000004ff007c0c */ /* 0x000fe2000bf05270 */
[----:B------:R-:W-:Y:S01]  /*2f10*/  IMAD.IADD R135, R4, 0x1, R135 ;  /* 0x0000000104877824 */ /* 0x000fe200078e0287 */
[----:B------:R-:W-:Y:S01]  /*2f20*/  LOP3.LUT R138, R138, 0xfffffff8, RZ, 0xc0, !PT ;  /* 0xfffffff88a8a7812 */ /* 0x000fe200078ec0ff */
[----:B------:R-:W-:Y:S01]  /*2f30*/  IMAD.WIDE.U32 R160, R160, c[0x0][0x280], RZ ;  /* 0x0000a000a0a07a25 */ /* 0x000fe200078e00ff */
[C---:B------:R-:W-:Y:S02]  /*2f40*/  SHF.L.U64.HI R124, R125.reuse, R124, c[0x0][0x1e4] ;  /* 0x000079007d7c7619 */ /* 0x040fe4000001027c */
[----:B------:R-:W-:Y:S01]  /*2f50*/  SHF.L.U32 R115, R125, 0x6, RZ ;  /* 0x000000067d737819 */ /* 0x000fe200000006ff */
[----:B------:R-:W-:Y:S01]  /*2f60*/  IMAD.WIDE.U32 R164, R73, c[0x0][0x1e0], RZ ;  /* 0x0000780049a47a25 */ /* 0x000fe200078e00ff */
[----:B------:R-:W-:-:S02]  /*2f70*/  ISETP.GE.AND P1, PT, R105, 0x1, PT ;  /* 0x000000016900780c */ /* 0x000fc40003f26270 */
[----:B------:R-:W-:Y:S01]  /*2f80*/  ISETP.GE.AND P4, PT, R116, c[0x0][0x1d4], PT ;  /* 0x0000750074007a0c */ /* 0x000fe20003f86270 */
[----:B------:R-:W-:Y:S01]  /*2f90*/  IMAD.WIDE.U32 R162, R120, 0x60, RZ ;  /* 0x0000006078a27825 */ /* 0x000fe200078e00ff */
[----:B------:R-:W-:Y:S02]  /*2fa0*/  P2R R139, PR, RZ, 0x1 ;  /* 0x00000001ff8b7803 */ /* 0x000fe40000000000 */
[----:B------:R-:W-:Y:S01]  /*2fb0*/  IADD3 R122, R167, R122, RZ ;  /* 0x0000007aa77a7210 */ /* 0x000fe20007ffe0ff */
[----:B------:R-:W-:Y:S01]  /*2fc0*/  IMAD.WIDE.U32 R158, R125, 0x60, RZ ;  /* 0x000000607d9e7825 */ /* 0x000fe200078e00ff */
[----:B------:R-:W-:Y:S02]  /*2fd0*/  IADD3 R89, R143, R89, RZ ;  /* 0x000000598f597210 */ /* 0x000fe40007ffe0ff */
        /* <DEDUP_REMOVED lines=20> */
.L_x_2079:
[----:B------:R-:W-:Y:S01]  /*3120*/  SHF.R.S32.HI R88, RZ, 0x1f, R34 ;  /* 0x0000001fff587819 */ /* 0x000fe20000011422 */
[-C--:B------:R-:W-:Y:S01]  /*3130*/  IMAD R174, R128, R34.reuse, RZ ;  /* 0x0000002280ae7224 */ /* 0x080fe200078e02ff */
[----:B------:R-:W-:Y:S01]  /*3140*/  ISETP.GE.AND P2, PT, R105, 0x1, PT ;  /* 0x000000016900780c */ /* 0x000fe20003f46270 */
[----:B------:R-:W-:Y:S01]  /*3150*/  IMAD.WIDE.U32 R176, R158, R34, RZ ;  /* 0x000000229eb07225 */ /* 0x000fe200078e00ff */
[----:B------:R-:W-:Y:S04]  /*3160*/  DEPBAR.LE SB0, 0x0 ;  /* 0x000080000000791a */ /* 0x000fe80000000000 */
[----:B-1----:R-:W-:Y:S01]  /*3170*/  IADD3 R5, P1, P0, R94, R176, R125 ;  /* 0x000000b05e057210 */ /* 0x002fe2000783e07d */
[----:B------:R-:W-:Y:S01]  /*3180*/  IMAD R174, R88, R158, R174 ;  /* 0x0000009e58ae7224 */ /* 0x000fe200078e02ae */
[----:B------:R-:W-:Y:S01]  /*3190*/  WARPSYNC 0xffffffff ;  /* 0xffffffff00007948 */ /* 0x000fe20003800000 */
[----:B------:R-:W-:Y:S02]  /*31a0*/  BAR.SYNC.DEFER_BLOCKING 0x0 ;  /* 0x0000000000007b1d */ /* 0x000fe40000010000 */
[----:B------:R-:W-:Y:S05]  /*31b0*/  IMAD.IADD R174, R177, 0x1, R174 ;  /* 0x00000001b1ae7824 */ /* 0x000fea00078e02ae */
[C---:B------:R-:W-:Y:S02]  /*31c0*/  IADD3.X R4, R93.reuse, R174, R124, P1, P0 ;  /* 0x000000ae5d047210 */ /* 0x040fe40000fe047c */
[C---:B------:R-:W-:Y:S04]  /*31d0*/  IADD3 R3, P1, P0, R94.reuse, R176, R115 ;  /* 0x000000b05e037210 */ /* 0x040fe8000783e073 */
        /* <DEDUP_REMOVED lines=34> */
[----:B------:R-:W-:Y:S01]  /*3400*/  CS2R R50, SRZ ;  /* 0x0000000000327805 */ /* 0x000fe2000001ff00 */
[----:B------:R-:W-:Y:S01]  /*3410*/  CS2R R28, SRZ ;  /* 0x00000000001c7805 */ /* 0x000fe2000001ff00 */
[----:B------:R-:W-:Y:S01]  /*3420*/  IMAD.X R2, R36, 0x1, R101, P0 ;  /* 0x0000000124027824 */ /* 0x000fe200000e0665 */
[----:B------:R-:W-:Y:S05]  /*3430*/  IADD3 R5, P0, R152, R60, RZ ;  /* 0x0000003c98057210 */ /* 0x000fea0007f1e0ff */
[----:B------:R-:W-:Y:S01]  /*3440*/  IMAD.X R4, R33, 0x1, R100, P0 ;  /* 0x0000000121047824 */ /* 0x000fe200000e0664 */
        /* <DEDUP_REMOVED lines=12> */
.L_x_2049:
[----:B------:R-:W-:Y:S05]  /*3510*/  BSYNC B0 ;  /* 0x0000000000007941 */ /* 0x000fea0003800000 */
.L_x_2048:
[----:B------:R-:W-:Y:S01]  /*3520*/  ISETP.GE.AND P3, PT, R76, R141, PT ;  /* 0x0000008d4c00720c */ /* 0x000fe20003f66270 */
[----:B-----5:R-:W-:Y:S01]  /*3530*/  IMAD.MOV.U32 R5, RZ, RZ, R50 ;  /* 0x000000ffff057224 */ /* 0x020fe200078e0032 */
[----:B------:R-:W-:Y:S01]  /*3540*/  BSSY B0, `(.L_x_2050) ;  /* 0x0000025000007945 */ /* 0x000fe20003800000 */
[----:B------:R-:W-:Y:S01]  /*3550*/  IMAD.MOV.U32 R4, RZ, RZ, R51 ;  /* 0x000000ffff047224 */ /* 0x000fe200078e0033 */
[----:B------:R-:W-:Y:S01]  /*3560*/  CS2R R48, SRZ ;  /* 0x0000000000307805 */ /* 0x000fe2000001ff00 */
[----:B-1----:R-:W-:Y:S01]  /*3570*/  IMAD.MOV.U32 R3, RZ, RZ, R52 ;  /* 0x000000ffff037224 */ /* 0x002fe200078e0034 */
[----:B------:R-:W-:Y:S01]  /*3580*/  CS2R R22, SRZ ;  /* 0x0000000000167805 */ /* 0x000fe2000001ff00 */
[----:B------:R-:W-:Y:S01]  /*3590*/  IMAD.MOV.U32 R2, RZ, RZ, R53 ;  /* 0x000000ffff027224 */ /* 0x000fe200078e0035 */
[----:B------:R-:W-:Y:S01]  /*35a0*/  PRMT R47, R4, 0x5410, R5 ;  /* 0x00005410042f7816 */ /* 0x000fe20000000005 */
[----:B------:R-:W-:Y:S01]  /*35b0*/  IMAD.MOV.U32 R4, RZ, RZ, R29 ;  /* 0x000000ffff047224 */ /* 0x000fe200078e001d */
[----:B------:R-:W-:Y:S01]  /*35c0*/  PRMT R32, R3, 0x7610, R32 ;  /* 0x0000761003207816 */ /* 0x000fe20000000020 */
[----:B------:R-:W-:Y:S01]  /*35d0*/  CS2R R24, SRZ ;  /* 0x0000000000187805 */ /* 0x000fe2000001ff00 */
[----:B------:R-:W-:Y:S02]  /*35e0*/  MOV R5, R28 ;  /* 0x0000001c00057202 */ /* 0x000fe40000000f00 */
[----:B------:R-:W-:Y:S02]  /*35f0*/  MOV R3, R31 ;  /* 0x0000001f00037202 */ /* 0x000fe40000000f00 */
[----:B------:R-:W-:Y:S01]  /*3600*/  PRMT R35, R2, 0x7610, R35 ;  /* 0x0000761002237816 */ /* 0x000fe20000000023 */
[----:B------:R-:W-:Y:S01]  /*3610*/  IMAD.MOV.U32 R2, RZ, RZ, R30 ;  /* 0x000000ffff027224 */ /* 0x000fe200078e001e */
        /* <DEDUP_REMOVED lines=23> */
.L_x_2051:
[----:B------:R-:W-:Y:S05]  /*3790*/  BSYNC B0 ;  /* 0x0000000000007941 */ /* 0x000fea0003800000 */
.L_x_2050:
[----:B------:R-:W-:Y:S01]  /*37a0*/  ISETP.GE.AND P2, PT, R73, R141, PT ;  /* 0x0000008d4900720c */ /* 0x000fe20003f46270 */
[----:B-----5:R-:W-:Y:S01]  /*37b0*/  IMAD.MOV.U32 R7, RZ, RZ, R44 ;  /* 0x000000ffff077224 */ /* 0x020fe200078e002c */
        /* <DEDUP_REMOVED lines=11> */
[----:B-1----:R-:W-:Y:S01]  /*3870*/  CS2R R8, SRZ ;  /* 0x0000000000087805 */ /* 0x002fe2000001ff00 */
        /* <DEDUP_REMOVED lines=23> */
.L_x_2053:
[----:B------:R-:W-:Y:S05]  /*39f0*/  BSYNC B0 ;  /* 0x0000000000007941 */ /* 0x000fea0003800000 */
.L_x_2052:
[----:B-----5:R-:W-:Y:S01]  /*3a00*/  MOV R5, R42 ;  /* 0x0000002a00057202 */ /* 0x020fe20000000f00 */
[----:B-1----:R-:W-:Y:S01]  /*3a10*/  IMAD.MOV.U32 R7, RZ, RZ, R40 ;  /* 0x000000ffff077224 */ /* 0x002fe200078e0028 */
        /* <DEDUP_REMOVED lines=17> */
[----:B------:R-:W-:Y:S01]  /*3b30*/  @!P0 HADD2.F32 R2, -RZ, R2.H0_H0 ;  /* 0x20000002ff028230 */ /* 0x000fe20000004100 */
[--C-:B------:R-:W-:Y:S01]  /*3b40*/  @!P0 SHF.R.U64 R3, R30, 0x10, R31.reuse ;  /* 0x000000101e038819 */ /* 0x100fe2000000121f */
[----:B------:R-:W-:Y:S01]  /*3b50*/  @!P0 HADD2.F32 R4, -RZ, R4.H0_H0 ;  /* 0x20000004ff048230 */ /* 0x000fe20000004100 */
[----:B------:R-:W-:Y:S01]  /*3b60*/  @!P0 SHF.R.U32.HI R5, RZ, 0x10, R31 ;  /* 0x00000010ff058819 */ /* 0x000fe2000001161f */
[----:B------:R-:W-:Y:S01]  /*3b70*/  @!P0 HADD2.F32 R31, -RZ, R32.H0_H0 ;  /* 0x20000020ff1f8230 */ /* 0x000fe20000004100 */
[--C-:B------:R-:W-:Y:S01]  /*3b80*/  @!P0 SHF.R.U64 R33, R52, 0x10, R53.reuse ;  /* 0x0000001034218819 */ /* 0x100fe20000001235 */
[----:B------:R-:W-:Y:S01]  /*3b90*/  @!P0 HADD2.F32 R3, -RZ, R3.H0_H0 ;  /* 0x20000003ff038230 */ /* 0x000fe20000004100 */
        /* <DEDUP_REMOVED lines=8> */
[--C-:B------:R-:W-:Y:S01]  /*3c20*/  @!P0 HADD2.F32 R32, -RZ, R27.reuse.H1_H1 ;  /* 0x3000001bff208230 */ /* 0x100fe20000004100 */
[-C--:B------:R-:W-:Y:S02]  /*3c30*/  @!P0 FMUL.FTZ R52, R30, R2.reuse ;  /* 0x000000021e348220 */ /* 0x080fe40000410000 */
[C---:B------:R-:W-:Y:S02]  /*3c40*/  @!P0 FMUL.FTZ R2, R26.reuse, R2 ;  /* 0x000000021a028220 */ /* 0x040fe40000410000 */
[----:B------:R-:W-:Y:S01]  /*3c50*/  @!P0 FFMA.FTZ R52, R26, R31, -R52 ;  /* 0x0000001f1a348223 */ /* 0x000fe20000010834 */
[----:B------:R-:W-:Y:S01]  /*3c60*/  @!P0 HADD2.F32 R26, -RZ, R27.H0_H0 ;  /* 0x2000001bff1a8230 */ /* 0x000fe20000004100 */
[----:B------:R-:W-:Y:S01]  /*3c70*/  @!P0 FMUL.FTZ R53, R32, R3 ;  /* 0x0000000320358220 */ /* 0x000fe20000410000 */
[----:B------:R-:W-:Y:S01]  /*3c80*/  @!P0 MOV R27, R18 ;  /* 0x00000012001b8202 */ /* 0x000fe20000000f00 */
[----:B------:R-:W-:Y:S01]  /*3c90*/  @!P0 FFMA.FTZ R2, R30, R31, R2 ;  /* 0x0000001f1e028223 */ /* 0x000fe20000010002 */
[----:B------:R-:W-:Y:S01]  /*3ca0*/  @!P0 HADD2.F32 R31, -RZ, R35.H0_H0 ;  /* 0x20000023ff1f8230 */ /* 0x000fe20000004100 */
[C---:B------:R-:W-:Y:S02]  /*3cb0*/  @!P0 FMUL.FTZ R3, R26.reuse, R3 ;  /* 0x000000031a038220 */ /* 0x040fe40000410000 */
[----:B------:R-:W-:Y:S01]  /*3cc0*/  @!P0 FFMA.FTZ R53, R26, R33, -R53 ;  /* 0x000000211a358223 */ /* 0x000fe20000010835 */
[----:B------:R-:W-:Y:S01]  /*3cd0*/  @!P0 MOV R26, R19 ;  /* 0x00000013001a8202 */ /* 0x000fe20000000f00 */
[----:B------:R-:W-:Y:S01]  /*3ce0*/  @!P0 FFMA.FTZ R3, R32, R33, R3 ;  /* 0x0000002120038223 */ /* 0x000fe20000010003 */
[----:B------:R-:W-:Y:S01]  /*3cf0*/  @!P0 F2FP.PACK_AB R2, R2, R52 ;  /* 0x000000340202823e */ /* 0x000fe200000000ff */
[--C-:B------:R-:W-:Y:S02]  /*3d00*/  @!P0 HADD2.F32 R30, -RZ, R27.reuse.H1_H1 ;  /* 0x3000001bff1e8230 */ /* 0x100fe40000004100 */
[----:B------:R-:W-:Y:S01]  /*3d10*/  @!P0 HADD2.F32 R27, -RZ, R27.H0_H0 ;  /* 0x2000001bff1b8230 */ /* 0x000fe20000004100 */
[----:B------:R-:W-:Y:S01]  /*3d20*/  @!P0 MOV R16, R2 ;  /* 0x0000000200108202 */ /* 0x000fe20000000f00 */
[--C-:B------:R-:W-:Y:S01]  /*3d30*/  @!P0 HADD2.F32 R35, -RZ, R26.reuse.H1_H1 ;  /* 0x3000001aff238230 */ /* 0x100fe20000004100 */
[-C--:B------:R-:W-:Y:S01]  /*3d40*/  @!P0 FMUL.FTZ R61, R30, R4.reuse ;  /* 0x000000041e3d8220 */ /* 0x080fe20000410000 */
[----:B------:R-:W-:Y:S01]  /*3d50*/  @!P0 HADD2.F32 R26, -RZ, R26.H0_H0 ;  /* 0x2000001aff1a8230 */ /* 0x000fe20000004100 */
[----:B------:R-:W-:Y:S01]  /*3d60*/  @!P0 FMUL.FTZ R4, R27, R4 ;  /* 0x000000041b048220 */ /* 0x000fe20000410000 */
[----:B------:R-:W-:Y:S01]  /*3d70*/  @!P0 F2FP.PACK_AB R3, R3, R53 ;  /* 0x000000350303823e */ /* 0x000fe200000000ff */
[-C--:B------:R-:W-:Y:S02]  /*3d80*/  @!P0 FMUL.FTZ R60, R35, R5.reuse ;  /* 0x00000005233c8220 */ /* 0x080fe40000410000 */
[----:B------:R-:W-:Y:S01]  /*3d90*/  @!P0 FMUL.FTZ R5, R26, R5 ;  /* 0x000000051a058220 */ /* 0x000fe20000410000 */
[----:B------:R-:W-:Y:S01]  /*3da0*/  @!P0 MOV R17, R3 ;  /* 0x0000000300118202 */ /* 0x000fe20000000f00 */
[-C--:B------:R-:W-:Y:S02]  /*3db0*/  @!P0 FFMA.FTZ R4, R30, R31.reuse, R4 ;  /* 0x0000001f1e048223 */ /* 0x080fe40000010004 */
[----:B------:R-:W-:Y:S02]  /*3dc0*/  @!P0 FFMA.FTZ R27, R27, R31, -R61 ;  /* 0x0000001f1b1b8223 */ /* 0x000fe4000001083d */
[-C--:B------:R-:W-:Y:S02]  /*3dd0*/  @!P0 FFMA.FTZ R60, R26, R36.reuse, -R60 ;  /* 0x000000241a3c8223 */ /* 0x080fe4000001083c */
[----:B------:R-:W-:Y:S01]  /*3de0*/  @!P0 FFMA.FTZ R5, R35, R36, R5 ;  /* 0x0000002423058223 */ /* 0x000fe20000010005 */
[----:B------:R-:W-:Y:S04]  /*3df0*/  @!P0 F2FP.PACK_AB R4, R4, R27 ;  /* 0x0000001b0404823e */ /* 0x000fe800000000ff */
[----:B------:R-:W-:Y:S02]  /*3e00*/  @!P0 F2FP.PACK_AB R5, R5, R60 ;  /* 0x0000003c0505823e */ /* 0x000fe400000000ff */
[----:B------:R-:W-:Y:S02]  /*3e10*/  @!P0 MOV R18, R4 ;  /* 0x0000000400128202 */ /* 0x000fe40000000f00 */
[----:B------:R-:W-:Y:S05]  /*3e20*/  @!P0 MOV R19, R5 ;  /* 0x0000000500138202 */ /* 0x000fea0000000f00 */
[----:B------:R1:W-:Y:S02]  /*3e30*/  STG.E.128 [R58.64], R16 ;  /* 0x000000103a007986 */ /* 0x0003e4000c101d08 */
.L_x_2057:
[----:B------:R-:W-:Y:S05]  /*3e40*/  BSYNC B0 ;  /* 0x0000000000007941 */ /* 0x000fea0003800000 */
.L_x_2056:
[----:B------:R-:W-:Y:S11]  /*3e50*/  ISETP.GE.AND P0, PT, R65, c[0x0][0x1d4], PT ;  /* 0x0000750041007a0c */ /* 0x000ff60003f06270 */
[----:B------:R-:W-:Y:S02]  /*3e60*/  @!UPT UIADD3 URZ, URZ, URZ, URZ ;  /* 0x0000003f3f3ff290 */ /* 0x000fe4000fffe03f */
[----:B------:R-:W-:-:S05]  /*3e70*/  @P0 BRA `(.L_x_2055) ;  /* 0x0000034000000947 */ /* 0x000fca0003800000 */
[----:B------:R-:W-:Y:S01]  /*3e80*/  ISETP.GE.AND P0, PT, R10, c[0x0][0x27c], PT ;  /* 0x00009f000a007a0c */ /* 0x000fe20003f06270 */
[----:B-1----:R-:W1:Y:S11]  /*3e90*/  LDS.128 R16, [R234+0xb100] ;  /* 0x00b10000ea107984 */ /* 0x002e760000000c00 */
[----:B------:R-:W-:Y:S01]  /*3ea0*/  @!UPT UIADD3 URZ, URZ, URZ, URZ ;  /* 0x0000003f3f3ff290 */ /* 0x000fe2000fffe03f */
[----:B------:R-:W-:Y:S01]  /*3eb0*/  @!P0 HADD2.F32 R26, -RZ, R15.H1_H1 ;  /* 0x3000000fff1a8230 */ /* 0x000fe20000004100 */
[----:B------:R-:W-:Y:S02]  /*3ec0*/  @!P0 SHF.R.U64 R2, R28, 0x10, R29 ;  /* 0x000000101c028819 */ /* 0x000fe4000000121d */
[----:B------:R-:W-:Y:S02]  /*3ed0*/  @!P0 SHF.R.U64 R31, R50, 0x10, R51 ;  /* 0x00000010321f8819 */ /* 0x000fe40000001233 */
[----:B------:R-:W-:Y:S01]  /*3ee0*/  @!P0 SHF.R.U32.HI R4, RZ, 0x10, R29 ;  /* 0x00000010ff048819 */ /* 0x000fe2000001161d */
[----:B------:R-:W-:Y:S01]  /*3ef0*/  @!P0 HADD2.F32 R27, -RZ, R2.H0_H0 ;  /* 0x20000002ff1b8230 */ /* 0x000fe20000004100 */
[----:B------:R-:W-:Y:S01]  /*3f00*/  @!P0 SHF.R.U32.HI R33, RZ, 0x10, R51 ;  /* 0x00000010ff218819 */ /* 0x000fe20000011633 */
[----:B------:R-:W-:Y:S02]  /*3f10*/  @!P0 HADD2.F32 R29, -RZ, R47.H1_H1 ;  /* 0x3000002fff1d8230 */ /* 0x000fe40000004100 */
        /* <DEDUP_REMOVED lines=8> */
[C---:B------:R-:W-:Y:S01]  /*3fa0*/  @!P0 FMUL.FTZ R2, R3.reuse, R26 ;  /* 0x0000001a03028220 */ /* 0x040fe20000410000 */
[----:B------:R-:W-:Y:S01]  /*3fb0*/  @!P0 HADD2.F32 R26, -RZ, R5.H0_H0 ;  /* 0x20000005ff1a8230 */ /* 0x000fe20000004100 */
[----:B------:R-:W-:Y:S01]  /*3fc0*/  @!P0 FMUL.FTZ R36, R30, R27 ;  /* 0x0000001b1e248220 */ /* 0x000fe20000410000 */
[----:B------:R-:W-:Y:S01]  /*3fd0*/  @!P0 MOV R5, R18 ;  /* 0x0000001200058202 */ /* 0x000fe20000000f00 */
[----:B------:R-:W-:Y:S02]  /*3fe0*/  @!P0 FFMA.FTZ R35, R3, R29, -R35 ;  /* 0x0000001d03238223 */ /* 0x000fe40000010823 */
[C---:B------:R-:W-:Y:S01]  /*3ff0*/  @!P0 FMUL.FTZ R3, R26.reuse, R27 ;  /* 0x0000001b1a038220 */ /* 0x040fe20000410000 */
[----:B------:R-:W-:Y:S01]  /*4000*/  @!P0 HADD2.F32 R27, -RZ, R15.H0_H0 ;  /* 0x2000000fff1b8230 */ /* 0x000fe20000004100 */
[----:B------:R-:W-:Y:S01]  /*4010*/  @!P0 FFMA.FTZ R36, R26, R31, -R36 ;  /* 0x0000001f1a248223 */ /* 0x000fe20000010824 */
[----:B------:R-:W-:Y:S01]  /*4020*/  @!P0 MOV R26, R19 ;  /* 0x00000013001a8202 */ /* 0x000fe20000000f00 */
[----:B------:R-:W-:Y:S01]  /*4030*/  @!P0 FFMA.FTZ R2, R28, R29, R2 ;  /* 0x0000001d1c028223 */ /* 0x000fe20000010002 */
[--C-:B------:R-:W-:Y:S01]  /*4040*/  @!P0 HADD2.F32 R28, -RZ, R5.reuse.H1_H1 ;  /* 0x30000005ff1c8230 */ /* 0x100fe20000004100 */
[----:B------:R-:W-:Y:S01]  /*4050*/  @!P0 FFMA.FTZ R3, R30, R31, R3 ;  /* 0x0000001f1e038223 */ /* 0x000fe20000010003 */
[----:B------:R-:W-:Y:S02]  /*4060*/  @!P0 HADD2.F32 R5, -RZ, R5.H0_H0 ;  /* 0x20000005ff058230 */ /* 0x000fe40000004100 */
[----:B------:R-:W-:Y:S01]  /*4070*/  @!P0 F2FP.PACK_AB R2, R2, R35 ;  /* 0x000000230202823e */ /* 0x000fe200000000ff */
[----:B------:R-:W-:Y:S01]  /*4080*/  @!P0 FMUL.FTZ R50, R28, R27 ;  /* 0x0000001b1c328220 */ /* 0x000fe20000410000 */
[----:B------:R-:W-:Y:S01]  /*4090*/  @!P0 F2FP.PACK_AB R3, R3, R36 ;  /* 0x000000240303823e */ /* 0x000fe200000000ff */
[----:B------:R-:W-:Y:S01]  /*40a0*/  @!P0 HADD2.F32 R29, -RZ, R47.H0_H0 ;  /* 0x2000002fff1d8230 */ /* 0x000fe20000004100 */
[----:B------:R-:W-:Y:S01]  /*40b0*/  @!P0 MOV R16, R2 ;  /* 0x0000000200108202 */ /* 0x000fe20000000f00 */
[--C-:B------:R-:W-:Y:S01]  /*40c0*/  @!P0 HADD2.F32 R32, -RZ, R26.reuse.H1_H1 ;  /* 0x3000001aff208230 */ /* 0x100fe20000004100 */
[----:B------:R-:W-:Y:S01]  /*40d0*/  @!P0 MOV R17, R3 ;  /* 0x0000000300118202 */ /* 0x000fe20000000f00 */
[----:B------:R-:W-:Y:S02]  /*40e0*/  @!P0 HADD2.F32 R26, -RZ, R26.H0_H0 ;  /* 0x2000001aff1a8230 */ /* 0x000fe40000004100 */
[----:B------:R-:W-:Y:S01]  /*40f0*/  @!P0 HADD2.F32 R15, -RZ, R4.H0_H0 ;  /* 0x20000004ff0f8230 */ /* 0x000fe20000004100 */
[C---:B------:R-:W-:Y:S02]  /*4100*/  @!P0 FMUL.FTZ R4, R5.reuse, R27 ;  /* 0x0000001b05048220 */ /* 0x040fe40000410000 */
[----:B------:R-:W-:Y:S02]  /*4110*/  @!P0 FFMA.FTZ R27, R5, R29, -R50 ;  /* 0x0000001d051b8223 */ /* 0x000fe40000010832 */
[-C--:B------:R-:W-:Y:S02]  /*4120*/  @!P0 FMUL.FTZ R47, R32, R15.reuse ;  /* 0x0000000f202f8220 */ /* 0x080fe40000410000 */
[----:B------:R-:W-:Y:S02]  /*4130*/  @!P0 FMUL.FTZ R5, R26, R15 ;  /* 0x0000000f1a058220 */ /* 0x000fe40000410000 */
[----:B------:R-:W-:Y:S02]  /*4140*/  @!P0 FFMA.FTZ R4, R28, R29, R4 ;  /* 0x0000001d1c048223 */ /* 0x000fe40000010004 */
[-C--:B------:R-:W-:Y:S02]  /*4150*/  @!P0 FFMA.FTZ R47, R26, R33.reuse, -R47 ;  /* 0x000000211a2f8223 */ /* 0x080fe4000001082f */
[----:B------:R-:W-:Y:S01]  /*4160*/  @!P0 FFMA.FTZ R5, R32, R33, R5 ;  /* 0x0000002120058223 */ /* 0x000fe20000010005 */
[----:B------:R-:W-:Y:S04]  /*4170*/  @!P0 F2FP.PACK_AB R4, R4, R27 ;  /* 0x0000001b0404823e */ /* 0x000fe800000000ff */
[----:B------:R-:W-:Y:S02]  /*4180*/  @!P0 F2FP.PACK_AB R5, R5, R47 ;  /* 0x0000002f0505823e */ /* 0x000fe400000000ff */
[----:B------:R-:W-:Y:S02]  /*4190*/  @!P0 MOV R18, R4 ;  /* 0x0000000400128202 */ /* 0x000fe40000000f00 */
[----:B------:R-:W-:Y:S05]  /*41a0*/  @!P0 MOV R19, R5 ;  /* 0x0000000500138202 */ /* 0x000fea0000000f00 */
[----:B------:R1:W-:Y:S02]  /*41b0*/  STG.E.128 [R58.64+0x80], R16 ;  /* 0x000080103a007986 */ /* 0x0003e4000c101d08 */
.L_x_2055:
[----:B------:R-:W-:Y:S05]  /*41c0*/  BSYNC B1 ;  /* 0x0000000000017941 */ /* 0x000fea0003800000 */
.L_x_2054:
[----:B------:R-:W-:Y:S01]  /*41d0*/  BSSY B1, `(.L_x_2058) ;  /* 0x0000070000017945 */ /* 0x000fe20003800000 */
[----:B------:R-:W-:-:S05]  /*41e0*/  @P3 BRA `(.L_x_2059) ;  /* 0x000006e000003947 */ /* 0x000fca0003800000 */
[----:B------:R-:W-:Y:S01]  /*41f0*/  BSSY B0, `(.L_x_2060) ;  /* 0x0000036000007945 */ /* 0x000fe20003800000 */
[----:B------:R-:W-:-:S05]  /*4200*/  @P4 BRA `(.L_x_2061) ;  /* 0x0000034000004947 */ /* 0x000fca0003800000 */
[----:B------:R-:W-:Y:S01]  /*4210*/  ISETP.GE.AND P0, PT, R12, c[0x0][0x27c], PT ;  /* 0x00009f000c007a0c */ /* 0x000fe20003f06270 */
[----:B-1----:R-:W1:Y:S11]  /*4220*/  LDS.128 R16, [R234+0x9100] ;  /* 0x00910000ea107984 */ /* 0x002e760000000c00 */
[----:B------:R-:W-:Y:S01]  /*4230*/  @!UPT UIADD3 URZ, URZ, URZ, URZ ;  /* 0x0000003f3f3ff290 */ /* 0x000fe2000fffe03f */
[----:B------:R-:W-:Y:S01]  /*4240*/  @!P0 HADD2.F32 R15, -RZ, R14.H1_H1 ;  /* 0x3000000eff0f8230 */ /* 0x000fe20000004100 */
[--C-:B------:R-:W-:Y:S01]  /*4250*/  @!P0 SHF.R.U64 R2, R24, 0x10, R25.reuse ;  /* 0x0000001018028819 */ /* 0x100fe20000001219 */
[----:B------:R-:W-:Y:S01]  /*4260*/  @!P0 HADD2.F32 R26, -RZ, R46.H1_H1 ;  /* 0x3000002eff1a8230 */ /* 0x000fe20000004100 */
[----:B------:R-:W-:Y:S02]  /*4270*/  @!P0 SHF.R.U32.HI R4, RZ, 0x10, R25 ;  /* 0x00000010ff048819 */ /* 0x000fe40000011619 */
[--C-:B------:R-:W-:Y:S01]  /*4280*/  @!P0 SHF.R.U64 R28, R48, 0x10, R49.reuse ;  /* 0x00000010301c8819 */ /* 0x100fe20000001231 */
[----:B------:R-:W-:Y:S01]  /*4290*/  @!P0 HADD2.F32 R24, -RZ, R2.H0_H0 ;  /* 0x20000002ff188230 */ /* 0x000fe20000004100 */
[----:B------:R-:W-:Y:S03]  /*42a0*/  @!P0 SHF.R.U32.HI R30, RZ, 0x10, R49 ;  /* 0x00000010ff1e8819 */ /* 0x000fe60000011631 */
        /* <DEDUP_REMOVED lines=8> */
[----:B------:R-:W-:Y:S01]  /*4330*/  @!P0 FMUL.FTZ R2, R3, R15 ;  /* 0x0000000f03028220 */ /* 0x000fe20000410000 */
        /* <DEDUP_REMOVED lines=32> */
[----:B------:R1:W-:Y:S02]  /*4540*/  STG.E.128 [R56.64], R16 ;  /* 0x0000001038007986 */ /* 0x0003e4000c101d08 */
.L_x_2061:
[----:B------:R-:W-:Y:S05]  /*4550*/  BSYNC B0 ;  /* 0x0000000000007941 */ /* 0x000fea0003800000 */
.L_x_2060:
        /* <DEDUP_REMOVED lines=55> */
.L_x_2059:
[----:B------:R-:W-:Y:S05]  /*48d0*/  BSYNC B1 ;  /* 0x0000000000017941 */ /* 0x000fea0003800000 */
.L_x_2058:
[----:B------:R-:W-:-:S05]  /*48e0*/  @P2 BRA `(.L_x_2062) ;  /* 0x000023c000002947 */ /* 0x000fca0003800000 */
[----:B------:R-:W-:Y:S01]  /*48f0*/  BSSY B0, `(.L_x_2063) ;  /* 0x0000036000007945 */ /* 0x000fe20003800000 */
[----:B------:R-:W-:-:S05]  /*4900*/  @P4 BRA `(.L_x_2064) ;  /* 0x0000034000004947 */ /* 0x000fca0003800000 */
[----:B------:R-:W-:Y:S01]  /*4910*/  ISETP.GE.AND P0, PT, R12, c[0x0][0x27c], PT ;  /* 0x00009f000c007a0c */ /* 0x000fe20003f06270 */
[----:B-1----:R-:W1:Y:S11]  /*4920*/  LDS.128 R16, [R234+0xa100] ;  /* 0x00a10000ea107984 */ /* 0x002e760000000c00 */
[----:B------:R-:W-:Y:S01]  /*4930*/  @!UPT UIADD3 URZ, URZ, URZ, URZ ;  /* 0x0000003f3f3ff290 */ /* 0x000fe2000fffe03f */
[----:B------:R-:W-:Y:S01]  /*4940*/  @!P0 HADD2.F32 R11, -RZ, R7.H1_H1 ;  /* 0x30000007ff0b8230 */ /* 0x000fe20000004100 */
[----:B------:R-:W-:Y:S01]  /*4950*/  @!P0 SHF.R.U64 R2, R20, 0x10, R21 ;  /* 0x0000001014028819 */ /* 0x000fe20000001215 */
[----:B------:R-:W-:Y:S01]  /*4960*/  @!P0 HADD2.F32 R20, -RZ, R38.H1_H1 ;  /* 0x30000026ff148230 */ /* 0x000fe20000004100 */
        /* <DEDUP_REMOVED lines=35> */
[-C--:B------:R-:W-:Y:S02]  /*4ba0*/  @!P0 FFMA.FTZ R14, R5, R20.reuse, -R28 ;  /* 0x00000014050e8223 */ /* 0x080fe4000001081c */
        /* <DEDUP_REMOVED lines=10> */
.L_x_2064:
[----:B------:R-:W-:Y:S05]  /*4c50*/  BSYNC B0 ;  /* 0x0000000000007941 */ /* 0x000fea0003800000 */
.L_x_2063:
[----:B------:R-:W-:Y:S11]  /*4c60*/  ISETP.GE.AND P0, PT, R65, c[0x0][0x1d4], PT ;  /* 0x0000750041007a0c */ /* 0x000ff60003f06270 */
[----:B------:R-:W-:Y:S02]  /*4c70*/  @!UPT UIADD3 URZ, URZ, URZ, URZ ;  /* 0x0000003f3f3ff290 */ /* 0x000fe4000fffe03f */
        /* <DEDUP_REMOVED lines=21> */
[C---:B------:R-:W-:Y:S01]  /*4dd0*/  @!P0 FMUL.FTZ R23, R14.reuse, R8 ;  /* 0x000000080e178220 */ /* 0x040fe20000410000 */
        /* <DEDUP_REMOVED lines=21> */
[CC--:B------:R-:W-:Y:S02]  /*4f30*/  @!P0 FMUL.FTZ R24, R20.reuse, R6.reuse ;  /* 0x0000000614188220 */ /* 0x0c0fe40000410000 */
        /* <DEDUP_REMOVED lines=8> */
[----:B------:R1:W-:Y:S01]  /*4fc0*/  STG.E.128 [R54.64+0x80], R16 ;  /* 0x0000801036007986 */ /* 0x0003e2000c101d08 */
[----:B------:R-:W-:-:S05]  /*4fd0*/  BRA `(.L_x_2062) ;  /* 0x00001cd000007947 */ /* 0x000fca0003800000 */
.L_x_2047:
        /* <DEDUP_REMOVED lines=10> */
[----:B------:R-:W-:Y:S07]  /*5080*/  BSSY B0, `(.L_x_2065) ;  /* 0x00000b9000007945 */ /* 0x000fee0003800000 */
        /* <DEDUP_REMOVED lines=14> */
[----:B------:R-:W2:Y:S01]  /*5170*/  @!P2 LDG.E.128 R52, [R14.64] ;  /* 0x000000080e34a981 */ /* 0x000ea2000c1e1d00 */
[----:B------:R-:W-:Y:S02]  /*5180*/  @!P2 LEA.HI.X R17, R5, c[0x0][0x28c], R4, 0x1, P0 ;  /* 0x0000a3000511aa11 */ /* 0x000fe400000f0c04 */
[C---:B------:R-:W-:Y:S04]  /*5190*/  @!P1 LEA R2, P0, R7.reuse, c[0x0][0x270], 0x1 ;  /* 0x00009c0007029a11 */ /* 0x040fe800078008ff */
[----:B------:R-:W-:Y:S01]  /*51a0*/  @!P1 LEA.HI.X R3, R7, c[0x0][0x274], R6, 0x1, P0 ;  /* 0x00009d0007039a11 */ /* 0x000fe200000f0c06 */
[----:B------:R1:W3:Y:S01]  /*51b0*/  @!P2 LDG.E.128 R24, [R16.64] ;  /* 0x000000081018a981 */ /* 0x0002e2000c1e1d00 */
[C---:B------:R-:W-:Y:S01]  /*51c0*/  @!P1 LEA R4, P0, R9.reuse, c[0x0][0x288], 0x1 ;  /* 0x0000a20009049a11 */ /* 0x040fe200078008ff */
[----:B------:R-:W-:Y:S03]  /*51d0*/  CS2R R6, SRZ ;  /* 0x0000000000067805 */ /* 0x000fe6000001ff00 */
[----:B------:R-:W-:Y:S02]  /*51e0*/  @!P1 LEA.HI.X R5, R9, c[0x0][0x28c], R8, 0x1, P0 ;  /* 0x0000a30009059a11 */ /* 0x000fe400000f0c08 */
[-C--:B------:R-:W-:Y:S01]  /*51f0*/  ISETP.GE.AND P0, PT, R79, R141.reuse, PT ;  /* 0x0000008d4f00720c */ /* 0x080fe20003f06270 */
[----:B------:R4:W3:Y:S03]  /*5200*/  @!P1 LDG.E.128 R48, [R2.64] ;  /* 0x0000000802309981 */ /* 0x0008e6000c1e1d00 */
[----:B------:R-:W-:Y:S01]  /*5210*/  ISETP.GE.OR P0, PT, R116, c[0x0][0x27c], P0 ;  /* 0x00009f0074007a0c */ /* 0x000fe20000706670 */
[----:B-1----:R-:W-:Y:S06]  /*5220*/  CS2R R16, SRZ ;  /* 0x0000000000107805 */ /* 0x002fec000001ff00 */
[----:B------:R1:W3:Y:S06]  /*5230*/  @!P1 LDG.E.128 R16, [R4.64] ;  /* 0x0000000804109981 */ /* 0x0002ec000c1e1d00 */
[----:B------:R-:W-:Y:S05]  /*5240*/  @!P0 IADD3 R62, P1, R150, R62, RZ ;  /* 0x0000003e963e8210 */ /* 0x000fea0007f3e0ff */
[----:B------:R-:W-:Y:S01]  /*5250*/  @!P0 IMAD.X R36, R36, 0x1, R99, P1 ;  /* 0x0000000124248824 */ /* 0x000fe200008e0663 */
[C---:B----4-:R-:W-:Y:S04]  /*5260*/  @!P0 LEA R2, P1, R62.reuse, c[0x0][0x270], 0x1 ;  /* 0x00009c003e028a11 */ /* 0x050fe800078208ff */
[----:B------:R-:W-:Y:S02]  /*5270*/  @!P0 LEA.HI.X R3, R62, c[0x0][0x274], R36, 0x1, P1 ;  /* 0x00009d003e038a11 */ /* 0x000fe400008f0c24 */
[----:B------:R-:W-:Y:S01]  /*5280*/  @!P0 IADD3 R60, P1, R148, R60, RZ ;  /* 0x0000003c943c8210 */ /* 0x000fe20007f3e0ff */
[----:B------:R-:W-:Y:S04]  /*5290*/  CS2R R36, SRZ ;  /* 0x0000000000247805 */ /* 0x000fe8000001ff00 */
[----:B------:R-:W-:Y:S01]  /*52a0*/  @!P0 IMAD.X R33, R33, 0x1, R98, P1 ;  /* 0x0000000121218824 */ /* 0x000fe200008e0662 */
[C---:B------:R-:W-:Y:S01]  /*52b0*/  @!P0 LEA R8, P1, R60.reuse, c[0x0][0x288], 0x1 ;  /* 0x0000a2003c088a11 */ /* 0x040fe200078208ff */
[----:B------:R4:W5:Y:S03]  /*52c0*/  @!P0 LDG.E.128 R36, [R2.64] ;  /* 0x0000000802248981 */ /* 0x000966000c1e1d00 */
[----:B------:R-:W-:Y:S01]  /*52d0*/  @!P0 LEA.HI.X R9, R60, c[0x0][0x28c], R33, 0x1, P1 ;  /* 0x0000a3003c098a11 */ /* 0x000fe200008f0c21 */
[----:B-1----:R-:W-:Y:S01]  /*52e0*/  CS2R R4, SRZ ;  /* 0x0000000000047805 */ /* 0x002fe2000001ff00 */
[----:B------:R-:W-:Y:S05]  /*52f0*/  ISETP.GE.AND P1, PT, R116, c[0x0][0x27c], PT ;  /* 0x00009f0074007a0c */ /* 0x000fea0003f26270 */
[----:B------:R2:W5:Y:S01]  /*5300*/  @!P0 LDG.E.128 R4, [R8.64] ;  /* 0x0000000808048981 */ /* 0x000562000c1e1d00 */
[----:B------:R-:W-:Y:S01]  /*5310*/  ISETP.GE.OR P0, PT, R79, R141, P4 ;  /* 0x0000008d4f00720c */ /* 0x000fe20002706670 */
[----:B--2---:R-:W-:Y:S02]  /*5320*/  IMAD.MOV.U32 R9, RZ, RZ, R54 ;  /* 0x000000ffff097224 */ /* 0x004fe400078e0036 */
[----:B------:R-:W-:Y:S02]  /*5330*/  IMAD.MOV.U32 R8, RZ, RZ, R55 ;  /* 0x000000ffff087224 */ /* 0x000fe400078e0037 */
[----:B----4-:R-:W-:Y:S02]  /*5340*/  IMAD.MOV.U32 R3, RZ, RZ, R52 ;  /* 0x000000ffff037224 */ /* 0x010fe400078e0034 */
[----:B------:R-:W-:Y:S01]  /*5350*/  IMAD.MOV.U32 R2, RZ, RZ, R53 ;  /* 0x000000ffff027224 */ /* 0x000fe200078e0035 */
[----:B------:R-:W-:Y:S01]  /*5360*/  PRMT R60, R9, 0x5410, R8 ;  /* 0x00005410093c7816 */ /* 0x000fe20000000008 */
[----:B---3--:R-:W-:Y:S02]  /*5370*/  IMAD.MOV.U32 R9, RZ, RZ, R26 ;  /* 0x000000ffff097224 */ /* 0x008fe400078e001a */
        /* <DEDUP_REMOVED lines=12> */
[----:B------:R-:W-:Y:S02]  /*5440*/  IMAD.MOV.U32 R9, RZ, RZ, R18 ;  /* 0x000000ffff097224 */ /* 0x000fe400078e0012 */
[----:B------:R-:W-:Y:S02]  /*5450*/  IMAD.MOV.U32 R8, RZ, RZ, R19 ;  /* 0x000000ffff087224 */ /* 0x000fe400078e0013 */
[----:B------:R-:W-:Y:S02]  /*5460*/  IMAD.MOV.U32 R3, RZ, RZ, R16 ;  /* 0x000000ffff037224 */ /* 0x000fe400078e0010 */
[----:B------:R-:W-:Y:S01]  /*5470*/  IMAD.MOV.U32 R2, RZ, RZ, R17 ;  /* 0x000000ffff027224 */ /* 0x000fe200078e0011 */
[----:B------:R-:W-:Y:S04]  /*5480*/  PRMT R11, R9, 0x5410, R8 ;  /* 0x00005410090b7816 */ /* 0x000fe80000000008 */
[----:B------:R-:W-:Y:S01]  /*5490*/  PRMT R14, R2, 0x5410, R3 ;  /* 0x00005410020e7816 */ /* 0x000fe20000000003 */
[----:B------:R-:W-:-:S05]  /*54a0*/  @P0 BRA `(.L_x_2066) ;  /* 0x0000076000000947 */ /* 0x000fca0003800000 */
[----:B-----5:R-:W-:Y:S01]  /*54b0*/  IMAD.MOV.U32 R30, RZ, RZ, R4 ;  /* 0x000000ffff1e7224 */ /* 0x020fe200078e0004 */
[----:B------:R-:W-:Y:S01]  /*54c0*/  IADD3 R3, P0, R170, R176, RZ ;  /* 0x000000b0aa037210 */ /* 0x000fe20007f1e0ff */
[----:B------:R-:W1:Y:S01]  /*54d0*/  LDS.128 R20, [R136+0x8100] ;  /* 0x0081000088147984 */ /* 0x000e620000000c00 */
[----:B------:R-:W-:Y:S01]  /*54e0*/  @!P1 SHF.R.U32.HI R29, RZ, 0x10, R7 ;  /* 0x00000010ff1d9819 */ /* 0x000fe20000011607 */
[----:B------:R-:W-:Y:S01]  /*54f0*/  IMAD.MOV.U32 R64, RZ, RZ, R36 ;  /* 0x000000ffff407224 */ /* 0x000fe200078e0024 */
[----:B------:R-:W-:Y:S01]  /*5500*/  IADD3.X R2, R174, R113, RZ, P0, !PT ;  /* 0x00000071ae027210 */ /* 0x000fe200007fe4ff */
[--C-:B------:R-:W-:Y:S01]  /*5510*/  IMAD.MOV.U32 R44, RZ, RZ, R39.reuse ;  /* 0x000000ffff2c7224 */ /* 0x100fe200078e0027 */
[----:B------:R-:W-:Y:S01]  /*5520*/  IADD3 R9, P2, P0, R156, R3, R138 ;  /* 0x000000039c097210 */ /* 0x000fe2000785e08a */
[----:B------:R-:W-:Y:S01]  /*5530*/  @!P1 HADD2.F32 R32, -RZ, R30.H0_H0 ;  /* 0x2000001eff209230 */ /* 0x000fe20000004100 */
[--C-:B------:R-:W-:Y:S01]  /*5540*/  @!P1 SHF.R.U64 R42, R38, 0x10, R39.reuse ;  /* 0x00000010262a9819 */ /* 0x100fe20000001227 */
[----:B------:R-:W2:Y:S01]  /*5550*/  LDS.128 R56, [R135+0x8100] ;  /* 0x0081000087387984 */ /* 0x000ea20000000c00 */
[----:B------:R-:W-:Y:S01]  /*5560*/  IADD3.X R8, R102, R2, R130, P2, P0 ;  /* 0x0000000266087210 */ /* 0x000fe200017e0482 */
[----:B------:R-:W-:Y:S01]  /*5570*/  @!P1 HADD2.F32 R44, -RZ, R44.H0_H0 ;  /* 0x2000002cff2c9230 */ /* 0x000fe20000004100 */
[----:B------:R-:W-:Y:S01]  /*5580*/  ISETP.GE.AND P0, PT, R137, c[0x0][0x1d4], PT ;  /* 0x0000750089007a0c */ /* 0x000fe20003f06270 */
[----:B------:R-:W-:Y:S01]  /*5590*/  @!P1 HADD2.F32 R42, -RZ, R42.H0_H0 ;  /* 0x2000002aff2a9230 */ /* 0x000fe20000004100 */
[----:B------:R-:W-:Y:S02]  /*55a0*/  @!P1 SHF.R.U32.HI R62, RZ, 0x10, R39 ;  /* 0x00000010ff3e9819 */ /* 0x000fe40000011627 */
[----:B------:R-:W-:Y:S02]  /*55b0*/  MOV R45, R37 ;  /* 0x00000025002d7202 */ /* 0x000fe40000000f00 */
[--C-:B------:R-:W-:Y:S02]  /*55c0*/  @!P1 SHF.R.U32.HI R43, RZ, 0x10, R37.reuse ;  /* 0x00000010ff2b9819 */ /* 0x100fe40000011625 */
[----:B------:R-:W-:Y:S01]  /*55d0*/  @!P1 SHF.R.U64 R41, R36, 0x10, R37 ;  /* 0x0000001024299819 */ /* 0x000fe20000001225 */
[----:B------:R-:W-:Y:S01]  /*55e0*/  @!P1 HADD2.F32 R36, -RZ, R64.H0_H0 ;  /* 0x20000040ff249230 */ /* 0x000fe20000004100 */
[----:B------:R-:W-:Y:S01]  /*55f0*/  MOV R40, R38 ;  /* 0x0000002600287202 */ /* 0x000fe20000000f00 */
[----:B------:R-:W-:Y:S02]  /*5600*/  @!P1 HADD2.F32 R38, -RZ, R45.H0_H0 ;  /* 0x2000002dff269230 */ /* 0x000fe40000004100 */
[----:B------:R-:W-:Y:S02]  /*5610*/  @!P0 IADD3 R3, P3, P2, R156, R3, R137 ;  /* 0x000000039c038210 */ /* 0x000fe40007a7e089 */
[----:B------:R-:W-:Y:S02]  /*5620*/  @!P1 HADD2.F32 R40, -RZ, R40.H0_H0 ;  /* 0x20000028ff289230 */ /* 0x000fe40000004100 */
[----:B------:R-:W-:Y:S02]  /*5630*/  @!P0 IADD3.X R2, R102, R2, R129, P3, P2 ;  /* 0x0000000266028210 */ /* 0x000fe40001fe4481 */
[C---:B------:R-:W-:Y:S04]  /*5640*/  LEA R180, P2, R9.reuse, c[0x0][0x1c8], 0x1 ;  /* 0x0000720009b47a11 */ /* 0x040fe800078408ff */
[----:B------:R-:W-:Y:S01]  /*5650*/  LEA.HI.X R181, R9, c[0x0][0x1cc], R8, 0x1, P2 ;  /* 0x0000730009b57a11 */ /* 0x000fe200010f0c08 */
[--C-:B------:R-:W-:Y:S01]  /*5660*/  IMAD.MOV.U32 R8, RZ, RZ, R7.reuse ;  /* 0x000000ffff087224 */ /* 0x100fe200078e0007 */
[C---:B------:R-:W-:Y:S02]  /*5670*/  @!P0 LEA R178, P2, R3.reuse, c[0x0][0x1c8], 0x1 ;  /* 0x0000720003b28a11 */ /* 0x040fe400078408ff */
[----:B------:R-:W-:Y:S01]  /*5680*/  @!P1 SHF.R.U64 R9, R6, 0x10, R7 ;  /* 0x0000001006099819 */ /* 0x000fe20000001207 */
[----:B------:R-:W-:Y:S01]  /*5690*/  @!P1 HADD2.F32 R6, -RZ, R6.H0_H0 ;  /* 0x20000006ff069230 */ /* 0x000fe20000004100 */
[----:B-1----:R-:W-:Y:S01]  /*56a0*/  @!P1 IMAD.MOV.U32 R7, RZ, RZ, R20 ;  /* 0x000000ffff079224 */ /* 0x002fe200078e0014 */
[----:B------:R-:W-:Y:S01]  /*56b0*/  @!P0 LEA.HI.X R179, R3, c[0x0][0x1cc], R2, 0x1, P2 ;  /* 0x0000730003b38a11 */ /* 0x000fe200010f0c02 */
[----:B------:R-:W-:Y:S01]  /*56c0*/  @!P1 HADD2.F32 R8, -RZ, R8.H0_H0 ;  /* 0x20000008ff089230 */ /* 0x000fe20000004100 */
[----:B------:R-:W-:Y:S02]  /*56d0*/  MOV R2, R5 ;  /* 0x0000000500027202 */ /* 0x000fe40000000f00 */
[----:B------:R-:W-:Y:S01]  /*56e0*/  @!P1 MOV R31, R21 ;  /* 0x00000015001f9202 */ /* 0x000fe20000000f00 */
[--C-:B------:R-:W-:Y:S01]  /*56f0*/  @!P1 HADD2.F32 R33, -RZ, R7.reuse.H0_H0 ;  /* 0x20000007ff219230 */ /* 0x100fe20000004100 */
[--C-:B------:R-:W-:Y:S01]  /*5700*/  @!P1 SHF.R.U32.HI R3, RZ, 0x10, R5.reuse ;  /* 0x00000010ff039819 */ /* 0x100fe20000011605 */
[----:B------:R-:W-:Y:S01]  /*5710*/  @!P1 HADD2.F32 R7, -RZ, R7.H1_H1 ;  /* 0x30000007ff079230 */ /* 0x000fe20000004100 */
[----:B--2---:R-:W-:Y:S01]  /*5720*/  @!P1 MOV R63, R57 ;  /* 0x00000039003f9202 */ /* 0x004fe20000000f00 */
[----:B------:R-:W-:Y:S01]  /*5730*/  @!P1 HADD2.F32 R30, -RZ, R31.H0_H0 ;  /* 0x2000001fff1e9230 */ /* 0x000fe20000004100 */
[----:B------:R-:W-:Y:S01]  /*5740*/  @!P1 MOV R39, R56 ;  /* 0x0000003800279202 */ /* 0x000fe20000000f00 */
[----:B------:R-:W-:Y:S01]  /*5750*/  @!P1 HADD2.F32 R3, -RZ, R3.H0_H0 ;  /* 0x20000003ff039230 */ /* 0x000fe20000004100 */
[----:B------:R-:W-:Y:S01]  /*5760*/  @!P1 SHF.R.U64 R5, R4, 0x10, R5 ;  /* 0x0000001004059819 */ /* 0x000fe20000001205 */
[----:B------:R-:W-:Y:S02]  /*5770*/  @!P1 HADD2.F32 R37, -RZ, R63.H0_H0 ;  /* 0x2000003fff259230 */ /* 0x000fe40000004100 */
[----:B------:R-:W-:Y:S01]  /*5780*/  @!P1 HADD2.F32 R4, -RZ, R2.H0_H0 ;  /* 0x20000002ff049230 */ /* 0x000fe20000004100 */
[----:B------:R-:W-:Y:S01]  /*5790*/  @!P1 FMUL.FTZ R2, R33, R32 ;  /* 0x0000002021029220 */ /* 0x000fe20000410000 */
[----:B------:R-:W-:Y:S02]  /*57a0*/  @!P1 HADD2.F32 R35, -RZ, R39.H0_H0 ;  /* 0x20000027ff239230 */ /* 0x000fe40000004100 */
[----:B------:R-:W-:Y:S01]  /*57b0*/  @!P1 HADD2.F32 R31, -RZ, R31.H1_H1 ;  /* 0x3000001fff1f9230 */ /* 0x000fe20000004100 */
[----:B------:R-:W-:Y:S02]  /*57c0*/  @!P1 FMUL.FTZ R175, R37, R4 ;  /* 0x0000000425af9220 */ /* 0x000fe40000410000 */
[C---:B------:R-:W-:Y:S01]  /*57d0*/  @!P1 FMUL.FTZ R64, R35.reuse, R32 ;  /* 0x0000002023409220 */ /* 0x040fe20000410000 */
[----:B------:R-:W-:Y:S01]  /*57e0*/  @!P1 HADD2.F32 R32, -RZ, R39.H1_H1 ;  /* 0x30000027ff209230 */ /* 0x000fe20000004100 */
[----:B------:R-:W-:Y:S01]  /*57f0*/  @!P1 FFMA.FTZ R2, R35, R36, R2 ;  /* 0x0000002423029223 */ /* 0x000fe20000010002 */
[----:B------:R-:W-:Y:S01]  /*5800*/  @!P1 HADD2.F32 R35, -RZ, R63.H1_H1 ;  /* 0x3000003fff239230 */ /* 0x000fe20000004100 */
[C---:B------:R-:W-:Y:S02]  /*5810*/  @!P1 FMUL.FTZ R4, R30.reuse, R4 ;  /* 0x000000041e049220 */ /* 0x040fe40000410000 */
[----:B------:R-:W-:Y:S01]  /*5820*/  @!P1 FFMA.FTZ R175, R30, R38, -R175 ;  /* 0x000000261eaf9223 */ /* 0x000fe200000108af */
[----:B------:R-:W-:Y:S01]  /*5830*/  @!P1 HADD2.F32 R30, -RZ, R5.H0_H0 ;  /* 0x20000005ff1e9230 */ /* 0x000fe20000004100 */
[----:B------:R-:W-:Y:S01]  /*5840*/  @!P1 FFMA.FTZ R64, R33, R36, -R64 ;  /* 0x0000002421409223 */ /* 0x000fe20000010840 */
[----:B------:R-:W-:Y:S01]  /*5850*/  @!P1 HADD2.F32 R36, -RZ, R43.H0_H0 ;  /* 0x2000002bff249230 */ /* 0x000fe20000004100 */
[-C--:B------:R-:W-:Y:S01]  /*5860*/  @!P1 FMUL.FTZ R63, R35, R3.reuse ;  /* 0x00000003233f9220 */ /* 0x080fe20000410000 */
[----:B------:R-:W-:Y:S01]  /*5870*/  @!P1 HADD2.F32 R33, -RZ, R41.H0_H0 ;  /* 0x20000029ff219230 */ /* 0x000fe20000004100 */
[----:B------:R-:W-:Y:S02]  /*5880*/  @!P1 IMAD.MOV.U32 R39, RZ, RZ, R58 ;  /* 0x000000ffff279224 */ /* 0x000fe400078e003a */
[C---:B------:R-:W-:Y:S02]  /*5890*/  @!P1 FMUL.FTZ R182, R32.reuse, R30 ;  /* 0x0000001e20b69220 */ /* 0x040fe40000410000 */
[C---:B------:R-:W-:Y:S01]  /*58a0*/  @!P1 FMUL.FTZ R5, R31.reuse, R3 ;  /* 0x000000031f059220 */ /* 0x040fe20000410000 */
[--C-:B------:R-:W-:Y:S01]  /*58b0*/  @!P1 HADD2.F32 R41, -RZ, R39.reuse.H1_H1 ;  /* 0x30000027ff299230 */ /* 0x100fe20000004100 */
[----:B------:R-:W-:Y:S01]  /*58c0*/  @!P1 FFMA.FTZ R63, R31, R36, -R63 ;  /* 0x000000241f3f9223 */ /* 0x000fe2000001083f */
[----:B------:R-:W-:Y:S01]  /*58d0*/  @!P1 MOV R31, R22 ;  /* 0x00000016001f9202 */ /* 0x000fe20000000f00 */
[C---:B------:R-:W-:Y:S01]  /*58e0*/  @!P1 FMUL.FTZ R3, R7.reuse, R30 ;  /* 0x0000001e07039220 */ /* 0x040fe20000410000 */
[----:B------:R-:W-:Y:S01]  /*58f0*/  @!P1 HADD2.F32 R39, -RZ, R39.H0_H0 ;  /* 0x20000027ff279230 */ /* 0x000fe20000004100 */
[-C--:B------:R-:W-:Y:S01]  /*5900*/  @!P1 FFMA.FTZ R182, R7, R33.reuse, -R182 ;  /* 0x0000002107b69223 */ /* 0x080fe200000108b6 */
[----:B------:R-:W-:Y:S01]  /*5910*/  @!P1 HADD2.F32 R7, -RZ, R9.H0_H0 ;  /* 0x20000009ff079230 */ /* 0x000fe20000004100 */
[----:B------:R-:W-:Y:S01]  /*5920*/  @!P1 FFMA.FTZ R3, R32, R33, R3 ;  /* 0x0000002120039223 */ /* 0x000fe20000010003 */
[--C-:B------:R-:W-:Y:S01]  /*5930*/  @!P1 HADD2.F32 R30, -RZ, R31.reuse.H1_H1 ;  /* 0x3000001fff1e9230 */ /* 0x100fe20000004100 */
[----:B------:R-:W-:Y:S01]  /*5940*/  @!P1 FMUL.FTZ R184, R39, R6 ;  /* 0x0000000627b89220 */ /* 0x000fe20000410000 */
[----:B------:R-:W-:Y:S01]  /*5950*/  @!P1 F2FP.PACK_AB R63, R63, R175 ;  /* 0x000000af3f3f923e */ /* 0x000fe200000000ff */
[-C--:B------:R-:W-:Y:S01]  /*5960*/  @!P1 FMUL.FTZ R183, R41, R7.reuse ;  /* 0x0000000729b79220 */ /* 0x080fe20000410000 */
[----:B------:R-:W-:Y:S01]  /*5970*/  @!P1 F2FP.PACK_AB R64, R182, R64 ;  /* 0x00000040b640923e */ /* 0x000fe200000000ff */
[C---:B------:R-:W-:Y:S01]  /*5980*/  @!P1 FMUL.FTZ R7, R30.reuse, R7 ;  /* 0x000000071e079220 */ /* 0x040fe20000410000 */
[----:B------:R-:W-:Y:S01]  /*5990*/  @!P1 MOV R21, R63 ;  /* 0x0000003f00159202 */ /* 0x000fe20000000f00 */
[----:B------:R-:W-:Y:S01]  /*59a0*/  @!P1 FFMA.FTZ R183, R30, R42, -R183 ;  /* 0x0000002a1eb79223 */ /* 0x000fe200000108b7 */
[----:B------:R-:W-:Y:S01]  /*59b0*/  @!P1 MOV R30, R59 ;  /* 0x0000003b001e9202 */ /* 0x000fe20000000f00 */
[----:B------:R-:W-:Y:S01]  /*59c0*/  @!P1 FFMA.FTZ R4, R37, R38, R4 ;  /* 0x0000002625049223 */ /* 0x000fe20000010004 */
[----:B------:R-:W-:Y:S01]  /*59d0*/  @!P1 HADD2.F32 R9, -RZ, R31.H0_H0 ;  /* 0x2000001fff099230 */ /* 0x000fe20000004100 */
[----:B------:R-:W-:Y:S01]  /*59e0*/  @!P1 IMAD.MOV.U32 R31, RZ, RZ, R23 ;  /* 0x000000ffff1f9224 */ /* 0x000fe200078e0017 */
[----:B------:R-:W-:Y:S01]  /*59f0*/  @!P1 MOV R20, R64 ;  /* 0x0000004000149202 */ /* 0x000fe20000000f00 */
[----:B------:R-:W-:Y:S01]  /*5a00*/  @!P1 FFMA.FTZ R5, R35, R36, R5 ;  /* 0x0000002423059223 */ /* 0x000fe20000010005 */
[----:B------:R-:W-:Y:S01]  /*5a10*/  @!P1 F2FP.PACK_AB R2, R3, R2 ;  /* 0x000000020302923e */ /* 0x000fe200000000ff */
[C---:B------:R-:W-:Y:S01]  /*5a20*/  @!P1 FMUL.FTZ R6, R9.reuse, R6 ;  /* 0x0000000609069220 */ /* 0x040fe20000410000 */
[--C-:B------:R-:W-:Y:S01]  /*5a30*/  @!P1 HADD2.F32 R43, -RZ, R30.reuse.H0_H0 ;  /* 0x2000001eff2b9230 */ /* 0x100fe20000004100 */
[-C--:B------:R-:W-:Y:S01]  /*5a40*/  @!P1 FFMA.FTZ R184, R9, R40.reuse, -R184 ;  /* 0x0000002809b89223 */ /* 0x080fe200000108b8 */
[----:B------:R-:W-:Y:S01]  /*5a50*/  @!P1 HADD2.F32 R45, -RZ, R30.H1_H1 ;  /* 0x3000001eff2d9230 */ /* 0x000fe20000004100 */
[----:B------:R-:W-:Y:S01]  /*5a60*/  @!P1 FFMA.FTZ R6, R39, R40, R6 ;  /* 0x0000002827069223 */ /* 0x000fe20000010006 */
[----:B------:R-:W-:Y:S01]  /*5a70*/  @!P1 HADD2.F32 R9, -RZ, R29.H0_H0 ;  /* 0x2000001dff099230 */ /* 0x000fe20000004100 */
[----:B------:R-:W-:Y:S01]  /*5a80*/  @!P1 FMUL.FTZ R185, R43, R8 ;  /* 0x000000082bb99220 */ /* 0x000fe20000410000 */
[--C-:B------:R-:W-:Y:S01]  /*5a90*/  @!P1 HADD2.F32 R30, -RZ, R31.reuse.H0_H0 ;  /* 0x2000001fff1e9230 */ /* 0x100fe20000004100 */
[----:B------:R-:W-:Y:S01]  /*5aa0*/  @!P1 FFMA.FTZ R7, R41, R42, R7 ;  /* 0x0000002a29079223 */ /* 0x000fe20000010007 */
[----:B------:R-:W-:Y:S01]  /*5ab0*/  @!P1 F2FP.PACK_AB R183, R183, R184 ;  /* 0x000000b8b7b7923e */ /* 0x000fe200000000ff */
[----:B------:R-:W-:Y:S01]  /*5ac0*/  @!P1 HADD2.F32 R29, -RZ, R31.H1_H1 ;  /* 0x3000001fff1d9230 */ /* 0x000fe20000004100 */
[----:B------:R-:W-:Y:S01]  /*5ad0*/  @!P1 MOV R56, R2 ;  /* 0x0000000200389202 */ /* 0x000fe20000000f00 */
[C---:B------:R-:W-:Y:S01]  /*5ae0*/  @!P1 FFMA.FTZ R185, R30.reuse, R44, -R185 ;  /* 0x0000002c1eb99223 */ /* 0x040fe200000108b9 */
[----:B------:R-:W-:Y:S01]  /*5af0*/  @!P1 HADD2.F32 R31, -RZ, R62.H0_H0 ;  /* 0x2000003eff1f9230 */ /* 0x000fe20000004100 */
[----:B------:R-:W-:Y:S01]  /*5b00*/  @!P1 FMUL.FTZ R62, R45, R9 ;  /* 0x000000092d3e9220 */ /* 0x000fe20000410000 */
[----:B------:R-:W-:Y:S01]  /*5b10*/  @!P1 F2FP.PACK_AB R4, R5, R4 ;  /* 0x000000040504923e */ /* 0x000fe200000000ff */
[----:B------:R-:W-:Y:S01]  /*5b20*/  @!P1 FMUL.FTZ R8, R30, R8 ;  /* 0x000000081e089220 */ /* 0x000fe20000410000 */
[----:B------:R-:W-:Y:S01]  /*5b30*/  @!P1 F2FP.PACK_AB R6, R7, R6 ;  /* 0x000000060706923e */ /* 0x000fe200000000ff */
[C---:B------:R-:W-:Y:S02]  /*5b40*/  @!P1 FFMA.FTZ R62, R29.reuse, R31, -R62 ;  /* 0x0000001f1d3e9223 */ /* 0x040fe4000001083e */
[----:B------:R-:W-:Y:S01]  /*5b50*/  @!P1 FMUL.FTZ R9, R29, R9 ;  /* 0x000000091d099220 */ /* 0x000fe20000410000 */
[----:B------:R-:W-:Y:S01]  /*5b60*/  @!P1 MOV R58, R6 ;  /* 0x00000006003a9202 */ /* 0x000fe20000000f00 */
[----:B------:R-:W-:Y:S01]  /*5b70*/  @!P1 FFMA.FTZ R8, R43, R44, R8 ;  /* 0x0000002c2b089223 */ /* 0x000fe20000010008 */
[----:B------:R-:W-:Y:S01]  /*5b80*/  @!P1 F2FP.PACK_AB R62, R62, R185 ;  /* 0x000000b93e3e923e */ /* 0x000fe200000000ff */
[----:B------:R-:W-:Y:S02]  /*5b90*/  @!P1 FFMA.FTZ R9, R45, R31, R9 ;  /* 0x0000001f2d099223 */ /* 0x000fe40000010009 */
[----:B------:R-:W-:Y:S01]  /*5ba0*/  @!P1 IMAD.MOV.U32 R22, RZ, RZ, R183 ;  /* 0x000000ffff169224 */ /* 0x000fe200078e00b7 */
[----:B------:R-:W-:Y:S01]  /*5bb0*/  @!P1 MOV R23, R62 ;  /* 0x0000003e00179202 */ /* 0x000fe20000000f00 */
[----:B------:R-:W-:Y:S01]  /*5bc0*/  @!P1 IMAD.MOV.U32 R57, RZ, RZ, R4 ;  /* 0x000000ffff399224 */ /* 0x000fe200078e0004 */
[----:B------:R-:W-:Y:S03]  /*5bd0*/  @!P1 F2FP.PACK_AB R8, R9, R8 ;  /* 0x000000080908923e */ /* 0x000fe600000000ff */
[----:B------:R1:W-:Y:S01]  /*5be0*/  STG.E.128 [R180.64], R20 ;  /* 0x00000014b4007986 */ /* 0x0003e2000c101d08 */
[----:B------:R-:W-:Y:S07]  /*5bf0*/  @!P1 MOV R59, R8 ;  /* 0x00000008003b9202 */ /* 0x000fee0000000f00 */
[----:B------:R1:W-:Y:S02]  /*5c00*/  @!P0 STG.E.128 [R178.64], R56 ;  /* 0x00000038b2008986 */ /* 0x0003e4000c101d08 */
.L_x_2066:
[----:B------:R-:W-:Y:S05]  /*5c10*/  BSYNC B0 ;  /* 0x0000000000007941 */ /* 0x000fea0003800000 */
.L_x_2065:
[----:B------:R-:W-:Y:S01]  /*5c20*/  ISETP.GE.OR P0, PT, R76, R141, P4 ;  /* 0x0000008d4c00720c */ /* 0x000fe20002706670 */
[----:B------:R-:W-:Y:S01]  /*5c30*/  @!UPT UIADD3 URZ, URZ, URZ, URZ ;  /* 0x0000003f3f3ff290 */ /* 0x000fe2000fffe03f */
[----:B------:R-:W-:Y:S11]  /*5c40*/  BSSY B0, `(.L_x_2067) ;  /* 0x0000071000007945 */ /* 0x000ff60003800000 */
[----:B------:R-:W-:-:S05]  /*5c50*/  @P0 BRA `(.L_x_2068) ;  /* 0x000006f000000947 */ /* 0x000fca0003800000 */
[----:B------:R-:W-:Y:S01]  /*5c60*/  IADD3 R3, P0, R166, R176, RZ ;  /* 0x000000b0a6037210 */ /* 0x000fe20007f1e0ff */
[----:B-1----:R-:W-:Y:S01]  /*5c70*/  LDS.128 R56, [R133+0x8100] ;  /* 0x0081000085387984 */ /* 0x002fe20000000c00 */
[--C-:B-----5:R-:W-:Y:S01]  /*5c80*/  @!P1 SHF.R.U64 R6, R26, 0x10, R27.reuse ;  /* 0x000000101a069819 */ /* 0x120fe2000000121b */
[--C-:B------:R-:W-:Y:S01]  /*5c90*/  @!P1 HADD2.F32 R29, -RZ, R61.reuse.H0_H0 ;  /* 0x2000003dff1d9230 */ /* 0x100fe20000004100 */
[----:B------:R-:W-:Y:S01]  /*5ca0*/  IADD3.X R2, R174, R122, RZ, P0, !PT ;  /* 0x0000007aae027210 */ /* 0x000fe200007fe4ff */
[----:B------:R-:W-:Y:S01]  /*5cb0*/  @!P1 HADD2.F32 R38, -RZ, R60.H1_H1 ;  /* 0x3000003cff269230 */ /* 0x000fe20000004100 */
[-C--:B------:R-:W-:Y:S02]  /*5cc0*/  IADD3 R5, P2, P0, R156, R3.reuse, R138 ;  /* 0x000000039c057210 */ /* 0x080fe4000785e08a */
[----:B------:R-:W-:Y:S01]  /*5cd0*/  @!P1 SHF.R.U32.HI R7, RZ, 0x10, R27 ;  /* 0x00000010ff079819 */ /* 0x000fe2000001161b */
[----:B------:R-:W1:Y:S01]  /*5ce0*/  LDS.128 R20, [R134+0x8100] ;  /* 0x0081000086147984 */ /* 0x000e620000000c00 */
[-C--:B------:R-:W-:Y:S01]  /*5cf0*/  IADD3.X R4, R102, R2.reuse, R130, P2, P0 ;  /* 0x0000000266047210 */ /* 0x080fe200017e0482 */
[----:B------:R-:W-:Y:S01]  /*5d00*/  @!P1 HADD2.F32 R27, -RZ, R61.H1_H1 ;  /* 0x3000003dff1b9230 */ /* 0x000fe20000004100 */
[----:B------:R-:W-:Y:S02]  /*5d10*/  ISETP.GE.AND P0, PT, R137, c[0x0][0x1d4], PT ;  /* 0x0000750089007a0c */ /* 0x000fe40003f06270 */
[--C-:B------:R-:W-:Y:S02]  /*5d20*/  @!P1 SHF.R.U64 R33, R52, 0x10, R53.reuse ;  /* 0x0000001034219819 */ /* 0x100fe40000001235 */
[----:B------:R-:W-:Y:S02]  /*5d30*/  @!P1 SHF.R.U32.HI R31, RZ, 0x10, R53 ;  /* 0x00000010ff1f9819 */ /* 0x000fe40000011635 */
[--C-:B------:R-:W-:Y:S02]  /*5d40*/  @!P1 SHF.R.U32.HI R32, RZ, 0x10, R55.reuse ;  /* 0x00000010ff209819 */ /* 0x100fe40000011637 */
[----:B------:R-:W-:Y:S01]  /*5d50*/  @!P1 SHF.R.U64 R36, R54, 0x10, R55 ;  /* 0x0000001036249819 */ /* 0x000fe20000001237 */
[----:B------:R-:W-:Y:S02]  /*5d60*/  @!P1 HADD2.F32 R31, -RZ, R31.H0_H0 ;  /* 0x2000001fff1f9230 */ /* 0x000fe40000004100 */
[----:B------:R-:W-:Y:S02]  /*5d70*/  @!P1 HADD2.F32 R40, -RZ, R32.H0_H0 ;  /* 0x20000020ff289230 */ /* 0x000fe40000004100 */
[----:B------:R-:W-:Y:S01]  /*5d80*/  @!P0 IADD3 R3, P3, P2, R156, R3, R137 ;  /* 0x000000039c038210 */ /* 0x000fe20007a7e089 */
[----:B------:R-:W-:Y:S03]  /*5d90*/  @!P1 HADD2.F32 R36, -RZ, R36.H0_H0 ;  /* 0x20000024ff249230 */ /* 0x000fe60000004100 */
[----:B------:R-:W-:Y:S02]  /*5da0*/  @!P0 IADD3.X R2, R102, R2, R129, P3, P2 ;  /* 0x0000000266028210 */ /* 0x000fe40001fe4481 */
[C---:B------:R-:W-:Y:S04]  /*5db0*/  LEA R62, P2, R5.reuse, c[0x0][0x1c8], 0x1 ;  /* 0x00007200053e7a11 */ /* 0x040fe800078408ff */
[----:B------:R-:W-:Y:S01]  /*5dc0*/  LEA.HI.X R63, R5, c[0x0][0x1cc], R4, 0x1, P2 ;  /* 0x00007300053f7a11 */ /* 0x000fe200010f0c04 */
[--C-:B------:R-:W-:Y:S01]  /*5dd0*/  @!P1 HADD2.F32 R4, -RZ, R28.reuse.H0_H0 ;  /* 0x2000001cff049230 */ /* 0x100fe20000004100 */
[C---:B------:R-:W-:Y:S02]  /*5de0*/  @!P0 LEA R44, P2, R3.reuse, c[0x0][0x1c8], 0x1 ;  /* 0x00007200032c8a11 */ /* 0x040fe400078408ff */
[--C-:B------:R-:W-:Y:S02]  /*5df0*/  @!P1 SHF.R.U64 R5, R24, 0x10, R25.reuse ;  /* 0x0000001018059819 */ /* 0x100fe40000001219 */
[----:B------:R-:W-:Y:S01]  /*5e00*/  @!P0 LEA.HI.X R45, R3, c[0x0][0x1cc], R2, 0x1, P2 ;  /* 0x00007300032d8a11 */ /* 0x000fe200010f0c02 */
[----:B------:R-:W-:Y:S01]  /*5e10*/  @!P1 HADD2.F32 R2, -RZ, R28.H1_H1 ;  /* 0x3000001cff029230 */ /* 0x000fe20000004100 */
[----:B------:R-:W-:Y:S05]  /*5e20*/  @!P1 SHF.R.U32.HI R3, RZ, 0x10, R25 ;  /* 0x00000010ff039819 */ /* 0x000fea0000011619 */
[----:B------:R-:W-:Y:S01]  /*5e30*/  @!P1 HADD2.F32 R3, -RZ, R3.H0_H0 ;  /* 0x20000003ff039230 */ /* 0x000fe20000004100 */
[----:B-1----:R-:W-:Y:S01]  /*5e40*/  @!P1 IMAD.MOV.U32 R8, RZ, RZ, R20 ;  /* 0x000000ffff089224 */ /* 0x002fe200078e0014 */
[----:B------:R-:W-:Y:S02]  /*5e50*/  @!P1 MOV R35, R56 ;  /* 0x0000003800239202 */ /* 0x000fe40000000f00 */
[----:B------:R-:W-:Y:S02]  /*5e60*/  @!P1 MOV R30, R57 ;  /* 0x00000039001e9202 */ /* 0x000fe40000000f00 */
[----:B------:R-:W-:Y:S01]  /*5e70*/  @!P1 MOV R24, R21 ;  /* 0x0000001500189202 */ /* 0x000fe20000000f00 */
[----:B------:R-:W-:Y:S02]  /*5e80*/  @!P1 HADD2.F32 R25, -RZ, R8.H0_H0 ;  /* 0x20000008ff199230 */ /* 0x000fe40000004100 */
[--C-:B------:R-:W-:Y:S02]  /*5e90*/  @!P1 HADD2.F32 R26, -RZ, R35.reuse.H0_H0 ;  /* 0x20000023ff1a9230 */ /* 0x100fe40000004100 */
[----:B------:R-:W-:Y:S02]  /*5ea0*/  @!P1 HADD2.F32 R28, -RZ, R30.H0_H0 ;  /* 0x2000001eff1c9230 */ /* 0x000fe40000004100 */
[----:B------:R-:W-:Y:S01]  /*5eb0*/  @!P1 HADD2.F32 R9, -RZ, R24.H0_H0 ;  /* 0x20000018ff099230 */ /* 0x000fe20000004100 */
[-C--:B------:R-:W-:Y:S01]  /*5ec0*/  @!P1 FMUL.FTZ R41, R26, R2.reuse ;  /* 0x000000021a299220 */ /* 0x080fe20000410000 */
[----:B------:R-:W-:Y:S01]  /*5ed0*/  @!P1 HADD2.F32 R30, -RZ, R30.H1_H1 ;  /* 0x3000001eff1e9230 */ /* 0x000fe20000004100 */
[----:B------:R-:W-:Y:S01]  /*5ee0*/  @!P1 FMUL.FTZ R2, R25, R2 ;  /* 0x0000000219029220 */ /* 0x000fe20000410000 */
[----:B------:R-:W-:Y:S01]  /*5ef0*/  @!P1 HADD2.F32 R24, -RZ, R24.H1_H1 ;  /* 0x30000018ff189230 */ /* 0x000fe20000004100 */
[-C--:B------:R-:W-:Y:S01]  /*5f00*/  @!P1 FMUL.FTZ R42, R28, R4.reuse ;  /* 0x000000041c2a9220 */ /* 0x080fe20000410000 */
        /* <DEDUP_REMOVED lines=8> */
[----:B------:R-:W-:Y:S01]  /*5f90*/  @!P1 IMAD.MOV.U32 R33, RZ, RZ, R59 ;  /* 0x000000ffff219224 */ /* 0x000fe200078e003b */
[----:B------:R-:W-:Y:S01]  /*5fa0*/  @!P1 MOV R25, R23 ;  /* 0x0000001700199202 */ /* 0x000fe20000000f00 */
[----:B------:R-:W-:Y:S02]  /*5fb0*/  @!P1 FMUL.FTZ R52, R26, R9 ;  /* 0x000000091a349220 */ /* 0x000fe40000410000 */
[-C--:B------:R-:W-:Y:S01]  /*5fc0*/  @!P1 FMUL.FTZ R43, R30, R3.reuse ;  /* 0x000000031e2b9220 */ /* 0x080fe20000410000 */
[--C-:B------:R-:W-:Y:S01]  /*5fd0*/  @!P1 HADD2.F32 R37, -RZ, R33.reuse.H0_H0 ;  /* 0x20000021ff259230 */ /* 0x100fe20000004100 */
[----:B------:R-:W-:Y:S01]  /*5fe0*/  @!P1 FMUL.FTZ R5, R24, R3 ;  /* 0x0000000318059220 */ /* 0x000fe20000410000 */
[----:B------:R-:W-:Y:S01]  /*5ff0*/  @!P1 HADD2.F32 R39, -RZ, R33.H1_H1 ;  /* 0x30000021ff279230 */ /* 0x000fe20000004100 */
[C---:B------:R-:W-:Y:S01]  /*6000*/  @!P1 FMUL.FTZ R3, R8.reuse, R9 ;  /* 0x0000000908039220 */ /* 0x040fe20000410000 */
[----:B------:R-:W-:Y:S01]  /*6010*/  @!P1 HADD2.F32 R9, -RZ, R7.H0_H0 ;  /* 0x20000007ff099230 */ /* 0x000fe20000004100 */
[----:B------:R-:W-:Y:S01]  /*6020*/  @!P1 FFMA.FTZ R52, R8, R27, -R52 ;  /* 0x0000001b08349223 */ /* 0x000fe20000010834 */
[----:B------:R-:W-:Y:S01]  /*6030*/  @!P1 HADD2.F32 R8, -RZ, R15.H1_H1 ;  /* 0x3000000fff089230 */ /* 0x000fe20000004100 */
[----:B------:R-:W-:Y:S01]  /*6040*/  @!P1 FFMA.FTZ R43, R24, R31, -R43 ;  /* 0x0000001f182b9223 */ /* 0x000fe2000001082b */
[--C-:B------:R-:W-:Y:S01]  /*6050*/  @!P1 HADD2.F32 R24, -RZ, R25.reuse.H0_H0 ;  /* 0x20000019ff189230 */ /* 0x100fe20000004100 */
[----:B------:R-:W-:Y:S01]  /*6060*/  @!P1 FMUL.FTZ R54, R39, R9 ;  /* 0x0000000927369220 */ /* 0x000fe20000410000 */
[----:B------:R-:W-:Y:S01]  /*6070*/  @!P1 F2FP.PACK_AB R41, R52, R41 ;  /* 0x000000293429923e */ /* 0x000fe200000000ff */
[-C--:B------:R-:W-:Y:S01]  /*6080*/  @!P1 FMUL.FTZ R53, R37, R8.reuse ;  /* 0x0000000825359220 */ /* 0x080fe20000410000 */
[----:B------:R-:W-:Y:S01]  /*6090*/  @!P1 HADD2.F32 R7, -RZ, R25.H1_H1 ;  /* 0x30000019ff079230 */ /* 0x000fe20000004100 */
[C---:B------:R-:W-:Y:S01]  /*60a0*/  @!P1 FMUL.FTZ R8, R24.reuse, R8 ;  /* 0x0000000818089220 */ /* 0x040fe20000410000 */
[----:B------:R-:W-:Y:S01]  /*60b0*/  @!P1 MOV R25, R58 ;  /* 0x0000003a00199202 */ /* 0x000fe20000000f00 */
[----:B------:R-:W-:Y:S01]  /*60c0*/  @!P1 FFMA.FTZ R53, R24, R38, -R53 ;  /* 0x0000002618359223 */ /* 0x000fe20000010835 */
[----:B------:R-:W-:Y:S01]  /*60d0*/  @!P1 HADD2.F32 R24, -RZ, R15.H0_H0 ;  /* 0x2000000fff189230 */ /* 0x000fe20000004100 */
[----:B------:R-:W-:Y:S01]  /*60e0*/  @!P1 IMAD.MOV.U32 R15, RZ, RZ, R22 ;  /* 0x000000ffff0f9224 */ /* 0x000fe200078e0016 */
[----:B------:R-:W-:Y:S01]  /*60f0*/  @!P1 MOV R20, R41 ;  /* 0x0000002900149202 */ /* 0x000fe20000000f00 */
[----:B------:R-:W-:Y:S01]  /*6100*/  @!P1 FMUL.FTZ R9, R7, R9 ;  /* 0x0000000907099220 */ /* 0x000fe20000410000 */
[----:B------:R-:W-:Y:S01]  /*6110*/  @!P1 F2FP.PACK_AB R42, R43, R42 ;  /* 0x0000002a2b2a923e */ /* 0x000fe200000000ff */
[----:B------:R-:W-:Y:S01]  /*6120*/  @!P1 FFMA.FTZ R54, R7, R40, -R54 ;  /* 0x0000002807369223 */ /* 0x000fe20000010836 */
[--C-:B------:R-:W-:Y:S01]  /*6130*/  @!P1 HADD2.F32 R32, -RZ, R25.reuse.H0_H0 ;  /* 0x20000019ff209230 */ /* 0x100fe20000004100 */
[----:B------:R-:W-:Y:S01]  /*6140*/  @!P1 FFMA.FTZ R3, R26, R27, R3 ;  /* 0x0000001b1a039223 */ /* 0x000fe20000010003 */
[----:B------:R-:W-:Y:S01]  /*6150*/  @!P1 HADD2.F32 R35, -RZ, R25.H1_H1 ;  /* 0x30000019ff239230 */ /* 0x000fe20000004100 */
[----:B------:R-:W-:Y:S01]  /*6160*/  @!P1 FFMA.FTZ R4, R28, R29, R4 ;  /* 0x0000001d1c049223 */ /* 0x000fe20000010004 */
[----:B------:R-:W-:Y:S01]  /*6170*/  @!P1 HADD2.F32 R7, -RZ, R6.H0_H0 ;  /* 0x20000006ff079230 */ /* 0x000fe20000004100 */
[----:B------:R-:W-:Y:S01]  /*6180*/  @!P1 FFMA.FTZ R5, R30, R31, R5 ;  /* 0x0000001f1e059223 */ /* 0x000fe20000010005 */
[--C-:B------:R-:W-:Y:S01]  /*6190*/  @!P1 HADD2.F32 R25, -RZ, R15.reuse.H0_H0 ;  /* 0x2000000fff199230 */ /* 0x100fe20000004100 */
[----:B------:R-:W-:Y:S01]  /*61a0*/  @!P1 MOV R21, R42 ;  /* 0x0000002a00159202 */ /* 0x000fe20000000f00 */
[----:B------:R-:W-:Y:S01]  /*61b0*/  @!P1 HADD2.F32 R33, -RZ, R60.H0_H0 ;  /* 0x2000003cff219230 */ /* 0x000fe20000004100 */
        /* <DEDUP_REMOVED lines=8> */
[----:B------:R-:W-:Y:S01]  /*6240*/  @!P1 FFMA.FTZ R55, R15, R36, -R55 ;  /* 0x000000240f379223 */ /* 0x000fe20000010837 */
[----:B------:R-:W-:Y:S01]  /*6250*/  @!P1 F2FP.PACK_AB R2, R3, R2 ;  /* 0x000000020302923e */ /* 0x000fe200000000ff */
[----:B------:R-:W-:Y:S02]  /*6260*/  @!P1 FMUL.FTZ R7, R15, R7 ;  /* 0x000000070f079220 */ /* 0x000fe40000410000 */
[----:B------:R-:W-:Y:S01]  /*6270*/  @!P1 FFMA.FTZ R6, R32, R33, R6 ;  /* 0x0000002120069223 */ /* 0x000fe20000010006 */
[----:B------:R-:W-:Y:S01]  /*6280*/  @!P1 F2FP.PACK_AB R55, R55, R60 ;  /* 0x0000003c3737923e */ /* 0x000fe200000000ff */
[----:B------:R-:W-:Y:S01]  /*6290*/  @!P1 FFMA.FTZ R7, R35, R36, R7 ;  /* 0x0000002423079223 */ /* 0x000fe20000010007 */
[----:B------:R-:W-:Y:S01]  /*62a0*/  @!P1 MOV R56, R2 ;  /* 0x0000000200389202 */ /* 0x000fe20000000f00 */
[----:B------:R-:W-:Y:S02]  /*62b0*/  @!P1 FFMA.FTZ R8, R37, R38, R8 ;  /* 0x0000002625089223 */ /* 0x000fe40000010008 */
[----:B------:R-:W-:Y:S01]  /*62c0*/  @!P1 FFMA.FTZ R9, R39, R40, R9 ;  /* 0x0000002827099223 */ /* 0x000fe20000010009 */
[----:B------:R-:W-:Y:S01]  /*62d0*/  @!P1 F2FP.PACK_AB R6, R7, R6 ;  /* 0x000000060706923e */ /* 0x000fe200000000ff */
[----:B------:R-:W-:Y:S02]  /*62e0*/  @!P1 IMAD.MOV.U32 R22, RZ, RZ, R55 ;  /* 0x000000ffff169224 */ /* 0x000fe400078e0037 */
[----:B------:R-:W-:Y:S01]  /*62f0*/  @!P1 IMAD.MOV.U32 R57, RZ, RZ, R4 ;  /* 0x000000ffff399224 */ /* 0x000fe200078e0004 */
[----:B------:R-:W-:Y:S02]  /*6300*/  @!P1 F2FP.PACK_AB R8, R9, R8 ;  /* 0x000000080908923e */ /* 0x000fe400000000ff */
[----:B------:R1:W-:Y:S01]  /*6310*/  STG.E.128 [R62.64], R20 ;  /* 0x000000143e007986 */ /* 0x0003e2000c101d08 */
[----:B------:R-:W-:Y:S02]  /*6320*/  @!P1 MOV R58, R6 ;  /* 0x00000006003a9202 */ /* 0x000fe40000000f00 */
[----:B------:R-:W-:Y:S05]  /*6330*/  @!P1 MOV R59, R8 ;  /* 0x00000008003b9202 */ /* 0x000fea0000000f00 */
[----:B------:R1:W-:Y:S02]  /*6340*/  @!P0 STG.E.128 [R44.64], R56 ;  /* 0x000000382c008986 */ /* 0x0003e4000c101d08 */
.L_x_2068:
[----:B------:R-:W-:Y:S05]  /*6350*/  BSYNC B0 ;  /* 0x0000000000007941 */ /* 0x000fea0003800000 */
.L_x_2067:
[----:B------:R-:W-:Y:S05]  /*6360*/  IADD3 R176, P0, R164, R176, RZ ;  /* 0x000000b0a4b07210 */ /* 0x000fea0007f1e0ff */
[----:B------:R-:W-:Y:S01]  /*6370*/  IMAD.X R174, R174, 0x1, R123, P0 ;  /* 0x00000001aeae7824 */ /* 0x000fe200000e067b */
[----:B------:R-:W-:Y:S11]  /*6380*/  ISETP.GE.OR P0, PT, R73, R141, P4 ;  /* 0x0000008d4900720c */ /* 0x000ff60002706670 */
[----:B------:R-:W-:Y:S02]  /*6390*/  @!UPT UIADD3 URZ, URZ, URZ, URZ ;  /* 0x0000003f3f3ff290 */ /* 0x000fe4000fffe03f */
[----:B------:R-:W-:-:S05]  /*63a0*/  @P0 BRA `(.L_x_2062) ;  /* 0x0000090000000947 */ /* 0x000fca0003800000 */
[----:B------:R-:W-:Y:S01]  /*63b0*/  IADD3 R3, P2, P0, R156, R176, R138 ;  /* 0x000000b09c037210 */ /* 0x000fe2000785e08a */
[----:B-----5:R-:W-:Y:S01]  /*63c0*/  LDS.128 R36, [R131+0x8100] ;  /* 0x0081000083247984 */ /* 0x020fe20000000c00 */
[----:B------:R-:W-:Y:S01]  /*63d0*/  @!P1 SHF.R.U64 R5, R16, 0x10, R17 ;  /* 0x0000001010059819 */ /* 0x000fe20000001211 */
[----:B------:R-:W-:Y:S01]  /*63e0*/  @!P1 HADD2.F32 R4, -RZ, R14.H0_H0 ;  /* 0x2000000eff049230 */ /* 0x000fe20000004100 */
[----:B------:R-:W-:Y:S01]  /*63f0*/  IADD3.X R2, R102, R174, R130, P2, P0 ;  /* 0x000000ae66027210 */ /* 0x000fe200017e0482 */
[----:B------:R-:W-:Y:S01]  /*6400*/  @!P1 HADD2.F32 R31, -RZ, R46.H1_H1 ;  /* 0x3000002eff1f9230 */ /* 0x000fe20000004100 */
[C---:B------:R-:W-:Y:S02]  /*6410*/  LEA R42, P0, R3.reuse, c[0x0][0x1c8], 0x1 ;  /* 0x00007200032a7a11 */ /* 0x040fe400078008ff */
[----:B------:R-:W-:Y:S01]  /*6420*/  @!P1 SHF.R.U64 R6, R18, 0x10, R19 ;  /* 0x0000001012069819 */ /* 0x000fe20000001213 */
[----:B-1----:R-:W1:Y:S01]  /*6430*/  LDS.128 R20, [R132+0x8100] ;  /* 0x0081000084147984 */ /* 0x002e620000000c00 */
[----:B------:R-:W-:Y:S01]  /*6440*/  LEA.HI.X R43, R3, c[0x0][0x1cc], R2, 0x1, P0 ;  /* 0x00007300032b7a11 */ /* 0x000fe200000f0c02 */
[----:B------:R-:W-:Y:S01]  /*6450*/  @!P1 HADD2.F32 R2, -RZ, R14.H1_H1 ;  /* 0x3000000eff029230 */ /* 0x000fe20000004100 */
[----:B------:R-:W-:Y:S01]  /*6460*/  @!P1 SHF.R.U32.HI R3, RZ, 0x10, R17 ;  /* 0x00000010ff039819 */ /* 0x000fe20000011611 */
[--C-:B------:R-:W-:Y:S01]  /*6470*/  @!P1 HADD2.F32 R17, -RZ, R47.reuse.H1_H1 ;  /* 0x3000002fff119230 */ /* 0x100fe20000004100 */
[----:B------:R-:W-:Y:S01]  /*6480*/  @!P1 SHF.R.U32.HI R7, RZ, 0x10, R19 ;  /* 0x00000010ff079819 */ /* 0x000fe20000011613 */
[----:B------:R-:W-:Y:S01]  /*6490*/  @!P1 HADD2.F32 R19, -RZ, R47.H0_H0 ;  /* 0x2000002fff139230 */ /* 0x000fe20000004100 */
[--C-:B------:R-:W-:Y:S01]  /*64a0*/  @!P1 SHF.R.U64 R27, R48, 0x10, R49.reuse ;  /* 0x00000010301b9819 */ /* 0x100fe20000001231 */
[----:B------:R-:W-:Y:S01]  /*64b0*/  @!P1 HADD2.F32 R3, -RZ, R3.H0_H0 ;  /* 0x20000003ff039230 */ /* 0x000fe20000004100 */
[----:B------:R-:W-:Y:S02]  /*64c0*/  @!P1 SHF.R.U32.HI R25, RZ, 0x10, R49 ;  /* 0x00000010ff199819 */ /* 0x000fe40000011631 */
[--C-:B------:R-:W-:Y:S02]  /*64d0*/  @!P1 SHF.R.U32.HI R26, RZ, 0x10, R51.reuse ;  /* 0x00000010ff1a9819 */ /* 0x100fe40000011633 */
[----:B------:R-:W-:Y:S01]  /*64e0*/  @!P1 SHF.R.U64 R29, R50, 0x10, R51 ;  /* 0x00000010321d9819 */ /* 0x000fe20000001233 */
[----:B------:R-:W-:Y:S01]  /*64f0*/  @!P1 HADD2.F32 R25, -RZ, R25.H0_H0 ;  /* 0x20000019ff199230 */ /* 0x000fe20000004100 */
        /* <DEDUP_REMOVED lines=24> */
[----:B------:R-:W-:Y:S01]  /*6680*/  @!P1 FMUL.FTZ R41, R24, R3 ;  /* 0x0000000318299220 */ /* 0x000fe20000410000 */
[----:B------:R-:W-:Y:S01]  /*6690*/  @!P1 MOV R27, R39 ;  /* 0x00000027001b9202 */ /* 0x000fe20000000f00 */
[----:B------:R-:W-:Y:S01]  /*66a0*/  @!P1 FMUL.FTZ R44, R16, R9 ;  /* 0x00000009102c9220 */ /* 0x000fe20000410000 */
[----:B------:R-:W-:Y:S01]  /*66b0*/  @!P1 MOV R15, R23 ;  /* 0x00000017000f9202 */ /* 0x000fe20000000f00 */
[----:B------:R-:W-:Y:S02]  /*66c0*/  @!P1 FMUL.FTZ R5, R14, R3 ;  /* 0x000000030e059220 */ /* 0x000fe40000410000 */
[C---:B------:R-:W-:Y:S01]  /*66d0*/  @!P1 FMUL.FTZ R3, R8.reuse, R9 ;  /* 0x0000000908039220 */ /* 0x040fe20000410000 */
[----:B------:R-:W-:Y:S01]  /*66e0*/  @!P1 HADD2.F32 R30, -RZ, R27.H0_H0 ;  /* 0x2000001bff1e9230 */ /* 0x000fe20000004100 */
[----:B------:R-:W-:Y:S01]  /*66f0*/  @!P1 FFMA.FTZ R44, R8, R17, -R44 ;  /* 0x00000011082c9223 */ /* 0x000fe2000001082c */
[----:B------:R-:W-:Y:S01]  /*6700*/  @!P1 HADD2.F32 R8, -RZ, R11.H1_H1 ;  /* 0x3000000bff089230 */ /* 0x000fe20000004100 */
[----:B------:R-:W-:Y:S01]  /*6710*/  @!P1 FFMA.FTZ R41, R14, R25, -R41 ;  /* 0x000000190e299223 */ /* 0x000fe20000010829 */
[----:B------:R-:W-:Y:S01]  /*6720*/  @!P1 HADD2.F32 R9, -RZ, R7.H0_H0 ;  /* 0x20000007ff099230 */ /* 0x000fe20000004100 */
[----:B------:R-:W-:Y:S01]  /*6730*/  @!P1 FFMA.FTZ R3, R16, R17, R3 ;  /* 0x0000001110039223 */ /* 0x000fe20000010003 */
[----:B------:R-:W-:Y:S01]  /*6740*/  @!P1 HADD2.F32 R32, -RZ, R27.H1_H1 ;  /* 0x3000001bff209230 */ /* 0x000fe20000004100 */
[----:B------:R-:W-:Y:S01]  /*6750*/  @!P1 FMUL.FTZ R45, R30, R8 ;  /* 0x000000081e2d9220 */ /* 0x000fe20000410000 */
[--C-:B------:R-:W-:Y:S01]  /*6760*/  @!P1 HADD2.F32 R14, -RZ, R15.reuse.H0_H0 ;  /* 0x2000000fff0e9230 */ /* 0x100fe20000004100 */
[----:B------:R-:W-:Y:S01]  /*6770*/  @!P1 FFMA.FTZ R4, R18, R19, R4 ;  /* 0x0000001312049223 */ /* 0x000fe20000010004 */
[----:B------:R-:W-:Y:S01]  /*6780*/  @!P1 HADD2.F32 R7, -RZ, R15.H1_H1 ;  /* 0x3000000fff079230 */ /* 0x000fe20000004100 */
[----:B------:R-:W-:Y:S01]  /*6790*/  @!P1 FMUL.FTZ R47, R32, R9 ;  /* 0x00000009202f9220 */ /* 0x000fe20000410000 */
[----:B------:R-:W-:Y:S01]  /*67a0*/  @!P1 MOV R15, R38 ;  /* 0x00000026000f9202 */ /* 0x000fe20000000f00 */
[C---:B------:R-:W-:Y:S01]  /*67b0*/  @!P1 FMUL.FTZ R8, R14.reuse, R8 ;  /* 0x000000080e089220 */ /* 0x040fe20000410000 */
[----:B------:R-:W-:Y:S01]  /*67c0*/  @!P1 F2FP.PACK_AB R40, R41, R40 ;  /* 0x000000282928923e */ /* 0x000fe200000000ff */
[----:B------:R-:W-:Y:S01]  /*67d0*/  @!P1 FFMA.FTZ R45, R14, R31, -R45 ;  /* 0x0000001f0e2d9223 */ /* 0x000fe2000001082d */
[----:B------:R-:W-:Y:S01]  /*67e0*/  @!P1 HADD2.F32 R14, -RZ, R11.H0_H0 ;  /* 0x2000000bff0e9230 */ /* 0x000fe20000004100 */
[----:B------:R-:W-:Y:S01]  /*67f0*/  @!P1 IMAD.MOV.U32 R11, RZ, RZ, R22 ;  /* 0x000000ffff0b9224 */ /* 0x000fe200078e0016 */
[----:B------:R-:W-:Y:S01]  /*6800*/  @!P1 F2FP.PACK_AB R35, R44, R35 ;  /* 0x000000232c23923e */ /* 0x000fe200000000ff */
[C---:B------:R-:W-:Y:S01]  /*6810*/  @!P1 FMUL.FTZ R9, R7.reuse, R9 ;  /* 0x0000000907099220 */ /* 0x040fe20000410000 */
[----:B------:R-:W-:Y:S01]  /*6820*/  @!P1 MOV R21, R40 ;  /* 0x0000002800159202 */ /* 0x000fe20000000f00 */
[----:B------:R-:W-:Y:S01]  /*6830*/  @!P1 FFMA.FTZ R47, R7, R33, -R47 ;  /* 0x00000021072f9223 */ /* 0x000fe2000001082f */
[----:B------:R-:W-:Y:S01]  /*6840*/  @!P1 MOV R20, R35 ;  /* 0x0000002300149202 */ /* 0x000fe20000000f00 */
[----:B------:R-:W-:Y:S01]  /*6850*/  @!P1 FFMA.FTZ R5, R24, R25, R5 ;  /* 0x0000001918059223 */ /* 0x000fe20000010005 */
[----:B------:R-:W-:Y:S01]  /*6860*/  @!P1 F2FP.PACK_AB R2, R3, R2 ;  /* 0x000000020302923e */ /* 0x000fe200000000ff */
[--C-:B------:R-:W-:Y:S01]  /*6870*/  @!P1 HADD2.F32 R26, -RZ, R15.reuse.H0_H0 ;  /* 0x2000000fff1a9230 */ /* 0x100fe20000004100 */
[----:B------:R-:W-:Y:S01]  /*6880*/  @!P1 F2FP.PACK_AB R45, R47, R45 ;  /* 0x0000002d2f2d923e */ /* 0x000fe200000000ff */
[----:B------:R-:W-:Y:S01]  /*6890*/  @!P1 HADD2.F32 R7, -RZ, R6.H0_H0 ;  /* 0x20000006ff079230 */ /* 0x000fe20000004100 */
[----:B------:R-:W-:Y:S01]  /*68a0*/  @!P1 F2FP.PACK_AB R4, R5, R4 ;  /* 0x000000040504923e */ /* 0x000fe200000000ff */
[----:B------:R-:W-:Y:S01]  /*68b0*/  @!P1 HADD2.F32 R28, -RZ, R15.H1_H1 ;  /* 0x3000000fff1c9230 */ /* 0x000fe20000004100 */
[----:B------:R-:W-:Y:S01]  /*68c0*/  @!P1 FMUL.FTZ R48, R26, R14 ;  /* 0x0000000e1a309220 */ /* 0x000fe20000410000 */
[----:B------:R-:W-:Y:S01]  /*68d0*/  @!P1 HADD2.F32 R27, -RZ, R46.H0_H0 ;  /* 0x2000002eff1b9230 */ /* 0x000fe20000004100 */
[----:B------:R-:W-:Y:S01]  /*68e0*/  @!P1 IMAD.MOV.U32 R23, RZ, RZ, R45 ;  /* 0x000000ffff179224 */ /* 0x000fe200078e002d */
[--C-:B------:R-:W-:Y:S01]  /*68f0*/  @!P1 HADD2.F32 R15, -RZ, R11.reuse.H0_H0 ;  /* 0x2000000bff0f9230 */ /* 0x100fe20000004100 */
[----:B------:R-:W-:Y:S01]  /*6900*/  @!P1 FMUL.FTZ R46, R28, R7 ;  /* 0x000000071c2e9220 */ /* 0x000fe20000410000 */
[----:B------:R-:W-:Y:S01]  /*6910*/  @!P1 MOV R36, R2 ;  /* 0x0000000200249202 */ /* 0x000fe20000000f00 */
[----:B------:R-:W-:Y:S01]  /*6920*/  @!P1 HADD2.F32 R11, -RZ, R11.H1_H1 ;  /* 0x3000000bff0b9230 */ /* 0x000fe20000004100 */
[----:B------:R-:W-:Y:S01]  /*6930*/  @!P1 MOV R37, R4 ;  /* 0x0000000400259202 */ /* 0x000fe20000000f00 */
[C---:B------:R-:W-:Y:S02]  /*6940*/  @!P1 FMUL.FTZ R6, R15.reuse, R14 ;  /* 0x0000000e0f069220 */ /* 0x040fe40000410000 */
[----:B------:R-:W-:Y:S02]  /*6950*/  @!P1 FFMA.FTZ R15, R15, R27, -R48 ;  /* 0x0000001b0f0f9223 */ /* 0x000fe40000010830 */
[C---:B------:R-:W-:Y:S02]  /*6960*/  @!P1 FMUL.FTZ R7, R11.reuse, R7 ;  /* 0x000000070b079220 */ /* 0x040fe40000410000 */
[----:B------:R-:W-:Y:S02]  /*6970*/  @!P1 FFMA.FTZ R11, R11, R29, -R46 ;  /* 0x0000001d0b0b9223 */ /* 0x000fe4000001082e */
[----:B------:R-:W-:Y:S02]  /*6980*/  @!P1 FFMA.FTZ R6, R26, R27, R6 ;  /* 0x0000001b1a069223 */ /* 0x000fe40000010006 */
[----:B------:R-:W-:Y:S01]  /*6990*/  @!P1 FFMA.FTZ R7, R28, R29, R7 ;  /* 0x0000001d1c079223 */ /* 0x000fe20000010007 */
[----:B------:R-:W-:Y:S01]  /*69a0*/  @!P1 F2FP.PACK_AB R11, R11, R15 ;  /* 0x0000000f0b0b923e */ /* 0x000fe200000000ff */
[----:B------:R-:W-:Y:S02]  /*69b0*/  @!P1 FFMA.FTZ R8, R30, R31, R8 ;  /* 0x0000001f1e089223 */ /* 0x000fe40000010008 */
[----:B------:R-:W-:Y:S01]  /*69c0*/  @!P1 FFMA.FTZ R9, R32, R33, R9 ;  /* 0x0000002120099223 */ /* 0x000fe20000010009 */
[----:B------:R-:W-:Y:S02]  /*69d0*/  @!P1 MOV R22, R11 ;  /* 0x0000000b00169202 */ /* 0x000fe40000000f00 */
[----:B------:R-:W-:Y:S02]  /*69e0*/  @!P1 F2FP.PACK_AB R6, R7, R6 ;  /* 0x000000060706923e */ /* 0x000fe400000000ff */
[----:B------:R-:W-:Y:S01]  /*69f0*/  @!P1 F2FP.PACK_AB R8, R9, R8 ;  /* 0x000000080908923e */ /* 0x000fe200000000ff */
[----:B------:R1:W-:Y:S01]  /*6a00*/  STG.E.128 [R42.64], R20 ;  /* 0x000000142a007986 */ /* 0x0003e2000c101d08 */
        /* <DEDUP_REMOVED lines=9> */
.L_x_2046:
        /* <DEDUP_REMOVED lines=12> */
.L_x_2070:
[----:B------:R-:W-:Y:S05]  /*6b60*/  BSYNC B0 ;  /* 0x0000000000007941 */ /* 0x000fea0003800000 */
.L_x_2069:
        /* <DEDUP_REMOVED lines=10> */
.L_x_2072:
[----:B------:R-:W-:Y:S05]  /*6c10*/  BSYNC B0 ;  /* 0x0000000000007941 */ /* 0x000fea0003800000 */
.L_x_2071:
        /* <DEDUP_REMOVED lines=9> */
.L_x_2062:
[----:B------:R-:W-:Y:S05]  /*6cb0*/  BSYNC B2 ;  /* 0x0000000000027941 */ /* 0x000fea0003800000 */
.L_x_2045:
[----:B-1---5:R-:W-:Y:S01]  /*6cc0*/  IMAD R4, R34, -0x60, RZ ;  /* 0xffffffa022047824 */ /* 0x022fe200078e02ff */
[----:B------:R-:W-:Y:S01]  /*6cd0*/  ISETP.NE.AND P5, PT, R140, RZ, PT ;  /* 0x000000ff8c00720c */ /* 0x000fe20003fa5270 */
[----:B------:R-:W-:Y:S01]  /*6ce0*/  IMAD.WIDE.U32 R14, R34, 0x60, RZ ;  /* 0x00000060220e7825 */ /* 0x000fe200078e00ff */
[----:B------:R-:W-:Y:S02]  /*6cf0*/  BSSY B0, `(.L_x_2073) ;  /* 0x0000045000007945 */ /* 0x000fe40003800000 */
[----:B------:R-:W-:Y:S01]  /*6d00*/  IADD3 R6, R95, R4, RZ ;  /* 0x000000045f067210 */ /* 0x000fe20007ffe0ff */
[----:B--2---:R-:W-:Y:S01]  /*6d10*/  IMAD R2, R88, 0x60, RZ ;  /* 0x0000006058027824 */ /* 0x004fe200078e02ff */
[----:B------:R-:W-:Y:S02]  /*6d20*/  IADD3 R5, P0, R97, R14, RZ ;  /* 0x0000000e61057210 */ /* 0x000fe40007f1e0ff */
[----:B------:R-:W-:Y:S01]  /*6d30*/  ISETP.GE.AND P1, PT, R6, 0x21, PT ;  /* 0x000000210600780c */ /* 0x000fe20003f26270 */
[----:B------:R-:W-:Y:S04]  /*6d40*/  IMAD.IADD R2, R15, 0x1, R2 ;  /* 0x000000010f027824 */ /* 0x000fe800078e0202 */
[----:B------:R-:W-:Y:S08]  /*6d50*/  IMAD.X R3, R2, 0x1, R96, P0 ;  /* 0x0000000102037824 */ /* 0x000ff000000e0660 */
[----:B------:R-:W-:Y:S05]  /*6d60*/  @P1 IADD3 R8, P0, R5, 0x20, RZ ;  /* 0x0000002005081810 */ /* 0x000fea0007f1e0ff */
[----:B------:R-:W-:Y:S01]  /*6d70*/  @P1 IMAD.X R7, RZ, RZ, R3, P0 ;  /* 0x000000ffff071224 */ /* 0x000fe200000e0603 */
[----:B------:R-:W-:Y:S03]  /*6d80*/  ISETP.GE.AND P0, PT, R6, 0x41, PT ;  /* 0x000000410600780c */ /* 0x000fe60003f06270 */
[----:B------:R-:W-:Y:S04]  /*6d90*/  @P1 IMAD R7, R7, c[0x0][0x258], RZ ;  /* 0x0000960007071a24 */ /* 0x000fe800078e02ff */
[----:B------:R-:W-:Y:S06]  /*6da0*/  @P1 IMAD R7, R8, c[0x0][0x25c], R7 ;  /* 0x0000970008071a24 */ /* 0x000fec00078e0207 */
[----:B------:R-:W-:Y:S05]  /*6db0*/  @P0 IADD3 R11, P2, R5, 0x40, RZ ;  /* 0x00000040050b0810 */ /* 0x000fea0007f5e0ff */
[----:B------:R-:W-:Y:S01]  /*6dc0*/  @P0 IMAD.X R9, RZ, RZ, R3, P2 ;  /* 0x000000ffff090224 */ /* 0x000fe200010e0603 */
[----:B------:R-:W-:Y:S03]  /*6dd0*/  ISETP.GE.AND P2, PT, R6, 0x1, PT ;  /* 0x000000010600780c */ /* 0x000fe60003f46270 */
[----:B------:R-:W-:Y:S04]  /*6de0*/  @P0 IMAD R9, R9, c[0x0][0x258], RZ ;  /* 0x0000960009090a24 */ /* 0x000fe800078e02ff */
[----:B------:R-:W-:Y:S06]  /*6df0*/  @P0 IMAD R9, R11, c[0x0][0x25c], R9 ;  /* 0x000097000b090a24 */ /* 0x000fec00078e0209 */
[----:B------:R-:W-:Y:S01]  /*6e00*/  @P2 MOV R18, R144 ;  /* 0x0000009000122202 */ /* 0x000fe20000000f00 */
[----:B------:R-:W-:Y:S02]  /*6e10*/  @P2 IMAD.MOV.U32 R19, RZ, RZ, R92 ;  /* 0x000000ffff132224 */ /* 0x000fe400078e005c */
[----:B------:R-:W-:Y:S02]  /*6e20*/  @P2 IMAD R3, R3, c[0x0][0x258], RZ ;  /* 0x0000960003032a24 */ /* 0x000fe400078e02ff */
[C---:B------:R-:W-:Y:S04]  /*6e30*/  @P2 IMAD.WIDE.U32 R18, R5.reuse, c[0x0][0x258], R18 ;  /* 0x0000960005122a25 */ /* 0x040fe800078e0012 */
[----:B------:R-:W-:Y:S01]  /*6e40*/  @P2 IMAD R3, R5, c[0x0][0x25c], R3 ;  /* 0x0000970005032a24 */ /* 0x000fe200078e0203 */
[C---:B------:R-:W-:Y:S04]  /*6e50*/  @P2 LEA R16, P3, R18.reuse, c[0x0][0x250], 0x1 ;  /* 0x0000940012102a11 */ /* 0x040fe800078608ff */
[----:B------:R-:W-:Y:S02]  /*6e60*/  @P2 IADD3 R3, R19, R3, RZ ;  /* 0x0000000313032210 */ /* 0x000fe40007ffe0ff */
[----:B------:R-:W-:Y:S02]  /*6e70*/  @P1 MOV R19, R92 ;  /* 0x0000005c00131202 */ /* 0x000fe40000000f00 */
[----:B------:R-:W-:Y:S01]  /*6e80*/  @P2 LEA.HI.X R17, R18, c[0x0][0x254], R3, 0x1, P3 ;  /* 0x0000950012112a11 */ /* 0x000fe200018f0c03 */
[----:B------:R-:W-:Y:S04]  /*6e90*/  @P1 IMAD.MOV.U32 R18, RZ, RZ, R144 ;  /* 0x000000ffff121224 */ /* 0x000fe800078e0090 */
[----:B------:R-:W-:Y:S01]  /*6ea0*/  @!PT LDS RZ, [RZ] ;  /* 0x00000000fffff984 */ /* 0x000fe20000000800 */
[----:B------:R-:W-:Y:S01]  /*6eb0*/  @!PT LDS RZ, [RZ] ;  /* 0x00000000fffff984 */ /* 0x000fe20000000800 */
[----:B------:R-:W-:Y:S01]  /*6ec0*/  @!PT LDS RZ, [RZ] ;  /* 0x00000000fffff984 */ /* 0x000fe20000000800 */
[----:B------:R1:W-:Y:S01]  /*6ed0*/  @P2 LDGSTS.E.BYPASS.LTC128B.128 [R234+0x100], [R16.64], !P5 ;  /* 0x0010000010ea2fae */ /* 0x0003e2000e901d48 */
[----:B------:R-:W-:Y:S04]  /*6ee0*/  @P1 IMAD.WIDE.U32 R18, R8, c[0x0][0x258], R18 ;  /* 0x0000960008121a25 */ /* 0x000fe800078e0012 */
[----:B------:R1:W-:Y:S01]  /*6ef0*/  @P2 LDGSTS.E.BYPASS.LTC128B.128 [R234+0x3100], [R16.64+0x80], !P6 ;  /* 0x0310008010ea2fae */ /* 0x0003e2000f101d48 */
[----:B------:R-:W-:Y:S01]  /*6f00*/  @P1 IMAD.IADD R7, R19, 0x1, R7 ;  /* 0x0000000113071824 */ /* 0x000fe200078e0207 */
[C---:B------:R-:W-:Y:S01]  /*6f10*/  @P1 LEA R6, P3, R18.reuse, c[0x0][0x250], 0x1 ;  /* 0x0000940012061a11 */ /* 0x040fe200078608ff */
[----:B------:R-:W-:Y:S01]  /*6f20*/  @P0 IMAD.MOV.U32 R19, RZ, RZ, R92 ;  /* 0x000000ffff130224 */ /* 0x000fe200078e005c */
[----:B------:R-:W-:Y:S02]  /*6f30*/  IADD3 R3, P2, R91, R14, RZ ;  /* 0x0000000e5b037210 */ /* 0x000fe40007f5e0ff */
[----:B------:R-:W-:Y:S02]  /*6f40*/  @P1 LEA.HI.X R7, R18, c[0x0][0x254], R7, 0x1, P3 ;  /* 0x0000950012071a11 */ /* 0x000fe400018f0c07 */
[----:B------:R-:W-:Y:S01]  /*6f50*/  @P0 MOV R18, R144 ;  /* 0x0000009000120202 */ /* 0x000fe20000000f00 */
[----:B------:R-:W-:Y:S02]  /*6f60*/  IMAD.X R2, R2, 0x1, R90, P2 ;  /* 0x0000000102027824 */ /* 0x000fe400010e065a */
[----:B------:R1:W-:Y:S02]  /*6f70*/  @P1 LDGSTS.E.BYPASS.LTC128B.128 [R219+0x1100], [R6.64], !P5 ;  /* 0x0110000006db1fae */ /* 0x0003e4000e901d48 */
[----:B------:R-:W-:Y:S03]  /*6f80*/  @P0 IMAD.WIDE.U32 R18, R11, c[0x0][0x258], R18 ;  /* 0x000096000b120a25 */ /* 0x000fe600078e0012 */
[----:B------:R1:W-:Y:S02]  /*6f90*/  @P1 LDGSTS.E.BYPASS.LTC128B.128 [R219+0x4100], [R6.64+0x80], !P6 ;  /* 0x0410008006db1fae */ /* 0x0003e4000f101d48 */
[C---:B------:R-:W-:Y:S02]  /*6fa0*/  @P0 LEA R8, P3, R18.reuse, c[0x0][0x250], 0x1 ;  /* 0x0000940012080a11 */ /* 0x040fe400078608ff */
[----:B------:R-:W-:Y:S04]  /*6fb0*/  @P0 IADD3 R9, R19, R9, RZ ;  /* 0x0000000913090210 */ /* 0x000fe80007ffe0ff */
[----:B------:R-:W-:Y:S05]  /*6fc0*/  @P0 LEA.HI.X R9, R18, c[0x0][0x254], R9, 0x1, P3 ;  /* 0x0000950012090a11 */ /* 0x000fea00018f0c09 */
[----:B------:R2:W-:Y:S05]  /*6fd0*/  @P0 LDGSTS.E.BYPASS.LTC128B.128 [R219+0x2100], [R8.64], !P5 ;  /* 0x0210000008db0fae */ /* 0x0005ea000e901d48 */
[----:B------:R2:W-:Y:S05]  /*6fe0*/  @P0 LDGSTS.E.BYPASS.LTC128B.128 [R219+0x5100], [R8.64+0x80], !P6 ;  /* 0x0510008008db0fae */ /* 0x0005ea000f101d48 */
[----:B------:R-:W0:Y:S01]  /*6ff0*/  LDGDEPBAR ;  /* 0x00000000000079af */ /* 0x000e220000000000 */
[----:B--2---:R-:W-:Y:S01]  /*7000*/  IADD3 R8, R4, R0, RZ ;  /* 0x0000000004087210 */ /* 0x004fe20007ffe0ff */
[----:B------:R-:W-:Y:S04]  /*7010*/  DEPBAR.LE SB0, 0x0 ;  /* 0x000080000000791a */ /* 0x000fe80000000000 */
[----:B------:R-:W-:Y:S01]  /*7020*/  BAR.SYNC.DEFER_BLOCKING 0x0 ;  /* 0x0000000000007b1d */ /* 0x000fe20000010000 */
[----:B------:R-:W-:Y:S04]  /*7030*/  IMNMX R8, R8, 0x60, PT ;  /* 0x0000006008087817 */ /* 0x000fe80003800200 */
[----:B------:R-:W-:Y:S11]  /*7040*/  ISETP.GE.AND P0, PT, R79, R8, PT ;  /* 0x000000084f00720c */ /* 0x000ff60003f06270 */
[----:B------:R-:W-:Y:S02]  /*7050*/  @!UPT UIADD3 URZ, URZ, URZ, URZ ;  /* 0x0000003f3f3ff290 */ /* 0x000fe4000fffe03f */
[----:B------:R-:W-:-:S05]  /*7060*/  @P0 BRA `(.L_x_2074) ;  /* 0x000000d000000947 */ /* 0x000fca0003800000 */
[----:B-1----:R-:W-:Y:S01]  /*7070*/  MOV R88, R142 ;  /* 0x0000008e00587202 */ /* 0x002fe20000000f00 */
[----:B------:R-:W-:Y:S04]  /*7080*/  IMAD R4, R2, c[0x0][0x208], RZ ;  /* 0x0000820002047a24 */ /* 0x000fe800078e02ff */
[C---:B------:R-:W-:Y:S04]  /*7090*/  IMAD.WIDE.U32 R6, R3.reuse, c[0x0][0x208], R88 ;  /* 0x0000820003067a25 */ /* 0x040fe800078e0058 */
        /* <DEDUP_REMOVED lines=10> */
.L_x_2074:
[----:B-1----:R-:W-:Y:S05]  /*7140*/  BSYNC B0 ;  /* 0x0000000000007941 */ /* 0x002fea0003800000 */
.L_x_2073:
[----:B------:R-:W-:Y:S01]  /*7150*/  ISETP.GE.AND P0, PT, R76, R8, PT ;  /* 0x000000084c00720c */ /* 0x000fe20003f06270 */
[----:B------:R-:W-:Y:S01]  /*7160*/  @!UPT UIADD3 URZ, URZ, URZ, URZ ;  /* 0x0000003f3f3ff290 */ /* 0x000fe2000fffe03f */
[----:B------:R-:W-:Y:S11]  /*7170*/  BSSY B0, `(.L_x_2075) ;  /* 0x0000011000007945 */ /* 0x000ff60003800000 */
[----:B------:R-:W-:-:S05]  /*7180*/  @P0 BRA `(.L_x_2076) ;  /* 0x000000f000000947 */ /* 0x000fca0003800000 */
[----:B------:R-:W-:Y:S02]  /*7190*/  IADD3 R5, P0, R3, 0x20, RZ ;  /* 0x0000002003057810 */ /* 0x000fe40007f1e0ff */
[----:B------:R-:W-:Y:S03]  /*71a0*/  MOV R88, R142 ;  /* 0x0000008e00587202 */ /* 0x000fe60000000f00 */
[----:B------:R-:W-:Y:S02]  /*71b0*/  IMAD.X R4, RZ, RZ, R2, P0 ;  /* 0x000000ffff047224 */ /* 0x000fe400000e0602 */
[C---:B------:R-:W-:Y:S04]  /*71c0*/  IMAD.WIDE.U32 R6, R5.reuse, c[0x0][0x208], R88 ;  /* 0x0000820005067a25 */ /* 0x040fe800078e0058 */
[----:B------:R-:W-:Y:S01]  /*71d0*/  IMAD R4, R4, c[0x0][0x208], RZ ;  /* 0x0000820004047a24 */ /* 0x000fe200078e02ff */
[C---:B------:R-:W-:Y:S03]  /*71e0*/  LEA R14, P0, R6.reuse, c[0x0][0x1f8], 0x1 ;  /* 0x00007e00060e7a11 */ /* 0x040fe600078008ff */
[----:B------:R-:W-:Y:S04]  /*71f0*/  IMAD R4, R5, c[0x0][0x20c], R4 ;  /* 0x0000830005047a24 */ /* 0x000fe800078e0204 */
[----:B------:R-:W-:Y:S05]  /*7200*/  IMAD.IADD R4, R7, 0x1, R4 ;  /* 0x0000000107047824 */ /* 0x000fea00078e0204 */
[----:B------:R-:W-:Y:S02]  /*7210*/  LEA.HI.X R15, R6, c[0x0][0x1fc], R4, 0x1, P0 ;  /* 0x00007f00060f7a11 */ /* 0x000fe400000f0c04 */
[----:B------:R-:W-:Y:S11]  /*7220*/  ISETP.GE.AND P0, PT, R65, c[0x0][0x1d4], PT ;  /* 0x0000750041007a0c */ /* 0x000ff60003f06270 */
[----:B------:R-:W-:Y:S02]  /*7230*/  @!UPT UIADD3 URZ, URZ, URZ, URZ ;  /* 0x0000003f3f3ff290 */ /* 0x000fe4000fffe03f */
[----:B------:R-:W1:Y:S04]  /*7240*/  @!P0 LDS.128 R4, [R234+0x4100] ;  /* 0x00410000ea048984 */ /* 0x000e680000000c00 */
[----:B-1----:R-:W-:Y:S04]  /*7250*/  @!P0 STG.E.128 [R14.64+0x80], R4 ;  /* 0x000080040e008986 */ /* 0x002fe8000c101d08 */
[----:B------:R-:W1:Y:S04]  /*7260*/  @!P4 LDS.128 R4, [R234+0x1100] ;  /* 0x00110000ea04c984 */ /* 0x000e680000000c00 */
[----:B-1----:R1:W-:Y:S02]  /*7270*/  @!P4 STG.E.128 [R14.64], R4 ;  /* 0x000000040e00c986 */ /* 0x0023e4000c101d08 */
.L_x_2076:
[----:B------:R-:W-:Y:S05]  /*7280*/  BSYNC B0 ;  /* 0x0000000000007941 */ /* 0x000fea0003800000 */
.L_x_2075:
[----:B------:R-:W-:Y:S01]  /*7290*/  ISETP.GE.AND P0, PT, R73, R8, PT ;  /* 0x000000084900720c */ /* 0x000fe20003f06270 */
[----:B------:R-:W-:Y:S01]  /*72a0*/  @!UPT UIADD3 URZ, URZ, URZ, URZ ;  /* 0x0000003f3f3ff290 */ /* 0x000fe2000fffe03f */
[----:B------:R-:W-:Y:S11]  /*72b0*/  BSSY B0, `(.L_x_2077) ;  /* 0x0000011000007945 */ /* 0x000ff60003800000 */
[----:B------:R-:W-:-:S05]  /*72c0*/  @P0 BRA `(.L_x_2078) ;  /* 0x000000f000000947 */ /* 0x000fca0003800000 */
[----:B------:R-:W-:Y:S02]  /*72d0*/  IADD3 R3, P0, R3, 0x40, RZ ;  /* 0x0000004003037810 */ /* 0x000fe40007f1e0ff */
[----:B------:R-:W-:Y:S03]  /*72e0*/  MOV R88, R142 ;  /* 0x0000008e00587202 */ /* 0x000fe60000000f00 */
[----:B------:R-:W-:Y:S02]  /*72f0*/  IMAD.X R2, RZ, RZ, R2, P0 ;  /* 0x000000ffff027224 */ /* 0x000fe400000e0602 */
[C---:B-1----:R-:W-:Y:S04]  /*7300*/  IMAD.WIDE.U32 R4, R3.reuse, c[0x0][0x208], R88 ;  /* 0x0000820003047a25 */ /* 0x042fe800078e0058 */
        /* <DEDUP_REMOVED lines=11> */
.L_x_2078:
[----:B------:R-:W-:Y:S05]  /*73c0*/  BSYNC B0 ;  /* 0x0000000000007941 */ /* 0x000fea0003800000 */
.L_x_2077:
[C---:B------:R-:W-:Y:S02]  /*73d0*/  ISETP.GT.AND P0, PT, R34.reuse, R103, PT ;  /* 0x000000672200720c */ /* 0x040fe40003f04270 */
[----:B------:R-:W-:Y:S11]  /*73e0*/  IADD3 R34, R34, -0x1, RZ ;  /* 0xffffffff22227810 */ /* 0x000ff60007ffe0ff */
[----:B------:R-:W-:Y:S01]  /*73f0*/  @P0 SHF.R.S32.HI R3, RZ, 0x1f, R34 ;  /* 0x0000001fff030819 */ /* 0x000fe20000011422 */
[----:B-1----:R-:W-:Y:S02]  /*7400*/  @P0 IMAD.MOV.U32 R4, RZ, RZ, R146 ;  /* 0x000000ffff040224 */ /* 0x002fe400078e0092 */
[----:B------:R-:W-:Y:S02]  /*7410*/  @P0 IMAD.MOV.U32 R5, RZ, RZ, R169 ;  /* 0x000000ffff050224 */ /* 0x000fe400078e00a9 */
[----:B------:R-:W-:Y:S02]  /*7420*/  @P0 IMAD R2, R106, R34, RZ ;  /* 0x000000226a020224 */ /* 0x000fe400078e02ff */
[-C--:B------:R-:W-:Y:S04]  /*7430*/  @P0 IMAD.WIDE.U32 R4, R34, R172.reuse, R4 ;  /* 0x000000ac22040225 */ /* 0x080fe800078e0004 */
[----:B------:R-:W-:Y:S01]  /*7440*/  @P0 IMAD R2, R3, R172, R2 ;  /* 0x000000ac03020224 */ /* 0x000fe200078e0202 */
[----:B------:R-:W-:Y:S02]  /*7450*/  @P0 LEA R6, P1, R4, c[0x0][0x220], 0x1 ;  /* 0x0000880004060a11 */ /* 0x000fe400078208ff */
[----:B------:R-:W-:Y:S01]  /*7460*/  @P0 SHF.L.U32 R3, R112, 0x1, RZ ;  /* 0x0000000170030819 */ /* 0x000fe200000006ff */
[----:B------:R-:W-:Y:S05]  /*7470*/  @P0 IMAD.IADD R2, R5, 0x1, R2 ;  /* 0x0000000105020824 */ /* 0x000fea00078e0202 */
[----:B------:R-:W-:Y:S02]  /*7480*/  @P0 LEA.HI.X R7, R4, c[0x0][0x224], R2, 0x1, P1 ;  /* 0x0000890004070a11 */ /* 0x000fe400008f0c02 */
[----:B------:R-:W-:Y:S02]  /*7490*/  @P0 IADD3 R4, P1, R3, R6, RZ ;  /* 0x0000000603040210 */ /* 0x000fe40007f3e0ff */
[----:B------:R-:W-:Y:S01]  /*74a0*/  @P0 SHF.L.U64.HI R2, R112, 0x1, R111 ;  /* 0x0000000170020819 */ /* 0x000fe2000001026f */
[----:B------:R-:W-:Y:S01]  /*74b0*/  @!PT LDS RZ, [RZ] ;  /* 0x00000000fffff984 */ /* 0x000fe20000000800 */
[----:B------:R-:W-:Y:S01]  /*74c0*/  @!PT LDS RZ, [RZ] ;  /* 0x00000000fffff984 */ /* 0x000fe20000000800 */
[----:B------:R-:W-:Y:S01]  /*74d0*/  @!PT LDS RZ, [RZ] ;  /* 0x00000000fffff984 */ /* 0x000fe20000000800 */
[----:B------:R1:W-:Y:S04]  /*74e0*/  @P0 LDGSTS.E.BYPASS.LTC128B.128 [R234+0x8100], [R6.64], !P5 ;  /* 0x0810000006ea0fae */ /* 0x0003e8000e901d48 */
[----:B------:R1:W-:Y:S01]  /*74f0*/  @P0 LDGSTS.E.BYPASS.LTC128B.128 [R234+0xb100], [R6.64+0x80], !P6 ;  /* 0x0b10008006ea0fae */ /* 0x0003e2000f101d48 */
[----:B------:R-:W-:Y:S01]  /*7500*/  @P0 IMAD.X R5, R2, 0x1, R7, P1 ;  /* 0x0000000102050824 */ /* 0x000fe200008e0607 */
[----:B------:R-:W-:Y:S04]  /*7510*/  @P0 IADD3 R8, P1, R4, R3, RZ ;  /* 0x0000000304080210 */ /* 0x000fe80007f3e0ff */
[----:B------:R1:W-:Y:S01]  /*7520*/  @P0 LDGSTS.E.BYPASS.LTC128B.128 [R234+0x9100], [R4.64], !P5 ;  /* 0x0910000004ea0fae */ /* 0x0003e2000e901d48 */
[----:B------:R-:W-:Y:S03]  /*7530*/  @P0 IADD3.X R9, R5, R2, RZ, P1, !PT ;  /* 0x0000000205090210 */ /* 0x000fe60000ffe4ff */
[----:B------:R1:W-:Y:S04]  /*7540*/  @P0 LDGSTS.E.BYPASS.LTC128B.128 [R234+0xc100], [R4.64+0x80], !P6 ;  /* 0x0c10008004ea0fae */ /* 0x0003e8000f101d48 */
[----:B------:R1:W-:Y:S04]  /*7550*/  @P0 LDGSTS.E.BYPASS.LTC128B.128 [R234+0xa100], [R8.64], !P5 ;  /* 0x0a10000008ea0fae */ /* 0x0003e8000e901d48 */
[----:B------:R1:W-:Y:S04]  /*7560*/  @P0 LDGSTS.E.BYPASS.LTC128B.128 [R234+0xd100], [R8.64+0x80], !P6 ;  /* 0x0d10008008ea0fae */ /* 0x0003e8000f101d48 */
[----:B------:R-:W0:Y:S01]  /*7570*/  LDGDEPBAR ;  /* 0x00000000000079af */ /* 0x000e220000000000 */
[----:B------:R-:W-:-:S05]  /*7580*/  @P0 BRA `(.L_x_2079) ;  /* 0xffffbb9000000947 */ /* 0x000fca000383ffff */
[----:B------:R-:W-:Y:S01]  /*7590*/  WARPSYNC 0xffffffff ;  /* 0xffffffff00007948 */ /* 0x000fe20003800000 */
[----:B------:R-:W-:Y:S06]  /*75a0*/  BAR.SYNC.DEFER_BLOCKING 0x0 ;  /* 0x0000000000007b1d */ /* 0x000fec0000010000 */
.L_x_2044:
[----:B------:R-:W-:Y:S01]  /*75b0*/  ISETP.NE.AND P3, PT, R228, 0x1, PT ;  /* 0x00000001e400780c */ /* 0x000fe20003f65270 */
[----:B------:R-:W-:Y:S01]  /*75c0*/  IMAD.IADD R15, R84, 0x1, R85 ;  /* 0x00000001540f7824 */ /* 0x000fe200078e0255 */
[----:B------:R-:W-:-:S02]  /*75d0*/  IADD3 R3, R209, 0x7f, RZ ;  /* 0x0000007fd1037810 */ /* 0x000fc40007ffe0ff */
[----:B------:R-:W-:Y:S02]  /*75e0*/  ISETP.GE.AND P1, PT, R232, 0x1, PT ;  /* 0x00000001e800780c */ /* 0x000fe40003f26270 */
[----:B------:R-:W-:-:S07]  /*75f0*/  IADD3 R0, R231, 0x1, -R229 ;  /* 0x00000001e7007810 */ /* 0x000fce0007ffe8e5 */
[----:B------:R-:W-:-:S05]  /*7600*/  @P3 IMAD.HI.U32 R2, R3, c[0x0][0x2c8], RZ ;  /* 0x0000b20003023a27 */ /* 0x000fca00078e00ff */
[----:B------:R-:W-:-:S05]  /*7610*/  @P3 SHF.R.U32.HI R3, RZ, c[0x0][0x2cc], R2 ;  /* 0x0000b300ff033a19 */ /* 0x000fca0000011602 */
[----:B------:R-:W-:-:S05]  /*7620*/  IMAD.IADD R0, R0, 0x1, R3 ;  /* 0x0000000100007824 */ /* 0x000fca00078e0203 */
[----:B------:R-:W-:Y:S01]  /*7630*/  IADD3 R3, R0, c[0x0][0x328], RZ ;  /* 0x0000ca0000037a10 */ /* 0x000fe20007ffe0ff */
[----:B------:R-:W-:Y:S05]  /*7640*/  @!P1 BRA `(.L_x_2080) ;  /* 0x0000011000009947 */ /* 0x000fea0003800000 */
[C---:B------:R-:W-:Y:S01]  /*7650*/  ISETP.GT.AND P0, PT, R0.reuse, RZ, PT ;  /* 0x000000ff0000720c */ /* 0x040fe20003f04270 */
[----:B------:R-:W-:Y:S01]  /*7660*/  BSSY B0, `(.L_x_2081) ;  /* 0x000000d000007945 */ /* 0x000fe20003800000 */
[----:B-1----:R-:W-:Y:S01]  /*7670*/  IADD3 R4, R0, -0x1, RZ ;  /* 0xffffffff00047810 */ /* 0x002fe20007ffe0ff */
        /* <DEDUP_REMOVED lines=8> */
.L_x_2082:
[----:B------:R-:W-:-:S13]  /*7700*/  ISETP.NE.AND P0, PT, R2, 0x1, PT ;  /* 0x000000010200780c */ /* 0x000fda0003f05270 */
[----:B------:R-:W-:-:S05]  /*7710*/  @P0 IMAD.HI.U32 R0, R4, c[0x0][0x330], RZ ;  /* 0x0000cc0004000a27 */ /* 0x000fca00078e00ff */
[----:B------:R-:W-:Y:S02]  /*7720*/  @P0 SHF.R.U32.HI R4, RZ, c[0x0][0x334], R0 ;  /* 0x0000cd00ff040a19 */ /* 0x000fe40000011600 */
.L_x_2083:
[----:B------:R-:W-:Y:S05]  /*7730*/  BSYNC B0 ;  /* 0x0000000000007941 */ /* 0x000fea0003800000 */
.L_x_2081:
[----:B------:R-:W-:-:S05]  /*7740*/  IMAD R2, R4, R2, c[0x0][0x32c] ;  /* 0x0000cb0004027624 */ /* 0x000fca00078e0202 */
[----:B------:R-:W-:-:S04]  /*7750*/  IMNMX R3, R3, R2, PT ;  /* 0x0000000203037217 */ /* 0x000fc80003800200 */
.L_x_2080:
        /* <DEDUP_REMOVED lines=21> */
.L_x_2086:
[----:B------:R-:W-:-:S04]  /*78b0*/  MOV R2, c[0x0][0x32c] ;  /* 0x0000cb0000027a02 */ /* 0x000fc80000000f00 */
[----:B------:R-:W-:-:S13]  /*78c0*/  ISETP.NE.AND P0, PT, R2, 0x1, PT ;  /* 0x000000010200780c */ /* 0x000fda0003f05270 */
[----:B------:R-:W-:-:S05]  /*78d0*/  @P0 IMAD.HI.U32 R2, R86, c[0x0][0x330], RZ ;  /* 0x0000cc0056020a27 */ /* 0x000fca00078e00ff */
[----:B------:R-:W-:Y:S02]  /*78e0*/  @P0 SHF.R.U32.HI R86, RZ, c[0x0][0x334], R2 ;  /* 0x0000cd00ff560a19 */ /* 0x000fe40000011602 */
.L_x_2087:
[----:B------:R-:W-:Y:S05]  /*78f0*/  BSYNC B0 ;  /* 0x0000000000007941 */ /* 0x000fea0003800000 */
.L_x_2085:
[----:B------:R-:W-:-:S05]  /*7900*/  IMAD R86, R86, c[0x0][0x32c], RZ ;  /* 0x0000cb0056567a24 */ /* 0x000fca00078e02ff */
[----:B------:R-:W-:-:S05]  /*7910*/  IMNMX R0, R0, R86, !PT ;  /* 0x0000005600007217 */ /* 0x000fca0007800200 */
.L_x_2084:
        /* <DEDUP_REMOVED lines=8> */
[-C--:B-1----:R-:W-:Y:S02]  /*79a0*/  IABS R4, R104.reuse ;  /* 0x0000006800047213 */ /* 0x082fe40000000000 */
        /* <DEDUP_REMOVED lines=26> */
.L_x_2089:
[----:B------:R-:W-:Y:S05]  /*7b50*/  BSYNC B0 ;  /* 0x0000000000007941 */ /* 0x000fea0003800000 */
.L_x_2088:
[----:B------:R-:W-:Y:S01]  /*7b60*/  IMAD R237, R233, R2, R237 ;  /* 0x00000002e9ed7224 */ /* 0x000fe200078e02ed */
[----:B------:R-:W-:Y:S01]  /*7b70*/  PRMT R28, RZ, 0x7610, R28 ;  /* 0x00007610ff1c7816 */ /* 0x000fe2000000001c */
[----:B------:R-:W-:Y:S01]  /*7b80*/  IMAD.MOV.U32 R11, RZ, RZ, RZ ;  /* 0x000000ffff0b7224 */ /* 0x000fe200078e00ff */
[----:B------:R-:W-:Y:S01]  /*7b90*/  MOV R0, RZ ;  /* 0x000000ff00007202 */ /* 0x000fe20000000f00 */
        /* <DEDUP_REMOVED lines=24> */
[----:B-1----:R-:W-:Y:S01]  /*7d20*/  CS2R R8, SRZ ;  /* 0x0000000000087805 */ /* 0x002fe2000001ff00 */
        /* <DEDUP_REMOVED lines=13> */
[----:B------:R-:W-:-:S05]  /*7e00*/  @P1 MOV R0, 0x4 ;  /* 0x0000000400001802 */ /* 0x000fca0000000f00 */
[----:B------:R-:W-:-:S05]  /*7e10*/  @P1 IMAD.WIDE R2, R211, R0, c[0x0][0x340] ;  /* 0x0000d000d3021625 */ /* 0x000fca00078e0200 */
[----:B------:R1:W2:Y:S01]  /*7e20*/  @P1 LDG.E R0, [R2.64] ;  /* 0x0000000802001981 */ /* 0x0002a2000c1e1900 */
[----:B------:R-:W-:Y:S01]  /*7e30*/  MOV R9, R117 ;  /* 0x0000007500097202 */ /* 0x000fe20000000f00 */
[----:B------:R-:W-:Y:S01]  /*7e40*/  IMAD.MOV.U32 R8, RZ, RZ, R116 ;  /* 0x000000ffff087224 */ /* 0x000fe200078e0074 */
[----:B------:R-:W-:Y:S01]  /*7e50*/  WARPSYNC 0xffffffff ;  /* 0xffffffff00007948 */ /* 0x000fe20003800000 */
[----:B------:R-:W-:Y:S02]  /*7e60*/  IADD3 R102, R14, -0x1, RZ ;  /* 0xffffffff0e667810 */ /* 0x000fe40007ffe0ff */
[----:B-1----:R-:W-:-:S04]  /*7e70*/  IADD3 R2, P0, R79, R15, RZ ;  /* 0x0000000f4f027210 */ /* 0x002fc80007f1e0ff */
[----:B------:R-:W-:Y:S01]  /*7e80*/  LEA.HI.X.SX32 R3, R15, R83, 0x1, P0 ;  /* 0x000000530f037211 */ /* 0x000fe200000f0eff */
[----:B------:R-:W-:Y:S01]  /*7e90*/  IMAD.WIDE.U32 R6, R2, c[0x0][0x1e0], R8 ;  /* 0x0000780002067a25 */ /* 0x000fe200078e0008 */
[----:B------:R-:W-:-:S03]  /*7ea0*/  ISETP.NE.U32.AND P0, PT, RZ, c[0x0][0x350], PT ;  /* 0x0000d400ff007a0c */ /* 0x000fc60003f05070 */
[C---:B------:R-:W-:Y:S01]  /*7eb0*/  IMAD R4, R3.reuse, c[0x0][0x1e0], RZ ;  /* 0x0000780003047a24 */ /* 0x040fe200078e02ff */
[----:B------:R-:W-:Y:S01]  /*7ec0*/  ISETP.NE.AND.EX P0, PT, RZ, c[0x0][0x354], PT, P0 ;  /* 0x0000d500ff007a0c */ /* 0x000fe20003f05300 */
[----:B------:R-:W-:Y:S02]  /*7ed0*/  IMAD R3, R3, c[0x0][0x208], RZ ;  /* 0x0000820003037a24 */ /* 0x000fe400078e02ff */
[C---:B------:R-:W-:Y:S02]  /*7ee0*/  IMAD R4, R2.reuse, c[0x0][0x1e4], R4 ;  /* 0x0000790002047a24 */ /* 0x040fe400078e0204 */
[----:B------:R-:W-:-:S04]  /*7ef0*/  IMAD.WIDE.U32 R8, R2, c[0x0][0x208], R8 ;  /* 0x0000820002087a25 */ /* 0x000fc800078e0008 */
[----:B------:R-:W-:Y:S01]  /*7f00*/  IMAD.IADD R5, R7, 0x1, R4 ;  /* 0x0000000107057824 */ /* 0x000fe200078e0204 */
[----:B------:R-:W-:Y:S01]  /*7f10*/  MOV R4, R6 ;  /* 0x0000000600047202 */ /* 0x000fe20000000f00 */
[----:B------:R-:W-:Y:S01]  /*7f20*/  IMAD R3, R2, c[0x0][0x20c], R3 ;  /* 0x0000830002037a24 */ /* 0x000fe200078e0203 */
[----:B------:R-:W-:-:S03]  /*7f30*/  SHF.R.S32.HI R2, RZ, 0x1f, R211 ;  /* 0x0000001fff027819 */ /* 0x000fc600000114d3 */
[----:B------:R-:W-:-:S04]  /*7f40*/  IMAD.WIDE.U32 R4, R227, c[0x0][0x1e8], R4 ;  /* 0x00007a00e3047a25 */ /* 0x000fc800078e0004 */
[----:B------:R-:W-:Y:S01]  /*7f50*/  IMAD.IADD R9, R9, 0x1, R3 ;  /* 0x0000000109097824 */ /* 0x000fe200078e0203 */
[----:B------:R-:W-:Y:S01]  /*7f60*/  MOV R240, R4 ;  /* 0x0000000400f07202 */ /* 0x000fe20000000f00 */
[C---:B------:R-:W-:Y:S01]  /*7f70*/  IMAD R241, R227.reuse, c[0x0][0x1ec], R5 ;  /* 0x00007b00e3f17a24 */ /* 0x040fe200078e0205 */
[----:B------:R-:W-:Y:S01]  /*7f80*/  SHF.R.S32.HI R5, RZ, 0x1f, R82 ;  /* 0x0000001fff057819 */ /* 0x000fe20000011452 */
[----:B------:R-:W-:Y:S01]  /*7f90*/  IMAD.WIDE.U32 R238, R227, c[0x0][0x210], R8 ;  /* 0x00008400e3ee7a25 */ /* 0x000fe200078e0008 */
[----:B------:R-:W-:-:S03]  /*7fa0*/  SHF.R.S32.HI R3, RZ, 0x1f, R65 ;  /* 0x0000001fff037819 */ /* 0x000fc60000011441 */
[----:B------:R-:W-:Y:S02]  /*7fb0*/  IMAD R239, R227, c[0x0][0x214], R239 ;  /* 0x00008500e3ef7a24 */ /* 0x000fe400078e02ef */
[----:B------:R-:W-:-:S04]  /*7fc0*/  IMAD R5, R5, c[0x0][0x178], RZ ;  /* 0x00005e0005057a24 */ /* 0x000fc800078e02ff */
[C---:B------:R-:W-:Y:S02]  /*7fd0*/  IMAD R5, R82.reuse, c[0x0][0x17c], R5 ;  /* 0x00005f0052057a24 */ /* 0x040fe400078e0205 */
[----:B------:R-:W-:-:S04]  /*7fe0*/  IMAD.WIDE.U32 R82, R82, c[0x0][0x178], RZ ;  /* 0x00005e0052527a25 */ /* 0x000fc800078e00ff */
[----:B------:R-:W-:Y:S01]  /*7ff0*/  IMAD.IADD R5, R83, 0x1, R5 ;  /* 0x0000000153057824 */ /* 0x000fe200078e0205 */
        /* <DEDUP_REMOVED lines=15> */
[----:B------:R-:W-:-:S03]  /*80f0*/  IMAD R235, R0, c[0x0][0x21c], R235 ;  /* 0x0000870000eb7a24 */ /* 0x000fc600078e02eb */
[----:B------:R-:W-:Y:S02]  /*8100*/  IADD3 R236, R241, R236, RZ ;  /* 0x000000ecf1ec7210 */ /* 0x000fe40007ffe0ff */
[----:B------:R-:W-:Y:S02]  /*8110*/  IADD3 R235, R239, R235, RZ ;  /* 0x000000ebefeb7210 */ /* 0x000fe40007ffe0ff */
[----:B------:R-:W-:Y:S01]  /*8120*/  IMAD R0, R66, 0x20, R79 ;  /* 0x0000002042007824 */ /* 0x000fe200078e024f */
[----:B------:R-:W-:Y:S01]  /*8130*/  SHF.R.S32.HI R34, RZ, 0x1f, R102 ;  /* 0x0000001fff227819 */ /* 0x000fe20000011466 */
[----:B------:R-:W-:Y:S01]  /*8140*/  IMAD.MOV.U32 R8, RZ, RZ, R82 ;  /* 0x000000ffff087224 */ /* 0x000fe200078e0052 */
[----:B------:R-:W-:Y:S01]  /*8150*/  BAR.SYNC.DEFER_BLOCKING 0x0 ;  /* 0x0000000000007b1d */ /* 0x000fe20000010000 */
[----:B------:R-:W-:Y:S02]  /*8160*/  IMAD.IADD R0, R209, 0x1, R0 ;  /* 0x00000001d1007824 */ /* 0x000fe400078e0200 */
[----:B------:R-:W-:Y:S02]  /*8170*/  IMAD.MOV.U32 R9, RZ, RZ, R5 ;  /* 0x000000ffff097224 */ /* 0x000fe400078e0005 */
[----:B------:R-:W-:-:S04]  /*8180*/  @P3 IMAD.HI.U32 R6, R0, c[0x0][0x2c8], RZ ;  /* 0x0000b20000063a27 */ /* 0x000fc800078e00ff */
[----:B------:R-:W-:-:S04]  /*8190*/  IMAD.WIDE.U32 R8, R227, c[0x0][0x1b8], R8 ;  /* 0x00006e00e3087a25 */ /* 0x000fc800078e0008 */
[----:B------:R-:W-:Y:S01]  /*81a0*/  IMAD.MOV.U32 R5, RZ, RZ, R0 ;  /* 0x000000ffff057224 */ /* 0x000fe200078e0000 */
[----:B------:R-:W-:Y:S01]  /*81b0*/  @P3 SHF.R.U32.HI R5, RZ, c[0x0][0x2cc], R6 ;  /* 0x0000b300ff053a19 */ /* 0x000fe20000011606 */
[----:B------:R-:W-:Y:S02]  /*81c0*/  IMAD R2, R2, c[0x0][0x1c0], RZ ;  /* 0x0000700002027a24 */ /* 0x000fe400078e02ff */
[----:B------:R-:W-:Y:S01]  /*81d0*/  IMAD R9, R227, c[0x0][0x1bc], R9 ;  /* 0x00006f00e3097a24 */ /* 0x000fe200078e0209 */
[----:B------:R-:W-:Y:S01]  /*81e0*/  SHF.R.S32.HI R6, RZ, 0x1f, R5 ;  /* 0x0000001fff067819 */ /* 0x000fe20000011405 */
[C---:B------:R-:W-:Y:S02]  /*81f0*/  IMAD R2, R4.reuse, c[0x0][0x1c4], R2 ;  /* 0x0000710004027a24 */ /* 0x040fe400078e0202 */
[----:B------:R-:W-:-:S04]  /*8200*/  IMAD.WIDE.U32 R8, R4, c[0x0][0x1c0], R8 ;  /* 0x0000700004087a25 */ /* 0x000fc800078e0008 */
[----:B------:R-:W-:Y:S02]  /*8210*/  IMAD.MOV R4, RZ, RZ, -R5 ;  /* 0x000000ffff047224 */ /* 0x000fe400078e0a05 */
[----:B------:R-:W-:Y:S02]  /*8220*/  IMAD.IADD R7, R9, 0x1, R2 ;  /* 0x0000000109077824 */ /* 0x000fe400078e0202 */
[----:B------:R-:W-:Y:S02]  /*8230*/  IMAD R4, R4, c[0x0][0x2c4], R0 ;  /* 0x0000b10004047a24 */ /* 0x000fe400078e0200 */
[----:B------:R-:W-:Y:S02]  /*8240*/  IMAD R0, R6, c[0x0][0x1b0], RZ ;  /* 0x00006c0006007a24 */ /* 0x000fe400078e02ff */
[----:B------:R-:W-:Y:S01]  /*8250*/  IMAD.MOV.U32 R6, RZ, RZ, R8 ;  /* 0x000000ffff067224 */ /* 0x000fe200078e0008 */
[----:B------:R-:W-:Y:S01]  /*8260*/  SHF.R.S32.HI R2, RZ, 0x1f, R4 ;  /* 0x0000001fff027819 */ /* 0x000fe20000011404 */
[----:B------:R-:W-:-:S02]  /*8270*/  IMAD R0, R5, c[0x0][0x1b4], R0 ;  /* 0x00006d0005007a24 */ /* 0x000fc400078e0200 */
[----:B------:R-:W-:-:S04]  /*8280*/  IMAD.WIDE.U32 R6, R5, c[0x0][0x1b0], R6 ;  /* 0x00006c0005067a25 */ /* 0x000fc800078e0006 */
[----:B------:R-:W-:Y:S02]  /*8290*/  IMAD R2, R2, c[0x0][0x1a8], RZ ;  /* 0x00006a0002027a24 */ /* 0x000fe400078e02ff */
[----:B------:R-:W-:Y:S02]  /*82a0*/  IMAD.IADD R7, R7, 0x1, R0 ;  /* 0x0000000107077824 */ /* 0x000fe400078e0200 */
[C---:B------:R-:W-:Y:S02]  /*82b0*/  IMAD R2, R4.reuse, c[0x0][0x1ac], R2 ;  /* 0x00006b0004027a24 */ /* 0x040fe400078e0202 */
[----:B------:R-:W-:-:S04]  /*82c0*/  IMAD.WIDE.U32 R4, R4, c[0x0][0x1a8], R6 ;  /* 0x00006a0004047a25 */ /* 0x000fc800078e0006 */
[----:B------:R-:W-:Y:S01]  /*82d0*/  IMAD.IADD R2, R5, 0x1, R2 ;  /* 0x0000000105027824 */ /* 0x000fe200078e0202 */
[C---:B------:R-:W-:Y:S01]  /*82e0*/  LEA R8, P0, R4.reuse, c[0x0][0x160], 0x1 ;  /* 0x0000580004087a11 */ /* 0x040fe200078008ff */
[----:B------:R-:W-:Y:S02]  /*82f0*/  IMAD.IADD R0, R79, 0x1, R209 ;  /* 0x000000014f007824 */ /* 0x000fe400078e02d1 */
[----:B------:R-:W-:Y:S01]  /*8300*/  IMAD.MOV.U32 R15, RZ, RZ, 0x60 ;  /* 0x00000060ff0f7424 */ /* 0x000fe200078e00ff */
[----:B------:R-:W-:Y:S01]  /*8310*/  LEA.HI.X R7, R4, c[0x0][0x164], R2, 0x1, P0 ;  /* 0x0000590004077a11 */ /* 0x000fe200000f0c02 */
[----:B------:R-:W1:Y:S01]  /*8320*/  SHFL.IDX PT, R20, R8, RZ, 0x181f ;  /* 0x00181fff08147589 */ /* 0x000e6200000e0000 */
[----:B------:R-:W-:Y:S01]  /*8330*/  IMAD R2, R229, c[0x0][0x2c4], RZ ;  /* 0x0000b100e5027a24 */ /* 0x000fe200078e02ff */
[----:B------:R-:W-:Y:S01]  /*8340*/  IADD3 R5, R0, 0x20, RZ ;  /* 0x0000002000057810 */ /* 0x000fe20007ffe0ff */
[----:B------:R-:W-:Y:S01]  /*8350*/  IMAD R15, R14, -0x60, R15 ;  /* 0xffffffa00e0f7824 */ /* 0x000fe200078e020f */
[----:B------:R-:W2:Y:S01]  /*8360*/  SHFL.IDX PT, R16, R7, RZ, 0x181f ;  /* 0x00181fff07107589 */ /* 0x000ea200000e0000 */
[----:B------:R-:W-:Y:S01]  /*8370*/  IADD3 R9, R0, 0x40, RZ ;  /* 0x0000004000097810 */ /* 0x000fe20007ffe0ff */
[----:B------:R-:W-:Y:S01]  /*8380*/  IMAD.WIDE.U32 R24, R102, c[0x0][0x1e0], RZ ;  /* 0x0000780066187a25 */ /* 0x000fe200078e00ff */
[-C--:B------:R-:W-:Y:S01]  /*8390*/  ISETP.GE.AND P3, PT, R0, R2.reuse, PT ;  /* 0x000000020000720c */ /* 0x080fe20003f66270 */
[----:B------:R-:W3:Y:S01]  /*83a0*/  SHFL.IDX PT, R11, R8, 0x1, 0x181f ;  /* 0x00381f00080b7f89 */ /* 0x000ee200000e0000 */
[-C--:B------:R-:W-:Y:S01]  /*83b0*/  ISETP.GE.AND P4, PT, R5, R2.reuse, PT ;  /* 0x000000020500720c */ /* 0x080fe20003f86270 */
[----:B------:R-:W-:Y:S01]  /*83c0*/  IMAD.MOV.U32 R100, RZ, RZ, R240 ;  /* 0x000000ffff647224 */ /* 0x000fe200078e00f0 */
[----:B------:R-:W-:Y:S01]  /*83d0*/  ISETP.GE.AND P5, PT, R9, R2, PT ;  /* 0x000000020900720c */ /* 0x000fe20003fa6270 */
[----:B------:R-:W4:Y:S01]  /*83e0*/  SHFL.IDX PT, R6, R7, 0x1, 0x181f ;  /* 0x00381f0007067f89 */ /* 0x000f2200000e0000 */
[----:B------:R-:W-:Y:S01]  /*83f0*/  IMAD R9, R34, c[0x0][0x1e0], RZ ;  /* 0x0000780022097a24 */ /* 0x000fe200078e02ff */
[----:B------:R-:W-:Y:S01]  /*8400*/  IADD3 R32, R15, R231, -R79 ;  /* 0x000000e70f207210 */ /* 0x000fe20007ffe84f */
[----:B------:R-:W-:Y:S01]  /*8410*/  IMAD.MOV.U32 R101, RZ, RZ, R236 ;  /* 0x000000ffff657224 */ /* 0x000fe200078e00ec */
[----:B------:R-:W4:Y:S01]  /*8420*/  SHFL.IDX PT, R4, R8, 0x2, 0x181f ;  /* 0x00581f0008047f89 */ /* 0x000f2200000e0000 */
[----:B------:R-:W-:-:S02]  /*8430*/  IMAD R9, R102, c[0x0][0x1e4], R9 ;  /* 0x0000790066097a24 */ /* 0x000fc400078e0209 */
[----:B------:R-:W-:Y:S01]  /*8440*/  IMAD.MOV.U32 R33, RZ, RZ, 0x40 ;  /* 0x00000040ff217424 */ /* 0x000fe200078e00ff */
[----:B------:R-:W4:Y:S01]  /*8450*/  SHFL.IDX PT, R5, R7, 0x2, 0x181f ;  /* 0x00581f0007057f89 */ /* 0x000f2200000e0000 */
[----:B------:R-:W-:Y:S02]  /*8460*/  IMAD.IADD R9, R25, 0x1, R9 ;  /* 0x0000000119097824 */ /* 0x000fe400078e0209 */
[----:B------:R-:W-:Y:S01]  /*8470*/  IMAD.WIDE.U32 R24, R24, 0x60, R100 ;  /* 0x0000006018187825 */ /* 0x000fe200078e0064 */
[CC--:B-1----:R-:W-:Y:S01]  /*8480*/  @!P3 LEA R22, P0, R116.reuse, R20.reuse, 0x1 ;  /* 0x000000147416b211 */ /* 0x0c2fe200078008ff */
[----:B------:R-:W1:Y:S01]  /*8490*/  SHFL.IDX PT, R8, R8, 0x3, 0x181f ;  /* 0x00781f0008087f89 */ /* 0x000e6200000e0000 */
[----:B------:R-:W-:Y:S01]  /*84a0*/  @!P3 LEA R20, P2, R65, R20, 0x1 ;  /* 0x000000144114b211 */ /* 0x000fe200078408ff */
[----:B------:R-:W-:Y:S01]  /*84b0*/  IMAD R9, R9, 0x60, RZ ;  /* 0x0000006009097824 */ /* 0x000fe200078e02ff */
[-C--:B--2---:R-:W-:Y:S01]  /*84c0*/  @!P3 LEA.HI.X R23, R116, R16.reuse, R117, 0x1, P0 ;  /* 0x000000107417b211 */ /* 0x084fe200000f0c75 */
[----:B------:R-:W2:Y:S01]  /*84d0*/  SHFL.IDX PT, R7, R7, 0x3, 0x181f ;  /* 0x00781f0007077f89 */ /* 0x000ea200000e0000 */
[----:B------:R-:W-:Y:S01]  /*84e0*/  @!P3 LEA.HI.X R21, R65, R16, R3, 0x1, P2 ;  /* 0x000000104115b211 */ /* 0x000fe200010f0c03 */
[----:B------:R-:W-:Y:S01]  /*84f0*/  IMAD.IADD R9, R25, 0x1, R9 ;  /* 0x0000000119097824 */ /* 0x000fe200078e0209 */
[----:B---3--:R-:W-:-:S02]  /*8500*/  @!P4 LEA R16, P0, R65, R11, 0x1 ;  /* 0x0000000b4110c211 */ /* 0x008fc400078008ff */
[----:B------:R-:W-:Y:S02]  /*8510*/  ISETP.GE.AND P2, PT, R32, 0x1, PT ;  /* 0x000000012000780c */ /* 0x000fe40003f46270 */
[----:B----4-:R-:W-:Y:S02]  /*8520*/  @!P4 LEA.HI.X R17, R65, R6, R3, 0x1, P0 ;  /* 0x000000064111c211 */ /* 0x010fe400000f0c03 */
[C---:B------:R-:W-:Y:S02]  /*8530*/  @!P4 LEA R18, P1, R116.reuse, R11, 0x1 ;  /* 0x0000000b7412c211 */ /* 0x040fe400078208ff */
[C---:B------:R-:W-:Y:S02]  /*8540*/  @!P5 LEA R26, P0, R116.reuse, R4, 0x1 ;  /* 0x00000004741ad211 */ /* 0x040fe400078008ff */
[C-C-:B------:R-:W-:Y:S02]  /*8550*/  @!P4 LEA.HI.X R19, R116.reuse, R6, R117.reuse, 0x1, P1 ;  /* 0x000000067413c211 */ /* 0x140fe400008f0c75 */
[----:B------:R-:W-:-:S02]  /*8560*/  @!P5 LEA.HI.X R27, R116, R5, R117, 0x1, P0 ;  /* 0x00000005741bd211 */ /* 0x000fc400000f0c75 */
[C---:B------:R-:W-:Y:S02]  /*8570*/  @!P5 LEA R28, P0, R65.reuse, R4, 0x1 ;  /* 0x00000004411cd211 */ /* 0x040fe400078008ff */
[----:B------:R-:W-:Y:S02]  /*8580*/  IADD3 R4, R0, 0x60, RZ ;  /* 0x0000006000047810 */ /* 0x000fe40007ffe0ff */
[----:B------:R-:W-:Y:S02]  /*8590*/  @!P5 LEA.HI.X R29, R65, R5, R3, 0x1, P0 ;  /* 0x00000005411dd211 */ /* 0x000fe400000f0c03 */
[----:B------:R-:W-:Y:S02]  /*85a0*/  ISETP.GE.AND P6, PT, R4, R2, PT ;  /* 0x000000020400720c */ /* 0x000fe40003fc6270 */
[----:B------:R-:W-:Y:S02]  /*85b0*/  @P2 LEA R30, P0, R24, c[0x0][0x1c8], 0x1 ;  /* 0x00007200181e2a11 */ /* 0x000fe400078008ff */
[----:B------:R-:W-:-:S02]  /*85c0*/  ISETP.GE.AND P1, PT, R116, c[0x0][0x198], PT ;  /* 0x0000660074007a0c */ /* 0x000fc40003f26270 */
[----:B------:R-:W-:-:S07]  /*85d0*/  @P2 LEA.HI.X R31, R24, c[0x0][0x1cc], R9, 0x1, P0 ;  /* 0x00007300181f2a11 */ /* 0x000fce00000f0c09 */
[----:B-1----:R-:W-:-:S04]  /*85e0*/  @!P6 LEA R4, P0, R65, R8, 0x1 ;  /* 0x000000084104e211 */ /* 0x002fc800078008ff */
[----:B--2---:R-:W-:Y:S01]  /*85f0*/  @!P6 LEA.HI.X R5, R65, R7, R3, 0x1, P0 ;  /* 0x000000074105e211 */ /* 0x004fe200000f0c03 */
[----:B------:R1:W-:Y:S01]  /*8600*/  @!P3 LDGSTS.E.BYPASS.LTC128B.128 [R234+0x100], [R22.64], !P1 ;  /* 0x0010000016eabfae */ /* 0x0003e2000c901d48 */
[----:B------:R-:W-:Y:S01]  /*8610*/  @!P6 LEA R6, P0, R116, R8, 0x1 ;  /* 0x000000087406e211 */ /* 0x000fe200078008ff */
[----:B------:R-:W-:-:S03]  /*8620*/  IMAD.MOV.U32 R3, RZ, RZ, 0x20 ;  /* 0x00000020ff037424 */ /* 0x000fc600078e00ff */
[----:B------:R-:W-:Y:S02]  /*8630*/  @!P6 LEA.HI.X R7, R116, R7, R117, 0x1, P0 ;  /* 0x000000077407e211 */ /* 0x000fe400000f0c75 */
[----:B------:R-:W-:-:S13]  /*8640*/  ISETP.GE.AND P0, PT, R65, c[0x0][0x198], PT ;  /* 0x0000660041007a0c */ /* 0x000fda0003f06270 */
        /* <DEDUP_REMOVED lines=11> */
[----:B------:R-:W-:Y:S01]  /*8700*/  @P2 ISETP.GE.AND P0, PT, R65, c[0x0][0x1d4], PT ;  /* 0x0000750041002a0c */ /* 0x000fe20003f06270 */
[----:B---3--:R-:W-:-:S12]  /*8710*/  IMAD.WIDE.U32 R4, R3, c[0x0][0x1e0], RZ ;  /* 0x0000780003047a25 */ /* 0x008fd800078e00ff */
[----:B------:R1:W-:Y:S01]  /*8720*/  @P2 LDGSTS.E.BYPASS.LTC128B.128 [R234+0xb100], [R30.64+0x80], !P0 ;  /* 0x0b1000801eea2fae */ /* 0x0003e2000c101d48 */
[----:B------:R-:W-:Y:S01]  /*8730*/  IMAD R3, R3, c[0x0][0x1e4], RZ ;  /* 0x0000790003037a24 */ /* 0x000fe200078e02ff */
[----:B------:R-:W-:-:S04]  /*8740*/  @P1 IADD3 R4, P0, R24, R4, RZ ;  /* 0x0000000418041210 */ /* 0x000fc80007f1e0ff */
[----:B------:R-:W-:Y:S02]  /*8750*/  @P1 IADD3.X R3, R9, R5, R3, P0, !PT ;  /* 0x0000000509031210 */ /* 0x000fe400007fe403 */
[----:B--2---:R-:W-:-:S04]  /*8760*/  @P1 LEA R6, P0, R4, c[0x0][0x1c8], 0x1 ;  /* 0x0000720004061a11 */ /* 0x004fc800078008ff */
[----:B------:R-:W-:Y:S01]  /*8770*/  @P1 LEA.HI.X R7, R4, c[0x0][0x1cc], R3, 0x1, P0 ;  /* 0x0000730004071a11 */ /* 0x000fe200000f0c03 */
[----:B------:R-:W-:Y:S01]  /*8780*/  IMAD.WIDE.U32 R4, R33, c[0x0][0x1e0], RZ ;  /* 0x0000780021047a25 */ /* 0x000fe200078e00ff */
[----:B------:R-:W-:-:S03]  /*8790*/  @P1 ISETP.GE.AND P0, PT, R116, c[0x0][0x1d4], PT ;  /* 0x0000750074001a0c */ /* 0x000fc60003f06270 */
[----:B------:R-:W-:-:S10]  /*87a0*/  IMAD R3, R33, c[0x0][0x1e4], RZ ;  /* 0x0000790021037a24 */ /* 0x000fd400078e02ff */
[----:B------:R1:W-:Y:S01]  /*87b0*/  @P1 LDGSTS.E.BYPASS.LTC128B.128 [R219+0x9100], [R6.64], !P0 ;  /* 0x0910000006db1fae */ /* 0x0003e2000c101d48 */
[----:B------:R-:W-:-:S13]  /*87c0*/  @P1 ISETP.GE.AND P0, PT, R65, c[0x0][0x1d4], PT ;  /* 0x0000750041001a0c */ /* 0x000fda0003f06270 */
[----:B------:R1:W-:Y:S01]  /*87d0*/  @P1 LDGSTS.E.BYPASS.LTC128B.128 [R219+0xc100], [R6.64+0x80], !P0 ;  /* 0x0c10008006db1fae */ /* 0x0003e2000c101d48 */
[----:B------:R-:W-:-:S13]  /*87e0*/  ISETP.GE.AND P1, PT, R32, 0x41, PT ;  /* 0x000000412000780c */ /* 0x000fda0003f26270 */
        /* <DEDUP_REMOVED lines=13> */
.L_x_2091:
[----:B------:R-:W-:Y:S01]  /*88c0*/  ULDC.U8 UR4, c[0x0][0x298] ;  /* 0x0000a60000047ab9 */ /* 0x000fe20000000000 */
[----:B-1---5:R-:W-:Y:S01]  /*88d0*/  SHF.R.S32.HI R4, RZ, 0x1f, R67 ;  /* 0x0000001fff047819 */ /* 0x022fe20000011443 */
[----:B------:R-:W-:Y:S01]  /*88e0*/  IMAD.WIDE.U32 R16, R67, c[0x0][0x280], RZ ;  /* 0x0000a00043107a25 */ /* 0x000fe200078e00ff */
[----:B------:R-:W-:Y:S01]  /*88f0*/  ISETP.NE.AND P0, PT, RZ, UR4, PT ;  /* 0x00000004ff007c0c */ /* 0x000fe2000bf05270 */
[----:B------:R-:W-:Y:S01]  /*8900*/  BSSY B2, `(.L_x_2092) ;  /* 0x0000483000027945 */ /* 0x000fe20003800000 */
[----:B------:R-:W-:Y:S01]  /*8910*/  LEA R3, R66, R0, 0x5 ;  /* 0x0000000042037211 */ /* 0x000fe200078e28ff */
[C---:B------:R-:W-:Y:S01]  /*8920*/  IMAD R5, R4.reuse, c[0x0][0x280], RZ ;  /* 0x0000a00004057a24 */ /* 0x040fe200078e02ff */
[----:B------:R-:W-:Y:S01]  /*8930*/  IADD3 R0, R79, 0x60, RZ ;  /* 0x000000604f007810 */ /* 0x000fe20007ffe0ff */
        /* <DEDUP_REMOVED lines=9> */
[----:B------:R-:W-:Y:S01]  /*89d0*/  MOV R19, R5 ;  /* 0x0000000500137202 */ /* 0x000fe20000000f00 */
[----:B------:R-:W-:Y:S01]  /*89e0*/  IMAD.MOV.U32 R9, RZ, RZ, R4 ;  /* 0x000000ffff097224 */ /* 0x000fe200078e0004 */
[----:B------:R-:W-:Y:S01]  /*89f0*/  BSSY B0, `(.L_x_2094) ;  /* 0x0000031000007945 */ /* 0x000fe20003800000 */
[----:B------:R-:W-:Y:S01]  /*8a00*/  CS2R R46, SRZ ;  /* 0x00000000002e7805 */ /* 0x000fe2000001ff00 */
[----:B------:R-:W-:Y:S01]  /*8a10*/  CS2R R74, SRZ ;  /* 0x00000000004a7805 */ /* 0x000fe2000001ff00 */
[----:B------:R-:W-:Y:S01]  /*8a20*/  CS2R R56, SRZ ;  /* 0x0000000000387805 */ /* 0x000fe2000001ff00 */
[----:B------:R-:W-:Y:S01]  /*8a30*/  CS2R R68, SRZ ;  /* 0x0000000000447805 */ /* 0x000fe2000001ff00 */
[----:B------:R-:W-:-:S04]  /*8a40*/  CS2R R58, SRZ ;  /* 0x00000000003a7805 */ /* 0x000fc8000001ff00 */
[----:B------:R-:W-:-:S05]  /*8a50*/  @P1 IMAD.HI.U32 R6, R3, c[0x0][0x2c8], RZ ;  /* 0x0000b20003061a27 */ /* 0x000fca00078e00ff */
[----:B------:R-:W-:-:S04]  /*8a60*/  @P1 SHF.R.U32.HI R3, RZ, c[0x0][0x2cc], R6 ;  /* 0x0000b300ff031a19 */ /* 0x000fc80000011606 */
[----:B------:R-:W-:Y:S01]  /*8a70*/  SHF.R.S32.HI R7, RZ, 0x1f, R3 ;  /* 0x0000001fff077819 */ /* 0x000fe20000011403 */
[----:B------:R-:W-:-:S04]  /*8a80*/  IMAD.WIDE.U32 R18, R3, c[0x0][0x280], R18 ;  /* 0x0000a00003127a25 */ /* 0x000fc800078e0012 */
[C---:B------:R-:W-:Y:S02]  /*8a90*/  IMAD R6, R7.reuse, c[0x0][0x280], RZ ;  /* 0x0000a00007067a24 */ /* 0x040fe400078e02ff */
[----:B------:R-:W-:Y:S02]  /*8aa0*/  IMAD R7, R7, c[0x0][0x290], RZ ;  /* 0x0000a40007077a24 */ /* 0x000fe400078e02ff */
[C---:B------:R-:W-:Y:S01]  /*8ab0*/  IMAD R5, R3.reuse, c[0x0][0x284], R6 ;  /* 0x0000a10003057a24 */ /* 0x040fe200078e0206 */
[----:B------:R-:W-:Y:S01]  /*8ac0*/  LEA R6, P0, R18, c[0x0][0x270], 0x1 ;  /* 0x00009c0012067a11 */ /* 0x000fe200078008ff */
[----:B------:R-:W-:-:S03]  /*8ad0*/  IMAD.WIDE.U32 R8, R3, c[0x0][0x290], R8 ;  /* 0x0000a40003087a25 */ /* 0x000fc600078e0008 */
[----:B------:R-:W-:Y:S01]  /*8ae0*/  IADD3 R5, R19, R5, RZ ;  /* 0x0000000513057210 */ /* 0x000fe20007ffe0ff */
[----:B------:R-:W-:-:S03]  /*8af0*/  IMAD R3, R3, c[0x0][0x294], R7 ;  /* 0x0000a50003037a24 */ /* 0x000fc600078e0207 */
[----:B------:R-:W-:Y:S01]  /*8b00*/  LEA.HI.X R18, R18, c[0x0][0x274], R5, 0x1, P0 ;  /* 0x00009d0012127a11 */ /* 0x000fe200000f0c05 */
[----:B------:R-:W-:Y:S01]  /*8b10*/  IMAD.IADD R3, R9, 0x1, R3 ;  /* 0x0000000109037824 */ /* 0x000fe200078e0203 */
[C---:B------:R-:W-:Y:S01]  /*8b20*/  LEA R4, P0, R8.reuse, c[0x0][0x288], 0x1 ;  /* 0x0000a20008047a11 */ /* 0x040fe200078008ff */
[----:B------:R1:W2:Y:S03]  /*8b30*/  SHFL.IDX PT, R9, R6, RZ, 0x181f ;  /* 0x00181fff06097589 */ /* 0x0002a600000e0000 */
[----:B------:R-:W-:Y:S01]  /*8b40*/  LEA.HI.X R5, R8, c[0x0][0x28c], R3, 0x1, P0 ;  /* 0x0000a30008057a11 */ /* 0x000fe200000f0c03 */
[----:B------:R1:W3:Y:S01]  /*8b50*/  SHFL.IDX PT, R7, R4, RZ, 0x181f ;  /* 0x00181fff04077589 */ /* 0x0002e200000e0000 */
[----:B------:R-:W-:-:S03]  /*8b60*/  SHF.R.S32.HI R3, RZ, 0x1f, R10 ;  /* 0x0000001fff037819 */ /* 0x000fc6000001140a */
        /* <DEDUP_REMOVED lines=8> */
[----:B--2---:R-:W-:-:S05]  /*8bf0*/  @!P1 IADD3 R20, P0, R9, R17, RZ ;  /* 0x0000001109149210 */ /* 0x004fca0007f1e0ff */
[--C-:B----4-:R-:W-:Y:S01]  /*8c00*/  @!P1 IMAD.X R21, R11, 0x1, R16.reuse, P0 ;  /* 0x000000010b159824 */ /* 0x110fe200000e0610 */
        /* <DEDUP_REMOVED lines=15> */
.L_x_2095:
[----:B------:R-:W-:Y:S05]  /*8d00*/  BSYNC B0 ;  /* 0x0000000000007941 */ /* 0x000fea0003800000 */
.L_x_2094:
[----:B--2--5:R-:W-:Y:S01]  /*8d10*/  IMAD.MOV.U32 R20, RZ, RZ, R74 ;  /* 0x000000ffff147224 */ /* 0x024fe200078e004a */
[----:B------:R-:W-:Y:S01]  /*8d20*/  MOV R17, R56 ;  /* 0x0000003800117202 */ /* 0x000fe20000000f00 */
[----:B------:R-:W-:Y:S01]  /*8d30*/  IMAD.MOV.U32 R19, RZ, RZ, R75 ;  /* 0x000000ffff137224 */ /* 0x000fe200078e004b */
[----:B----4-:R2:W4:Y:S01]  /*8d40*/  SHFL.IDX PT, R11, R18, 0x1, 0x181f ;  /* 0x00381f00120b7f89 */ /* 0x01052200000e0000 */
[----:B------:R-:W-:Y:S01]  /*8d50*/  IMAD.MOV.U32 R16, RZ, RZ, R57 ;  /* 0x000000ffff107224 */ /* 0x000fe200078e0039 */
[----:B------:R-:W-:Y:S01]  /*8d60*/  BSSY B0, `(.L_x_2096) ;  /* 0x0000026000007945 */ /* 0x000fe20003800000 */
[----:B------:R-:W-:Y:S01]  /*8d70*/  CS2R R54, SRZ ;  /* 0x0000000000367805 */ /* 0x000fe2000001ff00 */
[----:B------:R-:W-:Y:S01]  /*8d80*/  PRMT R48, R19, 0x5410, R20 ;  /* 0x0000541013307816 */ /* 0x000fe20000000014 */
[----:B------:R-:W-:Y:S01]  /*8d90*/  IMAD.MOV.U32 R20, RZ, RZ, R68 ;  /* 0x000000ffff147224 */ /* 0x000fe200078e0044 */
[----:B------:R-:W-:Y:S01]  /*8da0*/  PRMT R50, R16, 0x5410, R17 ;  /* 0x0000541010327816 */ /* 0x000fe20000000011 */
[----:B------:R-:W-:Y:S01]  /*8db0*/  IMAD.MOV.U32 R17, RZ, RZ, R58 ;  /* 0x000000ffff117224 */ /* 0x000fe200078e003a */
[----:B------:R-:W-:Y:S01]  /*8dc0*/  MOV R19, R69 ;  /* 0x0000004500137202 */ /* 0x000fe20000000f00 */
[----:B------:R2:W3:Y:S01]  /*8dd0*/  SHFL.IDX PT, R9, R6, 0x1, 0x181f ;  /* 0x00381f0006097f89 */ /* 0x0004e200000e0000 */
[----:B------:R-:W-:Y:S01]  /*8de0*/  MOV R16, R59 ;  /* 0x0000003b00107202 */ /* 0x000fe20000000f00 */
[----:B------:R-:W-:Y:S01]  /*8df0*/  CS2R R44, SRZ ;  /* 0x00000000002c7805 */ /* 0x000fe2000001ff00 */
[----:B------:R-:W-:Y:S01]  /*8e00*/  PRMT R43, R19, 0x5410, R20 ;  /* 0x00005410132b7816 */ /* 0x000fe20000000014 */
[----:B-1----:R2:W1:Y:S01]  /*8e10*/  SHFL.IDX PT, R8, R5, 0x1, 0x181f ;  /* 0x00381f0005087f89 */ /* 0x00246200000e0000 */
[----:B------:R-:W-:Y:S01]  /*8e20*/  PRMT R49, R16, 0x5410, R17 ;  /* 0x0000541010317816 */ /* 0x000fe20000000011 */
[----:B------:R-:W-:-:S02]  /*8e30*/  CS2R R52, SRZ ;  /* 0x0000000000347805 */ /* 0x000fc4000001ff00 */
[----:B---3--:R2:W3:Y:S01]  /*8e40*/  SHFL.IDX PT, R7, R4, 0x1, 0x181f ;  /* 0x00381f0004077f89 */ /* 0x0084e200000e0000 */
        /* <DEDUP_REMOVED lines=8> */
[----:B------:R-:W-:-:S05]  /*8ed0*/  @!P1 IADD3 R20, P2, R9, R16, RZ ;  /* 0x0000001009149210 */ /* 0x000fca0007f5e0ff */
[----:B----4-:R-:W-:Y:S01]  /*8ee0*/  @!P1 IMAD.X R21, R11, 0x1, R19, P2 ;  /* 0x000000010b159824 */ /* 0x010fe200010e0613 */
[----:B---3--:R-:W-:Y:S02]  /*8ef0*/  @!P1 IADD3 R22, P2, R7, R16, RZ ;  /* 0x0000001007169210 */ /* 0x008fe40007f5e0ff */
[----:B------:R-:W-:Y:S01]  /*8f00*/  @!P0 SHF.L.U64.HI R16, R10, 0x1, R3 ;  /* 0x000000010a108819 */ /* 0x000fe20000010203 */
[----:B------:R-:W-:Y:S01]  /*8f10*/  CS2R R52, SRZ ;  /* 0x0000000000347805 */ /* 0x000fe2000001ff00 */
[----:B------:R-:W-:Y:S01]  /*8f20*/  CS2R R44, SRZ ;  /* 0x00000000002c7805 */ /* 0x000fe2000001ff00 */
[C---:B-1----:R-:W-:Y:S01]  /*8f30*/  @!P1 IMAD.X R23, R8.reuse, 0x1, R19, P2 ;  /* 0x0000000108179824 */ /* 0x042fe200010e0613 */
        /* <DEDUP_REMOVED lines=8> */
.L_x_2097:
[----:B------:R-:W-:Y:S05]  /*8fc0*/  BSYNC B0 ;  /* 0x0000000000007941 */ /* 0x000fea0003800000 */
.L_x_2096:
[----:B-----5:R-:W-:Y:S01]  /*8fd0*/  IMAD.MOV.U32 R16, RZ, RZ, R55 ;  /* 0x000000ffff107224 */ /* 0x020fe200078e0037 */
[----:B------:R-:W-:Y:S01]  /*8fe0*/  MOV R17, R54 ;  /* 0x0000003600117202 */ /* 0x000fe20000000f00 */
[----:B-1----:R-:W-:Y:S01]  /*8ff0*/  IMAD.MOV.U32 R20, RZ, RZ, R46 ;  /* 0x000000ffff147224 */ /* 0x002fe200078e002e */
[----:B----4-:R1:W4:Y:S01]  /*9000*/  SHFL.IDX PT, R11, R18, 0x2, 0x181f ;  /* 0x00581f00120b7f89 */ /* 0x01032200000e0000 */
[----:B------:R-:W-:Y:S01]  /*9010*/  IMAD.MOV.U32 R19, RZ, RZ, R47 ;  /* 0x000000ffff137224 */ /* 0x000fe200078e002f */
[----:B------:R-:W-:Y:S01]  /*9020*/  PRMT R42, R16, 0x5410, R17 ;  /* 0x00005410102a7816 */ /* 0x000fe20000000011 */
[----:B------:R-:W-:Y:S01]  /*9030*/  IMAD.MOV.U32 R17, RZ, RZ, R52 ;  /* 0x000000ffff117224 */ /* 0x000fe200078e0034 */
[----:B------:R-:W-:Y:S01]  /*9040*/  MOV R16, R53 ;  /* 0x0000003500107202 */ /* 0x000fe20000000f00 */
[----:B------:R1:W2:Y:S01]  /*9050*/  SHFL.IDX PT, R9, R6, 0x2, 0x181f ;  /* 0x00581f0006097f89 */ /* 0x0002a200000e0000 */
[----:B------:R-:W-:Y:S01]  /*9060*/  PRMT R36, R19, 0x5410, R20 ;  /* 0x0000541013247816 */ /* 0x000fe20000000014 */
[----:B------:R-:W-:Y:S01]  /*9070*/  IMAD.MOV.U32 R20, RZ, RZ, R44 ;  /* 0x000000ffff147224 */ /* 0x000fe200078e002c */
[----:B------:R-:W-:Y:S01]  /*9080*/  MOV R19, R45 ;  /* 0x0000002d00137202 */ /* 0x000fe20000000f00 */
[----:B------:R1:W3:Y:S01]  /*9090*/  SHFL.IDX PT, R8, R5, 0x2, 0x181f ;  /* 0x00581f0005087f89 */ /* 0x0002e200000e0000 */
[----:B------:R-:W-:Y:S01]  /*90a0*/  BSSY B0, `(.L_x_2098) ;  /* 0x0000020000007945 */ /* 0x000fe20003800000 */
[----:B------:R-:W-:Y:S01]  /*90b0*/  PRMT R37, R16, 0x5410, R17 ;  /* 0x0000541010257816 */ /* 0x000fe20000000011 */
[----:B------:R-:W-:Y:S01]  /*90c0*/  CS2R R30, SRZ ;  /* 0x00000000001e7805 */ /* 0x000fe2000001ff00 */
[----:B---3--:R1:W3:Y:S01]  /*90d0*/  SHFL.IDX PT, R7, R4, 0x2, 0x181f ;  /* 0x00581f0004077f89 */ /* 0x0082e200000e0000 */
[----:B------:R-:W-:Y:S01]  /*90e0*/  PRMT R35, R19, 0x5410, R20 ;  /* 0x0000541013237816 */ /* 0x000fe20000000014 */
[----:B------:R-:W-:Y:S01]  /*90f0*/  CS2R R16, SRZ ;  /* 0x0000000000107805 */ /* 0x000fe2000001ff00 */
        /* <DEDUP_REMOVED lines=11> */
[----:B------:R-:W-:Y:S02]  /*91b0*/  @!P1 SHF.L.U64.HI R22, R12, 0x1, R13 ;  /* 0x000000010c169819 */ /* 0x000fe4000001020d */
[C---:B--2---:R-:W-:Y:S02]  /*91c0*/  @!P0 IADD3 R28, P3, R9.reuse, R20, RZ ;  /* 0x00000014091c8210 */ /* 0x044fe40007f7e0ff */
[-C--:B------:R-:W-:Y:S02]  /*91d0*/  @!P1 IADD3 R24, P2, R9, R21.reuse, RZ ;  /* 0x0000001509189210 */ /* 0x080fe40007f5e0ff */
[----:B---3--:R-:W-:Y:S01]  /*91e0*/  @!P1 IADD3 R26, P4, R7, R21, RZ ;  /* 0x00000015071a9210 */ /* 0x008fe20007f9e0ff */
[----:B----4-:R-:W-:-:S02]  /*91f0*/  @!P0 IMAD.X R29, R11, 0x1, R19, P3 ;  /* 0x000000010b1d8824 */ /* 0x010fc400018e0613 */
[--C-:B------:R-:W-:Y:S01]  /*9200*/  @!P1 IMAD.X R25, R11, 0x1, R22.reuse, P2 ;  /* 0x000000010b199824 */ /* 0x100fe200010e0616 */
[----:B------:R-:W-:Y:S01]  /*9210*/  @!P0 IADD3 R20, P2, R7, R20, RZ ;  /* 0x0000001407148210 */ /* 0x000fe20007f5e0ff */
[----:B------:R-:W-:Y:S01]  /*9220*/  CS2R R38, SRZ ;  /* 0x0000000000267805 */ /* 0x000fe2000001ff00 */
[----:B------:R2:W5:Y:S01]  /*9230*/  @!P0 LD.E.64 R30, [R28.64] ;  /* 0x000000081c1e8980 */ /* 0x000562000c101b00 */
[C---:B------:R-:W-:Y:S02]  /*9240*/  @!P1 IMAD.X R27, R8.reuse, 0x1, R22, P4 ;  /* 0x00000001081b9824 */ /* 0x040fe400020e0616 */
[----:B------:R-:W-:Y:S01]  /*9250*/  @!P0 IMAD.X R21, R8, 0x1, R19, P2 ;  /* 0x0000000108158824 */ /* 0x000fe200010e0613 */
[----:B------:R3:W5:Y:S04]  /*9260*/  @!P1 LD.E.64 R40, [R24.64] ;  /* 0x0000000818289980 */ /* 0x000768000c101b00 */
[----:B------:R3:W5:Y:S01]  /*9270*/  @!P1 LD.E.64 R38, [R26.64] ;  /* 0x000000081a269980 */ /* 0x000762000c101b00 */
[----:B--2---:R-:W-:-:S06]  /*9280*/  CS2R R28, SRZ ;  /* 0x00000000001c7805 */ /* 0x004fcc000001ff00 */
[----:B------:R3:W5:Y:S02]  /*9290*/  @!P0 LD.E.64 R28, [R20.64] ;  /* 0x00000008141c8980 */ /* 0x000764000c101b00 */
.L_x_2099:
[----:B------:R-:W-:Y:S05]  /*92a0*/  BSYNC B0 ;  /* 0x0000000000007941 */ /* 0x000fea0003800000 */
.L_x_2098:
[----:B---3--:R3:W1:Y:S01]  /*92b0*/  SHFL.IDX PT, R7, R18, 0x3, 0x181f ;  /* 0x00781f0012077f89 */ /* 0x00866200000e0000 */
[----:B-----5:R-:W-:Y:S01]  /*92c0*/  IMAD.MOV.U32 R8, RZ, RZ, R41 ;  /* 0x000000ffff087224 */ /* 0x020fe200078e0029 */
[----:B--2---:R-:W-:Y:S01]  /*92d0*/  MOV R9, R40 ;  /* 0x0000002800097202 */ /* 0x004fe20000000f00 */
[----:B----4-:R-:W-:Y:S01]  /*92e0*/  IMAD.MOV.U32 R11, RZ, RZ, R31 ;  /* 0x000000ffff0b7224 */ /* 0x010fe200078e001f */
[----:B-1----:R-:W1:Y:S01]  /*92f0*/  SHFL.IDX PT, R6, R6, 0x3, 0x181f ;  /* 0x00781f0006067f89 */ /* 0x002e6200000e0000 */
[----:B------:R-:W-:Y:S01]  /*9300*/  BSSY B0, `(.L_x_2100) ;  /* 0x0000026000007945 */ /* 0x000fe20003800000 */
[----:B------:R-:W-:Y:S01]  /*9310*/  PRMT R27, R8, 0x5410, R9 ;  /* 0x00005410081b7816 */ /* 0x000fe20000000009 */
[----:B------:R-:W-:Y:S01]  /*9320*/  IMAD.MOV.U32 R9, RZ, RZ, R38 ;  /* 0x000000ffff097224 */ /* 0x000fe200078e0026 */
[----:B------:R-:W-:Y:S01]  /*9330*/  MOV R8, R39 ;  /* 0x0000002700087202 */ /* 0x000fe20000000f00 */
[----:B------:R-:W2:Y:S01]  /*9340*/  SHFL.IDX PT, R5, R5, 0x3, 0x181f ;  /* 0x00781f0005057f89 */ /* 0x000ea200000e0000 */
[----:B------:R-:W-:Y:S01]  /*9350*/  CS2R R24, SRZ ;  /* 0x0000000000187805 */ /* 0x000fe2000001ff00 */
[----:B------:R-:W-:Y:S01]  /*9360*/  CS2R R22, SRZ ;  /* 0x0000000000167805 */ /* 0x000fe2000001ff00 */
[----:B------:R-:W-:Y:S01]  /*9370*/  PRMT R26, R8, 0x5410, R9 ;  /* 0x00005410081a7816 */ /* 0x000fe20000000009 */
[----:B------:R-:W4:Y:S01]  /*9380*/  SHFL.IDX PT, R4, R4, 0x3, 0x181f ;  /* 0x00781f0004047f89 */ /* 0x000f2200000e0000 */
[----:B------:R-:W-:Y:S01]  /*9390*/  CS2R R8, SRZ ;  /* 0x0000000000087805 */ /* 0x000fe2000001ff00 */
[----:B---3--:R-:W-:-:S05]  /*93a0*/  IMAD.MOV.U32 R18, RZ, RZ, R30 ;  /* 0x000000ffff127224 */ /* 0x008fca00078e001e */
[----:B------:R-:W-:Y:S01]  /*93b0*/  PRMT R21, R11, 0x5410, R18 ;  /* 0x000054100b157816 */ /* 0x000fe20000000012 */
[----:B------:R-:W-:Y:S01]  /*93c0*/  IMAD.MOV.U32 R18, RZ, RZ, R28 ;  /* 0x000000ffff127224 */ /* 0x000fe200078e001c */
[----:B------:R-:W-:-:S04]  /*93d0*/  MOV R11, R29 ;  /* 0x0000001d000b7202 */ /* 0x000fc80000000f00 */
[----:B------:R-:W-:Y:S01]  /*93e0*/  PRMT R20, R11, 0x5410, R18 ;  /* 0x000054100b147816 */ /* 0x000fe20000000012 */
[----:B------:R-:W-:Y:S05]  /*93f0*/  @P6 BRA `(.L_x_2101) ;  /* 0x0000016000006947 */ /* 0x000fea0003800000 */
[----:B-12---:R-:W-:Y:S01]  /*9400*/  ISETP.GE.AND P0, PT, R10, c[0x0][0x27c], PT ;  /* 0x00009f000a007a0c */ /* 0x006fe20003f06270 */
        /* <DEDUP_REMOVED lines=8> */
[-C--:B------:R-:W-:Y:S02]  /*9490*/  @!P1 IADD3 R18, P2, R6, R11.reuse, RZ ;  /* 0x0000000b06129210 */ /* 0x080fe40007f5e0ff */
[----:B----4-:R-:W-:Y:S01]  /*94a0*/  @!P1 IADD3 R6, P4, R4, R11, RZ ;  /* 0x0000000b04069210 */ /* 0x010fe20007f9e0ff */
[----:B------:R-:W-:-:S02]  /*94b0*/  @!P0 IMAD.X R23, R7, 0x1, R3, P3 ;  /* 0x0000000107178824 */ /* 0x000fc400018e0603 */
[--C-:B------:R-:W-:Y:S01]  /*94c0*/  @!P1 IMAD.X R19, R7, 0x1, R8.reuse, P2 ;  /* 0x0000000107139824 */ /* 0x100fe200010e0608 */
[----:B------:R-:W-:Y:S01]  /*94d0*/  @!P0 IADD3 R4, P2, R4, R9, RZ ;  /* 0x0000000904048210 */ /* 0x000fe20007f5e0ff */
[C---:B------:R-:W-:Y:S01]  /*94e0*/  @!P1 IMAD.X R7, R5.reuse, 0x1, R8, P4 ;  /* 0x0000000105079824 */ /* 0x040fe200020e0608 */
[----:B------:R1:W5:Y:S01]  /*94f0*/  @!P0 LD.E.64 R16, [R22.64] ;  /* 0x0000000816108980 */ /* 0x000362000c101b00 */
[----:B------:R-:W-:Y:S02]  /*9500*/  CS2R R8, SRZ ;  /* 0x0000000000087805 */ /* 0x000fe4000001ff00 */
[----:B------:R-:W-:Y:S01]  /*9510*/  @!P0 IMAD.X R5, R5, 0x1, R3, P2 ;  /* 0x0000000105058824 */ /* 0x000fe200010e0603 */
[----:B------:R2:W5:Y:S04]  /*9520*/  @!P1 LD.E.64 R24, [R18.64] ;  /* 0x0000000812189980 */ /* 0x000568000c101b00 */
[----:B------:R2:W5:Y:S01]  /*9530*/  @!P0 LD.E.64 R8, [R4.64] ;  /* 0x0000000804088980 */ /* 0x000562000c101b00 */
[----:B-1----:R-:W-:-:S06]  /*9540*/  CS2R R22, SRZ ;  /* 0x0000000000167805 */ /* 0x002fcc000001ff00 */
[----:B------:R2:W5:Y:S02]  /*9550*/  @!P1 LD.E.64 R22, [R6.64] ;  /* 0x0000000806169980 */ /* 0x000564000c101b00 */
.L_x_2101:
[----:B-12---:R-:W-:Y:S05]  /*9560*/  BSYNC B0 ;  /* 0x0000000000007941 */ /* 0x006fea0003800000 */
.L_x_2100:
[----:B------:R-:W-:Y:S01]  /*9570*/  IMAD.IADD R19, R2, 0x1, -R209 ;  /* 0x0000000102137824 */ /* 0x000fe200078e0ad1 */
[----:B------:R-:W-:-:S04]  /*9580*/  DEPBAR.LE SB0, 0x1 ;  /* 0x000080400000791a */ /* 0x000fc80000000000 */
[----:B------:R-:W-:Y:S01]  /*9590*/  IMNMX R19, R19, 0x80, PT ;  /* 0x0000008013137817 */ /* 0x000fe20003800200 */
[----:B-----5:R-:W-:Y:S01]  /*95a0*/  IMAD.MOV.U32 R3, RZ, RZ, R16 ;  /* 0x000000ffff037224 */ /* 0x020fe200078e0010 */
[----:B------:R-:W-:Y:S01]  /*95b0*/  BSSY B1, `(.L_x_2102) ;  /* 0x000006a000017945 */ /* 0x000fe20003800000 */
[----:B----4-:R-:W-:Y:S01]  /*95c0*/  IMAD.MOV.U32 R4, RZ, RZ, R24 ;  /* 0x000000ffff047224 */ /* 0x010fe200078e0018 */
[----:B------:R-:W-:Y:S01]  /*95d0*/  BAR.SYNC.DEFER_BLOCKING 0x0 ;  /* 0x0000000000007b1d */ /* 0x000fe20000010000 */
[----:B------:R-:W-:Y:S01]  /*95e0*/  ISETP.GE.AND P0, PT, R79, R19, PT ;  /* 0x000000134f00720c */ /* 0x000fe20003f06270 */
        /* <DEDUP_REMOVED lines=12> */
[----:B------:R-:W-:Y:S01]  /*96b0*/  ISETP.GE.AND P0, PT, R12, c[0x0][0x27c], PT ;  /* 0x00009f000c007a0c */ /* 0x000fe20003f06270 */
[----:B------:R-:W-:-:S12]  /*96c0*/  BSSY B0, `(.L_x_2104) ;  /* 0x000002c000007945 */ /* 0x000fd80003800000 */
[----:B------:R-:W-:Y:S05]  /*96d0*/  @P0 BRA `(.L_x_2105) ;  /* 0x000002a000000947 */ /* 0x000fea0003800000 */
[----:B------:R-:W1:Y:S01]  /*96e0*/  LDS.128 R4, [R234+0x100] ;  /* 0x00010000ea047984 */ /* 0x000e620000000c00 */
[--C-:B------:R-:W-:Y:S01]  /*96f0*/  SHF.R.U64 R51, R56, 0x10, R57.reuse ;  /* 0x0000001038337819 */ /* 0x100fe20000001239 */
[--C-:B------:R-:W-:Y:S01]  /*9700*/  HADD2.F32 R63, -RZ, R49.reuse.H1_H1 ;  /* 0x30000031ff3f7230 */ /* 0x100fe20000004100 */
[----:B------:R-:W-:Y:S01]  /*9710*/  SHF.R.U32.HI R56, RZ, 0x10, R57 ;  /* 0x00000010ff387819 */ /* 0x000fe20000011639 */
[----:B------:R-:W-:Y:S01]  /*9720*/  HADD2.F32 R49, -RZ, R49.H0_H0 ;  /* 0x20000031ff317230 */ /* 0x000fe20000004100 */
[--C-:B------:R-:W-:Y:S01]  /*9730*/  SHF.R.U64 R57, R58, 0x10, R59.reuse ;  /* 0x000000103a397819 */ /* 0x100fe2000000123b */
[----:B------:R-:W-:Y:S01]  /*9740*/  HADD2.F32 R67, -RZ, R50.H1_H1 ;  /* 0x30000032ff437230 */ /* 0x000fe20000004100 */
[----:B------:R-:W-:Y:S01]  /*9750*/  SHF.R.U32.HI R58, RZ, 0x10, R59 ;  /* 0x00000010ff3a7819 */ /* 0x000fe2000001163b */
        /* <DEDUP_REMOVED lines=10> */
[C---:B------:R-:W-:Y:S01]  /*9800*/  FMUL.FTZ R58, R59.reuse, R58 ;  /* 0x0000003a3b3a7220 */ /* 0x040fe20000410000 */
[--C-:B------:R-:W-:Y:S01]  /*9810*/  HADD2.F32 R62, -RZ, R5.reuse.H0_H0 ;  /* 0x20000005ff3e7230 */ /* 0x100fe20000004100 */
[-C--:B------:R-:W-:Y:S01]  /*9820*/  FFMA.FTZ R56, R59, R64.reuse, -R56 ;  /* 0x000000403b387223 */ /* 0x080fe20000010838 */
[----:B------:R-:W-:Y:S01]  /*9830*/  HADD2.F32 R6, -RZ, R6.H1_H1 ;  /* 0x30000006ff067230 */ /* 0x000fe20000004100 */
[----:B------:R-:W-:Y:S01]  /*9840*/  FFMA.FTZ R7, R7, R64, R58 ;  /* 0x0000004007077223 */ /* 0x000fe2000001003a */
[----:B------:R-:W-:Y:S01]  /*9850*/  HADD2.F32 R5, -RZ, R5.H1_H1 ;  /* 0x30000005ff057230 */ /* 0x000fe20000004100 */
[----:B------:R-:W-:Y:S01]  /*9860*/  FMUL.FTZ R70, R61, R63 ;  /* 0x0000003f3d467220 */ /* 0x000fe20000410000 */
[----:B------:R-:W-:Y:S01]  /*9870*/  HADD2.F32 R58, -RZ, R51.H0_H0 ;  /* 0x20000033ff3a7230 */ /* 0x000fe20000004100 */
[----:B------:R-:W-:Y:S01]  /*9880*/  FMUL.FTZ R51, R6, R49 ;  /* 0x0000003106337220 */ /* 0x000fe20000410000 */
[----:B------:R-:W-:Y:S01]  /*9890*/  F2FP.PACK_AB R7, R7, R56 ;  /* 0x000000380707723e */ /* 0x000fe200000000ff */
[----:B------:R-:W-:-:S02]  /*98a0*/  FMUL.FTZ R59, R5, R57 ;  /* 0x00000039053b7220 */ /* 0x000fc40000410000 */
[----:B------:R-:W-:Y:S02]  /*98b0*/  FMUL.FTZ R63, R60, R63 ;  /* 0x0000003f3c3f7220 */ /* 0x000fe40000410000 */
[----:B------:R-:W-:Y:S02]  /*98c0*/  FMUL.FTZ R49, R4, R49 ;  /* 0x0000003104317220 */ /* 0x000fe40000410000 */
[----:B------:R-:W-:Y:S02]  /*98d0*/  FMUL.FTZ R57, R62, R57 ;  /* 0x000000393e397220 */ /* 0x000fe40000410000 */
[-C--:B------:R-:W-:Y:S02]  /*98e0*/  FFMA.FTZ R70, R60, R67.reuse, -R70 ;  /* 0x000000433c467223 */ /* 0x080fe40000010846 */
[----:B------:R-:W-:Y:S02]  /*98f0*/  FFMA.FTZ R63, R61, R67, R63 ;  /* 0x000000433d3f7223 */ /* 0x000fe4000001003f */
[----:B------:R-:W-:-:S02]  /*9900*/  FFMA.FTZ R51, R4, R50, -R51 ;  /* 0x0000003204337223 */ /* 0x000fc40000010833 */
[----:B------:R-:W-:Y:S01]  /*9910*/  FFMA.FTZ R6, R6, R50, R49 ;  /* 0x0000003206067223 */ /* 0x000fe20000010031 */
[----:B------:R-:W-:Y:S01]  /*9920*/  F2FP.PACK_AB R4, R63, R70 ;  /* 0x000000463f04723e */ /* 0x000fe200000000ff */
[-C--:B------:R-:W-:Y:S02]  /*9930*/  FFMA.FTZ R59, R62, R58.reuse, -R59 ;  /* 0x0000003a3e3b7223 */ /* 0x080fe4000001083b */
[----:B------:R-:W-:Y:S01]  /*9940*/  FFMA.FTZ R5, R5, R58, R57 ;  /* 0x0000003a05057223 */ /* 0x000fe20000010039 */
[----:B------:R-:W-:-:S04]  /*9950*/  F2FP.PACK_AB R6, R6, R51 ;  /* 0x000000330606723e */ /* 0x000fc800000000ff */
[----:B------:R-:W-:-:S05]  /*9960*/  F2FP.PACK_AB R5, R5, R59 ;  /* 0x0000003b0505723e */ /* 0x000fca00000000ff */
[----:B------:R1:W-:Y:S02]  /*9970*/  STS.128 [R234+0x100], R4 ;  /* 0x00010004ea007388 */ /* 0x0003e40000000c00 */
.L_x_2105:
[----:B------:R-:W-:Y:S05]  /*9980*/  BSYNC B0 ;  /* 0x0000000000007941 */ /* 0x000fea0003800000 */
.L_x_2104:
[----:B------:R-:W-:-:S13]  /*9990*/  ISETP.GE.AND P0, PT, R10, c[0x0][0x27c], PT ;  /* 0x00009f000a007a0c */ /* 0x000fda0003f06270 */
[----:B------:R-:W-:Y:S05]  /*99a0*/  @P0 BRA `(.L_x_2103) ;  /* 0x000002a000000947 */ /* 0x000fea0003800000 */
[----:B-1----:R-:W1:Y:S01]  /*99b0*/  LDS.128 R4, [R234+0x4100] ;  /* 0x00410000ea047984 */ /* 0x002e620000000c00 */
[--C-:B------:R-:W-:Y:S01]  /*99c0*/  SHF.R.U64 R50, R68, 0x10, R69.reuse ;  /* 0x0000001044327819 */ /* 0x100fe20000001245 */
[--C-:B------:R-:W-:Y:S01]  /*99d0*/  HADD2.F32 R59, -RZ, R43.reuse.H1_H1 ;  /* 0x3000002bff3b7230 */ /* 0x100fe20000004100 */
[----:B------:R-:W-:Y:S01]  /*99e0*/  SHF.R.U32.HI R68, RZ, 0x10, R69 ;  /* 0x00000010ff447819 */ /* 0x000fe20000011645 */
[----:B------:R-:W-:Y:S01]  /*99f0*/  HADD2.F32 R61, -RZ, R48.H1_H1 ;  /* 0x30000030ff3d7230 */ /* 0x000fe20000004100 */
[--C-:B------:R-:W-:Y:S01]  /*9a00*/  SHF.R.U64 R49, R74, 0x10, R75.reuse ;  /* 0x000000104a317819 */ /* 0x100fe2000000124b */
[----:B------:R-:W-:Y:S01]  /*9a10*/  HADD2.F32 R43, -RZ, R43.H0_H0 ;  /* 0x2000002bff2b7230 */ /* 0x000fe20000004100 */
[----:B------:R-:W-:Y:S01]  /*9a20*/  SHF.R.U32.HI R74, RZ, 0x10, R75 ;  /* 0x00000010ff4a7819 */ /* 0x000fe2000001164b */
[----:B------:R-:W-:Y:S02]  /*9a30*/  HADD2.F32 R68, -RZ, R68.H0_H0 ;  /* 0x20000044ff447230 */ /* 0x000fe40000004100 */
[----:B------:R-:W-:-:S02]  /*9a40*/  HADD2.F32 R50, -RZ, R50.H0_H0 ;  /* 0x20000032ff327230 */ /* 0x000fc40000004100 */
[----:B------:R-:W-:Y:S02]  /*9a50*/  HADD2.F32 R74, -RZ, R74.H0_H0 ;  /* 0x2000004aff4a7230 */ /* 0x000fe40000004100 */
[----:B------:R-:W-:Y:S02]  /*9a60*/  HADD2.F32 R48, -RZ, R48.H0_H0 ;  /* 0x20000030ff307230 */ /* 0x000fe40000004100 */
[--C-:B-1----:R-:W-:Y:S02]  /*9a70*/  HADD2.F32 R51, -RZ, R7.reuse.H0_H0 ;  /* 0x20000007ff337230 */ /* 0x102fe40000004100 */
[----:B------:R-:W-:Y:S02]  /*9a80*/  HADD2.F32 R7, -RZ, R7.H1_H1 ;  /* 0x30000007ff077230 */ /* 0x000fe40000004100 */
[--C-:B------:R-:W-:Y:S02]  /*9a90*/  HADD2.F32 R57, -RZ, R4.reuse.H1_H1 ;  /* 0x30000004ff397230 */ /* 0x100fe40000004100 */
[----:B------:R-:W-:Y:S01]  /*9aa0*/  HADD2.F32 R56, -RZ, R4.H0_H0 ;  /* 0x20000004ff387230 */ /* 0x000fe20000004100 */
[-C--:B------:R-:W-:Y:S01]  /*9ab0*/  FMUL.FTZ R60, R7, R68.reuse ;  /* 0x00000044073c7220 */ /* 0x080fe20000410000 */
[--C-:B------:R-:W-:Y:S01]  /*9ac0*/  HADD2.F32 R4, -RZ, R6.reuse.H0_H0 ;  /* 0x20000006ff047230 */ /* 0x100fe20000004100 */
[-C--:B------:R-:W-:Y:S01]  /*9ad0*/  FMUL.FTZ R62, R57, R59.reuse ;  /* 0x0000003b393e7220 */ /* 0x080fe20000410000 */
[--C-:B------:R-:W-:Y:S01]  /*9ae0*/  HADD2.F32 R58, -RZ, R5.reuse.H0_H0 ;  /* 0x20000005ff3a7230 */ /* 0x100fe20000004100 */
[C---:B------:R-:W-:Y:S01]  /*9af0*/  FMUL.FTZ R68, R51.reuse, R68 ;  /* 0x0000004433447220 */ /* 0x040fe20000410000 */
[----:B------:R-:W-:Y:S01]  /*9b00*/  HADD2.F32 R6, -RZ, R6.H1_H1 ;  /* 0x30000006ff067230 */ /* 0x000fe20000004100 */
[----:B------:R-:W-:Y:S01]  /*9b10*/  FFMA.FTZ R60, R51, R74, -R60 ;  /* 0x0000004a333c7223 */ /* 0x000fe2000001083c */
[----:B------:R-:W-:Y:S01]  /*9b20*/  HADD2.F32 R5, -RZ, R5.H1_H1 ;  /* 0x30000005ff057230 */ /* 0x000fe20000004100 */
[C---:B------:R-:W-:Y:S01]  /*9b30*/  FMUL.FTZ R59, R56.reuse, R59 ;  /* 0x0000003b383b7220 */ /* 0x040fe20000410000 */
[----:B------:R-:W-:Y:S01]  /*9b40*/  HADD2.F32 R51, -RZ, R49.H0_H0 ;  /* 0x20000031ff337230 */ /* 0x000fe20000004100 */
[----:B------:R-:W-:-:S02]  /*9b50*/  FFMA.FTZ R62, R56, R61, -R62 ;  /* 0x0000003d383e7223 */ /* 0x000fc4000001083e */
[-C--:B------:R-:W-:Y:S02]  /*9b60*/  FMUL.FTZ R49, R6, R43.reuse ;  /* 0x0000002b06317220 */ /* 0x080fe40000410000 */
[-C--:B------:R-:W-:Y:S02]  /*9b70*/  FMUL.FTZ R56, R5, R50.reuse ;  /* 0x0000003205387220 */ /* 0x080fe40000410000 */
[----:B------:R-:W-:Y:S02]  /*9b80*/  FMUL.FTZ R43, R4, R43 ;  /* 0x0000002b042b7220 */ /* 0x000fe40000410000 */
[----:B------:R-:W-:Y:S02]  /*9b90*/  FMUL.FTZ R50, R58, R50 ;  /* 0x000000323a327220 */ /* 0x000fe40000410000 */
[----:B------:R-:W-:Y:S02]  /*9ba0*/  FFMA.FTZ R7, R7, R74, R68 ;  /* 0x0000004a07077223 */ /* 0x000fe40000010044 */
[----:B------:R-:W-:-:S02]  /*9bb0*/  FFMA.FTZ R59, R57, R61, R59 ;  /* 0x0000003d393b7223 */ /* 0x000fc4000001003b */
[----:B------:R-:W-:Y:S01]  /*9bc0*/  FFMA.FTZ R49, R4, R48, -R49 ;  /* 0x0000003004317223 */ /* 0x000fe20000010831 */
[----:B------:R-:W-:Y:S01]  /*9bd0*/  F2FP.PACK_AB R7, R7, R60 ;  /* 0x0000003c0707723e */ /* 0x000fe200000000ff */
[----:B------:R-:W-:Y:S01]  /*9be0*/  FFMA.FTZ R6, R6, R48, R43 ;  /* 0x0000003006067223 */ /* 0x000fe2000001002b */
[----:B------:R-:W-:Y:S01]  /*9bf0*/  F2FP.PACK_AB R4, R59, R62 ;  /* 0x0000003e3b04723e */ /* 0x000fe200000000ff */
[-C--:B------:R-:W-:Y:S02]  /*9c00*/  FFMA.FTZ R56, R58, R51.reuse, -R56 ;  /* 0x000000333a387223 */ /* 0x080fe40000010838 */
[----:B------:R-:W-:Y:S01]  /*9c10*/  FFMA.FTZ R5, R5, R51, R50 ;  /* 0x0000003305057223 */ /* 0x000fe20000010032 */
[----:B------:R-:W-:-:S04]  /*9c20*/  F2FP.PACK_AB R6, R6, R49 ;  /* 0x000000310606723e */ /* 0x000fc800000000ff */
[----:B------:R-:W-:-:S05]  /*9c30*/  F2FP.PACK_AB R5, R5, R56 ;  /* 0x000000380505723e */ /* 0x000fca00000000ff */
[----:B------:R1:W-:Y:S02]  /*9c40*/  STS.128 [R234+0x4100], R4 ;  /* 0x00410004ea007388 */ /* 0x0003e40000000c00 */
.L_x_2103:
[----:B------:R-:W-:Y:S05]  /*9c50*/  BSYNC B1 ;  /* 0x0000000000017941 */ /* 0x000fea0003800000 */
.L_x_2102:
[----:B------:R-:W-:Y:S01]  /*9c60*/  ISETP.GE.AND P0, PT, R76, R19, PT ;  /* 0x000000134c00720c */ /* 0x000fe20003f06270 */
[----:B------:R-:W-:-:S12]  /*9c70*/  BSSY B1, `(.L_x_2106) ;  /* 0x000005c000017945 */ /* 0x000fd80003800000 */
[----:B------:R-:W-:Y:S05]  /*9c80*/  @P0 BRA `(.L_x_2107) ;  /* 0x000005a000000947 */ /* 0x000fea0003800000 */
[----:B------:R-:W-:Y:S01]  /*9c90*/  ISETP.GE.AND P0, PT, R12, c[0x0][0x27c], PT ;  /* 0x00009f000c007a0c */ /* 0x000fe20003f06270 */
[----:B------:R-:W-:-:S12]  /*9ca0*/  BSSY B0, `(.L_x_2108) ;  /* 0x000002c000007945 */ /* 0x000fd80003800000 */
[----:B------:R-:W-:Y:S05]  /*9cb0*/  @P0 BRA `(.L_x_2109) ;  /* 0x000002a000000947 */ /* 0x000fea0003800000 */
[----:B-1----:R-:W1:Y:S01]  /*9cc0*/  LDS.128 R4, [R234+0x1100] ;  /* 0x00110000ea047984 */ /* 0x002e620000000c00 */
[--C-:B------:R-:W-:Y:S01]  /*9cd0*/  SHF.R.U64 R48, R52, 0x10, R53.reuse ;  /* 0x0000001034307819 */ /* 0x100fe20000001235 */
[--C-:B------:R-:W-:Y:S01]  /*9ce0*/  HADD2.F32 R57, -RZ, R42.reuse.H1_H1 ;  /* 0x3000002aff397230 */ /* 0x100fe20000004100 */
[----:B------:R-:W-:Y:S01]  /*9cf0*/  SHF.R.U32.HI R52, RZ, 0x10, R53 ;  /* 0x00000010ff347819 */ /* 0x000fe20000011635 */
[----:B------:R-:W-:Y:S01]  /*9d00*/  HADD2.F32 R42, -RZ, R42.H0_H0 ;  /* 0x2000002aff2a7230 */ /* 0x000fe20000004100 */
[--C-:B------:R-:W-:Y:S01]  /*9d10*/  SHF.R.U64 R43, R54, 0x10, R55.reuse ;  /* 0x00000010362b7819 */ /* 0x100fe20000001237 */
[----:B------:R-:W-:Y:S01]  /*9d20*/  HADD2.F32 R48, -RZ, R48.H0_H0 ;  /* 0x20000030ff307230 */ /* 0x000fe20000004100 */
[----:B------:R-:W-:Y:S01]  /*9d30*/  SHF.R.U32.HI R54, RZ, 0x10, R55 ;  /* 0x00000010ff367819 */ /* 0x000fe20000011637 */
[----:B------:R-:W-:Y:S02]  /*9d40*/  HADD2.F32 R52, -RZ, R52.H0_H0 ;  /* 0x20000034ff347230 */ /* 0x000fe40000004100 */
[----:B------:R-:W-:-:S02]  /*9d50*/  HADD2.F32 R55, -RZ, R37.H1_H1 ;  /* 0x30000025ff377230 */ /* 0x000fc40000004100 */
        /* <DEDUP_REMOVED lines=32> */
.L_x_2109:
[----:B------:R-:W-:Y:S05]  /*9f60*/  BSYNC B0 ;  /* 0x0000000000007941 */ /* 0x000fea0003800000 */
.L_x_2108:
[----:B------:R-:W-:-:S13]  /*9f70*/  ISETP.GE.AND P0, PT, R10, c[0x0][0x27c], PT ;  /* 0x00009f000a007a0c */ /* 0x000fda0003f06270 */
        /* <DEDUP_REMOVED lines=30> */
[C---:B------:R-:W-:Y:S02]  /*a160*/  FMUL.FTZ R49, R45.reuse, R49 ;  /* 0x000000312d317220 */ /* 0x040fe40000410000 */
        /* <DEDUP_REMOVED lines=12> */
.L_x_2107:
[----:B------:R-:W-:Y:S05]  /*a230*/  BSYNC B1 ;  /* 0x0000000000017941 */ /* 0x000fea0003800000 */
.L_x_2106:
        /* <DEDUP_REMOVED lines=48> */
.L_x_2113:
[----:B------:R-:W-:Y:S05]  /*a540*/  BSYNC B0 ;  /* 0x0000000000007941 */ /* 0x000fea0003800000 */
.L_x_2112:
        /* <DEDUP_REMOVED lines=44> */
.L_x_2111:
[----:B------:R-:W-:Y:S05]  /*a810*/  BSYNC B1 ;  /* 0x0000000000017941 */ /* 0x000fea0003800000 */
.L_x_2110:
[----:B------:R-:W-:-:S13]  /*a820*/  ISETP.GE.AND P0, PT, R0, R19, PT ;  /* 0x000000130000720c */ /* 0x000fda0003f06270 */
[----:B------:R-:W-:Y:S05]  /*a830*/  @P0 BRA `(.L_x_2114) ;  /* 0x000028f000000947 */ /* 0x000fea0003800000 */
[----:B------:R-:W-:Y:S01]  /*a840*/  ISETP.GE.AND P0, PT, R12, c[0x0][0x27c], PT ;  /* 0x00009f000c007a0c */ /* 0x000fe20003f06270 */
[----:B------:R-:W-:-:S12]  /*a850*/  BSSY B0, `(.L_x_2115) ;  /* 0x000002c000007945 */ /* 0x000fd80003800000 */
[----:B------:R-:W-:Y:S05]  /*a860*/  @P0 BRA `(.L_x_2116) ;  /* 0x000002a000000947 */ /* 0x000fea0003800000 */
[----:B-1----:R-:W1:Y:S01]  /*a870*/  LDS.128 R4, [R234+0x3100] ;  /* 0x00310000ea047984 */ /* 0x002e620000000c00 */
[--C-:B------:R-:W-:Y:S01]  /*a880*/  SHF.R.U64 R12, R22, 0x10, R23.reuse ;  /* 0x00000010160c7819 */ /* 0x100fe20000001217 */
[----:B------:R-:W-:Y:S01]  /*a890*/  HADD2.F32 R26, -RZ, R11.H1_H1 ;  /* 0x3000000bff1a7230 */ /* 0x000fe20000004100 */
[----:B------:R-:W-:Y:S01]  /*a8a0*/  SHF.R.U32.HI R22, RZ, 0x10, R23 ;  /* 0x00000010ff167819 */ /* 0x000fe20000011617 */
[--C-:B------:R-:W-:Y:S01]  /*a8b0*/  HADD2.F32 R23, -RZ, R18.reuse.H1_H1 ;  /* 0x30000012ff177230 */ /* 0x100fe20000004100 */
        /* <DEDUP_REMOVED lines=13> */
[----:B------:R-:W-:Y:S01]  /*a990*/  FMUL.FTZ R27, R20, R23 ;  /* 0x00000017141b7220 */ /* 0x000fe20000410000 */
        /* <DEDUP_REMOVED lines=8> */
[----:B------:R-:W-:Y:S02]  /*aa20*/  FMUL.FTZ R0, R6, R18 ;  /* 0x0000001206007220 */ /* 0x000fe40000410000 */
[----:B------:R-:W-:Y:S02]  /*aa30*/  FMUL.FTZ R19, R5, R12 ;  /* 0x0000000c05137220 */ /* 0x000fe40000410000 */
[----:B------:R-:W-:Y:S02]  /*aa40*/  FMUL.FTZ R18, R4, R18 ;  /* 0x0000001204127220 */ /* 0x000fe40000410000 */
[----:B------:R-:W-:Y:S02]  /*aa50*/  FMUL.FTZ R12, R21, R12 ;  /* 0x0000000c150c7220 */ /* 0x000fe40000410000 */
[----:B------:R-:W-:Y:S02]  /*aa60*/  FFMA.FTZ R7, R7, R25, R22 ;  /* 0x0000001907077223 */ /* 0x000fe40000010016 */
[----:B------:R-:W-:-:S02]  /*aa70*/  FFMA.FTZ R23, R20, R26, R23 ;  /* 0x0000001a14177223 */ /* 0x000fc40000010017 */
[-C--:B------:R-:W-:Y:S01]  /*aa80*/  FFMA.FTZ R0, R4, R11.reuse, -R0 ;  /* 0x0000000b04007223 */ /* 0x080fe20000010800 */
        /* <DEDUP_REMOVED lines=8> */
.L_x_2116:
[----:B------:R-:W-:Y:S05]  /*ab10*/  BSYNC B0 ;  /* 0x0000000000007941 */ /* 0x000fea0003800000 */
.L_x_2115:
        /* <DEDUP_REMOVED lines=18> */
[CC--:B------:R-:W-:Y:S01]  /*ac40*/  FMUL.FTZ R16, R7.reuse, R9.reuse ;  /* 0x0000000907107220 */ /* 0x0c0fe20000410000 */
        /* <DEDUP_REMOVED lines=24> */
[----:B------:R1:W-:Y:S01]  /*add0*/  STS.128 [R234+0x7100], R4 ;  /* 0x00710004ea007388 */ /* 0x0003e20000000c00 */
[----:B------:R-:W-:Y:S05]  /*ade0*/  BRA `(.L_x_2114) ;  /* 0x0000234000007947 */ /* 0x000fea0003800000 */
.L_x_2093:
[----:B------:R-:W-:Y:S01]  /*adf0*/  ISETP.NE.AND P0, PT, R228, 0x1, PT ;  /* 0x00000001e400780c */ /* 0x000fe20003f05270 */
[----:B------:R-:W-:Y:S01]  /*ae00*/  IMAD.MOV.U32 R10, RZ, RZ, R16 ;  /* 0x000000ffff0a7224 */ /* 0x000fe200078e0010 */
[----:B------:R-:W-:Y:S01]  /*ae10*/  CS2R R50, SRZ ;  /* 0x0000000000327805 */ /* 0x000fe2000001ff00 */
[----:B------:R-:W-:Y:S01]  /*ae20*/  IMAD.MOV.U32 R11, RZ, RZ, R5 ;  /* 0x000000ffff0b7224 */ /* 0x000fe200078e0005 */
[----:B------:R-:W-:Y:S01]  /*ae30*/  CS2R R48, SRZ ;  /* 0x0000000000307805 */ /* 0x000fe2000001ff00 */
[----:B------:R-:W-:-:S08]  /*ae40*/  IMAD.MOV.U32 R9, RZ, RZ, R4 ;  /* 0x000000ffff097224 */ /* 0x000fd000078e0004 */
[----:B------:R-:W-:-:S05]  /*ae50*/  @P0 IMAD.HI.U32 R6, R3, c[0x0][0x2c8], RZ ;  /* 0x0000b20003060a27 */ /* 0x000fca00078e00ff */
[----:B------:R-:W-:-:S04]  /*ae60*/  @P0 SHF.R.U32.HI R3, RZ, c[0x0][0x2cc], R6 ;  /* 0x0000b300ff030a19 */ /* 0x000fc80000011606 */
[----:B------:R-:W-:Y:S01]  /*ae70*/  SHF.R.S32.HI R6, RZ, 0x1f, R3 ;  /* 0x0000001fff067819 */ /* 0x000fe20000011403 */
[----:B------:R-:W-:-:S04]  /*ae80*/  IMAD.WIDE.U32 R10, R3, c[0x0][0x280], R10 ;  /* 0x0000a000030a7a25 */ /* 0x000fc800078e000a */
[----:B------:R-:W-:Y:S01]  /*ae90*/  IMAD R7, R6, c[0x0][0x280], RZ ;  /* 0x0000a00006077a24 */ /* 0x000fe200078e02ff */
[----:B------:R-:W-:Y:S01]  /*aea0*/  LEA R5, P0, R10, c[0x0][0x270], 0x1 ;  /* 0x00009c000a057a11 */ /* 0x000fe200078008ff */
[----:B------:R-:W-:Y:S02]  /*aeb0*/  IMAD R4, R6, c[0x0][0x290], RZ ;  /* 0x0000a40006047a24 */ /* 0x000fe400078e02ff */
[C---:B------:R-:W-:Y:S02]  /*aec0*/  IMAD R7, R3.reuse, c[0x0][0x284], R7 ;  /* 0x0000a10003077a24 */ /* 0x040fe400078e0207 */
[----:B------:R-:W-:Y:S01]  /*aed0*/  IMAD.WIDE.U32 R8, R3, c[0x0][0x290], R8 ;  /* 0x0000a40003087a25 */ /* 0x000fe200078e0008 */
[----:B------:R-:W1:Y:S03]  /*aee0*/  SHFL.IDX PT, R12, R5, RZ, 0x181f ;  /* 0x00181fff050c7589 */ /* 0x000e6600000e0000 */
[----:B------:R-:W-:-:S02]  /*aef0*/  IMAD.IADD R7, R11, 0x1, R7 ;  /* 0x000000010b077824 */ /* 0x000fc400078e0207 */
[----:B------:R-:W-:Y:S01]  /*af00*/  IMAD R4, R3, c[0x0][0x294], R4 ;  /* 0x0000a50003047a24 */ /* 0x000fe200078e0204 */
[----:B------:R-:W-:Y:S02]  /*af10*/  LEA R3, P1, R8, c[0x0][0x288], 0x1 ;  /* 0x0000a20008037a11 */ /* 0x000fe400078208ff */
[----:B------:R-:W-:Y:S02]  /*af20*/  LEA.HI.X R6, R10, c[0x0][0x274], R7, 0x1, P0 ;  /* 0x00009d000a067a11 */ /* 0x000fe400000f0c07 */
[----:B------:R-:W-:Y:S02]  /*af30*/  IADD3 R4, R9, R4, RZ ;  /* 0x0000000409047210 */ /* 0x000fe40007ffe0ff */
[----:B------:R-:W-:Y:S01]  /*af40*/  ISETP.GE.OR P0, PT, R116, c[0x0][0x27c], P3 ;  /* 0x00009f0074007a0c */ /* 0x000fe20001f06670 */
[----:B------:R-:W2:Y:S01]  /*af50*/  SHFL.IDX PT, R11, R6, RZ, 0x181f ;  /* 0x00181fff060b7589 */ /* 0x000ea200000e0000 */
[----:B------:R-:W-:-:S03]  /*af60*/  LEA.HI.X R4, R8, c[0x0][0x28c], R4, 0x1, P1 ;  /* 0x0000a30008047a11 */ /* 0x000fc600008f0c04 */
[----:B------:R-:W3:Y:S04]  /*af70*/  SHFL.IDX PT, R9, R3, RZ, 0x181f ;  /* 0x00181fff03097589 */ /* 0x000ee800000e0000 */
[----:B------:R-:W4:Y:S04]  /*af80*/  SHFL.IDX PT, R7, R4, RZ, 0x181f ;  /* 0x00181fff04077589 */ /* 0x000f2800000e0000 */
[C---:B------:R-:W-:Y:S01]  /*af90*/  @!P0 IMAD.SHL.U32 R10, R116.reuse, 0x2, RZ ;  /* 0x00000002740a8824 */ /* 0x040fe200078e00ff */
[----:B------:R-:W-:-:S04]  /*afa0*/  @!P0 SHF.L.U64.HI R8, R116, 0x1, R117 ;  /* 0x0000000174088819 */ /* 0x000fc80000010275 */
[----:B-1----:R-:W-:-:S05]  /*afb0*/  @!P0 IADD3 R12, P1, R12, R10, RZ ;  /* 0x0000000a0c0c8210 */ /* 0x002fca0007f3e0ff */
[----:B--2---:R-:W-:Y:S01]  /*afc0*/  @!P0 IMAD.X R13, R11, 0x1, R8, P1 ;  /* 0x000000010b0d8824 */ /* 0x004fe200008e0608 */
[----:B---3--:R-:W-:-:S04]  /*afd0*/  @!P0 IADD3 R10, P1, R9, R10, RZ ;  /* 0x0000000a090a8210 */ /* 0x008fc80007f3e0ff */
[----:B------:R-:W2:Y:S01]  /*afe0*/  @!P0 LD.E.128 R48, [R12.64] ;  /* 0x000000080c308980 */ /* 0x000ea2000c101d00 */
[----:B------:R-:W-:Y:S01]  /*aff0*/  CS2R R46, SRZ ;  /* 0x00000000002e7805 */ /* 0x000fe2000001ff00 */
[----:B------:R-:W-:Y:S01]  /*b000*/  CS2R R44, SRZ ;  /* 0x00000000002c7805 */ /* 0x000fe2000001ff00 */
[----:B----4-:R-:W-:-:S05]  /*b010*/  @!P0 IMAD.X R11, R7, 0x1, R8, P1 ;  /* 0x00000001070b8824 */ /* 0x010fca00008e0608 */
[----:B------:R1:W3:Y:S01]  /*b020*/  @!P0 LD.E.128 R44, [R10.64] ;  /* 0x000000080a2c8980 */ /* 0x0002e2000c101d00 */
[----:B------:R-:W-:Y:S01]  /*b030*/  BSSY B0, `(.L_x_2117) ;  /* 0x0000024000007945 */ /* 0x000fe20003800000 */
[----:B------:R-:W-:Y:S01]  /*b040*/  ISETP.GE.AND P2, PT, R116, c[0x0][0x27c], PT ;  /* 0x00009f0074007a0c */ /* 0x000fe20003f46270 */
[----:B------:R-:W-:Y:S01]  /*b050*/  CS2R R42, SRZ ;  /* 0x00000000002a7805 */ /* 0x000fe2000001ff00 */
[----:B------:R4:W2:Y:S01]  /*b060*/  SHFL.IDX PT, R9, R5, 0x1, 0x181f ;  /* 0x00381f0005097f89 */ /* 0x0008a200000e0000 */
[----:B------:R-:W-:Y:S01]  /*b070*/  CS2R R40, SRZ ;  /* 0x0000000000287805 */ /* 0x000fe2000001ff00 */
[----:B------:R-:W-:Y:S01]  /*b080*/  CS2R R38, SRZ ;  /* 0x0000000000267805 */ /* 0x000fe2000001ff00 */
[----:B------:R-:W-:Y:S01]  /*b090*/  CS2R R36, SRZ ;  /* 0x0000000000247805 */ /* 0x000fe2000001ff00 */
[----:B------:R4:W2:Y:S04]  /*b0a0*/  SHFL.IDX PT, R8, R4, 0x1, 0x181f ;  /* 0x00381f0004087f89 */ /* 0x0008a800000e0000 */
[----:B-1----:R4:W1:Y:S01]  /*b0b0*/  SHFL.IDX PT, R10, R6, 0x1, 0x181f ;  /* 0x00381f00060a7f89 */ /* 0x00286200000e0000 */
[----:B--2---:R-:W-:Y:S01]  /*b0c0*/  MOV R7, R50 ;  /* 0x0000003200077202 */ /* 0x004fe20000000f00 */
[----:B------:R-:W-:Y:S01]  /*b0d0*/  IMAD.MOV.U32 R11, RZ, RZ, R51 ;  /* 0x000000ffff0b7224 */ /* 0x000fe200078e0033 */
[----:B------:R-:W-:Y:S01]  /*b0e0*/  MOV R12, R49 ;  /* 0x00000031000c7202 */ /* 0x000fe20000000f00 */
[----:B------:R-:W-:Y:S01]  /*b0f0*/  IMAD.MOV.U32 R13, RZ, RZ, R48 ;  /* 0x000000ffff0d7224 */ /* 0x000fe200078e0030 */
[----:B------:R-:W-:-:S02]  /*b100*/  PRMT R64, R64, 0x5410, R7 ;  /* 0x0000541040407816 */ /* 0x000fc40000000007 */
[----:B------:R4:W2:Y:S02]  /*b110*/  SHFL.IDX PT, R7, R3, 0x1, 0x181f ;  /* 0x00381f0003077f89 */ /* 0x0008a400000e0000 */
[----:B------:R-:W-:Y:S01]  /*b120*/  PRMT R64, R11, 0x7610, R64 ;  /* 0x000076100b407816 */ /* 0x000fe20000000040 */
[----:B---3--:R-:W-:Y:S01]  /*b130*/  IMAD.MOV.U32 R11, RZ, RZ, R46 ;  /* 0x000000ffff0b7224 */ /* 0x008fe200078e002e */
[----:B------:R-:W-:Y:S01]  /*b140*/  PRMT R63, R12, 0x5410, R13 ;  /* 0x000054100c3f7816 */ /* 0x000fe2000000000d */
[----:B------:R-:W-:Y:S01]  /*b150*/  IMAD.MOV.U32 R13, RZ, RZ, R47 ;  /* 0x000000ffff0d7224 */ /* 0x000fe200078e002f */
[----:B------:R-:W-:-:S04]  /*b160*/  MOV R12, R44 ;  /* 0x0000002c000c7202 */ /* 0x000fc80000000f00 */
[----:B------:R-:W-:Y:S01]  /*b170*/  PRMT R62, R13, 0x5410, R11 ;  /* 0x000054100d3e7816 */ /* 0x000fe2000000000b */
[----:B------:R-:W-:-:S05]  /*b180*/  IMAD.MOV.U32 R11, RZ, RZ, R45 ;  /* 0x000000ffff0b7224 */ /* 0x000fca00078e002d */
        /* <DEDUP_REMOVED lines=9> */
[----:B--2---:R-:W-:-:S03]  /*b220*/  IADD3 R36, P0, R7, R11, RZ ;  /* 0x0000000b07247210 */ /* 0x004fc60007f1e0ff */
[--C-:B------:R-:W-:Y:S02]  /*b230*/  IMAD.X R41, R10, 0x1, R12.reuse, P1 ;  /* 0x000000010a297824 */ /* 0x100fe400008e060c */
[----:B------:R-:W-:-:S04]  /*b240*/  IMAD.X R37, R8, 0x1, R12, P0 ;  /* 0x0000000108257824 */ /* 0x000fc800000e060c */
[----:B------:R-:W5:Y:S04]  /*b250*/  LD.E.128 R40, [R40.64] ;  /* 0x0000000828287980 */ /* 0x000f68000c101d00 */
[----:B------:R-:W5:Y:S02]  /*b260*/  LD.E.128 R36, [R36.64] ;  /* 0x0000000824247980 */ /* 0x000f64000c101d00 */
.L_x_2118:
[----:B-1----:R-:W-:Y:S05]  /*b270*/  BSYNC B0 ;  /* 0x0000000000007941 */ /* 0x002fea0003800000 */
.L_x_2117:
[----:B------:R-:W1:Y:S01]  /*b280*/  SHFL.IDX PT, R12, R5, 0x2, 0x181f ;  /* 0x00581f00050c7f89 */ /* 0x000e6200000e0000 */
[C---:B------:R-:W-:Y:S01]  /*b290*/  ISETP.GE.OR P0, PT, R116.reuse, c[0x0][0x27c], P5 ;  /* 0x00009f0074007a0c */ /* 0x040fe20002f06670 */
[----:B------:R-:W-:Y:S01]  /*b2a0*/  CS2R R30, SRZ ;  /* 0x00000000001e7805 */ /* 0x000fe2000001ff00 */
[----:B------:R-:W-:Y:S01]  /*b2b0*/  CS2R R28, SRZ ;  /* 0x00000000001c7805 */ /* 0x000fe2000001ff00 */
[----:B------:R-:W3:Y:S04]  /*b2c0*/  SHFL.IDX PT, R11, R6, 0x2, 0x181f ;  /* 0x00581f00060b7f89 */ /* 0x000ee800000e0000 */
[----:B------:R-:W4:Y:S04]  /*b2d0*/  SHFL.IDX PT, R10, R3, 0x2, 0x181f ;  /* 0x00581f00030a7f89 */ /* 0x000f2800000e0000 */
[----:B------:R-:W2:Y:S02]  /*b2e0*/  SHFL.IDX PT, R8, R4, 0x2, 0x181f ;  /* 0x00581f0004087f89 */ /* 0x000ea400000e0000 */
[C---:B------:R-:W-:Y:S01]  /*b2f0*/  @!P0 IMAD.SHL.U32 R9, R116.reuse, 0x2, RZ ;  /* 0x0000000274098824 */ /* 0x040fe200078e00ff */
[----:B--2---:R-:W-:-:S04]  /*b300*/  @!P0 SHF.L.U64.HI R7, R116, 0x1, R117 ;  /* 0x0000000174078819 */ /* 0x004fc80000010275 */
[----:B-1----:R-:W-:-:S05]  /*b310*/  @!P0 IADD3 R12, P1, R12, R9, RZ ;  /* 0x000000090c0c8210 */ /* 0x002fca0007f3e0ff */
[----:B---3--:R-:W-:Y:S01]  /*b320*/  @!P0 IMAD.X R13, R11, 0x1, R7, P1 ;  /* 0x000000010b0d8824 */ /* 0x008fe200008e0607 */
[----:B----4-:R-:W-:Y:S01]  /*b330*/  @!P0 IADD3 R10, P1, R10, R9, RZ ;  /* 0x000000090a0a8210 */ /* 0x010fe20007f3e0ff */
[----:B------:R-:W-:-:S03]  /*b340*/  CS2R R26, SRZ ;  /* 0x00000000001a7805 */ /* 0x000fc6000001ff00 */
[----:B------:R-:W2:Y:S01]  /*b350*/  @!P0 LD.E.128 R28, [R12.64] ;  /* 0x000000080c1c8980 */ /* 0x000ea2000c101d00 */
[----:B------:R-:W-:Y:S01]  /*b360*/  CS2R R24, SRZ ;  /* 0x0000000000187805 */ /* 0x000fe2000001ff00 */
[----:B------:R-:W-:-:S05]  /*b370*/  @!P0 IMAD.X R11, R8, 0x1, R7, P1 ;  /* 0x00000001080b8824 */ /* 0x000fca00008e0607 */
[----:B------:R1:W3:Y:S01]  /*b380*/  @!P0 LD.E.128 R24, [R10.64] ;  /* 0x000000080a188980 */ /* 0x0002e2000c101d00 */
[----:B-----5:R-:W-:Y:S01]  /*b390*/  IMAD.MOV.U32 R9, RZ, RZ, R43 ;  /* 0x000000ffff097224 */ /* 0x020fe200078e002b */
[----:B------:R-:W-:Y:S01]  /*b3a0*/  BSSY B0, `(.L_x_2119) ;  /* 0x000002d000007945 */ /* 0x000fe20003800000 */
[----:B------:R-:W-:Y:S01]  /*b3b0*/  IMAD.MOV.U32 R8, RZ, RZ, R40 ;  /* 0x000000ffff087224 */ /* 0x000fe200078e0028 */
[----:B------:R-:W4:Y:S01]  /*b3c0*/  SHFL.IDX PT, R6, R6, 0x3, 0x181f ;  /* 0x00781f0006067f89 */ /* 0x000f2200000e0000 */
[----:B------:R-:W-:Y:S01]  /*b3d0*/  IMAD.MOV.U32 R7, RZ, RZ, R41 ;  /* 0x000000ffff077224 */ /* 0x000fe200078e0029 */
[----:B------:R-:W-:Y:S01]  /*b3e0*/  CS2R R22, SRZ ;  /* 0x0000000000167805 */ /* 0x000fe2000001ff00 */
[----:B------:R-:W-:Y:S01]  /*b3f0*/  CS2R R20, SRZ ;  /* 0x0000000000147805 */ /* 0x000fe2000001ff00 */
[----:B------:R-:W2:Y:S01]  /*b400*/  SHFL.IDX PT, R5, R5, 0x3, 0x181f ;  /* 0x00781f0005057f89 */ /* 0x000ea200000e0000 */
[----:B------:R-:W-:Y:S01]  /*b410*/  CS2R R18, SRZ ;  /* 0x0000000000127805 */ /* 0x000fe2000001ff00 */
[----:B------:R-:W-:Y:S01]  /*b420*/  PRMT R58, R7, 0x5410, R8 ;  /* 0x00005410073a7816 */ /* 0x000fe20000000008 */
[----:B------:R-:W-:Y:S01]  /*b430*/  IMAD.MOV.U32 R8, RZ, RZ, R36 ;  /* 0x000000ffff087224 */ /* 0x000fe200078e0024 */
[----:B------:R-:W2:Y:S01]  /*b440*/  SHFL.IDX PT, R3, R3, 0x3, 0x181f ;  /* 0x00781f0003037f89 */ /* 0x000ea200000e0000 */
[----:B------:R-:W-:Y:S01]  /*b450*/  IMAD.MOV.U32 R7, RZ, RZ, R37 ;  /* 0x000000ffff077224 */ /* 0x000fe200078e0025 */
[----:B------:R-:W-:-:S02]  /*b460*/  CS2R R16, SRZ ;  /* 0x0000000000107805 */ /* 0x000fc4000001ff00 */
[----:B------:R-:W2:Y:S02]  /*b470*/  SHFL.IDX PT, R4, R4, 0x3, 0x181f ;  /* 0x00781f0004047f89 */ /* 0x000ea400000e0000 */
[----:B------:R-:W-:Y:S02]  /*b480*/  PRMT R56, R7, 0x5410, R8 ;  /* 0x0000541007387816 */ /* 0x000fe40000000008 */
[----:B-1----:R-:W-:-:S04]  /*b490*/  MOV R10, R42 ;  /* 0x0000002a000a7202 */ /* 0x002fc80000000f00 */
[----:B------:R-:W-:Y:S01]  /*b4a0*/  PRMT R59, R9, 0x5410, R10 ;  /* 0x00005410093b7816 */ /* 0x000fe2000000000a */
[----:B------:R-:W-:Y:S01]  /*b4b0*/  IMAD.MOV.U32 R9, RZ, RZ, R39 ;  /* 0x000000ffff097224 */ /* 0x000fe200078e0027 */
[----:B------:R-:W-:-:S04]  /*b4c0*/  MOV R10, R38 ;  /* 0x00000026000a7202 */ /* 0x000fc80000000f00 */
[----:B------:R-:W-:Y:S01]  /*b4d0*/  PRMT R57, R9, 0x5410, R10 ;  /* 0x0000541009397816 */ /* 0x000fe2000000000a */
[----:B--2---:R-:W-:Y:S01]  /*b4e0*/  IMAD.MOV.U32 R9, RZ, RZ, R31 ;  /* 0x000000ffff097224 */ /* 0x004fe200078e001f */
[----:B------:R-:W-:Y:S01]  /*b4f0*/  MOV R10, R30 ;  /* 0x0000001e000a7202 */ /* 0x000fe20000000f00 */
[----:B------:R-:W-:Y:S01]  /*b500*/  IMAD.MOV.U32 R8, RZ, RZ, R28 ;  /* 0x000000ffff087224 */ /* 0x000fe200078e001c */
[----:B------:R-:W-:Y:S02]  /*b510*/  MOV R7, R29 ;  /* 0x0000001d00077202 */ /* 0x000fe40000000f00 */
[----:B------:R-:W-:Y:S02]  /*b520*/  PRMT R55, R9, 0x5410, R10 ;  /* 0x0000541009377816 */ /* 0x000fe4000000000a */
[----:B------:R-:W-:Y:S01]  /*b530*/  PRMT R54, R7, 0x5410, R8 ;  /* 0x0000541007367816 */ /* 0x000fe20000000008 */
[----:B---3--:R-:W-:Y:S01]  /*b540*/  IMAD.MOV.U32 R10, RZ, RZ, R26 ;  /* 0x000000ffff0a7224 */ /* 0x008fe200078e001a */
[----:B------:R-:W-:Y:S01]  /*b550*/  MOV R8, R24 ;  /* 0x0000001800087202 */ /* 0x000fe20000000f00 */
[----:B------:R-:W-:-:S02]  /*b560*/  IMAD.MOV.U32 R9, RZ, RZ, R27 ;  /* 0x000000ffff097224 */ /* 0x000fc400078e001b */
[----:B------:R-:W-:-:S03]  /*b570*/  IMAD.MOV.U32 R7, RZ, RZ, R25 ;  /* 0x000000ffff077224 */ /* 0x000fc600078e0019 */
[----:B------:R-:W-:Y:S02]  /*b580*/  PRMT R53, R9, 0x5410, R10 ;  /* 0x0000541009357816 */ /* 0x000fe4000000000a */
        /* <DEDUP_REMOVED lines=11> */
[----:B------:R-:W-:-:S04]  /*b640*/  IMAD.X R17, R4, 0x1, R8, P0 ;  /* 0x0000000104117824 */ /* 0x000fc800000e0608 */
[----:B------:R-:W5:Y:S04]  /*b650*/  LD.E.128 R20, [R20.64] ;  /* 0x0000000814147980 */ /* 0x000f68000c101d00 */
[----:B------:R-:W5:Y:S02]  /*b660*/  LD.E.128 R16, [R16.64] ;  /* 0x0000000810107980 */ /* 0x000f64000c101d00 */
.L_x_2120:
[----:B----4-:R-:W-:Y:S05]  /*b670*/  BSYNC B0 ;  /* 0x0000000000007941 */ /* 0x010fea0003800000 */
.L_x_2119:
[----:B------:R-:W-:Y:S01]  /*b680*/  IMAD.IADD R35, R2, 0x1, -R209 ;  /* 0x0000000102237824 */ /* 0x000fe200078e0ad1 */
[----:B-----5:R-:W-:Y:S01]  /*b690*/  MOV R2, R21 ;  /* 0x0000001500027202 */ /* 0x020fe20000000f00 */
[----:B------:R-:W-:Y:S01]  /*b6a0*/  IMAD.MOV.U32 R3, RZ, RZ, R22 ;  /* 0x000000ffff037224 */ /* 0x000fe200078e0016 */
[----:B------:R-:W-:-:S04]  /*b6b0*/  DEPBAR.LE SB0, 0x1 ;  /* 0x000080400000791a */ /* 0x000fc80000000000 */
[----:B------:R-:W-:Y:S01]  /*b6c0*/  IMNMX R35, R35, 0x80, PT ;  /* 0x0000008023237817 */ /* 0x000fe20003800200 */
[----:B------:R-:W-:Y:S01]  /*b6d0*/  IMAD.MOV.U32 R4, RZ, RZ, R20 ;  /* 0x000000ffff047224 */ /* 0x000fe200078e0014 */
[----:B------:R-:W-:Y:S01]  /*b6e0*/  PRMT R3, R3, 0x5410, R3 ;  /* 0x0000541003037816 */ /* 0x000fe20000000003 */
        /* <DEDUP_REMOVED lines=8> */
[----:B------:R-:W-:Y:S01]  /*b770*/  MOV R5, R16 ;  /* 0x0000001000057202 */ /* 0x000fe20000000f00 */
[----:B------:R-:W-:Y:S01]  /*b780*/  BSSY B0, `(.L_x_2121) ;  /* 0x0000063000007945 */ /* 0x000fe20003800000 */
[----:B------:R-:W-:-:S02]  /*b790*/  PRMT R13, R6, 0x5410, R7 ;  /* 0x00005410060d7816 */ /* 0x000fc40000000007 */
[----:B------:R-:W-:-:S03]  /*b7a0*/  PRMT R12, R4, 0x5410, R5 ;  /* 0x00005410040c7816 */ /* 0x000fc60000000005 */
[----:B------:R-:W-:Y:S05]  /*b7b0*/  @P0 BRA `(.L_x_2122) ;  /* 0x000005f000000947 */ /* 0x000fea0003800000 */
[----:B------:R-:W-:Y:S01]  /*b7c0*/  MOV R6, c[0x0][0x27c] ;  /* 0x00009f0000067a02 */ /* 0x000fe20000000f00 */
[----:B------:R-:W-:Y:S01]  /*b7d0*/  HADD2.F32 R79, -RZ, R61.H0_H0 ;  /* 0x2000003dff4f7230 */ /* 0x000fe20000004100 */
[--C-:B------:R-:W-:Y:S01]  /*b7e0*/  SHF.R.U64 R44, R44, 0x10, R45.reuse ;  /* 0x000000102c2c7819 */ /* 0x100fe2000000122d */
[----:B------:R-:W-:Y:S01]  /*b7f0*/  HADD2.F32 R87, -RZ, R63.H0_H0 ;  /* 0x2000003fff577230 */ /* 0x000fe20000004100 */
[----:B------:R-:W-:Y:S01]  /*b800*/  LEA.HI R6, R6, R66, RZ, 0x1d ;  /* 0x0000004206067211 */ /* 0x000fe200078fe8ff */
[----:B------:R-:W-:Y:S01]  /*b810*/  HADD2.F32 R61, -RZ, R61.H1_H1 ;  /* 0x3000003dff3d7230 */ /* 0x000fe20000004100 */
[----:B------:R-:W-:Y:S01]  /*b820*/  SHF.R.U32.HI R67, RZ, 0x10, R45 ;  /* 0x00000010ff437819 */ /* 0x000fe2000001162d */
[----:B------:R-:W-:Y:S01]  /*b830*/  HADD2.F32 R88, -RZ, R63.H1_H1 ;  /* 0x3000003fff587230 */ /* 0x000fe20000004100 */
[----:B------:R-:W-:Y:S01]  /*b840*/  SHF.R.S32.HI R4, RZ, 0x1f, R6 ;  /* 0x0000001fff047819 */ /* 0x000fe20000011406 */
[----:B------:R-:W-:Y:S01]  /*b850*/  HADD2.F32 R44, -RZ, R44.H0_H0 ;  /* 0x2000002cff2c7230 */ /* 0x000fe20000004100 */
[----:B------:R-:W-:Y:S01]  /*b860*/  SHF.L.U32 R5, R6, 0x3, RZ ;  /* 0x0000000306057819 */ /* 0x000fe200000006ff */
[----:B------:R-:W-:Y:S01]  /*b870*/  HADD2.F32 R67, -RZ, R67.H0_H0 ;  /* 0x20000043ff437230 */ /* 0x000fe20000004100 */
[----:B------:R-:W-:-:S02]  /*b880*/  LEA.HI R4, R4, R6, RZ, 0x3 ;  /* 0x0000000604047211 */ /* 0x000fc400078f18ff */
[----:B------:R-:W-:Y:S02]  /*b890*/  LOP3.LUT R5, R78, 0x38, R5, 0xf8, !PT ;  /* 0x000000384e057812 */ /* 0x000fe400078ef805 */
[----:B------:R-:W-:Y:S02]  /*b8a0*/  SHF.L.U32 R4, R4, 0xa, RZ ;  /* 0x0000000a04047819 */ /* 0x000fe400000006ff */
[----:B------:R-:W-:Y:S02]  /*b8b0*/  LOP3.LUT R77, R5, R77, RZ, 0x3c, !PT ;  /* 0x0000004d054d7212 */ /* 0x000fe400078e3cff */
[----:B------:R-:W-:Y:S02]  /*b8c0*/  LOP3.LUT R8, R4, 0x7fffe000, RZ, 0xc0, !PT ;  /* 0x7fffe00004087812 */ /* 0x000fe400078ec0ff */
[----:B------:R-:W1:Y:S01]  /*b8d0*/  LDS.128 R4, [R234+0x100] ;  /* 0x00010000ea047984 */ /* 0x000e620000000c00 */
[----:B------:R-:W-:Y:S02]  /*b8e0*/  SHF.R.U64 R45, R50, 0x10, R51 ;  /* 0x00000010322d7819 */ /* 0x000fe40000001233 */
[----:B------:R-:W-:-:S02]  /*b8f0*/  IADD3 R8, R77, R8, R70 ;  /* 0x000000084d087210 */ /* 0x000fc40007ffe046 */
[----:B------:R-:W-:Y:S01]  /*b900*/  SHF.R.U32.HI R50, RZ, 0x10, R51 ;  /* 0x00000010ff327819 */ /* 0x000fe20000011633 */
[----:B------:R-:W-:Y:S01]  /*b910*/  HADD2.F32 R45, -RZ, R45.H0_H0 ;  /* 0x2000002dff2d7230 */ /* 0x000fe20000004100 */
[----:B------:R-:W-:Y:S02]  /*b920*/  SHF.L.U32 R60, R8, 0x1, RZ ;  /* 0x00000001083c7819 */ /* 0x000fe400000006ff */
[--C-:B------:R-:W-:Y:S01]  /*b930*/  SHF.R.U64 R48, R48, 0x10, R49.reuse ;  /* 0x0000001030307819 */ /* 0x100fe20000001231 */
[----:B------:R-:W-:Y:S01]  /*b940*/  HADD2.F32 R50, -RZ, R50.H0_H0 ;  /* 0x20000032ff327230 */ /* 0x000fe20000004100 */
[----:B------:R-:W-:Y:S01]  /*b950*/  SHF.R.U32.HI R49, RZ, 0x10, R49 ;  /* 0x00000010ff317819 */ /* 0x000fe20000011631 */
[----:B------:R-:W2:Y:S01]  /*b960*/  LDS.128 R8, [R60+0x100] ;  /* 0x000100003c087984 */ /* 0x000ea20000000c00 */
[--C-:B------:R-:W-:Y:S01]  /*b970*/  SHF.R.U64 R46, R46, 0x10, R47.reuse ;  /* 0x000000102e2e7819 */ /* 0x100fe2000000122f */
[----:B------:R-:W-:Y:S01]  /*b980*/  HADD2.F32 R48, -RZ, R48.H0_H0 ;  /* 0x20000030ff307230 */ /* 0x000fe20000004100 */
[----:B------:R-:W-:-:S03]  /*b990*/  SHF.R.U32.HI R47, RZ, 0x10, R47 ;  /* 0x00000010ff2f7819 */ /* 0x000fc6000001162f */
[----:B------:R-:W-:Y:S02]  /*b9a0*/  HADD2.F32 R46, -RZ, R46.H0_H0 ;  /* 0x2000002eff2e7230 */ /* 0x000fe40000004100 */
[----:B------:R-:W-:Y:S02]  /*b9b0*/  HADD2.F32 R91, -RZ, R47.H0_H0 ;  /* 0x2000002fff5b7230 */ /* 0x000fe40000004100 */
[--C-:B-1----:R-:W-:Y:S02]  /*b9c0*/  HADD2.F32 R51, -RZ, R5.reuse.H0_H0 ;  /* 0x20000005ff337230 */ /* 0x102fe40000004100 */
[----:B------:R-:W-:Y:S02]  /*b9d0*/  HADD2.F32 R5, -RZ, R5.H1_H1 ;  /* 0x30000005ff057230 */ /* 0x000fe40000004100 */
[--C-:B------:R-:W-:Y:S01]  /*b9e0*/  HADD2.F32 R70, -RZ, R4.reuse.H0_H0 ;  /* 0x20000004ff467230 */ /* 0x100fe20000004100 */
[----:B------:R-:W-:Y:S01]  /*b9f0*/  FMUL.FTZ R86, R51, R79 ;  /* 0x0000004f33567220 */ /* 0x000fe20000410000 */
[----:B------:R-:W-:-:S02]  /*ba00*/  HADD2.F32 R77, -RZ, R4.H1_H1 ;  /* 0x30000004ff4d7230 */ /* 0x000fc40000004100 */
[--C-:B------:R-:W-:Y:S01]  /*ba10*/  HADD2.F32 R4, -RZ, R6.reuse.H0_H0 ;  /* 0x20000006ff047230 */ /* 0x100fe20000004100 */
[----:B------:R-:W-:Y:S01]  /*ba20*/  FMUL.FTZ R63, R70, R61 ;  /* 0x0000003d463f7220 */ /* 0x000fe20000410000 */
[----:B------:R-:W-:Y:S02]  /*ba30*/  HADD2.F32 R78, -RZ, R6.H1_H1 ;  /* 0x30000006ff4e7230 */ /* 0x000fe40000004100 */
[--C-:B--2---:R-:W-:Y:S02]  /*ba40*/  HADD2.F32 R82, -RZ, R9.reuse.H0_H0 ;  /* 0x20000009ff527230 */ /* 0x104fe40000004100 */
[----:B------:R-:W-:Y:S02]  /*ba50*/  HADD2.F32 R9, -RZ, R9.H1_H1 ;  /* 0x30000009ff097230 */ /* 0x000fe40000004100 */
[--C-:B------:R-:W-:Y:S01]  /*ba60*/  HADD2.F32 R83, -RZ, R8.reuse.H0_H0 ;  /* 0x20000008ff537230 */ /* 0x100fe20000004100 */
[C---:B------:R-:W-:Y:S01]  /*ba70*/  FMUL.FTZ R79, R82.reuse, R79 ;  /* 0x0000004f524f7220 */ /* 0x040fe20000410000 */
[----:B------:R-:W-:Y:S01]  /*ba80*/  HADD2.F32 R84, -RZ, R8.H1_H1 ;  /* 0x30000008ff547230 */ /* 0x000fe20000004100 */
[----:B------:R-:W-:Y:S01]  /*ba90*/  FFMA.FTZ R86, R82, R87, R86 ;  /* 0x0000005752567223 */ /* 0x000fe20000010056 */
[----:B------:R-:W-:Y:S01]  /*baa0*/  HADD2.F32 R82, -RZ, R49.H0_H0 ;  /* 0x20000031ff527230 */ /* 0x000fe20000004100 */
[-C--:B------:R-:W-:Y:S01]  /*bab0*/  FMUL.FTZ R49, R5, R67.reuse ;  /* 0x0000004305317220 */ /* 0x080fe20000410000 */
[--C-:B------:R-:W-:Y:S01]  /*bac0*/  HADD2.F32 R6, -RZ, R7.reuse.H0_H0 ;  /* 0x20000007ff067230 */ /* 0x100fe20000004100 */
[C---:B------:R-:W-:Y:S01]  /*bad0*/  FMUL.FTZ R67, R9.reuse, R67 ;  /* 0x0000004309437220 */ /* 0x040fe20000410000 */
[----:B------:R-:W-:Y:S01]  /*bae0*/  HADD2.F32 R8, -RZ, R10.H0_H0 ;  /* 0x2000000aff087230 */ /* 0x000fe20000004100 */
[----:B------:R-:W-:Y:S01]  /*baf0*/  FFMA.FTZ R49, R9, R82, R49 ;  /* 0x0000005209317223 */ /* 0x000fe20000010031 */
[----:B------:R-:W-:Y:S01]  /*bb00*/  HADD2.F32 R9, -RZ, R62.H1_H1 ;  /* 0x3000003eff097230 */ /* 0x000fe20000004100 */
[C---:B------:R-:W-:Y:S01]  /*bb10*/  FMUL.FTZ R61, R83.reuse, R61 ;  /* 0x0000003d533d7220 */ /* 0x040fe20000410000 */
[----:B------:R-:W-:Y:S01]  /*bb20*/  HADD2.F32 R7, -RZ, R7.H1_H1 ;  /* 0x30000007ff077230 */ /* 0x000fe20000004100 */
[----:B------:R-:W-:Y:S01]  /*bb30*/  FFMA.FTZ R63, R83, R88, R63 ;  /* 0x00000058533f7223 */ /* 0x000fe2000001003f */
[----:B------:R-:W-:Y:S01]  /*bb40*/  HADD2.F32 R83, -RZ, R64.H1_H1 ;  /* 0x30000040ff537230 */ /* 0x000fe20000004100 */
[-C--:B------:R-:W-:Y:S01]  /*bb50*/  FMUL.FTZ R90, R4, R9.reuse ;  /* 0x00000009045a7220 */ /* 0x080fe20000410000 */
[----:B------:R-:W-:Y:S01]  /*bb60*/  HADD2.F32 R62, -RZ, R62.H0_H0 ;  /* 0x2000003eff3e7230 */ /* 0x000fe20000004100 */
[C---:B------:R-:W-:Y:S01]  /*bb70*/  FMUL.FTZ R9, R8.reuse, R9 ;  /* 0x0000000908097220 */ /* 0x040fe20000410000 */
[----:B------:R-:W-:Y:S01]  /*bb80*/  HADD2.F32 R85, -RZ, R10.H1_H1 ;  /* 0x3000000aff557230 */ /* 0x000fe20000004100 */
[----:B------:R-:W-:Y:S01]  /*bb90*/  FFMA.FTZ R47, R8, R83, R90 ;  /* 0x00000053082f7223 */ /* 0x000fe2000001005a */
[--C-:B------:R-:W-:Y:S01]  /*bba0*/  HADD2.F32 R10, -RZ, R11.reuse.H0_H0 ;  /* 0x2000000bff0a7230 */ /* 0x100fe20000004100 */
[-C--:B------:R-:W-:Y:S01]  /*bbb0*/  FMUL.FTZ R89, R6, R62.reuse ;  /* 0x0000003e06597220 */ /* 0x080fe20000410000 */
[----:B------:R-:W-:Y:S01]  /*bbc0*/  HADD2.F32 R11, -RZ, R11.H1_H1 ;  /* 0x3000000bff0b7230 */ /* 0x000fe20000004100 */
[----:B------:R-:W-:Y:S01]  /*bbd0*/  FMUL.FTZ R8, R7, R91 ;  /* 0x0000005b07087220 */ /* 0x000fe20000410000 */
[----:B------:R-:W-:Y:S01]  /*bbe0*/  HADD2.F32 R64, -RZ, R64.H0_H0 ;  /* 0x20000040ff407230 */ /* 0x000fe20000004100 */
[----:B------:R-:W-:-:S02]  /*bbf0*/  FMUL.FTZ R62, R10, R62 ;  /* 0x0000003e0a3e7220 */ /* 0x000fc40000410000 */
[C---:B------:R-:W-:Y:S02]  /*bc00*/  FMUL.FTZ R91, R11.reuse, R91 ;  /* 0x0000005b0b5b7220 */ /* 0x040fe40000410000 */
[----:B------:R-:W-:Y:S02]  /*bc10*/  FFMA.FTZ R89, R10, R64, R89 ;  /* 0x000000400a597223 */ /* 0x000fe40000010059 */
[----:B------:R-:W-:Y:S02]  /*bc20*/  FFMA.FTZ R8, R11, R50, R8 ;  /* 0x000000320b087223 */ /* 0x000fe40000010008 */
[----:B------:R-:W-:Y:S02]  /*bc30*/  FMUL.FTZ R11, R77, R44 ;  /* 0x0000002c4d0b7220 */ /* 0x000fe40000410000 */
[----:B------:R-:W-:Y:S02]  /*bc40*/  FMUL.FTZ R10, R78, R46 ;  /* 0x0000002e4e0a7220 */ /* 0x000fe40000410000 */
[----:B------:R-:W-:-:S02]  /*bc50*/  FMUL.FTZ R44, R84, R44 ;  /* 0x0000002c542c7220 */ /* 0x000fc40000410000 */
[C---:B------:R-:W-:Y:S02]  /*bc60*/  FMUL.FTZ R46, R85.reuse, R46 ;  /* 0x0000002e552e7220 */ /* 0x040fe40000410000 */
[----:B------:R-:W-:Y:S02]  /*bc70*/  FFMA.FTZ R84, R84, R48, R11 ;  /* 0x0000003054547223 */ /* 0x000fe4000001000b */
[----:B------:R-:W-:Y:S02]  /*bc80*/  FFMA.FTZ R85, R85, R45, R10 ;  /* 0x0000002d55557223 */ /* 0x000fe4000001000a */
[----:B------:R-:W-:Y:S02]  /*bc90*/  FFMA.FTZ R79, R51, R87, -R79 ;  /* 0x00000057334f7223 */ /* 0x000fe4000001084f */
[----:B------:R-:W-:Y:S01]  /*bca0*/  FFMA.FTZ R67, R5, R82, -R67 ;  /* 0x0000005205437223 */ /* 0x000fe20000010843 */
[----:B------:R-:W-:Y:S01]  /*bcb0*/  F2FP.PACK_AB R5, R49, R86 ;  /* 0x000000563105723e */ /* 0x000fe200000000ff */
        /* <DEDUP_REMOVED lines=12> */
[----:B------:R-:W-:-:S05]  /*bd80*/  F2FP.PACK_AB R10, R46, R10 ;  /* 0x0000000a2e0a723e */ /* 0x000fca00000000ff */
[----:B------:R1:W-:Y:S04]  /*bd90*/  STS.128 [R234+0x100], R8 ;  /* 0x00010008ea007388 */ /* 0x0003e80000000c00 */
[----:B------:R1:W-:Y:S02]  /*bda0*/  STS.128 [R60+0x100], R4 ;  /* 0x000100043c007388 */ /* 0x0003e40000000c00 */
.L_x_2122:
[----:B------:R-:W-:Y:S05]  /*bdb0*/  BSYNC B0 ;  /* 0x0000000000007941 */ /* 0x000fea0003800000 */
.L_x_2121:
[----:B------:R-:W-:Y:S01]  /*bdc0*/  ISETP.GE.OR P0, PT, R76, R35, P2 ;  /* 0x000000234c00720c */ /* 0x000fe20001706670 */
[----:B------:R-:W-:-:S12]  /*bdd0*/  BSSY B0, `(.L_x_2123) ;  /* 0x0000064000007945 */ /* 0x000fd80003800000 */
[----:B------:R-:W-:Y:S05]  /*bde0*/  @P0 BRA `(.L_x_2124) ;  /* 0x0000062000000947 */ /* 0x000fea0003800000 */
[----:B-1----:R-:W-:Y:S01]  /*bdf0*/  MOV R7, c[0x0][0x27c] ;  /* 0x00009f0000077a02 */ /* 0x002fe20000000f00 */
[----:B------:R-:W-:Y:S01]  /*be00*/  HADD2.F32 R50, -RZ, R57.H0_H0 ;  /* 0x20000039ff327230 */ /* 0x000fe20000004100 */
[----:B------:R-:W-:Y:S01]  /*be10*/  LOP3.LUT R4, R75, 0x38, R116, 0xf8, !PT ;  /* 0x000000384b047812 */ /* 0x000fe200078ef874 */
[--C-:B------:R-:W-:Y:S01]  /*be20*/  HADD2.F32 R64, -RZ, R59.reuse.H0_H0 ;  /* 0x2000003bff407230 */ /* 0x100fe20000004100 */
[----:B------:R-:W-:Y:S01]  /*be30*/  LEA.HI R7, R7, R66, RZ, 0x1d ;  /* 0x0000004207077211 */ /* 0x000fe200078fe8ff */
[----:B------:R-:W-:Y:S01]  /*be40*/  HADD2.F32 R67, -RZ, R56.H0_H0 ;  /* 0x20000038ff437230 */ /* 0x000fe20000004100 */
[----:B------:R-:W-:Y:S01]  /*be50*/  LOP3.LUT R4, R69, R4, R74, 0xf6, !PT ;  /* 0x0000000445047212 */ /* 0x000fe200078ef64a */
[----:B------:R-:W-:Y:S01]  /*be60*/  HADD2.F32 R70, -RZ, R58.H0_H0 ;  /* 0x2000003aff467230 */ /* 0x000fe20000004100 */
[----:B------:R-:W-:Y:S01]  /*be70*/  SHF.R.S32.HI R5, RZ, 0x1f, R7 ;  /* 0x0000001fff057819 */ /* 0x000fe20000011407 */
[----:B------:R-:W-:Y:S01]  /*be80*/  HADD2.F32 R56, -RZ, R56.H1_H1 ;  /* 0x30000038ff387230 */ /* 0x000fe20000004100 */
[----:B------:R-:W-:Y:S01]  /*be90*/  SHF.L.U32 R6, R7, 0x3, RZ ;  /* 0x0000000307067819 */ /* 0x000fe200000006ff */
[----:B------:R-:W-:Y:S01]  /*bea0*/  HADD2.F32 R58, -RZ, R58.H1_H1 ;  /* 0x3000003aff3a7230 */ /* 0x000fe20000004100 */
[----:B------:R-:W-:Y:S01]  /*beb0*/  LEA.HI R5, R5, R7, RZ, 0x3 ;  /* 0x0000000705057211 */ /* 0x000fe200078f18ff */
[----:B------:R-:W-:Y:S01]  /*bec0*/  HADD2.F32 R59, -RZ, R59.H1_H1 ;  /* 0x3000003bff3b7230 */ /* 0x000fe20000004100 */
[----:B------:R-:W-:-:S02]  /*bed0*/  LOP3.LUT R6, R75, 0x38, R6, 0xf8, !PT ;  /* 0x000000384b067812 */ /* 0x000fc400078ef806 */
[----:B------:R-:W-:Y:S02]  /*bee0*/  SHF.L.U32 R5, R5, 0xa, RZ ;  /* 0x0000000a05057819 */ /* 0x000fe400000006ff */
[----:B------:R-:W-:Y:S02]  /*bef0*/  LOP3.LUT R74, R6, R74, RZ, 0x3c, !PT ;  /* 0x0000004a064a7212 */ /* 0x000fe400078e3cff */
[----:B------:R-:W-:Y:S02]  /*bf00*/  LOP3.LUT R8, R5, 0x7fffe000, RZ, 0xc0, !PT ;  /* 0x7fffe00005087812 */ /* 0x000fe400078ec0ff */
[----:B------:R-:W-:Y:S02]  /*bf10*/  LEA R44, R4, 0x100, 0x1 ;  /* 0x00000100042c7811 */ /* 0x000fe400078e08ff */
[----:B------:R-:W-:Y:S02]  /*bf20*/  IADD3 R8, R74, R8, R69 ;  /* 0x000000084a087210 */ /* 0x000fe40007ffe045 */
[----:B------:R-:W-:Y:S01]  /*bf30*/  SHF.R.U64 R38, R38, 0x10, R39 ;  /* 0x0000001026267819 */ /* 0x000fe20000001227 */
[----:B------:R-:W1:Y:S01]  /*bf40*/  LDS.128 R4, [R44] ;  /* 0x000000002c047984 */ /* 0x000e620000000c00 */
[----:B------:R-:W-:-:S02]  /*bf50*/  SHF.L.U32 R45, R8, 0x1, RZ ;  /* 0x00000001082d7819 */ /* 0x000fc400000006ff */
[----:B------:R-:W-:Y:S01]  /*bf60*/  SHF.R.U32.HI R46, RZ, 0x10, R39 ;  /* 0x00000010ff2e7819 */ /* 0x000fe20000011627 */
[----:B------:R-:W-:Y:S01]  /*bf70*/  HADD2.F32 R38, -RZ, R38.H0_H0 ;  /* 0x20000026ff267230 */ /* 0x000fe20000004100 */
[--C-:B------:R-:W-:Y:S01]  /*bf80*/  SHF.R.U64 R39, R40, 0x10, R41.reuse ;  /* 0x0000001028277819 */ /* 0x100fe20000001229 */
[----:B------:R-:W2:Y:S01]  /*bf90*/  LDS.128 R8, [R45+0x100] ;  /* 0x000100002d087984 */ /* 0x000ea20000000c00 */
[----:B------:R-:W-:Y:S01]  /*bfa0*/  SHF.R.U32.HI R40, RZ, 0x10, R41 ;  /* 0x00000010ff287819 */ /* 0x000fe20000011629 */
[----:B------:R-:W-:Y:S01]  /*bfb0*/  HADD2.F32 R46, -RZ, R46.H0_H0 ;  /* 0x2000002eff2e7230 */ /* 0x000fe20000004100 */
[--C-:B------:R-:W-:Y:S01]  /*bfc0*/  SHF.R.U64 R42, R42, 0x10, R43.reuse ;  /* 0x000000102a2a7819 */ /* 0x100fe2000000122b */
[----:B------:R-:W-:Y:S01]  /*bfd0*/  HADD2.F32 R39, -RZ, R39.H0_H0 ;  /* 0x20000027ff277230 */ /* 0x000fe20000004100 */
[----:B------:R-:W-:Y:S01]  /*bfe0*/  SHF.R.U32.HI R43, RZ, 0x10, R43 ;  /* 0x00000010ff2b7819 */ /* 0x000fe2000001162b */
[----:B------:R-:W-:Y:S01]  /*bff0*/  HADD2.F32 R40, -RZ, R40.H0_H0 ;  /* 0x20000028ff287230 */ /* 0x000fe20000004100 */
[--C-:B------:R-:W-:Y:S01]  /*c000*/  SHF.R.U64 R36, R36, 0x10, R37.reuse ;  /* 0x0000001024247819 */ /* 0x100fe20000001225 */
[----:B------:R-:W-:Y:S01]  /*c010*/  HADD2.F32 R42, -RZ, R42.H0_H0 ;  /* 0x2000002aff2a7230 */ /* 0x000fe20000004100 */
[----:B------:R-:W-:-:S05]  /*c020*/  SHF.R.U32.HI R37, RZ, 0x10, R37 ;  /* 0x00000010ff257819 */ /* 0x000fca0000011625 */
[----:B------:R-:W-:Y:S02]  /*c030*/  HADD2.F32 R37, -RZ, R37.H0_H0 ;  /* 0x20000025ff257230 */ /* 0x000fe40000004100 */
[----:B-1----:R-:W-:Y:S02]  /*c040*/  HADD2.F32 R41, -RZ, R7.H0_H0 ;  /* 0x20000007ff297230 */ /* 0x002fe40000004100 */
[----:B------:R-:W-:Y:S02]  /*c050*/  HADD2.F32 R47, -RZ, R5.H0_H0 ;  /* 0x20000005ff2f7230 */ /* 0x000fe40000004100 */
[----:B------:R-:W-:Y:S01]  /*c060*/  HADD2.F32 R7, -RZ, R7.H1_H1 ;  /* 0x30000007ff077230 */ /* 0x000fe20000004100 */
[----:B------:R-:W-:Y:S01]  /*c070*/  FMUL.FTZ R63, R41, R50 ;  /* 0x00000032293f7220 */ /* 0x000fe20000410000 */
[----:B--2---:R-:W-:Y:S01]  /*c080*/  HADD2.F32 R51, -RZ, R11.H0_H0 ;  /* 0x2000000bff337230 */ /* 0x004fe20000004100 */
[----:B------:R-:W-:Y:S01]  /*c090*/  FMUL.FTZ R69, R47, R67 ;  /* 0x000000432f457220 */ /* 0x000fe20000410000 */
[----:B------:R-:W-:-:S02]  /*c0a0*/  HADD2.F32 R60, -RZ, R9.H0_H0 ;  /* 0x20000009ff3c7230 */ /* 0x000fc40000004100 */
[----:B------:R-:W-:Y:S01]  /*c0b0*/  HADD2.F32 R11, -RZ, R11.H1_H1 ;  /* 0x3000000bff0b7230 */ /* 0x000fe20000004100 */
[C---:B------:R-:W-:Y:S01]  /*c0c0*/  FMUL.FTZ R50, R51.reuse, R50 ;  /* 0x0000003233327220 */ /* 0x040fe20000410000 */
[----:B------:R-:W-:Y:S01]  /*c0d0*/  HADD2.F32 R5, -RZ, R5.H1_H1 ;  /* 0x30000005ff057230 */ /* 0x000fe20000004100 */
[----:B------:R-:W-:Y:S01]  /*c0e0*/  FFMA.FTZ R63, R51, R64, R63 ;  /* 0x00000040333f7223 */ /* 0x000fe2000001003f */
[----:B------:R-:W-:Y:S01]  /*c0f0*/  HADD2.F32 R51, -RZ, R43.H0_H0 ;  /* 0x2000002bff337230 */ /* 0x000fe20000004100 */
[----:B------:R-:W-:Y:S01]  /*c100*/  FMUL.FTZ R43, R7, R46 ;  /* 0x0000002e072b7220 */ /* 0x000fe20000410000 */
[--C-:B------:R-:W-:Y:S01]  /*c110*/  HADD2.F32 R48, -RZ, R4.reuse.H0_H0 ;  /* 0x20000004ff307230 */ /* 0x100fe20000004100 */
[C---:B------:R-:W-:Y:S01]  /*c120*/  FMUL.FTZ R67, R60.reuse, R67 ;  /* 0x000000433c437220 */ /* 0x040fe20000410000 */
[----:B------:R-:W-:Y:S01]  /*c130*/  HADD2.F32 R49, -RZ, R4.H1_H1 ;  /* 0x30000004ff317230 */ /* 0x000fe20000004100 */
[----:B------:R-:W-:Y:S01]  /*c140*/  FFMA.FTZ R69, R60, R70, R69 ;  /* 0x000000463c457223 */ /* 0x000fe20000010045 */
[----:B------:R-:W-:Y:S01]  /*c150*/  HADD2.F32 R9, -RZ, R9.H1_H1 ;  /* 0x30000009ff097230 */ /* 0x000fe20000004100 */
[C---:B------:R-:W-:Y:S01]  /*c160*/  FMUL.FTZ R46, R11.reuse, R46 ;  /* 0x0000002e0b2e7220 */ /* 0x040fe20000410000 */
[----:B------:R-:W-:Y:S01]  /*c170*/  HADD2.F32 R61, -RZ, R8.H0_H0 ;  /* 0x20000008ff3d7230 */ /* 0x000fe20000004100 */
[----:B------:R-:W-:Y:S01]  /*c180*/  FFMA.FTZ R43, R11, R51, R43 ;  /* 0x000000330b2b7223 */ /* 0x000fe2000001002b */
[----:B------:R-:W-:Y:S01]  /*c190*/  HADD2.F32 R60, -RZ, R57.H1_H1 ;  /* 0x30000039ff3c7230 */ /* 0x000fe20000004100 */
[-C--:B------:R-:W-:Y:S01]  /*c1a0*/  FMUL.FTZ R11, R5, R37.reuse ;  /* 0x00000025050b7220 */ /* 0x080fe20000410000 */
[----:B------:R-:W-:Y:S01]  /*c1b0*/  HADD2.F32 R4, -RZ, R6.H0_H0 ;  /* 0x20000006ff047230 */ /* 0x000fe20000004100 */
[----:B------:R-:W-:Y:S01]  /*c1c0*/  FMUL.FTZ R57, R48, R56 ;  /* 0x0000003830397220 */ /* 0x000fe20000410000 */
[----:B------:R-:W-:Y:S01]  /*c1d0*/  HADD2.F32 R62, -RZ, R8.H1_H1 ;  /* 0x30000008ff3e7230 */ /* 0x000fe20000004100 */
[C---:B------:R-:W-:Y:S01]  /*c1e0*/  FMUL.FTZ R37, R9.reuse, R37 ;  /* 0x0000002509257220 */ /* 0x040fe20000410000 */
[----:B------:R-:W-:Y:S01]  /*c1f0*/  HADD2.F32 R8, -RZ, R10.H0_H0 ;  /* 0x2000000aff087230 */ /* 0x000fe20000004100 */
[----:B------:R-:W-:Y:S01]  /*c200*/  FFMA.FTZ R11, R9, R40, R11 ;  /* 0x00000028090b7223 */ /* 0x000fe2000001000b */
[----:B------:R-:W-:Y:S01]  /*c210*/  HADD2.F32 R6, -RZ, R6.H1_H1 ;  /* 0x30000006ff067230 */ /* 0x000fe20000004100 */
[C---:B------:R-:W-:Y:S01]  /*c220*/  FMUL.FTZ R56, R61.reuse, R56 ;  /* 0x000000383d387220 */ /* 0x040fe20000410000 */
[----:B------:R-:W-:Y:S01]  /*c230*/  HADD2.F32 R10, -RZ, R10.H1_H1 ;  /* 0x3000000aff0a7230 */ /* 0x000fe20000004100 */
[----:B------:R-:W-:Y:S01]  /*c240*/  FFMA.FTZ R57, R61, R58, R57 ;  /* 0x0000003a3d397223 */ /* 0x000fe20000010039 */
[----:B------:R-:W-:Y:S01]  /*c250*/  HADD2.F32 R61, -RZ, R36.H0_H0 ;  /* 0x20000024ff3d7230 */ /* 0x000fe20000004100 */
[----:B------:R-:W-:-:S02]  /*c260*/  FMUL.FTZ R9, R4, R60 ;  /* 0x0000003c04097220 */ /* 0x000fc40000410000 */
[C---:B------:R-:W-:Y:S02]  /*c270*/  FMUL.FTZ R60, R8.reuse, R60 ;  /* 0x0000003c083c7220 */ /* 0x040fe40000410000 */
[----:B------:R-:W-:Y:S02]  /*c280*/  FFMA.FTZ R36, R8, R59, R9 ;  /* 0x0000003b08247223 */ /* 0x000fe40000010009 */
[-C--:B------:R-:W-:Y:S02]  /*c290*/  FMUL.FTZ R9, R49, R61.reuse ;  /* 0x0000003d31097220 */ /* 0x080fe40000410000 */
[----:B------:R-:W-:Y:S02]  /*c2a0*/  FMUL.FTZ R61, R62, R61 ;  /* 0x0000003d3e3d7220 */ /* 0x000fe40000410000 */
[----:B------:R-:W-:Y:S02]  /*c2b0*/  FMUL.FTZ R8, R6, R38 ;  /* 0x0000002606087220 */ /* 0x000fe40000410000 */
[----:B------:R-:W-:-:S02]  /*c2c0*/  FFMA.FTZ R62, R62, R39, R9 ;  /* 0x000000273e3e7223 */ /* 0x000fc40000010009 */
[C---:B------:R-:W-:Y:S02]  /*c2d0*/  FMUL.FTZ R9, R10.reuse, R38 ;  /* 0x000000260a097220 */ /* 0x040fe40000410000 */
[----:B------:R-:W-:Y:S02]  /*c2e0*/  FFMA.FTZ R38, R10, R42, R8 ;  /* 0x0000002a0a267223 */ /* 0x000fe40000010008 */
[----:B------:R-:W-:Y:S02]  /*c2f0*/  FFMA.FTZ R50, R41, R64, -R50 ;  /* 0x0000004029327223 */ /* 0x000fe40000010832 */
[----:B------:R-:W-:Y:S01]  /*c300*/  FFMA.FTZ R46, R7, R51, -R46 ;  /* 0x00000033072e7223 */ /* 0x000fe2000001082e */
[----:B------:R-:W-:Y:S01]  /*c310*/  F2FP.PACK_AB R7, R43, R63 ;  /* 0x0000003f2b07723e */ /* 0x000fe200000000ff */
        /* <DEDUP_REMOVED lines=15> */
.L_x_2124:
[----:B------:R-:W-:Y:S05]  /*c410*/  BSYNC B0 ;  /* 0x0000000000007941 */ /* 0x000fea0003800000 */
.L_x_2123:
[----:B------:R-:W-:Y:S01]  /*c420*/  ISETP.GE.OR P0, PT, R73, R35, P2 ;  /* 0x000000234900720c */ /* 0x000fe20001706670 */
[----:B------:R-:W-:-:S12]  /*c430*/  BSSY B0, `(.L_x_2125) ;  /* 0x0000064000007945 */ /* 0x000fd80003800000 */
[----:B------:R-:W-:Y:S05]  /*c440*/  @P0 BRA `(.L_x_2126) ;  /* 0x0000062000000947 */ /* 0x000fea0003800000 */
[----:B-1----:R-:W-:Y:S01]  /*c450*/  MOV R7, c[0x0][0x27c] ;  /* 0x00009f0000077a02 */ /* 0x002fe20000000f00 */
[----:B------:R-:W-:Y:S01]  /*c460*/  HADD2.F32 R42, -RZ, R53.H0_H0 ;  /* 0x20000035ff2a7230 */ /* 0x000fe20000004100 */
[----:B------:R-:W-:Y:S01]  /*c470*/  LOP3.LUT R4, R72, 0x38, R116, 0xf8, !PT ;  /* 0x0000003848047812 */ /* 0x000fe200078ef874 */
[----:B------:R-:W-:Y:S01]  /*c480*/  HADD2.F32 R48, -RZ, R55.H0_H0 ;  /* 0x20000037ff307230 */ /* 0x000fe20000004100 */
        /* <DEDUP_REMOVED lines=10> */
[----:B------:R-:W-:Y:S01]  /*c530*/  LOP3.LUT R6, R72, 0x38, R6, 0xf8, !PT ;  /* 0x0000003848067812 */ /* 0x000fe200078ef806 */
[----:B------:R-:W-:Y:S01]  /*c540*/  HADD2.F32 R55, -RZ, R55.H1_H1 ;  /* 0x30000037ff377230 */ /* 0x000fe20000004100 */
[----:B------:R-:W-:-:S02]  /*c550*/  SHF.L.U32 R5, R5, 0xa, RZ ;  /* 0x0000000a05057819 */ /* 0x000fc400000006ff */
        /* <DEDUP_REMOVED lines=21> */
[--C-:B-1----:R-:W-:Y:S02]  /*c6b0*/  HADD2.F32 R29, -RZ, R7.reuse.H0_H0 ;  /* 0x20000007ff1d7230 */ /* 0x102fe40000004100 */
[----:B------:R-:W-:Y:S02]  /*c6c0*/  HADD2.F32 R7, -RZ, R7.H1_H1 ;  /* 0x30000007ff077230 */ /* 0x000fe40000004100 */
[----:B------:R-:W-:Y:S01]  /*c6d0*/  HADD2.F32 R39, -RZ, R5.H0_H0 ;  /* 0x20000005ff277230 */ /* 0x000fe20000004100 */
[-C--:B------:R-:W-:Y:S01]  /*c6e0*/  FMUL.FTZ R47, R29, R42.reuse ;  /* 0x0000002a1d2f7220 */ /* 0x080fe20000410000 */
[--C-:B--2---:R-:W-:Y:S02]  /*c6f0*/  HADD2.F32 R43, -RZ, R11.reuse.H0_H0 ;  /* 0x2000000bff2b7230 */ /* 0x104fe40000004100 */
[----:B------:R-:W-:Y:S01]  /*c700*/  HADD2.F32 R11, -RZ, R11.H1_H1 ;  /* 0x3000000bff0b7230 */ /* 0x000fe20000004100 */
[----:B------:R-:W-:Y:S01]  /*c710*/  FMUL.FTZ R50, R39, R49 ;  /* 0x0000003127327220 */ /* 0x000fe20000410000 */
[----:B------:R-:W-:Y:S01]  /*c720*/  HADD2.F32 R44, -RZ, R9.H0_H0 ;  /* 0x20000009ff2c7230 */ /* 0x000fe20000004100 */
[C---:B------:R-:W-:Y:S01]  /*c730*/  FMUL.FTZ R42, R43.reuse, R42 ;  /* 0x0000002a2b2a7220 */ /* 0x040fe20000410000 */
[----:B------:R-:W-:Y:S01]  /*c740*/  HADD2.F32 R5, -RZ, R5.H1_H1 ;  /* 0x30000005ff057230 */ /* 0x000fe20000004100 */
[----:B------:R-:W-:Y:S01]  /*c750*/  FFMA.FTZ R47, R43, R48, R47 ;  /* 0x000000302b2f7223 */ /* 0x000fe2000001002f */
[----:B------:R-:W-:Y:S01]  /*c760*/  HADD2.F32 R43, -RZ, R31.H0_H0 ;  /* 0x2000001fff2b7230 */ /* 0x000fe20000004100 */
[-C--:B------:R-:W-:Y:S01]  /*c770*/  FMUL.FTZ R31, R7, R38.reuse ;  /* 0x00000026071f7220 */ /* 0x080fe20000410000 */
        /* <DEDUP_REMOVED lines=8> */
[----:B------:R-:W-:Y:S01]  /*c800*/  HADD2.F32 R4, -RZ, R6.H0_H0 ;  /* 0x20000006ff047230 */ /* 0x000fe20000004100 */
[-C--:B------:R-:W-:Y:S01]  /*c810*/  FMUL.FTZ R11, R5, R25.reuse ;  /* 0x00000019050b7220 */ /* 0x080fe20000410000 */
[----:B------:R-:W-:Y:S01]  /*c820*/  HADD2.F32 R46, -RZ, R8.H1_H1 ;  /* 0x30000008ff2e7230 */ /* 0x000fe20000004100 */
[----:B------:R-:W-:Y:S01]  /*c830*/  FMUL.FTZ R44, R40, R52 ;  /* 0x00000034282c7220 */ /* 0x000fe20000410000 */
[----:B------:R-:W-:Y:S01]  /*c840*/  HADD2.F32 R8, -RZ, R10.H0_H0 ;  /* 0x2000000aff087230 */ /* 0x000fe20000004100 */
[C---:B------:R-:W-:Y:S01]  /*c850*/  FMUL.FTZ R25, R9.reuse, R25 ;  /* 0x0000001909197220 */ /* 0x040fe20000410000 */
[----:B------:R-:W-:Y:S01]  /*c860*/  HADD2.F32 R6, -RZ, R6.H1_H1 ;  /* 0x30000006ff067230 */ /* 0x000fe20000004100 */
[----:B------:R-:W-:Y:S01]  /*c870*/  FFMA.FTZ R11, R9, R28, R11 ;  /* 0x0000001c090b7223 */ /* 0x000fe2000001000b */
[----:B------:R-:W-:Y:S01]  /*c880*/  HADD2.F32 R10, -RZ, R10.H1_H1 ;  /* 0x3000000aff0a7230 */ /* 0x000fe20000004100 */
[----:B------:R-:W-:-:S02]  /*c890*/  FMUL.FTZ R52, R45, R52 ;  /* 0x000000342d347220 */ /* 0x000fc40000410000 */
[----:B------:R-:W-:Y:S01]  /*c8a0*/  FFMA.FTZ R44, R45, R54, R44 ;  /* 0x000000362d2c7223 */ /* 0x000fe2000001002c */
[----:B------:R-:W-:Y:S01]  /*c8b0*/  HADD2.F32 R45, -RZ, R24.H0_H0 ;  /* 0x20000018ff2d7230 */ /* 0x000fe20000004100 */
[-C--:B------:R-:W-:Y:S02]  /*c8c0*/  FMUL.FTZ R9, R4, R53.reuse ;  /* 0x0000003504097220 */ /* 0x080fe40000410000 */
[C---:B------:R-:W-:Y:S02]  /*c8d0*/  FMUL.FTZ R53, R8.reuse, R53 ;  /* 0x0000003508357220 */ /* 0x040fe40000410000 */
[----:B------:R-:W-:Y:S02]  /*c8e0*/  FFMA.FTZ R24, R8, R55, R9 ;  /* 0x0000003708187223 */ /* 0x000fe40000010009 */
[-C--:B------:R-:W-:Y:S02]  /*c8f0*/  FMUL.FTZ R9, R41, R45.reuse ;  /* 0x0000002d29097220 */ /* 0x080fe40000410000 */
[----:B------:R-:W-:-:S02]  /*c900*/  FMUL.FTZ R45, R46, R45 ;  /* 0x0000002d2e2d7220 */ /* 0x000fc40000410000 */
[-C--:B------:R-:W-:Y:S02]  /*c910*/  FMUL.FTZ R8, R6, R26.reuse ;  /* 0x0000001a06087220 */ /* 0x080fe40000410000 */
[----:B------:R-:W-:Y:S02]  /*c920*/  FFMA.FTZ R46, R46, R27, R9 ;  /* 0x0000001b2e2e7223 */ /* 0x000fe40000010009 */
[C---:B------:R-:W-:Y:S02]  /*c930*/  FMUL.FTZ R9, R10.reuse, R26 ;  /* 0x0000001a0a097220 */ /* 0x040fe40000410000 */
        /* <DEDUP_REMOVED lines=11> */
[----:B------:R-:W-:Y:S02]  /*c9f0*/  FFMA.FTZ R45, R41, R27, -R45 ;  /* 0x0000001b292d7223 */ /* 0x000fe4000001082d */
[----:B------:R-:W-:Y:S01]  /*ca00*/  FFMA.FTZ R6, R6, R30, -R9 ;  /* 0x0000001e06067223 */ /* 0x000fe20000010809 */
[----:B------:R-:W-:Y:S02]  /*ca10*/  F2FP.PACK_AB R9, R25, R49 ;  /* 0x000000311909723e */ /* 0x000fe400000000ff */
[----:B------:R-:W-:-:S02]  /*ca20*/  F2FP.PACK_AB R8, R45, R8 ;  /* 0x000000082d08723e */ /* 0x000fc400000000ff */
[----:B------:R-:W-:Y:S02]  /*ca30*/  F2FP.PACK_AB R10, R6, R10 ;  /* 0x0000000a060a723e */ /* 0x000fe400000000ff */
[----:B------:R-:W-:-:S03]  /*ca40*/  F2FP.PACK_AB R6, R26, R24 ;  /* 0x000000181a06723e */ /* 0x000fc600000000ff */
[----:B------:R1:W-:Y:S04]  /*ca50*/  STS.128 [R36], R8 ;  /* 0x0000000824007388 */ /* 0x0003e80000000c00 */
[----:B------:R1:W-:Y:S02]  /*ca60*/  STS.128 [R37+0x100], R4 ;  /* 0x0001000425007388 */ /* 0x0003e40000000c00 */
.L_x_2126:
[----:B------:R-:W-:Y:S05]  /*ca70*/  BSYNC B0 ;  /* 0x0000000000007941 */ /* 0x000fea0003800000 */
.L_x_2125:
[----:B------:R-:W-:-:S13]  /*ca80*/  ISETP.GE.OR P0, PT, R0, R35, P2 ;  /* 0x000000230000720c */ /* 0x000fda0001706670 */
[----:B------:R-:W-:Y:S05]  /*ca90*/  @P0 BRA `(.L_x_2114) ;  /* 0x0000069000000947 */ /* 0x000fea0003800000 */
[----:B-1----:R-:W-:Y:S01]  /*caa0*/  MOV R9, c[0x0][0x27c] ;  /* 0x00009f0000097a02 */ /* 0x002fe20000000f00 */
[----:B------:R-:W-:Y:S01]  /*cab0*/  HADD2.F32 R29, -RZ, R12.H0_H0 ;  /* 0x2000000cff1d7230 */ /* 0x000fe20000004100 */
[----:B------:R-:W-:Y:S01]  /*cac0*/  SHF.R.S32.HI R4, RZ, 0x1f, R0 ;  /* 0x0000001fff047819 */ /* 0x000fe20000011400 */
[----:B------:R-:W-:Y:S01]  /*cad0*/  HADD2.F32 R38, -RZ, R2.H0_H0 ;  /* 0x20000002ff267230 */ /* 0x000fe20000004100 */
[----:B------:R-:W-:Y:S01]  /*cae0*/  LEA.HI R9, R9, R66, RZ, 0x1d ;  /* 0x0000004209097211 */ /* 0x000fe200078fe8ff */
[----:B------:R-:W-:Y:S01]  /*caf0*/  HADD2.F32 R39, -RZ, R13.H0_H0 ;  /* 0x2000000dff277230 */ /* 0x000fe20000004100 */
[----:B------:R-:W-:Y:S01]  /*cb00*/  SHF.L.U32 R6, R0, 0x6, RZ ;  /* 0x0000000600067819 */ /* 0x000fe200000006ff */
[----:B------:R-:W-:Y:S01]  /*cb10*/  HADD2.F32 R41, -RZ, R3.H0_H0 ;  /* 0x20000003ff297230 */ /* 0x000fe20000004100 */
[----:B------:R-:W-:Y:S01]  /*cb20*/  SHF.R.S32.HI R7, RZ, 0x1f, R9 ;  /* 0x0000001fff077819 */ /* 0x000fe20000011409 */
[----:B------:R-:W-:Y:S01]  /*cb30*/  IMAD.SHL.U32 R8, R9, 0x8, RZ ;  /* 0x0000000809087824 */ /* 0x000fe200078e00ff */
[----:B------:R-:W-:Y:S01]  /*cb40*/  LEA.HI R4, R4, R0, RZ, 0x3 ;  /* 0x0000000004047211 */ /* 0x000fe200078f18ff */
[----:B------:R-:W-:Y:S01]  /*cb50*/  HADD2.F32 R12, -RZ, R12.H1_H1 ;  /* 0x3000000cff0c7230 */ /* 0x000fe20000004100 */
[----:B------:R-:W-:Y:S01]  /*cb60*/  LOP3.LUT R6, R6, 0x1c0, RZ, 0xc0, !PT ;  /* 0x000001c006067812 */ /* 0x000fe200078ec0ff */
[----:B------:R-:W-:Y:S01]  /*cb70*/  HADD2.F32 R2, -RZ, R2.H1_H1 ;  /* 0x30000002ff027230 */ /* 0x000fe20000004100 */
[----:B------:R-:W-:-:S02]  /*cb80*/  LEA.HI R7, R7, R9, RZ, 0x3 ;  /* 0x0000000907077211 */ /* 0x000fc400078f18ff */
[----:B------:R-:W-:Y:S02]  /*cb90*/  SHF.L.U32 R4, R4, 0x6, RZ ;  /* 0x0000000604047819 */ /* 0x000fe400000006ff */
[----:B------:R-:W-:Y:S02]  /*cba0*/  SHF.R.U32.HI R5, RZ, 0x3, R6 ;  /* 0x00000003ff057819 */ /* 0x000fe40000011606 */
[C---:B------:R-:W-:Y:S02]  /*cbb0*/  LOP3.LUT R8, R6.reuse, 0x38, R8, 0xf8, !PT ;  /* 0x0000003806087812 */ /* 0x040fe400078ef808 */
[----:B------:R-:W-:Y:S02]  /*cbc0*/  SHF.L.U32 R7, R7, 0xa, RZ ;  /* 0x0000000a07077819 */ /* 0x000fe400000006ff */
[----:B------:R-:W-:Y:S02]  /*cbd0*/  LOP3.LUT R0, R6, 0x38, R116, 0xf8, !PT ;  /* 0x0000003806007812 */ /* 0x000fe400078ef874 */
[----:B------:R-:W-:-:S02]  /*cbe0*/  LOP3.LUT R4, R4, 0xfffffe00, RZ, 0xc0, !PT ;  /* 0xfffffe0004047812 */ /* 0x000fc400078ec0ff */
[----:B------:R-:W-:Y:S02]  /*cbf0*/  LOP3.LUT R8, R8, R5, RZ, 0x3c, !PT ;  /* 0x0000000508087212 */ /* 0x000fe400078e3cff */
[----:B------:R-:W-:Y:S02]  /*cc00*/  LOP3.LUT R7, R7, 0x7fffe000, RZ, 0xc0, !PT ;  /* 0x7fffe00007077812 */ /* 0x000fe400078ec0ff */
[----:B------:R-:W-:Y:S02]  /*cc10*/  LOP3.LUT R0, R4, R0, R5, 0xf6, !PT ;  /* 0x0000000004007212 */ /* 0x000fe400078ef605 */
[----:B------:R-:W-:Y:S02]  /*cc20*/  IADD3 R24, R8, R7, R4 ;  /* 0x0000000708187210 */ /* 0x000fe40007ffe004 */
[----:B------:R-:W-:Y:S02]  /*cc30*/  LEA R0, R0, 0x100, 0x1 ;  /* 0x0000010000007811 */ /* 0x000fe400078e08ff */
[--C-:B------:R-:W-:Y:S01]  /*cc40*/  SHF.R.U64 R16, R16, 0x10, R17.reuse ;  /* 0x0000001010107819 */ /* 0x100fe20000001211 */
[----:B------:R-:W-:Y:S01]  /*cc50*/  IMAD.SHL.U32 R24, R24, 0x2, RZ ;  /* 0x0000000218187824 */ /* 0x000fe200078e00ff */
[----:B------:R-:W-:Y:S01]  /*cc60*/  SHF.R.U32.HI R25, RZ, 0x10, R17 ;  /* 0x00000010ff197819 */ /* 0x000fe20000011611 */
[----:B------:R-:W1:Y:S01]  /*cc70*/  LDS.128 R8, [R0] ;  /* 0x0000000000087984 */ /* 0x000e620000000c00 */
[--C-:B------:R-:W-:Y:S01]  /*cc80*/  SHF.R.U64 R17, R22, 0x10, R23.reuse ;  /* 0x0000001016117819 */ /* 0x100fe20000001217 */
[----:B------:R-:W-:Y:S01]  /*cc90*/  HADD2.F32 R16, -RZ, R16.H0_H0 ;  /* 0x20000010ff107230 */ /* 0x000fe20000004100 */
[----:B------:R-:W-:Y:S01]  /*cca0*/  SHF.R.U32.HI R22, RZ, 0x10, R23 ;  /* 0x00000010ff167819 */ /* 0x000fe20000011617 */
[----:B------:R-:W2:Y:S01]  /*ccb0*/  LDS.128 R4, [R24+0x100] ;  /* 0x0001000018047984 */ /* 0x000ea20000000c00 */
[----:B------:R-:W-:Y:S01]  /*ccc0*/  SHF.R.U64 R20, R20, 0x10, R21 ;  /* 0x0000001014147819 */ /* 0x000fe20000001215 */
[----:B------:R-:W-:Y:S01]  /*ccd0*/  HADD2.F32 R25, -RZ, R25.H0_H0 ;  /* 0x20000019ff197230 */ /* 0x000fe20000004100 */
[----:B------:R-:W-:Y:S01]  /*cce0*/  SHF.R.U64 R18, R18, 0x10, R19 ;  /* 0x0000001012127819 */ /* 0x000fe20000001213 */
[----:B------:R-:W-:Y:S01]  /*ccf0*/  HADD2.F32 R22, -RZ, R22.H0_H0 ;  /* 0x20000016ff167230 */ /* 0x000fe20000004100 */
[----:B------:R-:W-:Y:S01]  /*cd00*/  SHF.R.U32.HI R21, RZ, 0x10, R21 ;  /* 0x00000010ff157819 */ /* 0x000fe20000011615 */
[----:B------:R-:W-:Y:S01]  /*cd10*/  HADD2.F32 R20, -RZ, R20.H0_H0 ;  /* 0x20000014ff147230 */ /* 0x000fe20000004100 */
[----:B------:R-:W-:Y:S01]  /*cd20*/  SHF.R.U32.HI R19, RZ, 0x10, R19 ;  /* 0x00000010ff137819 */ /* 0x000fe20000011613 */
[----:B------:R-:W-:-:S02]  /*cd30*/  HADD2.F32 R18, -RZ, R18.H0_H0 ;  /* 0x20000012ff127230 */ /* 0x000fc40000004100 */
[----:B------:R-:W-:Y:S02]  /*cd40*/  HADD2.F32 R17, -RZ, R17.H0_H0 ;  /* 0x20000011ff117230 */ /* 0x000fe40000004100 */
[----:B------:R-:W-:Y:S02]  /*cd50*/  HADD2.F32 R19, -RZ, R19.H0_H0 ;  /* 0x20000013ff137230 */ /* 0x000fe40000004100 */
[--C-:B-1----:R-:W-:Y:S02]  /*cd60*/  HADD2.F32 R23, -RZ, R9.reuse.H0_H0 ;  /* 0x20000009ff177230 */ /* 0x102fe40000004100 */
[----:B------:R-:W-:Y:S02]  /*cd70*/  HADD2.F32 R26, -RZ, R9.H1_H1 ;  /* 0x30000009ff1a7230 */ /* 0x000fe40000004100 */
[----:B--2---:R-:W-:Y:S01]  /*cd80*/  HADD2.F32 R30, -RZ, R5.H0_H0 ;  /* 0x20000005ff1e7230 */ /* 0x004fe20000004100 */
[----:B------:R-:W-:Y:S01]  /*cd90*/  FMUL.FTZ R37, R23, R29 ;  /* 0x0000001d17257220 */ /* 0x000fe20000410000 */
[----:B------:R-:W-:-:S02]  /*cda0*/  HADD2.F32 R9, -RZ, R11.H0_H0 ;  /* 0x2000000bff097230 */ /* 0x000fc40000004100 */
[----:B------:R-:W-:Y:S01]  /*cdb0*/  HADD2.F32 R31, -RZ, R5.H1_H1 ;  /* 0x30000005ff1f7230 */ /* 0x000fe20000004100 */
[C---:B------:R-:W-:Y:S01]  /*cdc0*/  FMUL.FTZ R29, R30.reuse, R29 ;  /* 0x0000001d1e1d7220 */ /* 0x040fe20000410000 */
[----:B------:R-:W-:Y:S01]  /*cdd0*/  HADD2.F32 R5, -RZ, R7.H0_H0 ;  /* 0x20000007ff057230 */ /* 0x000fe20000004100 */
[----:B------:R-:W-:Y:S01]  /*cde0*/  FFMA.FTZ R37, R30, R38, R37 ;  /* 0x000000261e257223 */ /* 0x000fe20000010025 */
[----:B------:R-:W-:Y:S01]  /*cdf0*/  HADD2.F32 R11, -RZ, R11.H1_H1 ;  /* 0x3000000bff0b7230 */ /* 0x000fe20000004100 */
[----:B------:R-:W-:Y:S01]  /*ce00*/  FMUL.FTZ R40, R9, R39 ;  /* 0x0000002709287220 */ /* 0x000fe20000410000 */
[----:B------:R-:W-:Y:S01]  /*ce10*/  HADD2.F32 R30, -RZ, R21.H0_H0 ;  /* 0x20000015ff1e7230 */ /* 0x000fe20000004100 */
[----:B------:R-:W-:Y:S01]  /*ce20*/  FMUL.FTZ R21, R26, R25 ;  /* 0x000000191a157220 */ /* 0x000fe20000410000 */
[----:B------:R-:W-:Y:S01]  /*ce30*/  HADD2.F32 R7, -RZ, R7.H1_H1 ;  /* 0x30000007ff077230 */ /* 0x000fe20000004100 */
[C---:B------:R-:W-:Y:S01]  /*ce40*/  FMUL.FTZ R39, R5.reuse, R39 ;  /* 0x0000002705277220 */ /* 0x040fe20000410000 */
[--C-:B------:R-:W-:Y:S01]  /*ce50*/  HADD2.F32 R27, -RZ, R8.reuse.H0_H0 ;  /* 0x20000008ff1b7230 */ /* 0x100fe20000004100 */
[----:B------:R-:W-:Y:S01]  /*ce60*/  FFMA.FTZ R40, R5, R41, R40 ;  /* 0x0000002905287223 */ /* 0x000fe20000010028 */
[----:B------:R-:W-:Y:S01]  /*ce70*/  HADD2.F32 R28, -RZ, R8.H1_H1 ;  /* 0x30000008ff1c7230 */ /* 0x000fe20000004100 */
[C---:B------:R-:W-:Y:S01]  /*ce80*/  FMUL.FTZ R25, R31.reuse, R25 ;  /* 0x000000191f197220 */ /* 0x040fe20000410000 */
[----:B------:R-:W-:Y:S01]  /*ce90*/  HADD2.F32 R8, -RZ, R10.H0_H0 ;  /* 0x2000000aff087230 */ /* 0x000fe20000004100 */
[----:B------:R-:W-:Y:S01]  /*cea0*/  FFMA.FTZ R21, R31, R30, R21 ;  /* 0x0000001e1f157223 */ /* 0x000fe20000010015 */
[----:B------:R-:W-:Y:S01]  /*ceb0*/  HADD2.F32 R31, -RZ, R13.H1_H1 ;  /* 0x3000000dff1f7230 */ /* 0x000fe20000004100 */
[-C--:B------:R-:W-:Y:S01]  /*cec0*/  FMUL.FTZ R5, R11, R19.reuse ;  /* 0x000000130b057220 */ /* 0x080fe20000410000 */
[--C-:B------:R-:W-:Y:S01]  /*ced0*/  HADD2.F32 R35, -RZ, R4.reuse.H0_H0 ;  /* 0x20000004ff237230 */ /* 0x100fe20000004100 */
[C---:B------:R-:W-:Y:S01]  /*cee0*/  FMUL.FTZ R19, R7.reuse, R19 ;  /* 0x0000001307137220 */ /* 0x040fe20000410000 */
[----:B------:R-:W-:Y:S01]  /*cef0*/  HADD2.F32 R36, -RZ, R4.H1_H1 ;  /* 0x30000004ff247230 */ /* 0x000fe20000004100 */
[----:B------:R-:W-:Y:S01]  /*cf00*/  FFMA.FTZ R7, R7, R22, R5 ;  /* 0x0000001607077223 */ /* 0x000fe20000010005 */
[----:B------:R-:W-:Y:S01]  /*cf10*/  HADD2.F32 R4, -RZ, R6.H0_H0 ;  /* 0x20000006ff047230 */ /* 0x000fe20000004100 */
[-C--:B------:R-:W-:Y:S01]  /*cf20*/  FMUL.FTZ R13, R27, R12.reuse ;  /* 0x0000000c1b0d7220 */ /* 0x080fe20000410000 */
[----:B------:R-:W-:Y:S01]  /*cf30*/  HADD2.F32 R5, -RZ, R3.H1_H1 ;  /* 0x30000003ff057230 */ /* 0x000fe20000004100 */
[-C--:B------:R-:W-:Y:S01]  /*cf40*/  FMUL.FTZ R3, R8, R31.reuse ;  /* 0x0000001f08037220 */ /* 0x080fe20000410000 */
[----:B------:R-:W-:Y:S01]  /*cf50*/  HADD2.F32 R10, -RZ, R10.H1_H1 ;  /* 0x3000000aff0a7230 */ /* 0x000fe20000004100 */
[C---:B------:R-:W-:Y:S01]  /*cf60*/  FMUL.FTZ R12, R35.reuse, R12 ;  /* 0x0000000c230c7220 */ /* 0x040fe20000410000 */
[----:B------:R-:W-:Y:S01]  /*cf70*/  HADD2.F32 R6, -RZ, R6.H1_H1 ;  /* 0x30000006ff067230 */ /* 0x000fe20000004100 */
[----:B------:R-:W-:Y:S01]  /*cf80*/  FFMA.FTZ R13, R35, R2, R13 ;  /* 0x00000002230d7223 */ /* 0x000fe2000001000d */
[----:B------:R-:W-:Y:S01]  /*cf90*/  F2FP.PACK_AB R7, R7, R40 ;  /* 0x000000280707723e */ /* 0x000fe200000000ff */
[----:B------:R-:W-:-:S02]  /*cfa0*/  FMUL.FTZ R31, R4, R31 ;  /* 0x0000001f041f7220 */ /* 0x000fc40000410000 */
[-C--:B------:R-:W-:Y:S02]  /*cfb0*/  FFMA.FTZ R3, R4, R5.reuse, R3 ;  /* 0x0000000504037223 */ /* 0x080fe40000010003 */
[----:B------:R-:W-:Y:S02]  /*cfc0*/  FMUL.FTZ R4, R28, R16 ;  /* 0x000000101c047220 */ /* 0x000fe40000410000 */
[----:B------:R-:W-:Y:S02]  /*cfd0*/  FMUL.FTZ R35, R10, R18 ;  /* 0x000000120a237220 */ /* 0x000fe40000410000 */
[----:B------:R-:W-:Y:S02]  /*cfe0*/  FMUL.FTZ R16, R36, R16 ;  /* 0x0000001024107220 */ /* 0x000fe40000410000 */
[----:B------:R-:W-:Y:S02]  /*cff0*/  FMUL.FTZ R18, R6, R18 ;  /* 0x0000001206127220 */ /* 0x000fe40000410000 */
[----:B------:R-:W-:Y:S01]  /*d000*/  FFMA.FTZ R31, R8, R5, -R31 ;  /* 0x00000005081f7223 */ /* 0x000fe2000001081f */
[----:B------:R-:W-:Y:S01]  /*d010*/  F2FP.PACK_AB R5, R21, R37 ;  /* 0x000000251505723e */ /* 0x000fe200000000ff */
[----:B------:R-:W-:-:S02]  /*d020*/  FFMA.FTZ R29, R23, R38, -R29 ;  /* 0x00000026171d7223 */ /* 0x000fc4000001081d */
[----:B------:R-:W-:Y:S02]  /*d030*/  FFMA.FTZ R25, R26, R30, -R25 ;  /* 0x0000001e1a197223 */ /* 0x000fe40000010819 */
[----:B------:R-:W-:Y:S02]  /*d040*/  FFMA.FTZ R39, R9, R41, -R39 ;  /* 0x0000002909277223 */ /* 0x000fe40000010827 */
[----:B------:R-:W-:Y:S01]  /*d050*/  FFMA.FTZ R11, R11, R22, -R19 ;  /* 0x000000160b0b7223 */ /* 0x000fe20000010813 */
[----:B------:R-:W-:Y:S01]  /*d060*/  F2FP.PACK_AB R9, R25, R29 ;  /* 0x0000001d1909723e */ /* 0x000fe200000000ff */
[----:B------:R-:W-:Y:S02]  /*d070*/  FFMA.FTZ R12, R27, R2, -R12 ;  /* 0x000000021b0c7223 */ /* 0x000fe4000001080c */
[----:B------:R-:W-:Y:S01]  /*d080*/  FFMA.FTZ R8, R28, R20, -R16 ;  /* 0x000000141c087223 */ /* 0x000fe20000010810 */
[----:B------:R-:W-:Y:S01]  /*d090*/  F2FP.PACK_AB R11, R11, R39 ;  /* 0x000000270b0b723e */ /* 0x000fe200000000ff */
[----:B------:R-:W-:-:S02]  /*d0a0*/  FFMA.FTZ R10, R10, R17, -R18 ;  /* 0x000000110a0a7223 */ /* 0x000fc40000010812 */
[----:B------:R-:W-:Y:S01]  /*d0b0*/  FFMA.FTZ R4, R36, R20, R4 ;  /* 0x0000001424047223 */ /* 0x000fe20000010004 */
[----:B------:R-:W-:Y:S01]  /*d0c0*/  F2FP.PACK_AB R8, R8, R12 ;  /* 0x0000000c0808723e */ /* 0x000fe200000000ff */
[----:B------:R-:W-:Y:S01]  /*d0d0*/  FFMA.FTZ R6, R6, R17, R35 ;  /* 0x0000001106067223 */ /* 0x000fe20000010023 */
[----:B------:R-:W-:Y:S02]  /*d0e0*/  F2FP.PACK_AB R10, R10, R31 ;  /* 0x0000001f0a0a723e */ /* 0x000fe400000000ff */
[----:B------:R-:W-:Y:S02]  /*d0f0*/  F2FP.PACK_AB R4, R4, R13 ;  /* 0x0000000d0404723e */ /* 0x000fe400000000ff */
[----:B------:R-:W-:Y:S01]  /*d100*/  F2FP.PACK_AB R6, R6, R3 ;  /* 0x000000030606723e */ /* 0x000fe200000000ff */
[----:B------:R1:W-:Y:S04]  /*d110*/  STS.128 [R0], R8 ;  /* 0x0000000800007388 */ /* 0x0003e80000000c00 */
[----:B------:R1:W-:Y:S02]  /*d120*/  STS.128 [R24+0x100], R4 ;  /* 0x0001000418007388 */ /* 0x0003e40000000c00 */
.L_x_2114:
[----:B------:R-:W-:Y:S05]  /*d130*/  BSYNC B2 ;  /* 0x0000000000027941 */ /* 0x000fea0003800000 */
.L_x_2092:
[----:B-1----:R-:W-:Y:S01]  /*d140*/  LEA.HI R0, R80, R81, RZ, 0x4 ;  /* 0x0000005150007211 */ /* 0x002fe200078f20ff */
[----:B------:R-:W-:Y:S01]  /*d150*/  BAR.SYNC.DEFER_BLOCKING 0x0 ;  /* 0x0000000000007b1d */ /* 0x000fe20000010000 */
[----:B------:R-:W-:Y:S01]  /*d160*/  IMAD.MOV.U32 R3, RZ, RZ, 0x20 ;  /* 0x00000020ff037424 */ /* 0x000fe200078e00ff */
[----:B------:R-:W-:Y:S01]  /*d170*/  IADD3 R207, R192, 0x20, RZ ;  /* 0x00000020c0cf7810 */ /* 0x000fe20007ffe0ff */
[----:B------:R-:W-:Y:S01]  /*d180*/  IMAD.MOV.U32 R12, RZ, RZ, R238 ;  /* 0x000000ffff0c7224 */ /* 0x000fe200078e00ee */
[----:B------:R-:W-:Y:S01]  /*d190*/  LOP3.LUT R0, R0, 0xfffffff0, RZ, 0xc0, !PT ;  /* 0xfffffff000007812 */ /* 0x000fe200078ec0ff */
[----:B------:R-:W-:Y:S01]  /*d1a0*/  IMAD.MOV.U32 R13, RZ, RZ, R235 ;  /* 0x000000ffff0d7224 */ /* 0x000fe200078e00eb */
[----:B------:R-:W-:Y:S01]  /*d1b0*/  ULDC.64 UR4, c[0x0][0x208] ;  /* 0x0000820000047ab9 */ /* 0x000fe20000000a00 */
[----:B------:R-:W-:Y:S01]  /*d1c0*/  LOP3.LUT R230, R230, 0xfffdffff, RZ, 0xc0, !PT ;  /* 0xfffdffffe6e67812 */ /* 0x000fe200078ec0ff */
[----:B------:R-:W-:Y:S01]  /*d1d0*/  USHF.L.U32 UR7, UR4, 0x6, URZ ;  /* 0x0000000604077899 */ /* 0x000fe2000800063f */
[----:B------:R-:W-:Y:S01]  /*d1e0*/  IMAD.IADD R81, R81, 0x1, -R0 ;  /* 0x0000000151517824 */ /* 0x000fe200078e0a00 */
[----:B------:R-:W-:Y:S01]  /*d1f0*/  UMOV UR6, 0x6 ;  /* 0x0000000600067882 */ /* 0x000fe20000000000 */
[----:B------:R-:W-:Y:S01]  /*d200*/  BSSY B0, `(.L_x_2127) ;  /* 0x00000fa000007945 */ /* 0x000fe20003800000 */
[----:B------:R-:W-:-:S02]  /*d210*/  USHF.L.U64.HI UR5, UR4, UR6, UR5 ;  /* 0x0000000604057299 */ /* 0x000fc40008010205 */
[----:B------:R-:W-:-:S04]  /*d220*/  SHF.R.S32.HI R0, RZ, 0x1f, R81 ;  /* 0x0000001fff007819 */ /* 0x000fc80000011451 */
[----:B------:R-:W-:-:S04]  /*d230*/  LEA.HI R0, R0, R81, RZ, 0x3 ;  /* 0x0000005100007211 */ /* 0x000fc800078f18ff */
[----:B------:R-:W-:Y:S01]  /*d240*/  LOP3.LUT R0, R0, 0xfffffff8, RZ, 0xc0, !PT ;  /* 0xfffffff800007812 */ /* 0x000fe200078ec0ff */
[----:B------:R-:W-:Y:S04]  /*d250*/  LDSM.16.M88.4 R120, [R193] ;  /* 0x00000000c178783b */ /* 0x000fe80000000200 */
[----:B------:R-:W-:Y:S01]  /*d260*/  IMAD.IADD R0, R81, 0x1, -R0 ;  /* 0x0000000151007824 */ /* 0x000fe200078e0a00 */
[----:B------:R-:W-:Y:S04]  /*d270*/  LDSM.16.M88.4 R168, [R193+0x4000] ;  /* 0x00400000c1a8783b */ /* 0x000fe80000000200 */
[----:B------:R-:W-:-:S02]  /*d280*/  LOP3.LUT P0, RZ, R0, 0x2, RZ, 0xc0, !PT ;  /* 0x0000000200ff7812 */ /* 0x000fc4000780c0ff */
[----:B------:R-:W-:Y:S01]  /*d290*/  LOP3.LUT P1, RZ, R0, 0x4, RZ, 0xc0, !PT ;  /* 0x0000000400ff7812 */ /* 0x000fe2000782c0ff */
[----:B------:R-:W-:Y:S01]  /*d2a0*/  IMAD.MOV.U32 R0, RZ, RZ, 0x40 ;  /* 0x00000040ff007424 */ /* 0x000fe200078e00ff */
[----:B------:R-:W-:-:S04]  /*d2b0*/  SEL R3, R3, 0xffffffe0, !P0 ;  /* 0xffffffe003037807 */ /* 0x000fc80004000000 */
[----:B------:R-:W-:Y:S01]  /*d2c0*/  SEL R0, R0, 0xffffffc0, !P1 ;  /* 0xffffffc000007807 */ /* 0x000fe20004800000 */
[----:B------:R-:W-:Y:S01]  /*d2d0*/  IMAD.IADD R3, R193, 0x1, R3 ;  /* 0x00000001c1037824 */ /* 0x000fe200078e0203 */
[----:B------:R-:W-:Y:S02]  /*d2e0*/  R2P PR, R66, 0x6 ;  /* 0x0000000642007804 */ /* 0x000fe40000000000 */
[----:B------:R-:W-:Y:S01]  /*d2f0*/  ISETP.GE.AND P6, PT, R65, c[0x0][0x1d4], PT ;  /* 0x0000750041007a0c */ /* 0x000fe20003fc6270 */
[--C-:B------:R-:W-:Y:S01]  /*d300*/  IMAD.IADD R2, R193, 0x1, R0.reuse ;  /* 0x00000001c1027824 */ /* 0x100fe200078e0200 */
[----:B------:R-:W-:Y:S01]  /*d310*/  LDSM.16.M88.4 R124, [R3] ;  /* 0x00000000037c783b */ /* 0x000fe20000000200 */
[----:B------:R-:W-:Y:S01]  /*d320*/  IMAD.IADD R0, R3, 0x1, R0 ;  /* 0x0000000103007824 */ /* 0x000fe200078e0200 */
[----:B------:R-:W-:Y:S02]  /*d330*/  ISETP.LT.OR P4, PT, R32, 0x1, P6 ;  /* 0x000000012000780c */ /* 0x000fe40003781670 */
[----:B------:R-:W-:Y:S04]  /*d340*/  LDSM.16.M88.4 R172, [R3+0x4000] ;  /* 0x0040000003ac783b */ /* 0x000fe80000000200 */
[----:B------:R-:W-:Y:S01]  /*d350*/  LDSM.16.M88.4 R144, [R2] ;  /* 0x000000000290783b */ /* 0x000fe20000000200 */
[----:B------:R-:W-:-:S02]  /*d360*/  @P1 IADD3 R207, R192, -0x20, RZ ;  /* 0xffffffe0c0cf1810 */ /* 0x000fc40007ffe0ff */
[----:B------:R-:W-:Y:S01]  /*d370*/  ISETP.GE.AND P1, PT, R116, c[0x0][0x1d4], PT ;  /* 0x0000750074007a0c */ /* 0x000fe20003f26270 */
[----:B------:R1:W-:Y:S01]  /*d380*/  LDSM.16.M88.4 R180, [R2+0x4000] ;  /* 0x0040000002b4783b */ /* 0x0003e20000000200 */
[----:B------:R-:W-:Y:S02]  /*d390*/  IADD3 R205, R207, 0x3000, RZ ;  /* 0x00003000cfcd7810 */ /* 0x000fe40007ffe0ff */
[C---:B------:R-:W-:Y:S01]  /*d3a0*/  ISETP.LT.OR P5, PT, R32.reuse, 0x1, P1 ;  /* 0x000000012000780c */ /* 0x040fe20000fa1670 */
[----:B------:R-:W-:Y:S01]  /*d3b0*/  LDSM.16.M88.4 R160, [R0] ;  /* 0x0000000000a0783b */ /* 0x000fe20000000200 */
[C---:B------:R-:W-:Y:S02]  /*d3c0*/  ISETP.LT.OR P3, PT, R32.reuse, 0x21, P1 ;  /* 0x000000212000780c */ /* 0x040fe40000f61670 */
[----:B------:R-:W-:Y:S01]  /*d3d0*/  ISETP.LT.OR P1, PT, R32, 0x41, P1 ;  /* 0x000000412000780c */ /* 0x000fe20000f21670 */
[----:B------:R2:W-:Y:S01]  /*d3e0*/  LDSM.16.M88.4 R184, [R0+0x4000] ;  /* 0x0040000000b8783b */ /* 0x0005e20000000200 */
[----:B------:R-:W-:-:S02]  /*d3f0*/  @P6 LOP3.LUT R230, R230, 0x20000, RZ, 0xfc, !PT ;  /* 0x00020000e6e66812 */ /* 0x000fc400078efcff */
[C---:B------:R-:W-:Y:S01]  /*d400*/  IADD3 R203, R207.reuse, 0x5800, RZ ;  /* 0x00005800cfcb7810 */ /* 0x040fe20007ffe0ff */
[----:B------:R-:W-:Y:S01]  /*d410*/  BAR.SYNC.DEFER_BLOCKING 0x0 ;  /* 0x0000000000007b1d */ /* 0x000fe20000010000 */
[C---:B------:R-:W-:Y:S02]  /*d420*/  IADD3 R202, R207.reuse, 0x5000, RZ ;  /* 0x00005000cfca7810 */ /* 0x040fe40007ffe0ff */
[C---:B------:R-:W-:Y:S02]  /*d430*/  IADD3 R201, R207.reuse, 0x4800, RZ ;  /* 0x00004800cfc97810 */ /* 0x040fe40007ffe0ff */
[C---:B------:R-:W-:Y:S02]  /*d440*/  IADD3 R200, R207.reuse, 0x4000, RZ ;  /* 0x00004000cfc87810 */ /* 0x040fe40007ffe0ff */
[C---:B------:R-:W-:Y:S02]  /*d450*/  IADD3 R199, R207.reuse, 0x3800, RZ ;  /* 0x00003800cfc77810 */ /* 0x040fe40007ffe0ff */
[C---:B------:R-:W-:Y:S01]  /*d460*/  IADD3 R198, R207.reuse, 0x2800, RZ ;  /* 0x00002800cfc67810 */ /* 0x040fe20007ffe0ff */
[----:B-1----:R-:W-:Y:S01]  /*d470*/  IMAD.WIDE.U32 R2, R102, c[0x0][0x208], RZ ;  /* 0x0000820066027a25 */ /* 0x002fe200078e00ff */
[----:B------:R-:W-:-:S02]  /*d480*/  IADD3 R197, R207, 0x2000, RZ ;  /* 0x00002000cfc57810 */ /* 0x000fc40007ffe0ff */
[C---:B------:R-:W-:Y:S02]  /*d490*/  IADD3 R196, R207.reuse, 0x1800, RZ ;  /* 0x00001800cfc47810 */ /* 0x040fe40007ffe0ff */
[C---:B------:R-:W-:Y:S02]  /*d4a0*/  IADD3 R195, R207.reuse, 0x1000, RZ ;  /* 0x00001000cfc37810 */ /* 0x040fe40007ffe0ff */
[----:B------:R-:W-:Y:S01]  /*d4b0*/  IADD3 R194, R207, 0x800, RZ ;  /* 0x00000800cfc27810 */ /* 0x000fe20007ffe0ff */
[----:B--2---:R-:W-:-:S04]  /*d4c0*/  IMAD R0, R34, c[0x0][0x208], RZ ;  /* 0x0000820022007a24 */ /* 0x004fc800078e02ff */
[----:B------:R-:W-:Y:S01]  /*d4d0*/  IMAD R0, R102, c[0x0][0x20c], R0 ;  /* 0x0000830066007a24 */ /* 0x000fe200078e0200 */
[----:B------:R-:W-:-:S04]  /*d4e0*/  DEPBAR.LE SB0, 0x0 ;  /* 0x000080000000791a */ /* 0x000fc80000000000 */
[----:B------:R-:W-:Y:S01]  /*d4f0*/  BAR.SYNC.DEFER_BLOCKING 0x0 ;  /* 0x0000000000007b1d */ /* 0x000fe20000010000 */
[----:B------:R-:W-:Y:S02]  /*d500*/  IMAD.IADD R0, R3, 0x1, R0 ;  /* 0x0000000103007824 */ /* 0x000fe400078e0200 */
[----:B------:R-:W-:-:S04]  /*d510*/  IMAD.WIDE.U32 R2, R2, 0x60, R12 ;  /* 0x0000006002027825 */ /* 0x000fc800078e000c */
[----:B------:R-:W-:Y:S01]  /*d520*/  IMAD R0, R0, 0x60, RZ ;  /* 0x0000006000007824 */ /* 0x000fe200078e02ff */
[----:B------:R-:W-:-:S03]  /*d530*/  LEA R12, P0, R2, c[0x0][0x1f8], 0x1 ;  /* 0x00007e00020c7a11 */ /* 0x000fc600078008ff */
[----:B------:R-:W-:-:S05]  /*d540*/  IMAD.IADD R0, R3, 0x1, R0 ;  /* 0x0000000103007824 */ /* 0x000fca00078e0200 */
[----:B------:R-:W-:Y:S02]  /*d550*/  LEA.HI.X R13, R2, c[0x0][0x1fc], R0, 0x1, P0 ;  /* 0x00007f00020d7a11 */ /* 0x000fe400000f0c00 */
[----:B------:R-:W-:Y:S02]  /*d560*/  SEL R0, R33, 0xffffffc0, !P2 ;  /* 0xffffffc021007807 */ /* 0x000fe40005000000 */
[----:B------:R-:W-:-:S03]  /*d570*/  ISETP.LT.OR P2, PT, R32, 0x21, P6 ;  /* 0x000000212000780c */ /* 0x000fc60003741670 */
[--C-:B------:R-:W-:Y:S01]  /*d580*/  IMAD.IADD R206, R192, 0x1, R0.reuse ;  /* 0x00000001c0ce7824 */ /* 0x100fe200078e0200 */
[----:B------:R-:W1:Y:S01]  /*d590*/  LDSM.16.M88.4 R72, [R192+0x800] ;  /* 0x00080000c048783b */ /* 0x000e620000000200 */
[----:B------:R-:W-:-:S03]  /*d5a0*/  IMAD.IADD R204, R205, 0x1, R0 ;  /* 0x00000001cdcc7824 */ /* 0x000fc600078e0200 */
[----:B------:R-:W-:Y:S04]  /*d5b0*/  LDSM.16.M88.4 R16, [R207+0x800] ;  /* 0x00080000cf10783b */ /* 0x000fe80000000200 */
[----:B------:R-:W2:Y:S04]  /*d5c0*/  LDSM.16.M88.4 R56, [R192+0x1800] ;  /* 0x00180000c038783b */ /* 0x000ea80000000200 */
[----:B------:R-:W3:Y:S04]  /*d5d0*/  LDSM.16.M88.4 R28, [R192+0x1000] ;  /* 0x00100000c01c783b */ /* 0x000ee80000000200 */
[----:B------:R-:W-:Y:S04]  /*d5e0*/  LDSM.16.M88.4 R20, [R207+0x1000] ;  /* 0x00100000cf14783b */ /* 0x000fe80000000200 */
[----:B------:R-:W4:Y:S04]  /*d5f0*/  LDSM.16.M88.4 R4, [R192] ;  /* 0x00000000c004783b */ /* 0x000f280000000200 */
[----:B------:R-:W-:Y:S04]  /*d600*/  LDSM.16.M88.4 R48, [R192+0x2000] ;  /* 0x00200000c030783b */ /* 0x000fe80000000200 */
[----:B------:R-:W-:Y:S04]  /*d610*/  LDSM.16.M88.4 R40, [R192+0x2800] ;  /* 0x00280000c028783b */ /* 0x000fe80000000200 */
[----:B------:R-:W-:Y:S04]  /*d620*/  LDSM.16.M88.4 R24, [R207] ;  /* 0x00000000cf18783b */ /* 0x000fe80000000200 */
[----:B------:R-:W-:Y:S01]  /*d630*/  LDSM.16.M88.4 R36, [R207+0x2800] ;  /* 0x00280000cf24783b */ /* 0x000fe20000000200 */
[C---:B-1----:R-:W-:Y:S08]  /*d640*/  HMMA.16816.F32 R76, R120.reuse, R72, RZ ;  /* 0x00000048784c723c */ /* 0x042ff000000018ff */
[C---:B------:R-:W-:Y:S08]  /*d650*/  HMMA.16816.F32 R72, R120.reuse, R74, RZ ;  /* 0x0000004a7848723c */ /* 0x040ff000000018ff */
[----:B--2---:R-:W-:Y:S08]  /*d660*/  HMMA.16816.F32 R60, R120, R56, RZ ;  /* 0x00000038783c723c */ /* 0x004ff000000018ff */
[C---:B------:R-:W-:Y:S08]  /*d670*/  HMMA.16816.F32 R76, R124.reuse, R16, R76 ;  /* 0x000000107c4c723c */ /* 0x040ff0000000184c */
[----:B------:R-:W-:Y:S01]  /*d680*/  HMMA.16816.F32 R72, R124, R18, R72 ;  /* 0x000000127c48723c */ /* 0x000fe20000001848 */
[----:B------:R-:W1:Y:S07]  /*d690*/  LDSM.16.M88.4 R16, [R207+0x1800] ;  /* 0x00180000cf10783b */ /* 0x000e6e0000000200 */
[C---:B------:R-:W-:Y:S08]  /*d6a0*/  HMMA.16816.F32 R56, R120.reuse, R58, RZ ;  /* 0x0000003a7838723c */ /* 0x040ff000000018ff */
[C---:B---3--:R-:W-:Y:S08]  /*d6b0*/  HMMA.16816.F32 R68, R120.reuse, R28, RZ ;  /* 0x0000001c7844723c */ /* 0x048ff000000018ff */
[C---:B----4-:R-:W-:Y:S08]  /*d6c0*/  HMMA.16816.F32 R8, R120.reuse, R4, RZ ;  /* 0x000000047808723c */ /* 0x050ff000000018ff */
[----:B------:R-:W-:Y:S08]  /*d6d0*/  HMMA.16816.F32 R4, R120, R6, RZ ;  /* 0x000000067804723c */ /* 0x000ff000000018ff */
[C---:B------:R-:W-:Y:S07]  /*d6e0*/  HMMA.16816.F32 R68, R124.reuse, R20, R68 ;  /* 0x000000147c44723c */ /* 0x040fee0000001844 */
[----:B------:R-:W-:Y:S01]  /*d6f0*/  IADD3 R20, P0, R12, UR7, RZ ;  /* 0x000000070c147c10 */ /* 0x000fe2000ff1e0ff */
[----:B-1----:R-:W-:Y:S03]  /*d700*/  HMMA.16816.F32 R60, R124, R16, R60 ;  /* 0x000000107c3c723c */ /* 0x002fe6000000183c */
[----:B------:R-:W-:-:S02]  /*d710*/  IADD3.X R21, R13, UR5, RZ, P0, !PT ;  /* 0x000000050d157c10 */ /* 0x000fc400087fe4ff */
[----:B------:R-:W-:-:S03]  /*d720*/  IADD3 R2, P0, R20, UR7, RZ ;  /* 0x0000000714027c10 */ /* 0x000fc6000ff1e0ff */
[----:B------:R-:W-:Y:S01]  /*d730*/  HMMA.16816.F32 R56, R124, R18, R56 ;  /* 0x000000127c38723c */ /* 0x000fe20000001838 */
[----:B------:R-:W1:Y:S01]  /*d740*/  LDSM.16.M88.4 R16, [R207+0x2000] ;  /* 0x00200000cf10783b */ /* 0x000e620000000200 */
[----:B------:R-:W-:Y:S02]  /*d750*/  IADD3.X R3, R21, UR5, RZ, P0, !PT ;  /* 0x0000000515037c10 */ /* 0x000fe400087fe4ff */
[----:B------:R-:W-:Y:S01]  /*d760*/  ISETP.LT.OR P0, PT, R32, 0x41, P6 ;  /* 0x000000412000780c */ /* 0x000fe20003701670 */
[----:B------:R-:W-:Y:S01]  /*d770*/  @!PT LDS RZ, [RZ] ;  /* 0x00000000fffff984 */ /* 0x000fe20000000800 */
[----:B------:R-:W-:Y:S01]  /*d780*/  @!PT LDS RZ, [RZ] ;  /* 0x00000000fffff984 */ /* 0x000fe20000000800 */
[----:B------:R-:W-:Y:S01]  /*d790*/  @!PT LDS RZ, [RZ] ;  /* 0x00000000fffff984 */ /* 0x000fe20000000800 */
[----:B------:R2:W-:Y:S03]  /*d7a0*/  LDGSTS.E.BYPASS.LTC128B.128 [R234+0x100], [R12.64], !P5 ;  /* 0x001000000cea7fae */ /* 0x0005e6000e901d48 */
[C---:B------:R-:W-:Y:S01]  /*d7b0*/  HMMA.16816.F32 R28, R120.reuse, R30, RZ ;  /* 0x0000001e781c723c */ /* 0x040fe200000018ff */
[----:B------:R2:W-:Y:S04]  /*d7c0*/  LDGSTS.E.BYPASS.LTC128B.128 [R234+0x3100], [R12.64+0x80], !P4 ;  /* 0x031000800cea7fae */ /* 0x0005e8000e101d48 */
[----:B------:R3:W-:Y:S03]  /*d7d0*/  LDGSTS.E.BYPASS.LTC128B.128 [R234+0x1100], [R20.64], !P3 ;  /* 0x0110000014ea7fae */ /* 0x0007e6000d901d48 */
[C---:B------:R-:W-:Y:S01]  /*d7e0*/  HMMA.16816.F32 R52, R120.reuse, R48, RZ ;  /* 0x000000307834723c */ /* 0x040fe200000018ff */
[----:B------:R3:W-:Y:S04]  /*d7f0*/  LDGSTS.E.BYPASS.LTC128B.128 [R234+0x4100], [R20.64+0x80], !P2 ;  /* 0x0410008014ea7fae */ /* 0x0007e8000d101d48 */
[----:B------:R2:W-:Y:S03]  /*d800*/  LDGSTS.E.BYPASS.LTC128B.128 [R234+0x2100], [R2.64], !P1 ;  /* 0x0210000002ea7fae */ /* 0x0005e6000c901d48 */
[----:B------:R-:W-:Y:S01]  /*d810*/  HMMA.16816.F32 R48, R120, R50, RZ ;  /* 0x000000327830723c */ /* 0x000fe200000018ff */
[----:B------:R2:W-:Y:S01]  /*d820*/  LDGSTS.E.BYPASS.LTC128B.128 [R234+0x5100], [R2.64+0x80], !P0 ;  /* 0x0510008002ea7fae */ /* 0x0005e2000c101d48 */
[----:B------:R-:W-:-:S03]  /*d830*/  ISETP.GT.AND P0, PT, R102, R237, PT ;  /* 0x000000ed6600720c */ /* 0x000fc60003f04270 */
[----:B-----5:R-:W4:Y:S03]  /*d840*/  LDSM.16.M88.4 R64, [R206+0x1000] ;  /* 0x00100000ce40783b */ /* 0x020f260000000200 */
[----:B------:R-:W-:Y:S01]  /*d850*/  HMMA.16816.F32 R44, R120, R40, RZ ;  /* 0x00000028782c723c */ /* 0x000fe200000018ff */
[----:B------:R-:W2:Y:S04]  /*d860*/  LDSM.16.M88.4 R32, [R206] ;  /* 0x00000000ce20783b */ /* 0x000ea80000000200 */
[----:B------:R-:W2:Y:S03]  /*d870*/  LDSM.16.M88.4 R92, [R206+0x800] ;  /* 0x00080000ce5c783b */ /* 0x000ea60000000200 */
[C---:B------:R-:W-:Y:S01]  /*d880*/  HMMA.16816.F32 R8, R124.reuse, R24, R8 ;  /* 0x000000187c08723c */ /* 0x040fe20000001808 */
[----:B------:R-:W-:Y:S04]  /*d890*/  LDSM.16.M88.4 R88, [R204+-0x3000] ;  /* 0xffd00000cc58783b */ /* 0x000fe80000000200 */
[----:B------:R-:W-:Y:S03]  /*d8a0*/  LDSM.16.M88.4 R84, [R204+-0x2800] ;  /* 0xffd80000cc54783b */ /* 0x000fe60000000200 */
[C---:B------:R-:W-:Y:S01]  /*d8b0*/  HMMA.16816.F32 R4, R124.reuse, R26, R4 ;  /* 0x0000001a7c04723c */ /* 0x040fe20000001804 */
[----:B------:R-:W2:Y:S04]  /*d8c0*/  LDSM.16.M88.4 R24, [R206+0x1800] ;  /* 0x00180000ce18783b */ /* 0x000ea80000000200 */
[----:B------:R-:W-:Y:S03]  /*d8d0*/  LDSM.16.M88.4 R80, [R204+-0x2000] ;  /* 0xffe00000cc50783b */ /* 0x000fe60000000200 */
[----:B------:R-:W-:Y:S01]  /*d8e0*/  HMMA.16816.F32 R28, R124, R22, R28 ;  /* 0x000000167c1c723c */ /* 0x000fe2000000181c */
[----:B---3--:R-:W3:Y:S04]  /*d8f0*/  LDSM.16.M88.4 R20, [R206+0x2000] ;  /* 0x00200000ce14783b */ /* 0x008ee80000000200 */
[----:B------:R-:W-:Y:S03]  /*d900*/  LDSM.16.M88.4 R96, [R206+0x3800] ;  /* 0x00380000ce60783b */ /* 0x000fe60000000200 */
[----:B------:R-:W-:Y:S01]  /*d910*/  HMMA.16816.F32 R40, R120, R42, RZ ;  /* 0x0000002a7828723c */ /* 0x000fe200000018ff */
[----:B------:R-:W0:Y:S07]  /*d920*/  LDGDEPBAR ;  /* 0x00000000000079af */ /* 0x000e2e0000000000 */
[C---:B-1----:R-:W-:Y:S08]  /*d930*/  HMMA.16816.F32 R52, R124.reuse, R16, R52 ;  /* 0x000000107c34723c */ /* 0x042ff00000001834 */
[C---:B------:R-:W-:Y:S01]  /*d940*/  HMMA.16816.F32 R48, R124.reuse, R18, R48 ;  /* 0x000000127c30723c */ /* 0x040fe20000001830 */
[----:B------:R-:W1:Y:S07]  /*d950*/  LDSM.16.M88.4 R16, [R206+0x2800] ;  /* 0x00280000ce10783b */ /* 0x000e6e0000000200 */
[C---:B------:R-:W-:Y:S08]  /*d960*/  HMMA.16816.F32 R44, R124.reuse, R36, R44 ;  /* 0x000000247c2c723c */ /* 0x040ff0000000182c */
[----:B------:R-:W-:Y:S01]  /*d970*/  HMMA.16816.F32 R40, R124, R38, R40 ;  /* 0x000000267c28723c */ /* 0x000fe20000001828 */
[----:B------:R-:W1:Y:S07]  /*d980*/  LDSM.16.M88.4 R36, [R204+-0x1800] ;  /* 0xffe80000cc24783b */ /* 0x000e6e0000000200 */
[C---:B----4-:R-:W-:Y:S08]  /*d990*/  HMMA.16816.F32 R68, R144.reuse, R64, R68 ;  /* 0x000000409044723c */ /* 0x050ff00000001844 */
[C---:B--2---:R-:W-:Y:S08]  /*d9a0*/  HMMA.16816.F32 R8, R144.reuse, R32, R8 ;  /* 0x000000209008723c */ /* 0x044ff00000001808 */
[C---:B------:R-:W-:Y:S01]  /*d9b0*/  HMMA.16816.F32 R4, R144.reuse, R34, R4 ;  /* 0x000000229004723c */ /* 0x040fe20000001804 */
[----:B------:R-:W2:Y:S07]  /*d9c0*/  LDSM.16.M88.4 R32, [R204+-0x1000] ;  /* 0xfff00000cc20783b */ /* 0x000eae0000000200 */
[C---:B------:R-:W-:Y:S08]  /*d9d0*/  HMMA.16816.F32 R76, R144.reuse, R92, R76 ;  /* 0x0000005c904c723c */ /* 0x040ff0000000184c */
[C---:B------:R-:W-:Y:S01]  /*d9e0*/  HMMA.16816.F32 R72, R144.reuse, R94, R72 ;  /* 0x0000005e9048723c */ /* 0x040fe20000001848 */
[----:B------:R-:W4:Y:S07]  /*d9f0*/  LDSM.16.M88.4 R92, [R204+-0x800] ;  /* 0xfff80000cc5c783b */ /* 0x000f2e0000000200 */
[C---:B------:R-:W-:Y:S01]  /*da00*/  HMMA.16816.F32 R64, R144.reuse, R66, R28 ;  /* 0x000000429040723c */ /* 0x040fe2000000181c */
[----:B------:R-:W2:Y:S07]  /*da10*/  LDSM.16.M88.4 R28, [R192+0x3000] ;  /* 0x00300000c01c783b */ /* 0x000eae0000000200 */
[C---:B------:R-:W-:Y:S08]  /*da20*/  HMMA.16816.F32 R60, R144.reuse, R24, R60 ;  /* 0x00000018903c723c */ /* 0x040ff0000000183c */
[C---:B------:R-:W-:Y:S01]  /*da30*/  HMMA.16816.F32 R56, R144.reuse, R26, R56 ;  /* 0x0000001a9038723c */ /* 0x040fe20000001838 */
[----:B------:R-:W2:Y:S07]  /*da40*/  LDSM.16.M88.4 R24, [R192+0x3800] ;  /* 0x00380000c018783b */ /* 0x000eae0000000200 */
[C---:B---3--:R-:W-:Y:S08]  /*da50*/  HMMA.16816.F32 R52, R144.reuse, R20, R52 ;  /* 0x000000149034723c */ /* 0x048ff00000001834 */
        /* <DEDUP_REMOVED lines=20> */
[C---:B----4-:R-:W-:Y:S08]  /*dba0*/  HMMA.16816.F32 R44, R160.reuse, R92, R44 ;  /* 0x0000005ca02c723c */ /* 0x050ff0000000182c */
[----:B------:R-:W-:Y:S01]  /*dbb0*/  HMMA.16816.F32 R40, R160, R94, R40 ;  /* 0x0000005ea028723c */ /* 0x000fe20000001828 */
[----:B------:R-:W-:Y:S07]  /*dbc0*/  LDSM.16.M88.4 R92, [R206+0x4000] ;  /* 0x00400000ce5c783b */ /* 0x000fee0000000200 */
[C---:B------:R-:W-:Y:S08]  /*dbd0*/  HMMA.16816.F32 R8, R168.reuse, R28, R8 ;  /* 0x0000001ca808723c */ /* 0x040ff00000001808 */
[C---:B------:R-:W-:Y:S01]  /*dbe0*/  HMMA.16816.F32 R4, R168.reuse, R30, R4 ;  /* 0x0000001ea804723c */ /* 0x040fe20000001804 */
[----:B------:R-:W4:Y:S07]  /*dbf0*/  LDSM.16.M88.4 R28, [R207+0x4800] ;  /* 0x00480000cf1c783b */ /* 0x000f2e0000000200 */
[C---:B------:R-:W-:Y:S08]  /*dc00*/  HMMA.16816.F32 R76, R168.reuse, R24, R76 ;  /* 0x00000018a84c723c */ /* 0x040ff0000000184c */
[C---:B------:R-:W-:Y:S01]  /*dc10*/  HMMA.16816.F32 R72, R168.reuse, R26, R72 ;  /* 0x0000001aa848723c */ /* 0x040fe20000001848 */
[----:B------:R-:W2:Y:S07]  /*dc20*/  LDSM.16.M88.4 R24, [R207+0x5000] ;  /* 0x00500000cf18783b */ /* 0x000eae0000000200 */
[C---:B---3--:R-:W-:Y:S08]  /*dc30*/  HMMA.16816.F32 R68, R168.reuse, R20, R68 ;  /* 0x00000014a844723c */ /* 0x048ff00000001844 */
[C---:B------:R-:W-:Y:S01]  /*dc40*/  HMMA.16816.F32 R64, R168.reuse, R22, R64 ;  /* 0x00000016a840723c */ /* 0x040fe20000001840 */
[----:B------:R-:W3:Y:S07]  /*dc50*/  LDSM.16.M88.4 R20, [R207+0x5800] ;  /* 0x00580000cf14783b */ /* 0x000eee0000000200 */
[C---:B-1----:R-:W-:Y:S08]  /*dc60*/  HMMA.16816.F32 R60, R168.reuse, R16, R60 ;  /* 0x00000010a83c723c */ /* 0x042ff0000000183c */
[C---:B------:R-:W-:Y:S01]  /*dc70*/  HMMA.16816.F32 R56, R168.reuse, R18, R56 ;  /* 0x00000012a838723c */ /* 0x040fe20000001838 */
[----:B------:R-:W1:Y:S07]  /*dc80*/  LDSM.16.M88.4 R16, [R206+0x3000] ;  /* 0x00300000ce10783b */ /* 0x000e6e0000000200 */
[C---:B------:R-:W-:Y:S08]  /*dc90*/  HMMA.16816.F32 R52, R168.reuse, R88, R52 ;  /* 0x00000058a834723c */ /* 0x040ff00000001834 */
[C---:B------:R-:W-:Y:S01]  /*dca0*/  HMMA.16816.F32 R48, R168.reuse, R90, R48 ;  /* 0x0000005aa830723c */ /* 0x040fe20000001830 */
[----:B------:R-:W1:Y:S07]  /*dcb0*/  LDSM.16.M88.4 R88, [R206+0x4800] ;  /* 0x00480000ce58783b */ /* 0x000e6e0000000200 */
        /* <DEDUP_REMOVED lines=9> */
[C---:B--2---:R-:W-:Y:S08]  /*dd50*/  HMMA.16816.F32 R68, R172.reuse, R32, R68 ;  /* 0x00000020ac44723c */ /* 0x044ff00000001844 */
[C---:B------:R-:W-:Y:S01]  /*dd60*/  HMMA.16816.F32 R64, R172.reuse, R34, R64 ;  /* 0x00000022ac40723c */ /* 0x040fe20000001840 */
[----:B------:R-:W2:Y:S07]  /*dd70*/  LDSM.16.M88.4 R32, [R204+0x800] ;  /* 0x00080000cc20783b */ /* 0x000eae0000000200 */
[C---:B----4-:R-:W-:Y:S08]  /*dd80*/  HMMA.16816.F32 R60, R172.reuse, R28, R60 ;  /* 0x0000001cac3c723c */ /* 0x050ff0000000183c */
[C---:B------:R-:W-:Y:S01]  /*dd90*/  HMMA.16816.F32 R56, R172.reuse, R30, R56 ;  /* 0x0000001eac38723c */ /* 0x040fe20000001838 */
[----:B------:R-:W4:Y:S07]  /*dda0*/  LDSM.16.M88.4 R28, [R204+0x1000] ;  /* 0x00100000cc1c783b */ /* 0x000f2e0000000200 */
[C---:B------:R-:W-:Y:S08]  /*ddb0*/  HMMA.16816.F32 R52, R172.reuse, R24, R52 ;  /* 0x00000018ac34723c */ /* 0x040ff00000001834 */
[C---:B------:R-:W-:Y:S01]  /*ddc0*/  HMMA.16816.F32 R48, R172.reuse, R26, R48 ;  /* 0x0000001aac30723c */ /* 0x040fe20000001830 */
[----:B------:R-:W2:Y:S07]  /*ddd0*/  LDSM.16.M88.4 R24, [R204+0x1800] ;  /* 0x00180000cc18783b */ /* 0x000eae0000000200 */
[C---:B---3--:R-:W-:Y:S08]  /*dde0*/  HMMA.16816.F32 R44, R172.reuse, R20, R44 ;  /* 0x00000014ac2c723c */ /* 0x048ff0000000182c */
[----:B------:R-:W-:Y:S01]  /*ddf0*/  HMMA.16816.F32 R40, R172, R22, R40 ;  /* 0x00000016ac28723c */ /* 0x000fe20000001828 */
[----:B------:R-:W3:Y:S07]  /*de00*/  LDSM.16.M88.4 R20, [R204+0x2000] ;  /* 0x00200000cc14783b */ /* 0x000eee0000000200 */
[C---:B-1----:R-:W-:Y:S08]  /*de10*/  HMMA.16816.F32 R8, R180.reuse, R16, R8 ;  /* 0x00000010b408723c */ /* 0x042ff00000001808 */
        /* <DEDUP_REMOVED lines=15> */
[C---:B--2---:R-:W-:Y:S08]  /*df10*/  HMMA.16816.F32 R76, R184.reuse, R32, R76 ;  /* 0x00000020b84c723c */ /* 0x044ff0000000184c */
[C---:B------:R-:W-:Y:S08]  /*df20*/  HMMA.16816.F32 R72, R184.reuse, R34, R72 ;  /* 0x00000022b848723c */ /* 0x040ff00000001848 */
[C---:B----4-:R-:W-:Y:S08]  /*df30*/  HMMA.16816.F32 R68, R184.reuse, R28, R68 ;  /* 0x0000001cb844723c */ /* 0x050ff00000001844 */
[C---:B------:R-:W-:Y:S08]  /*df40*/  HMMA.16816.F32 R64, R184.reuse, R30, R64 ;  /* 0x0000001eb840723c */ /* 0x040ff00000001840 */
[C---:B------:R-:W-:Y:S08]  /*df50*/  HMMA.16816.F32 R60, R184.reuse, R24, R60 ;  /* 0x00000018b83c723c */ /* 0x040ff0000000183c */
[C---:B------:R-:W-:Y:S08]  /*df60*/  HMMA.16816.F32 R56, R184.reuse, R26, R56 ;  /* 0x0000001ab838723c */ /* 0x040ff00000001838 */
[C---:B---3--:R-:W-:Y:S08]  /*df70*/  HMMA.16816.F32 R52, R184.reuse, R20, R52 ;  /* 0x00000014b834723c */ /* 0x048ff00000001834 */
[C---:B------:R-:W-:Y:S08]  /*df80*/  HMMA.16816.F32 R48, R184.reuse, R22, R48 ;  /* 0x00000016b830723c */ /* 0x040ff00000001830 */
[C---:B-1----:R-:W-:Y:S08]  /*df90*/  HMMA.16816.F32 R44, R184.reuse, R16, R44 ;  /* 0x00000010b82c723c */ /* 0x042ff0000000182c */
        /* <DEDUP_REMOVED lines=32> */
.L_x_2128:
[----:B------:R-:W-:Y:S05]  /*e1a0*/  BSYNC B0 ;  /* 0x0000000000007941 */ /* 0x000fea0003800000 */
.L_x_2127:
[----:B------:R-:W-:Y:S01]  /*e1b0*/  ISETP.NE.AND P0, PT, R228, 0x1, PT ;  /* 0x00000001e400780c */ /* 0x000fe20003f05270 */
[----:B------:R-:W-:Y:S01]  /*e1c0*/  IMAD.IADD R21, R218, 0x1, R209 ;  /* 0x00000001da157824 */ /* 0x000fe200078e02d1 */
[----:B------:R-:W-:Y:S01]  /*e1d0*/  ULDC UR4, c[0x0][0x324] ;  /* 0x0000c90000047ab9 */ /* 0x000fe20000000800 */
[----:B------:R-:W-:Y:S01]  /*e1e0*/  IMAD.IADD R20, R231, 0x1, R15 ;  /* 0x00000001e7147824 */ /* 0x000fe200078e020f */
[----:B------:R-:W-:Y:S01]  /*e1f0*/  ULOP3.LUT UR4, URZ, UR4, URZ, 0x33, !UPT ;  /* 0x000000043f047292 */ /* 0x000fe2000f8e333f */
[----:B------:R-:W0:Y:S01]  /*e200*/  LDGDEPBAR ;  /* 0x00000000000079af */ /* 0x000e220000000000 */
[----:B-1----:R-:W-:-:S02]  /*e210*/  IMAD.IADD R16, R15, 0x1, -R217 ;  /* 0x000000010f107824 */ /* 0x002fc400078e0ad9 */
[C---:B------:R-:W-:Y:S02]  /*e220*/  IADD3 R18, -R217.reuse, 0x1, R20 ;  /* 0x00000001d9127810 */ /* 0x040fe40007ffe114 */
[----:B------:R-:W-:-:S03]  /*e230*/  IADD3 R20, -R217, R20, RZ ;  /* 0x00000014d9147210 */ /* 0x000fc60007ffe1ff */
[----:B------:R-:W-:-:S04]  /*e240*/  @P0 IMAD.HI.U32 R0, R21, c[0x0][0x2c8], RZ ;  /* 0x0000b20015000a27 */ /* 0x000fc800078e00ff */
[----:B------:R-:W-:Y:S01]  /*e250*/  IMAD.IADD R18, R18, 0x1, -R229 ;  /* 0x0000000112127824 */ /* 0x000fe200078e0ae5 */
[----:B------:R-:W-:Y:S02]  /*e260*/  @P0 SHF.R.U32.HI R21, RZ, c[0x0][0x2cc], R0 ;  /* 0x0000b300ff150a19 */ /* 0x000fe40000011600 */
[----:B------:R-:W-:Y:S02]  /*e270*/  ISETP.GE.AND P0, PT, R232, 0x1, PT ;  /* 0x00000001e800780c */ /* 0x000fe40003f06270 */
[C---:B------:R-:W-:Y:S01]  /*e280*/  IADD3 R19, R18.reuse, c[0x0][0x328], RZ ;  /* 0x0000ca0012137a10 */ /* 0x040fe20007ffe0ff */
[----:B------:R-:W1:Y:S01]  /*e290*/  SHFL.IDX PT, R2, R21, RZ, 0x1c1f ;  /* 0x001c1fff15027589 */ /* 0x000e6200000e0000 */
        /* <DEDUP_REMOVED lines=16> */
.L_x_2131:
[----:B------:R-:W-:-:S04]  /*e3a0*/  MOV R0, c[0x0][0x32c] ;  /* 0x0000cb0000007a02 */ /* 0x000fc80000000f00 */
[----:B------:R-:W-:-:S13]  /*e3b0*/  ISETP.NE.AND P0, PT, R0, 0x1, PT ;  /* 0x000000010000780c */ /* 0x000fda0003f05270 */
[----:B------:R-:W-:-:S05]  /*e3c0*/  @P0 IMAD.HI.U32 R0, R2, c[0x0][0x330], RZ ;  /* 0x0000cc0002000a27 */ /* 0x000fca00078e00ff */
[----:B------:R-:W-:Y:S02]  /*e3d0*/  @P0 SHF.R.U32.HI R2, RZ, c[0x0][0x334], R0 ;  /* 0x0000cd00ff020a19 */ /* 0x000fe40000011600 */
.L_x_2132:
[----:B------:R-:W-:Y:S05]  /*e3e0*/  BSYNC B0 ;  /* 0x0000000000007941 */ /* 0x000fea0003800000 */
.L_x_2130:
[----:B------:R-:W-:-:S05]  /*e3f0*/  IMAD R2, R2, c[0x0][0x32c], R16 ;  /* 0x0000cb0002027a24 */ /* 0x000fca00078e0210 */
[----:B------:R-:W-:Y:S02]  /*e400*/  IADD3 R0, R2, c[0x0][0x32c], RZ ;  /* 0x0000cb0002007a10 */ /* 0x000fe40007ffe0ff */
[----:B------:R-:W-:Y:S02]  /*e410*/  IMNMX R23, R23, R2, !PT ;  /* 0x0000000217177217 */ /* 0x000fe40007800200 */
[----:B------:R-:W-:Y:S02]  /*e420*/  IMNMX R24, R24, R0, PT ;  /* 0x0000000018187217 */ /* 0x000fe40003800200 */
.L_x_2129:
        /* <DEDUP_REMOVED lines=13> */
[----:B------:R-:W-:Y:S01]  /*e500*/  ISETP.LT.OR P0, PT, R24, 0xa, P0 ;  /* 0x0000000a1800780c */ /* 0x000fe20000701670 */
[--C-:B-1----:R-:W-:Y:S01]  /*e510*/  IMAD.IADD R19, R19, 0x1, R21.reuse ;  /* 0x0000000113137824 */ /* 0x102fe200078e0215 */
[----:B------:R-:W-:Y:S01]  /*e520*/  ISETP.GE.AND P1, PT, R15, 0x11, PT ;  /* 0x000000110f00780c */ /* 0x000fe20003f26270 */
[----:B------:R-:W-:Y:S01]  /*e530*/  IMAD.IADD R18, R18, 0x1, R21 ;  /* 0x0000000112127824 */ /* 0x000fe200078e0215 */
        /* <DEDUP_REMOVED lines=52> */
[C---:B------:R-:W-:Y:S02]  /*e880*/  ISETP.GE.AND P6, PT, R15.reuse, 0x3a, PT ;  /* 0x0000003a0f00780c */ /* 0x040fe40003fc6270 */
[----:B------:R-:W-:Y:S02]  /*e890*/  ISETP.LT.OR P0, PT, R24, 0x39, P0 ;  /* 0x000000391800780c */ /* 0x000fe40000701670 */
[----:B------:R-:W-:Y:S02]  /*e8a0*/  ISETP.GE.AND P5, PT, R15, 0x41, PT ;  /* 0x000000410f00780c */ /* 0x000fe40003fa6270 */
[----:B------:R-:W-:-:S02]  /*e8b0*/  FSEL R151, R56, -INF , !P0 ;  /* 0xff80000038977808 */ /* 0x000fc40004000000 */
[----:B------:R-:W-:Y:S02]  /*e8c0*/  ISETP.GT.AND P0, PT, R23, 0x39, !P6 ;  /* 0x000000391700780c */ /* 0x000fe40007704270 */
[C---:B------:R-:W-:Y:S02]  /*e8d0*/  ISETP.GE.AND P4, PT, R15.reuse, 0x42, PT ;  /* 0x000000420f00780c */ /* 0x040fe40003f86270 */
        /* <DEDUP_REMOVED lines=16> */
[----:B------:R-:W-:Y:S02]  /*e9e0*/  IMNMX R20, R20, R19, PT ;  /* 0x0000001314147217 */ /* 0x000fe40003800200 */
[----:B------:R-:W-:Y:S02]  /*e9f0*/  FSEL R158, R48, -INF , !P0 ;  /* 0xff800000309e7808 */ /* 0x000fe40004000000 */
[----:B------:R-:W-:-:S04]  /*ea00*/  ISETP.GT.AND P0, PT, R23, 0x49, !P2 ;  /* 0x000000491700780c */ /* 0x000fc80005704270 */
[----:B------:R-:W-:-:S04]  /*ea10*/  ISETP.LT.OR P0, PT, R24, 0x4a, P0 ;  /* 0x0000004a1800780c */ /* 0x000fc80000701670 */
[----:B------:R-:W-:Y:S02]  /*ea20*/  FSEL R153, R49, -INF , !P0 ;  /* 0xff80000031997808 */ /* 0x000fe40004000000 */
[----:B------:R-:W-:Y:S02]  /*ea30*/  ISETP.GT.AND P0, PT, R23, 0x50, !P1 ;  /* 0x000000501700780c */ /* 0x000fe40004f04270 */
[----:B------:R-:W-:Y:S02]  /*ea40*/  ISETP.GE.AND P1, PT, R15, 0x52, PT ;  /* 0x000000520f00780c */ /* 0x000fe40003f26270 */
        /* <DEDUP_REMOVED lines=17> */
[----:B------:R-:W-:-:S04]  /*eb60*/  ISETP.GT.AND P0, PT, R23, 0x59, !P0 ;  /* 0x000000591700780c */ /* 0x000fc80004704270 */
[----:B------:R-:W-:-:S04]  /*eb70*/  ISETP.LT.OR P0, PT, R24, 0x5a, P0 ;  /* 0x0000005a1800780c */ /* 0x000fc80000701670 */
[----:B------:R-:W-:Y:S02]  /*eb80*/  FSEL R138, R41, -INF , !P0 ;  /* 0xff800000298a7808 */ /* 0x000fe40004000000 */
[----:B------:R-:W-:-:S13]  /*eb90*/  ISETP.GE.AND P0, PT, R232, 0x1, PT ;  /* 0x00000001e800780c */ /* 0x000fda0003f06270 */
        /* <DEDUP_REMOVED lines=12> */
.L_x_2135:
[----:B------:R-:W-:-:S04]  /*ec60*/  MOV R8, c[0x0][0x32c] ;  /* 0x0000cb0000087a02 */ /* 0x000fc80000000f00 */
[----:B------:R-:W-:-:S13]  /*ec70*/  ISETP.NE.AND P0, PT, R8, 0x1, PT ;  /* 0x000000010800780c */ /* 0x000fda0003f05270 */
[----:B------:R-:W-:-:S05]  /*ec80*/  @P0 IMAD.HI.U32 R8, R21, c[0x0][0x330], RZ ;  /* 0x0000cc0015080a27 */ /* 0x000fca00078e00ff */
[----:B------:R-:W-:Y:S02]  /*ec90*/  @P0 SHF.R.U32.HI R21, RZ, c[0x0][0x334], R8 ;  /* 0x0000cd00ff150a19 */ /* 0x000fe40000011608 */
.L_x_2136:
[----:B------:R-:W-:Y:S05]  /*eca0*/  BSYNC B0 ;  /* 0x0000000000007941 */ /* 0x000fea0003800000 */
.L_x_2134:
[----:B------:R-:W-:-:S05]  /*ecb0*/  IMAD R16, R21, c[0x0][0x32c], R16 ;  /* 0x0000cb0015107a24 */ /* 0x000fca00078e0210 */
[----:B------:R-:W-:Y:S02]  /*ecc0*/  IADD3 R8, R16, c[0x0][0x32c], RZ ;  /* 0x0000cb0010087a10 */ /* 0x000fe40007ffe0ff */
[----:B------:R-:W-:Y:S02]  /*ecd0*/  IMNMX R18, R18, R16, !PT ;  /* 0x0000001012127217 */ /* 0x000fe40007800200 */
[----:B------:R-:W-:Y:S02]  /*ece0*/  IMNMX R20, R20, R8, PT ;  /* 0x0000000814147217 */ /* 0x000fe40003800200 */
.L_x_2133:
[----:B------:R-:W-:Y:S01]  /*ecf0*/  ISETP.NE.AND P0, PT, R22, RZ, PT ;  /* 0x000000ff1600720c */ /* 0x000fe20003f05270 */
[----:B------:R-:W-:Y:S01]  /*ed00*/  LDSM.16.MT88.4 R88, [R188] ;  /* 0x00000000bc58783b */ /* 0x000fe20000004200 */
[----:B------:R-:W-:Y:S02]  /*ed10*/  FMNMX.FTZ R19, R17, R12, !PT ;  /* 0x0000000c11137209 */ /* 0x000fe40007810000 */
[----:B------:R-:W-:Y:S01]  /*ed20*/  ISETP.GT.AND P0, PT, R18, 0x8, !P0 ;  /* 0x000000081200780c */ /* 0x000fe20004704270 */
[----:B------:R-:W-:Y:S01]  /*ed30*/  LDSM.16.MT88.4 R96, [R191+0x3000] ;  /* 0x00300000bf60783b */ /* 0x000fe20000004200 */
[----:B------:R-:W-:-:S02]  /*ed40*/  FMNMX.FTZ R19, R13, R19, !PT ;  /* 0x000000130d137209 */ /* 0x000fc40007810000 */
[----:B------:R-:W-:Y:S01]  /*ed50*/  ISETP.LT.OR P0, PT, R20, 0x9, P0 ;  /* 0x000000091400780c */ /* 0x000fe20000701670 */
[----:B------:R-:W-:Y:S01]  /*ed60*/  LDSM.16.MT88.4 R108, [R191] ;  /* 0x00000000bf6c783b */ /* 0x000fe20000004200 */
[----:B------:R-:W-:Y:S02]  /*ed70*/  FMNMX.FTZ R19, R5, R19, !PT ;  /* 0x0000001305137209 */ /* 0x000fe40007810000 */
[----:B------:R-:W-:Y:S01]  /*ed80*/  FSEL R6, R6, -INF , !P0 ;  /* 0xff80000006067808 */ /* 0x000fe20004000000 */
[----:B------:R-:W-:Y:S01]  /*ed90*/  LDSM.16.MT88.4 R80, [R189] ;  /* 0x00000000bd50783b */ /* 0x000fe20000004200 */
[----:B------:R-:W-:Y:S02]  /*eda0*/  ISETP.NE.AND P0, PT, R39, RZ, PT ;  /* 0x000000ff2700720c */ /* 0x000fe40003f05270 */
[----:B------:R-:W-:Y:S01]  /*edb0*/  FMNMX.FTZ R19, R76, R19, !PT ;  /* 0x000000134c137209 */ /* 0x000fe20007810000 */
[----:B------:R-:W-:Y:S01]  /*edc0*/  LDSM.16.MT88.4 R104, [R190+0x3000] ;  /* 0x00300000be68783b */ /* 0x000fe20000004200 */
        /* <DEDUP_REMOVED lines=27> */
[----:B------:R-:W-:Y:S01]  /*ef80*/  FMNMX.FTZ R19, R164, R19, !PT ;  /* 0x00000013a4137209 */ /* 0x000fe20007810000 */
[----:B------:R-:W-:Y:S01]  /*ef90*/  LDSM.16.MT88.4 R36, [R190+0x3800] ;  /* 0x00380000be24783b */ /* 0x000fe20000004200 */
[----:B------:R-:W-:Y:S02]  /*efa0*/  ISETP.GT.AND P0, PT, R18, 0x19, !P0 ;  /* 0x000000191200780c */ /* 0x000fe40004704270 */
[----:B------:R-:W-:Y:S02]  /*efb0*/  FMNMX.FTZ R19, R156, R19, !PT ;  /* 0x000000139c137209 */ /* 0x000fe40007810000 */
[----:B------:R-:W-:-:S02]  /*efc0*/  ISETP.LT.OR P0, PT, R20, 0x1a, P0 ;  /* 0x0000001a1400780c */ /* 0x000fc40000701670 */
[----:B------:R-:W-:Y:S02]  /*efd0*/  FMNMX.FTZ R19, R158, R19, !PT ;  /* 0x000000139e137209 */ /* 0x000fe40007810000 */
[----:B------:R-:W-:Y:S02]  /*efe0*/  FSEL R8, R75, -INF , !P0 ;  /* 0xff8000004b087808 */ /* 0x000fe40004000000 */
[----:B------:R-:W-:Y:S01]  /*eff0*/  ISETP.NE.AND P0, PT, R35, RZ, PT ;  /* 0x000000ff2300720c */ /* 0x000fe20003f05270 */
[----:B------:R-:W-:Y:S01]  /*f000*/  LDSM.16.MT88.4 R72, [R190] ;  /* 0x00000000be48783b */ /* 0x000fe20000004200 */
        /* <DEDUP_REMOVED lines=35> */
[----:B------:R-:W-:Y:S01]  /*f240*/  ISETP.LT.OR P0, PT, R20, 0x3a, P0 ;  /* 0x0000003a1400780c */ /* 0x000fe20000701670 */
[----:B------:R-:W1:Y:S03]  /*f250*/  SHFL.BFLY PT, R0, R19, 0x2, 0x1f ;  /* 0x0c401f0013007f89 */ /* 0x000e6600000e0000 */
[----:B------:R-:W-:-:S02]  /*f260*/  FSEL R166, R59, -INF , !P0 ;  /* 0xff8000003ba67808 */ /* 0x000fc40004000000 */
[----:B------:R-:W-:Y:S01]  /*f270*/  ISETP.GT.AND P0, PT, R18, 0x40, !P5 ;  /* 0x000000401200780c */ /* 0x000fe20006f04270 */
[----:B------:R-:W-:Y:S01]  /*f280*/  LDSM.16.MT88.4 R56, [R189+0x3000] ;  /* 0x00300000bd38783b */ /* 0x000fe20000004200 */
        /* <DEDUP_REMOVED lines=10> */
[----:B------:R-:W-:Y:S03]  /*f330*/  LDSM.16.MT88.4 R24, [R190+0x800] ;  /* 0x00080000be18783b */ /* 0x000fe60000004200 */
[----:B------:R-:W-:-:S02]  /*f340*/  FSEL R154, R50, -INF , !P0 ;  /* 0xff800000329a7808 */ /* 0x000fc40004000000 */
[----:B------:R-:W-:-:S04]  /*f350*/  ISETP.GT.AND P0, PT, R18, 0x49, !P2 ;  /* 0x000000491200780c */ /* 0x000fc80005704270 */
[----:B------:R-:W-:-:S04]  /*f360*/  ISETP.LT.OR P0, PT, R20, 0x4a, P0 ;  /* 0x0000004a1400780c */ /* 0x000fc80000701670 */
[----:B------:R-:W-:Y:S02]  /*f370*/  FSEL R152, R51, -INF , !P0 ;  /* 0xff80000033987808 */ /* 0x000fe40004000000 */
[----:B------:R-:W-:Y:S02]  /*f380*/  ISETP.GT.AND P0, PT, R18, 0x1, !P6 ;  /* 0x000000011200780c */ /* 0x000fe40007704270 */
[----:B------:R-:W-:Y:S02]  /*f390*/  ISETP.NE.AND P6, PT, R40, RZ, PT ;  /* 0x000000ff2800720c */ /* 0x000fe40003fc5270 */
[----:B------:R-:W-:-:S04]  /*f3a0*/  ISETP.LT.OR P0, PT, R20, 0x2, P0 ;  /* 0x000000021400780c */ /* 0x000fc80000701670 */
[----:B------:R-:W-:Y:S02]  /*f3b0*/  FSEL R11, R11, -INF , !P0 ;  /* 0xff8000000b0b7808 */ /* 0x000fe40004000000 */
[C---:B------:R-:W-:Y:S02]  /*f3c0*/  ISETP.GT.AND P0, PT, R18.reuse, RZ, !P1 ;  /* 0x000000ff1200720c */ /* 0x040fe40004f04270 */
[----:B------:R-:W-:Y:S02]  /*f3d0*/  ISETP.GT.AND P1, PT, R18, 0x50, !P3 ;  /* 0x000000501200780c */ /* 0x000fe40005f24270 */
[C---:B------:R-:W-:Y:S02]  /*f3e0*/  ISETP.LT.OR P0, PT, R20.reuse, 0x1, P0 ;  /* 0x000000011400780c */ /* 0x040fe40000701670 */
[----:B------:R-:W-:Y:S02]  /*f3f0*/  ISETP.LT.OR P2, PT, R20, 0x51, P1 ;  /* 0x000000511400780c */ /* 0x000fe40000f41670 */
[----:B------:R-:W-:-:S02]  /*f400*/  FSEL R10, R10, -INF , !P0 ;  /* 0xff8000000a0a7808 */ /* 0x000fc40004000000 */
[----:B------:R-:W-:Y:S02]  /*f410*/  ISETP.GT.AND P0, PT, R18, 0x51, !P4 ;  /* 0x000000511200780c */ /* 0x000fe40006704270 */
[----:B------:R-:W-:Y:S02]  /*f420*/  FMNMX.FTZ R21, R10, R11, !PT ;  /* 0x0000000b0a157209 */ /* 0x000fe40007810000 */
[----:B------:R-:W-:Y:S02]  /*f430*/  ISETP.LT.OR P1, PT, R20, 0x52, P0 ;  /* 0x000000521400780c */ /* 0x000fe40000721670 */
[----:B------:R-:W-:Y:S02]  /*f440*/  FMNMX.FTZ R21, R6, R21, !PT ;  /* 0x0000001506157209 */ /* 0x000fe40007810000 */
[----:B------:R-:W-:Y:S02]  /*f450*/  ISETP.GT.AND P3, PT, R18, 0x58, !P5 ;  /* 0x000000581200780c */ /* 0x000fe40006f64270 */
[----:B------:R-:W-:-:S02]  /*f460*/  FMNMX.FTZ R21, R7, R21, !PT ;  /* 0x0000001507157209 */ /* 0x000fc40007810000 */
[----:B------:R-:W-:Y:S02]  /*f470*/  FSEL R142, R46, -INF , !P2 ;  /* 0xff8000002e8e7808 */ /* 0x000fe40005000000 */
[----:B------:R-:W-:Y:S02]  /*f480*/  FMNMX.FTZ R21, R16, R21, !PT ;  /* 0x0000001510157209 */ /* 0x000fe40007810000 */
[----:B------:R-:W-:Y:S02]  /*f490*/  FSEL R137, R47, -INF , !P1 ;  /* 0xff8000002f897808 */ /* 0x000fe40004800000 */
[----:B------:R-:W-:Y:S02]  /*f4a0*/  FMNMX.FTZ R21, R15, R21, !PT ;  /* 0x000000150f157209 */ /* 0x000fe40007810000 */
[----:B------:R-:W-:Y:S02]  /*f4b0*/  ISETP.GT.AND P0, PT, R18, 0x59, !P6 ;  /* 0x000000591200780c */ /* 0x000fe40007704270 */
[----:B------:R-:W-:-:S02]  /*f4c0*/  FMNMX.FTZ R21, R9, R21, !PT ;  /* 0x0000001509157209 */ /* 0x000fc40007810000 */
[----:B------:R-:W-:Y:S02]  /*f4d0*/  ISETP.LT.OR P1, PT, R20, 0x59, P3 ;  /* 0x000000591400780c */ /* 0x000fe40001f21670 */
[----:B------:R-:W-:Y:S02]  /*f4e0*/  FMNMX.FTZ R21, R8, R21, !PT ;  /* 0x0000001508157209 */ /* 0x000fe40007810000 */
[----:B------:R-:W-:Y:S02]  /*f4f0*/  ISETP.LT.OR P0, PT, R20, 0x5a, P0 ;  /* 0x0000005a1400780c */ /* 0x000fe40000701670 */
[----:B------:R-:W-:Y:S02]  /*f500*/  FMNMX.FTZ R21, R130, R21, !PT ;  /* 0x0000001582157209 */ /* 0x000fe40007810000 */
[----:B------:R-:W-:Y:S02]  /*f510*/  FSEL R134, R42, -INF , !P1 ;  /* 0xff8000002a867808 */ /* 0x000fe40004800000 */
[----:B------:R-:W-:-:S02]  /*f520*/  FMNMX.FTZ R21, R131, R21, !PT ;  /* 0x0000001583157209 */ /* 0x000fc40007810000 */
[----:B------:R-:W-:Y:S02]  /*f530*/  FSEL R133, R43, -INF , !P0 ;  /* 0xff8000002b857808 */ /* 0x000fe40004000000 */
[----:B------:R-:W-:Y:S02]  /*f540*/  FMNMX.FTZ R21, R135, R21, !PT ;  /* 0x0000001587157209 */ /* 0x000fe40007810000 */
[----:B-1----:R-:W-:Y:S02]  /*f550*/  FMNMX.FTZ R20, R19, R0, !PT ;  /* 0x0000000013147209 */ /* 0x002fe40007810000 */
[----:B------:R-:W-:Y:S02]  /*f560*/  FMNMX.FTZ R21, R136, R21, !PT ;  /* 0x0000001588157209 */ /* 0x000fe40007810000 */
[----:B------:R-:W-:Y:S01]  /*f570*/  ISETP.NE.AND P6, PT, R228, 0x1, PT ;  /* 0x00000001e400780c */ /* 0x000fe20003fc5270 */
[----:B------:R-:W1:Y:S01]  /*f580*/  SHFL.BFLY PT, R0, R20, 0x1, 0x1f ;  /* 0x0c201f0014007f89 */ /* 0x000e6200000e0000 */
[----:B------:R-:W-:-:S04]  /*f590*/  FMNMX.FTZ R21, R155, R21, !PT ;  /* 0x000000159b157209 */ /* 0x000fc80007810000 */
[----:B------:R-:W-:-:S04]  /*f5a0*/  FMNMX.FTZ R21, R157, R21, !PT ;  /* 0x000000159d157209 */ /* 0x000fc80007810000 */
[----:B------:R-:W-:-:S04]  /*f5b0*/  FMNMX.FTZ R21, R159, R21, !PT ;  /* 0x000000159f157209 */ /* 0x000fc80007810000 */
[----:B------:R-:W-:-:S04]  /*f5c0*/  FMNMX.FTZ R21, R166, R21, !PT ;  /* 0x00000015a6157209 */ /* 0x000fc80007810000 */
[----:B------:R-:W-:-:S04]  /*f5d0*/  FMNMX.FTZ R21, R165, R21, !PT ;  /* 0x00000015a5157209 */ /* 0x000fc80007810000 */
[----:B------:R-:W-:Y:S02]  /*f5e0*/  FMNMX.FTZ R21, R167, R21, !PT ;  /* 0x00000015a7157209 */ /* 0x000fe40007810000 */
[----:B-1----:R-:W-:Y:S02]  /*f5f0*/  FMNMX.FTZ R0, R20, R0, !PT ;  /* 0x0000000014007209 */ /* 0x002fe40007810000 */
[----:B------:R-:W-:Y:S02]  /*f600*/  FMNMX.FTZ R21, R154, R21, !PT ;  /* 0x000000159a157209 */ /* 0x000fe40007810000 */
[C---:B------:R-:W-:Y:S01]  /*f610*/  FSETP.NEU.FTZ.AND P0, PT, R0.reuse, -INF , PT ;  /* 0xff8000000000780b */ /* 0x040fe20003f1d000 */
[----:B------:R-:W-:Y:S01]  /*f620*/  FMUL.FTZ R143, R0, c[0x0][0x2d0] ;  /* 0x0000b400008f7a20 */ /* 0x000fe20000410000 */
[----:B------:R-:W-:-:S04]  /*f630*/  FMNMX.FTZ R21, R152, R21, !PT ;  /* 0x0000001598157209 */ /* 0x000fc80007810000 */
[----:B------:R-:W-:Y:S02]  /*f640*/  FMNMX.FTZ R21, R142, R21, !PT ;  /* 0x000000158e157209 */ /* 0x000fe40007810000 */
[----:B------:R-:W-:Y:S02]  /*f650*/  FSEL R143, R143, RZ, P0 ;  /* 0x000000ff8f8f7208 */ /* 0x000fe40000000000 */
[----:B------:R-:W-:-:S03]  /*f660*/  FMNMX.FTZ R21, R137, R21, !PT ;  /* 0x0000001589157209 */ /* 0x000fc60007810000 */
[--C-:B------:R-:W-:Y:S01]  /*f670*/  FFMA.FTZ R50, R12, c[0x0][0x2d0], -R143.reuse ;  /* 0x0000b4000c327a23 */ /* 0x100fe2000001088f */
[----:B------:R-:W-:Y:S01]  /*f680*/  FMNMX.FTZ R18, R134, R21, !PT ;  /* 0x0000001586127209 */ /* 0x000fe20007810000 */
[--C-:B------:R-:W-:Y:S01]  /*f690*/  FFMA.FTZ R51, R17, c[0x0][0x2d0], -R143.reuse ;  /* 0x0000b40011337a23 */ /* 0x100fe2000001088f */
[----:B------:R-:W-:Y:S01]  /*f6a0*/  LDSM.16.MT88.4 R20, [R189+0x800] ;  /* 0x00080000bd14783b */ /* 0x000fe20000004200 */
[--C-:B------:R-:W-:Y:S01]  /*f6b0*/  FFMA.FTZ R47, R13, c[0x0][0x2d0], -R143.reuse ;  /* 0x0000b4000d2f7a23 */ /* 0x100fe2000001088f */
[----:B------:R-:W-:Y:S01]  /*f6c0*/  FMNMX.FTZ R18, R133, R18, !PT ;  /* 0x0000001285127209 */ /* 0x000fe20007810000 */
[--C-:B------:R-:W-:Y:S01]  /*f6d0*/  FFMA.FTZ R46, R5, c[0x0][0x2d0], -R143.reuse ;  /* 0x0000b400052e7a23 */ /* 0x100fe2000001088f */
[----:B------:R-:W-:Y:S01]  /*f6e0*/  MUFU.EX2 R50, R50 ;  /* 0x0000003200327308 */ /* 0x000fe20000000800 */
[--C-:B------:R-:W-:Y:S02]  /*f6f0*/  FFMA.FTZ R42, R4, c[0x0][0x2d0], -R143.reuse ;  /* 0x0000b400042a7a23 */ /* 0x100fe4000001088f */
[----:B------:R-:W1:Y:S01]  /*f700*/  SHFL.BFLY PT, R19, R18, 0x2, 0x1f ;  /* 0x0c401f0012137f89 */ /* 0x000e6200000e0000 */
[----:B------:R-:W-:-:S02]  /*f710*/  FFMA.FTZ R13, R3, c[0x0][0x2d0], -R143 ;  /* 0x0000b400030d7a23 */ /* 0x000fc4000001088f */
[--C-:B------:R-:W-:Y:S02]  /*f720*/  FFMA.FTZ R3, R2, c[0x0][0x2d0], -R143.reuse ;  /* 0x0000b40002037a23 */ /* 0x100fe4000001088f */
[----:B------:R-:W2:Y:S01]  /*f730*/  MUFU.EX2 R51, R51 ;  /* 0x0000003300337308 */ /* 0x000ea20000000800 */
[--C-:B------:R-:W-:Y:S02]  /*f740*/  FFMA.FTZ R43, R76, c[0x0][0x2d0], -R143.reuse ;  /* 0x0000b4004c2b7a23 */ /* 0x100fe4000001088f */
[--C-:B------:R-:W-:Y:S02]  /*f750*/  FFMA.FTZ R118, R34, c[0x0][0x2d0], -R143.reuse ;  /* 0x0000b40022767a23 */ /* 0x100fe4000001088f */
[--C-:B------:R-:W-:Y:S02]  /*f760*/  FFMA.FTZ R119, R33, c[0x0][0x2d0], -R143.reuse ;  /* 0x0000b40021777a23 */ /* 0x100fe4000001088f */
[--C-:B------:R-:W-:Y:S01]  /*f770*/  FFMA.FTZ R129, R32, c[0x0][0x2d0], -R143.reuse ;  /* 0x0000b40020817a23 */ /* 0x100fe2000001088f */
[----:B------:R-:W-:Y:S01]  /*f780*/  MUFU.EX2 R47, R47 ;  /* 0x0000002f002f7308 */ /* 0x000fe20000000800 */
[----:B------:R-:W-:Y:S01]  /*f790*/  LDSM.16.MT88.4 R32, [R189+0x3800] ;  /* 0x00380000bd20783b */ /* 0x000fe20000004200 */
[----:B------:R-:W-:-:S02]  /*f7a0*/  FFMA.FTZ R128, R128, c[0x0][0x2d0], -R143 ;  /* 0x0000b40080807a23 */ /* 0x000fc4000001088f */
[--C-:B------:R-:W-:Y:S02]  /*f7b0*/  FFMA.FTZ R148, R148, c[0x0][0x2d0], -R143.reuse ;  /* 0x0000b40094947a23 */ /* 0x100fe4000001088f */
[--C-:B------:R-:W-:Y:S02]  /*f7c0*/  FFMA.FTZ R149, R149, c[0x0][0x2d0], -R143.reuse ;  /* 0x0000b40095957a23 */ /* 0x100fe4000001088f */
[----:B------:R-:W3:Y:S01]  /*f7d0*/  MUFU.EX2 R46, R46 ;  /* 0x0000002e002e7308 */ /* 0x000ee20000000800 */
[----:B--2---:R-:W-:Y:S01]  /*f7e0*/  F2FP.PACK_AB R64, R50, R51 ;  /* 0x000000333240723e */ /* 0x004fe200000000ff */
[--C-:B------:R-:W-:Y:S01]  /*f7f0*/  FFMA.FTZ R151, R151, c[0x0][0x2d0], -R143.reuse ;  /* 0x0000b40097977a23 */ /* 0x100fe2000001088f */
[----:B-1----:R-:W-:Y:S01]  /*f800*/  FMNMX.FTZ R19, R18, R19, !PT ;  /* 0x0000001312137209 */ /* 0x002fe20007810000 */
[--C-:B------:R-:W-:Y:S02]  /*f810*/  FFMA.FTZ R150, R150, c[0x0][0x2d0], -R143.reuse ;  /* 0x0000b40096967a23 */ /* 0x100fe4000001088f */
[----:B------:R-:W-:-:S02]  /*f820*/  FFMA.FTZ R164, R164, c[0x0][0x2d0], -R143 ;  /* 0x0000b400a4a47a23 */ /* 0x000fc4000001088f */
[----:B------:R-:W1:Y:S01]  /*f830*/  SHFL.BFLY PT, R18, R19, 0x1, 0x1f ;  /* 0x0c201f0013127f89 */ /* 0x000e6200000e0000 */
[----:B------:R-:W2:Y:S01]  /*f840*/  MUFU.EX2 R43, R43 ;  /* 0x0000002b002b7308 */ /* 0x000ea20000000800 */
[--C-:B------:R-:W-:Y:S02]  /*f850*/  FFMA.FTZ R156, R156, c[0x0][0x2d0], -R143.reuse ;  /* 0x0000b4009c9c7a23 */ /* 0x100fe4000001088f */
[--C-:B------:R-:W-:Y:S02]  /*f860*/  FFMA.FTZ R158, R158, c[0x0][0x2d0], -R143.reuse ;  /* 0x0000b4009e9e7a23 */ /* 0x100fe4000001088f */
[----:B------:R-:W-:Y:S01]  /*f870*/  FFMA.FTZ R153, R153, c[0x0][0x2d0], -R143 ;  /* 0x0000b40099997a23 */ /* 0x000fe2000001088f */
[----:B---3--:R-:W-:Y:S02]  /*f880*/  F2FP.PACK_AB R66, R46, R47 ;  /* 0x0000002f2e42723e */ /* 0x008fe400000000ff */
[----:B------:R-:W-:Y:S01]  /*f890*/  MUFU.EX2 R42, R42 ;  /* 0x0000002a002a7308 */ /* 0x000fe20000000800 */
[----:B------:R-:W-:-:S02]  /*f8a0*/  FADD.FTZ R50, R51, R50 ;  /* 0x0000003233327221 */ /* 0x000fc40000010000 */
[--C-:B------:R-:W-:Y:S02]  /*f8b0*/  FFMA.FTZ R243, R138, c[0x0][0x2d0], -R143.reuse ;  /* 0x0000b4008af37a23 */ /* 0x100fe4000001088f */
[----:B------:R-:W-:Y:S02]  /*f8c0*/  FADD.FTZ R50, R47, R50 ;  /* 0x000000322f327221 */ /* 0x000fe40000010000 */
[--C-:B------:R-:W-:Y:S01]  /*f8d0*/  FFMA.FTZ R141, R141, c[0x0][0x2d0], -R143.reuse ;  /* 0x0000b4008d8d7a23 */ /* 0x100fe2000001088f */
[----:B------:R-:W-:Y:S01]  /*f8e0*/  MUFU.EX2 R13, R13 ;  /* 0x0000000d000d7308 */ /* 0x000fe20000000800 */
[----:B------:R-:W-:Y:S02]  /*f8f0*/  FADD.FTZ R46, R46, R50 ;  /* 0x000000322e2e7221 */ /* 0x000fe40000010000 */
[----:B------:R-:W-:Y:S02]  /*f900*/  FFMA.FTZ R140, R140, c[0x0][0x2d0], -R143 ;  /* 0x0000b4008c8c7a23 */ /* 0x000fe4000001088f */
[----:B--2---:R-:W-:Y:S01]  /*f910*/  FADD.FTZ R46, R43, R46 ;  /* 0x0000002e2b2e7221 */ /* 0x004fe20000010000 */
[----:B-1----:R-:W-:-:S02]  /*f920*/  FMNMX.FTZ R12, R19, R18, !PT ;  /* 0x00000012130c7209 */ /* 0x002fc40007810000 */
[----:B------:R-:W-:Y:S01]  /*f930*/  MUFU.EX2 R3, R3 ;  /* 0x0000000300037308 */ /* 0x000fe20000000800 */
[----:B------:R-:W-:Y:S01]  /*f940*/  FFMA.FTZ R139, R139, c[0x0][0x2d0], -R143 ;  /* 0x0000b4008b8b7a23 */ /* 0x000fe2000001088f */
[C---:B------:R-:W-:Y:S01]  /*f950*/  FSETP.NEU.FTZ.AND P0, PT, R12.reuse, -INF , PT ;  /* 0xff8000000c00780b */ /* 0x040fe20003f1d000 */
[----:B------:R-:W-:-:S05]  /*f960*/  FMUL.FTZ R132, R12, c[0x0][0x2d0] ;  /* 0x0000b4000c847a20 */ /* 0x000fca0000410000 */
[----:B------:R-:W-:Y:S01]  /*f970*/  MUFU.EX2 R118, R118 ;  /* 0x0000007600767308 */ /* 0x000fe20000000800 */
[----:B------:R-:W-:-:S05]  /*f980*/  FSEL R132, R132, RZ, P0 ;  /* 0x000000ff84847208 */ /* 0x000fca0000000000 */
[--C-:B------:R-:W-:Y:S02]  /*f990*/  FFMA.FTZ R49, R10, c[0x0][0x2d0], -R132.reuse ;  /* 0x0000b4000a317a23 */ /* 0x100fe40000010884 */
[--C-:B------:R-:W-:Y:S01]  /*f9a0*/  FFMA.FTZ R48, R11, c[0x0][0x2d0], -R132.reuse ;  /* 0x0000b4000b307a23 */ /* 0x100fe20000010884 */
[----:B------:R-:W-:Y:S01]  /*f9b0*/  MUFU.EX2 R119, R119 ;  /* 0x0000007700777308 */ /* 0x000fe20000000800 */
[--C-:B------:R-:W-:Y:S02]  /*f9c0*/  FFMA.FTZ R45, R6, c[0x0][0x2d0], -R132.reuse ;  /* 0x0000b400062d7a23 */ /* 0x100fe40000010884 */
[--C-:B------:R-:W-:Y:S02]  /*f9d0*/  FFMA.FTZ R44, R7, c[0x0][0x2d0], -R132.reuse ;  /* 0x0000b400072c7a23 */ /* 0x100fe40000010884 */
[----:B------:R-:W1:Y:S01]  /*f9e0*/  LDSM.16.MT88.4 R4, [R188+0x3000] ;  /* 0x00300000bc04783b */ /* 0x000e620000004200 */
[--C-:B------:R-:W-:Y:S02]  /*f9f0*/  FFMA.FTZ R41, R16, c[0x0][0x2d0], -R132.reuse ;  /* 0x0000b40010297a23 */ /* 0x100fe40000010884 */
[----:B------:R-:W-:Y:S01]  /*fa00*/  MUFU.EX2 R49, R49 ;  /* 0x0000003100317308 */ /* 0x000fe20000000800 */
[----:B------:R-:W2:Y:S01]  /*fa10*/  LDSM.16.MT88.4 R16, [R188+0x800] ;  /* 0x00080000bc10783b */ /* 0x000ea20000004200 */
[----:B------:R-:W-:-:S02]  /*fa20*/  FFMA.FTZ R40, R15, c[0x0][0x2d0], -R132 ;  /* 0x0000b4000f287a23 */ /* 0x000fc40000010884 */
[--C-:B------:R-:W-:Y:S02]  /*fa30*/  FFMA.FTZ R2, R9, c[0x0][0x2d0], -R132.reuse ;  /* 0x0000b40009027a23 */ /* 0x100fe40000010884 */
[--C-:B------:R-:W-:Y:S02]  /*fa40*/  FFMA.FTZ R15, R8, c[0x0][0x2d0], -R132.reuse ;  /* 0x0000b400080f7a23 */ /* 0x100fe40000010884 */
[----:B------:R-:W3:Y:S01]  /*fa50*/  MUFU.EX2 R48, R48 ;  /* 0x0000003000307308 */ /* 0x000ee20000000800 */
[----:B------:R-:W4:Y:S01]  /*fa60*/  LDSM.16.MT88.4 R8, [R191+0x3800] ;  /* 0x00380000bf08783b */ /* 0x000f220000004200 */
[--C-:B------:R-:W-:Y:S02]  /*fa70*/  FFMA.FTZ R130, R130, c[0x0][0x2d0], -R132.reuse ;  /* 0x0000b40082827a23 */ /* 0x100fe40000010884 */
[--C-:B------:R-:W-:Y:S02]  /*fa80*/  FFMA.FTZ R131, R131, c[0x0][0x2d0], -R132.reuse ;  /* 0x0000b40083837a23 */ /* 0x100fe40000010884 */
[----:B------:R-:W-:-:S02]  /*fa90*/  FFMA.FTZ R135, R135, c[0x0][0x2d0], -R132 ;  /* 0x0000b40087877a23 */ /* 0x000fc40000010884 */
[----:B------:R-:W-:Y:S01]  /*faa0*/  MUFU.EX2 R45, R45 ;  /* 0x0000002d002d7308 */ /* 0x000fe20000000800 */
[--C-:B------:R-:W-:Y:S02]  /*fab0*/  FFMA.FTZ R136, R136, c[0x0][0x2d0], -R132.reuse ;  /* 0x0000b40088887a23 */ /* 0x100fe40000010884 */
[--C-:B------:R-:W-:Y:S02]  /*fac0*/  FFMA.FTZ R155, R155, c[0x0][0x2d0], -R132.reuse ;  /* 0x0000b4009b9b7a23 */ /* 0x100fe40000010884 */
[--C-:B------:R-:W-:Y:S02]  /*fad0*/  FFMA.FTZ R157, R157, c[0x0][0x2d0], -R132.reuse ;  /* 0x0000b4009d9d7a23 */ /* 0x100fe40000010884 */
[--C-:B------:R-:W-:Y:S01]  /*fae0*/  FFMA.FTZ R159, R159, c[0x0][0x2d0], -R132.reuse ;  /* 0x0000b4009f9f7a23 */ /* 0x100fe20000010884 */
[----:B------:R-:W5:Y:S01]  /*faf0*/  MUFU.EX2 R44, R44 ;  /* 0x0000002c002c7308 */ /* 0x000f620000000800 */
[----:B---3--:R-:W-:Y:S01]  /*fb00*/  F2FP.PACK_AB R65, R48, R49 ;  /* 0x000000313041723e */ /* 0x008fe200000000ff */
[----:B------:R-:W-:-:S02]  /*fb10*/  FFMA.FTZ R166, R166, c[0x0][0x2d0], -R132 ;  /* 0x0000b400a6a67a23 */ /* 0x000fc40000010884 */
[--C-:B------:R-:W-:Y:S02]  /*fb20*/  FFMA.FTZ R165, R165, c[0x0][0x2d0], -R132.reuse ;  /* 0x0000b400a5a57a23 */ /* 0x100fe40000010884 */
[--C-:B------:R-:W-:Y:S02]  /*fb30*/  FFMA.FTZ R167, R167, c[0x0][0x2d0], -R132.reuse ;  /* 0x0000b400a7a77a23 */ /* 0x100fe40000010884 */
[----:B------:R-:W3:Y:S01]  /*fb40*/  MUFU.EX2 R41, R41 ;  /* 0x0000002900297308 */ /* 0x000ee20000000800 */
[--C-:B------:R-:W-:Y:S02]  /*fb50*/  FFMA.FTZ R154, R154, c[0x0][0x2d0], -R132.reuse ;  /* 0x0000b4009a9a7a23 */ /* 0x100fe40000010884 */
[----:B------:R-:W-:Y:S02]  /*fb60*/  FFMA.FTZ R152, R152, c[0x0][0x2d0], -R132 ;  /* 0x0000b40098987a23 */ /* 0x000fe40000010884 */
[----:B------:R-:W-:Y:S02]  /*fb70*/  FADD.FTZ R48, R49, R48 ;  /* 0x0000003031307221 */ /* 0x000fe40000010000 */
[----:B------:R-:W-:Y:S01]  /*fb80*/  FFMA.FTZ R138, R142, c[0x0][0x2d0], -R132 ;  /* 0x0000b4008e8a7a23 */ /* 0x000fe20000010884 */
[----:B-----5:R-:W-:Y:S01]  /*fb90*/  F2FP.PACK_AB R67, R44, R45 ;  /* 0x0000002d2c43723e */ /* 0x020fe200000000ff */
[----:B------:R-:W5:Y:S01]  /*fba0*/  MUFU.EX2 R40, R40 ;  /* 0x0000002800287308 */ /* 0x000f620000000800 */
[----:B------:R-:W-:-:S02]  /*fbb0*/  FADD.FTZ R48, R45, R48 ;  /* 0x000000302d307221 */ /* 0x000fc40000010000 */
[----:B------:R-:W-:Y:S02]  /*fbc0*/  FFMA.FTZ R137, R137, c[0x0][0x2d0], -R132 ;  /* 0x0000b40089897a23 */ /* 0x000fe40000010884 */
[----:B------:R-:W-:Y:S01]  /*fbd0*/  FADD.FTZ R44, R44, R48 ;  /* 0x000000302c2c7221 */ /* 0x000fe20000010000 */
[----:B------:R-:W-:Y:S01]  /*fbe0*/  HMMA.16816.F32 R84, R64, R88, RZ ;  /* 0x000000584054723c */ /* 0x000fe200000018ff */
[----:B------:R-:W-:Y:S01]  /*fbf0*/  FFMA.FTZ R242, R133, c[0x0][0x2d0], -R132 ;  /* 0x0000b40085f27a23 */ /* 0x000fe20000010884 */
[----:B------:R-:W-:Y:S01]  /*fc00*/  MUFU.EX2 R2, R2 ;  /* 0x0000000200027308 */ /* 0x000fe20000000800 */
[----:B---3--:R-:W-:-:S05]  /*fc10*/  FADD.FTZ R44, R41, R44 ;  /* 0x0000002c292c7221 */ /* 0x008fca0000010000 */
[C---:B------:R-:W-:Y:S02]  /*fc20*/  HMMA.16816.F32 R88, R64.reuse, R90, RZ ;  /* 0x0000005a4058723c */ /* 0x040fe400000018ff */
[----:B------:R-:W3:Y:S06]  /*fc30*/  MUFU.EX2 R15, R15 ;  /* 0x0000000f000f7308 */ /* 0x000eec0000000800 */
[C---:B------:R-:W-:Y:S02]  /*fc40*/  HMMA.16816.F32 R92, R64.reuse, R96, RZ ;  /* 0x00000060405c723c */ /* 0x040fe400000018ff */
[----:B------:R-:W-:Y:S06]  /*fc50*/  MUFU.EX2 R129, R129 ;  /* 0x0000008100817308 */ /* 0x000fec0000000800 */
[C---:B------:R-:W-:Y:S02]  /*fc60*/  HMMA.16816.F32 R96, R64.reuse, R98, RZ ;  /* 0x000000624060723c */ /* 0x040fe400000018ff */
[----:B------:R-:W-:Y:S06]  /*fc70*/  MUFU.EX2 R128, R128 ;  /* 0x0000008000807308 */ /* 0x000fec0000000800 */
[C---:B------:R-:W-:Y:S02]  /*fc80*/  HMMA.16816.F32 R112, R64.reuse, R108, RZ ;  /* 0x0000006c4070723c */ /* 0x040fe400000018ff */
[----:B------:R-:W1:Y:S06]  /*fc90*/  MUFU.EX2 R130, R130 ;  /* 0x0000008200827308 */ /* 0x000e6c0000000800 */
[C---:B------:R-:W-:Y:S02]  /*fca0*/  HMMA.16816.F32 R68, R64.reuse, R72, RZ ;  /* 0x000000484044723c */ /* 0x040fe400000018ff */
[----:B------:R-:W1:Y:S06]  /*fcb0*/  MUFU.EX2 R131, R131 ;  /* 0x0000008300837308 */ /* 0x000e6c0000000800 */
        /* <DEDUP_REMOVED lines=9> */
[----:B------:R-:W-:Y:S06]  /*fd50*/  MUFU.EX2 R151, R151 ;  /* 0x0000009700977308 */ /* 0x000fec0000000800 */
[C---:B------:R-:W-:Y:S02]  /*fd60*/  HMMA.16816.F32 R80, R64.reuse, R82, RZ ;  /* 0x000000524050723c */ /* 0x040fe400000018ff */
[----:B------:R-:W-:Y:S06]  /*fd70*/  MUFU.EX2 R150, R150 ;  /* 0x0000009600967308 */ /* 0x000fec0000000800 */
[C---:B------:R-:W-:Y:S02]  /*fd80*/  HMMA.16816.F32 R104, R64.reuse, R106, RZ ;  /* 0x0000006a4068723c */ /* 0x040fe400000018ff */
[----:B------:R-:W2:Y:S06]  /*fd90*/  MUFU.EX2 R155, R155 ;  /* 0x0000009b009b7308 */ /* 0x000eac0000000800 */
[C---:B------:R-:W-:Y:S02]  /*fda0*/  HMMA.16816.F32 R56, R64.reuse, R58, RZ ;  /* 0x0000003a4038723c */ /* 0x040fe400000018ff */
[----:B------:R-:W2:Y:S06]  /*fdb0*/  MUFU.EX2 R157, R157 ;  /* 0x0000009d009d7308 */ /* 0x000eac0000000800 */
[C---:B-1----:R-:W-:Y:S02]  /*fdc0*/  HMMA.16816.F32 R60, R64.reuse, R4, RZ ;  /* 0x00000004403c723c */ /* 0x042fe400000018ff */
[----:B------:R-:W-:Y:S05]  /*fdd0*/  MUFU.EX2 R159, R159 ;  /* 0x0000009f009f7308 */ /* 0x000fea0000000800 */
[----:B------:R-:W-:Y:S01]  /*fde0*/  F2FP.PACK_AB R4, R42, R43 ;  /* 0x0000002b2a04723e */ /* 0x000fe200000000ff */
[----:B------:R-:W-:Y:S01]  /*fdf0*/  HMMA.16816.F32 R64, R64, R6, RZ ;  /* 0x000000064040723c */ /* 0x000fe200000018ff */
[----:B-----5:R-:W-:Y:S01]  /*fe00*/  F2FP.PACK_AB R5, R40, R41 ;  /* 0x000000292805723e */ /* 0x020fe200000000ff */
[----:B------:R-:W1:Y:S01]  /*fe10*/  MUFU.EX2 R166, R166 ;  /* 0x000000a600a67308 */ /* 0x000e620000000800 */
[----:B------:R-:W-:-:S02]  /*fe20*/  FADD.FTZ R42, R42, R46 ;  /* 0x0000002e2a2a7221 */ /* 0x000fc40000010000 */
[----:B------:R-:W-:Y:S02]  /*fe30*/  FADD.FTZ R40, R40, R44 ;  /* 0x0000002c28287221 */ /* 0x000fe40000010000 */
[----:B------:R-:W-:Y:S01]  /*fe40*/  F2FP.PACK_AB R6, R3, R13 ;  /* 0x0000000d0306723e */ /* 0x000fe200000000ff */
[----:B------:R-:W-:Y:S01]  /*fe50*/  FADD.FTZ R42, R13, R42 ;  /* 0x0000002a0d2a7221 */ /* 0x000fe20000010000 */
[----:B---3--:R-:W-:Y:S01]  /*fe60*/  F2FP.PACK_AB R7, R15, R2 ;  /* 0x000000020f07723e */ /* 0x008fe200000000ff */
[----:B------:R-:W3:Y:S01]  /*fe70*/  MUFU.EX2 R164, R164 ;  /* 0x000000a400a47308 */ /* 0x000ee20000000800 */
[----:B------:R-:W-:Y:S02]  /*fe80*/  FADD.FTZ R40, R2, R40 ;  /* 0x0000002802287221 */ /* 0x000fe40000010000 */
[----:B------:R-:W-:Y:S02]  /*fe90*/  FADD.FTZ R3, R3, R42 ;  /* 0x0000002a03037221 */ /* 0x000fe40000010000 */
[----:B------:R-:W-:Y:S01]  /*fea0*/  FADD.FTZ R15, R15, R40 ;  /* 0x000000280f0f7221 */ /* 0x000fe20000010000 */
[----:B--2---:R-:W-:Y:S01]  /*feb0*/  HMMA.16816.F32 R84, R4, R16, R84 ;  /* 0x000000100454723c */ /* 0x004fe20000001854 */
[----:B------:R-:W-:Y:S01]  /*fec0*/  FADD.FTZ R3, R118, R3 ;  /* 0x0000000376037221 */ /* 0x000fe20000010000 */
[----:B------:R-:W-:Y:S01]  /*fed0*/  MUFU.EX2 R156, R156 ;  /* 0x0000009c009c7308 */ /* 0x000fe20000000800 */
[----:B------:R-:W-:-:S02]  /*fee0*/  FADD.FTZ R15, R130, R15 ;  /* 0x0000000f820f7221 */ /* 0x000fc40000010000 */
[----:B------:R-:W-:-:S03]  /*fef0*/  @P6 IMAD.HI.U32 R2, R209, c[0x0][0x2c8], RZ ;  /* 0x0000b200d1026a27 */ /* 0x000fc600078e00ff */
[C---:B------:R-:W-:Y:S01]  /*ff00*/  HMMA.16816.F32 R88, R4.reuse, R18, R88 ;  /* 0x000000120458723c */ /* 0x040fe20000001858 */
[----:B------:R-:W2:Y:S01]  /*ff10*/  LDSM.16.MT88.4 R16, [R188+0x3800] ;  /* 0x00380000bc10783b */ /* 0x000ea20000004200 */
[----:B------:R-:W-:Y:S06]  /*ff20*/  MUFU.EX2 R158, R158 ;  /* 0x0000009e009e7308 */ /* 0x000fec0000000800 */
[C---:B----4-:R-:W-:Y:S02]  /*ff30*/  HMMA.16816.F32 R92, R4.reuse, R8, R92 ;  /* 0x00000008045c723c */ /* 0x050fe4000000185c */
[----:B------:R-:W-:Y:S06]  /*ff40*/  MUFU.EX2 R153, R153 ;  /* 0x0000009900997308 */ /* 0x000fec0000000800 */
[C---:B------:R-:W-:Y:S01]  /*ff50*/  HMMA.16816.F32 R96, R4.reuse, R10, R96 ;  /* 0x0000000a0460723c */ /* 0x040fe20000001860 */
[----:B------:R-:W4:Y:S01]  /*ff60*/  LDSM.16.MT88.4 R8, [R188+0x1000] ;  /* 0x00100000bc08783b */ /* 0x000f220000004200 */
[----:B------:R-:W5:Y:S06]  /*ff70*/  MUFU.EX2 R165, R165 ;  /* 0x000000a500a57308 */ /* 0x000f6c0000000800 */
        /* <DEDUP_REMOVED lines=9> */
[----:B------:R-:W1:Y:S06]  /*10010*/  MUFU.EX2 R141, R141 ;  /* 0x0000008d008d7308 */ /* 0x000e6c0000000800 */
[C---:B------:R-:W-:Y:S02]  /*10020*/  HMMA.16816.F32 R76, R4.reuse, R20, R76 ;  /* 0x00000014044c723c */ /* 0x040fe4000000184c */
[----:B------:R-:W-:Y:S06]  /*10030*/  MUFU.EX2 R140, R140 ;  /* 0x0000008c008c7308 */ /* 0x000fec0000000800 */
[C---:B------:R-:W-:Y:S01]  /*10040*/  HMMA.16816.F32 R80, R4.reuse, R22, R80 ;  /* 0x000000160450723c */ /* 0x040fe20000001850 */
[----:B------:R-:W-:Y:S01]  /*10050*/  LDSM.16.MT88.4 R20, [R189+0x1000] ;  /* 0x00100000bd14783b */ /* 0x000fe20000004200 */
[----:B------:R-:W-:Y:S06]  /*10060*/  MUFU.EX2 R139, R139 ;  /* 0x0000008b008b7308 */ /* 0x000fec0000000800 */
[C---:B------:R-:W-:Y:S02]  /*10070*/  HMMA.16816.F32 R100, R4.reuse, R36, R100 ;  /* 0x000000240464723c */ /* 0x040fe40000001864 */
[----:B------:R-:W-:Y:S06]  /*10080*/  MUFU.EX2 R243, R243 ;  /* 0x000000f300f37308 */ /* 0x000fec0000000800 */
[C---:B------:R-:W-:Y:S01]  /*10090*/  HMMA.16816.F32 R104, R4.reuse, R38, R104 ;  /* 0x000000260468723c */ /* 0x040fe20000001868 */
[----:B------:R-:W-:Y:S01]  /*100a0*/  LDSM.16.MT88.4 R36, [R190+0x4000] ;  /* 0x00400000be24783b */ /* 0x000fe20000004200 */
[----:B------:R-:W1:Y:S06]  /*100b0*/  MUFU.EX2 R138, R138 ;  /* 0x0000008a008a7308 */ /* 0x000e6c0000000800 */
[C---:B------:R-:W-:Y:S02]  /*100c0*/  HMMA.16816.F32 R52, R4.reuse, R32, R52 ;  /* 0x000000200434723c */ /* 0x040fe40000001834 */
[----:B------:R-:W1:Y:S06]  /*100d0*/  MUFU.EX2 R137, R137 ;  /* 0x0000008900897308 */ /* 0x000e6c0000000800 */
[C---:B------:R-:W-:Y:S01]  /*100e0*/  HMMA.16816.F32 R56, R4.reuse, R34, R56 ;  /* 0x000000220438723c */ /* 0x040fe20000001838 */
[----:B------:R-:W-:Y:S01]  /*100f0*/  LDSM.16.MT88.4 R32, [R189+0x4000] ;  /* 0x00400000bd20783b */ /* 0x000fe20000004200 */
[----:B------:R-:W-:Y:S06]  /*10100*/  MUFU.EX2 R242, R242 ;  /* 0x000000f200f27308 */ /* 0x000fec0000000800 */
[C---:B--2---:R-:W-:Y:S08]  /*10110*/  HMMA.16816.F32 R60, R4.reuse, R16, R60 ;  /* 0x00000010043c723c */ /* 0x044ff0000000183c */
[----:B------:R-:W-:Y:S01]  /*10120*/  HMMA.16816.F32 R64, R4, R18, R64 ;  /* 0x000000120440723c */ /* 0x000fe20000001840 */
[----:B------:R-:W2:Y:S06]  /*10130*/  LDSM.16.MT88.4 R16, [R191+0x4000] ;  /* 0x00400000bf10783b */ /* 0x000eac0000004200 */
[C---:B------:R-:W-:Y:S01]  /*10140*/  F2FP.PACK_AB R4, R119.reuse, R118 ;  /* 0x000000767704723e */ /* 0x040fe200000000ff */
[----:B------:R-:W-:Y:S01]  /*10150*/  FADD.FTZ R119, R119, R3 ;  /* 0x0000000377777221 */ /* 0x000fe20000010000 */
[----:B------:R-:W-:Y:S01]  /*10160*/  F2FP.PACK_AB R6, R128, R129 ;  /* 0x000000818006723e */ /* 0x000fe200000000ff */
[----:B------:R-:W-:Y:S01]  /*10170*/  IMAD.MOV.U32 R3, RZ, RZ, R209 ;  /* 0x000000ffff037224 */ /* 0x000fe200078e00d1 */
[C---:B------:R-:W-:Y:S01]  /*10180*/  F2FP.PACK_AB R5, R131.reuse, R130 ;  /* 0x000000828305723e */ /* 0x040fe200000000ff */
[----:B------:R-:W-:Y:S01]  /*10190*/  FADD.FTZ R131, R131, R15 ;  /* 0x0000000f83837221 */ /* 0x000fe20000010000 */
[----:B------:R-:W-:Y:S01]  /*101a0*/  F2FP.PACK_AB R7, R136, R135 ;  /* 0x000000878807723e */ /* 0x000fe200000000ff */
[----:B------:R-:W-:Y:S01]  /*101b0*/  FADD.FTZ R119, R129, R119 ;  /* 0x0000007781777221 */ /* 0x000fe20000010000 */
[----:B------:R-:W-:Y:S01]  /*101c0*/  @P6 SHF.R.U32.HI R3, RZ, c[0x0][0x2cc], R2 ;  /* 0x0000b300ff036a19 */ /* 0x000fe20000011602 */
[----:B------:R-:W-:Y:S01]  /*101d0*/  FADD.FTZ R131, R135, R131 ;  /* 0x0000008387837221 */ /* 0x000fe20000010000 */
[----:B------:R-:W-:Y:S01]  /*101e0*/  ISETP.GE.AND P6, PT, R232, 0x1, PT ;  /* 0x00000001e800780c */ /* 0x000fe20003fc6270 */
[----:B------:R-:W-:Y:S01]  /*101f0*/  FADD.FTZ R128, R128, R119 ;  /* 0x0000007780807221 */ /* 0x000fe20000010000 */
[----:B------:R-:W-:Y:S01]  /*10200*/  IADD3 R119, R14, -0x2, RZ ;  /* 0xfffffffe0e777810 */ /* 0x000fe20007ffe0ff */
[----:B----4-:R-:W-:Y:S01]  /*10210*/  HMMA.16816.F32 R84, R4, R8, R84 ;  /* 0x000000080454723c */ /* 0x010fe20000001854 */
[----:B------:R-:W-:-:S02]  /*10220*/  FADD.FTZ R136, R136, R131 ;  /* 0x0000008388887221 */ /* 0x000fc40000010000 */
[----:B------:R-:W-:Y:S02]  /*10230*/  FADD.FTZ R128, R148, R128 ;  /* 0x0000008094807221 */ /* 0x000fe40000010000 */
[----:B------:R-:W-:Y:S02]  /*10240*/  FADD.FTZ R136, R155, R136 ;  /* 0x000000889b887221 */ /* 0x000fe40000010000 */
[----:B------:R-:W-:Y:S01]  /*10250*/  IMAD.IADD R2, R231, 0x1, -R229 ;  /* 0x00000001e7027824 */ /* 0x000fe200078e0ae5 */
[----:B------:R-:W-:Y:S01]  /*10260*/  HMMA.16816.F32 R88, R4, R10, R88 ;  /* 0x0000000a0458723c */ /* 0x000fe20000001858 */
[----:B------:R-:W4:Y:S02]  /*10270*/  LDSM.16.MT88.4 R8, [R188+0x4000] ;  /* 0x00400000bc08783b */ /* 0x000f240000004200 */
[----:B------:R-:W-:-:S05]  /*10280*/  IMAD.IADD R2, R2, 0x1, R3 ;  /* 0x0000000102027824 */ /* 0x000fca00078e0203 */
[C---:B-1----:R-:W-:Y:S08]  /*10290*/  HMMA.16816.F32 R112, R4.reuse, R28, R112 ;  /* 0x0000001c0470723c */ /* 0x042ff00000001870 */
[C---:B--2---:R-:W-:Y:S08]  /*102a0*/  HMMA.16816.F32 R92, R4.reuse, R16, R92 ;  /* 0x00000010045c723c */ /* 0x044ff0000000185c */
[C---:B------:R-:W-:Y:S01]  /*102b0*/  HMMA.16816.F32 R96, R4.reuse, R18, R96 ;  /* 0x000000120460723c */ /* 0x040fe20000001860 */
[----:B------:R-:W1:Y:S07]  /*102c0*/  LDSM.16.MT88.4 R16, [R188+0x1800] ;  /* 0x00180000bc10783b */ /* 0x000e6e0000004200 */
[C---:B------:R-:W-:Y:S01]  /*102d0*/  HMMA.16816.F32 R108, R4.reuse, R30, R108 ;  /* 0x0000001e046c723c */ /* 0x040fe2000000186c */
[----:B------:R-:W-:Y:S07]  /*102e0*/  LDSM.16.MT88.4 R28, [R191+0x1800] ;  /* 0x00180000bf1c783b */ /* 0x000fee0000004200 */
[C---:B------:R-:W-:Y:S08]  /*102f0*/  HMMA.16816.F32 R68, R4.reuse, R24, R68 ;  /* 0x000000180444723c */ /* 0x040ff00000001844 */
[C---:B----4-:R-:W-:Y:S08]  /*10300*/  HMMA.16816.F32 R60, R4.reuse, R8, R60 ;  /* 0x00000008043c723c */ /* 0x050ff0000000183c */
[C---:B------:R-:W-:Y:S01]  /*10310*/  HMMA.16816.F32 R64, R4.reuse, R10, R64 ;  /* 0x0000000a0440723c */ /* 0x040fe20000001840 */
[----:B------:R-:W2:Y:S07]  /*10320*/  LDSM.16.MT88.4 R8, [R191+0x4800] ;  /* 0x00480000bf08783b */ /* 0x000eae0000004200 */
[C---:B------:R-:W-:Y:S01]  /*10330*/  HMMA.16816.F32 R72, R4.reuse, R26, R72 ;  /* 0x0000001a0448723c */ /* 0x040fe20000001848 */
[----:B------:R-:W4:Y:S07]  /*10340*/  LDSM.16.MT88.4 R24, [R190+0x1800] ;  /* 0x00180000be18783b */ /* 0x000f2e0000004200 */
[C---:B------:R-:W-:Y:S08]  /*10350*/  HMMA.16816.F32 R76, R4.reuse, R20, R76 ;  /* 0x00000014044c723c */ /* 0x040ff0000000184c */
[C---:B------:R-:W-:Y:S01]  /*10360*/  HMMA.16816.F32 R80, R4.reuse, R22, R80 ;  /* 0x000000160450723c */ /* 0x040fe20000001850 */
[----:B------:R-:W1:Y:S07]  /*10370*/  LDSM.16.MT88.4 R20, [R189+0x1800] ;  /* 0x00180000bd14783b */ /* 0x000e6e0000004200 */
[C---:B------:R-:W-:Y:S08]  /*10380*/  HMMA.16816.F32 R100, R4.reuse, R36, R100 ;  /* 0x000000240464723c */ /* 0x040ff00000001864 */
[C---:B------:R-:W-:Y:S01]  /*10390*/  HMMA.16816.F32 R104, R4.reuse, R38, R104 ;  /* 0x000000260468723c */ /* 0x040fe20000001868 */
[----:B------:R-:W2:Y:S07]  /*103a0*/  LDSM.16.MT88.4 R36, [R190+0x4800] ;  /* 0x00480000be24783b */ /* 0x000eae0000004200 */
[C---:B------:R-:W-:Y:S08]  /*103b0*/  HMMA.16816.F32 R52, R4.reuse, R32, R52 ;  /* 0x000000200434723c */ /* 0x040ff00000001834 */
[----:B------:R-:W-:Y:S01]  /*103c0*/  HMMA.16816.F32 R56, R4, R34, R56 ;  /* 0x000000220438723c */ /* 0x000fe20000001838 */
[----:B------:R-:W4:Y:S06]  /*103d0*/  LDSM.16.MT88.4 R32, [R189+0x4800] ;  /* 0x00480000bd20783b */ /* 0x000f2c0000004200 */
[C---:B------:R-:W-:Y:S01]  /*103e0*/  F2FP.PACK_AB R4, R149.reuse, R148 ;  /* 0x000000949504723e */ /* 0x040fe200000000ff */
[----:B------:R-:W-:Y:S01]  /*103f0*/  FADD.FTZ R149, R149, R128 ;  /* 0x0000008095957221 */ /* 0x000fe20000010000 */
[----:B------:R-:W-:-:S02]  /*10400*/  F2FP.PACK_AB R6, R150, R151 ;  /* 0x000000979606723e */ /* 0x000fc400000000ff */
[C---:B------:R-:W-:Y:S01]  /*10410*/  F2FP.PACK_AB R5, R157.reuse, R155 ;  /* 0x0000009b9d05723e */ /* 0x040fe200000000ff */
[----:B------:R-:W-:Y:S01]  /*10420*/  FADD.FTZ R157, R157, R136 ;  /* 0x000000889d9d7221 */ /* 0x000fe20000010000 */
[----:B------:R-:W-:Y:S01]  /*10430*/  F2FP.PACK_AB R7, R166, R159 ;  /* 0x0000009fa607723e */ /* 0x000fe200000000ff */
[----:B------:R-:W-:Y:S02]  /*10440*/  FADD.FTZ R149, R151, R149 ;  /* 0x0000009597957221 */ /* 0x000fe40000010000 */
[----:B------:R-:W-:Y:S02]  /*10450*/  FADD.FTZ R157, R159, R157 ;  /* 0x0000009d9f9d7221 */ /* 0x000fe40000010000 */
[----:B------:R-:W-:Y:S02]  /*10460*/  FADD.FTZ R150, R150, R149 ;  /* 0x0000009596967221 */ /* 0x000fe40000010000 */
[----:B-1----:R-:W-:Y:S01]  /*10470*/  HMMA.16816.F32 R84, R4, R16, R84 ;  /* 0x000000100454723c */ /* 0x002fe20000001854 */
[----:B------:R-:W-:-:S02]  /*10480*/  FADD.FTZ R166, R166, R157 ;  /* 0x0000009da6a67221 */ /* 0x000fc40000010000 */
[----:B---3--:R-:W-:Y:S02]  /*10490*/  FADD.FTZ R150, R164, R150 ;  /* 0x00000096a4967221 */ /* 0x008fe40000010000 */
[----:B-----5:R-:W-:-:S03]  /*104a0*/  FADD.FTZ R166, R165, R166 ;  /* 0x000000a6a5a67221 */ /* 0x020fc60000010000 */
        /* <DEDUP_REMOVED lines=10> */
[----:B------:R-:W-:Y:S07]  /*10550*/  LDSM.16.MT88.4 R24, [R190+0x2000] ;  /* 0x00200000be18783b */ /* 0x000fee0000004200 */
[C---:B------:R-:W-:Y:S08]  /*10560*/  HMMA.16816.F32 R76, R4.reuse, R20, R76 ;  /* 0x00000014044c723c */ /* 0x040ff0000000184c */
[C---:B------:R-:W-:Y:S01]  /*10570*/  HMMA.16816.F32 R80, R4.reuse, R22, R80 ;  /* 0x000000160450723c */ /* 0x040fe20000001850 */
[----:B------:R-:W3:Y:S07]  /*10580*/  LDSM.16.MT88.4 R20, [R189+0x2000] ;  /* 0x00200000bd14783b */ /* 0x000eee0000004200 */
[C---:B------:R-:W-:Y:S08]  /*10590*/  HMMA.16816.F32 R100, R4.reuse, R36, R100 ;  /* 0x000000240464723c */ /* 0x040ff00000001864 */
[C---:B------:R-:W-:Y:S01]  /*105a0*/  HMMA.16816.F32 R104, R4.reuse, R38, R104 ;  /* 0x000000260468723c */ /* 0x040fe20000001868 */
[----:B------:R-:W-:Y:S07]  /*105b0*/  LDSM.16.MT88.4 R36, [R190+0x5000] ;  /* 0x00500000be24783b */ /* 0x000fee0000004200 */
[C---:B------:R-:W-:Y:S08]  /*105c0*/  HMMA.16816.F32 R52, R4.reuse, R32, R52 ;  /* 0x000000200434723c */ /* 0x040ff00000001834 */
[C---:B------:R-:W-:Y:S01]  /*105d0*/  HMMA.16816.F32 R56, R4.reuse, R34, R56 ;  /* 0x000000220438723c */ /* 0x040fe20000001838 */
[----:B------:R-:W-:Y:S07]  /*105e0*/  LDSM.16.MT88.4 R32, [R189+0x5000] ;  /* 0x00500000bd20783b */ /* 0x000fee0000004200 */
[C---:B-1----:R-:W-:Y:S08]  /*105f0*/  HMMA.16816.F32 R60, R4.reuse, R16, R60 ;  /* 0x00000010043c723c */ /* 0x042ff0000000183c */
[----:B------:R-:W-:Y:S01]  /*10600*/  HMMA.16816.F32 R64, R4, R18, R64 ;  /* 0x000000120440723c */ /* 0x000fe20000001840 */
[----:B------:R-:W1:Y:S06]  /*10610*/  LDSM.16.MT88.4 R16, [R191+0x5000] ;  /* 0x00500000bf10783b */ /* 0x000e6c0000004200 */
        /* <DEDUP_REMOVED lines=12> */
[----:B------:R-:W-:Y:S02]  /*106e0*/  FADD.FTZ R152, R138, R152 ;  /* 0x000000988a987221 */ /* 0x000fe40000010000 */
[----:B------:R-:W-:Y:S01]  /*106f0*/  FADD.FTZ R153, R140, R153 ;  /* 0x000000998c997221 */ /* 0x000fe20000010000 */
[----:B------:R-:W-:Y:S01]  /*10700*/  HMMA.16816.F32 R88, R4, R10, R88 ;  /* 0x0000000a0458723c */ /* 0x000fe20000001858 */
[----:B------:R-:W2:Y:S01]  /*10710*/  LDSM.16.MT88.4 R8, [R188+0x5000] ;  /* 0x00500000bc08783b */ /* 0x000ea20000004200 */
[----:B------:R-:W-:Y:S02]  /*10720*/  FADD.FTZ R152, R137, R152 ;  /* 0x0000009889987221 */ /* 0x000fe40000010000 */
[----:B------:R-:W-:-:S04]  /*10730*/  FADD.FTZ R153, R139, R153 ;  /* 0x000000998b997221 */ /* 0x000fc80000010000 */
[C---:B---3--:R-:W-:Y:S08]  /*10740*/  HMMA.16816.F32 R76, R4.reuse, R20, R76 ;  /* 0x00000014044c723c */ /* 0x048ff0000000184c */
[C---:B------:R-:W-:Y:S01]  /*10750*/  HMMA.16816.F32 R80, R4.reuse, R22, R80 ;  /* 0x000000160450723c */ /* 0x040fe20000001850 */
[----:B------:R-:W3:Y:S07]  /*10760*/  LDSM.16.MT88.4 R20, [R189+0x2800] ;  /* 0x00280000bd14783b */ /* 0x000eee0000004200 */
[C---:B-1----:R-:W-:Y:S08]  /*10770*/  HMMA.16816.F32 R92, R4.reuse, R16, R92 ;  /* 0x00000010045c723c */ /* 0x042ff0000000185c */
[C---:B------:R-:W-:Y:S01]  /*10780*/  HMMA.16816.F32 R96, R4.reuse, R18, R96 ;  /* 0x000000120460723c */ /* 0x040fe20000001860 */
[----:B------:R-:W1:Y:S07]  /*10790*/  LDSM.16.MT88.4 R16, [R188+0x2800] ;  /* 0x00280000bc10783b */ /* 0x000e6e0000004200 */
[C---:B------:R-:W-:Y:S07]  /*107a0*/  HMMA.16816.F32 R100, R4.reuse, R36, R100 ;  /* 0x000000240464723c */ /* 0x040fee0000001864 */
[----:B------:R-:W-:Y:S01]  /*107b0*/  FFMA.FTZ R36, R134, c[0x0][0x2d0], -R132 ;  /* 0x0000b40086247a23 */ /* 0x000fe20000010884 */
[C---:B--2---:R-:W-:Y:S05]  /*107c0*/  HMMA.16816.F32 R60, R4.reuse, R8, R60 ;  /* 0x00000008043c723c */ /* 0x044fea000000183c */
[----:B------:R-:W2:Y:S03]  /*107d0*/  MUFU.EX2 R36, R36 ;  /* 0x0000002400247308 */ /* 0x000ea60000000800 */
[C---:B------:R-:W-:Y:S01]  /*107e0*/  HMMA.16816.F32 R64, R4.reuse, R10, R64 ;  /* 0x0000000a0440723c */ /* 0x040fe20000001840 */
[----:B------:R-:W4:Y:S07]  /*107f0*/  LDSM.16.MT88.4 R8, [R191+0x5800] ;  /* 0x00580000bf08783b */ /* 0x000f2e0000004200 */
[----:B------:R-:W-:Y:S01]  /*10800*/  HMMA.16816.F32 R112, R4, R28, R112 ;  /* 0x0000001c0470723c */ /* 0x000fe20000001870 */
[----:B--2---:R-:W-:-:S07]  /*10810*/  FADD.FTZ R152, R36, R152 ;  /* 0x0000009824987221 */ /* 0x004fce0000010000 */
[C---:B------:R-:W-:Y:S01]  /*10820*/  HMMA.16816.F32 R108, R4.reuse, R30, R108 ;  /* 0x0000001e046c723c */ /* 0x040fe2000000186c */
[----:B------:R-:W2:Y:S07]  /*10830*/  LDSM.16.MT88.4 R28, [R191+0x2800] ;  /* 0x00280000bf1c783b */ /* 0x000eae0000004200 */
[C---:B------:R-:W-:Y:S08]  /*10840*/  HMMA.16816.F32 R68, R4.reuse, R24, R68 ;  /* 0x000000180444723c */ /* 0x040ff00000001844 */
[C---:B------:R-:W-:Y:S01]  /*10850*/  HMMA.16816.F32 R72, R4.reuse, R26, R72 ;  /* 0x0000001a0448723c */ /* 0x040fe20000001848 */
[----:B------:R-:W5:Y:S07]  /*10860*/  LDSM.16.MT88.4 R24, [R190+0x2800] ;  /* 0x00280000be18783b */ /* 0x000f6e0000004200 */
[C---:B------:R-:W-:Y:S08]  /*10870*/  HMMA.16816.F32 R104, R4.reuse, R38, R104 ;  /* 0x000000260468723c */ /* 0x040ff00000001868 */
[C---:B------:R-:W-:Y:S08]  /*10880*/  HMMA.16816.F32 R52, R4.reuse, R32, R52 ;  /* 0x000000200434723c */ /* 0x040ff00000001834 */
[----:B------:R-:W-:Y:S07]  /*10890*/  HMMA.16816.F32 R56, R4, R34, R56 ;  /* 0x000000220438723c */ /* 0x000fee0000001838 */
[----:B------:R-:W-:-:S02]  /*108a0*/  F2FP.PACK_AB R4, R140, R141 ;  /* 0x0000008d8c04723e */ /* 0x000fc400000000ff */
[C---:B------:R-:W-:Y:S01]  /*108b0*/  F2FP.PACK_AB R6, R243.reuse, R139 ;  /* 0x0000008bf306723e */ /* 0x040fe200000000ff */
[----:B------:R-:W-:Y:S01]  /*108c0*/  FADD.FTZ R243, R243, R153 ;  /* 0x00000099f3f37221 */ /* 0x000fe20000010000 */
[----:B------:R-:W-:Y:S02]  /*108d0*/  F2FP.PACK_AB R5, R137, R138 ;  /* 0x0000008a8905723e */ /* 0x000fe400000000ff */
[C---:B------:R-:W-:Y:S01]  /*108e0*/  F2FP.PACK_AB R7, R242.reuse, R36 ;  /* 0x00000024f207723e */ /* 0x040fe200000000ff */
[----:B------:R-:W-:-:S06]  /*108f0*/  FADD.FTZ R242, R242, R152 ;  /* 0x00000098f2f27221 */ /* 0x000fcc0000010000 */
[C---:B---3--:R-:W-:Y:S08]  /*10900*/  HMMA.16816.F32 R76, R4.reuse, R20, R76 ;  /* 0x00000014044c723c */ /* 0x048ff0000000184c */
[C---:B------:R-:W-:Y:S01]  /*10910*/  HMMA.16816.F32 R80, R4.reuse, R22, R80 ;  /* 0x000000160450723c */ /* 0x040fe20000001850 */
[----:B------:R-:W3:Y:S07]  /*10920*/  LDSM.16.MT88.4 R20, [R190+0x5800] ;  /* 0x00580000be14783b */ /* 0x000eee0000004200 */
[C---:B-1----:R-:W-:Y:S08]  /*10930*/  HMMA.16816.F32 R84, R4.reuse, R16, R84 ;  /* 0x000000100454723c */ /* 0x042ff00000001854 */
[C---:B------:R-:W-:Y:S01]  /*10940*/  HMMA.16816.F32 R88, R4.reuse, R18, R88 ;  /* 0x000000120458723c */ /* 0x040fe20000001858 */
[----:B------:R-:W1:Y:S07]  /*10950*/  LDSM.16.MT88.4 R16, [R189+0x5800] ;  /* 0x00580000bd10783b */ /* 0x000e6e0000004200 */
[C---:B----4-:R-:W-:Y:S08]  /*10960*/  HMMA.16816.F32 R92, R4.reuse, R8, R92 ;  /* 0x00000008045c723c */ /* 0x050ff0000000185c */
[C---:B------:R-:W-:Y:S01]  /*10970*/  HMMA.16816.F32 R96, R4.reuse, R10, R96 ;  /* 0x0000000a0460723c */ /* 0x040fe20000001860 */
[----:B------:R-:W4:Y:S07]  /*10980*/  LDSM.16.MT88.4 R8, [R188+0x5800] ;  /* 0x00580000bc08783b */ /* 0x000f2e0000004200 */
[C---:B--2---:R-:W-:Y:S08]  /*10990*/  HMMA.16816.F32 R112, R4.reuse, R28, R112 ;  /* 0x0000001c0470723c */ /* 0x044ff00000001870 */
[C---:B------:R-:W-:Y:S08]  /*109a0*/  HMMA.16816.F32 R108, R4.reuse, R30, R108 ;  /* 0x0000001e046c723c */ /* 0x040ff0000000186c */
[C---:B-----5:R-:W-:Y:S08]  /*109b0*/  HMMA.16816.F32 R68, R4.reuse, R24, R68 ;  /* 0x000000180444723c */ /* 0x060ff00000001844 */
[C---:B------:R-:W-:Y:S08]  /*109c0*/  HMMA.16816.F32 R72, R4.reuse, R26, R72 ;  /* 0x0000001a0448723c */ /* 0x040ff00000001848 */
[C---:B---3--:R-:W-:Y:S08]  /*109d0*/  HMMA.16816.F32 R100, R4.reuse, R20, R100 ;  /* 0x000000140464723c */ /* 0x048ff00000001864 */
[C---:B------:R-:W-:Y:S08]  /*109e0*/  HMMA.16816.F32 R104, R4.reuse, R22, R104 ;  /* 0x000000160468723c */ /* 0x040ff00000001868 */
[C---:B-1----:R-:W-:Y:S08]  /*109f0*/  HMMA.16816.F32 R52, R4.reuse, R16, R52 ;  /* 0x000000100434723c */ /* 0x042ff00000001834 */
[C---:B------:R-:W-:Y:S08]  /*10a00*/  HMMA.16816.F32 R56, R4.reuse, R18, R56 ;  /* 0x000000120438723c */ /* 0x040ff00000001838 */
[C---:B----4-:R-:W-:Y:S08]  /*10a10*/  HMMA.16816.F32 R60, R4.reuse, R8, R60 ;  /* 0x00000008043c723c */ /* 0x050ff0000000183c */
[----:B------:R-:W-:Y:S07]  /*10a20*/  HMMA.16816.F32 R64, R4, R10, R64 ;  /* 0x0000000a0440723c */ /* 0x000fee0000001840 */
        /* <DEDUP_REMOVED lines=13> */
.L_x_2139:
[----:B------:R-:W-:-:S13]  /*10b00*/  ISETP.NE.AND P0, PT, R3, 0x1, PT ;  /* 0x000000010300780c */ /* 0x000fda0003f05270 */
[----:B------:R-:W-:-:S05]  /*10b10*/  @P0 IMAD.HI.U32 R2, R5, c[0x0][0x330], RZ ;  /* 0x0000cc0005020a27 */ /* 0x000fca00078e00ff */
[----:B------:R-:W-:Y:S02]  /*10b20*/  @P0 SHF.R.U32.HI R5, RZ, c[0x0][0x334], R2 ;  /* 0x0000cd00ff050a19 */ /* 0x000fe40000011602 */
.L_x_2140:
[----:B------:R-:W-:Y:S05]  /*10b30*/  BSYNC B0 ;  /* 0x0000000000007941 */ /* 0x000fea0003800000 */
.L_x_2138:
[----:B------:R-:W-:-:S05]  /*10b40*/  IMAD R3, R5, R3, c[0x0][0x32c] ;  /* 0x0000cb0005037624 */ /* 0x000fca00078e0203 */
[----:B------:R-:W-:-:S05]  /*10b50*/  IMNMX R4, R4, R3, PT ;  /* 0x0000000304047217 */ /* 0x000fca0003800200 */
.L_x_2137:
        /* <DEDUP_REMOVED lines=9> */
.L_x_2150:
[----:B------:R-:W-:Y:S04]  /*10bf0*/  DEPBAR.LE SB0, 0x0 ;  /* 0x000080000000791a */ /* 0x000fe80000000000 */
[----:B------:R-:W-:Y:S01]  /*10c00*/  WARPSYNC 0xffffffff ;  /* 0xffffffff00007948 */ /* 0x000fe20003800000 */
[----:B------:R-:W-:Y:S01]  /*10c10*/  BAR.SYNC.DEFER_BLOCKING 0x0 ;  /* 0x0000000000007b1d */ /* 0x000fe20000010000 */
[----:B------:R-:W-:Y:S02]  /*10c20*/  ISETP.GT.AND P0, PT, R237, R245, PT ;  /* 0x000000f5ed00720c */ /* 0x000fe40003f04270 */
[----:B------:R-:W-:Y:S02]  /*10c30*/  LOP3.LUT P5, RZ, R230, 0x20000, RZ, 0xc0, !PT ;  /* 0x00020000e6ff7812 */ /* 0x000fe400078ac0ff */
[----:B------:R-:W-:Y:S09]  /*10c40*/  ISETP.NE.AND P6, PT, R228, 0x1, PT ;  /* 0x00000001e400780c */ /* 0x000ff20003fc5270 */
[C---:B------:R-:W-:Y:S01]  /*10c50*/  @!P0 IMAD.WIDE.U32 R142, R245.reuse, c[0x0][0x208], RZ ;  /* 0x00008200f58e8a25 */ /* 0x040fe200078e00ff */
[----:B------:R-:W-:Y:S03]  /*10c60*/  @!P0 SHF.R.S32.HI R0, RZ, 0x1f, R245 ;  /* 0x0000001fff008819 */ /* 0x000fe600000114f5 */
[----:B------:R-:W-:Y:S02]  /*10c70*/  @!P0 IMAD.MOV.U32 R119, RZ, RZ, c[0x0][0x208] ;  /* 0x00008200ff778624 */ /* 0x000fe400078e00ff */
[----:B------:R-:W-:Y:S02]  /*10c80*/  @!P0 IMAD R0, R0, c[0x0][0x208], RZ ;  /* 0x0000820000008a24 */ /* 0x000fe400078e02ff */
[----:B------:R-:W-:Y:S01]  /*10c90*/  @!P0 IMAD.MOV.U32 R118, RZ, RZ, 0x5 ;  /* 0x00000005ff768424 */ /* 0x000fe200078e00ff */
[----:B------:R-:W1:Y:S01]  /*10ca0*/  LDSM.16.M88.4 R8, [R192] ;  /* 0x00000000c008783b */ /* 0x000e620000000200 */
[----:B------:R-:W-:Y:S01]  /*10cb0*/  @!P0 IMAD R0, R245, c[0x0][0x20c], R0 ;  /* 0x00008300f5008a24 */ /* 0x000fe200078e0200 */
[----:B------:R-:W-:Y:S02]  /*10cc0*/  ULDC UR4, c[0x0][0x324] ;  /* 0x0000c90000047ab9 */ /* 0x000fe40000000800 */
[----:B------:R-:W-:Y:S01]  /*10cd0*/  @!P0 SHF.L.U64.HI R141, R119, R118, c[0x0][0x20c] ;  /* 0x00008300778d8619 */ /* 0x000fe20000010276 */
[----:B------:R-:W-:Y:S01]  /*10ce0*/  @!P0 IMAD.MOV.U32 R148, RZ, RZ, R238 ;  /* 0x000000ffff948224 */ /* 0x000fe200078e00ee */
[----:B------:R-:W-:Y:S01]  /*10cf0*/  ULOP3.LUT UR4, URZ, UR4, URZ, 0x33, !UPT ;  /* 0x000000043f047292 */ /* 0x000fe2000f8e333f */
[----:B------:R-:W2:Y:S01]  /*10d00*/  LDSM.16.M88.4 R16, [R192+0x800] ;  /* 0x00080000c010783b */ /* 0x000ea20000000200 */
[----:B------:R-:W-:Y:S02]  /*10d10*/  @!P0 IMAD.MOV.U32 R149, RZ, RZ, R235 ;  /* 0x000000ffff958224 */ /* 0x000fe400078e00eb */
[----:B------:R-:W-:Y:S02]  /*10d20*/  @!P0 IMAD.IADD R0, R143, 0x1, R0 ;  /* 0x000000018f008824 */ /* 0x000fe400078e0200 */
[----:B------:R-:W-:Y:S01]  /*10d30*/  @!P0 IMAD.WIDE.U32 R148, R142, 0x60, R148 ;  /* 0x000000608e948825 */ /* 0x000fe200078e0094 */
[----:B------:R-:W3:Y:S03]  /*10d40*/  LDSM.16.M88.4 R24, [R192+0x1000] ;  /* 0x00100000c018783b */ /* 0x000ee60000000200 */
[----:B------:R-:W-:Y:S01]  /*10d50*/  @!P0 IMAD.SHL.U32 R140, R119, 0x20, RZ ;  /* 0x00000020778c8824 */ /* 0x000fe200078e00ff */
[----:B------:R-:W-:Y:S01]  /*10d60*/  @!P0 LEA R118, P2, R148, c[0x0][0x1f8], 0x1 ;  /* 0x00007e0094768a11 */ /* 0x000fe200078408ff */
[----:B------:R-:W-:Y:S01]  /*10d70*/  @!P0 IMAD R0, R0, 0x60, RZ ;  /* 0x0000006000008824 */ /* 0x000fe200078e02ff */
[----:B------:R-:W4:Y:S01]  /*10d80*/  LDSM.16.M88.4 R32, [R192+0x1800] ;  /* 0x00180000c020783b */ /* 0x000f220000000200 */
[----:B------:R-:W-:Y:S01]  /*10d90*/  @!P0 IMAD.WIDE.U32 R150, R142, 0x60, R140 ;  /* 0x000000608e968825 */ /* 0x000fe200078e008c */
[----:B------:R-:W-:Y:S03]  /*10da0*/  @!P0 IADD3 R152, P1, R140, R140, RZ ;  /* 0x0000008c8c988210 */ /* 0x000fe60007f3e0ff */
[----:B------:R-:W-:Y:S01]  /*10db0*/  @!P0 IMAD.IADD R119, R149, 0x1, R0 ;  /* 0x0000000195778824 */ /* 0x000fe200078e0200 */
[----:B------:R-:W5:Y:S01]  /*10dc0*/  LDSM.16.M88.4 R40, [R192+0x2000] ;  /* 0x00200000c028783b */ /* 0x000f620000000200 */
[----:B------:R-:W-:Y:S01]  /*10dd0*/  @!P0 IMAD.X R153, R141, 0x1, R141, P1 ;  /* 0x000000018d998824 */ /* 0x000fe200008e068d */
[-C--:B------:R-:W-:Y:S02]  /*10de0*/  @!P0 IADD3 R143, P3, R238, R150.reuse, RZ ;  /* 0x00000096ee8f8210 */ /* 0x080fe40007f7e0ff */
[----:B------:R-:W-:Y:S01]  /*10df0*/  @!P0 LEA.HI.X R119, R148, c[0x0][0x1fc], R119, 0x1, P2 ;  /* 0x00007f0094778a11 */ /* 0x000fe200010f0c77 */
[----:B------:R-:W-:Y:S01]  /*10e00*/  @!P0 IMAD.WIDE.U32 R152, R142, 0x60, R152 ;  /* 0x000000608e988825 */ /* 0x000fe200078e0098 */
[----:B------:R-:W3:Y:S01]  /*10e10*/  LDSM.16.M88.4 R48, [R192+0x2800] ;  /* 0x00280000c030783b */ /* 0x000ee20000000200 */
[----:B------:R-:W-:Y:S02]  /*10e20*/  @!P0 IADD3 R148, P2, P1, R238, R150, R140 ;  /* 0x00000096ee948210 */ /* 0x000fe4000795e08c */
[----:B------:R-:W-:Y:S01]  /*10e30*/  @!P0 LEA R154, P4, R143, c[0x0][0x1f8], 0x1 ;  /* 0x00007e008f9a8a11 */ /* 0x000fe200078808ff */
[----:B------:R-:W-:Y:S02]  /*10e40*/  @!P0 IMAD.IADD R140, R0, 0x1, R151 ;  /* 0x00000001008c8824 */ /* 0x000fe400078e0297 */
[----:B------:R-:W4:Y:S03]  /*10e50*/  LDSM.16.M88.4 R128, [R207] ;  /* 0x00000000cf80783b */ /* 0x000f260000000200 */
[----:B------:R-:W-:Y:S01]  /*10e60*/  @!P0 IADD3.X R151, R235, R140, R141, P2, P1 ;  /* 0x0000008ceb978210 */ /* 0x000fe200017e248d */
[C---:B-1----:R-:W-:Y:S02]  /*10e70*/  HMMA.16816.F32 R4, R120.reuse, R8, RZ ;  /* 0x000000087804723c */ /* 0x042fe400000018ff */
[----:B------:R-:W1:Y:S01]  /*10e80*/  LDSM.16.M88.4 R132, [R194] ;  /* 0x00000000c284783b */ /* 0x000e620000000200 */
[----:B------:R-:W-:Y:S01]  /*10e90*/  @!P0 IMAD.X R140, R140, 0x1, R235, P3 ;  /* 0x000000018c8c8824 */ /* 0x000fe200018e06eb */
[----:B------:R-:W-:Y:S02]  /*10ea0*/  @!P0 LEA R150, P3, R148, c[0x0][0x1f8], 0x1 ;  /* 0x00007e0094968a11 */ /* 0x000fe400078608ff */
[----:B------:R-:W-:Y:S02]  /*10eb0*/  @!P0 IADD3 R149, P2, R238, R152, RZ ;  /* 0x00000098ee958210 */ /* 0x000fe40007f5e0ff */
[C---:B------:R-:W-:Y:S01]  /*10ec0*/  HMMA.16816.F32 R8, R120.reuse, R10, RZ ;  /* 0x0000000a7808723c */ /* 0x040fe200000018ff */
[----:B------:R-:W1:Y:S01]  /*10ed0*/  LDSM.16.M88.4 R136, [R195] ;  /* 0x00000000c388783b */ /* 0x000e620000000200 */
[----:B------:R-:W-:Y:S02]  /*10ee0*/  @!P0 ISETP.GE.AND P1, PT, R116, c[0x0][0x1d4], PT ;  /* 0x0000750074008a0c */ /* 0x000fe40003f26270 */
[----:B------:R-:W-:Y:S02]  /*10ef0*/  @!P0 LEA.HI.X R155, R143, c[0x0][0x1fc], R140, 0x1, P4 ;  /* 0x00007f008f9b8a11 */ /* 0x000fe400020f0c8c */
[----:B------:R-:W-:Y:S01]  /*10f00*/  @!P0 LEA.HI.X R151, R148, c[0x0][0x1fc], R151, 0x1, P3 ;  /* 0x00007f0094978a11 */ /* 0x000fe200018f0c97 */
[----:B------:R-:W-:Y:S01]  /*10f10*/  LDSM.16.M88.4 R140, [R198] ;  /* 0x00000000c68c783b */ /* 0x000fe20000000200 */
[C---:B--2---:R-:W-:Y:S01]  /*10f20*/  HMMA.16816.F32 R12, R120.reuse, R16, RZ ;  /* 0x00000010780c723c */ /* 0x044fe200000018ff */
[----:B------:R-:W-:Y:S03]  /*10f30*/  @!P0 IADD3.X R0, R235, R0, R153, P2, !PT ;  /* 0x00000000eb008210 */ /* 0x000fe600017fe499 */
[C---:B------:R-:W-:Y:S04]  /*10f40*/  @!P0 LEA R152, P2, R149.reuse, c[0x0][0x1f8], 0x1 ;  /* 0x00007e0095988a11 */ /* 0x040fe800078408ff */
[C---:B------:R-:W-:Y:S01]  /*10f50*/  HMMA.16816.F32 R16, R120.reuse, R18, RZ ;  /* 0x000000127810723c */ /* 0x040fe200000018ff */
[----:B------:R-:W-:Y:S07]  /*10f60*/  @!P0 LEA.HI.X R153, R149, c[0x0][0x1fc], R0, 0x1, P2 ;  /* 0x00007f0095998a11 */ /* 0x000fee00010f0c00 */
[C---:B---3--:R-:W-:Y:S08]  /*10f70*/  HMMA.16816.F32 R20, R120.reuse, R24, RZ ;  /* 0x000000187814723c */ /* 0x048ff000000018ff */
[C---:B------:R-:W-:Y:S08]  /*10f80*/  HMMA.16816.F32 R24, R120.reuse, R26, RZ ;  /* 0x0000001a7818723c */ /* 0x040ff000000018ff */
[C---:B----4-:R-:W-:Y:S08]  /*10f90*/  HMMA.16816.F32 R28, R120.reuse, R32, RZ ;  /* 0x00000020781c723c */ /* 0x050ff000000018ff */
[C---:B------:R-:W-:Y:S08]  /*10fa0*/  HMMA.16816.F32 R32, R120.reuse, R34, RZ ;  /* 0x000000227820723c */ /* 0x040ff000000018ff */
[C---:B-----5:R-:W-:Y:S08]  /*10fb0*/  HMMA.16816.F32 R36, R120.reuse, R40, RZ ;  /* 0x000000287824723c */ /* 0x060ff000000018ff */
[C---:B------:R-:W-:Y:S08]  /*10fc0*/  HMMA.16816.F32 R40, R120.reuse, R42, RZ ;  /* 0x0000002a7828723c */ /* 0x040ff000000018ff */
[C---:B------:R-:W-:Y:S08]  /*10fd0*/  HMMA.16816.F32 R44, R120.reuse, R48, RZ ;  /* 0x00000030782c723c */ /* 0x040ff000000018ff */
[----:B------:R-:W-:Y:S08]  /*10fe0*/  HMMA.16816.F32 R48, R120, R50, RZ ;  /* 0x000000327830723c */ /* 0x000ff000000018ff */
[C---:B------:R-:W-:Y:S08]  /*10ff0*/  HMMA.16816.F32 R4, R124.reuse, R128, R4 ;  /* 0x000000807c04723c */ /* 0x040ff00000001804 */
[C---:B------:R-:W-:Y:S01]  /*11000*/  HMMA.16816.F32 R8, R124.reuse, R130, R8 ;  /* 0x000000827c08723c */ /* 0x040fe20000001808 */
[----:B------:R-:W2:Y:S07]  /*11010*/  LDSM.16.M88.4 R128, [R196] ;  /* 0x00000000c480783b */ /* 0x000eae0000000200 */
[C---:B-1----:R-:W-:Y:S08]  /*11020*/  HMMA.16816.F32 R12, R124.reuse, R132, R12 ;  /* 0x000000847c0c723c */ /* 0x042ff0000000180c */
[C---:B------:R-:W-:Y:S01]  /*11030*/  HMMA.16816.F32 R16, R124.reuse, R134, R16 ;  /* 0x000000867c10723c */ /* 0x040fe20000001810 */
[----:B------:R-:W1:Y:S06]  /*11040*/  LDSM.16.M88.4 R132, [R197] ;  /* 0x00000000c584783b */ /* 0x000e6c0000000200 */
[----:B------:R-:W-:Y:S01]  /*11050*/  @!PT LDS RZ, [RZ] ;  /* 0x00000000fffff984 */ /* 0x000fe20000000800 */
[----:B------:R-:W-:Y:S01]  /*11060*/  @!PT LDS RZ, [RZ] ;  /* 0x00000000fffff984 */ /* 0x000fe20000000800 */
[----:B------:R-:W-:Y:S01]  /*11070*/  @!PT LDS RZ, [RZ] ;  /* 0x00000000fffff984 */ /* 0x000fe20000000800 */
[----:B------:R3:W-:Y:S01]  /*11080*/  @!P0 LDGSTS.E.BYPASS.LTC128B.128 [R234+0x100], [R118.64], !P1 ;  /* 0x0010000076ea8fae */ /* 0x0007e2000c901d48 */
[C---:B------:R-:W-:Y:S05]  /*11090*/  HMMA.16816.F32 R20, R124.reuse, R136, R20 ;  /* 0x000000887c14723c */ /* 0x040fea0000001814 */
[----:B------:R3:W-:Y:S03]  /*110a0*/  @!P0 LDGSTS.E.BYPASS.LTC128B.128 [R234+0x3100], [R118.64+0x80], !P5 ;  /* 0x0310008076ea8fae */ /* 0x0007e6000e901d48 */
[C---:B------:R-:W-:Y:S03]  /*110b0*/  HMMA.16816.F32 R24, R124.reuse, R138, R24 ;  /* 0x0000008a7c18723c */ /* 0x040fe60000001818 */
[----:B------:R4:W-:Y:S05]  /*110c0*/  @!P0 LDGSTS.E.BYPASS.LTC128B.128 [R234+0x1100], [R154.64], !P1 ;  /* 0x011000009aea8fae */ /* 0x0009ea000c901d48 */
[C---:B--2---:R-:W-:Y:S01]  /*110d0*/  HMMA.16816.F32 R28, R124.reuse, R128, R28 ;  /* 0x000000807c1c723c */ /* 0x044fe2000000181c */
[----:B------:R4:W-:Y:S06]  /*110e0*/  @!P0 LDGSTS.E.BYPASS.LTC128B.128 [R234+0x4100], [R154.64+0x80], !P5 ;  /* 0x041000809aea8fae */ /* 0x0009ec000e901d48 */
[----:B------:R2:W-:Y:S01]  /*110f0*/  @!P0 LDGSTS.E.BYPASS.LTC128B.128 [R234+0x2100], [R150.64], !P1 ;  /* 0x0210000096ea8fae */ /* 0x0005e2000c901d48 */
[C---:B------:R-:W-:Y:S05]  /*11100*/  HMMA.16816.F32 R32, R124.reuse, R130, R32 ;  /* 0x000000827c20723c */ /* 0x040fea0000001820 */
[----:B------:R4:W-:Y:S01]  /*11110*/  @!P0 LDGSTS.E.BYPASS.LTC128B.128 [R234+0x5100], [R152.64+0x80], !P5 ;  /* 0x0510008098ea8fae */ /* 0x0009e2000e901d48 */
[C---:B------:R-:W-:Y:S02]  /*11120*/  ISETP.GT.AND P0, PT, R245.reuse, R237, PT ;  /* 0x000000edf500720c */ /* 0x040fe40003f04270 */
[C---:B-1----:R-:W-:Y:S03]  /*11130*/  HMMA.16816.F32 R36, R124.reuse, R132, R36 ;  /* 0x000000847c24723c */ /* 0x042fe60000001824 */
[----:B------:R-:W1:Y:S05]  /*11140*/  LDSM.16.M88.4 R136, [R206] ;  /* 0x00000000ce88783b */ /* 0x000e6a0000000200 */
[C---:B------:R-:W-:Y:S01]  /*11150*/  HMMA.16816.F32 R40, R124.reuse, R134, R40 ;  /* 0x000000867c28723c */ /* 0x040fe20000001828 */
[----:B------:R-:W0:Y:S03]  /*11160*/  LDGDEPBAR ;  /* 0x00000000000079af */ /* 0x000e260000000000 */
[----:B---3--:R-:W-:Y:S01]  /*11170*/  @P0 IMAD.MOV.U32 R119, RZ, RZ, 0x5 ;  /* 0x00000005ff770424 */ /* 0x008fe200078e00ff */
[----:B------:R-:W-:Y:S02]  /*11180*/  @P0 IADD3 R0, R245, -0x1, RZ ;  /* 0xfffffffff5000810 */ /* 0x000fe40007ffe0ff */
[----:B------:R-:W-:Y:S01]  /*11190*/  LDSM.16.M88.4 R128, [R206+0x1800] ;  /* 0x00180000ce80783b */ /* 0x000fe20000000200 */
[C---:B------:R-:W-:Y:S05]  /*111a0*/  HMMA.16816.F32 R44, R124.reuse, R140, R44 ;  /* 0x0000008c7c2c723c */ /* 0x040fea000000182c */
[----:B--2---:R-:W2:Y:S03]  /*111b0*/  LDSM.16.M88.4 R148, [R206+0x800] ;  /* 0x00080000ce94783b */ /* 0x004ea60000000200 */
[----:B------:R-:W-:Y:S03]  /*111c0*/  HMMA.16816.F32 R48, R124, R142, R48 ;  /* 0x0000008e7c30723c */ /* 0x000fe60000001830 */
[----:B----4-:R-:W3:Y:S06]  /*111d0*/  LDSM.16.M88.4 R152, [R206+0x1000] ;  /* 0x00100000ce98783b */ /* 0x010eec0000000200 */
[----:B------:R-:W4:Y:S06]  /*111e0*/  LDSM.16.M88.4 R132, [R206+0x2000] ;  /* 0x00200000ce84783b */ /* 0x000f2c0000000200 */
[----:B------:R-:W5:Y:S01]  /*111f0*/  LDSM.16.M88.4 R156, [R206+0x2800] ;  /* 0x00280000ce9c783b */ /* 0x000f620000000200 */
[C---:B-1----:R-:W-:Y:S05]  /*11200*/  HMMA.16816.F32 R4, R144.reuse, R136, R4 ;  /* 0x000000889004723c */ /* 0x042fea0000001804 */
[----:B------:R-:W1:Y:S03]  /*11210*/  LDSM.16.M88.4 R164, [R204+-0x3000] ;  /* 0xffd00000cca4783b */ /* 0x000e660000000200 */
[C---:B------:R-:W-:Y:S03]  /*11220*/  HMMA.16816.F32 R8, R144.reuse, R138, R8 ;  /* 0x0000008a9008723c */ /* 0x040fe60000001808 */
[----:B------:R-:W1:Y:S06]  /*11230*/  LDSM.16.M88.4 R140, [R204+-0x2800] ;  /* 0xffd80000cc8c783b */ /* 0x000e6c0000000200 */
[----:B------:R-:W1:Y:S01]  /*11240*/  LDSM.16.M88.4 R136, [R204+-0x2000] ;  /* 0xffe00000cc88783b */ /* 0x000e620000000200 */
[C---:B--2---:R-:W-:Y:S05]  /*11250*/  HMMA.16816.F32 R12, R144.reuse, R148, R12 ;  /* 0x00000094900c723c */ /* 0x044fea000000180c */
[----:B------:R-:W-:Y:S03]  /*11260*/  LDSM.16.M88.4 R176, [R200] ;  /* 0x00000000c8b0783b */ /* 0x000fe60000000200 */
[C---:B------:R-:W-:Y:S03]  /*11270*/  HMMA.16816.F32 R16, R144.reuse, R150, R16 ;  /* 0x000000969010723c */ /* 0x040fe60000001810 */
[----:B------:R-:W2:Y:S05]  /*11280*/  LDSM.16.M88.4 R148, [R204+-0x1800] ;  /* 0xffe80000cc94783b */ /* 0x000eaa0000000200 */
[C---:B---3--:R-:W-:Y:S08]  /*11290*/  HMMA.16816.F32 R20, R144.reuse, R152, R20 ;  /* 0x000000989014723c */ /* 0x048ff00000001814 */
[C---:B------:R-:W-:Y:S01]  /*112a0*/  HMMA.16816.F32 R24, R144.reuse, R154, R24 ;  /* 0x0000009a9018723c */ /* 0x040fe20000001818 */
[----:B------:R-:W3:Y:S07]  /*112b0*/  LDSM.16.M88.4 R152, [R204+-0x1000] ;  /* 0xfff00000cc98783b */ /* 0x000eee0000000200 */
[C---:B------:R-:W-:Y:S08]  /*112c0*/  HMMA.16816.F32 R28, R144.reuse, R128, R28 ;  /* 0x00000080901c723c */ /* 0x040ff0000000181c */
[C---:B------:R-:W-:Y:S01]  /*112d0*/  HMMA.16816.F32 R32, R144.reuse, R130, R32 ;  /* 0x000000829020723c */ /* 0x040fe20000001820 */
[----:B------:R-:W2:Y:S07]  /*112e0*/  LDSM.16.M88.4 R128, [R204+-0x800] ;  /* 0xfff80000cc80783b */ /* 0x000eae0000000200 */
[C---:B----4-:R-:W-:Y:S08]  /*112f0*/  HMMA.16816.F32 R36, R144.reuse, R132, R36 ;  /* 0x000000849024723c */ /* 0x050ff00000001824 */
[C---:B------:R-:W-:Y:S01]  /*11300*/  HMMA.16816.F32 R40, R144.reuse, R134, R40 ;  /* 0x000000869028723c */ /* 0x040fe20000001828 */
[----:B------:R-:W4:Y:S07]  /*11310*/  LDSM.16.M88.4 R132, [R192+0x3000] ;  /* 0x00300000c084783b */ /* 0x000f2e0000000200 */
        /* <DEDUP_REMOVED lines=20> */
[----:B------:R-:W5:Y:S07]  /*11460*/  LDSM.16.M88.4 R128, [R199] ;  /* 0x00000000c780783b */ /* 0x000f6e0000000200 */
[C---:B----4-:R-:W-:Y:S08]  /*11470*/  HMMA.16816.F32 R4, R168.reuse, R132, R4 ;  /* 0x00000084a804723c */ /* 0x050ff00000001804 */
[C---:B------:R-:W-:Y:S01]  /*11480*/  HMMA.16816.F32 R8, R168.reuse, R134, R8 ;  /* 0x00000086a808723c */ /* 0x040fe20000001808 */
[----:B------:R-:W4:Y:S07]  /*11490*/  LDSM.16.M88.4 R132, [R201] ;  /* 0x00000000c984783b */ /* 0x000f2e0000000200 */
        /* <DEDUP_REMOVED lines=17> */
[----:B------:R-:W-:Y:S07]  /*115b0*/  LDSM.16.M88.4 R152, [R206+0x4000] ;  /* 0x00400000ce98783b */ /* 0x000fee0000000200 */
[C---:B-----5:R-:W-:Y:S08]  /*115c0*/  HMMA.16816.F32 R12, R172.reuse, R128, R12 ;  /* 0x00000080ac0c723c */ /* 0x060ff0000000180c */
[C---:B------:R-:W-:Y:S01]  /*115d0*/  HMMA.16816.F32 R16, R172.reuse, R130, R16 ;  /* 0x00000082ac10723c */ /* 0x040fe20000001810 */
[----:B------:R-:W2:Y:S07]  /*115e0*/  LDSM.16.M88.4 R128, [R206+0x3000] ;  /* 0x00300000ce80783b */ /* 0x000eae0000000200 */
[C---:B------:R-:W-:Y:S08]  /*115f0*/  HMMA.16816.F32 R20, R172.reuse, R176, R20 ;  /* 0x000000b0ac14723c */ /* 0x040ff00000001814 */
[C---:B------:R-:W-:Y:S01]  /*11600*/  HMMA.16816.F32 R24, R172.reuse, R178, R24 ;  /* 0x000000b2ac18723c */ /* 0x040fe20000001818 */
[----:B------:R-:W-:Y:S07]  /*11610*/  LDSM.16.M88.4 R176, [R204+0x800] ;  /* 0x00080000ccb0783b */ /* 0x000fee0000000200 */
[C---:B----4-:R-:W-:Y:S08]  /*11620*/  HMMA.16816.F32 R28, R172.reuse, R132, R28 ;  /* 0x00000084ac1c723c */ /* 0x050ff0000000181c */
[C---:B------:R-:W-:Y:S01]  /*11630*/  HMMA.16816.F32 R32, R172.reuse, R134, R32 ;  /* 0x00000086ac20723c */ /* 0x040fe20000001820 */
[----:B------:R-:W3:Y:S07]  /*11640*/  LDSM.16.M88.4 R132, [R206+0x5800] ;  /* 0x00580000ce84783b */ /* 0x000eee0000000200 */
[C---:B-1----:R-:W-:Y:S08]  /*11650*/  HMMA.16816.F32 R36, R172.reuse, R136, R36 ;  /* 0x00000088ac24723c */ /* 0x042ff00000001824 */
[C---:B------:R-:W-:Y:S01]  /*11660*/  HMMA.16816.F32 R40, R172.reuse, R138, R40 ;  /* 0x0000008aac28723c */ /* 0x040fe20000001828 */
[----:B------:R-:W1:Y:S07]  /*11670*/  LDSM.16.M88.4 R136, [R204] ;  /* 0x00000000cc88783b */ /* 0x000e6e0000000200 */
[C---:B------:R-:W-:Y:S07]  /*11680*/  HMMA.16816.F32 R44, R172.reuse, R140, R44 ;  /* 0x0000008cac2c723c */ /* 0x040fee000000182c */
[----:B------:R-:W-:Y:S01]  /*11690*/  @P0 IMAD.MOV.U32 R140, RZ, RZ, c[0x0][0x1e0] ;  /* 0x00007800ff8c0624 */ /* 0x000fe200078e00ff */
[----:B------:R-:W-:Y:S04]  /*116a0*/  HMMA.16816.F32 R48, R172, R142, R48 ;  /* 0x0000008eac30723c */ /* 0x000fe80000001830 */
[C---:B------:R-:W-:Y:S01]  /*116b0*/  @P0 IMAD.SHL.U32 R118, R140.reuse, 0x20, RZ ;  /* 0x000000208c760824 */ /* 0x040fe200078e00ff */
[----:B------:R-:W-:Y:S02]  /*116c0*/  @P0 SHF.L.U64.HI R119, R140, R119, c[0x0][0x1e4] ;  /* 0x000079008c770619 */ /* 0x000fe40000010277 */
[----:B------:R-:W-:Y:S01]  /*116d0*/  @P0 SHF.R.S32.HI R141, RZ, 0x1f, R0 ;  /* 0x0000001fff8d0819 */ /* 0x000fe20000011400 */
[C---:B--2---:R-:W-:Y:S05]  /*116e0*/  HMMA.16816.F32 R4, R180.reuse, R128, R4 ;  /* 0x00000080b404723c */ /* 0x044fea0000001804 */
[----:B------:R-:W-:Y:S02]  /*116f0*/  @P0 IMAD R141, R141, c[0x0][0x1e0], RZ ;  /* 0x000078008d8d0a24 */ /* 0x000fe400078e02ff */
[C---:B------:R-:W-:Y:S01]  /*11700*/  @P0 IMAD.WIDE.U32 R142, R0.reuse, c[0x0][0x1e0], RZ ;  /* 0x00007800008e0a25 */ /* 0x040fe200078e00ff */
[C---:B------:R-:W-:Y:S01]  /*11710*/  HMMA.16816.F32 R8, R180.reuse, R130, R8 ;  /* 0x00000082b408723c */ /* 0x040fe20000001808 */
[----:B------:R-:W2:Y:S03]  /*11720*/  LDSM.16.M88.4 R128, [R204+0x1000] ;  /* 0x00100000cc80783b */ /* 0x000ea60000000200 */
[----:B------:R-:W-:Y:S04]  /*11730*/  @P0 IMAD R141, R0, c[0x0][0x1e4], R141 ;  /* 0x00007900008d0a24 */ /* 0x000fe800078e028d */
[C---:B------:R-:W-:Y:S04]  /*11740*/  HMMA.16816.F32 R12, R180.reuse, R148, R12 ;  /* 0x00000094b40c723c */ /* 0x040fe8000000180c */
[----:B------:R-:W-:Y:S03]  /*11750*/  @P0 IMAD.IADD R0, R143, 0x1, R141 ;  /* 0x000000018f000824 */ /* 0x000fe600078e028d */
[----:B------:R-:W-:Y:S01]  /*11760*/  @P0 IADD3 R148, P1, R118, R118, RZ ;  /* 0x0000007676940210 */ /* 0x000fe20007f3e0ff */
[C---:B------:R-:W-:Y:S04]  /*11770*/  HMMA.16816.F32 R16, R180.reuse, R150, R16 ;  /* 0x00000096b410723c */ /* 0x040fe80000001810 */
[----:B------:R-:W-:Y:S02]  /*11780*/  @P0 IMAD.X R149, R119, 0x1, R119, P1 ;  /* 0x0000000177950824 */ /* 0x000fe400008e0677 */
[----:B------:R-:W-:Y:S02]  /*11790*/  @P0 IMAD R0, R0, 0x60, RZ ;  /* 0x0000006000000824 */ /* 0x000fe400078e02ff */
[C---:B------:R-:W-:Y:S04]  /*117a0*/  HMMA.16816.F32 R20, R180.reuse, R152, R20 ;  /* 0x00000098b414723c */ /* 0x040fe80000001814 */
[----:B------:R-:W-:Y:S02]  /*117b0*/  @P0 IMAD.MOV.U32 R150, RZ, RZ, R240 ;  /* 0x000000ffff960224 */ /* 0x000fe400078e00f0 */
[----:B------:R-:W-:Y:S02]  /*117c0*/  @P0 IMAD.MOV.U32 R151, RZ, RZ, R236 ;  /* 0x000000ffff970224 */ /* 0x000fe400078e00ec */
[C---:B------:R-:W-:Y:S04]  /*117d0*/  HMMA.16816.F32 R24, R180.reuse, R154, R24 ;  /* 0x0000009ab418723c */ /* 0x040fe80000001818 */
[----:B------:R-:W-:Y:S04]  /*117e0*/  @P0 IMAD.WIDE.U32 R150, R142, 0x60, R150 ;  /* 0x000000608e960825 */ /* 0x000fe800078e0096 */
[C---:B------:R-:W-:Y:S04]  /*117f0*/  HMMA.16816.F32 R28, R180.reuse, R156, R28 ;  /* 0x0000009cb41c723c */ /* 0x040fe8000000181c */
[----:B------:R-:W-:Y:S01]  /*11800*/  @P0 LEA R140, P2, R150, c[0x0][0x1c8], 0x1 ;  /* 0x00007200968c0a11 */ /* 0x000fe200078408ff */
[C---:B------:R-:W-:Y:S03]  /*11810*/  @P0 IMAD.WIDE.U32 R148, R142.reuse, 0x60, R148 ;  /* 0x000000608e940825 */ /* 0x040fe600078e0094 */
[C---:B------:R-:W-:Y:S04]  /*11820*/  HMMA.16816.F32 R32, R180.reuse, R158, R32 ;  /* 0x0000009eb420723c */ /* 0x040fe80000001820 */
[----:B------:R-:W-:Y:S04]  /*11830*/  @P0 IMAD.WIDE.U32 R142, R142, 0x60, R118 ;  /* 0x000000608e8e0825 */ /* 0x000fe800078e0076 */
[C---:B------:R-:W-:Y:S04]  /*11840*/  HMMA.16816.F32 R36, R180.reuse, R164, R36 ;  /* 0x000000a4b424723c */ /* 0x040fe80000001824 */
[----:B------:R-:W-:Y:S04]  /*11850*/  @P0 IMAD.IADD R143, R0, 0x1, R143 ;  /* 0x00000001008f0824 */ /* 0x000fe800078e028f */
[C---:B------:R-:W-:Y:S08]  /*11860*/  HMMA.16816.F32 R40, R180.reuse, R166, R40 ;  /* 0x000000a6b428723c */ /* 0x040ff00000001828 */
[C---:B---3--:R-:W-:Y:S08]  /*11870*/  HMMA.16816.F32 R44, R180.reuse, R132, R44 ;  /* 0x00000084b42c723c */ /* 0x048ff0000000182c */
[----:B------:R-:W-:Y:S01]  /*11880*/  HMMA.16816.F32 R48, R180, R134, R48 ;  /* 0x00000086b430723c */ /* 0x000fe20000001830 */
[----:B------:R-:W3:Y:S07]  /*11890*/  LDSM.16.M88.4 R132, [R204+0x1800] ;  /* 0x00180000cc84783b */ /* 0x000eee0000000200 */
[C---:B-1----:R-:W-:Y:S08]  /*118a0*/  HMMA.16816.F32 R4, R184.reuse, R136, R4 ;  /* 0x00000088b804723c */ /* 0x042ff00000001804 */
[C---:B------:R-:W-:Y:S01]  /*118b0*/  HMMA.16816.F32 R8, R184.reuse, R138, R8 ;  /* 0x0000008ab808723c */ /* 0x040fe20000001808 */
[----:B------:R-:W1:Y:S07]  /*118c0*/  LDSM.16.M88.4 R136, [R204+0x2000] ;  /* 0x00200000cc88783b */ /* 0x000e6e0000000200 */
[C---:B------:R-:W-:Y:S08]  /*118d0*/  HMMA.16816.F32 R12, R184.reuse, R176, R12 ;  /* 0x000000b0b80c723c */ /* 0x040ff0000000180c */
[C---:B------:R-:W-:Y:S08]  /*118e0*/  HMMA.16816.F32 R16, R184.reuse, R178, R16 ;  /* 0x000000b2b810723c */ /* 0x040ff00000001810 */
[C---:B--2---:R-:W-:Y:S08]  /*118f0*/  HMMA.16816.F32 R20, R184.reuse, R128, R20 ;  /* 0x00000080b814723c */ /* 0x044ff00000001814 */
[C---:B------:R-:W-:Y:S01]  /*11900*/  HMMA.16816.F32 R24, R184.reuse, R130, R24 ;  /* 0x00000082b818723c */ /* 0x040fe20000001818 */
[----:B------:R-:W2:Y:S01]  /*11910*/  LDSM.16.M88.4 R128, [R204+0x2800] ;  /* 0x00280000cc80783b */ /* 0x000ea20000000200 */
[----:B------:R-:W-:Y:S05]  /*11920*/  DEPBAR.LE SB0, 0x0 ;  /* 0x000080000000791a */ /* 0x000fea0000000000 */
[----:B------:R-:W-:Y:S01]  /*11930*/  BAR.SYNC.DEFER_BLOCKING 0x0 ;  /* 0x0000000000007b1d */ /* 0x000fe20000010000 */
[C---:B---3--:R-:W-:Y:S07]  /*11940*/  HMMA.16816.F32 R28, R184.reuse, R132, R28 ;  /* 0x00000084b81c723c */ /* 0x048fee000000181c */
[----:B------:R-:W-:Y:S01]  /*11950*/  @P0 IMAD.IADD R132, R151, 0x1, R0 ;  /* 0x0000000197840824 */ /* 0x000fe200078e0200 */
[----:B------:R-:W-:Y:S01]  /*11960*/  @P0 IADD3 R133, P1, R240, R148, RZ ;  /* 0x00000094f0850210 */ /* 0x000fe20007f3e0ff */
[C---:B------:R-:W-:Y:S03]  /*11970*/  HMMA.16816.F32 R32, R184.reuse, R134, R32 ;  /* 0x00000086b820723c */ /* 0x040fe60000001820 */
[----:B------:R-:W-:Y:S02]  /*11980*/  @P0 LEA.HI.X R141, R150, c[0x0][0x1cc], R132, 0x1, P2 ;  /* 0x00007300968d0a11 */ /* 0x000fe400010f0c84 */
[----:B------:R-:W-:Y:S01]  /*11990*/  @P0 IADD3.X R132, R236, R0, R149, P1, !PT ;  /* 0x00000000ec840210 */ /* 0x000fe20000ffe495 */
[----:B------:R-:W-:Y:S01]  /*119a0*/  IMAD.IADD R0, R218, 0x1, R209 ;  /* 0x00000001da007824 */ /* 0x000fe200078e02d1 */
[CC--:B------:R-:W-:Y:S01]  /*119b0*/  @P0 IADD3 R148, P1, R240.reuse, R142.reuse, RZ ;  /* 0x0000008ef0940210 */ /* 0x0c0fe20007f3e0ff */
[C---:B-1----:R-:W-:Y:S04]  /*119c0*/  HMMA.16816.F32 R36, R184.reuse, R136, R36 ;  /* 0x00000088b824723c */ /* 0x042fe80000001824 */
[----:B------:R-:W-:Y:S01]  /*119d0*/  @P0 IMAD.X R134, R143, 0x1, R236, P1 ;  /* 0x000000018f860824 */ /* 0x000fe200008e06ec */
[----:B------:R-:W-:Y:S01]  /*119e0*/  @P0 IADD3 R142, P3, P2, R240, R142, R118 ;  /* 0x0000008ef08e0210 */ /* 0x000fe20007a7e076 */
[----:B------:R-:W-:Y:S01]  /*119f0*/  @P6 IMAD.HI.U32 R135, R0, c[0x0][0x2c8], RZ ;  /* 0x0000b20000876a27 */ /* 0x000fe200078e00ff */
[----:B------:R-:W-:Y:S01]  /*11a00*/  @P0 LEA R118, P1, R148, c[0x0][0x1c8], 0x1 ;  /* 0x0000720094760a11 */ /* 0x000fe200078208ff */
[C---:B------:R-:W-:Y:S04]  /*11a10*/  HMMA.16816.F32 R40, R184.reuse, R138, R40 ;  /* 0x0000008ab828723c */ /* 0x040fe80000001828 */
[----:B------:R-:W-:Y:S02]  /*11a20*/  @P0 IADD3.X R143, R236, R143, R119, P3, P2 ;  /* 0x0000008fec8f0210 */ /* 0x000fe40001fe4477 */
[----:B------:R-:W-:Y:S02]  /*11a30*/  @P0 LEA.HI.X R119, R148, c[0x0][0x1cc], R134, 0x1, P1 ;  /* 0x0000730094770a11 */ /* 0x000fe400008f0c86 */
[----:B------:R-:W-:Y:S01]  /*11a40*/  @P0 ISETP.GE.AND P1, PT, R116, c[0x0][0x1d4], PT ;  /* 0x0000750074000a0c */ /* 0x000fe20003f26270 */
[C---:B--2---:R-:W-:Y:S03]  /*11a50*/  HMMA.16816.F32 R44, R184.reuse, R128, R44 ;  /* 0x00000080b82c723c */ /* 0x044fe6000000182c */
[C---:B------:R-:W-:Y:S02]  /*11a60*/  @P0 LEA R136, P3, R142.reuse, c[0x0][0x1c8], 0x1 ;  /* 0x000072008e880a11 */ /* 0x040fe400078608ff */
[C---:B------:R-:W-:Y:S02]  /*11a70*/  @P0 LEA R134, P2, R133.reuse, c[0x0][0x1c8], 0x1 ;  /* 0x0000720085860a11 */ /* 0x040fe400078408ff */
[----:B------:R-:W-:Y:S01]  /*11a80*/  @P0 LEA.HI.X R137, R142, c[0x0][0x1cc], R143, 0x1, P3 ;  /* 0x000073008e890a11 */ /* 0x000fe200018f0c8f */
[----:B------:R-:W-:Y:S04]  /*11a90*/  HMMA.16816.F32 R48, R184, R130, R48 ;  /* 0x00000082b830723c */ /* 0x000fe80000001830 */
[----:B------:R-:W-:Y:S01]  /*11aa0*/  @!PT LDS RZ, [RZ] ;  /* 0x00000000fffff984 */ /* 0x000fe20000000800 */
[----:B------:R-:W-:Y:S01]  /*11ab0*/  @!PT LDS RZ, [RZ] ;  /* 0x00000000fffff984 */ /* 0x000fe20000000800 */
[----:B------:R-:W-:Y:S01]  /*11ac0*/  @!PT LDS RZ, [RZ] ;  /* 0x00000000fffff984 */ /* 0x000fe20000000800 */
[----:B------:R1:W-:Y:S01]  /*11ad0*/  @P0 LDGSTS.E.BYPASS.LTC128B.128 [R234+0x8100], [R140.64], !P1 ;  /* 0x081000008cea0fae */ /* 0x0003e2000c901d48 */
[----:B------:R-:W-:Y:S02]  /*11ae0*/  @P6 SHF.R.U32.HI R0, RZ, c[0x0][0x2cc], R135 ;  /* 0x0000b300ff006a19 */ /* 0x000fe40000011687 */
[----:B------:R-:W-:Y:S01]  /*11af0*/  @P0 LEA.HI.X R135, R133, c[0x0][0x1cc], R132, 0x1, P2 ;  /* 0x0000730085870a11 */ /* 0x000fe200010f0c84 */
[----:B------:R-:W-:Y:S02]  /*11b00*/  IMAD R130, R245, -0x60, RZ ;  /* 0xffffffa0f5827824 */ /* 0x000fe400078e02ff */
[----:B------:R1:W-:Y:S06]  /*11b10*/  @P0 LDGSTS.E.BYPASS.LTC128B.128 [R234+0xb100], [R140.64+0x80], !P5 ;  /* 0x0b1000808cea0fae */ /* 0x0003ec000e901d48 */
[----:B------:R2:W-:Y:S06]  /*11b20*/  @P0 LDGSTS.E.BYPASS.LTC128B.128 [R234+0x9100], [R118.64], !P1 ;  /* 0x0910000076ea0fae */ /* 0x0005ec000c901d48 */
[----:B------:R2:W-:Y:S06]  /*11b30*/  @P0 LDGSTS.E.BYPASS.LTC128B.128 [R234+0xc100], [R118.64+0x80], !P5 ;  /* 0x0c10008076ea0fae */ /* 0x0005ec000e901d48 */
[----:B------:R1:W-:Y:S06]  /*11b40*/  @P0 LDGSTS.E.BYPASS.LTC128B.128 [R234+0xa100], [R136.64], !P1 ;  /* 0x0a10000088ea0fae */ /* 0x0003ec000c901d48 */
[----:B------:R1:W-:Y:S01]  /*11b50*/  @P0 LDGSTS.E.BYPASS.LTC128B.128 [R234+0xd100], [R134.64+0x80], !P5 ;  /* 0x0d10008086ea0fae */ /* 0x0003e2000e901d48 */
[----:B------:R-:W-:Y:S05]  /*11b60*/  ISETP.GE.AND P5, PT, R232, 0x1, PT ;  /* 0x00000001e800780c */ /* 0x000fea0003fa6270 */
[----:B------:R-:W3:Y:S06]  /*11b70*/  SHFL.IDX PT, R128, R0, RZ, 0x1c1f ;  /* 0x001c1fff00807589 */ /* 0x000eec00000e0000 */
[----:B------:R-:W0:Y:S01]  /*11b80*/  LDGDEPBAR ;  /* 0x00000000000079af */ /* 0x000e220000000000 */
[----:B--2---:R-:W-:Y:S04]  /*11b90*/  IADD3 R119, -R217, 0x1, R130 ;  /* 0x00000001d9777810 */ /* 0x004fe80007ffe182 */
[----:B------:R-:W-:Y:S04]  /*11ba0*/  IADD3 R119, -R229, R119, R231 ;  /* 0x00000077e5777210 */ /* 0x000fe80007ffe1e7 */
[C---:B------:R-:W-:Y:S02]  /*11bb0*/  IADD3 R129, R119.reuse, c[0x0][0x328], RZ ;  /* 0x0000ca0077817a10 */ /* 0x040fe40007ffe0ff */
[----:B------:R-:W-:Y:S03]  /*11bc0*/  IADD3 R119, R119, UR4, RZ ;  /* 0x0000000477777c10 */ /* 0x000fe6000fffe0ff */
[----:B---3--:R-:W-:Y:S02]  /*11bd0*/  IMAD.IADD R132, R129, 0x1, R128 ;  /* 0x0000000181847824 */ /* 0x008fe400078e0280 */
        /* <DEDUP_REMOVED lines=15> */
.L_x_2144:
[----:B------:R-:W-:Y:S04]  /*11cd0*/  MOV R118, c[0x0][0x32c] ;  /* 0x0000cb0000767a02 */ /* 0x000fe80000000f00 */
[----:B------:R-:W-:Y:S11]  /*11ce0*/  ISETP.NE.AND P0, PT, R118, 0x1, PT ;  /* 0x000000017600780c */ /* 0x000ff60003f05270 */
[----:B------:R-:W-:Y:S02]  /*11cf0*/  @!UPT UIADD3 URZ, URZ, URZ, URZ ;  /* 0x0000003f3f3ff290 */ /* 0x000fe4000fffe03f */
[----:B------:R-:W-:Y:S05]  /*11d00*/  @P0 IMAD.HI.U32 R118, R128, c[0x0][0x330], RZ ;  /* 0x0000cc0080760a27 */ /* 0x000fea00078e00ff */
[----:B------:R-:W-:Y:S02]  /*11d10*/  @P0 SHF.R.U32.HI R128, RZ, c[0x0][0x334], R118 ;  /* 0x0000cd00ff800a19 */ /* 0x000fe40000011676 */
.L_x_2145:
[----:B------:R-:W-:Y:S05]  /*11d20*/  BSYNC B0 ;  /* 0x0000000000007941 */ /* 0x000fea0003800000 */
.L_x_2143:
[----:B------:R-:W-:Y:S04]  /*11d30*/  IMAD.IADD R118, R130, 0x1, -R217 ;  /* 0x0000000182767824 */ /* 0x000fe800078e0ad9 */
[----:B------:R-:W-:Y:S05]  /*11d40*/  IMAD R128, R128, c[0x0][0x32c], R118 ;  /* 0x0000cb0080807a24 */ /* 0x000fea00078e0276 */
[----:B------:R-:W-:Y:S02]  /*11d50*/  IADD3 R118, R128, c[0x0][0x32c], RZ ;  /* 0x0000cb0080767a10 */ /* 0x000fe40007ffe0ff */
[----:B------:R-:W-:Y:S02]  /*11d60*/  IMNMX R131, R131, R128, !PT ;  /* 0x0000008083837217 */ /* 0x000fe40007800200 */
[----:B------:R-:W-:Y:S02]  /*11d70*/  IMNMX R132, R132, R118, PT ;  /* 0x0000007684847217 */ /* 0x000fe40003800200 */
.L_x_2142:
[C---:B-1----:R-:W-:Y:S01]  /*11d80*/  ISETP.GE.AND P1, PT, R130.reuse, 0x1, PT ;  /* 0x000000018200780c */ /* 0x042fe20003f26270 */
[----:B------:R-:W1:Y:S01]  /*11d90*/  SHFL.IDX PT, R0, R0, 0x1, 0x1c1f ;  /* 0x003c1f0000007f89 */ /* 0x000e6200000e0000 */
[----:B------:R-:W-:Y:S02]  /*11da0*/  ISETP.GE.AND P0, PT, R130, 0x2, PT ;  /* 0x000000028200780c */ /* 0x000fe40003f06270 */
[----:B------:R-:W-:Y:S02]  /*11db0*/  LOP3.LUT R230, R230, 0xffffbfff, RZ, 0xc0, !PT ;  /* 0xffffbfffe6e67812 */ /* 0x000fe400078ec0ff */
[C---:B------:R-:W-:Y:S02]  /*11dc0*/  ISETP.GE.AND P2, PT, R130.reuse, 0x9, PT ;  /* 0x000000098200780c */ /* 0x040fe40003f46270 */
[C---:B------:R-:W-:Y:S02]  /*11dd0*/  ISETP.GE.AND P6, PT, R130.reuse, 0x42, PT ;  /* 0x000000428200780c */ /* 0x040fe40003fc6270 */
[C---:B------:R-:W-:Y:S02]  /*11de0*/  ISETP.GE.AND P5, PT, R130.reuse, 0x49, PT ;  /* 0x000000498200780c */ /* 0x040fe40003fa6270 */
[----:B------:R-:W-:Y:S02]  /*11df0*/  ISETP.GE.AND P4, PT, R130, 0x4a, PT ;  /* 0x0000004a8200780c */ /* 0x000fe40003f86270 */
[----:B------:R-:W-:Y:S02]  /*11e00*/  @P1 LOP3.LUT R230, R230, 0x4000, RZ, 0xfc, !PT ;  /* 0x00004000e6e61812 */ /* 0x000fe400078efcff */
[C---:B------:R-:W-:Y:S02]  /*11e10*/  ISETP.GT.AND P1, PT, R131.reuse, RZ, !P1 ;  /* 0x000000ff8300720c */ /* 0x040fe40004f24270 */
[----:B------:R-:W-:Y:S02]  /*11e20*/  LOP3.LUT R230, R230, 0xfffeffff, RZ, 0xc0, !PT ;  /* 0xfffeffffe6e67812 */ /* 0x000fe400078ec0ff */
[----:B------:R-:W-:Y:S02]  /*11e30*/  ISETP.LT.OR P1, PT, R132, 0x1, P1 ;  /* 0x000000018400780c */ /* 0x000fe40000f21670 */
[----:B------:R-:W-:Y:S02]  /*11e40*/  @P0 LOP3.LUT R230, R230, 0x10000, RZ, 0xfc, !PT ;  /* 0x00010000e6e60812 */ /* 0x000fe400078efcff */
[----:B------:R-:W-:Y:S01]  /*11e50*/  ISETP.GT.AND P0, PT, R131, 0x1, !P0 ;  /* 0x000000018300780c */ /* 0x000fe20004704270 */
[--C-:B-1----:R-:W-:Y:S01]  /*11e60*/  IMAD.IADD R129, R129, 0x1, R0.reuse ;  /* 0x0000000181817824 */ /* 0x102fe200078e0200 */
[----:B------:R-:W-:Y:S01]  /*11e70*/  FSEL R128, R4, -INF , !P1 ;  /* 0xff80000004807808 */ /* 0x000fe20004800000 */
[----:B------:R-:W-:Y:S01]  /*11e80*/  IMAD.IADD R119, R119, 0x1, R0 ;  /* 0x0000000177777824 */ /* 0x000fe200078e0200 */
[----:B------:R-:W-:Y:S02]  /*11e90*/  ISETP.GE.AND P1, PT, R130, 0xa, PT ;  /* 0x0000000a8200780c */ /* 0x000fe40003f26270 */
[----:B------:R-:W-:Y:S02]  /*11ea0*/  ISETP.LT.OR P0, PT, R132, 0x2, P0 ;  /* 0x000000028400780c */ /* 0x000fe40000701670 */
[----:B------:R-:W-:Y:S02]  /*11eb0*/  LOP3.LUT R230, R230, 0xffff7fff, RZ, 0xc0, !PT ;  /* 0xffff7fffe6e67812 */ /* 0x000fe400078ec0ff */
[----:B------:R-:W-:Y:S02]  /*11ec0*/  FSEL R118, R5, -INF , !P0 ;  /* 0xff80000005767808 */ /* 0x000fe40004000000 */
[----:B------:R-:W-:Y:S02]  /*11ed0*/  @P2 LOP3.LUT R230, R230, 0x8000, RZ, 0xfc, !PT ;  /* 0x00008000e6e62812 */ /* 0x000fe400078efcff */
[C---:B------:R-:W-:Y:S02]  /*11ee0*/  ISETP.GT.AND P0, PT, R131.reuse, 0x8, !P2 ;  /* 0x000000088300780c */ /* 0x040fe40005704270 */
        /* <DEDUP_REMOVED lines=16> */
[----:B------:R-:W-:Y:S02]  /*11ff0*/  ISETP.GT.AND P0, PT, R131, 0x11, !P1 ;  /* 0x000000118300780c */ /* 0x000fe40004f04270 */
[----:B------:R-:W-:Y:S02]  /*12000*/  ISETP.GE.AND P3, PT, R130, 0x59, PT ;  /* 0x000000598200780c */ /* 0x000fe40003f66270 */
        /* <DEDUP_REMOVED lines=89> */
[----:B------:R-:W-:Y:S11]  /*125a0*/  ISETP.GE.AND P0, PT, R130, 0x5a, PT ;  /* 0x0000005a8200780c */ /* 0x000ff60003f06270 */
[----:B------:R-:W-:Y:S02]  /*125b0*/  @!UPT UIADD3 URZ, URZ, URZ, URZ ;  /* 0x0000003f3f3ff290 */ /* 0x000fe4000fffe03f */
[----:B------:R-:W-:Y:S02]  /*125c0*/  @P0 LOP3.LUT R230, R230, 0x40000, RZ, 0xfc, !PT ;  /* 0x00040000e6e60812 */ /* 0x000fe400078efcff */
[----:B------:R-:W-:Y:S04]  /*125d0*/  ISETP.GT.AND P0, PT, R131, 0x59, !P0 ;  /* 0x000000598300780c */ /* 0x000fe80004704270 */
[----:B------:R-:W-:Y:S04]  /*125e0*/  ISETP.LT.OR P0, PT, R132, 0x5a, P0 ;  /* 0x0000005a8400780c */ /* 0x000fe80000701670 */
        /* <DEDUP_REMOVED lines=17> */
.L_x_2148:
[----:B------:R-:W-:Y:S04]  /*12700*/  MOV R0, c[0x0][0x32c] ;  /* 0x0000cb0000007a02 */ /* 0x000fe80000000f00 */
[----:B------:R-:W-:Y:S11]  /*12710*/  ISETP.NE.AND P0, PT, R0, 0x1, PT ;  /* 0x000000010000780c */ /* 0x000ff60003f05270 */
[----:B------:R-:W-:Y:S02]  /*12720*/  @!UPT UIADD3 URZ, URZ, URZ, URZ ;  /* 0x0000003f3f3ff290 */ /* 0x000fe4000fffe03f */
[----:B------:R-:W-:Y:S05]  /*12730*/  @P0 IMAD.HI.U32 R0, R4, c[0x0][0x330], RZ ;  /* 0x0000cc0004000a27 */ /* 0x000fea00078e00ff */
[----:B------:R-:W-:Y:S02]  /*12740*/  @P0 SHF.R.U32.HI R4, RZ, c[0x0][0x334], R0 ;  /* 0x0000cd00ff040a19 */ /* 0x000fe40000011600 */
.L_x_2149:
[----:B------:R-:W-:Y:S05]  /*12750*/  BSYNC B0 ;  /* 0x0000000000007941 */ /* 0x000fea0003800000 */
.L_x_2147:
[----:B------:R-:W-:Y:S04]  /*12760*/  IMAD.IADD R130, R130, 0x1, -R217 ;  /* 0x0000000182827824 */ /* 0x000fe800078e0ad9 */
[----:B------:R-:W-:Y:S05]  /*12770*/  IMAD R130, R4, c[0x0][0x32c], R130 ;  /* 0x0000cb0004827a24 */ /* 0x000fea00078e0282 */
[----:B------:R-:W-:Y:S02]  /*12780*/  IADD3 R0, R130, c[0x0][0x32c], RZ ;  /* 0x0000cb0082007a10 */ /* 0x000fe40007ffe0ff */
[----:B------:R-:W-:Y:S02]  /*12790*/  IMNMX R119, R119, R130, !PT ;  /* 0x0000008277777217 */ /* 0x000fe40007800200 */
[----:B------:R-:W-:Y:S02]  /*127a0*/  IMNMX R129, R129, R0, PT ;  /* 0x0000000081817217 */ /* 0x000fe40003800200 */
.L_x_2146:
[----:B------:R-:W-:Y:S01]  /*127b0*/  LOP3.LUT P0, RZ, R230, 0x4000, RZ, 0xc0, !PT ;  /* 0x00004000e6ff7812 */ /* 0x000fe2000780c0ff */
[----:B------:R-:W-:Y:S01]  /*127c0*/  IMAD.MOV.U32 R32, RZ, RZ, R28 ;  /* 0x000000ffff207224 */ /* 0x000fe200078e001c */
[----:B------:R-:W-:Y:S01]  /*127d0*/  FMNMX.FTZ R0, R128, R3, !PT ;  /* 0x0000000380007209 */ /* 0x000fe20007810000 */
[----:B------:R-:W-:Y:S01]  /*127e0*/  IMAD.MOV.U32 R41, RZ, RZ, R33 ;  /* 0x000000ffff297224 */ /* 0x000fe200078e0021 */
[----:B------:R-:W-:Y:S01]  /*127f0*/  ISETP.GT.AND P0, PT, R119, RZ, !P0 ;  /* 0x000000ff7700720c */ /* 0x000fe20004704270 */
[----:B------:R-:W-:Y:S01]  /*12800*/  IMAD.MOV.U32 R36, RZ, RZ, R133 ;  /* 0x000000ffff247224 */ /* 0x000fe200078e0085 */
        /* <DEDUP_REMOVED lines=33> */
[----:B------:R-:W-:Y:S02]  /*12a20*/  MOV R33, R29 ;  /* 0x0000001d00217202 */ /* 0x000fe40000000f00 */
        /* <DEDUP_REMOVED lines=33> */
[----:B------:R-:W-:Y:S01]  /*12c40*/  LOP3.LUT P0, RZ, R230, 0x40, RZ, 0xc0, !PT ;  /* 0x00000040e6ff7812 */ /* 0x000fe2000780c0ff */
[----:B------:R-:W-:Y:S01]  /*12c50*/  LDSM.16.MT88.4 R20, [R190] ;  /* 0x00000000be14783b */ /* 0x000fe20000004200 */
        /* <DEDUP_REMOVED lines=14> */
[----:B------:R-:W1:Y:S01]  /*12d40*/  SHFL.BFLY PT, R6, R0, 0x2, 0x1f ;  /* 0x0c401f0000067f89 */ /* 0x000e6200000e0000 */
[----:B------:R-:W-:Y:S02]  /*12d50*/  FMNMX.FTZ R4, R48, R4, !PT ;  /* 0x0000000430047209 */ /* 0x000fe40007810000 */
[C---:B------:R-:W-:Y:S02]  /*12d60*/  ISETP.GT.AND P0, PT, R119.reuse, 0x30, !P0 ;  /* 0x000000307700780c */ /* 0x040fe40004704270 */
[----:B------:R-:W-:Y:S02]  /*12d70*/  ISETP.GT.AND P1, PT, R119, 0x50, !P1 ;  /* 0x000000507700780c */ /* 0x000fe40004f24270 */
[----:B------:R-:W-:Y:S02]  /*12d80*/  ISETP.LT.OR P0, PT, R129, 0x31, P0 ;  /* 0x000000318100780c */ /* 0x000fe40000701670 */
[----:B------:R-:W-:Y:S02]  /*12d90*/  ISETP.GT.AND P3, PT, R119, 0x58, !P3 ;  /* 0x000000587700780c */ /* 0x000fe40005f64270 */
[----:B------:R-:W-:Y:S02]  /*12da0*/  FSEL R17, R30, -INF , !P0 ;  /* 0xff8000001e117808 */ /* 0x000fe40004000000 */
[----:B------:R-:W-:Y:S02]  /*12db0*/  LOP3.LUT P0, RZ, R230, 0x8, RZ, 0xc0, !PT ;  /* 0x00000008e6ff7812 */ /* 0x000fe4000780c0ff */
[----:B------:R-:W-:Y:S02]  /*12dc0*/  FMNMX.FTZ R4, R17, R4, !PT ;  /* 0x0000000411047209 */ /* 0x000fe40007810000 */
[----:B------:R-:W-:Y:S04]  /*12dd0*/  ISETP.GT.AND P0, PT, R119, 0x31, !P0 ;  /* 0x000000317700780c */ /* 0x000fe80004704270 */
[----:B------:R-:W-:Y:S02]  /*12de0*/  ISETP.LT.OR P0, PT, R129, 0x32, P0 ;  /* 0x000000328100780c */ /* 0x000fe40000701670 */
[----:B-1----:R-:W-:Y:S02]  /*12df0*/  FMNMX.FTZ R6, R0, R6, !PT ;  /* 0x0000000600067209 */ /* 0x002fe40007810000 */
[----:B------:R-:W-:Y:S02]  /*12e00*/  FSEL R25, R31, -INF , !P0 ;  /* 0xff8000001f197808 */ /* 0x000fe40004000000 */
[----:B------:R-:W-:Y:S01]  /*12e10*/  LOP3.LUT P0, RZ, R230, 0x4, RZ, 0xc0, !PT ;  /* 0x00000004e6ff7812 */ /* 0x000fe2000780c0ff */
[----:B------:R-:W1:Y:S01]  /*12e20*/  SHFL.BFLY PT, R13, R6, 0x1, 0x1f ;  /* 0x0c201f00060d7f89 */ /* 0x000e6200000e0000 */
[----:B------:R-:W-:Y:S02]  /*12e30*/  FMNMX.FTZ R4, R25, R4, !PT ;  /* 0x0000000419047209 */ /* 0x000fe40007810000 */
[----:B------:R-:W-:Y:S04]  /*12e40*/  ISETP.GT.AND P0, PT, R119, 0x38, !P0 ;  /* 0x000000387700780c */ /* 0x000fe80004704270 */
[----:B------:R-:W-:Y:S01]  /*12e50*/  ISETP.LT.OR P0, PT, R129, 0x39, P0 ;  /* 0x000000398100780c */ /* 0x000fe20000701670 */
[----:B------:R-:W-:Y:S03]  /*12e60*/  LDSM.16.MT88.4 R28, [R189] ;  /* 0x00000000bd1c783b */ /* 0x000fe60000004200 */
        /* <DEDUP_REMOVED lines=10> */
[----:B------:R-:W-:Y:S02]  /*12f10*/  FSEL R249, R38, -INF , !P0 ;  /* 0xff80000026f97808 */ /* 0x000fe40004000000 */
[----:B------:R-:W-:Y:S02]  /*12f20*/  ISETP.GT.AND P0, PT, R119, 0x41, !P6 ;  /* 0x000000417700780c */ /* 0x000fe40007704270 */
[----:B------:R-:W-:Y:S02]  /*12f30*/  FMNMX.FTZ R4, R249, R4, !PT ;  /* 0x00000004f9047209 */ /* 0x000fe40007810000 */
[----:B------:R-:W-:Y:S02]  /*12f40*/  ISETP.LT.OR P0, PT, R129, 0x42, P0 ;  /* 0x000000428100780c */ /* 0x000fe40000701670 */
[----:B------:R-:W-:Y:S02]  /*12f50*/  LOP3.LUT P6, RZ, R230, 0x40000, RZ, 0xc0, !PT ;  /* 0x00040000e6ff7812 */ /* 0x000fe400078cc0ff */
[----:B------:R-:W-:Y:S02]  /*12f60*/  FSEL R176, R39, -INF , !P0 ;  /* 0xff80000027b07808 */ /* 0x000fe40004000000 */
[----:B------:R-:W-:Y:S02]  /*12f70*/  ISETP.GT.AND P0, PT, R119, 0x48, !P5 ;  /* 0x000000487700780c */ /* 0x000fe40006f04270 */
[----:B------:R-:W-:Y:S02]  /*12f80*/  FMNMX.FTZ R4, R176, R4, !PT ;  /* 0x00000004b0047209 */ /* 0x000fe40007810000 */
[----:B------:R-:W-:Y:S04]  /*12f90*/  ISETP.LT.OR P0, PT, R129, 0x49, P0 ;  /* 0x000000498100780c */ /* 0x000fe80000701670 */
[----:B------:R-:W-:Y:S02]  /*12fa0*/  FSEL R166, R42, -INF , !P0 ;  /* 0xff8000002aa67808 */ /* 0x000fe40004000000 */
[----:B------:R-:W-:Y:S02]  /*12fb0*/  ISETP.GT.AND P0, PT, R119, 0x49, !P4 ;  /* 0x000000497700780c */ /* 0x000fe40006704270 */
[----:B------:R-:W-:Y:S02]  /*12fc0*/  FMNMX.FTZ R4, R166, R4, !PT ;  /* 0x00000004a6047209 */ /* 0x000fe40007810000 */
[----:B------:R-:W-:Y:S04]  /*12fd0*/  ISETP.LT.OR P0, PT, R129, 0x4a, P0 ;  /* 0x0000004a8100780c */ /* 0x000fe80000701670 */
[----:B------:R-:W-:Y:S02]  /*12fe0*/  FSEL R165, R43, -INF , !P0 ;  /* 0xff8000002ba57808 */ /* 0x000fe40004000000 */
[----:B------:R-:W-:Y:S02]  /*12ff0*/  ISETP.GT.AND P0, PT, R119, 0x51, !P2 ;  /* 0x000000517700780c */ /* 0x000fe40005704270 */
[C---:B------:R-:W-:Y:S02]  /*13000*/  ISETP.LT.OR P2, PT, R129.reuse, 0x51, P1 ;  /* 0x000000518100780c */ /* 0x040fe40000f41670 */
[----:B------:R-:W-:Y:S02]  /*13010*/  ISETP.LT.OR P1, PT, R129, 0x52, P0 ;  /* 0x000000528100780c */ /* 0x000fe40000721670 */
[----:B------:R-:W-:Y:S02]  /*13020*/  FSEL R154, R46, -INF , !P2 ;  /* 0xff8000002e9a7808 */ /* 0x000fe40005000000 */
[----:B------:R-:W-:Y:S02]  /*13030*/  FMNMX.FTZ R4, R165, R4, !PT ;  /* 0x00000004a5047209 */ /* 0x000fe40007810000 */
[----:B------:R-:W-:Y:S02]  /*13040*/  FSEL R148, R47, -INF , !P1 ;  /* 0xff8000002f947808 */ /* 0x000fe40004800000 */
[----:B------:R-:W-:Y:S01]  /*13050*/  FMNMX.FTZ R4, R154, R4, !PT ;  /* 0x000000049a047209 */ /* 0x000fe20007810000 */
[----:B------:R-:W-:Y:S01]  /*13060*/  LDSM.16.MT88.4 R44, [R191+0x3000] ;  /* 0x00300000bf2c783b */ /* 0x000fe20000004200 */
[----:B------:R-:W-:Y:S02]  /*13070*/  ISETP.GT.AND P0, PT, R119, 0x59, !P6 ;  /* 0x000000597700780c */ /* 0x000fe40007704270 */
[C---:B------:R-:W-:Y:S02]  /*13080*/  ISETP.LT.OR P1, PT, R129.reuse, 0x59, P3 ;  /* 0x000000598100780c */ /* 0x040fe40001f21670 */
[----:B------:R-:W-:Y:S02]  /*13090*/  ISETP.LT.OR P0, PT, R129, 0x5a, P0 ;  /* 0x0000005a8100780c */ /* 0x000fe40000701670 */
[----:B------:R-:W-:Y:S02]  /*130a0*/  FSEL R141, R50, -INF , !P1 ;  /* 0xff800000328d7808 */ /* 0x000fe40004800000 */
[----:B------:R-:W-:Y:S02]  /*130b0*/  FMNMX.FTZ R0, R148, R4, !PT ;  /* 0x0000000494007209 */ /* 0x000fe40007810000 */
[----:B------:R-:W-:Y:S02]  /*130c0*/  FSEL R119, R51, -INF , !P0 ;  /* 0xff80000033777808 */ /* 0x000fe40004000000 */
        /* <DEDUP_REMOVED lines=14> */
[----:B------:R-:W-:Y:S02]  /*131b0*/  FMUL.FTZ R3, R3, c[0x0][0x2d0] ;  /* 0x0000b40003037a20 */ /* 0x000fe40000410000 */
        /* <DEDUP_REMOVED lines=11> */
[----:B------:R-:W3:Y:S01]  /*13270*/  MUFU.EX2 R135, R135 ;  /* 0x0000008700877308 */ /* 0x000ee20000000800 */
[--C-:B------:R-:W-:Y:S02]  /*13280*/  FFMA.FTZ R250, R250, c[0x0][0x2d0], -R156.reuse ;  /* 0x0000b400fafa7a23 */ /* 0x100fe4000001089c */
[--C-:B------:R-:W-:Y:S02]  /*13290*/  FFMA.FTZ R246, R246, c[0x0][0x2d0], -R156.reuse ;  /* 0x0000b400f6f67a23 */ /* 0x100fe4000001089c */
[--C-:B------:R-:W-:Y:S02]  /*132a0*/  FFMA.FTZ R177, R177, c[0x0][0x2d0], -R156.reuse ;  /* 0x0000b400b1b17a23 */ /* 0x100fe4000001089c */
[--C-:B------:R-:W-:Y:S02]  /*132b0*/  FFMA.FTZ R167, R167, c[0x0][0x2d0], -R156.reuse ;  /* 0x0000b400a7a77a23 */ /* 0x100fe4000001089c */
[--C-:B------:R-:W-:Y:S01]  /*132c0*/  FFMA.FTZ R152, R152, c[0x0][0x2d0], -R156.reuse ;  /* 0x0000b40098987a23 */ /* 0x100fe2000001089c */
[----:B------:R-:W-:Y:S01]  /*132d0*/  MUFU.EX2 R132, R132 ;  /* 0x0000008400847308 */ /* 0x000fe20000000800 */
[----:B------:R-:W-:Y:S01]  /*132e0*/  FFMA.FTZ R151, R151, c[0x0][0x2d0], -R156 ;  /* 0x0000b40097977a23 */ /* 0x000fe2000001089c */
[----:B-1----:R-:W-:Y:S01]  /*132f0*/  FMNMX.FTZ R118, R5, R4, !PT ;  /* 0x0000000405767209 */ /* 0x002fe20007810000 */
[C---:B--2---:R-:W-:Y:S01]  /*13300*/  FMUL.FTZ R5, R3.reuse, R113 ;  /* 0x0000007103057220 */ /* 0x044fe20000410000 */
[----:B------:R-:W-:Y:S01]  /*13310*/  MOV R113, R24 ;  /* 0x0000001800717202 */ /* 0x000fe20000000f00 */
[C---:B------:R-:W-:Y:S01]  /*13320*/  FMUL.FTZ R8, R3.reuse, R108 ;  /* 0x0000006c03087220 */ /* 0x040fe20000410000 */
[C---:B------:R-:W-:Y:S01]  /*13330*/  FSETP.NEU.FTZ.AND P0, PT, R118.reuse, -INF , PT ;  /* 0xff8000007600780b */ /* 0x040fe20003f1d000 */
[C---:B------:R-:W-:Y:S03]  /*13340*/  FMUL.FTZ R140, R118.reuse, c[0x0][0x2d0] ;  /* 0x0000b400768c7a20 */ /* 0x040fe60000410000 */
[----:B------:R-:W1:Y:S01]  /*13350*/  MUFU.EX2 R134, R134 ;  /* 0x0000008600867308 */ /* 0x000e620000000800 */
[----:B------:R-:W-:Y:S01]  /*13360*/  FSEL R4, R118, RZ, P0 ;  /* 0x000000ff76047208 */ /* 0x000fe20000000000 */
[----:B------:R-:W-:Y:S01]  /*13370*/  FMUL.FTZ R9, R3, R109 ;  /* 0x0000006d03097220 */ /* 0x000fe20000410000 */
[----:B------:R-:W-:Y:S01]  /*13380*/  FSEL R140, R140, RZ, P0 ;  /* 0x000000ff8c8c7208 */ /* 0x000fe20000000000 */
[----:B------:R-:W-:Y:S01]  /*13390*/  IMAD.MOV.U32 R109, RZ, RZ, R36 ;  /* 0x000000ffff6d7224 */ /* 0x000fe200078e0024 */
[----:B---3--:R-:W-:Y:S01]  /*133a0*/  F2FP.PACK_AB R128, R133, R135 ;  /* 0x000000878580723e */ /* 0x008fe200000000ff */
[----:B------:R-:W-:Y:S01]  /*133b0*/  FADD.FTZ R2, -R4, R2 ;  /* 0x0000000204027221 */ /* 0x000fe20000010100 */
[----:B------:R-:W-:Y:S01]  /*133c0*/  LDSM.16.MT88.4 R36, [R188] ;  /* 0x00000000bc24783b */ /* 0x000fe20000004200 */
[--C-:B------:R-:W-:Y:S01]  /*133d0*/  FFMA.FTZ R139, R12, c[0x0][0x2d0], -R140.reuse ;  /* 0x0000b4000c8b7a23 */ /* 0x100fe2000001088c */
[----:B------:R-:W-:Y:S01]  /*133e0*/  ISETP.GT.AND P0, PT, R245, R244, PT ;  /* 0x000000f4f500720c */ /* 0x000fe20003f04270 */
[--C-:B------:R-:W-:Y:S01]  /*133f0*/  FFMA.FTZ R138, R7, c[0x0][0x2d0], -R140.reuse ;  /* 0x0000b400078a7a23 */ /* 0x100fe2000001088c */
[----:B------:R-:W-:Y:S01]  /*13400*/  MUFU.EX2 R143, R143 ;  /* 0x0000008f008f7308 */ /* 0x000fe20000000800 */
[--C-:B------:R-:W-:Y:S02]  /*13410*/  FFMA.FTZ R137, R10, c[0x0][0x2d0], -R140.reuse ;  /* 0x0000b4000a897a23 */ /* 0x100fe4000001088c */
[----:B------:R-:W-:Y:S01]  /*13420*/  FFMA.FTZ R136, R11, c[0x0][0x2d0], -R140 ;  /* 0x0000b4000b887a23 */ /* 0x000fe2000001088c */
[----:B------:R-:W2:Y:S01]  /*13430*/  LDSM.16.MT88.4 R12, [R191] ;  /* 0x00000000bf0c783b */ /* 0x000ea20000004200 */
[----:B------:R-:W-:Y:S02]  /*13440*/  FMUL.FTZ R2, R2, c[0x0][0x2d0] ;  /* 0x0000b40002027a20 */ /* 0x000fe40000410000 */
[C---:B------:R-:W-:Y:S02]  /*13450*/  FMUL.FTZ R4, R3.reuse, R112 ;  /* 0x0000007003047220 */ /* 0x040fe40000410000 */
[----:B------:R-:W-:Y:S01]  /*13460*/  IMAD.MOV.U32 R112, RZ, RZ, R16 ;  /* 0x000000ffff707224 */ /* 0x000fe200078e0010 */
[----:B------:R-:W-:Y:S01]  /*13470*/  MUFU.EX2 R139, R139 ;  /* 0x0000008b008b7308 */ /* 0x000fe20000000800 */
[C---:B------:R-:W-:Y:S01]  /*13480*/  FMUL.FTZ R16, R3.reuse, R72 ;  /* 0x0000004803107220 */ /* 0x040fe20000410000 */
[----:B-1----:R-:W-:Y:S01]  /*13490*/  F2FP.PACK_AB R130, R134, R132 ;  /* 0x000000848682723e */ /* 0x002fe200000000ff */
[C---:B------:R-:W-:Y:S02]  /*134a0*/  FMUL.FTZ R24, R3.reuse, R80 ;  /* 0x0000005003187220 */ /* 0x040fe40000410000 */
[----:B------:R-:W-:Y:S02]  /*134b0*/  IMAD.MOV.U32 R108, RZ, RZ, R41 ;  /* 0x000000ffff6c7224 */ /* 0x000fe400078e0029 */
[C---:B------:R-:W-:Y:S03]  /*134c0*/  FMUL.FTZ R41, R3.reuse, R97 ;  /* 0x0000006103297220 */ /* 0x040fe60000410000 */
[----:B------:R-:W1:Y:S01]  /*134d0*/  MUFU.EX2 R2, R2 ;  /* 0x0000000200027308 */ /* 0x000e620000000800 */
[C---:B------:R-:W-:Y:S02]  /*134e0*/  FMUL.FTZ R49, R3.reuse, R105 ;  /* 0x0000006903317220 */ /* 0x040fe40000410000 */
[C---:B------:R-:W-:Y:S02]  /*134f0*/  FMUL.FTZ R52, R3.reuse, R52 ;  /* 0x0000003403347220 */ /* 0x040fe40000410000 */
[----:B------:R-:W-:Y:S02]  /*13500*/  FMUL.FTZ R53, R3, R53 ;  /* 0x0000003503357220 */ /* 0x000fe40000410000 */
[--C-:B------:R-:W-:Y:S02]  /*13510*/  FFMA.FTZ R157, R157, c[0x0][0x2d0], -R140.reuse ;  /* 0x0000b4009d9d7a23 */ /* 0x100fe4000001088c */
[--C-:B------:R-:W-:Y:S01]  /*13520*/  FFMA.FTZ R158, R158, c[0x0][0x2d0], -R140.reuse ;  /* 0x0000b4009e9e7a23 */ /* 0x100fe2000001088c */
[----:B------:R-:W3:Y:S01]  /*13530*/  MUFU.EX2 R138, R138 ;  /* 0x0000008a008a7308 */ /* 0x000ee20000000800 */
[--C-:B------:R-:W-:Y:S02]  /*13540*/  FFMA.FTZ R159, R159, c[0x0][0x2d0], -R140.reuse ;  /* 0x0000b4009f9f7a23 */ /* 0x100fe4000001088c */
[----:B------:R-:W-:Y:S02]  /*13550*/  FFMA.FTZ R164, R164, c[0x0][0x2d0], -R140 ;  /* 0x0000b400a4a47a23 */ /* 0x000fe4000001088c */
        /* <DEDUP_REMOVED lines=10> */
[C---:B------:R-:W-:Y:S01]  /*13600*/  FMUL.FTZ R11, R2.reuse, R111 ;  /* 0x0000006f020b7220 */ /* 0x040fe20000410000 */
[----:B------:R-:W-:Y:S01]  /*13610*/  MOV R110, R33 ;  /* 0x00000021006e7202 */ /* 0x000fe20000000f00 */
[----:B------:R-:W-:Y:S01]  /*13620*/  FMUL.FTZ R18, R2, R74 ;  /* 0x0000004a02127220 */ /* 0x000fe20000410000 */
[----:B---3--:R-:W-:Y:S01]  /*13630*/  F2FP.PACK_AB R129, R138, R139 ;  /* 0x0000008b8a81723e */ /* 0x008fe200000000ff */
[C---:B------:R-:W-:Y:S02]  /*13640*/  FMUL.FTZ R19, R2.reuse, R75 ;  /* 0x0000004b02137220 */ /* 0x040fe40000410000 */
[----:B------:R-:W-:Y:S02]  /*13650*/  IMAD.MOV.U32 R115, RZ, RZ, R17 ;  /* 0x000000ffff737224 */ /* 0x000fe400078e0011 */
[C---:B------:R-:W-:Y:S01]  /*13660*/  FMUL.FTZ R17, R3.reuse, R73 ;  /* 0x0000004903117220 */ /* 0x040fe20000410000 */
[----:B------:R-:W3:Y:S01]  /*13670*/  MUFU.EX2 R150, R150 ;  /* 0x0000009600967308 */ /* 0x000ee20000000800 */
[C---:B------:R-:W-:Y:S01]  /*13680*/  FMUL.FTZ R26, R2.reuse, R82 ;  /* 0x00000052021a7220 */ /* 0x040fe20000410000 */
[----:B------:R-:W-:Y:S01]  /*13690*/  LDSM.16.MT88.4 R72, [R189+0x3000] ;  /* 0x00300000bd48783b */ /* 0x000fe20000004200 */
[----:B------:R-:W-:Y:S02]  /*136a0*/  FMUL.FTZ R27, R2, R83 ;  /* 0x00000053021b7220 */ /* 0x000fe40000410000 */
[----:B------:R-:W-:Y:S02]  /*136b0*/  IMAD.MOV.U32 R114, RZ, RZ, R25 ;  /* 0x000000ffff727224 */ /* 0x000fe400078e0019 */
[C---:B------:R-:W-:Y:S02]  /*136c0*/  FMUL.FTZ R25, R3.reuse, R81 ;  /* 0x0000005103197220 */ /* 0x040fe40000410000 */
[----:B------:R-:W-:Y:S01]  /*136d0*/  IMAD.MOV.U32 R111, RZ, RZ, R32 ;  /* 0x000000ffff6f7224 */ /* 0x000fe200078e0020 */
[----:B------:R-:W-:Y:S01]  /*136e0*/  LDSM.16.MT88.4 R80, [R191+0x800] ;  /* 0x00080000bf50783b */ /* 0x000fe20000004200 */
[C---:B------:R-:W-:Y:S01]  /*136f0*/  FMUL.FTZ R32, R3.reuse, R88 ;  /* 0x0000005803207220 */ /* 0x040fe20000410000 */
[----:B------:R-:W-:Y:S01]  /*13700*/  MUFU.EX2 R153, R153 ;  /* 0x0000009900997308 */ /* 0x000fe20000000800 */
[C---:B------:R-:W-:Y:S01]  /*13710*/  FMUL.FTZ R33, R3.reuse, R89 ;  /* 0x0000005903217220 */ /* 0x040fe20000410000 */
[----:B-1----:R-:W-:Y:S01]  /*13720*/  F2FP.PACK_AB R131, R136, R137 ;  /* 0x000000898883723e */ /* 0x002fe200000000ff */
[C---:B------:R-:W-:Y:S02]  /*13730*/  FMUL.FTZ R34, R2.reuse, R90 ;  /* 0x0000005a02227220 */ /* 0x040fe40000410000 */
[C---:B------:R-:W-:Y:S02]  /*13740*/  FMUL.FTZ R35, R2.reuse, R91 ;  /* 0x0000005b02237220 */ /* 0x040fe40000410000 */
[----:B------:R-:W-:Y:S01]  /*13750*/  LDSM.16.MT88.4 R88, [R188+0x800] ;  /* 0x00080000bc58783b */ /* 0x000fe20000004200 */
[C---:B------:R-:W-:Y:S01]  /*13760*/  FMUL.FTZ R42, R2.reuse, R98 ;  /* 0x00000062022a7220 */ /* 0x040fe20000410000 */
[C---:B--2---:R-:W-:Y:S01]  /*13770*/  HMMA.16816.F32 R4, R128.reuse, R12, R4 ;  /* 0x0000000c8004723c */ /* 0x044fe20000001804 */
[----:B------:R-:W-:Y:S04]  /*13780*/  MUFU.EX2 R155, R155 ;  /* 0x0000009b009b7308 */ /* 0x000fe80000000800 */
        /* <DEDUP_REMOVED lines=8> */
[----:B------:R-:W1:Y:S01]  /*13810*/  MUFU.EX2 R158, R158 ;  /* 0x0000009e009e7308 */ /* 0x000e620000000800 */
[----:B------:R-:W2:Y:S01]  /*13820*/  LDSM.16.MT88.4 R68, [R190+0x3000] ;  /* 0x00300000be44783b */ /* 0x000ea20000004200 */
[C---:B------:R-:W-:Y:S02]  /*13830*/  FMUL.FTZ R51, R2.reuse, R107 ;  /* 0x0000006b02337220 */ /* 0x040fe40000410000 */
[C---:B------:R-:W-:Y:S02]  /*13840*/  FMUL.FTZ R54, R2.reuse, R54 ;  /* 0x0000003602367220 */ /* 0x040fe40000410000 */
[C---:B------:R-:W-:Y:S03]  /*13850*/  HMMA.16816.F32 R12, R128.reuse, R20, R12 ;  /* 0x00000014800c723c */ /* 0x040fe6000000180c */
[C---:B------:R-:W-:Y:S01]  /*13860*/  FMUL.FTZ R55, R2.reuse, R55 ;  /* 0x0000003702377220 */ /* 0x040fe20000410000 */
[----:B------:R-:W-:Y:S01]  /*13870*/  MUFU.EX2 R159, R159 ;  /* 0x0000009f009f7308 */ /* 0x000fe20000000800 */
[C---:B------:R-:W-:Y:S02]  /*13880*/  FMUL.FTZ R58, R2.reuse, R58 ;  /* 0x0000003a023a7220 */ /* 0x040fe40000410000 */
[C---:B------:R-:W-:Y:S01]  /*13890*/  FMUL.FTZ R20, R3.reuse, R76 ;  /* 0x0000004c03147220 */ /* 0x040fe20000410000 */
[C---:B------:R-:W-:Y:S04]  /*138a0*/  HMMA.16816.F32 R16, R128.reuse, R22, R16 ;  /* 0x000000168010723c */ /* 0x040fe80000001810 */
[C---:B------:R-:W-:Y:S02]  /*138b0*/  FMUL.FTZ R21, R3.reuse, R77 ;  /* 0x0000004d03157220 */ /* 0x040fe40000410000 */
[C---:B------:R-:W-:Y:S01]  /*138c0*/  FMUL.FTZ R59, R2.reuse, R59 ;  /* 0x0000003b023b7220 */ /* 0x040fe20000410000 */
[----:B------:R-:W4:Y:S01]  /*138d0*/  MUFU.EX2 R164, R164 ;  /* 0x000000a400a47308 */ /* 0x000f220000000800 */
[C---:B------:R-:W-:Y:S04]  /*138e0*/  FMUL.FTZ R22, R2.reuse, R78 ;  /* 0x0000004e02167220 */ /* 0x040fe80000410000 */
[C---:B------:R-:W-:Y:S02]  /*138f0*/  FMUL.FTZ R23, R2.reuse, R79 ;  /* 0x0000004f02177220 */ /* 0x040fe40000410000 */
[----:B------:R-:W5:Y:S01]  /*13900*/  LDSM.16.MT88.4 R76, [R188+0x3000] ;  /* 0x00300000bc4c783b */ /* 0x000f620000004200 */
[C---:B------:R-:W-:Y:S02]  /*13910*/  FMUL.FTZ R62, R2.reuse, R62 ;  /* 0x0000003e023e7220 */ /* 0x040fe40000410000 */
[C---:B------:R-:W-:Y:S01]  /*13920*/  FMUL.FTZ R63, R2.reuse, R63 ;  /* 0x0000003f023f7220 */ /* 0x040fe20000410000 */
[----:B------:R-:W-:Y:S01]  /*13930*/  MUFU.EX2 R179, R179 ;  /* 0x000000b300b37308 */ /* 0x000fe20000000800 */
[C---:B------:R-:W-:Y:S03]  /*13940*/  HMMA.16816.F32 R20, R128.reuse, R28, R20 ;  /* 0x0000001c8014723c */ /* 0x040fe60000001814 */
[C---:B------:R-:W-:Y:S02]  /*13950*/  FMUL.FTZ R65, R3.reuse, R65 ;  /* 0x0000004103417220 */ /* 0x040fe40000410000 */
[C---:B------:R-:W-:Y:S02]  /*13960*/  FMUL.FTZ R66, R2.reuse, R66 ;  /* 0x0000004202427220 */ /* 0x040fe40000410000 */
[C---:B------:R-:W-:Y:S01]  /*13970*/  FMUL.FTZ R28, R3.reuse, R84 ;  /* 0x00000054031c7220 */ /* 0x040fe20000410000 */
[C---:B------:R-:W-:Y:S01]  /*13980*/  HMMA.16816.F32 R24, R128.reuse, R30, R24 ;  /* 0x0000001e8018723c */ /* 0x040fe20000001818 */
[----:B------:R-:W-:Y:S03]  /*13990*/  MUFU.EX2 R178, R178 ;  /* 0x000000b200b27308 */ /* 0x000fe60000000800 */
[----:B------:R-:W-:Y:S02]  /*139a0*/  FMUL.FTZ R29, R3, R85 ;  /* 0x00000055031d7220 */ /* 0x000fe40000410000 */
[C---:B------:R-:W-:Y:S02]  /*139b0*/  FMUL.FTZ R67, R2.reuse, R67 ;  /* 0x0000004302437220 */ /* 0x040fe40000410000 */
[C---:B------:R-:W-:Y:S03]  /*139c0*/  FMUL.FTZ R30, R2.reuse, R86 ;  /* 0x00000056021e7220 */ /* 0x040fe60000410000 */
[----:B------:R-:W-:Y:S01]  /*139d0*/  MUFU.EX2 R247, R247 ;  /* 0x000000f700f77308 */ /* 0x000fe20000000800 */
[----:B------:R-:W-:Y:S02]  /*139e0*/  FMUL.FTZ R31, R2, R87 ;  /* 0x00000057021f7220 */ /* 0x000fe40000410000 */
[----:B------:R-:W-:Y:S01]  /*139f0*/  LDSM.16.MT88.4 R84, [R189+0x800] ;  /* 0x00080000bd54783b */ /* 0x000fe20000004200 */
[--C-:B------:R-:W-:Y:S02]  /*13a00*/  FFMA.FTZ R251, R251, c[0x0][0x2d0], -R140.reuse ;  /* 0x0000b400fbfb7a23 */ /* 0x100fe4000001088c */
[--C-:B------:R-:W-:Y:S02]  /*13a10*/  FFMA.FTZ R252, R252, c[0x0][0x2d0], -R140.reuse ;  /* 0x0000b400fcfc7a23 */ /* 0x100fe4000001088c */
[C---:B------:R-:W-:Y:S02]  /*13a20*/  HMMA.16816.F32 R28, R128.reuse, R36, R28 ;  /* 0x00000024801c723c */ /* 0x040fe4000000181c */
[----:B------:R-:W-:Y:S01]  /*13a30*/  MUFU.EX2 R248, R248 ;  /* 0x000000f800f87308 */ /* 0x000fe20000000800 */
[--C-:B------:R-:W-:Y:S02]  /*13a40*/  FFMA.FTZ R249, R249, c[0x0][0x2d0], -R140.reuse ;  /* 0x0000b400f9f97a23 */ /* 0x100fe4000001088c */
[----:B------:R-:W-:Y:S02]  /*13a50*/  FFMA.FTZ R176, R176, c[0x0][0x2d0], -R140 ;  /* 0x0000b400b0b07a23 */ /* 0x000fe4000001088c */
[C---:B------:R-:W-:Y:S01]  /*13a60*/  FMUL.FTZ R36, R3.reuse, R92 ;  /* 0x0000005c03247220 */ /* 0x040fe20000410000 */
[C---:B------:R-:W-:Y:S04]  /*13a70*/  HMMA.16816.F32 R32, R128.reuse, R38, R32 ;  /* 0x000000268020723c */ /* 0x040fe80000001820 */
[C---:B------:R-:W-:Y:S01]  /*13a80*/  FMUL.FTZ R37, R3.reuse, R93 ;  /* 0x0000005d03257220 */ /* 0x040fe20000410000 */
[----:B------:R-:W-:Y:S01]  /*13a90*/  MOV R92, R48 ;  /* 0x00000030005c7202 */ /* 0x000fe20000000f00 */
[----:B------:R-:W-:Y:S01]  /*13aa0*/  IMAD.MOV.U32 R93, RZ, RZ, R40 ;  /* 0x000000ffff5d7224 */ /* 0x000fe200078e0028 */
[----:B------:R-:W1:Y:S01]  /*13ab0*/  MUFU.EX2 R251, R251 ;  /* 0x000000fb00fb7308 */ /* 0x000e620000000800 */
[C---:B------:R-:W-:Y:S04]  /*13ac0*/  FMUL.FTZ R38, R2.reuse, R94 ;  /* 0x0000005e02267220 */ /* 0x040fe80000410000 */
[----:B------:R-:W-:Y:S02]  /*13ad0*/  FMUL.FTZ R39, R2, R95 ;  /* 0x0000005f02277220 */ /* 0x000fe40000410000 */
[C---:B------:R-:W-:Y:S02]  /*13ae0*/  FMUL.FTZ R40, R3.reuse, R96 ;  /* 0x0000006003287220 */ /* 0x040fe40000410000 */
[----:B------:R-:W-:Y:S01]  /*13af0*/  FMUL.FTZ R48, R3, R104 ;  /* 0x0000006803307220 */ /* 0x000fe20000410000 */
[----:B------:R-:W-:Y:S01]  /*13b00*/  MUFU.EX2 R252, R252 ;  /* 0x000000fc00fc7308 */ /* 0x000fe20000000800 */
[--C-:B------:R-:W-:Y:S01]  /*13b10*/  FFMA.FTZ R166, R166, c[0x0][0x2d0], -R140.reuse ;  /* 0x0000b400a6a67a23 */ /* 0x100fe2000001088c */
[C---:B------:R-:W-:Y:S03]  /*13b20*/  HMMA.16816.F32 R36, R128.reuse, R44, R36 ;  /* 0x0000002c8024723c */ /* 0x040fe60000001824 */
[--C-:B------:R-:W-:Y:S02]  /*13b30*/  FFMA.FTZ R165, R165, c[0x0][0x2d0], -R140.reuse ;  /* 0x0000b400a5a57a23 */ /* 0x100fe4000001088c */
[--C-:B------:R-:W-:Y:S02]  /*13b40*/  FFMA.FTZ R148, R148, c[0x0][0x2d0], -R140.reuse ;  /* 0x0000b40094947a23 */ /* 0x100fe4000001088c */
[C---:B------:R-:W-:Y:S01]  /*13b50*/  FMUL.FTZ R44, R3.reuse, R100 ;  /* 0x00000064032c7220 */ /* 0x040fe20000410000 */
[C---:B------:R-:W-:Y:S01]  /*13b60*/  HMMA.16816.F32 R40, R128.reuse, R46, R40 ;  /* 0x0000002e8028723c */ /* 0x040fe20000001828 */
[----:B------:R-:W-:Y:S03]  /*13b70*/  MUFU.EX2 R250, R250 ;  /* 0x000000fa00fa7308 */ /* 0x000fe60000000800 */
[----:B------:R-:W-:Y:S02]  /*13b80*/  FMUL.FTZ R45, R3, R101 ;  /* 0x00000065032d7220 */ /* 0x000fe40000410000 */
[----:B------:R-:W-:Y:S02]  /*13b90*/  FFMA.FTZ R141, R141, c[0x0][0x2d0], -R140 ;  /* 0x0000b4008d8d7a23 */ /* 0x000fe4000001088c */
[C---:B------:R-:W-:Y:S03]  /*13ba0*/  FMUL.FTZ R46, R2.reuse, R102 ;  /* 0x00000066022e7220 */ /* 0x040fe60000410000 */
[----:B------:R-:W-:Y:S01]  /*13bb0*/  MUFU.EX2 R246, R246 ;  /* 0x000000f600f67308 */ /* 0x000fe20000000800 */
[C---:B------:R-:W-:Y:S02]  /*13bc0*/  FMUL.FTZ R47, R2.reuse, R103 ;  /* 0x00000067022f7220 */ /* 0x040fe40000410000 */
[----:B------:R-:W-:Y:S02]  /*13bd0*/  FFMA.FTZ R149, R149, c[0x0][0x2d0], -R156 ;  /* 0x0000b40095957a23 */ /* 0x000fe4000001089c */
[----:B------:R-:W-:Y:S02]  /*13be0*/  FFMA.FTZ R135, R3, R243, R135 ;  /* 0x000000f303877223 */ /* 0x000fe40000010087 */
[----:B------:R-:W-:Y:S01]  /*13bf0*/  FFMA.FTZ R139, R2, R242, R139 ;  /* 0x000000f2028b7223 */ /* 0x000fe2000001008b */
[C---:B--2---:R-:W-:Y:S02]  /*13c00*/  HMMA.16816.F32 R44, R128.reuse, R68, R44 ;  /* 0x00000044802c723c */ /* 0x044fe4000000182c */
[----:B------:R-:W-:Y:S01]  /*13c10*/  MUFU.EX2 R177, R177 ;  /* 0x000000b100b17308 */ /* 0x000fe20000000800 */
[----:B------:R-:W-:Y:S02]  /*13c20*/  FADD.FTZ R135, R133, R135 ;  /* 0x0000008785877221 */ /* 0x000fe40000010000 */
[----:B------:R-:W-:Y:S02]  /*13c30*/  FADD.FTZ R139, R138, R139 ;  /* 0x0000008b8a8b7221 */ /* 0x000fe40000010000 */
[----:B---3--:R-:W-:Y:S01]  /*13c40*/  F2FP.PACK_AB R68, R150, R143 ;  /* 0x0000008f9644723e */ /* 0x008fe200000000ff */
[C---:B------:R-:W-:Y:S04]  /*13c50*/  HMMA.16816.F32 R48, R128.reuse, R70, R48 ;  /* 0x000000468030723c */ /* 0x040fe80000001830 */
[----:B-1----:R-:W-:Y:S01]  /*13c60*/  F2FP.PACK_AB R69, R158, R157 ;  /* 0x0000009d9e45723e */ /* 0x002fe200000000ff */
[----:B------:R-:W-:Y:S01]  /*13c70*/  MUFU.EX2 R167, R167 ;  /* 0x000000a700a77308 */ /* 0x000fe20000000800 */
[----:B------:R-:W-:Y:S01]  /*13c80*/  FADD.FTZ R132, R132, R135 ;  /* 0x0000008784847221 */ /* 0x000fe20000010000 */
[----:B------:R-:W-:Y:S01]  /*13c90*/  F2FP.PACK_AB R70, R155, R153 ;  /* 0x000000999b46723e */ /* 0x000fe200000000ff */
[C---:B------:R-:W-:Y:S04]  /*13ca0*/  HMMA.16816.F32 R52, R128.reuse, R72, R52 ;  /* 0x000000488034723c */ /* 0x040fe80000001834 */
[----:B----4-:R-:W-:Y:S01]  /*13cb0*/  F2FP.PACK_AB R71, R164, R159 ;  /* 0x0000009fa447723e */ /* 0x010fe200000000ff */
[----:B------:R-:W-:Y:S02]  /*13cc0*/  FADD.FTZ R139, R137, R139 ;  /* 0x0000008b898b7221 */ /* 0x000fe40000010000 */
[----:B------:R-:W-:Y:S01]  /*13cd0*/  MUFU.EX2 R249, R249 ;  /* 0x000000f900f97308 */ /* 0x000fe20000000800 */
[C---:B------:R-:W-:Y:S01]  /*13ce0*/  HMMA.16816.F32 R56, R128.reuse, R74, R56 ;  /* 0x0000004a8038723c */ /* 0x040fe20000001838 */
[----:B------:R-:W1:Y:S03]  /*13cf0*/  LDSM.16.MT88.4 R72, [R190+0x800] ;  /* 0x00080000be48783b */ /* 0x000e660000004200 */
[----:B------:R-:W-:Y:S02]  /*13d00*/  FADD.FTZ R132, R134, R132 ;  /* 0x0000008486847221 */ /* 0x000fe40000010000 */
[----:B------:R-:W-:Y:S02]  /*13d10*/  FADD.FTZ R136, R136, R139 ;  /* 0x0000008b88887221 */ /* 0x000fe40000010000 */
[C---:B-----5:R-:W-:Y:S01]  /*13d20*/  HMMA.16816.F32 R60, R128.reuse, R76, R60 ;  /* 0x0000004c803c723c */ /* 0x060fe2000000183c */
[----:B------:R-:W-:Y:S03]  /*13d30*/  MUFU.EX2 R176, R176 ;  /* 0x000000b000b07308 */ /* 0x000fe60000000800 */
[----:B------:R-:W-:Y:S02]  /*13d40*/  FADD.FTZ R143, R143, R132 ;  /* 0x000000848f8f7221 */ /* 0x000fe40000010000 */
[----:B------:R-:W-:Y:S02]  /*13d50*/  FADD.FTZ R136, R157, R136 ;  /* 0x000000889d887221 */ /* 0x000fe40000010000 */
[----:B------:R-:W-:Y:S01]  /*13d60*/  HMMA.16816.F32 R64, R128, R78, R64 ;  /* 0x0000004e8040723c */ /* 0x000fe20000001840 */
[----:B------:R-:W2:Y:S02]  /*13d70*/  LDSM.16.MT88.4 R76, [R191+0x3800] ;  /* 0x00380000bf4c783b */ /* 0x000ea40000004200 */
[----:B------:R-:W-:Y:S01]  /*13d80*/  MUFU.EX2 R166, R166 ;  /* 0x000000a600a67308 */ /* 0x000fe20000000800 */
[----:B------:R-:W-:Y:S02]  /*13d90*/  FADD.FTZ R143, R150, R143 ;  /* 0x0000008f968f7221 */ /* 0x000fe40000010000 */
[----:B------:R-:W-:Y:S02]  /*13da0*/  FADD.FTZ R158, R158, R136 ;  /* 0x000000889e9e7221 */ /* 0x000fe40000010000 */
[C---:B------:R-:W-:Y:S05]  /*13db0*/  HMMA.16816.F32 R4, R68.reuse, R80, R4 ;  /* 0x000000504404723c */ /* 0x040fea0000001804 */
[----:B------:R-:W-:Y:S01]  /*13dc0*/  MUFU.EX2 R165, R165 ;  /* 0x000000a500a57308 */ /* 0x000fe20000000800 */
[----:B------:R-:W-:Y:S02]  /*13dd0*/  FADD.FTZ R153, R153, R143 ;  /* 0x0000008f99997221 */ /* 0x000fe40000010000 */
[C---:B------:R-:W-:Y:S01]  /*13de0*/  HMMA.16816.F32 R8, R68.reuse, R82, R8 ;  /* 0x000000524408723c */ /* 0x040fe20000001808 */
[----:B------:R-:W-:Y:S03]  /*13df0*/  LDSM.16.MT88.4 R80, [R189+0x3800] ;  /* 0x00380000bd50783b */ /* 0x000fe60000004200 */
[----:B------:R-:W-:Y:S02]  /*13e00*/  FADD.FTZ R158, R159, R158 ;  /* 0x0000009e9f9e7221 */ /* 0x000fe40000010000 */
[----:B------:R-:W-:Y:S01]  /*13e10*/  FADD.FTZ R153, R155, R153 ;  /* 0x000000999b997221 */ /* 0x000fe20000010000 */
[----:B------:R-:W-:Y:S01]  /*13e20*/  MUFU.EX2 R152, R152 ;  /* 0x0000009800987308 */ /* 0x000fe20000000800 */
[----:B------:R-:W-:Y:S01]  /*13e30*/  FADD.FTZ R164, R164, R158 ;  /* 0x0000009ea4a47221 */ /* 0x000fe20000010000 */
[C---:B-1----:R-:W-:Y:S03]  /*13e40*/  HMMA.16816.F32 R12, R68.reuse, R72, R12 ;  /* 0x00000048440c723c */ /* 0x042fe6000000180c */
[----:B------:R-:W-:Y:S05]  /*13e50*/  FADD.FTZ R164, R251, R164 ;  /* 0x000000a4fba47221 */ /* 0x000fea0000010000 */
[C---:B------:R-:W-:Y:S01]  /*13e60*/  HMMA.16816.F32 R16, R68.reuse, R74, R16 ;  /* 0x0000004a4410723c */ /* 0x040fe20000001810 */
[----:B------:R-:W1:Y:S01]  /*13e70*/  LDSM.16.MT88.4 R72, [R190+0x3800] ;  /* 0x00380000be48783b */ /* 0x000e620000004200 */
[----:B------:R-:W3:Y:S06]  /*13e80*/  MUFU.EX2 R151, R151 ;  /* 0x0000009700977308 */ /* 0x000eec0000000800 */
[C---:B------:R-:W-:Y:S04]  /*13e90*/  HMMA.16816.F32 R20, R68.reuse, R84, R20 ;  /* 0x000000544414723c */ /* 0x040fe80000001814 */
[----:B------:R-:W-:Y:S04]  /*13ea0*/  MUFU.EX2 R149, R149 ;  /* 0x0000009500957308 */ /* 0x000fe80000000800 */
[C---:B------:R-:W-:Y:S01]  /*13eb0*/  HMMA.16816.F32 R24, R68.reuse, R86, R24 ;  /* 0x000000564418723c */ /* 0x040fe20000001818 */
[----:B------:R-:W4:Y:S05]  /*13ec0*/  LDSM.16.MT88.4 R84, [R188+0x3800] ;  /* 0x00380000bc54783b */ /* 0x000f2a0000004200 */
[----:B------:R-:W-:Y:S02]  /*13ed0*/  MUFU.EX2 R148, R148 ;  /* 0x0000009400947308 */ /* 0x000fe40000000800 */
[C---:B------:R-:W-:Y:S04]  /*13ee0*/  HMMA.16816.F32 R28, R68.reuse, R88, R28 ;  /* 0x00000058441c723c */ /* 0x040fe8000000181c */
[----:B---3--:R-:W-:Y:S03]  /*13ef0*/  F2FP.PACK_AB R128, R151, R152 ;  /* 0x000000989780723e */ /* 0x008fe600000000ff */
[----:B------:R-:W-:Y:S01]  /*13f00*/  FFMA.FTZ R88, R111, c[0x0][0x2d0], -R156 ;  /* 0x0000b4006f587a23 */ /* 0x000fe2000001089c */
[C---:B------:R-:W-:Y:S01]  /*13f10*/  HMMA.16816.F32 R32, R68.reuse, R90, R32 ;  /* 0x0000005a4420723c */ /* 0x040fe20000001820 */
[----:B------:R-:W-:Y:S07]  /*13f20*/  MUFU.EX2 R141, R141 ;  /* 0x0000008d008d7308 */ /* 0x000fee0000000800 */
[C---:B--2---:R-:W-:Y:S03]  /*13f30*/  HMMA.16816.F32 R36, R68.reuse, R76, R36 ;  /* 0x0000004c4424723c */ /* 0x044fe60000001824 */
[----:B------:R2:W-:Y:S04]  /*13f40*/  MUFU.EX2 R106, R88 ;  /* 0x00000058006a7308 */ /* 0x0005e80000000800 */
[--C-:B------:R-:W-:Y:S01]  /*13f50*/  FFMA.FTZ R76, R92, c[0x0][0x2d0], -R140.reuse ;  /* 0x0000b4005c4c7a23 */ /* 0x100fe2000001088c */
[C---:B------:R-:W-:Y:S05]  /*13f60*/  HMMA.16816.F32 R40, R68.reuse, R78, R40 ;  /* 0x0000004e4428723c */ /* 0x040fea0000001828 */
[----:B------:R3:W-:Y:S03]  /*13f70*/  MUFU.EX2 R105, R76 ;  /* 0x0000004c00697308 */ /* 0x0007e60000000800 */
[C---:B-1----:R-:W-:Y:S07]  /*13f80*/  HMMA.16816.F32 R44, R68.reuse, R72, R44 ;  /* 0x00000048442c723c */ /* 0x042fee000000182c */
[----:B------:R-:W-:Y:S01]  /*13f90*/  FFMA.FTZ R72, R93, c[0x0][0x2d0], -R140 ;  /* 0x0000b4005d487a23 */ /* 0x000fe2000001088c */
[C---:B------:R-:W-:Y:S01]  /*13fa0*/  HMMA.16816.F32 R48, R68.reuse, R74, R48 ;  /* 0x0000004a4430723c */ /* 0x040fe20000001830 */
[----:B------:R-:W-:Y:S02]  /*13fb0*/  LDSM.16.MT88.4 R92, [R188+0x4800] ;  /* 0x00480000bc5c783b */ /* 0x000fe40000004200 */
[----:B------:R1:W5:Y:S05]  /*13fc0*/  MUFU.EX2 R104, R72 ;  /* 0x0000004800687308 */ /* 0x00036a0000000800 */
[C---:B------:R-:W-:Y:S01]  /*13fd0*/  HMMA.16816.F32 R52, R68.reuse, R80, R52 ;  /* 0x000000504434723c */ /* 0x040fe20000001834 */
[----:B--2---:R-:W-:Y:S07]  /*13fe0*/  LDSM.16.MT88.4 R88, [R188+0x4000] ;  /* 0x00400000bc58783b */ /* 0x004fee0000004200 */
[C---:B------:R-:W-:Y:S01]  /*13ff0*/  HMMA.16816.F32 R56, R68.reuse, R82, R56 ;  /* 0x000000524438723c */ /* 0x040fe20000001838 */
[----:B---3--:R-:W-:Y:S07]  /*14000*/  LDSM.16.MT88.4 R76, [R190+0x1000] ;  /* 0x00100000be4c783b */ /* 0x008fee0000004200 */
[C---:B----4-:R-:W-:Y:S01]  /*14010*/  HMMA.16816.F32 R60, R68.reuse, R84, R60 ;  /* 0x00000054443c723c */ /* 0x050fe2000000183c */
[----:B------:R-:W-:Y:S07]  /*14020*/  LDSM.16.MT88.4 R80, [R189+0x1000] ;  /* 0x00100000bd50783b */ /* 0x000fee0000004200 */
[----:B------:R-:W-:Y:S01]  /*14030*/  HMMA.16816.F32 R64, R68, R86, R64 ;  /* 0x000000564440723c */ /* 0x000fe20000001840 */
[----:B-1----:R-:W1:Y:S06]  /*14040*/  LDSM.16.MT88.4 R72, [R191+0x1000] ;  /* 0x00100000bf48783b */ /* 0x002e6c0000004200 */
[----:B-----5:R-:W-:Y:S02]  /*14050*/  F2FP.PACK_AB R71, R105, R104 ;  /* 0x000000686947723e */ /* 0x020fe400000000ff */
[----:B------:R-:W-:Y:S01]  /*14060*/  F2FP.PACK_AB R68, R178, R179 ;  /* 0x000000b3b244723e */ /* 0x000fe200000000ff */
[----:B------:R-:W2:Y:S02]  /*14070*/  LDSM.16.MT88.4 R84, [R188+0x1000] ;  /* 0x00100000bc54783b */ /* 0x000ea40000004200 */
[----:B------:R-:W-:Y:S01]  /*14080*/  F2FP.PACK_AB R70, R248, R247 ;  /* 0x000000f7f846723e */ /* 0x000fe200000000ff */
[----:B------:R-:W-:Y:S01]  /*14090*/  FADD.FTZ R179, R179, R153 ;  /* 0x00000099b3b37221 */ /* 0x000fe20000010000 */
[C---:B------:R-:W-:Y:S01]  /*140a0*/  F2FP.PACK_AB R69, R252.reuse, R251 ;  /* 0x000000fbfc45723e */ /* 0x040fe200000000ff */
[----:B------:R-:W-:Y:S02]  /*140b0*/  FADD.FTZ R252, R252, R164 ;  /* 0x000000a4fcfc7221 */ /* 0x000fe40000010000 */
[----:B------:R-:W-:Y:S04]  /*140c0*/  FADD.FTZ R179, R178, R179 ;  /* 0x000000b3b2b37221 */ /* 0x000fe80000010000 */
[----:B------:R-:W-:Y:S04]  /*140d0*/  FADD.FTZ R247, R247, R179 ;  /* 0x000000b3f7f77221 */ /* 0x000fe80000010000 */
[----:B------:R-:W-:Y:S01]  /*140e0*/  FADD.FTZ R3, R248, R247 ;  /* 0x000000f7f8037221 */ /* 0x000fe20000010000 */
[C---:B-1----:R-:W-:Y:S07]  /*140f0*/  HMMA.16816.F32 R4, R68.reuse, R72, R4 ;  /* 0x000000484404723c */ /* 0x042fee0000001804 */
[--C-:B------:R-:W-:Y:S01]  /*14100*/  FFMA.FTZ R72, R110, c[0x0][0x2d0], -R156.reuse ;  /* 0x0000b4006e487a23 */ /* 0x100fe2000001089c */
[C---:B------:R-:W-:Y:S03]  /*14110*/  HMMA.16816.F32 R8, R68.reuse, R74, R8 ;  /* 0x0000004a4408723c */ /* 0x040fe60000001808 */
[----:B------:R1:W-:Y:S05]  /*14120*/  MUFU.EX2 R98, R72 ;  /* 0x0000004800627308 */ /* 0x0003ea0000000800 */
[C---:B------:R-:W-:Y:S07]  /*14130*/  HMMA.16816.F32 R12, R68.reuse, R76, R12 ;  /* 0x0000004c440c723c */ /* 0x040fee000000180c */
[----:B------:R-:W-:Y:S01]  /*14140*/  FFMA.FTZ R76, R109, c[0x0][0x2d0], -R156 ;  /* 0x0000b4006d4c7a23 */ /* 0x000fe2000001089c */
[C---:B------:R-:W-:Y:S03]  /*14150*/  HMMA.16816.F32 R16, R68.reuse, R78, R16 ;  /* 0x0000004e4410723c */ /* 0x040fe60000001810 */
[----:B------:R3:W-:Y:S05]  /*14160*/  MUFU.EX2 R96, R76 ;  /* 0x0000004c00607308 */ /* 0x0007ea0000000800 */
[C---:B------:R-:W-:Y:S01]  /*14170*/  HMMA.16816.F32 R20, R68.reuse, R80, R20 ;  /* 0x000000504414723c */ /* 0x040fe20000001814 */
[----:B-1----:R-:W1:Y:S06]  /*14180*/  LDSM.16.MT88.4 R72, [R191+0x4000] ;  /* 0x00400000bf48783b */ /* 0x002e6c0000004200 */
[----:B------:R-:W-:Y:S01]  /*14190*/  FFMA.FTZ R80, R115, c[0x0][0x2d0], -R140 ;  /* 0x0000b40073507a23 */ /* 0x000fe2000001088c */
[C---:B------:R-:W-:Y:S03]  /*141a0*/  HMMA.16816.F32 R24, R68.reuse, R82, R24 ;  /* 0x000000524418723c */ /* 0x040fe60000001818 */
[----:B------:R4:W-:Y:S05]  /*141b0*/  MUFU.EX2 R107, R80 ;  /* 0x00000050006b7308 */ /* 0x0009ea0000000800 */
[C---:B--2---:R-:W-:Y:S04]  /*141c0*/  HMMA.16816.F32 R28, R68.reuse, R84, R28 ;  /* 0x00000054441c723c */ /* 0x044fe8000000181c */
[----:B---3--:R-:W-:Y:S02]  /*141d0*/  FFMA.FTZ R76, R108, c[0x0][0x2d0], -R156 ;  /* 0x0000b4006c4c7a23 */ /* 0x008fe4000001089c */
[----:B------:R-:W-:Y:S01]  /*141e0*/  LDSM.16.MT88.4 R108, [R191+0x2800] ;  /* 0x00280000bf6c783b */ /* 0x000fe20000004200 */
[----:B------:R-:W-:Y:S01]  /*141f0*/  FFMA.FTZ R84, R114, c[0x0][0x2d0], -R140 ;  /* 0x0000b40072547a23 */ /* 0x000fe2000001088c */
[C---:B------:R-:W-:Y:S01]  /*14200*/  HMMA.16816.F32 R32, R68.reuse, R86, R32 ;  /* 0x000000564420723c */ /* 0x040fe20000001820 */
[----:B------:R2:W3:Y:S03]  /*14210*/  MUFU.EX2 R100, R76 ;  /* 0x0000004c00647308 */ /* 0x0004e60000000800 */
[----:B------:R-:W-:Y:S02]  /*14220*/  FFMA.FTZ R156, R142, c[0x0][0x2d0], -R156 ;  /* 0x0000b4008e9c7a23 */ /* 0x000fe4000001089c */
[--C-:B------:R-:W-:Y:S05]  /*14230*/  FFMA.FTZ R142, R154, c[0x0][0x2d0], -R140.reuse ;  /* 0x0000b4009a8e7a23 */ /* 0x100fea000001088c */
[----:B------:R5:W-:Y:S01]  /*14240*/  MUFU.EX2 R99, R84 ;  /* 0x0000005400637308 */ /* 0x000be20000000800 */
[----:B----4-:R-:W-:Y:S01]  /*14250*/  LDSM.16.MT88.4 R80, [R189+0x4000] ;  /* 0x00400000bd50783b */ /* 0x010fe20000004200 */
[C---:B-1----:R-:W-:Y:S08]  /*14260*/  HMMA.16816.F32 R36, R68.reuse, R72, R36 ;  /* 0x000000484424723c */ /* 0x042ff00000001824 */
[----:B------:R-:W1:Y:S01]  /*14270*/  MUFU.EX2 R156, R156 ;  /* 0x0000009c009c7308 */ /* 0x000e620000000800 */
[----:B--2---:R-:W2:Y:S03]  /*14280*/  LDSM.16.MT88.4 R76, [R190+0x4000] ;  /* 0x00400000be4c783b */ /* 0x004ea60000004200 */
[--C-:B------:R-:W-:Y:S01]  /*14290*/  FFMA.FTZ R72, R112, c[0x0][0x2d0], -R140.reuse ;  /* 0x0000b40070487a23 */ /* 0x100fe2000001088c */
[C---:B------:R-:W-:Y:S05]  /*142a0*/  HMMA.16816.F32 R40, R68.reuse, R74, R40 ;  /* 0x0000004a4428723c */ /* 0x040fea0000001828 */
[----:B------:R4:W4:Y:S01]  /*142b0*/  MUFU.EX2 R101, R72 ;  /* 0x0000004800657308 */ /* 0x0009220000000800 */
[--C-:B-----5:R-:W-:Y:S02]  /*142c0*/  FFMA.FTZ R84, R113, c[0x0][0x2d0], -R140.reuse ;  /* 0x0000b40071547a23 */ /* 0x120fe4000001088c */
[----:B------:R-:W-:Y:S07]  /*142d0*/  FFMA.FTZ R140, R119, c[0x0][0x2d0], -R140 ;  /* 0x0000b400778c7a23 */ /* 0x000fee000001088c */
[----:B------:R5:W-:Y:S01]  /*142e0*/  MUFU.EX2 R97, R84 ;  /* 0x0000005400617308 */ /* 0x000be20000000800 */
[----:B---3--:R-:W-:Y:S01]  /*142f0*/  IMAD.MOV.U32 R119, RZ, RZ, R100 ;  /* 0x000000ffff777224 */ /* 0x008fe200078e0064 */
[----:B-1----:R-:W-:Y:S08]  /*14300*/  F2FP.PACK_AB R130, R156, R149 ;  /* 0x000000959c82723e */ /* 0x002ff000000000ff */
[----:B------:R-:W1:Y:S01]  /*14310*/  MUFU.EX2 R142, R142 ;  /* 0x0000008e008e7308 */ /* 0x000e620000000800 */
[----:B----4-:R-:W-:Y:S01]  /*14320*/  LDSM.16.MT88.4 R72, [R190+0x1800] ;  /* 0x00180000be48783b */ /* 0x010fe20000004200 */
[----:B------:R-:W-:Y:S08]  /*14330*/  MOV R154, R101 ;  /* 0x00000065009a7202 */ /* 0x000ff00000000f00 */
[----:B------:R-:W3:Y:S01]  /*14340*/  MUFU.EX2 R140, R140 ;  /* 0x0000008c008c7308 */ /* 0x000ee20000000800 */
[C---:B--2---:R-:W-:Y:S01]  /*14350*/  HMMA.16816.F32 R44, R68.reuse, R76, R44 ;  /* 0x0000004c442c723c */ /* 0x044fe2000000182c */
[----:B-----5:R-:W2:Y:S07]  /*14360*/  LDSM.16.MT88.4 R84, [R191+0x1800] ;  /* 0x00180000bf54783b */ /* 0x020eae0000004200 */
[C---:B------:R-:W-:Y:S01]  /*14370*/  HMMA.16816.F32 R48, R68.reuse, R78, R48 ;  /* 0x0000004e4430723c */ /* 0x040fe20000001830 */
[----:B------:R-:W4:Y:S03]  /*14380*/  LDSM.16.MT88.4 R76, [R189+0x1800] ;  /* 0x00180000bd4c783b */ /* 0x000f260000004200 */
[----:B-1----:R-:W-:Y:S04]  /*14390*/  F2FP.PACK_AB R129, R148, R142 ;  /* 0x0000008e9481723e */ /* 0x002fe800000000ff */
[C---:B------:R-:W-:Y:S04]  /*143a0*/  HMMA.16816.F32 R52, R68.reuse, R80, R52 ;  /* 0x000000504434723c */ /* 0x040fe80000001834 */
[----:B---3--:R-:W-:Y:S04]  /*143b0*/  F2FP.PACK_AB R131, R140, R141 ;  /* 0x0000008d8c83723e */ /* 0x008fe800000000ff */
[C---:B------:R-:W-:Y:S01]  /*143c0*/  HMMA.16816.F32 R56, R68.reuse, R82, R56 ;  /* 0x000000524438723c */ /* 0x040fe20000001838 */
[----:B------:R-:W1:Y:S07]  /*143d0*/  LDSM.16.MT88.4 R80, [R188+0x1800] ;  /* 0x00180000bc50783b */ /* 0x000e6e0000004200 */
[C---:B------:R-:W-:Y:S08]  /*143e0*/  HMMA.16816.F32 R60, R68.reuse, R88, R60 ;  /* 0x00000058443c723c */ /* 0x040ff0000000183c */
[----:B------:R-:W-:Y:S01]  /*143f0*/  HMMA.16816.F32 R64, R68, R90, R64 ;  /* 0x0000005a4440723c */ /* 0x000fe20000001840 */
[----:B------:R-:W-:Y:S06]  /*14400*/  LDSM.16.MT88.4 R88, [R189+0x4800] ;  /* 0x00480000bd58783b */ /* 0x000fec0000004200 */
[----:B------:R-:W-:Y:S02]  /*14410*/  F2FP.PACK_AB R68, R98, R106 ;  /* 0x0000006a6244723e */ /* 0x000fe400000000ff */
[----:B------:R-:W-:Y:S03]  /*14420*/  F2FP.PACK_AB R70, R100, R96 ;  /* 0x000000606446723e */ /* 0x000fe600000000ff */
[----:B------:R-:W-:Y:S02]  /*14430*/  F2FP.PACK_AB R69, R99, R107 ;  /* 0x0000006b6345723e */ /* 0x000fe400000000ff */
[----:B------:R-:W-:Y:S02]  /*14440*/  F2FP.PACK_AB R71, R101, R97 ;  /* 0x000000616547723e */ /* 0x000fe400000000ff */
[----:B------:R-:W-:Y:S05]  /*14450*/  LDSM.16.MT88.4 R100, [R191+0x5800] ;  /* 0x00580000bf64783b */ /* 0x000fea0000004200 */
[C---:B--2---:R-:W-:Y:S08]  /*14460*/  HMMA.16816.F32 R4, R68.reuse, R84, R4 ;  /* 0x000000544404723c */ /* 0x044ff00000001804 */
[C---:B------:R-:W-:Y:S01]  /*14470*/  HMMA.16816.F32 R8, R68.reuse, R86, R8 ;  /* 0x000000564408723c */ /* 0x040fe20000001808 */
[----:B------:R-:W2:Y:S07]  /*14480*/  LDSM.16.MT88.4 R84, [R191+0x4800] ;  /* 0x00480000bf54783b */ /* 0x000eae0000004200 */
[C---:B------:R-:W-:Y:S08]  /*14490*/  HMMA.16816.F32 R12, R68.reuse, R72, R12 ;  /* 0x00000048440c723c */ /* 0x040ff0000000180c */
        /* <DEDUP_REMOVED lines=20> */
[----:B------:R-:W-:Y:S02]  /*145e0*/  F2FP.PACK_AB R68, R246, R250 ;  /* 0x000000faf644723e */ /* 0x000fe400000000ff */
[----:B------:R-:W-:Y:S03]  /*145f0*/  F2FP.PACK_AB R70, R167, R177 ;  /* 0x000000b1a746723e */ /* 0x000fe600000000ff */
[----:B------:R-:W-:Y:S02]  /*14600*/  F2FP.PACK_AB R69, R176, R249 ;  /* 0x000000f9b045723e */ /* 0x000fe400000000ff */
[----:B------:R-:W-:Y:S07]  /*14610*/  F2FP.PACK_AB R71, R165, R166 ;  /* 0x000000a6a547723e */ /* 0x000fee00000000ff */
[C---:B----4-:R-:W-:Y:S08]  /*14620*/  HMMA.16816.F32 R4, R68.reuse, R76, R4 ;  /* 0x0000004c4404723c */ /* 0x050ff00000001804 */
        /* <DEDUP_REMOVED lines=11> */
[C---:B---3--:R-:W-:Y:S07]  /*146e0*/  HMMA.16816.F32 R36, R68.reuse, R76, R36 ;  /* 0x0000004c4424723c */ /* 0x048fee0000001824 */
[----:B------:R-:W-:Y:S01]  /*146f0*/  IMAD.MOV.U32 R76, RZ, RZ, R99 ;  /* 0x000000ffff4c7224 */ /* 0x000fe200078e0063 */
[C---:B------:R-:W-:Y:S04]  /*14700*/  HMMA.16816.F32 R40, R68.reuse, R78, R40 ;  /* 0x0000004e4428723c */ /* 0x040fe80000001828 */
[----:B------:R-:W-:Y:S03]  /*14710*/  MOV R77, R98 ;  /* 0x00000062004d7202 */ /* 0x000fe60000000f00 */
[----:B------:R-:W-:Y:S01]  /*14720*/  IMAD.MOV.U32 R78, RZ, RZ, R97 ;  /* 0x000000ffff4e7224 */ /* 0x000fe200078e0061 */
[C---:B-1----:R-:W-:Y:S04]  /*14730*/  HMMA.16816.F32 R44, R68.reuse, R80, R44 ;  /* 0x00000050442c723c */ /* 0x042fe8000000182c */
[----:B------:R-:W-:Y:S02]  /*14740*/  MOV R79, R96 ;  /* 0x00000060004f7202 */ /* 0x000fe40000000f00 */
[----:B------:R-:W1:Y:S02]  /*14750*/  LDSM.16.MT88.4 R96, [R188+0x2800] ;  /* 0x00280000bc60783b */ /* 0x000e640000004200 */
[C---:B------:R-:W-:Y:S08]  /*14760*/  HMMA.16816.F32 R48, R68.reuse, R82, R48 ;  /* 0x000000524430723c */ /* 0x040ff00000001830 */
[C---:B------:R-:W-:Y:S08]  /*14770*/  HMMA.16816.F32 R52, R68.reuse, R88, R52 ;  /* 0x000000584434723c */ /* 0x040ff00000001834 */
[C---:B------:R-:W-:Y:S08]  /*14780*/  HMMA.16816.F32 R56, R68.reuse, R90, R56 ;  /* 0x0000005a4438723c */ /* 0x040ff00000001838 */
[C---:B--2---:R-:W-:Y:S08]  /*14790*/  HMMA.16816.F32 R60, R68.reuse, R72, R60 ;  /* 0x00000048443c723c */ /* 0x044ff0000000183c */
[----:B------:R-:W-:Y:S08]  /*147a0*/  HMMA.16816.F32 R64, R68, R74, R64 ;  /* 0x0000004a4440723c */ /* 0x000ff00000001840 */
[C---:B------:R-:W-:Y:S01]  /*147b0*/  HMMA.16816.F32 R112, R128.reuse, R108, R4 ;  /* 0x0000006c8070723c */ /* 0x040fe20000001804 */
[----:B------:R-:W-:Y:S07]  /*147c0*/  LDSM.16.MT88.4 R4, [R189+0x5800] ;  /* 0x00580000bd04783b */ /* 0x000fee0000004200 */
[C---:B------:R-:W-:Y:S01]  /*147d0*/  HMMA.16816.F32 R108, R128.reuse, R110, R8 ;  /* 0x0000006e806c723c */ /* 0x040fe20000001808 */
[----:B------:R-:W-:Y:S07]  /*147e0*/  LDSM.16.MT88.4 R8, [R188+0x5800] ;  /* 0x00580000bc08783b */ /* 0x000fee0000004200 */
[C---:B----4-:R-:W-:Y:S07]  /*147f0*/  HMMA.16816.F32 R68, R128.reuse, R84, R12 ;  /* 0x000000548044723c */ /* 0x050fee000000180c */
[----:B------:R-:W-:Y:S01]  /*14800*/  IMAD.MOV.U32 R15, RZ, RZ, R78 ;  /* 0x000000ffff0f7224 */ /* 0x000fe200078e004e */
[C---:B------:R-:W-:Y:S04]  /*14810*/  HMMA.16816.F32 R72, R128.reuse, R86, R16 ;  /* 0x000000568048723c */ /* 0x040fe80000001810 */
[----:B------:R-:W-:Y:S01]  /*14820*/  MOV R14, R79 ;  /* 0x0000004f000e7202 */ /* 0x000fe20000000f00 */
[----:B------:R-:W-:Y:S01]  /*14830*/  IMAD.MOV.U32 R13, RZ, RZ, R76 ;  /* 0x000000ffff0d7224 */ /* 0x000fe200078e004c */
[----:B------:R-:W-:Y:S01]  /*14840*/  MOV R12, R77 ;  /* 0x0000004d000c7202 */ /* 0x000fe20000000f00 */
[----:B------:R-:W-:Y:S01]  /*14850*/  IMAD.MOV.U32 R19, RZ, RZ, R107 ;  /* 0x000000ffff137224 */ /* 0x000fe200078e006b */
[C---:B------:R-:W-:Y:S04]  /*14860*/  HMMA.16816.F32 R76, R128.reuse, R92, R20 ;  /* 0x0000005c804c723c */ /* 0x040fe80000001814 */
[----:B------:R-:W-:Y:S01]  /*14870*/  MOV R18, R106 ;  /* 0x0000006a00127202 */ /* 0x000fe20000000f00 */
[----:B------:R-:W-:Y:S01]  /*14880*/  IMAD.MOV.U32 R17, RZ, RZ, R105 ;  /* 0x000000ffff117224 */ /* 0x000fe200078e0069 */
[----:B------:R-:W-:Y:S02]  /*14890*/  MOV R16, R104 ;  /* 0x0000006800107202 */ /* 0x000fe40000000f00 */
[C---:B------:R-:W-:Y:S01]  /*148a0*/  HMMA.16816.F32 R80, R128.reuse, R94, R24 ;  /* 0x0000005e8050723c */ /* 0x040fe20000001818 */
[----:B------:R-:W2:Y:S03]  /*148b0*/  LDSM.16.MT88.4 R104, [R190+0x5800] ;  /* 0x00580000be68783b */ /* 0x000ea60000004200 */
[----:B------:R-:W-:Y:S02]  /*148c0*/  FADD.FTZ R2, R16, R252 ;  /* 0x000000fc10027221 */ /* 0x000fe40000010000 */
[----:B------:R-:W-:Y:S02]  /*148d0*/  FADD.FTZ R3, R18, R3 ;  /* 0x0000000312037221 */ /* 0x000fe40000010000 */
[C---:B-1----:R-:W-:Y:S04]  /*148e0*/  HMMA.16816.F32 R84, R128.reuse, R96, R28 ;  /* 0x000000608054723c */ /* 0x042fe8000000181c */
[----:B------:R-:W-:Y:S02]  /*148f0*/  FADD.FTZ R2, R17, R2 ;  /* 0x0000000211027221 */ /* 0x000fe40000010000 */
[----:B------:R-:W-:Y:S01]  /*14900*/  FADD.FTZ R3, R12, R3 ;  /* 0x000000030c037221 */ /* 0x000fe20000010000 */
[-C--:B------:R-:W-:Y:S01]  /*14910*/  MOV R12, R118.reuse ;  /* 0x00000076000c7202 */ /* 0x080fe20000000f00 */
[C---:B------:R-:W-:Y:S04]  /*14920*/  HMMA.16816.F32 R88, R128.reuse, R98, R32 ;  /* 0x000000628058723c */ /* 0x040fe80000001820 */
[----:B------:R-:W-:Y:S02]  /*14930*/  FADD.FTZ R2, R19, R2 ;  /* 0x0000000213027221 */ /* 0x000fe40000010000 */
[----:B------:R-:W-:Y:S02]  /*14940*/  FADD.FTZ R3, R14, R3 ;  /* 0x000000030e037221 */ /* 0x000fe40000010000 */
[C---:B------:R-:W-:Y:S04]  /*14950*/  HMMA.16816.F32 R92, R128.reuse, R100, R36 ;  /* 0x00000064805c723c */ /* 0x040fe80000001824 */
[----:B------:R-:W-:Y:S02]  /*14960*/  FADD.FTZ R2, R13, R2 ;  /* 0x000000020d027221 */ /* 0x000fe40000010000 */
[----:B------:R-:W-:Y:S01]  /*14970*/  FADD.FTZ R3, R119, R3 ;  /* 0x0000000377037221 */ /* 0x000fe20000010000 */
[----:B------:R-:W-:Y:S01]  /*14980*/  IADD3 R119, R245, -0x1, RZ ;  /* 0xfffffffff5777810 */ /* 0x000fe20007ffe0ff */
        /* <DEDUP_REMOVED lines=9> */
[----:B------:R-:W-:Y:S01]  /*14a20*/  FADD.FTZ R177, R177, R250 ;  /* 0x000000fab1b17221 */ /* 0x000fe20000010000 */
[----:B------:R-:W-:Y:S01]  /*14a30*/  MOV R2, R118 ;  /* 0x0000007600027202 */ /* 0x000fe20000000f00 */
        /* <DEDUP_REMOVED lines=15> */
[----:B------:R-:W-:Y:S03]  /*14b30*/  IMAD.MOV.U32 R245, RZ, RZ, R119 ;  /* 0x000000fffff57224 */ /* 0x000fe600078e0077 */
[----:B------:R-:W-:Y:S01]  /*14b40*/  IMAD.MOV.U32 R3, RZ, RZ, R0 ;  /* 0x000000ffff037224 */ /* 0x000fe200078e0000 */
[----:B------:R-:W-:-:S05]  /*14b50*/  @P0 BRA `(.L_x_2150) ;  /* 0xffffc09000000947 */ /* 0x000fca000383ffff */
.L_x_2141:
[----:B------:R-:W-:Y:S02]  /*14b60*/  ISETP.NE.AND P1, PT, R228, 0x1, PT ;  /* 0x00000001e400780c */ /* 0x000fe40003f25270 */
[----:B------:R-:W-:-:S02]  /*14b70*/  IADD3 R4, R209, 0x7f, RZ ;  /* 0x0000007fd1047810 */ /* 0x000fc40007ffe0ff */
[----:B------:R-:W-:Y:S02]  /*14b80*/  ISETP.GE.AND P0, PT, R232, 0x1, PT ;  /* 0x00000001e800780c */ /* 0x000fe40003f06270 */
[----:B------:R-:W-:-:S07]  /*14b90*/  IADD3 R2, R231, 0x1, -R229 ;  /* 0x00000001e7027810 */ /* 0x000fce0007ffe8e5 */
[----:B------:R-:W-:-:S05]  /*14ba0*/  @P1 IMAD.HI.U32 R3, R4, c[0x0][0x2c8], RZ ;  /* 0x0000b20004031a27 */ /* 0x000fca00078e00ff */
        /* <DEDUP_REMOVED lines=14> */
.L_x_2153:
[----:B------:R-:W-:-:S04]  /*14c90*/  MOV R2, c[0x0][0x32c] ;  /* 0x0000cb0000027a02 */ /* 0x000fc80000000f00 */
[----:B------:R-:W-:-:S13]  /*14ca0*/  ISETP.NE.AND P0, PT, R2, 0x1, PT ;  /* 0x000000010200780c */ /* 0x000fda0003f05270 */
[----:B------:R-:W-:-:S05]  /*14cb0*/  @P0 IMAD.HI.U32 R2, R4, c[0x0][0x330], RZ ;  /* 0x0000cc0004020a27 */ /* 0x000fca00078e00ff */
[----:B------:R-:W-:Y:S02]  /*14cc0*/  @P0 SHF.R.U32.HI R4, RZ, c[0x0][0x334], R2 ;  /* 0x0000cd00ff040a19 */ /* 0x000fe40000011602 */
.L_x_2154:
[----:B------:R-:W-:Y:S05]  /*14cd0*/  BSYNC B0 ;  /* 0x0000000000007941 */ /* 0x000fea0003800000 */
.L_x_2152:
[----:B------:R-:W-:-:S05]  /*14ce0*/  IMAD R4, R4, c[0x0][0x32c], RZ ;  /* 0x0000cb0004047a24 */ /* 0x000fca00078e02ff */
[----:B------:R-:W-:-:S04]  /*14cf0*/  IMNMX R3, R3, R4, !PT ;  /* 0x0000000403037217 */ /* 0x000fc80007800200 */
.L_x_2151:
        /* <DEDUP_REMOVED lines=10> */
.L_x_2156:
[----:B------:R-:W-:Y:S04]  /*14da0*/  DEPBAR.LE SB0, 0x0 ;  /* 0x000080000000791a */ /* 0x000fe80000000000 */
[----:B------:R-:W-:Y:S01]  /*14db0*/  WARPSYNC 0xffffffff ;  /* 0xffffffff00007948 */ /* 0x000fe20003800000 */
[----:B------:R-:W-:Y:S01]  /*14dc0*/  BAR.SYNC.DEFER_BLOCKING 0x0 ;  /* 0x0000000000007b1d */ /* 0x000fe20000010000 */
[----:B------:R-:W-:Y:S02]  /*14dd0*/  ISETP.GT.AND P0, PT, R237, R245, PT ;  /* 0x000000f5ed00720c */ /* 0x000fe40003f04270 */
[----:B------:R-:W-:Y:S11]  /*14de0*/  LOP3.LUT P5, RZ, R230, 0x20000, RZ, 0xc0, !PT ;  /* 0x00020000e6ff7812 */ /* 0x000ff600078ac0ff */
[----:B------:R-:W-:Y:S01]  /*14df0*/  @!P0 SHF.R.S32.HI R37, RZ, 0x1f, R245 ;  /* 0x0000001fff258819 */ /* 0x000fe200000114f5 */
[----:B------:R-:W-:Y:S01]  /*14e00*/  @!P0 IMAD.WIDE.U32 R30, R245, c[0x0][0x208], RZ ;  /* 0x00008200f51e8a25 */ /* 0x000fe200078e00ff */
[----:B------:R-:W-:Y:S02]  /*14e10*/  @!P0 MOV R0, c[0x0][0x208] ;  /* 0x0000820000008a02 */ /* 0x000fe40000000f00 */
[----:B------:R-:W-:Y:S01]  /*14e20*/  @!P0 MOV R28, 0x5 ;  /* 0x00000005001c8802 */ /* 0x000fe20000000f00 */
[----:B------:R-:W-:Y:S01]  /*14e30*/  @!P0 IMAD R37, R37, c[0x0][0x208], RZ ;  /* 0x0000820025258a24 */ /* 0x000fe200078e02ff */
[----:B------:R-:W-:Y:S02]  /*14e40*/  @!P0 MOV R118, R238 ;  /* 0x000000ee00768202 */ /* 0x000fe40000000f00 */
[C---:B------:R-:W-:Y:S01]  /*14e50*/  @!P0 SHF.L.U64.HI R29, R0.reuse, R28, c[0x0][0x20c] ;  /* 0x00008300001d8619 */ /* 0x040fe2000001021c */
[----:B------:R-:W-:Y:S01]  /*14e60*/  @!P0 IMAD R37, R245, c[0x0][0x20c], R37 ;  /* 0x00008300f5258a24 */ /* 0x000fe200078e0225 */
[----:B------:R-:W1:Y:S01]  /*14e70*/  LDSM.16.M88.4 R8, [R192] ;  /* 0x00000000c008783b */ /* 0x000e620000000200 */
[----:B------:R-:W-:Y:S02]  /*14e80*/  @!P0 SHF.L.U32 R28, R0, 0x5, RZ ;  /* 0x00000005001c8819 */ /* 0x000fe400000006ff */
[----:B------:R-:W-:Y:S02]  /*14e90*/  @!P0 MOV R119, R235 ;  /* 0x000000eb00778202 */ /* 0x000fe40000000f00 */
[----:B------:R-:W-:Y:S01]  /*14ea0*/  @!P0 IADD3 R37, R31, R37, RZ ;  /* 0x000000251f258210 */ /* 0x000fe20007ffe0ff */
[----:B------:R-:W-:Y:S01]  /*14eb0*/  @!P0 IMAD.WIDE.U32 R44, R30, 0x60, R28 ;  /* 0x000000601e2c8825 */ /* 0x000fe200078e001c */
[----:B------:R-:W-:Y:S01]  /*14ec0*/  @!P0 IADD3 R132, P1, R28, R28, RZ ;  /* 0x0000001c1c848210 */ /* 0x000fe20007f3e0ff */
[----:B------:R-:W2:Y:S02]  /*14ed0*/  LDSM.16.M88.4 R16, [R192+0x800] ;  /* 0x00080000c010783b */ /* 0x000ea40000000200 */
[----:B------:R-:W-:Y:S01]  /*14ee0*/  @!P0 IMAD R37, R37, 0x60, RZ ;  /* 0x0000006025258824 */ /* 0x000fe200078e02ff */
[----:B------:R-:W-:Y:S01]  /*14ef0*/  @!P0 IADD3.X R133, R29, R29, RZ, P1, !PT ;  /* 0x0000001d1d858210 */ /* 0x000fe20000ffe4ff */
[----:B------:R-:W-:Y:S01]  /*14f00*/  @!P0 IMAD.WIDE.U32 R118, R30, 0x60, R118 ;  /* 0x000000601e768825 */ /* 0x000fe200078e0076 */
[----:B------:R-:W-:Y:S02]  /*14f10*/  @!P0 IADD3 R0, P2, P1, R238, R44, R28 ;  /* 0x0000002cee008210 */ /* 0x000fe4000795e01c */
[----:B------:R-:W-:Y:S01]  /*14f20*/  @!P0 IADD3 R45, R37, R45, RZ ;  /* 0x0000002d252d8210 */ /* 0x000fe20007ffe0ff */
[----:B------:R-:W-:Y:S01]  /*14f30*/  @!P0 IMAD.WIDE.U32 R132, R30, 0x60, R132 ;  /* 0x000000601e848825 */ /* 0x000fe200078e0084 */
[----:B------:R-:W3:Y:S01]  /*14f40*/  LDSM.16.M88.4 R24, [R192+0x1000] ;  /* 0x00100000c018783b */ /* 0x000ee20000000200 */
[----:B------:R-:W-:Y:S02]  /*14f50*/  @!P0 LEA R156, P4, R118, c[0x0][0x1f8], 0x1 ;  /* 0x00007e00769c8a11 */ /* 0x000fe400078808ff */
[----:B------:R-:W-:Y:S02]  /*14f60*/  @!P0 IADD3.X R36, R235, R45, R29, P2, P1 ;  /* 0x0000002deb248210 */ /* 0x000fe400017e241d */
[----:B------:R-:W-:Y:S02]  /*14f70*/  @!P0 IADD3 R38, P1, R238, R132, RZ ;  /* 0x00000084ee268210 */ /* 0x000fe40007f3e0ff */
[-C--:B------:R-:W-:Y:S01]  /*14f80*/  @!P0 IADD3 R46, R119, R37.reuse, RZ ;  /* 0x00000025772e8210 */ /* 0x080fe20007ffe0ff */
[----:B------:R-:W4:Y:S01]  /*14f90*/  LDSM.16.M88.4 R32, [R192+0x1800] ;  /* 0x00180000c020783b */ /* 0x000f220000000200 */
[----:B------:R-:W-:Y:S02]  /*14fa0*/  @!P0 IADD3.X R37, R235, R37, R133, P1, !PT ;  /* 0x00000025eb258210 */ /* 0x000fe40000ffe485 */
[----:B------:R-:W-:Y:S02]  /*14fb0*/  @!P0 ISETP.GE.AND P1, PT, R116, c[0x0][0x1d4], PT ;  /* 0x0000750074008a0c */ /* 0x000fe40003f26270 */
[----:B------:R-:W-:Y:S02]  /*14fc0*/  @!P0 LEA.HI.X R157, R118, c[0x0][0x1fc], R46, 0x1, P4 ;  /* 0x00007f00769d8a11 */ /* 0x000fe400020f0c2e */
[----:B------:R-:W-:Y:S01]  /*14fd0*/  @!P0 IADD3 R39, P3, R238, R44, RZ ;  /* 0x0000002cee278210 */ /* 0x000fe20007f7e0ff */
[----:B------:R-:W5:Y:S03]  /*14fe0*/  LDSM.16.M88.4 R40, [R192+0x2000] ;  /* 0x00200000c028783b */ /* 0x000f660000000200 */
[----:B------:R-:W-:Y:S02]  /*14ff0*/  @!P0 LEA R44, P2, R39, c[0x0][0x1f8], 0x1 ;  /* 0x00007e00272c8a11 */ /* 0x000fe400078408ff */
[----:B------:R-:W-:Y:S01]  /*15000*/  @!P0 IADD3.X R45, R45, R235, RZ, P3, !PT ;  /* 0x000000eb2d2d8210 */ /* 0x000fe20001ffe4ff */
[C---:B-1----:R-:W-:Y:S02]  /*15010*/  HMMA.16816.F32 R4, R120.reuse, R8, RZ ;  /* 0x000000087804723c */ /* 0x042fe400000018ff */
[----:B------:R-:W1:Y:S01]  /*15020*/  LDSM.16.M88.4 R48, [R192+0x2800] ;  /* 0x00280000c030783b */ /* 0x000e620000000200 */
[----:B------:R-:W-:Y:S02]  /*15030*/  @!P0 LEA.HI.X R45, R39, c[0x0][0x1fc], R45, 0x1, P2 ;  /* 0x00007f00272d8a11 */ /* 0x000fe400010f0c2d */
[----:B------:R-:W-:Y:S02]  /*15040*/  @!P0 LEA R118, P3, R0, c[0x0][0x1f8], 0x1 ;  /* 0x00007e0000768a11 */ /* 0x000fe400078608ff */
[----:B------:R-:W-:Y:S01]  /*15050*/  @!P0 LEA R46, P2, R38, c[0x0][0x1f8], 0x1 ;  /* 0x00007e00262e8a11 */ /* 0x000fe200078408ff */
[C---:B------:R-:W-:Y:S02]  /*15060*/  HMMA.16816.F32 R8, R120.reuse, R10, RZ ;  /* 0x0000000a7808723c */ /* 0x040fe400000018ff */
[----:B------:R-:W1:Y:S02]  /*15070*/  LDSM.16.M88.4 R128, [R207] ;  /* 0x00000000cf80783b */ /* 0x000e640000000200 */
[----:B------:R-:W-:Y:S02]  /*15080*/  @!P0 LEA.HI.X R119, R0, c[0x0][0x1fc], R36, 0x1, P3 ;  /* 0x00007f0000778a11 */ /* 0x000fe400018f0c24 */
[----:B------:R-:W-:Y:S02]  /*15090*/  @!P0 LEA.HI.X R47, R38, c[0x0][0x1fc], R37, 0x1, P2 ;  /* 0x00007f00262f8a11 */ /* 0x000fe400010f0c25 */
[C---:B--2---:R-:W-:Y:S02]  /*150a0*/  HMMA.16816.F32 R12, R120.reuse, R16, RZ ;  /* 0x00000010780c723c */ /* 0x044fe400000018ff */
[----:B------:R-:W2:Y:S06]  /*150b0*/  LDSM.16.M88.4 R132, [R194] ;  /* 0x00000000c284783b */ /* 0x000eac0000000200 */
[C---:B------:R-:W-:Y:S02]  /*150c0*/  HMMA.16816.F32 R16, R120.reuse, R18, RZ ;  /* 0x000000127810723c */ /* 0x040fe400000018ff */
[----:B------:R-:W1:Y:S06]  /*150d0*/  LDSM.16.M88.4 R136, [R195] ;  /* 0x00000000c388783b */ /* 0x000e6c0000000200 */
[C---:B---3--:R-:W-:Y:S02]  /*150e0*/  HMMA.16816.F32 R20, R120.reuse, R24, RZ ;  /* 0x000000187814723c */ /* 0x048fe400000018ff */
[----:B------:R-:W3:Y:S06]  /*150f0*/  LDSM.16.M88.4 R140, [R196] ;  /* 0x00000000c48c783b */ /* 0x000eec0000000200 */
[C---:B------:R-:W-:Y:S02]  /*15100*/  HMMA.16816.F32 R24, R120.reuse, R26, RZ ;  /* 0x0000001a7818723c */ /* 0x040fe400000018ff */
[----:B------:R-:W1:Y:S06]  /*15110*/  LDSM.16.M88.4 R148, [R197] ;  /* 0x00000000c594783b */ /* 0x000e6c0000000200 */
        /* <DEDUP_REMOVED lines=8> */
[----:B------:R1:W-:Y:S06]  /*151a0*/  @!P0 LDGSTS.E.BYPASS.LTC128B.128 [R234+0x3100], [R156.64+0x80], !P5 ;  /* 0x031000809cea8fae */ /* 0x0003ec000e901d48 */
[C---:B------:R-:W-:Y:S02]  /*151b0*/  HMMA.16816.F32 R40, R120.reuse, R42, RZ ;  /* 0x0000002a7828723c */ /* 0x040fe400000018ff */
[----:B------:R5:W-:Y:S08]  /*151c0*/  @!P0 LDGSTS.E.BYPASS.LTC128B.128 [R234+0x1100], [R44.64], !P1 ;  /* 0x011000002cea8fae */ /* 0x000bf0000c901d48 */
[----:B------:R5:W-:Y:S08]  /*151d0*/  @!P0 LDGSTS.E.BYPASS.LTC128B.128 [R234+0x4100], [R44.64+0x80], !P5 ;  /* 0x041000802cea8fae */ /* 0x000bf0000e901d48 */
[----:B------:R2:W-:Y:S08]  /*151e0*/  @!P0 LDGSTS.E.BYPASS.LTC128B.128 [R234+0x2100], [R118.64], !P1 ;  /* 0x0210000076ea8fae */ /* 0x0005f0000c901d48 */
[----:B------:R5:W-:Y:S01]  /*151f0*/  @!P0 LDGSTS.E.BYPASS.LTC128B.128 [R234+0x5100], [R46.64+0x80], !P5 ;  /* 0x051000802eea8fae */ /* 0x000be2000e901d48 */
[----:B------:R-:W-:Y:S07]  /*15200*/  ISETP.GT.AND P0, PT, R245, R237, PT ;  /* 0x000000edf500720c */ /* 0x000fee0003f04270 */
[----:B-1----:R-:W1:Y:S08]  /*15210*/  LDSM.16.M88.4 R156, [R206] ;  /* 0x00000000ce9c783b */ /* 0x002e700000000200 */
[----:B------:R-:W0:Y:S08]  /*15220*/  LDGDEPBAR ;  /* 0x00000000000079af */ /* 0x000e300000000000 */
[----:B------:R-:W1:Y:S01]  /*15230*/  LDSM.16.M88.4 R164, [R206+0x800] ;  /* 0x00080000cea4783b */ /* 0x000e620000000200 */
[C---:B-----5:R-:W-:Y:S07]  /*15240*/  HMMA.16816.F32 R44, R120.reuse, R48, RZ ;  /* 0x00000030782c723c */ /* 0x060fee00000018ff */
[----:B------:R-:W-:Y:S01]  /*15250*/  LDSM.16.M88.4 R176, [R204] ;  /* 0x00000000ccb0783b */ /* 0x000fe20000000200 */
[----:B------:R-:W-:Y:S08]  /*15260*/  HMMA.16816.F32 R48, R120, R50, RZ ;  /* 0x000000327830723c */ /* 0x000ff000000018ff */
[C---:B------:R-:W-:Y:S08]  /*15270*/  HMMA.16816.F32 R4, R124.reuse, R128, R4 ;  /* 0x000000807c04723c */ /* 0x040ff00000001804 */
        /* <DEDUP_REMOVED lines=12> */
[C---:B------:R-:W-:Y:S01]  /*15340*/  HMMA.16816.F32 R40, R124.reuse, R150, R40 ;  /* 0x000000967c28723c */ /* 0x040fe20000001828 */
[----:B------:R-:W2:Y:S07]  /*15350*/  LDSM.16.M88.4 R148, [R204+-0x3000] ;  /* 0xffd00000cc94783b */ /* 0x000eae0000000200 */
[C---:B----4-:R-:W-:Y:S08]  /*15360*/  HMMA.16816.F32 R44, R124.reuse, R152, R44 ;  /* 0x000000987c2c723c */ /* 0x050ff0000000182c */
[----:B------:R-:W-:Y:S01]  /*15370*/  HMMA.16816.F32 R48, R124, R154, R48 ;  /* 0x0000009a7c30723c */ /* 0x000fe20000001830 */
[----:B------:R-:W4:Y:S07]  /*15380*/  LDSM.16.M88.4 R152, [R204+-0x2800] ;  /* 0xffd80000cc98783b */ /* 0x000f2e0000000200 */
[C---:B-1----:R-:W-:Y:S08]  /*15390*/  HMMA.16816.F32 R4, R144.reuse, R156, R4 ;  /* 0x0000009c9004723c */ /* 0x042ff00000001804 */
[C---:B------:R-:W-:Y:S01]  /*153a0*/  HMMA.16816.F32 R8, R144.reuse, R158, R8 ;  /* 0x0000009e9008723c */ /* 0x040fe20000001808 */
[----:B------:R-:W-:Y:S07]  /*153b0*/  LDSM.16.M88.4 R156, [R204+-0x1000] ;  /* 0xfff00000cc9c783b */ /* 0x000fee0000000200 */
[C---:B------:R-:W-:Y:S08]  /*153c0*/  HMMA.16816.F32 R12, R144.reuse, R164, R12 ;  /* 0x000000a4900c723c */ /* 0x040ff0000000180c */
[C---:B------:R-:W-:Y:S01]  /*153d0*/  HMMA.16816.F32 R16, R144.reuse, R166, R16 ;  /* 0x000000a69010723c */ /* 0x040fe20000001810 */
[----:B------:R-:W-:Y:S07]  /*153e0*/  LDSM.16.M88.4 R164, [R204+-0x800] ;  /* 0xfff80000cca4783b */ /* 0x000fee0000000200 */
[C---:B-----5:R-:W-:Y:S08]  /*153f0*/  HMMA.16816.F32 R20, R144.reuse, R128, R20 ;  /* 0x000000809014723c */ /* 0x060ff00000001814 */
[C---:B------:R-:W-:Y:S01]  /*15400*/  HMMA.16816.F32 R24, R144.reuse, R130, R24 ;  /* 0x000000829018723c */ /* 0x040fe20000001818 */
[----:B------:R-:W1:Y:S07]  /*15410*/  LDSM.16.M88.4 R128, [R204+-0x2000] ;  /* 0xffe00000cc80783b */ /* 0x000e6e0000000200 */
[C---:B--2---:R-:W-:Y:S08]  /*15420*/  HMMA.16816.F32 R28, R144.reuse, R132, R28 ;  /* 0x00000084901c723c */ /* 0x044ff0000000181c */
[C---:B------:R-:W-:Y:S01]  /*15430*/  HMMA.16816.F32 R32, R144.reuse, R134, R32 ;  /* 0x000000869020723c */ /* 0x040fe20000001820 */
[----:B------:R-:W2:Y:S07]  /*15440*/  LDSM.16.M88.4 R132, [R204+-0x1800] ;  /* 0xffe80000cc84783b */ /* 0x000eae0000000200 */
[C---:B------:R-:W-:Y:S08]  /*15450*/  HMMA.16816.F32 R36, R144.reuse, R136, R36 ;  /* 0x000000889024723c */ /* 0x040ff00000001824 */
[C---:B------:R-:W-:Y:S01]  /*15460*/  HMMA.16816.F32 R40, R144.reuse, R138, R40 ;  /* 0x0000008a9028723c */ /* 0x040fe20000001828 */
[----:B------:R-:W5:Y:S07]  /*15470*/  LDSM.16.M88.4 R136, [R192+0x3000] ;  /* 0x00300000c088783b */ /* 0x000f6e0000000200 */
[C---:B---3--:R-:W-:Y:S08]  /*15480*/  HMMA.16816.F32 R44, R144.reuse, R140, R44 ;  /* 0x0000008c902c723c */ /* 0x048ff0000000182c */
[----:B------:R-:W-:Y:S01]  /*15490*/  HMMA.16816.F32 R48, R144, R142, R48 ;  /* 0x0000008e9030723c */ /* 0x000fe20000001830 */
[----:B------:R-:W3:Y:S07]  /*154a0*/  LDSM.16.M88.4 R140, [R192+0x3800] ;  /* 0x00380000c08c783b */ /* 0x000eee0000000200 */
        /* <DEDUP_REMOVED lines=18> */
[C---:B-----5:R-:W-:Y:S08]  /*155d0*/  HMMA.16816.F32 R4, R168.reuse, R136, R4 ;  /* 0x00000088a804723c */ /* 0x060ff00000001804 */
[C---:B------:R-:W-:Y:S01]  /*155e0*/  HMMA.16816.F32 R8, R168.reuse, R138, R8 ;  /* 0x0000008aa808723c */ /* 0x040fe20000001808 */
[----:B------:R-:W5:Y:S07]  /*155f0*/  LDSM.16.M88.4 R136, [R199] ;  /* 0x00000000c788783b */ /* 0x000f6e0000000200 */
[C---:B---3--:R-:W-:Y:S08]  /*15600*/  HMMA.16816.F32 R12, R168.reuse, R140, R12 ;  /* 0x0000008ca80c723c */ /* 0x048ff0000000180c */
[C---:B------:R-:W-:Y:S01]  /*15610*/  HMMA.16816.F32 R16, R168.reuse, R142, R16 ;  /* 0x0000008ea810723c */ /* 0x040fe20000001810 */
[----:B------:R-:W3:Y:S07]  /*15620*/  LDSM.16.M88.4 R140, [R200] ;  /* 0x00000000c88c783b */ /* 0x000eee0000000200 */
[C---:B------:R-:W-:Y:S08]  /*15630*/  HMMA.16816.F32 R20, R168.reuse, R148, R20 ;  /* 0x00000094a814723c */ /* 0x040ff00000001814 */
[C---:B------:R-:W-:Y:S01]  /*15640*/  HMMA.16816.F32 R24, R168.reuse, R150, R24 ;  /* 0x00000096a818723c */ /* 0x040fe20000001818 */
[----:B------:R-:W3:Y:S07]  /*15650*/  LDSM.16.M88.4 R148, [R201] ;  /* 0x00000000c994783b */ /* 0x000eee0000000200 */
[C---:B----4-:R-:W-:Y:S08]  /*15660*/  HMMA.16816.F32 R28, R168.reuse, R152, R28 ;  /* 0x00000098a81c723c */ /* 0x050ff0000000181c */
        /* <DEDUP_REMOVED lines=11> */
[C---:B-----5:R-:W-:Y:S08]  /*15720*/  HMMA.16816.F32 R12, R172.reuse, R136, R12 ;  /* 0x00000088ac0c723c */ /* 0x060ff0000000180c */
[C---:B------:R-:W-:Y:S01]  /*15730*/  HMMA.16816.F32 R16, R172.reuse, R138, R16 ;  /* 0x0000008aac10723c */ /* 0x040fe20000001810 */
        /* <DEDUP_REMOVED lines=15> */
[C---:B----4-:R-:W-:Y:S08]  /*15830*/  HMMA.16816.F32 R12, R180.reuse, R136, R12 ;  /* 0x00000088b40c723c */ /* 0x050ff0000000180c */
[C---:B------:R-:W-:Y:S01]  /*15840*/  HMMA.16816.F32 R16, R180.reuse, R138, R16 ;  /* 0x0000008ab410723c */ /* 0x040fe20000001810 */
[----:B------:R-:W4:Y:S07]  /*15850*/  LDSM.16.M88.4 R136, [R204+0x1800] ;  /* 0x00180000cc88783b */ /* 0x000f2e0000000200 */
[C---:B---3--:R-:W-:Y:S08]  /*15860*/  HMMA.16816.F32 R20, R180.reuse, R140, R20 ;  /* 0x0000008cb414723c */ /* 0x048ff00000001814 */
        /* <DEDUP_REMOVED lines=21> */
[C---:B----4-:R-:W-:Y:S01]  /*159c0*/  HMMA.16816.F32 R28, R184.reuse, R136, R28 ;  /* 0x00000088b81c723c */ /* 0x050fe2000000181c */
[----:B------:R-:W-:Y:S04]  /*159d0*/  BAR.SYNC.DEFER_BLOCKING 0x0 ;  /* 0x0000000000007b1d */ /* 0x000fe80000010000 */
[----:B------:R-:W-:Y:S02]  /*159e0*/  FMNMX.FTZ R0, R9, R0, !PT ;  /* 0x0000000009007209 */ /* 0x000fe40007810000 */
[----:B------:R-:W-:Y:S01]  /*159f0*/  FMNMX.FTZ R118, R10, R118, !PT ;  /* 0x000000760a767209 */ /* 0x000fe20007810000 */
        /* <DEDUP_REMOVED lines=8> */
[C---:B------:R-:W-:Y:S04]  /*15a80*/  HMMA.16816.F32 R40, R184.reuse, R130, R40 ;  /* 0x00000082b828723c */ /* 0x040fe80000001828 */
[----:B------:R-:W-:Y:S02]  /*15a90*/  FMNMX.FTZ R0, R17, R0, !PT ;  /* 0x0000000011007209 */ /* 0x000fe40007810000 */
[----:B------:R-:W-:Y:S02]  /*15aa0*/  FMNMX.FTZ R118, R18, R118, !PT ;  /* 0x0000007612767209 */ /* 0x000fe40007810000 */
[C---:B--2---:R-:W-:Y:S01]  /*15ab0*/  HMMA.16816.F32 R44, R184.reuse, R132, R44 ;  /* 0x00000084b82c723c */ /* 0x044fe2000000182c */
[----:B------:R-:W-:Y:S03]  /*15ac0*/  @P0 MOV R130, c[0x0][0x1e0] ;  /* 0x0000780000820a02 */ /* 0x000fe60000000f00 */
[----:B------:R-:W-:Y:S02]  /*15ad0*/  FMNMX.FTZ R0, R20, R0, !PT ;  /* 0x0000000014007209 */ /* 0x000fe40007810000 */
[----:B------:R-:W-:Y:S02]  /*15ae0*/  FMNMX.FTZ R118, R19, R118, !PT ;  /* 0x0000007613767209 */ /* 0x000fe40007810000 */
[----:B------:R-:W-:Y:S01]  /*15af0*/  HMMA.16816.F32 R48, R184, R134, R48 ;  /* 0x00000086b830723c */ /* 0x000fe20000001830 */
[----:B------:R-:W-:Y:S03]  /*15b00*/  @P0 MOV R131, 0x5 ;  /* 0x0000000500830802 */ /* 0x000fe60000000f00 */
        /* <DEDUP_REMOVED lines=30> */
[C---:B------:R-:W-:Y:S01]  /*15cf0*/  @P0 SHF.L.U32 R134, R130.reuse, 0x5, RZ ;  /* 0x0000000582860819 */ /* 0x040fe200000006ff */
[----:B------:R-:W1:Y:S01]  /*15d00*/  SHFL.BFLY PT, R118, R129, 0x2, 0x1f ;  /* 0x0c401f0081767f89 */ /* 0x000e6200000e0000 */
[----:B------:R-:W-:Y:S02]  /*15d10*/  FMNMX.FTZ R119, R51, R0, !PT ;  /* 0x0000000033777209 */ /* 0x000fe40007810000 */
[----:B------:R-:W-:Y:S02]  /*15d20*/  @P0 SHF.L.U64.HI R135, R130, R131, c[0x0][0x1e4] ;  /* 0x0000790082870619 */ /* 0x000fe40000010283 */
[----:B------:R-:W-:Y:S02]  /*15d30*/  @P0 MOV R138, R240 ;  /* 0x000000f0008a0202 */ /* 0x000fe40000000f00 */
[----:B------:R-:W-:Y:S01]  /*15d40*/  @P0 MOV R139, R236 ;  /* 0x000000ec008b0202 */ /* 0x000fe20000000f00 */
[----:B------:R-:W2:Y:S01]  /*15d50*/  SHFL.BFLY PT, R0, R119, 0x2, 0x1f ;  /* 0x0c401f0077007f89 */ /* 0x000ea200000e0000 */
[----:B-1----:R-:W-:Y:S07]  /*15d60*/  FMNMX.FTZ R129, R129, R118, !PT ;  /* 0x0000007681817209 */ /* 0x002fee0007810000 */
[----:B------:R-:W1:Y:S01]  /*15d70*/  SHFL.BFLY PT, R128, R129, 0x1, 0x1f ;  /* 0x0c201f0081807f89 */ /* 0x000e6200000e0000 */
[----:B--2---:R-:W-:Y:S07]  /*15d80*/  FMNMX.FTZ R119, R119, R0, !PT ;  /* 0x0000000077777209 */ /* 0x004fee0007810000 */
[----:B------:R-:W2:Y:S01]  /*15d90*/  SHFL.BFLY PT, R118, R119, 0x1, 0x1f ;  /* 0x0c201f0077767f89 */ /* 0x000ea200000e0000 */
[----:B-1----:R-:W-:Y:S05]  /*15da0*/  FMNMX.FTZ R0, R129, R128, !PT ;  /* 0x0000008081007209 */ /* 0x002fea0007810000 */
[C---:B------:R-:W-:Y:S02]  /*15db0*/  FMUL.FTZ R153, R0.reuse, c[0x0][0x2d0] ;  /* 0x0000b40000997a20 */ /* 0x040fe40000410000 */
[----:B------:R-:W-:Y:S01]  /*15dc0*/  FADD.FTZ R3, -R0, R3 ;  /* 0x0000000300037221 */ /* 0x000fe20000010100 */
[----:B--2---:R-:W-:Y:S01]  /*15dd0*/  FMNMX.FTZ R118, R119, R118, !PT ;  /* 0x0000007677767209 */ /* 0x004fe20007810000 */
[--C-:B------:R-:W-:Y:S01]  /*15de0*/  FFMA.FTZ R143, R4, c[0x0][0x2d0], -R153.reuse ;  /* 0x0000b400048f7a23 */ /* 0x100fe20000010899 */
[----:B------:R-:W-:Y:S01]  /*15df0*/  IADD3 R119, R245, -0x1, RZ ;  /* 0xfffffffff5777810 */ /* 0x000fe20007ffe0ff */
[--C-:B------:R-:W-:Y:S02]  /*15e00*/  FFMA.FTZ R141, R8, c[0x0][0x2d0], -R153.reuse ;  /* 0x0000b400088d7a23 */ /* 0x100fe40000010899 */
[----:B------:R-:W-:Y:S01]  /*15e10*/  FFMA.FTZ R142, R9, c[0x0][0x2d0], -R153 ;  /* 0x0000b400098e7a23 */ /* 0x000fe20000010899 */
[----:B------:R-:W-:Y:S01]  /*15e20*/  @P0 SHF.R.S32.HI R132, RZ, 0x1f, R119 ;  /* 0x0000001fff840819 */ /* 0x000fe20000011477 */
[----:B------:R-:W-:Y:S01]  /*15e30*/  @P0 IMAD.WIDE.U32 R128, R119, c[0x0][0x1e0], RZ ;  /* 0x0000780077800a25 */ /* 0x000fe200078e00ff */
[----:B------:R-:W-:Y:S03]  /*15e40*/  MUFU.EX2 R143, R143 ;  /* 0x0000008f008f7308 */ /* 0x000fe60000000800 */
[----:B------:R-:W-:Y:S01]  /*15e50*/  @P0 IMAD R4, R132, c[0x0][0x1e0], RZ ;  /* 0x0000780084040a24 */ /* 0x000fe200078e02ff */
[----:B------:R-:W-:Y:S01]  /*15e60*/  @P0 IADD3 R132, P1, R134, R134, RZ ;  /* 0x0000008686840210 */ /* 0x000fe20007f3e0ff */
[C---:B------:R-:W-:Y:S03]  /*15e70*/  @P0 IMAD.WIDE.U32 R136, R128.reuse, 0x60, R134 ;  /* 0x0000006080880825 */ /* 0x040fe600078e0086 */
[----:B------:R-:W-:Y:S01]  /*15e80*/  @P0 IADD3.X R133, R135, R135, RZ, P1, !PT ;  /* 0x0000008787850210 */ /* 0x000fe20000ffe4ff */
[----:B------:R-:W-:Y:S01]  /*15e90*/  @P0 IMAD R4, R119, c[0x0][0x1e4], R4 ;  /* 0x0000790077040a24 */ /* 0x000fe200078e0204 */
[----:B------:R-:W-:Y:S01]  /*15ea0*/  MUFU.EX2 R141, R141 ;  /* 0x0000008d008d7308 */ /* 0x000fe20000000800 */
[C---:B------:R-:W-:Y:S03]  /*15eb0*/  @P0 IMAD.WIDE.U32 R138, R128.reuse, 0x60, R138 ;  /* 0x00000060808a0825 */ /* 0x040fe600078e008a */
[----:B------:R-:W-:Y:S01]  /*15ec0*/  @P0 IADD3 R4, R129, R4, RZ ;  /* 0x0000000481040210 */ /* 0x000fe20007ffe0ff */
[----:B------:R-:W-:Y:S01]  /*15ed0*/  @P0 IMAD.WIDE.U32 R132, R128, 0x60, R132 ;  /* 0x0000006080840825 */ /* 0x000fe200078e0084 */
[----:B------:R-:W-:Y:S02]  /*15ee0*/  @P0 IADD3 R128, P2, P1, R240, R136, R134 ;  /* 0x00000088f0800210 */ /* 0x000fe4000795e086 */
[----:B------:R-:W-:Y:S01]  /*15ef0*/  @P0 LEA R130, P3, R138, c[0x0][0x1c8], 0x1 ;  /* 0x000072008a820a11 */ /* 0x000fe200078608ff */
[----:B------:R-:W-:Y:S01]  /*15f00*/  @P0 IMAD R4, R4, 0x60, RZ ;  /* 0x0000006004040824 */ /* 0x000fe200078e02ff */
[----:B------:R-:W-:Y:S01]  /*15f10*/  MUFU.EX2 R142, R142 ;  /* 0x0000008e008e7308 */ /* 0x000fe20000000800 */
[----:B------:R-:W-:Y:S02]  /*15f20*/  FFMA.FTZ R140, R5, c[0x0][0x2d0], -R153 ;  /* 0x0000b400058c7a23 */ /* 0x000fe40000010899 */
[----:B------:R-:W-:Y:S01]  /*15f30*/  FMUL.FTZ R152, R118, c[0x0][0x2d0] ;  /* 0x0000b40076987a20 */ /* 0x000fe20000410000 */
[----:B------:R-:W-:Y:S01]  /*15f40*/  @P0 IADD3 R129, R4, R137, RZ ;  /* 0x0000008904810210 */ /* 0x000fe20007ffe0ff */
[----:B------:R-:W-:Y:S01]  /*15f50*/  FADD.FTZ R2, -R118, R2 ;  /* 0x0000000276027221 */ /* 0x000fe20000010100 */
[----:B------:R-:W-:Y:S01]  /*15f60*/  @P0 IADD3 R5, R139, R4, RZ ;  /* 0x000000048b050210 */ /* 0x000fe20007ffe0ff */
[--C-:B------:R-:W-:Y:S01]  /*15f70*/  FFMA.FTZ R149, R10, c[0x0][0x2d0], -R152.reuse ;  /* 0x0000b4000a957a23 */ /* 0x100fe20000010898 */
[----:B------:R-:W-:Y:S01]  /*15f80*/  @P0 IADD3.X R8, R236, R129, R135, P2, P1 ;  /* 0x00000081ec080210 */ /* 0x000fe200017e2487 */
[--C-:B------:R-:W-:Y:S01]  /*15f90*/  FFMA.FTZ R150, R11, c[0x0][0x2d0], -R152.reuse ;  /* 0x0000b4000b967a23 */ /* 0x100fe20000010898 */
[----:B------:R-:W-:Y:S01]  /*15fa0*/  @P0 IADD3 R9, P1, R240, R132, RZ ;  /* 0x00000084f0090210 */ /* 0x000fe20007f3e0ff */
[----:B------:R-:W-:Y:S01]  /*15fb0*/  FMUL.FTZ R3, R3, c[0x0][0x2d0] ;  /* 0x0000b40003037a20 */ /* 0x000fe20000410000 */
[----:B------:R-:W-:Y:S01]  /*15fc0*/  @P0 LEA.HI.X R131, R138, c[0x0][0x1cc], R5, 0x1, P3 ;  /* 0x000073008a830a11 */ /* 0x000fe200018f0c05 */
[----:B------:R-:W-:Y:S01]  /*15fd0*/  FMUL.FTZ R2, R2, c[0x0][0x2d0] ;  /* 0x0000b40002027a20 */ /* 0x000fe20000410000 */
[----:B------:R-:W-:Y:S01]  /*15fe0*/  @P0 IADD3.X R4, R236, R4, R133, P1, !PT ;  /* 0x00000004ec040210 */ /* 0x000fe20000ffe485 */
[--C-:B------:R-:W-:Y:S01]  /*15ff0*/  FFMA.FTZ R151, R6, c[0x0][0x2d0], -R152.reuse ;  /* 0x0000b40006977a23 */ /* 0x100fe20000010898 */
[----:B------:R-:W-:Y:S01]  /*16000*/  @P0 ISETP.GE.AND P1, PT, R116, c[0x0][0x1d4], PT ;  /* 0x0000750074000a0c */ /* 0x000fe20003f26270 */
[--C-:B------:R-:W-:Y:S01]  /*16010*/  FFMA.FTZ R148, R7, c[0x0][0x2d0], -R152.reuse ;  /* 0x0000b40007947a23 */ /* 0x100fe20000010898 */
[----:B------:R-:W-:Y:S01]  /*16020*/  @P0 IADD3 R5, P3, R240, R136, RZ ;  /* 0x00000088f0050210 */ /* 0x000fe20007f7e0ff */
[----:B------:R-:W1:Y:S01]  /*16030*/  MUFU.EX2 R3, R3 ;  /* 0x0000000300037308 */ /* 0x000e620000000800 */
[--C-:B------:R-:W-:Y:S02]  /*16040*/  FFMA.FTZ R154, R14, c[0x0][0x2d0], -R152.reuse ;  /* 0x0000b4000e9a7a23 */ /* 0x100fe40000010898 */
[----:B------:R-:W-:Y:S01]  /*16050*/  @P0 IADD3.X R129, R129, R236, RZ, P3, !PT ;  /* 0x000000ec81810210 */ /* 0x000fe20001ffe4ff */
[--C-:B------:R-:W-:Y:S01]  /*16060*/  FFMA.FTZ R155, R15, c[0x0][0x2d0], -R152.reuse ;  /* 0x0000b4000f9b7a23 */ /* 0x100fe20000010898 */
[----:B------:R-:W-:Y:S01]  /*16070*/  @P0 LEA R132, P2, R5, c[0x0][0x1c8], 0x1 ;  /* 0x0000720005840a11 */ /* 0x000fe200078408ff */
[--C-:B------:R-:W-:Y:S01]  /*16080*/  FFMA.FTZ R156, R18, c[0x0][0x2d0], -R152.reuse ;  /* 0x0000b400129c7a23 */ /* 0x100fe20000010898 */
[C---:B------:R-:W-:Y:S01]  /*16090*/  @P0 LEA R134, P3, R128.reuse, c[0x0][0x1c8], 0x1 ;  /* 0x0000720080860a11 */ /* 0x040fe200078608ff */
[----:B------:R-:W-:Y:S01]  /*160a0*/  FFMA.FTZ R157, R19, c[0x0][0x2d0], -R152 ;  /* 0x0000b400139d7a23 */ /* 0x000fe20000010898 */
[----:B------:R-:W-:Y:S01]  /*160b0*/  @P0 LEA.HI.X R133, R5, c[0x0][0x1cc], R129, 0x1, P2 ;  /* 0x0000730005850a11 */ /* 0x000fe200010f0c81 */
[----:B------:R2:W-:Y:S01]  /*160c0*/  @P0 LDGSTS.E.BYPASS.LTC128B.128 [R234+0x8100], [R130.64], !P1 ;  /* 0x0810000082ea0fae */ /* 0x0005e2000c901d48 */
[----:B------:R-:W-:Y:S01]  /*160d0*/  @P0 LEA.HI.X R135, R128, c[0x0][0x1cc], R8, 0x1, P3 ;  /* 0x0000730080870a11 */ /* 0x000fe200018f0c08 */
[----:B------:R-:W3:Y:S01]  /*160e0*/  MUFU.EX2 R2, R2 ;  /* 0x0000000200027308 */ /* 0x000ee20000000800 */
[----:B------:R-:W-:Y:S01]  /*160f0*/  @P0 LEA R136, P2, R9, c[0x0][0x1c8], 0x1 ;  /* 0x0000720009880a11 */ /* 0x000fe200078408ff */
[--C-:B------:R-:W-:Y:S02]  /*16100*/  FFMA.FTZ R159, R20, c[0x0][0x2d0], -R153.reuse ;  /* 0x0000b400149f7a23 */ /* 0x100fe40000010899 */
[--C-:B------:R-:W-:Y:S01]  /*16110*/  FFMA.FTZ R158, R21, c[0x0][0x2d0], -R153.reuse ;  /* 0x0000b400159e7a23 */ /* 0x100fe20000010899 */
[----:B------:R-:W-:Y:S01]  /*16120*/  @P0 LEA.HI.X R137, R9, c[0x0][0x1cc], R4, 0x1, P2 ;  /* 0x0000730009890a11 */ /* 0x000fe200010f0c04 */
[----:B------:R2:W-:Y:S01]  /*16130*/  @P0 LDGSTS.E.BYPASS.LTC128B.128 [R234+0xb100], [R130.64+0x80], !P5 ;  /* 0x0b10008082ea0fae */ /* 0x0005e2000e901d48 */
[--C-:B------:R-:W-:Y:S02]  /*16140*/  FFMA.FTZ R164, R24, c[0x0][0x2d0], -R153.reuse ;  /* 0x0000b40018a47a23 */ /* 0x100fe40000010899 */
[--C-:B------:R-:W-:Y:S01]  /*16150*/  FFMA.FTZ R165, R25, c[0x0][0x2d0], -R153.reuse ;  /* 0x0000b40019a57a23 */ /* 0x100fe20000010899 */
[----:B------:R-:W4:Y:S01]  /*16160*/  MUFU.EX2 R140, R140 ;  /* 0x0000008c008c7308 */ /* 0x000f220000000800 */
[--C-:B------:R-:W-:Y:S02]  /*16170*/  FFMA.FTZ R167, R22, c[0x0][0x2d0], -R152.reuse ;  /* 0x0000b40016a77a23 */ /* 0x100fe40000010898 */
[C---:B-1----:R-:W-:Y:S01]  /*16180*/  FMUL.FTZ R4, R3.reuse, R112 ;  /* 0x0000007003047220 */ /* 0x042fe20000410000 */
[----:B------:R1:W-:Y:S01]  /*16190*/  @P0 LDGSTS.E.BYPASS.LTC128B.128 [R234+0x9100], [R132.64], !P1 ;  /* 0x0910000084ea0fae */ /* 0x0003e2000c901d48 */
[C---:B------:R-:W-:Y:S02]  /*161a0*/  FMUL.FTZ R5, R3.reuse, R113 ;  /* 0x0000007103057220 */ /* 0x040fe40000410000 */
[C---:B------:R-:W-:Y:S02]  /*161b0*/  FMUL.FTZ R8, R3.reuse, R108 ;  /* 0x0000006c03087220 */ /* 0x040fe40000410000 */
[C---:B------:R-:W-:Y:S01]  /*161c0*/  FMUL.FTZ R9, R3.reuse, R109 ;  /* 0x0000006d03097220 */ /* 0x040fe20000410000 */
[----:B------:R-:W-:Y:S01]  /*161d0*/  MUFU.EX2 R151, R151 ;  /* 0x0000009700977308 */ /* 0x000fe20000000800 */
[C---:B------:R-:W-:Y:S01]  /*161e0*/  FMUL.FTZ R68, R3.reuse, R68 ;  /* 0x0000004403447220 */ /* 0x040fe20000410000 */
[----:B------:R1:W-:Y:S01]  /*161f0*/  @P0 LDGSTS.E.BYPASS.LTC128B.128 [R234+0xc100], [R132.64+0x80], !P5 ;  /* 0x0c10008084ea0fae */ /* 0x0003e2000e901d48 */
[C---:B------:R-:W-:Y:S02]  /*16200*/  FMUL.FTZ R69, R3.reuse, R69 ;  /* 0x0000004503457220 */ /* 0x040fe40000410000 */
[----:B---3--:R-:W-:Y:S01]  /*16210*/  FMUL.FTZ R6, R2, R114 ;  /* 0x0000007202067220 */ /* 0x008fe20000410000 */
[----:B------:R-:W-:Y:S01]  /*16220*/  F2FP.PACK_AB R114, R142, R141 ;  /* 0x0000008d8e72723e */ /* 0x000fe200000000ff */
[C---:B------:R-:W-:Y:S02]  /*16230*/  FMUL.FTZ R7, R2.reuse, R115 ;  /* 0x0000007302077220 */ /* 0x040fe40000410000 */
[C---:B------:R-:W-:Y:S01]  /*16240*/  FMUL.FTZ R10, R2.reuse, R110 ;  /* 0x0000006e020a7220 */ /* 0x040fe20000410000 */
[----:B------:R1:W-:Y:S01]  /*16250*/  @P0 LDGSTS.E.BYPASS.LTC128B.128 [R234+0xa100], [R134.64], !P1 ;  /* 0x0a10000086ea0fae */ /* 0x0003e2000c901d48 */
[----:B------:R-:W3:Y:S01]  /*16260*/  MUFU.EX2 R148, R148 ;  /* 0x0000009400947308 */ /* 0x000ee20000000800 */
[----:B------:R-:W-:Y:S01]  /*16270*/  FMUL.FTZ R11, R2, R111 ;  /* 0x0000006f020b7220 */ /* 0x000fe20000410000 */
[----:B----4-:R-:W-:Y:S01]  /*16280*/  F2FP.PACK_AB R112, R140, R143 ;  /* 0x0000008f8c70723e */ /* 0x010fe200000000ff */
[C---:B------:R-:W-:Y:S02]  /*16290*/  FMUL.FTZ R70, R2.reuse, R70 ;  /* 0x0000004602467220 */ /* 0x040fe40000410000 */
[C---:B------:R-:W-:Y:S02]  /*162a0*/  FMUL.FTZ R71, R2.reuse, R71 ;  /* 0x0000004702477220 */ /* 0x040fe40000410000 */
[----:B------:R4:W-:Y:S01]  /*162b0*/  @P0 LDGSTS.E.BYPASS.LTC128B.128 [R234+0xd100], [R136.64+0x80], !P5 ;  /* 0x0d10008088ea0fae */ /* 0x0009e2000e901d48 */
[----:B------:R-:W-:Y:S01]  /*162c0*/  FMUL.FTZ R72, R3, R72 ;  /* 0x0000004803487220 */ /* 0x000fe20000410000 */
[----:B------:R-:W-:Y:S01]  /*162d0*/  ISETP.GT.AND P0, PT, R245, R244, PT ;  /* 0x000000f4f500720c */ /* 0x000fe20003f04270 */
[----:B------:R-:W-:Y:S01]  /*162e0*/  MUFU.EX2 R149, R149 ;  /* 0x0000009500957308 */ /* 0x000fe20000000800 */
[C---:B------:R-:W-:Y:S01]  /*162f0*/  FMUL.FTZ R73, R3.reuse, R73 ;  /* 0x0000004903497220 */ /* 0x040fe20000410000 */
[----:B------:R-:W-:Y:S01]  /*16300*/  MOV R245, R119 ;  /* 0x0000007700f57202 */ /* 0x000fe20000000f00 */
[C---:B------:R-:W-:Y:S02]  /*16310*/  FMUL.FTZ R74, R2.reuse, R74 ;  /* 0x0000004a024a7220 */ /* 0x040fe40000410000 */
[----:B--2---:R-:W2:Y:S01]  /*16320*/  LDSM.16.MT88.4 R128, [R191] ;  /* 0x00000000bf80783b */ /* 0x004ea20000004200 */
[----:B------:R-:W-:Y:S02]  /*16330*/  FMUL.FTZ R75, R2, R75 ;  /* 0x0000004b024b7220 */ /* 0x000fe40000410000 */
[C---:B------:R-:W-:Y:S02]  /*16340*/  FMUL.FTZ R76, R3.reuse, R76 ;  /* 0x0000004c034c7220 */ /* 0x040fe40000410000 */
[----:B------:R-:W5:Y:S01]  /*16350*/  MUFU.EX2 R150, R150 ;  /* 0x0000009600967308 */ /* 0x000f620000000800 */
[C---:B------:R-:W-:Y:S02]  /*16360*/  FMUL.FTZ R77, R3.reuse, R77 ;  /* 0x0000004d034d7220 */ /* 0x040fe40000410000 */
[----:B------:R-:W-:Y:S01]  /*16370*/  LDSM.16.MT88.4 R108, [R188] ;  /* 0x00000000bc6c783b */ /* 0x000fe20000004200 */
[----:B---3--:R-:W-:Y:S01]  /*16380*/  F2FP.PACK_AB R113, R148, R151 ;  /* 0x000000979471723e */ /* 0x008fe200000000ff */
[C---:B------:R-:W-:Y:S02]  /*16390*/  FMUL.FTZ R78, R2.reuse, R78 ;  /* 0x0000004e024e7220 */ /* 0x040fe40000410000 */
[C---:B------:R-:W-:Y:S02]  /*163a0*/  FMUL.FTZ R79, R2.reuse, R79 ;  /* 0x0000004f024f7220 */ /* 0x040fe40000410000 */
[C---:B------:R-:W-:Y:S01]  /*163b0*/  FMUL.FTZ R80, R3.reuse, R80 ;  /* 0x0000005003507220 */ /* 0x040fe20000410000 */
[----:B------:R-:W-:Y:S01]  /*163c0*/  MUFU.EX2 R154, R154 ;  /* 0x0000009a009a7308 */ /* 0x000fe20000000800 */
[----:B-1----:R-:W1:Y:S01]  /*163d0*/  LDSM.16.MT88.4 R132, [R190] ;  /* 0x00000000be84783b */ /* 0x002e620000004200 */
[C---:B------:R-:W-:Y:S02]  /*163e0*/  FMUL.FTZ R81, R3.reuse, R81 ;  /* 0x0000005103517220 */ /* 0x040fe40000410000 */
[C---:B------:R-:W-:Y:S02]  /*163f0*/  FMUL.FTZ R82, R2.reuse, R82 ;  /* 0x0000005202527220 */ /* 0x040fe40000410000 */
[C---:B------:R-:W-:Y:S02]  /*16400*/  FMUL.FTZ R83, R2.reuse, R83 ;  /* 0x0000005302537220 */ /* 0x040fe40000410000 */
[C---:B------:R-:W-:Y:S01]  /*16410*/  FMUL.FTZ R84, R3.reuse, R84 ;  /* 0x0000005403547220 */ /* 0x040fe20000410000 */
[----:B----4-:R-:W3:Y:S01]  /*16420*/  LDSM.16.MT88.4 R136, [R189] ;  /* 0x00000000bd88783b */ /* 0x010ee20000004200 */
[----:B------:R-:W-:Y:S01]  /*16430*/  FMUL.FTZ R85, R3, R85 ;  /* 0x0000005503557220 */ /* 0x000fe20000410000 */
[----:B------:R-:W-:Y:S01]  /*16440*/  MUFU.EX2 R155, R155 ;  /* 0x0000009b009b7308 */ /* 0x000fe20000000800 */
[----:B------:R-:W-:Y:S01]  /*16450*/  FMUL.FTZ R86, R2, R86 ;  /* 0x0000005602567220 */ /* 0x000fe20000410000 */
[----:B-----5:R-:W-:Y:S01]  /*16460*/  F2FP.PACK_AB R115, R150, R149 ;  /* 0x000000959673723e */ /* 0x020fe200000000ff */
[--C-:B------:R-:W-:Y:S03]  /*16470*/  FFMA.FTZ R166, R23, c[0x0][0x2d0], -R152.reuse ;  /* 0x0000b40017a67a23 */ /* 0x100fe60000010898 */
[----:B------:R-:W-:Y:S01]  /*16480*/  LDSM.16.MT88.4 R20, [R190+0x1000] ;  /* 0x00100000be14783b */ /* 0x000fe20000004200 */
[--C-:B------:R-:W-:Y:S02]  /*16490*/  FFMA.FTZ R176, R26, c[0x0][0x2d0], -R152.reuse ;  /* 0x0000b4001ab07a23 */ /* 0x100fe40000010898 */
[--C-:B------:R-:W-:Y:S01]  /*164a0*/  FFMA.FTZ R177, R27, c[0x0][0x2d0], -R152.reuse ;  /* 0x0000b4001bb17a23 */ /* 0x100fe20000010898 */
[----:B------:R-:W-:Y:S01]  /*164b0*/  MUFU.EX2 R156, R156 ;  /* 0x0000009c009c7308 */ /* 0x000fe20000000800 */
[--C-:B------:R-:W-:Y:S02]  /*164c0*/  FFMA.FTZ R178, R28, c[0x0][0x2d0], -R153.reuse ;  /* 0x0000b4001cb27a23 */ /* 0x100fe40000010899 */
[--C-:B------:R-:W-:Y:S01]  /*164d0*/  FFMA.FTZ R179, R29, c[0x0][0x2d0], -R153.reuse ;  /* 0x0000b4001db37a23 */ /* 0x100fe20000010899 */
[C---:B--2---:R-:W-:Y:S01]  /*164e0*/  HMMA.16816.F32 R4, R112.reuse, R128, R4 ;  /* 0x000000807004723c */ /* 0x044fe20000001804 */
[----:B------:R-:W-:Y:S04]  /*164f0*/  LDSM.16.MT88.4 R24, [R189+0x1000] ;  /* 0x00100000bd18783b */ /* 0x000fe80000004200 */
[--C-:B------:R-:W-:Y:S01]  /*16500*/  FFMA.FTZ R246, R32, c[0x0][0x2d0], -R153.reuse ;  /* 0x0000b40020f67a23 */ /* 0x100fe20000010899 */
[----:B------:R-:W-:Y:S01]  /*16510*/  MUFU.EX2 R157, R157 ;  /* 0x0000009d009d7308 */ /* 0x000fe20000000800 */
[--C-:B------:R-:W-:Y:S01]  /*16520*/  FFMA.FTZ R247, R33, c[0x0][0x2d0], -R153.reuse ;  /* 0x0000b40021f77a23 */ /* 0x100fe20000010899 */
[C---:B------:R-:W-:Y:S01]  /*16530*/  HMMA.16816.F32 R8, R112.reuse, R130, R8 ;  /* 0x000000827008723c */ /* 0x040fe20000001808 */
[----:B------:R-:W2:Y:S03]  /*16540*/  LDSM.16.MT88.4 R128, [R191+0x3000] ;  /* 0x00300000bf80783b */ /* 0x000ea60000004200 */
[--C-:B------:R-:W-:Y:S02]  /*16550*/  FFMA.FTZ R248, R30, c[0x0][0x2d0], -R152.reuse ;  /* 0x0000b4001ef87a23 */ /* 0x100fe40000010898 */
[--C-:B------:R-:W-:Y:S02]  /*16560*/  FFMA.FTZ R249, R31, c[0x0][0x2d0], -R152.reuse ;  /* 0x0000b4001ff97a23 */ /* 0x100fe40000010898 */
[C---:B-1----:R-:W-:Y:S01]  /*16570*/  HMMA.16816.F32 R68, R112.reuse, R132, R68 ;  /* 0x000000847044723c */ /* 0x042fe20000001844 */
[----:B------:R-:W-:Y:S01]  /*16580*/  LDSM.16.MT88.4 R28, [R190+0x1800] ;  /* 0x00180000be1c783b */ /* 0x000fe20000004200 */
[----:B------:R-:W-:Y:S02]  /*16590*/  MUFU.EX2 R159, R159 ;  /* 0x0000009f009f7308 */ /* 0x000fe40000000800 */
[--C-:B------:R-:W-:Y:S02]  /*165a0*/  FFMA.FTZ R250, R34, c[0x0][0x2d0], -R152.reuse ;  /* 0x0000b40022fa7a23 */ /* 0x100fe40000010898 */
[--C-:B------:R-:W-:Y:S02]  /*165b0*/  FFMA.FTZ R251, R35, c[0x0][0x2d0], -R152.reuse ;  /* 0x0000b40023fb7a23 */ /* 0x100fe40000010898 */
[C---:B------:R-:W-:Y:S01]  /*165c0*/  HMMA.16816.F32 R72, R112.reuse, R134, R72 ;  /* 0x000000867048723c */ /* 0x040fe20000001848 */
[----:B------:R-:W1:Y:S03]  /*165d0*/  LDSM.16.MT88.4 R132, [R190+0x3000] ;  /* 0x00300000be84783b */ /* 0x000e660000004200 */
[C---:B------:R-:W-:Y:S01]  /*165e0*/  FMUL.FTZ R87, R2.reuse, R87 ;  /* 0x0000005702577220 */ /* 0x040fe20000410000 */
[----:B------:R-:W-:Y:S01]  /*165f0*/  MUFU.EX2 R158, R158 ;  /* 0x0000009e009e7308 */ /* 0x000fe20000000800 */
[C---:B------:R-:W-:Y:S02]  /*16600*/  FMUL.FTZ R88, R3.reuse, R88 ;  /* 0x0000005803587220 */ /* 0x040fe40000410000 */
[C---:B---3--:R-:W-:Y:S01]  /*16610*/  HMMA.16816.F32 R76, R112.reuse, R136, R76 ;  /* 0x00000088704c723c */ /* 0x048fe2000000184c */
[----:B------:R-:W-:Y:S03]  /*16620*/  LDSM.16.MT88.4 R32, [R188+0x5000] ;  /* 0x00500000bc20783b */ /* 0x000fe60000004200 */
[----:B------:R-:W-:Y:S02]  /*16630*/  FMUL.FTZ R89, R3, R89 ;  /* 0x0000005903597220 */ /* 0x000fe40000410000 */
[----:B------:R-:W-:Y:S01]  /*16640*/  FMUL.FTZ R90, R2, R90 ;  /* 0x0000005a025a7220 */ /* 0x000fe20000410000 */
[----:B------:R-:W-:Y:S01]  /*16650*/  MUFU.EX2 R164, R164 ;  /* 0x000000a400a47308 */ /* 0x000fe20000000800 */
[C---:B------:R-:W-:Y:S01]  /*16660*/  HMMA.16816.F32 R80, R112.reuse, R138, R80 ;  /* 0x0000008a7050723c */ /* 0x040fe20000001850 */
[----:B------:R-:W0:Y:S03]  /*16670*/  LDGDEPBAR ;  /* 0x00000000000079af */ /* 0x000e260000000000 */
[--C-:B------:R-:W-:Y:S02]  /*16680*/  FFMA.FTZ R136, R12, c[0x0][0x2d0], -R153.reuse ;  /* 0x0000b4000c887a23 */ /* 0x100fe40000010899 */
[--C-:B------:R-:W-:Y:S02]  /*16690*/  FFMA.FTZ R137, R13, c[0x0][0x2d0], -R153.reuse ;  /* 0x0000b4000d897a23 */ /* 0x100fe40000010899 */
[C---:B------:R-:W-:Y:S01]  /*166a0*/  HMMA.16816.F32 R84, R112.reuse, R108, R84 ;  /* 0x0000006c7054723c */ /* 0x040fe20000001854 */
[----:B------:R-:W-:Y:S01]  /*166b0*/  LDSM.16.MT88.4 R12, [R188+0x3000] ;  /* 0x00300000bc0c783b */ /* 0x000fe20000004200 */
[----:B------:R-:W-:Y:S02]  /*166c0*/  MUFU.EX2 R136, R136 ;  /* 0x0000008800887308 */ /* 0x000fe40000000800 */
[----:B------:R-:W-:Y:S02]  /*166d0*/  FMUL.FTZ R91, R2, R91 ;  /* 0x0000005b025b7220 */ /* 0x000fe40000410000 */
[--C-:B------:R-:W-:Y:S02]  /*166e0*/  FFMA.FTZ R138, R16, c[0x0][0x2d0], -R153.reuse ;  /* 0x0000b400108a7a23 */ /* 0x100fe40000010899 */
[--C-:B------:R-:W-:Y:S02]  /*166f0*/  FFMA.FTZ R139, R17, c[0x0][0x2d0], -R153.reuse ;  /* 0x0000b400118b7a23 */ /* 0x100fe40000010899 */
[----:B------:R-:W-:Y:S01]  /*16700*/  LDSM.16.MT88.4 R16, [R190+0x800] ;  /* 0x00080000be10783b */ /* 0x000fe20000004200 */
[C---:B------:R-:W-:Y:S01]  /*16710*/  HMMA.16816.F32 R88, R112.reuse, R110, R88 ;  /* 0x0000006e7058723c */ /* 0x040fe20000001858 */
[----:B------:R-:W3:Y:S02]  /*16720*/  MUFU.EX2 R137, R137 ;  /* 0x0000008900897308 */ /* 0x000ee40000000800 */
[C---:B------:R-:W-:Y:S02]  /*16730*/  FMUL.FTZ R92, R3.reuse, R92 ;  /* 0x0000005c035c7220 */ /* 0x040fe40000410000 */
[C---:B------:R-:W-:Y:S02]  /*16740*/  FMUL.FTZ R93, R3.reuse, R93 ;  /* 0x0000005d035d7220 */ /* 0x040fe40000410000 */
[----:B------:R-:W4:Y:S01]  /*16750*/  LDSM.16.MT88.4 R108, [R189+0x3000] ;  /* 0x00300000bd6c783b */ /* 0x000f220000004200 */
[C---:B------:R-:W-:Y:S03]  /*16760*/  FMUL.FTZ R94, R2.reuse, R94 ;  /* 0x0000005e025e7220 */ /* 0x040fe60000410000 */
[----:B------:R-:W-:Y:S01]  /*16770*/  MUFU.EX2 R138, R138 ;  /* 0x0000008a008a7308 */ /* 0x000fe20000000800 */
[C---:B------:R-:W-:Y:S02]  /*16780*/  FMUL.FTZ R95, R2.reuse, R95 ;  /* 0x0000005f025f7220 */ /* 0x040fe40000410000 */
[C---:B------:R-:W-:Y:S02]  /*16790*/  FMUL.FTZ R96, R3.reuse, R96 ;  /* 0x0000006003607220 */ /* 0x040fe40000410000 */
[C---:B------:R-:W-:Y:S02]  /*167a0*/  FMUL.FTZ R97, R3.reuse, R97 ;  /* 0x0000006103617220 */ /* 0x040fe40000410000 */
[C---:B------:R-:W-:Y:S01]  /*167b0*/  FMUL.FTZ R98, R2.reuse, R98 ;  /* 0x0000006202627220 */ /* 0x040fe20000410000 */
[C---:B--2---:R-:W-:Y:S02]  /*167c0*/  HMMA.16816.F32 R92, R112.reuse, R128, R92 ;  /* 0x00000080705c723c */ /* 0x044fe4000000185c */
[----:B------:R-:W2:Y:S01]  /*167d0*/  MUFU.EX2 R139, R139 ;  /* 0x0000008b008b7308 */ /* 0x000ea20000000800 */
[C---:B------:R-:W-:Y:S02]  /*167e0*/  FMUL.FTZ R99, R2.reuse, R99 ;  /* 0x0000006302637220 */ /* 0x040fe40000410000 */
[C---:B------:R-:W-:Y:S02]  /*167f0*/  FMUL.FTZ R100, R3.reuse, R100 ;  /* 0x0000006403647220 */ /* 0x040fe40000410000 */
[C---:B------:R-:W-:Y:S02]  /*16800*/  FMUL.FTZ R101, R3.reuse, R101 ;  /* 0x0000006503657220 */ /* 0x040fe40000410000 */
[C---:B------:R-:W-:Y:S01]  /*16810*/  FMUL.FTZ R102, R2.reuse, R102 ;  /* 0x0000006602667220 */ /* 0x040fe20000410000 */
[C---:B------:R-:W-:Y:S01]  /*16820*/  HMMA.16816.F32 R96, R112.reuse, R130, R96 ;  /* 0x000000827060723c */ /* 0x040fe20000001860 */
[----:B------:R-:W5:Y:S01]  /*16830*/  LDSM.16.MT88.4 R128, [R191+0x800] ;  /* 0x00080000bf80783b */ /* 0x000f620000004200 */
[----:B------:R-:W2:Y:S01]  /*16840*/  MUFU.EX2 R165, R165 ;  /* 0x000000a500a57308 */ /* 0x000ea20000000800 */
[C---:B------:R-:W-:Y:S02]  /*16850*/  FMUL.FTZ R103, R2.reuse, R103 ;  /* 0x0000006702677220 */ /* 0x040fe40000410000 */
[C---:B------:R-:W-:Y:S02]  /*16860*/  FMUL.FTZ R104, R3.reuse, R104 ;  /* 0x0000006803687220 */ /* 0x040fe40000410000 */
[C---:B------:R-:W-:Y:S02]  /*16870*/  FMUL.FTZ R105, R3.reuse, R105 ;  /* 0x0000006903697220 */ /* 0x040fe40000410000 */
[C---:B------:R-:W-:Y:S01]  /*16880*/  FMUL.FTZ R106, R2.reuse, R106 ;  /* 0x0000006a026a7220 */ /* 0x040fe20000410000 */
[C---:B-1----:R-:W-:Y:S02]  /*16890*/  HMMA.16816.F32 R100, R112.reuse, R132, R100 ;  /* 0x000000847064723c */ /* 0x042fe40000001864 */
[----:B------:R-:W-:Y:S01]  /*168a0*/  MUFU.EX2 R167, R167 ;  /* 0x000000a700a77308 */ /* 0x000fe20000000800 */
[C---:B------:R-:W-:Y:S02]  /*168b0*/  FMUL.FTZ R107, R2.reuse, R107 ;  /* 0x0000006b026b7220 */ /* 0x040fe40000410000 */
[C---:B------:R-:W-:Y:S02]  /*168c0*/  FMUL.FTZ R52, R3.reuse, R52 ;  /* 0x0000003403347220 */ /* 0x040fe40000410000 */
[C---:B------:R-:W-:Y:S02]  /*168d0*/  FMUL.FTZ R53, R3.reuse, R53 ;  /* 0x0000003503357220 */ /* 0x040fe40000410000 */
[C---:B------:R-:W-:Y:S01]  /*168e0*/  FMUL.FTZ R54, R2.reuse, R54 ;  /* 0x0000003602367220 */ /* 0x040fe20000410000 */
[C---:B------:R-:W-:Y:S01]  /*168f0*/  HMMA.16816.F32 R104, R112.reuse, R134, R104 ;  /* 0x000000867068723c */ /* 0x040fe20000001868 */
[----:B------:R-:W-:Y:S01]  /*16900*/  LDSM.16.MT88.4 R132, [R188+0x800] ;  /* 0x00080000bc84783b */ /* 0x000fe20000004200 */
[----:B------:R-:W1:Y:S01]  /*16910*/  MUFU.EX2 R166, R166 ;  /* 0x000000a600a67308 */ /* 0x000e620000000800 */
[C---:B------:R-:W-:Y:S02]  /*16920*/  FMUL.FTZ R55, R2.reuse, R55 ;  /* 0x0000003702377220 */ /* 0x040fe40000410000 */
[C---:B------:R-:W-:Y:S02]  /*16930*/  FMUL.FTZ R56, R3.reuse, R56 ;  /* 0x0000003803387220 */ /* 0x040fe40000410000 */
[C---:B------:R-:W-:Y:S02]  /*16940*/  FMUL.FTZ R57, R3.reuse, R57 ;  /* 0x0000003903397220 */ /* 0x040fe40000410000 */
[C---:B------:R-:W-:Y:S01]  /*16950*/  FMUL.FTZ R58, R2.reuse, R58 ;  /* 0x0000003a023a7220 */ /* 0x040fe20000410000 */
[C---:B----4-:R-:W-:Y:S02]  /*16960*/  HMMA.16816.F32 R52, R112.reuse, R108, R52 ;  /* 0x0000006c7034723c */ /* 0x050fe40000001834 */
[----:B------:R-:W-:Y:S01]  /*16970*/  MUFU.EX2 R176, R176 ;  /* 0x000000b000b07308 */ /* 0x000fe20000000800 */
[C---:B------:R-:W-:Y:S02]  /*16980*/  FMUL.FTZ R59, R2.reuse, R59 ;  /* 0x0000003b023b7220 */ /* 0x040fe40000410000 */
[C---:B------:R-:W-:Y:S02]  /*16990*/  FMUL.FTZ R60, R3.reuse, R60 ;  /* 0x0000003c033c7220 */ /* 0x040fe40000410000 */
[C---:B------:R-:W-:Y:S02]  /*169a0*/  FMUL.FTZ R61, R3.reuse, R61 ;  /* 0x0000003d033d7220 */ /* 0x040fe40000410000 */
[C---:B------:R-:W-:Y:S01]  /*169b0*/  FMUL.FTZ R62, R2.reuse, R62 ;  /* 0x0000003e023e7220 */ /* 0x040fe20000410000 */
[C---:B------:R-:W-:Y:S01]  /*169c0*/  HMMA.16816.F32 R56, R112.reuse, R110, R56 ;  /* 0x0000006e7038723c */ /* 0x040fe20000001838 */
[----:B------:R-:W4:Y:S01]  /*169d0*/  LDSM.16.MT88.4 R108, [R189+0x800] ;  /* 0x00080000bd6c783b */ /* 0x000f220000004200 */
[----:B------:R-:W1:Y:S01]  /*169e0*/  MUFU.EX2 R177, R177 ;  /* 0x000000b100b17308 */ /* 0x000e620000000800 */
[C---:B------:R-:W-:Y:S02]  /*169f0*/  FMUL.FTZ R63, R2.reuse, R63 ;  /* 0x0000003f023f7220 */ /* 0x040fe40000410000 */
[C---:B------:R-:W-:Y:S02]  /*16a00*/  FMUL.FTZ R64, R3.reuse, R64 ;  /* 0x0000004003407220 */ /* 0x040fe40000410000 */
[----:B------:R-:W-:Y:S02]  /*16a10*/  FMUL.FTZ R65, R3, R65 ;  /* 0x0000004103417220 */ /* 0x000fe40000410000 */
[C---:B------:R-:W-:Y:S01]  /*16a20*/  FMUL.FTZ R66, R2.reuse, R66 ;  /* 0x0000004202427220 */ /* 0x040fe20000410000 */
[C---:B------:R-:W-:Y:S02]  /*16a30*/  HMMA.16816.F32 R60, R112.reuse, R12, R60 ;  /* 0x0000000c703c723c */ /* 0x040fe4000000183c */
[----:B------:R-:W-:Y:S01]  /*16a40*/  MUFU.EX2 R178, R178 ;  /* 0x000000b200b27308 */ /* 0x000fe20000000800 */
[----:B------:R-:W-:Y:S02]  /*16a50*/  FMUL.FTZ R67, R2, R67 ;  /* 0x0000004302437220 */ /* 0x000fe40000410000 */
[--C-:B------:R-:W-:Y:S02]  /*16a60*/  FFMA.FTZ R40, R40, c[0x0][0x2d0], -R153.reuse ;  /* 0x0000b40028287a23 */ /* 0x100fe40000010899 */
[----:B---3--:R-:W-:Y:S01]  /*16a70*/  F2FP.PACK_AB R12, R137, R136 ;  /* 0x00000088890c723e */ /* 0x008fe200000000ff */
[--C-:B------:R-:W-:Y:S01]  /*16a80*/  FFMA.FTZ R41, R41, c[0x0][0x2d0], -R153.reuse ;  /* 0x0000b40029297a23 */ /* 0x100fe20000010899 */
[----:B------:R-:W-:Y:S01]  /*16a90*/  F2FP.PACK_AB R13, R155, R154 ;  /* 0x0000009a9b0d723e */ /* 0x000fe200000000ff */
[----:B------:R-:W-:Y:S01]  /*16aa0*/  HMMA.16816.F32 R64, R112, R14, R64 ;  /* 0x0000000e7040723c */ /* 0x000fe20000001840 */
[----:B------:R-:W3:Y:S01]  /*16ab0*/  LDSM.16.MT88.4 R112, [R191+0x3800] ;  /* 0x00380000bf70783b */ /* 0x000ee20000004200 */
[----:B------:R-:W1:Y:S01]  /*16ac0*/  MUFU.EX2 R179, R179 ;  /* 0x000000b300b37308 */ /* 0x000e620000000800 */
[--C-:B------:R-:W-:Y:S02]  /*16ad0*/  FFMA.FTZ R42, R42, c[0x0][0x2d0], -R152.reuse ;  /* 0x0000b4002a2a7a23 */ /* 0x100fe40000010898 */
[--C-:B------:R-:W-:Y:S02]  /*16ae0*/  FFMA.FTZ R43, R43, c[0x0][0x2d0], -R152.reuse ;  /* 0x0000b4002b2b7a23 */ /* 0x100fe40000010898 */
[----:B--2---:R-:W-:Y:S01]  /*16af0*/  F2FP.PACK_AB R14, R139, R138 ;  /* 0x0000008a8b0e723e */ /* 0x004fe200000000ff */
[--C-:B------:R-:W-:Y:S01]  /*16b00*/  FFMA.FTZ R44, R44, c[0x0][0x2d0], -R153.reuse ;  /* 0x0000b4002c2c7a23 */ /* 0x100fe20000010899 */
[----:B------:R-:W-:Y:S03]  /*16b10*/  F2FP.PACK_AB R15, R157, R156 ;  /* 0x0000009c9d0f723e */ /* 0x000fe600000000ff */
[----:B------:R-:W-:Y:S01]  /*16b20*/  MUFU.EX2 R246, R246 ;  /* 0x000000f600f67308 */ /* 0x000fe20000000800 */
[--C-:B------:R-:W-:Y:S02]  /*16b30*/  FFMA.FTZ R45, R45, c[0x0][0x2d0], -R153.reuse ;  /* 0x0000b4002d2d7a23 */ /* 0x100fe40000010899 */
[----:B------:R-:W-:Y:S01]  /*16b40*/  FFMA.FTZ R48, R48, c[0x0][0x2d0], -R153 ;  /* 0x0000b40030307a23 */ /* 0x000fe20000010899 */
[C---:B-----5:R-:W-:Y:S05]  /*16b50*/  HMMA.16816.F32 R4, R12.reuse, R128, R4 ;  /* 0x000000800c04723c */ /* 0x060fea0000001804 */
[--C-:B------:R-:W-:Y:S01]  /*16b60*/  FFMA.FTZ R46, R46, c[0x0][0x2d0], -R152.reuse ;  /* 0x0000b4002e2e7a23 */ /* 0x100fe20000010898 */
[----:B------:R-:W2:Y:S01]  /*16b70*/  MUFU.EX2 R247, R247 ;  /* 0x000000f700f77308 */ /* 0x000ea20000000800 */
[----:B------:R-:W-:Y:S01]  /*16b80*/  FFMA.FTZ R47, R47, c[0x0][0x2d0], -R152 ;  /* 0x0000b4002f2f7a23 */ /* 0x000fe20000010898 */
[C---:B------:R-:W-:Y:S01]  /*16b90*/  HMMA.16816.F32 R8, R12.reuse, R130, R8 ;  /* 0x000000820c08723c */ /* 0x040fe20000001808 */
[----:B------:R-:W-:Y:S03]  /*16ba0*/  LDSM.16.MT88.4 R128, [R188+0x3800] ;  /* 0x00380000bc80783b */ /* 0x000fe60000004200 */
[----:B------:R-:W-:Y:S01]  /*16bb0*/  FFMA.FTZ R143, R3, R243, R143 ;  /* 0x000000f3038f7223 */ /* 0x000fe2000001008f */
[----:B------:R-:W-:Y:S01]  /*16bc0*/  MOV R3, R0 ;  /* 0x0000000000037202 */ /* 0x000fe20000000f00 */
[----:B------:R-:W-:Y:S01]  /*16bd0*/  FFMA.FTZ R151, R2, R242, R151 ;  /* 0x000000f202977223 */ /* 0x000fe20000010097 */
[----:B------:R-:W-:Y:S01]  /*16be0*/  MOV R2, R118 ;  /* 0x0000007600027202 */ /* 0x000fe20000000f00 */
[C---:B------:R-:W-:Y:S01]  /*16bf0*/  HMMA.16816.F32 R68, R12.reuse, R16, R68 ;  /* 0x000000100c44723c */ /* 0x040fe20000001844 */
[----:B------:R-:W-:Y:S03]  /*16c00*/  MUFU.EX2 R248, R248 ;  /* 0x000000f800f87308 */ /* 0x000fe60000000800 */
[----:B------:R-:W-:Y:S02]  /*16c10*/  FADD.FTZ R143, R140, R143 ;  /* 0x0000008f8c8f7221 */ /* 0x000fe40000010000 */
[----:B------:R-:W-:Y:S02]  /*16c20*/  FADD.FTZ R151, R148, R151 ;  /* 0x0000009794977221 */ /* 0x000fe40000010000 */
[C---:B------:R-:W-:Y:S01]  /*16c30*/  HMMA.16816.F32 R72, R12.reuse, R18, R72 ;  /* 0x000000120c48723c */ /* 0x040fe20000001848 */
[----:B------:R-:W5:Y:S02]  /*16c40*/  LDSM.16.MT88.4 R16, [R190+0x3800] ;  /* 0x00380000be10783b */ /* 0x000f640000004200 */
[----:B------:R-:W1:Y:S01]  /*16c50*/  MUFU.EX2 R249, R249 ;  /* 0x000000f900f97308 */ /* 0x000e620000000800 */
[----:B------:R-:W-:Y:S02]  /*16c60*/  FADD.FTZ R141, R141, R143 ;  /* 0x0000008f8d8d7221 */ /* 0x000fe40000010000 */
[----:B------:R-:W-:Y:S02]  /*16c70*/  FADD.FTZ R149, R149, R151 ;  /* 0x0000009795957221 */ /* 0x000fe40000010000 */
[C---:B----4-:R-:W-:Y:S04]  /*16c80*/  HMMA.16816.F32 R76, R12.reuse, R108, R76 ;  /* 0x0000006c0c4c723c */ /* 0x050fe8000000184c */
[----:B------:R-:W-:Y:S01]  /*16c90*/  FADD.FTZ R141, R142, R141 ;  /* 0x0000008d8e8d7221 */ /* 0x000fe20000010000 */
[----:B------:R-:W-:Y:S01]  /*16ca0*/  MUFU.EX2 R250, R250 ;  /* 0x000000fa00fa7308 */ /* 0x000fe20000000800 */
[----:B------:R-:W-:Y:S02]  /*16cb0*/  FADD.FTZ R149, R150, R149 ;  /* 0x0000009596957221 */ /* 0x000fe40000010000 */
[C---:B------:R-:W-:Y:S01]  /*16cc0*/  HMMA.16816.F32 R80, R12.reuse, R110, R80 ;  /* 0x0000006e0c50723c */ /* 0x040fe20000001850 */
[----:B------:R-:W4:Y:S03]  /*16cd0*/  LDSM.16.MT88.4 R108, [R189+0x3800] ;  /* 0x00380000bd6c783b */ /* 0x000f260000004200 */
[----:B------:R-:W-:Y:S02]  /*16ce0*/  FADD.FTZ R136, R136, R141 ;  /* 0x0000008d88887221 */ /* 0x000fe40000010000 */
[----:B------:R-:W-:Y:S01]  /*16cf0*/  FADD.FTZ R154, R154, R149 ;  /* 0x000000959a9a7221 */ /* 0x000fe20000010000 */
[----:B------:R-:W1:Y:S01]  /*16d00*/  MUFU.EX2 R251, R251 ;  /* 0x000000fb00fb7308 */ /* 0x000e620000000800 */
        /* <DEDUP_REMOVED lines=8> */
[C---:B---3--:R-:W-:Y:S04]  /*16d90*/  HMMA.16816.F32 R92, R12.reuse, R112, R92 ;  /* 0x000000700c5c723c */ /* 0x048fe8000000185c */
[----:B------:R-:W-:Y:S01]  /*16da0*/  MUFU.EX2 R41, R41 ;  /* 0x0000002900297308 */ /* 0x000fe20000000800 */
[----:B------:R-:W-:Y:S02]  /*16db0*/  FADD.FTZ R138, R139, R138 ;  /* 0x0000008a8b8a7221 */ /* 0x000fe40000010000 */
[----:B------:R-:W-:Y:S01]  /*16dc0*/  FADD.FTZ R156, R157, R156 ;  /* 0x0000009c9d9c7221 */ /* 0x000fe20000010000 */
[C---:B------:R-:W-:Y:S01]  /*16dd0*/  HMMA.16816.F32 R96, R12.reuse, R114, R96 ;  /* 0x000000720c60723c */ /* 0x040fe20000001860 */
[----:B------:R-:W-:Y:S05]  /*16de0*/  LDSM.16.MT88.4 R112, [R190+0x4000] ;  /* 0x00400000be70783b */ /* 0x000fea0000004200 */
[----:B------:R-:W-:Y:S02]  /*16df0*/  MUFU.EX2 R42, R42 ;  /* 0x0000002a002a7308 */ /* 0x000fe40000000800 */
[C---:B-----5:R-:W-:Y:S08]  /*16e00*/  HMMA.16816.F32 R100, R12.reuse, R16, R100 ;  /* 0x000000100c64723c */ /* 0x060ff00000001864 */
[C---:B------:R-:W-:Y:S01]  /*16e10*/  HMMA.16816.F32 R104, R12.reuse, R18, R104 ;  /* 0x000000120c68723c */ /* 0x040fe20000001868 */
[----:B------:R-:W3:Y:S01]  /*16e20*/  LDSM.16.MT88.4 R16, [R191+0x1000] ;  /* 0x00100000bf10783b */ /* 0x000ee20000004200 */
[----:B------:R-:W-:Y:S06]  /*16e30*/  MUFU.EX2 R43, R43 ;  /* 0x0000002b002b7308 */ /* 0x000fec0000000800 */
[C---:B----4-:R-:W-:Y:S04]  /*16e40*/  HMMA.16816.F32 R52, R12.reuse, R108, R52 ;  /* 0x0000006c0c34723c */ /* 0x050fe80000001834 */
[----:B------:R-:W-:Y:S04]  /*16e50*/  MUFU.EX2 R44, R44 ;  /* 0x0000002c002c7308 */ /* 0x000fe80000000800 */
[C---:B------:R-:W-:Y:S01]  /*16e60*/  HMMA.16816.F32 R56, R12.reuse, R110, R56 ;  /* 0x0000006e0c38723c */ /* 0x040fe20000001838 */
[----:B------:R-:W4:Y:S05]  /*16e70*/  LDSM.16.MT88.4 R108, [R188+0x1000] ;  /* 0x00100000bc6c783b */ /* 0x000f2a0000004200 */
[----:B------:R-:W-:Y:S02]  /*16e80*/  MUFU.EX2 R45, R45 ;  /* 0x0000002d002d7308 */ /* 0x000fe40000000800 */
[C---:B------:R-:W-:Y:S08]  /*16e90*/  HMMA.16816.F32 R60, R12.reuse, R128, R60 ;  /* 0x000000800c3c723c */ /* 0x040ff0000000183c */
[----:B------:R-:W-:Y:S01]  /*16ea0*/  HMMA.16816.F32 R64, R12, R130, R64 ;  /* 0x000000820c40723c */ /* 0x000fe20000001840 */
[----:B------:R-:W-:Y:S01]  /*16eb0*/  LDSM.16.MT88.4 R128, [R189+0x4000] ;  /* 0x00400000bd80783b */ /* 0x000fe20000004200 */
[----:B------:R-:W-:Y:S05]  /*16ec0*/  MUFU.EX2 R48, R48 ;  /* 0x0000003000307308 */ /* 0x000fea0000000800 */
[----:B------:R-:W-:Y:S01]  /*16ed0*/  F2FP.PACK_AB R12, R158, R159 ;  /* 0x0000009f9e0c723e */ /* 0x000fe200000000ff */
[----:B------:R-:W-:Y:S01]  /*16ee0*/  FADD.FTZ R159, R159, R138 ;  /* 0x0000008a9f9f7221 */ /* 0x000fe20000010000 */
[----:B------:R-:W-:Y:S03]  /*16ef0*/  F2FP.PACK_AB R14, R165, R164 ;  /* 0x000000a4a50e723e */ /* 0x000fe600000000ff */
[----:B-1----:R-:W-:Y:S01]  /*16f00*/  F2FP.PACK_AB R13, R166, R167 ;  /* 0x000000a7a60d723e */ /* 0x002fe200000000ff */
[----:B------:R-:W-:Y:S01]  /*16f10*/  MUFU.EX2 R46, R46 ;  /* 0x0000002e002e7308 */ /* 0x000fe20000000800 */
[----:B------:R-:W-:Y:S01]  /*16f20*/  F2FP.PACK_AB R15, R177, R176 ;  /* 0x000000b0b10f723e */ /* 0x000fe200000000ff */
[----:B------:R-:W-:Y:S02]  /*16f30*/  FADD.FTZ R167, R167, R156 ;  /* 0x0000009ca7a77221 */ /* 0x000fe40000010000 */
[----:B------:R-:W-:Y:S02]  /*16f40*/  FADD.FTZ R159, R158, R159 ;  /* 0x0000009f9e9f7221 */ /* 0x000fe40000010000 */
[----:B------:R-:W-:Y:S02]  /*16f50*/  FADD.FTZ R167, R166, R167 ;  /* 0x000000a7a6a77221 */ /* 0x000fe40000010000 */
[C---:B---3--:R-:W-:Y:S02]  /*16f60*/  HMMA.16816.F32 R4, R12.reuse, R16, R4 ;  /* 0x000000100c04723c */ /* 0x048fe40000001804 */
[----:B------:R-:W-:Y:S01]  /*16f70*/  MUFU.EX2 R47, R47 ;  /* 0x0000002f002f7308 */ /* 0x000fe20000000800 */
[----:B------:R-:W-:Y:S02]  /*16f80*/  FADD.FTZ R164, R164, R159 ;  /* 0x0000009fa4a47221 */ /* 0x000fe40000010000 */
[----:B------:R-:W-:Y:S02]  /*16f90*/  FADD.FTZ R176, R176, R167 ;  /* 0x000000a7b0b07221 */ /* 0x000fe40000010000 */
[----:B------:R-:W-:Y:S01]  /*16fa0*/  FADD.FTZ R164, R165, R164 ;  /* 0x000000a4a5a47221 */ /* 0x000fe20000010000 */
[C---:B------:R-:W-:Y:S01]  /*16fb0*/  HMMA.16816.F32 R8, R12.reuse, R18, R8 ;  /* 0x000000120c08723c */ /* 0x040fe20000001808 */
[----:B------:R-:W1:Y:S03]  /*16fc0*/  LDSM.16.MT88.4 R16, [R191+0x4000] ;  /* 0x00400000bf10783b */ /* 0x000e660000004200 */
[----:B------:R-:W-:Y:S04]  /*16fd0*/  FADD.FTZ R176, R177, R176 ;  /* 0x000000b0b1b07221 */ /* 0x000fe80000010000 */
[C---:B------:R-:W-:Y:S08]  /*16fe0*/  HMMA.16816.F32 R68, R12.reuse, R20, R68 ;  /* 0x000000140c44723c */ /* 0x040ff00000001844 */
[C---:B------:R-:W-:Y:S01]  /*16ff0*/  HMMA.16816.F32 R72, R12.reuse, R22, R72 ;  /* 0x000000160c48723c */ /* 0x040fe20000001848 */
[----:B------:R-:W3:Y:S07]  /*17000*/  LDSM.16.MT88.4 R20, [R191+0x1800] ;  /* 0x00180000bf14783b */ /* 0x000eee0000004200 */
[C---:B------:R-:W-:Y:S08]  /*17010*/  HMMA.16816.F32 R76, R12.reuse, R24, R76 ;  /* 0x000000180c4c723c */ /* 0x040ff0000000184c */
[C---:B------:R-:W-:Y:S01]  /*17020*/  HMMA.16816.F32 R80, R12.reuse, R26, R80 ;  /* 0x0000001a0c50723c */ /* 0x040fe20000001850 */
[----:B------:R-:W5:Y:S07]  /*17030*/  LDSM.16.MT88.4 R24, [R189+0x1800] ;  /* 0x00180000bd18783b */ /* 0x000f6e0000004200 */
[C---:B----4-:R-:W-:Y:S08]  /*17040*/  HMMA.16816.F32 R84, R12.reuse, R108, R84 ;  /* 0x0000006c0c54723c */ /* 0x050ff00000001854 */
[C---:B------:R-:W-:Y:S01]  /*17050*/  HMMA.16816.F32 R88, R12.reuse, R110, R88 ;  /* 0x0000006e0c58723c */ /* 0x040fe20000001858 */
[----:B------:R-:W-:Y:S07]  /*17060*/  LDSM.16.MT88.4 R108, [R191+0x2800] ;  /* 0x00280000bf6c783b */ /* 0x000fee0000004200 */
[C---:B-1----:R-:W-:Y:S08]  /*17070*/  HMMA.16816.F32 R92, R12.reuse, R16, R92 ;  /* 0x000000100c5c723c */ /* 0x042ff0000000185c */
        /* <DEDUP_REMOVED lines=13> */
[----:B------:R-:W4:Y:S01]  /*17150*/  MUFU.EX2 R129, R129 ;  /* 0x0000008100817308 */ /* 0x000f220000000800 */
[----:B------:R-:W-:Y:S01]  /*17160*/  HMMA.16816.F32 R64, R12, R134, R64 ;  /* 0x000000860c40723c */ /* 0x000fe20000001840 */
[----:B------:R-:W-:Y:S03]  /*17170*/  LDSM.16.MT88.4 R36, [R189+0x2800] ;  /* 0x00280000bd24783b */ /* 0x000fe60000004200 */
[--C-:B------:R-:W-:Y:S02]  /*17180*/  FFMA.FTZ R49, R50, c[0x0][0x2d0], -R152.reuse ;  /* 0x0000b40032317a23 */ /* 0x100fe40000010898 */
[----:B------:R-:W-:Y:S01]  /*17190*/  FFMA.FTZ R152, R51, c[0x0][0x2d0], -R152 ;  /* 0x0000b40033987a23 */ /* 0x000fe20000010898 */
[----:B------:R-:W-:Y:S01]  /*171a0*/  F2FP.PACK_AB R12, R179, R178 ;  /* 0x000000b2b30c723e */ /* 0x000fe200000000ff */
[----:B------:R-:W-:Y:S01]  /*171b0*/  FADD.FTZ R178, R178, R164 ;  /* 0x000000a4b2b27221 */ /* 0x000fe20000010000 */
[----:B--2---:R-:W-:Y:S01]  /*171c0*/  F2FP.PACK_AB R14, R247, R246 ;  /* 0x000000f6f70e723e */ /* 0x004fe200000000ff */
[----:B------:R-:W-:Y:S02]  /*171d0*/  MUFU.EX2 R130, R130 ;  /* 0x0000008200827308 */ /* 0x000fe40000000800 */
[----:B------:R-:W-:Y:S01]  /*171e0*/  F2FP.PACK_AB R13, R249, R248 ;  /* 0x000000f8f90d723e */ /* 0x000fe200000000ff */
[----:B------:R-:W-:Y:S01]  /*171f0*/  FADD.FTZ R248, R248, R176 ;  /* 0x000000b0f8f87221 */ /* 0x000fe20000010000 */
[----:B------:R-:W-:Y:S01]  /*17200*/  F2FP.PACK_AB R15, R251, R250 ;  /* 0x000000fafb0f723e */ /* 0x000fe200000000ff */
[----:B------:R-:W-:Y:S02]  /*17210*/  FADD.FTZ R178, R179, R178 ;  /* 0x000000b2b3b27221 */ /* 0x000fe40000010000 */
[----:B------:R-:W-:Y:S02]  /*17220*/  FADD.FTZ R248, R249, R248 ;  /* 0x000000f8f9f87221 */ /* 0x000fe40000010000 */
[----:B------:R-:W-:Y:S01]  /*17230*/  FADD.FTZ R246, R246, R178 ;  /* 0x000000b2f6f67221 */ /* 0x000fe20000010000 */
[----:B------:R-:W2:Y:S01]  /*17240*/  MUFU.EX2 R131, R131 ;  /* 0x0000008300837308 */ /* 0x000ea20000000800 */
[C---:B---3--:R-:W-:Y:S03]  /*17250*/  HMMA.16816.F32 R4, R12.reuse, R20, R4 ;  /* 0x000000140c04723c */ /* 0x048fe60000001804 */
[----:B------:R-:W-:Y:S02]  /*17260*/  FADD.FTZ R250, R250, R248 ;  /* 0x000000f8fafa7221 */ /* 0x000fe40000010000 */
[----:B------:R-:W-:Y:S02]  /*17270*/  FADD.FTZ R246, R247, R246 ;  /* 0x000000f6f7f67221 */ /* 0x000fe40000010000 */
[----:B------:R-:W-:Y:S01]  /*17280*/  FADD.FTZ R250, R251, R250 ;  /* 0x000000fafbfa7221 */ /* 0x000fe20000010000 */
[C---:B------:R-:W-:Y:S01]  /*17290*/  HMMA.16816.F32 R8, R12.reuse, R22, R8 ;  /* 0x000000160c08723c */ /* 0x040fe20000001808 */
[----:B------:R-:W3:Y:S01]  /*172a0*/  LDSM.16.MT88.4 R20, [R191+0x4800] ;  /* 0x00480000bf14783b */ /* 0x000ee20000004200 */
[----:B------:R-:W1:Y:S06]  /*172b0*/  MUFU.EX2 R153, R153 ;  /* 0x0000009900997308 */ /* 0x000e6c0000000800 */
[C---:B------:R-:W-:Y:S04]  /*172c0*/  HMMA.16816.F32 R68, R12.reuse, R28, R68 ;  /* 0x0000001c0c44723c */ /* 0x040fe80000001844 */
[----:B------:R-:W-:Y:S04]  /*172d0*/  MUFU.EX2 R49, R49 ;  /* 0x0000003100317308 */ /* 0x000fe80000000800 */
[C---:B------:R-:W-:Y:S01]  /*172e0*/  HMMA.16816.F32 R72, R12.reuse, R30, R72 ;  /* 0x0000001e0c48723c */ /* 0x040fe20000001848 */
[----:B------:R-:W2:Y:S05]  /*172f0*/  LDSM.16.MT88.4 R28, [R190+0x4800] ;  /* 0x00480000be1c783b */ /* 0x000eaa0000004200 */
[----:B------:R-:W2:Y:S02]  /*17300*/  MUFU.EX2 R152, R152 ;  /* 0x0000009800987308 */ /* 0x000ea40000000800 */
[C---:B-----5:R-:W-:Y:S08]  /*17310*/  HMMA.16816.F32 R76, R12.reuse, R24, R76 ;  /* 0x000000180c4c723c */ /* 0x060ff0000000184c */
[C---:B------:R-:W-:Y:S01]  /*17320*/  HMMA.16816.F32 R80, R12.reuse, R26, R80 ;  /* 0x0000001a0c50723c */ /* 0x040fe20000001850 */
[----:B------:R-:W5:Y:S07]  /*17330*/  LDSM.16.MT88.4 R24, [R189+0x4800] ;  /* 0x00480000bd18783b */ /* 0x000f6e0000004200 */
        /* <DEDUP_REMOVED lines=9> */
[C---:B-----5:R-:W-:Y:S08]  /*173d0*/  HMMA.16816.F32 R52, R12.reuse, R24, R52 ;  /* 0x000000180c34723c */ /* 0x060ff00000001834 */
[C---:B------:R-:W-:Y:S01]  /*173e0*/  HMMA.16816.F32 R56, R12.reuse, R26, R56 ;  /* 0x0000001a0c38723c */ /* 0x040fe20000001838 */
[----:B------:R-:W5:Y:S07]  /*173f0*/  LDSM.16.MT88.4 R24, [R189+0x2000] ;  /* 0x00200000bd18783b */ /* 0x000f6e0000004200 */
[C---:B-1----:R-:W-:Y:S08]  /*17400*/  HMMA.16816.F32 R60, R12.reuse, R16, R60 ;  /* 0x000000100c3c723c */ /* 0x042ff0000000183c */
[----:B------:R-:W-:Y:S01]  /*17410*/  HMMA.16816.F32 R64, R12, R18, R64 ;  /* 0x000000120c40723c */ /* 0x000fe20000001840 */
[----:B------:R-:W1:Y:S06]  /*17420*/  LDSM.16.MT88.4 R16, [R188+0x2000] ;  /* 0x00200000bc10783b */ /* 0x000e6c0000004200 */
[----:B----4-:R-:W-:Y:S01]  /*17430*/  F2FP.PACK_AB R12, R129, R128 ;  /* 0x00000080810c723e */ /* 0x010fe200000000ff */
        /* <DEDUP_REMOVED lines=17> */
[C---:B-----5:R-:W-:Y:S08]  /*17550*/  HMMA.16816.F32 R76, R12.reuse, R24, R76 ;  /* 0x000000180c4c723c */ /* 0x060ff0000000184c */
        /* <DEDUP_REMOVED lines=48> */
.L_x_2155:
[----:B------:R-:W-:-:S13]  /*17860*/  ISETP.GE.AND P0, PT, R119, R237, PT ;  /* 0x000000ed7700720c */ /* 0x000fda0003f06270 */
[----:B------:R-:W-:Y:S05]  /*17870*/  @!P0 BRA `(.L_x_2157) ;  /* 0x00003d9000008947 */ /* 0x000fea0003800000 */
[----:B------:R-:W-:Y:S02]  /*17880*/  MOV R2, R12 ;  /* 0x0000000c00027202 */ /* 0x000fe40000000f00 */
[----:B------:R-:W-:Y:S02]  /*17890*/  MOV R3, R0 ;  /* 0x0000000000037202 */ /* 0x000fe40000000f00 */
.L_x_2166:
[----:B------:R-:W-:Y:S04]  /*178a0*/  DEPBAR.LE SB0, 0x0 ;  /* 0x000080000000791a */ /* 0x000fe80000000000 */
[----:B------:R-:W-:Y:S01]  /*178b0*/  WARPSYNC 0xffffffff ;  /* 0xffffffff00007948 */ /* 0x000fe20003800000 */
[----:B------:R-:W-:Y:S01]  /*178c0*/  BAR.SYNC.DEFER_BLOCKING 0x0 ;  /* 0x0000000000007b1d */ /* 0x000fe20000010000 */
[----:B------:R-:W-:Y:S01]  /*178d0*/  IMAD.MOV.U32 R21, RZ, RZ, c[0x0][0x208] ;  /* 0x00008200ff157624 */ /* 0x000fe200078e00ff */
[----:B------:R-:W-:Y:S01]  /*178e0*/  SHF.R.S32.HI R20, RZ, 0x1f, R119 ;  /* 0x0000001fff147819 */ /* 0x000fe20000011477 */
[----:B------:R-:W-:Y:S01]  /*178f0*/  IMAD.MOV.U32 R0, RZ, RZ, 0x5 ;  /* 0x00000005ff007424 */ /* 0x000fe200078e00ff */
[----:B------:R-:W-:Y:S01]  /*17900*/  ISETP.GE.AND P4, PT, R116, c[0x0][0x1d4], PT ;  /* 0x0000750074007a0c */ /* 0x000fe20003f86270 */
[C---:B------:R-:W-:Y:S01]  /*17910*/  IMAD.SHL.U32 R148, R21.reuse, 0x20, RZ ;  /* 0x0000002015947824 */ /* 0x040fe200078e00ff */
[----:B------:R-:W-:Y:S01]  /*17920*/  LOP3.LUT P5, RZ, R230, 0x20000, RZ, 0xc0, !PT ;  /* 0x00020000e6ff7812 */ /* 0x000fe200078ac0ff */
[----:B------:R-:W-:Y:S01]  /*17930*/  IMAD R20, R20, c[0x0][0x208], RZ ;  /* 0x0000820014147a24 */ /* 0x000fe200078e02ff */
[----:B------:R-:W-:Y:S01]  /*17940*/  SHF.L.U64.HI R149, R21, R0, c[0x0][0x20c] ;  /* 0x0000830015957619 */ /* 0x000fe20000010200 */
[C---:B------:R-:W-:Y:S01]  /*17950*/  IMAD.WIDE.U32 R46, R119.reuse, c[0x0][0x208], RZ ;  /* 0x00008200772e7a25 */ /* 0x040fe200078e00ff */
[----:B------:R-:W-:Y:S02]  /*17960*/  IADD3 R30, P0, R148, R148, RZ ;  /* 0x00000094941e7210 */ /* 0x000fe40007f1e0ff */
[----:B------:R-:W-:Y:S01]  /*17970*/  ISETP.NE.AND P6, PT, R228, 0x1, PT ;  /* 0x00000001e400780c */ /* 0x000fe20003fc5270 */
[----:B------:R-:W-:Y:S02]  /*17980*/  IMAD R20, R119, c[0x0][0x20c], R20 ;  /* 0x0000830077147a24 */ /* 0x000fe400078e0214 */
[----:B------:R-:W-:Y:S02]  /*17990*/  IMAD.X R31, R149, 0x1, R149, P0 ;  /* 0x00000001951f7824 */ /* 0x000fe400000e0695 */
[----:B------:R-:W-:Y:S02]  /*179a0*/  IMAD.IADD R20, R47, 0x1, R20 ;  /* 0x000000012f147824 */ /* 0x000fe400078e0214 */
[----:B------:R-:W-:Y:S02]  /*179b0*/  IMAD.MOV.U32 R36, RZ, RZ, R238 ;  /* 0x000000ffff247224 */ /* 0x000fe400078e00ee */
[----:B------:R-:W-:Y:S02]  /*179c0*/  IMAD.MOV.U32 R37, RZ, RZ, R235 ;  /* 0x000000ffff257224 */ /* 0x000fe400078e00eb */
[C---:B------:R-:W-:Y:S01]  /*179d0*/  IMAD.WIDE.U32 R30, R46.reuse, 0x60, R30 ;  /* 0x000000602e1e7825 */ /* 0x040fe200078e001e */
[----:B------:R-:W1:Y:S01]  /*179e0*/  LDSM.16.M88.4 R8, [R192] ;  /* 0x00000000c008783b */ /* 0x000e620000000200 */
[----:B------:R-:W-:Y:S02]  /*179f0*/  ULDC UR4, c[0x0][0x324] ;  /* 0x0000c90000047ab9 */ /* 0x000fe40000000800 */
[C---:B------:R-:W-:Y:S01]  /*17a00*/  IMAD.WIDE.U32 R36, R46.reuse, 0x60, R36 ;  /* 0x000000602e247825 */ /* 0x040fe200078e0024 */
[----:B------:R-:W-:Y:S02]  /*17a10*/  ULOP3.LUT UR4, URZ, UR4, URZ, 0x33, !UPT ;  /* 0x000000043f047292 */ /* 0x000fe4000f8e333f */
[----:B------:R-:W2:Y:S01]  /*17a20*/  LDSM.16.M88.4 R16, [R192+0x800] ;  /* 0x00080000c010783b */ /* 0x000ea20000000200 */
[----:B------:R-:W-:Y:S01]  /*17a30*/  IMAD.WIDE.U32 R46, R46, 0x60, R148 ;  /* 0x000000602e2e7825 */ /* 0x000fe200078e0094 */
[----:B------:R-:W-:Y:S03]  /*17a40*/  LEA R44, P0, R36, c[0x0][0x1f8], 0x1 ;  /* 0x00007e00242c7a11 */ /* 0x000fe600078008ff */
[----:B------:R-:W-:Y:S01]  /*17a50*/  IMAD R38, R20, 0x60, RZ ;  /* 0x0000006014267824 */ /* 0x000fe200078e02ff */
[----:B------:R-:W3:Y:S03]  /*17a60*/  LDSM.16.M88.4 R24, [R192+0x1000] ;  /* 0x00100000c018783b */ /* 0x000ee60000000200 */
[----:B------:R-:W-:Y:S02]  /*17a70*/  IMAD.IADD R47, R38, 0x1, R47 ;  /* 0x00000001262f7824 */ /* 0x000fe400078e022f */
[----:B------:R-:W-:Y:S01]  /*17a80*/  IMAD.IADD R28, R37, 0x1, R38 ;  /* 0x00000001251c7824 */ /* 0x000fe200078e0226 */
[----:B------:R-:W4:Y:S01]  /*17a90*/  LDSM.16.M88.4 R32, [R192+0x1800] ;  /* 0x00180000c020783b */ /* 0x000f220000000200 */
[-C--:B------:R-:W-:Y:S03]  /*17aa0*/  IADD3 R37, P2, P1, R238, R46.reuse, R148 ;  /* 0x0000002eee257210 */ /* 0x080fe6000795e094 */
[----:B------:R-:W-:Y:S02]  /*17ab0*/  LEA.HI.X R45, R36, c[0x0][0x1fc], R28, 0x1, P0 ;  /* 0x00007f00242d7a11 */ /* 0x000fe400000f0c1c */
[----:B------:R-:W5:Y:S01]  /*17ac0*/  LDSM.16.M88.4 R40, [R192+0x2000] ;  /* 0x00200000c028783b */ /* 0x000f620000000200 */
[----:B------:R-:W-:Y:S02]  /*17ad0*/  IADD3.X R118, R235, R47, R149, P2, P1 ;  /* 0x0000002feb767210 */ /* 0x000fe400017e2495 */
[C---:B------:R-:W-:Y:S02]  /*17ae0*/  LEA R156, P1, R37.reuse, c[0x0][0x1f8], 0x1 ;  /* 0x00007e00259c7a11 */ /* 0x040fe400078208ff */
[----:B------:R-:W-:Y:S01]  /*17af0*/  IADD3 R36, P3, R238, R46, RZ ;  /* 0x0000002eee247210 */ /* 0x000fe20007f7e0ff */
[----:B------:R-:W3:Y:S01]  /*17b00*/  LDSM.16.M88.4 R48, [R192+0x2800] ;  /* 0x00280000c030783b */ /* 0x000ee20000000200 */
[----:B------:R-:W-:Y:S02]  /*17b10*/  LEA.HI.X R157, R37, c[0x0][0x1fc], R118, 0x1, P1 ;  /* 0x00007f00259d7a11 */ /* 0x000fe400008f0c76 */
[----:B------:R-:W-:Y:S01]  /*17b20*/  LEA R158, P2, R36, c[0x0][0x1f8], 0x1 ;  /* 0x00007e00249e7a11 */ /* 0x000fe200078408ff */
[----:B------:R-:W-:Y:S01]  /*17b30*/  IMAD.X R47, R47, 0x1, R235, P3 ;  /* 0x000000012f2f7824 */ /* 0x000fe200018e06eb */
[----:B------:R-:W-:Y:S01]  /*17b40*/  IADD3 R39, P0, R238, R30, RZ ;  /* 0x0000001eee277210 */ /* 0x000fe20007f1e0ff */
[----:B------:R-:W4:Y:S03]  /*17b50*/  LDSM.16.M88.4 R128, [R207] ;  /* 0x00000000cf80783b */ /* 0x000f260000000200 */
[----:B------:R-:W-:Y:S01]  /*17b60*/  LEA.HI.X R159, R36, c[0x0][0x1fc], R47, 0x1, P2 ;  /* 0x00007f00249f7a11 */ /* 0x000fe200010f0c2f */
[C---:B-1----:R-:W-:Y:S02]  /*17b70*/  HMMA.16816.F32 R4, R120.reuse, R8, RZ ;  /* 0x000000087804723c */ /* 0x042fe400000018ff */
[----:B------:R-:W1:Y:S01]  /*17b80*/  LDSM.16.M88.4 R132, [R194] ;  /* 0x00000000c284783b */ /* 0x000e620000000200 */
[----:B------:R-:W-:Y:S02]  /*17b90*/  IADD3.X R38, R235, R38, R31, P0, !PT ;  /* 0x00000026eb267210 */ /* 0x000fe400007fe41f */
[C---:B------:R-:W-:Y:S03]  /*17ba0*/  LEA R46, P0, R39.reuse, c[0x0][0x1f8], 0x1 ;  /* 0x00007e00272e7a11 */ /* 0x040fe600078008ff */
[C---:B------:R-:W-:Y:S01]  /*17bb0*/  HMMA.16816.F32 R8, R120.reuse, R10, RZ ;  /* 0x0000000a7808723c */ /* 0x040fe200000018ff */
[----:B------:R-:W1:Y:S03]  /*17bc0*/  LDSM.16.M88.4 R136, [R195] ;  /* 0x00000000c388783b */ /* 0x000e660000000200 */
[----:B------:R-:W-:Y:S02]  /*17bd0*/  LEA.HI.X R47, R39, c[0x0][0x1fc], R38, 0x1, P0 ;  /* 0x00007f00272f7a11 */ /* 0x000fe400000f0c26 */
[C---:B------:R-:W-:Y:S01]  /*17be0*/  ISETP.GT.AND P0, PT, R119.reuse, R237, PT ;  /* 0x000000ed7700720c */ /* 0x040fe20003f04270 */
[----:B------:R-:W1:Y:S01]  /*17bf0*/  LDSM.16.M88.4 R140, [R196] ;  /* 0x00000000c48c783b */ /* 0x000e620000000200 */
[C---:B--2---:R-:W-:Y:S05]  /*17c00*/  HMMA.16816.F32 R12, R120.reuse, R16, RZ ;  /* 0x00000010780c723c */ /* 0x044fea00000018ff */
[----:B------:R-:W2:Y:S03]  /*17c10*/  LDSM.16.M88.4 R148, [R197] ;  /* 0x00000000c594783b */ /* 0x000ea60000000200 */
[C---:B------:R-:W-:Y:S03]  /*17c20*/  HMMA.16816.F32 R16, R120.reuse, R18, RZ ;  /* 0x000000127810723c */ /* 0x040fe600000018ff */
[----:B------:R-:W1:Y:S01]  /*17c30*/  LDSM.16.M88.4 R152, [R198] ;  /* 0x00000000c698783b */ /* 0x000e620000000200 */
[----:B------:R-:W-:Y:S04]  /*17c40*/  @P0 IMAD.MOV.U32 R118, RZ, RZ, c[0x0][0x1e0] ;  /* 0x00007800ff760624 */ /* 0x000fe800078e00ff */
[C---:B---3--:R-:W-:Y:S01]  /*17c50*/  HMMA.16816.F32 R20, R120.reuse, R24, RZ ;  /* 0x000000187814723c */ /* 0x048fe200000018ff */
[----:B------:R-:W-:Y:S01]  /*17c60*/  @!PT LDS RZ, [RZ] ;  /* 0x00000000fffff984 */ /* 0x000fe20000000800 */
[----:B------:R-:W-:Y:S01]  /*17c70*/  @!PT LDS RZ, [RZ] ;  /* 0x00000000fffff984 */ /* 0x000fe20000000800 */
[----:B------:R-:W-:Y:S01]  /*17c80*/  @!PT LDS RZ, [RZ] ;  /* 0x00000000fffff984 */ /* 0x000fe20000000800 */
[----:B------:R3:W-:Y:S06]  /*17c90*/  LDGSTS.E.BYPASS.LTC128B.128 [R219+0x100], [R44.64], !P4 ;  /* 0x001000002cdb7fae */ /* 0x0007ec000e101d48 */
[----:B------:R3:W-:Y:S01]  /*17ca0*/  LDGSTS.E.BYPASS.LTC128B.128 [R219+0x3100], [R44.64+0x80], !P5 ;  /* 0x031000802cdb7fae */ /* 0x0007e2000e901d48 */
[C---:B------:R-:W-:Y:S05]  /*17cb0*/  HMMA.16816.F32 R24, R120.reuse, R26, RZ ;  /* 0x0000001a7818723c */ /* 0x040fea00000018ff */
[----:B------:R1:W-:Y:S03]  /*17cc0*/  LDGSTS.E.BYPASS.LTC128B.128 [R219+0x1100], [R158.64], !P4 ;  /* 0x011000009edb7fae */ /* 0x0003e6000e101d48 */
[C---:B----4-:R-:W-:Y:S03]  /*17cd0*/  HMMA.16816.F32 R28, R120.reuse, R32, RZ ;  /* 0x00000020781c723c */ /* 0x050fe600000018ff */
[----:B------:R1:W-:Y:S05]  /*17ce0*/  LDGSTS.E.BYPASS.LTC128B.128 [R219+0x4100], [R158.64+0x80], !P5 ;  /* 0x041000809edb7fae */ /* 0x0003ea000e901d48 */
[C---:B------:R-:W-:Y:S01]  /*17cf0*/  HMMA.16816.F32 R32, R120.reuse, R34, RZ ;  /* 0x000000227820723c */ /* 0x040fe200000018ff */
[----:B------:R1:W-:Y:S06]  /*17d00*/  LDGSTS.E.BYPASS.LTC128B.128 [R219+0x2100], [R156.64], !P4 ;  /* 0x021000009cdb7fae */ /* 0x0003ec000e101d48 */
[----:B------:R3:W-:Y:S01]  /*17d10*/  LDGSTS.E.BYPASS.LTC128B.128 [R219+0x5100], [R46.64+0x80], !P5 ;  /* 0x051000802edb7fae */ /* 0x0007e2000e901d48 */
[C---:B-----5:R-:W-:Y:S05]  /*17d20*/  HMMA.16816.F32 R36, R120.reuse, R40, RZ ;  /* 0x000000287824723c */ /* 0x060fea00000018ff */
[----:B------:R-:W-:Y:S03]  /*17d30*/  LDSM.16.M88.4 R164, [R206+0x800] ;  /* 0x00080000cea4783b */ /* 0x000fe60000000200 */
[C---:B------:R-:W-:Y:S03]  /*17d40*/  HMMA.16816.F32 R40, R120.reuse, R42, RZ ;  /* 0x0000002a7828723c */ /* 0x040fe600000018ff */
[----:B------:R-:W0:Y:S06]  /*17d50*/  LDGDEPBAR ;  /* 0x00000000000079af */ /* 0x000e2c0000000000 */
[----:B------:R-:W-:Y:S06]  /*17d60*/  LDSM.16.M88.4 R176, [R206+0x1000] ;  /* 0x00100000ceb0783b */ /* 0x000fec0000000200 */
[----:B-1----:R-:W1:Y:S01]  /*17d70*/  LDSM.16.M88.4 R156, [R206] ;  /* 0x00000000ce9c783b */ /* 0x002e620000000200 */
[C---:B---3--:R-:W-:Y:S08]  /*17d80*/  HMMA.16816.F32 R44, R120.reuse, R48, RZ ;  /* 0x00000030782c723c */ /* 0x048ff000000018ff */
[----:B------:R-:W-:Y:S08]  /*17d90*/  HMMA.16816.F32 R48, R120, R50, RZ ;  /* 0x000000327830723c */ /* 0x000ff000000018ff */
        /* <DEDUP_REMOVED lines=11> */
[----:B------:R-:W3:Y:S07]  /*17e50*/  LDSM.16.M88.4 R140, [R204+-0x3000] ;  /* 0xffd00000cc8c783b */ /* 0x000eee0000000200 */
[C---:B--2---:R-:W-:Y:S08]  /*17e60*/  HMMA.16816.F32 R36, R124.reuse, R148, R36 ;  /* 0x000000947c24723c */ /* 0x044ff00000001824 */
[C---:B------:R-:W-:Y:S01]  /*17e70*/  HMMA.16816.F32 R40, R124.reuse, R150, R40 ;  /* 0x000000967c28723c */ /* 0x040fe20000001828 */
[----:B------:R-:W2:Y:S07]  /*17e80*/  LDSM.16.M88.4 R148, [R204+-0x2800] ;  /* 0xffd80000cc94783b */ /* 0x000eae0000000200 */
[C---:B------:R-:W-:Y:S08]  /*17e90*/  HMMA.16816.F32 R44, R124.reuse, R152, R44 ;  /* 0x000000987c2c723c */ /* 0x040ff0000000182c */
[----:B------:R-:W-:Y:S01]  /*17ea0*/  HMMA.16816.F32 R48, R124, R154, R48 ;  /* 0x0000009a7c30723c */ /* 0x000fe20000001830 */
[----:B------:R-:W2:Y:S07]  /*17eb0*/  LDSM.16.M88.4 R152, [R204+-0x2000] ;  /* 0xffe00000cc98783b */ /* 0x000eae0000000200 */
[C---:B-1----:R-:W-:Y:S08]  /*17ec0*/  HMMA.16816.F32 R4, R144.reuse, R156, R4 ;  /* 0x0000009c9004723c */ /* 0x042ff00000001804 */
[C---:B------:R-:W-:Y:S01]  /*17ed0*/  HMMA.16816.F32 R8, R144.reuse, R158, R8 ;  /* 0x0000009e9008723c */ /* 0x040fe20000001808 */
[----:B------:R-:W-:Y:S07]  /*17ee0*/  LDSM.16.M88.4 R156, [R204+-0x1000] ;  /* 0xfff00000cc9c783b */ /* 0x000fee0000000200 */
[C---:B------:R-:W-:Y:S08]  /*17ef0*/  HMMA.16816.F32 R12, R144.reuse, R164, R12 ;  /* 0x000000a4900c723c */ /* 0x040ff0000000180c */
[C---:B------:R-:W-:Y:S01]  /*17f00*/  HMMA.16816.F32 R16, R144.reuse, R166, R16 ;  /* 0x000000a69010723c */ /* 0x040fe20000001810 */
[----:B------:R-:W-:Y:S07]  /*17f10*/  LDSM.16.M88.4 R164, [R204+-0x800] ;  /* 0xfff80000cca4783b */ /* 0x000fee0000000200 */
[C---:B------:R-:W-:Y:S08]  /*17f20*/  HMMA.16816.F32 R20, R144.reuse, R176, R20 ;  /* 0x000000b09014723c */ /* 0x040ff00000001814 */
[C---:B------:R-:W-:Y:S01]  /*17f30*/  HMMA.16816.F32 R24, R144.reuse, R178, R24 ;  /* 0x000000b29018723c */ /* 0x040fe20000001818 */
[----:B------:R-:W-:Y:S07]  /*17f40*/  LDSM.16.M88.4 R176, [R204] ;  /* 0x00000000ccb0783b */ /* 0x000fee0000000200 */
[C---:B---3--:R-:W-:Y:S08]  /*17f50*/  HMMA.16816.F32 R28, R144.reuse, R128, R28 ;  /* 0x00000080901c723c */ /* 0x048ff0000000181c */
[C---:B------:R-:W-:Y:S01]  /*17f60*/  HMMA.16816.F32 R32, R144.reuse, R130, R32 ;  /* 0x000000829020723c */ /* 0x040fe20000001820 */
[----:B------:R-:W1:Y:S07]  /*17f70*/  LDSM.16.M88.4 R128, [R204+-0x1800] ;  /* 0xffe80000cc80783b */ /* 0x000e6e0000000200 */
[C---:B----4-:R-:W-:Y:S08]  /*17f80*/  HMMA.16816.F32 R36, R144.reuse, R132, R36 ;  /* 0x000000849024723c */ /* 0x050ff00000001824 */
[C---:B------:R-:W-:Y:S01]  /*17f90*/  HMMA.16816.F32 R40, R144.reuse, R134, R40 ;  /* 0x000000869028723c */ /* 0x040fe20000001828 */
[----:B------:R-:W3:Y:S07]  /*17fa0*/  LDSM.16.M88.4 R132, [R192+0x3000] ;  /* 0x00300000c084783b */ /* 0x000eee0000000200 */
[C---:B-----5:R-:W-:Y:S08]  /*17fb0*/  HMMA.16816.F32 R44, R144.reuse, R136, R44 ;  /* 0x00000088902c723c */ /* 0x060ff0000000182c */
[----:B------:R-:W-:Y:S01]  /*17fc0*/  HMMA.16816.F32 R48, R144, R138, R48 ;  /* 0x0000008a9030723c */ /* 0x000fe20000001830 */
[----:B------:R-:W4:Y:S07]  /*17fd0*/  LDSM.16.M88.4 R136, [R192+0x3800] ;  /* 0x00380000c088783b */ /* 0x000f2e0000000200 */
        /* <DEDUP_REMOVED lines=27> */
[C---:B--2---:R-:W-:Y:S08]  /*18190*/  HMMA.16816.F32 R28, R168.reuse, R148, R28 ;  /* 0x00000094a81c723c */ /* 0x044ff0000000181c */
[C---:B------:R-:W-:Y:S01]  /*181a0*/  HMMA.16816.F32 R32, R168.reuse, R150, R32 ;  /* 0x00000096a820723c */ /* 0x040fe20000001820 */
[----:B------:R-:W2:Y:S07]  /*181b0*/  LDSM.16.M88.4 R148, [R201] ;  /* 0x00000000c994783b */ /* 0x000eae0000000200 */
[C---:B-1----:R-:W-:Y:S08]  /*181c0*/  HMMA.16816.F32 R36, R168.reuse, R128, R36 ;  /* 0x00000080a824723c */ /* 0x042ff00000001824 */
[C---:B------:R-:W-:Y:S01]  /*181d0*/  HMMA.16816.F32 R40, R168.reuse, R130, R40 ;  /* 0x00000082a828723c */ /* 0x040fe20000001828 */
[----:B------:R-:W1:Y:S07]  /*181e0*/  LDSM.16.M88.4 R128, [R202] ;  /* 0x00000000ca80783b */ /* 0x000e6e0000000200 */
[C---:B---3--:R-:W-:Y:S08]  /*181f0*/  HMMA.16816.F32 R44, R168.reuse, R132, R44 ;  /* 0x00000084a82c723c */ /* 0x048ff0000000182c */
[----:B------:R-:W-:Y:S01]  /*18200*/  HMMA.16816.F32 R48, R168, R134, R48 ;  /* 0x00000086a830723c */ /* 0x000fe20000001830 */
[----:B------:R-:W3:Y:S07]  /*18210*/  LDSM.16.M88.4 R132, [R203] ;  /* 0x00000000cb84783b */ /* 0x000eee0000000200 */
[C---:B------:R-:W-:Y:S08]  /*18220*/  HMMA.16816.F32 R4, R172.reuse, R152, R4 ;  /* 0x00000098ac04723c */ /* 0x040ff00000001804 */
[C---:B------:R-:W-:Y:S01]  /*18230*/  HMMA.16816.F32 R8, R172.reuse, R154, R8 ;  /* 0x0000009aac08723c */ /* 0x040fe20000001808 */
[----:B------:R-:W-:Y:S07]  /*18240*/  LDSM.16.M88.4 R152, [R206+0x4000] ;  /* 0x00400000ce98783b */ /* 0x000fee0000000200 */
        /* <DEDUP_REMOVED lines=18> */
[C---:B-----5:R-:W-:Y:S07]  /*18370*/  HMMA.16816.F32 R12, R180.reuse, R140, R12 ;  /* 0x0000008cb40c723c */ /* 0x060fee000000180c */
[C---:B------:R-:W-:Y:S01]  /*18380*/  @P0 IMAD.SHL.U32 R140, R118.reuse, 0x20, RZ ;  /* 0x00000020768c0824 */ /* 0x040fe200078e00ff */
[C---:B------:R-:W-:Y:S04]  /*18390*/  HMMA.16816.F32 R16, R180.reuse, R142, R16 ;  /* 0x0000008eb410723c */ /* 0x040fe80000001810 */
[----:B------:R-:W-:Y:S03]  /*183a0*/  @P0 SHF.L.U64.HI R141, R118, R0, c[0x0][0x1e4] ;  /* 0x00007900768d0619 */ /* 0x000fe60000010200 */
[----:B------:R-:W-:Y:S01]  /*183b0*/  @P0 IADD3 R142, R119, -0x1, RZ ;  /* 0xffffffff778e0810 */ /* 0x000fe20007ffe0ff */
[C---:B------:R-:W-:Y:S04]  /*183c0*/  HMMA.16816.F32 R20, R180.reuse, R152, R20 ;  /* 0x00000098b414723c */ /* 0x040fe80000001814 */
[----:B------:R-:W-:Y:S03]  /*183d0*/  @P0 SHF.R.S32.HI R143, RZ, 0x1f, R142 ;  /* 0x0000001fff8f0819 */ /* 0x000fe6000001148e */
[----:B------:R-:W-:Y:S01]  /*183e0*/  @P0 IMAD.MOV.U32 R152, RZ, RZ, R240 ;  /* 0x000000ffff980224 */ /* 0x000fe200078e00f0 */
[C---:B------:R-:W-:Y:S04]  /*183f0*/  HMMA.16816.F32 R24, R180.reuse, R154, R24 ;  /* 0x0000009ab418723c */ /* 0x040fe80000001818 */
[----:B------:R-:W-:Y:S02]  /*18400*/  @P0 IMAD R143, R143, c[0x0][0x1e0], RZ ;  /* 0x000078008f8f0a24 */ /* 0x000fe400078e02ff */
[----:B------:R-:W-:Y:S02]  /*18410*/  @P0 IMAD.MOV.U32 R153, RZ, RZ, R236 ;  /* 0x000000ffff990224 */ /* 0x000fe400078e00ec */
[C---:B------:R-:W-:Y:S04]  /*18420*/  HMMA.16816.F32 R28, R180.reuse, R156, R28 ;  /* 0x0000009cb41c723c */ /* 0x040fe8000000181c */
[C---:B------:R-:W-:Y:S02]  /*18430*/  @P0 IMAD R0, R142.reuse, c[0x0][0x1e4], R143 ;  /* 0x000079008e000a24 */ /* 0x040fe400078e028f */
[----:B------:R-:W-:Y:S02]  /*18440*/  @P0 IMAD.WIDE.U32 R142, R142, c[0x0][0x1e0], RZ ;  /* 0x000078008e8e0a25 */ /* 0x000fe400078e00ff */
[C---:B------:R-:W-:Y:S04]  /*18450*/  HMMA.16816.F32 R32, R180.reuse, R158, R32 ;  /* 0x0000009eb420723c */ /* 0x040fe80000001820 */
[----:B------:R-:W-:Y:S02]  /*18460*/  @P0 IMAD.IADD R0, R143, 0x1, R0 ;  /* 0x000000018f000824 */ /* 0x000fe400078e0200 */
[----:B------:R-:W-:Y:S02]  /*18470*/  @P0 IMAD.WIDE.U32 R152, R142, 0x60, R152 ;  /* 0x000000608e980825 */ /* 0x000fe400078e0098 */
[C---:B------:R-:W-:Y:S04]  /*18480*/  HMMA.16816.F32 R36, R180.reuse, R164, R36 ;  /* 0x000000a4b424723c */ /* 0x040fe80000001824 */
[----:B------:R-:W-:Y:S04]  /*18490*/  @P0 IMAD R0, R0, 0x60, RZ ;  /* 0x0000006000000824 */ /* 0x000fe800078e02ff */
[C---:B------:R-:W-:Y:S08]  /*184a0*/  HMMA.16816.F32 R40, R180.reuse, R166, R40 ;  /* 0x000000a6b428723c */ /* 0x040ff00000001828 */
[C---:B--2---:R-:W-:Y:S07]  /*184b0*/  HMMA.16816.F32 R44, R180.reuse, R148, R44 ;  /* 0x00000094b42c723c */ /* 0x044fee000000182c */
[--C-:B------:R-:W-:Y:S01]  /*184c0*/  @P0 IMAD.WIDE.U32 R148, R142, 0x60, R140.reuse ;  /* 0x000000608e940825 */ /* 0x100fe200078e008c */
[----:B------:R-:W-:Y:S07]  /*184d0*/  HMMA.16816.F32 R48, R180, R150, R48 ;  /* 0x00000096b430723c */ /* 0x000fee0000001830 */
[----:B------:R-:W-:Y:S01]  /*184e0*/  @P0 IADD3 R150, P1, R140, R140, RZ ;  /* 0x0000008c8c960210 */ /* 0x000fe20007f3e0ff */
[C---:B------:R-:W-:Y:S05]  /*184f0*/  HMMA.16816.F32 R4, R184.reuse, R176, R4 ;  /* 0x000000b0b804723c */ /* 0x040fea0000001804 */
[----:B------:R-:W-:Y:S01]  /*18500*/  @P0 IMAD.X R151, R141, 0x1, R141, P1 ;  /* 0x000000018d970824 */ /* 0x000fe200008e068d */
[----:B------:R-:W-:Y:S01]  /*18510*/  @P0 IADD3 R118, P2, P1, R240, R148, R140 ;  /* 0x00000094f0760210 */ /* 0x000fe2000795e08c */
[----:B------:R-:W-:Y:S01]  /*18520*/  @P0 IMAD.IADD R140, R0, 0x1, R149 ;  /* 0x00000001008c0824 */ /* 0x000fe200078e0295 */
[C---:B------:R-:W-:Y:S04]  /*18530*/  HMMA.16816.F32 R8, R184.reuse, R178, R8 ;  /* 0x000000b2b808723c */ /* 0x040fe80000001808 */
[----:B------:R-:W-:Y:S01]  /*18540*/  @P0 IMAD.WIDE.U32 R150, R142, 0x60, R150 ;  /* 0x000000608e960825 */ /* 0x000fe200078e0096 */
[----:B------:R-:W-:Y:S02]  /*18550*/  @P0 LEA R142, P3, R152, c[0x0][0x1c8], 0x1 ;  /* 0x00007200988e0a11 */ /* 0x000fe400078608ff */
[----:B------:R-:W-:Y:S01]  /*18560*/  @P0 IADD3.X R141, R236, R140, R141, P2, P1 ;  /* 0x0000008cec8d0210 */ /* 0x000fe200017e248d */
[C---:B-1----:R-:W-:Y:S04]  /*18570*/  HMMA.16816.F32 R12, R184.reuse, R128, R12 ;  /* 0x00000080b80c723c */ /* 0x042fe8000000180c */
[----:B------:R-:W-:Y:S04]  /*18580*/  @P0 IADD3 R148, P2, R240, R148, RZ ;  /* 0x00000094f0940210 */ /* 0x000fe80007f5e0ff */
[C---:B------:R-:W-:Y:S01]  /*18590*/  HMMA.16816.F32 R16, R184.reuse, R130, R16 ;  /* 0x00000082b810723c */ /* 0x040fe20000001810 */
[----:B------:R-:W1:Y:S03]  /*185a0*/  LDSM.16.M88.4 R128, [R204+0x2000] ;  /* 0x00200000cc80783b */ /* 0x000e660000000200 */
[----:B------:R-:W-:Y:S04]  /*185b0*/  @P0 IMAD.X R140, R140, 0x1, R236, P2 ;  /* 0x000000018c8c0824 */ /* 0x000fe800010e06ec */
[C---:B---3--:R-:W-:Y:S08]  /*185c0*/  HMMA.16816.F32 R20, R184.reuse, R132, R20 ;  /* 0x00000084b814723c */ /* 0x048ff00000001814 */
[C---:B------:R-:W-:Y:S01]  /*185d0*/  HMMA.16816.F32 R24, R184.reuse, R134, R24 ;  /* 0x00000086b818723c */ /* 0x040fe20000001818 */
[----:B------:R-:W2:Y:S01]  /*185e0*/  LDSM.16.M88.4 R132, [R204+0x2800] ;  /* 0x00280000cc84783b */ /* 0x000ea20000000200 */
[----:B------:R-:W-:Y:S05]  /*185f0*/  DEPBAR.LE SB0, 0x0 ;  /* 0x000080000000791a */ /* 0x000fea0000000000 */
[----:B------:R-:W-:Y:S01]  /*18600*/  BAR.SYNC.DEFER_BLOCKING 0x0 ;  /* 0x0000000000007b1d */ /* 0x000fe20000010000 */
[C---:B----4-:R-:W-:Y:S07]  /*18610*/  HMMA.16816.F32 R28, R184.reuse, R136, R28 ;  /* 0x00000088b81c723c */ /* 0x050fee000000181c */
[----:B------:R-:W-:Y:S01]  /*18620*/  @P0 IADD3 R136, P1, R240, R150, RZ ;  /* 0x00000096f0880210 */ /* 0x000fe20007f3e0ff */
[C---:B------:R-:W-:Y:S04]  /*18630*/  HMMA.16816.F32 R32, R184.reuse, R138, R32 ;  /* 0x0000008ab820723c */ /* 0x040fe80000001820 */
[----:B------:R-:W-:Y:S03]  /*18640*/  @P0 IADD3.X R137, R236, R0, R151, P1, !PT ;  /* 0x00000000ec890210 */ /* 0x000fe60000ffe497 */
[----:B------:R-:W-:Y:S01]  /*18650*/  @P0 IMAD.IADD R139, R153, 0x1, R0 ;  /* 0x00000001998b0824 */ /* 0x000fe200078e0200 */
[----:B------:R-:W-:Y:S01]  /*18660*/  @P0 LEA R138, P1, R148, c[0x0][0x1c8], 0x1 ;  /* 0x00007200948a0a11 */ /* 0x000fe200078208ff */
[C---:B-1----:R-:W-:Y:S03]  /*18670*/  HMMA.16816.F32 R36, R184.reuse, R128, R36 ;  /* 0x00000080b824723c */ /* 0x042fe60000001824 */
[----:B------:R-:W-:Y:S01]  /*18680*/  @P0 LEA.HI.X R143, R152, c[0x0][0x1cc], R139, 0x1, P3 ;  /* 0x00007300988f0a11 */ /* 0x000fe200018f0c8b */
[----:B------:R-:W-:Y:S01]  /*18690*/  IMAD.IADD R0, R218, 0x1, R209 ;  /* 0x00000001da007824 */ /* 0x000fe200078e02d1 */
[----:B------:R-:W-:Y:S02]  /*186a0*/  @P0 LEA.HI.X R139, R148, c[0x0][0x1cc], R140, 0x1, P1 ;  /* 0x00007300948b0a11 */ /* 0x000fe400008f0c8c */
[----:B------:R-:W-:Y:S01]  /*186b0*/  @P0 LEA R140, P2, R118, c[0x0][0x1c8], 0x1 ;  /* 0x00007200768c0a11 */ /* 0x000fe200078408ff */
[----:B------:R-:W-:Y:S01]  /*186c0*/  @!PT LDS RZ, [RZ] ;  /* 0x00000000fffff984 */ /* 0x000fe20000000800 */
[----:B------:R-:W-:Y:S01]  /*186d0*/  @!PT LDS RZ, [RZ] ;  /* 0x00000000fffff984 */ /* 0x000fe20000000800 */
[----:B------:R-:W-:Y:S01]  /*186e0*/  @!PT LDS RZ, [RZ] ;  /* 0x00000000fffff984 */ /* 0x000fe20000000800 */
[----:B------:R1:W-:Y:S01]  /*186f0*/  @P0 LDGSTS.E.BYPASS.LTC128B.128 [R234+0x8100], [R142.64], !P4 ;  /* 0x081000008eea0fae */ /* 0x0003e2000e101d48 */
[----:B------:R-:W-:Y:S01]  /*18700*/  @P0 LEA R128, P1, R136, c[0x0][0x1c8], 0x1 ;  /* 0x0000720088800a11 */ /* 0x000fe200078208ff */
[C---:B------:R-:W-:Y:S03]  /*18710*/  HMMA.16816.F32 R40, R184.reuse, R130, R40 ;  /* 0x00000082b828723c */ /* 0x040fe60000001828 */
[----:B------:R-:W-:Y:S01]  /*18720*/  @P0 LEA.HI.X R141, R118, c[0x0][0x1cc], R141, 0x1, P2 ;  /* 0x00007300768d0a11 */ /* 0x000fe200010f0c8d */
[----:B------:R1:W-:Y:S01]  /*18730*/  @P0 LDGSTS.E.BYPASS.LTC128B.128 [R234+0xb100], [R142.64+0x80], !P5 ;  /* 0x0b1000808eea0fae */ /* 0x0003e2000e901d48 */
[----:B------:R-:W-:Y:S03]  /*18740*/  @P6 IMAD.HI.U32 R129, R0, c[0x0][0x2c8], RZ ;  /* 0x0000b20000816a27 */ /* 0x000fe600078e00ff */
[C---:B--2---:R-:W-:Y:S02]  /*18750*/  HMMA.16816.F32 R44, R184.reuse, R132, R44 ;  /* 0x00000084b82c723c */ /* 0x044fe4000000182c */
[----:B------:R1:W-:Y:S02]  /*18760*/  @P0 LDGSTS.E.BYPASS.LTC128B.128 [R234+0x9100], [R138.64], !P4 ;  /* 0x091000008aea0fae */ /* 0x0003e4000e101d48 */
[----:B------:R-:W-:Y:S02]  /*18770*/  @P6 SHF.R.U32.HI R0, RZ, c[0x0][0x2cc], R129 ;  /* 0x0000b300ff006a19 */ /* 0x000fe40000011681 */
[----:B------:R-:W-:Y:S02]  /*18780*/  @P0 LEA.HI.X R129, R136, c[0x0][0x1cc], R137, 0x1, P1 ;  /* 0x0000730088810a11 */ /* 0x000fe400008f0c89 */
[----:B------:R1:W-:Y:S01]  /*18790*/  @P0 LDGSTS.E.BYPASS.LTC128B.128 [R234+0xc100], [R138.64+0x80], !P5 ;  /* 0x0c1000808aea0fae */ /* 0x0003e2000e901d48 */
[----:B------:R-:W-:Y:S05]  /*187a0*/  HMMA.16816.F32 R48, R184, R134, R48 ;  /* 0x00000086b830723c */ /* 0x000fea0000001830 */
[----:B------:R1:W-:Y:S02]  /*187b0*/  @P0 LDGSTS.E.BYPASS.LTC128B.128 [R234+0xa100], [R140.64], !P4 ;  /* 0x0a1000008cea0fae */ /* 0x0003e4000e101d48 */
[----:B------:R-:W-:Y:S04]  /*187c0*/  IMAD R135, R119, -0x60, RZ ;  /* 0xffffffa077877824 */ /* 0x000fe800078e02ff */
[----:B------:R2:W-:Y:S01]  /*187d0*/  @P0 LDGSTS.E.BYPASS.LTC128B.128 [R234+0xd100], [R128.64+0x80], !P5 ;  /* 0x0d10008080ea0fae */ /* 0x0005e2000e901d48 */
[----:B------:R-:W-:Y:S02]  /*187e0*/  ISETP.GE.AND P5, PT, R232, 0x1, PT ;  /* 0x00000001e800780c */ /* 0x000fe40003fa6270 */
[----:B------:R-:W-:Y:S03]  /*187f0*/  IADD3 R118, -R217, 0x1, R135 ;  /* 0x00000001d9767810 */ /* 0x000fe60007ffe187 */
[----:B------:R-:W3:Y:S01]  /*18800*/  SHFL.IDX PT, R130, R0, RZ, 0x1c1f ;  /* 0x001c1fff00827589 */ /* 0x000ee200000e0000 */
[----:B------:R-:W-:Y:S05]  /*18810*/  IADD3 R118, -R229, R118, R231 ;  /* 0x00000076e5767210 */ /* 0x000fea0007ffe1e7 */
[----:B------:R-:W0:Y:S01]  /*18820*/  LDGDEPBAR ;  /* 0x00000000000079af */ /* 0x000e220000000000 */
[C---:B--2---:R-:W-:Y:S02]  /*18830*/  IADD3 R129, R118.reuse, c[0x0][0x328], RZ ;  /* 0x0000ca0076817a10 */ /* 0x044fe40007ffe0ff */
        /* <DEDUP_REMOVED lines=17> */
.L_x_2160:
[----:B------:R-:W-:Y:S04]  /*18950*/  MOV R130, c[0x0][0x32c] ;  /* 0x0000cb0000827a02 */ /* 0x000fe80000000f00 */
[----:B------:R-:W-:Y:S11]  /*18960*/  ISETP.NE.AND P0, PT, R130, 0x1, PT ;  /* 0x000000018200780c */ /* 0x000ff60003f05270 */
[----:B------:R-:W-:Y:S02]  /*18970*/  @!UPT UIADD3 URZ, URZ, URZ, URZ ;  /* 0x0000003f3f3ff290 */ /* 0x000fe4000fffe03f */
[----:B------:R-:W-:Y:S05]  /*18980*/  @P0 IMAD.HI.U32 R130, R131, c[0x0][0x330], RZ ;  /* 0x0000cc0083820a27 */ /* 0x000fea00078e00ff */
[----:B------:R-:W-:Y:S02]  /*18990*/  @P0 SHF.R.U32.HI R131, RZ, c[0x0][0x334], R130 ;  /* 0x0000cd00ff830a19 */ /* 0x000fe40000011682 */
.L_x_2161:
[----:B------:R-:W-:Y:S05]  /*189a0*/  BSYNC B0 ;  /* 0x0000000000007941 */ /* 0x000fea0003800000 */
.L_x_2159:
[----:B------:R-:W-:Y:S04]  /*189b0*/  IMAD.IADD R130, R135, 0x1, -R217 ;  /* 0x0000000187827824 */ /* 0x000fe800078e0ad9 */
[----:B------:R-:W-:Y:S05]  /*189c0*/  IMAD R131, R131, c[0x0][0x32c], R130 ;  /* 0x0000cb0083837a24 */ /* 0x000fea00078e0282 */
[----:B------:R-:W-:Y:S02]  /*189d0*/  IADD3 R130, R131, c[0x0][0x32c], RZ ;  /* 0x0000cb0083827a10 */ /* 0x000fe40007ffe0ff */
[----:B------:R-:W-:Y:S02]  /*189e0*/  IMNMX R128, R128, R131, !PT ;  /* 0x0000008380807217 */ /* 0x000fe40007800200 */
[----:B------:R-:W-:Y:S02]  /*189f0*/  IMNMX R137, R137, R130, PT ;  /* 0x0000008289897217 */ /* 0x000fe40003800200 */
.L_x_2158:
[C---:B-1----:R-:W-:Y:S02]  /*18a00*/  ISETP.GE.AND P1, PT, R135.reuse, 0x1, PT ;  /* 0x000000018700780c */ /* 0x042fe40003f26270 */
[C---:B------:R-:W-:Y:S02]  /*18a10*/  ISETP.GE.AND P0, PT, R135.reuse, 0x2, PT ;  /* 0x000000028700780c */ /* 0x040fe40003f06270 */
[----:B------:R-:W-:Y:S02]  /*18a20*/  LOP3.LUT R230, R230, 0xffffbfff, RZ, 0xc0, !PT ;  /* 0xffffbfffe6e67812 */ /* 0x000fe400078ec0ff */
[C---:B------:R-:W-:Y:S02]  /*18a30*/  ISETP.GE.AND P2, PT, R135.reuse, 0x9, PT ;  /* 0x000000098700780c */ /* 0x040fe40003f46270 */
[C---:B------:R-:W-:Y:S02]  /*18a40*/  ISETP.GE.AND P6, PT, R135.reuse, 0x42, PT ;  /* 0x000000428700780c */ /* 0x040fe40003fc6270 */
[C---:B------:R-:W-:Y:S02]  /*18a50*/  ISETP.GE.AND P5, PT, R135.reuse, 0x49, PT ;  /* 0x000000498700780c */ /* 0x040fe40003fa6270 */
[----:B------:R-:W-:Y:S02]  /*18a60*/  ISETP.GE.AND P4, PT, R135, 0x4a, PT ;  /* 0x0000004a8700780c */ /* 0x000fe40003f86270 */
[----:B------:R-:W-:Y:S02]  /*18a70*/  @P1 LOP3.LUT R230, R230, 0x4000, RZ, 0xfc, !PT ;  /* 0x00004000e6e61812 */ /* 0x000fe400078efcff */
[----:B------:R-:W-:Y:S02]  /*18a80*/  ISETP.GT.AND P1, PT, R128, RZ, !P1 ;  /* 0x000000ff8000720c */ /* 0x000fe40004f24270 */
[----:B------:R-:W-:Y:S02]  /*18a90*/  LOP3.LUT R230, R230, 0xfffeffff, RZ, 0xc0, !PT ;  /* 0xfffeffffe6e67812 */ /* 0x000fe400078ec0ff */
[----:B------:R-:W-:Y:S02]  /*18aa0*/  ISETP.LT.OR P1, PT, R137, 0x1, P1 ;  /* 0x000000018900780c */ /* 0x000fe40000f21670 */
[----:B------:R-:W-:Y:S02]  /*18ab0*/  @P0 LOP3.LUT R230, R230, 0x10000, RZ, 0xfc, !PT ;  /* 0x00010000e6e60812 */ /* 0x000fe400078efcff */
[----:B------:R-:W-:Y:S02]  /*18ac0*/  ISETP.GT.AND P0, PT, R128, 0x1, !P0 ;  /* 0x000000018000780c */ /* 0x000fe40004704270 */
[----:B------:R-:W-:Y:S02]  /*18ad0*/  FSEL R140, R4, -INF , !P1 ;  /* 0xff800000048c7808 */ /* 0x000fe40004800000 */
[----:B------:R-:W-:Y:S01]  /*18ae0*/  ISETP.GE.AND P1, PT, R135, 0xa, PT ;  /* 0x0000000a8700780c */ /* 0x000fe20003f26270 */
[----:B------:R-:W1:Y:S01]  /*18af0*/  SHFL.IDX PT, R4, R0, 0x1, 0x1c1f ;  /* 0x003c1f0000047f89 */ /* 0x000e6200000e0000 */
[----:B------:R-:W-:Y:S02]  /*18b00*/  ISETP.LT.OR P0, PT, R137, 0x2, P0 ;  /* 0x000000028900780c */ /* 0x000fe40000701670 */
        /* <DEDUP_REMOVED lines=10> */
[----:B------:R-:W-:Y:S01]  /*18bb0*/  ISETP.LT.OR P0, PT, R137, 0xa, P0 ;  /* 0x0000000a8900780c */ /* 0x000fe20000701670 */
[--C-:B-1----:R-:W-:Y:S01]  /*18bc0*/  IMAD.IADD R0, R129, 0x1, R4.reuse ;  /* 0x0000000181007824 */ /* 0x102fe200078e0204 */
[----:B------:R-:W-:Y:S01]  /*18bd0*/  LOP3.LUT R230, R230, 0xffffefff, RZ, 0xc0, !PT ;  /* 0xffffefffe6e67812 */ /* 0x000fe200078ec0ff */
[----:B------:R-:W-:Y:S01]  /*18be0*/  IMAD.IADD R118, R118, 0x1, R4 ;  /* 0x0000000176767824 */ /* 0x000fe200078e0204 */
[----:B------:R-:W-:Y:S02]  /*18bf0*/  FSEL R9, R9, -INF , !P0 ;  /* 0xff80000009097808 */ /* 0x000fe40004000000 */
[----:B------:R-:W-:Y:S02]  /*18c00*/  ISETP.GT.AND P0, PT, R128, 0x10, !P1 ;  /* 0x000000108000780c */ /* 0x000fe40004f04270 */
[----:B------:R-:W-:Y:S02]  /*18c10*/  ISETP.GE.AND P2, PT, R135, 0x52, PT ;  /* 0x000000528700780c */ /* 0x000fe40003f46270 */
[----:B------:R-:W-:Y:S02]  /*18c20*/  ISETP.LT.OR P0, PT, R137, 0x11, P0 ;  /* 0x000000118900780c */ /* 0x000fe40000701670 */
[----:B------:R-:W-:Y:S02]  /*18c30*/  @P1 LOP3.LUT R230, R230, 0x1000, RZ, 0xfc, !PT ;  /* 0x00001000e6e61812 */ /* 0x000fe400078efcff */
[C---:B------:R-:W-:Y:S02]  /*18c40*/  ISETP.GE.AND P1, PT, R135.reuse, 0x12, PT ;  /* 0x000000128700780c */ /* 0x040fe40003f26270 */
        /* <DEDUP_REMOVED lines=115> */
.L_x_2164:
[----:B------:R-:W-:Y:S04]  /*19380*/  MOV R4, c[0x0][0x32c] ;  /* 0x0000cb0000047a02 */ /* 0x000fe80000000f00 */
[----:B------:R-:W-:Y:S11]  /*19390*/  ISETP.NE.AND P0, PT, R4, 0x1, PT ;  /* 0x000000010400780c */ /* 0x000ff60003f05270 */
[----:B------:R-:W-:Y:S02]  /*193a0*/  @!UPT UIADD3 URZ, URZ, URZ, URZ ;  /* 0x0000003f3f3ff290 */ /* 0x000fe4000fffe03f */
[----:B------:R-:W-:Y:S05]  /*193b0*/  @P0 IMAD.HI.U32 R4, R5, c[0x0][0x330], RZ ;  /* 0x0000cc0005040a27 */ /* 0x000fea00078e00ff */
[----:B------:R-:W-:Y:S02]  /*193c0*/  @P0 SHF.R.U32.HI R5, RZ, c[0x0][0x334], R4 ;  /* 0x0000cd00ff050a19 */ /* 0x000fe40000011604 */
.L_x_2165:
[----:B------:R-:W-:Y:S05]  /*193d0*/  BSYNC B0 ;  /* 0x0000000000007941 */ /* 0x000fea0003800000 */
.L_x_2163:
[----:B------:R-:W-:Y:S04]  /*193e0*/  IMAD.IADD R135, R135, 0x1, -R217 ;  /* 0x0000000187877824 */ /* 0x000fe800078e0ad9 */
[----:B------:R-:W-:Y:S05]  /*193f0*/  IMAD R135, R5, c[0x0][0x32c], R135 ;  /* 0x0000cb0005877a24 */ /* 0x000fea00078e0287 */
[----:B------:R-:W-:Y:S02]  /*19400*/  IADD3 R4, R135, c[0x0][0x32c], RZ ;  /* 0x0000cb0087047a10 */ /* 0x000fe40007ffe0ff */
[----:B------:R-:W-:Y:S02]  /*19410*/  IMNMX R118, R118, R135, !PT ;  /* 0x0000008776767217 */ /* 0x000fe40007800200 */
[----:B------:R-:W-:Y:S02]  /*19420*/  IMNMX R0, R0, R4, PT ;  /* 0x0000000400007217 */ /* 0x000fe40003800200 */
.L_x_2162:
[----:B------:R-:W-:Y:S02]  /*19430*/  LOP3.LUT P0, RZ, R230, 0x4000, RZ, 0xc0, !PT ;  /* 0x00004000e6ff7812 */ /* 0x000fe4000780c0ff */
[----:B------:R-:W-:Y:S02]  /*19440*/  FMNMX.FTZ R4, R140, R3, !PT ;  /* 0x000000038c047209 */ /* 0x000fe40007810000 */
[----:B------:R-:W-:Y:S02]  /*19450*/  ISETP.GT.AND P0, PT, R118, RZ, !P0 ;  /* 0x000000ff7600720c */ /* 0x000fe40004704270 */
        /* <DEDUP_REMOVED lines=85> */
[C---:B------:R-:W-:Y:S01]  /*199b0*/  ISETP.GT.AND P0, PT, R118.reuse, 0x30, !P0 ;  /* 0x000000307600780c */ /* 0x040fe20004704270 */
[----:B------:R-:W-:Y:S01]  /*199c0*/  LDSM.16.MT88.4 R24, [R190] ;  /* 0x00000000be18783b */ /* 0x000fe20000004200 */
[----:B------:R-:W-:Y:S02]  /*199d0*/  ISETP.GT.AND P3, PT, R118, 0x58, !P3 ;  /* 0x000000587600780c */ /* 0x000fe40005f64270 */
[----:B------:R-:W-:Y:S04]  /*199e0*/  ISETP.LT.OR P0, PT, R0, 0x31, P0 ;  /* 0x000000310000780c */ /* 0x000fe80000701670 */
[----:B------:R-:W-:Y:S02]  /*199f0*/  FSEL R179, R30, -INF , !P0 ;  /* 0xff8000001eb37808 */ /* 0x000fe40004000000 */
[----:B------:R-:W-:Y:S02]  /*19a00*/  LOP3.LUT P0, RZ, R230, 0x8, RZ, 0xc0, !PT ;  /* 0x00000008e6ff7812 */ /* 0x000fe4000780c0ff */
[----:B------:R-:W-:Y:S02]  /*19a10*/  FMNMX.FTZ R5, R179, R5, !PT ;  /* 0x00000005b3057209 */ /* 0x000fe40007810000 */
[----:B------:R-:W-:Y:S04]  /*19a20*/  ISETP.GT.AND P0, PT, R118, 0x31, !P0 ;  /* 0x000000317600780c */ /* 0x000fe80004704270 */
[----:B------:R-:W-:Y:S04]  /*19a30*/  ISETP.LT.OR P0, PT, R0, 0x32, P0 ;  /* 0x000000320000780c */ /* 0x000fe80000701670 */
[----:B------:R-:W-:Y:S02]  /*19a40*/  FSEL R178, R31, -INF , !P0 ;  /* 0xff8000001fb27808 */ /* 0x000fe40004000000 */
[----:B------:R-:W-:Y:S01]  /*19a50*/  LOP3.LUT P0, RZ, R230, 0x4, RZ, 0xc0, !PT ;  /* 0x00000004e6ff7812 */ /* 0x000fe2000780c0ff */
[----:B------:R-:W-:Y:S01]  /*19a60*/  LDSM.16.MT88.4 R28, [R189] ;  /* 0x00000000bd1c783b */ /* 0x000fe20000004200 */
        /* <DEDUP_REMOVED lines=21> */
[----:B------:R-:W-:Y:S02]  /*19bc0*/  ISETP.LT.OR P0, PT, R0, 0x49, P0 ;  /* 0x000000490000780c */ /* 0x000fe40000701670 */
[----:B-1----:R-:W-:Y:S02]  /*19bd0*/  FMNMX.FTZ R6, R4, R6, !PT ;  /* 0x0000000604067209 */ /* 0x002fe40007810000 */
[----:B------:R-:W-:Y:S02]  /*19be0*/  FSEL R143, R42, -INF , !P0 ;  /* 0xff8000002a8f7808 */ /* 0x000fe40004000000 */
[----:B------:R-:W-:Y:S01]  /*19bf0*/  ISETP.GT.AND P0, PT, R118, 0x49, !P4 ;  /* 0x000000497600780c */ /* 0x000fe20006704270 */
[----:B------:R-:W1:Y:S01]  /*19c00*/  SHFL.BFLY PT, R12, R6, 0x1, 0x1f ;  /* 0x0c201f00060c7f89 */ /* 0x000e6200000e0000 */
        /* <DEDUP_REMOVED lines=9> */
[----:B------:R-:W-:Y:S02]  /*19ca0*/  ISETP.GT.AND P0, PT, R118, 0x59, !P6 ;  /* 0x000000597600780c */ /* 0x000fe40007704270 */
[C---:B------:R-:W-:Y:S02]  /*19cb0*/  ISETP.LT.OR P1, PT, R0.reuse, 0x59, P3 ;  /* 0x000000590000780c */ /* 0x040fe40001f21670 */
[----:B------:R-:W-:Y:S02]  /*19cc0*/  FMNMX.FTZ R5, R135, R5, !PT ;  /* 0x0000000587057209 */ /* 0x000fe40007810000 */
        /* <DEDUP_REMOVED lines=22> */
[----:B------:R-:W-:Y:S01]  /*19e30*/  LDSM.16.MT88.4 R40, [R188+0x4800] ;  /* 0x00480000bc28783b */ /* 0x000fe20000004200 */
[--C-:B------:R-:W-:Y:S02]  /*19e40*/  FFMA.FTZ R51, R138, c[0x0][0x2d0], -R137.reuse ;  /* 0x0000b4008a337a23 */ /* 0x100fe40000010889 */
[----:B------:R-:W1:Y:S01]  /*19e50*/  MUFU.EX2 R3, R3 ;  /* 0x0000000300037308 */ /* 0x000e620000000800 */
[--C-:B------:R-:W-:Y:S02]  /*19e60*/  FFMA.FTZ R131, R131, c[0x0][0x2d0], -R137.reuse ;  /* 0x0000b40083837a23 */ /* 0x100fe40000010889 */
[--C-:B------:R-:W-:Y:S02]  /*19e70*/  FFMA.FTZ R134, R134, c[0x0][0x2d0], -R137.reuse ;  /* 0x0000b40086867a23 */ /* 0x100fe40000010889 */
[--C-:B------:R-:W-:Y:S01]  /*19e80*/  FFMA.FTZ R136, R136, c[0x0][0x2d0], -R137.reuse ;  /* 0x0000b40088887a23 */ /* 0x100fe20000010889 */
[----:B------:R-:W2:Y:S01]  /*19e90*/  SHFL.BFLY PT, R4, R5, 0x1, 0x1f ;  /* 0x0c201f0005047f89 */ /* 0x000ea200000e0000 */
        /* <DEDUP_REMOVED lines=11> */
[C---:B-1----:R-:W-:Y:S02]  /*19f50*/  FMUL.FTZ R8, R3.reuse, R108 ;  /* 0x0000006c03087220 */ /* 0x042fe40000410000 */
[C---:B------:R-:W-:Y:S02]  /*19f60*/  FMUL.FTZ R9, R3.reuse, R109 ;  /* 0x0000006d03097220 */ /* 0x040fe40000410000 */
[----:B------:R-:W-:Y:S01]  /*19f70*/  FMUL.FTZ R68, R3, R68 ;  /* 0x0000004403447220 */ /* 0x000fe20000410000 */
[----:B--2---:R-:W-:Y:S01]  /*19f80*/  FMNMX.FTZ R12, R5, R4, !PT ;  /* 0x00000004050c7209 */ /* 0x004fe20007810000 */
[----:B------:R-:W1:Y:S01]  /*19f90*/  MUFU.EX2 R44, R44 ;  /* 0x0000002c002c7308 */ /* 0x000e620000000800 */
[C---:B------:R-:W-:Y:S02]  /*19fa0*/  FMUL.FTZ R5, R3.reuse, R113 ;  /* 0x0000007103057220 */ /* 0x040fe40000410000 */
[C---:B------:R-:W-:Y:S01]  /*19fb0*/  FSETP.NEU.FTZ.AND P0, PT, R12.reuse, -INF , PT ;  /* 0xff8000000c00780b */ /* 0x040fe20003f1d000 */
[C---:B------:R-:W-:Y:S02]  /*19fc0*/  FMUL.FTZ R50, R12.reuse, c[0x0][0x2d0] ;  /* 0x0000b4000c327a20 */ /* 0x040fe40000410000 */
[C---:B------:R-:W-:Y:S01]  /*19fd0*/  FMUL.FTZ R69, R3.reuse, R69 ;  /* 0x0000004503457220 */ /* 0x040fe20000410000 */
[----:B------:R-:W-:Y:S01]  /*19fe0*/  FSEL R4, R12, RZ, P0 ;  /* 0x000000ff0c047208 */ /* 0x000fe20000000000 */
[C---:B------:R-:W-:Y:S01]  /*19ff0*/  FMUL.FTZ R72, R3.reuse, R72 ;  /* 0x0000004803487220 */ /* 0x040fe20000410000 */
[----:B------:R-:W-:Y:S01]  /*1a000*/  FSEL R50, R50, RZ, P0 ;  /* 0x000000ff32327208 */ /* 0x000fe20000000000 */
[----:B------:R-:W-:Y:S01]  /*1a010*/  FMUL.FTZ R73, R3, R73 ;  /* 0x0000004903497220 */ /* 0x000fe20000410000 */
[----:B------:R-:W-:Y:S01]  /*1a020*/  MUFU.EX2 R51, R51 ;  /* 0x0000003300337308 */ /* 0x000fe20000000800 */
[----:B------:R-:W-:Y:S01]  /*1a030*/  FADD.FTZ R2, -R4, R2 ;  /* 0x0000000204027221 */ /* 0x000fe20000010100 */
[----:B------:R-:W-:Y:S01]  /*1a040*/  ISETP.GT.AND P0, PT, R119, R237, PT ;  /* 0x000000ed7700720c */ /* 0x000fe20003f04270 */
[--C-:B------:R-:W-:Y:S02]  /*1a050*/  FFMA.FTZ R47, R10, c[0x0][0x2d0], -R50.reuse ;  /* 0x0000b4000a2f7a23 */ /* 0x100fe40000010832 */
[--C-:B------:R-:W-:Y:S02]  /*1a060*/  FFMA.FTZ R46, R11, c[0x0][0x2d0], -R50.reuse ;  /* 0x0000b4000b2e7a23 */ /* 0x100fe40000010832 */
[--C-:B------:R-:W-:Y:S01]  /*1a070*/  FFMA.FTZ R49, R16, c[0x0][0x2d0], -R50.reuse ;  /* 0x0000b40010317a23 */ /* 0x100fe20000010832 */
[----:B---3--:R-:W-:Y:S01]  /*1a080*/  F2FP.PACK_AB R16, R15, R45 ;  /* 0x0000002d0f10723e */ /* 0x008fe200000000ff */
[--C-:B------:R-:W-:Y:S01]  /*1a090*/  FFMA.FTZ R48, R7, c[0x0][0x2d0], -R50.reuse ;  /* 0x0000b40007307a23 */ /* 0x100fe20000010832 */
[----:B------:R-:W-:Y:S01]  /*1a0a0*/  MUFU.EX2 R47, R47 ;  /* 0x0000002f002f7308 */ /* 0x000fe20000000800 */
[----:B------:R-:W-:Y:S01]  /*1a0b0*/  FMUL.FTZ R2, R2, c[0x0][0x2d0] ;  /* 0x0000b40002027a20 */ /* 0x000fe20000410000 */
[----:B-1----:R-:W-:Y:S01]  /*1a0c0*/  F2FP.PACK_AB R18, R44, R14 ;  /* 0x0000000e2c12723e */ /* 0x002fe200000000ff */
[C---:B------:R-:W-:Y:S02]  /*1a0d0*/  FMUL.FTZ R4, R3.reuse, R112 ;  /* 0x0000007003047220 */ /* 0x040fe40000410000 */
[C---:B------:R-:W-:Y:S02]  /*1a0e0*/  FMUL.FTZ R76, R3.reuse, R76 ;  /* 0x0000004c034c7220 */ /* 0x040fe40000410000 */
[C---:B------:R-:W-:Y:S03]  /*1a0f0*/  FMUL.FTZ R77, R3.reuse, R77 ;  /* 0x0000004d034d7220 */ /* 0x040fe60000410000 */
[----:B------:R-:W1:Y:S01]  /*1a100*/  MUFU.EX2 R2, R2 ;  /* 0x0000000200027308 */ /* 0x000e620000000800 */
[C---:B------:R-:W-:Y:S02]  /*1a110*/  FMUL.FTZ R80, R3.reuse, R80 ;  /* 0x0000005003507220 */ /* 0x040fe40000410000 */
[C---:B------:R-:W-:Y:S02]  /*1a120*/  FMUL.FTZ R81, R3.reuse, R81 ;  /* 0x0000005103517220 */ /* 0x040fe40000410000 */
[C---:B------:R-:W-:Y:S02]  /*1a130*/  FMUL.FTZ R84, R3.reuse, R84 ;  /* 0x0000005403547220 */ /* 0x040fe40000410000 */
[----:B------:R-:W-:Y:S02]  /*1a140*/  FMUL.FTZ R85, R3, R85 ;  /* 0x0000005503557220 */ /* 0x000fe40000410000 */
[--C-:B------:R-:W-:Y:S01]  /*1a150*/  FFMA.FTZ R138, R37, c[0x0][0x2d0], -R50.reuse ;  /* 0x0000b400258a7a23 */ /* 0x100fe20000010832 */
[----:B------:R-:W-:Y:S01]  /*1a160*/  MUFU.EX2 R49, R49 ;  /* 0x0000003100317308 */ /* 0x000fe20000000800 */
[--C-:B------:R-:W-:Y:S02]  /*1a170*/  FFMA.FTZ R139, R36, c[0x0][0x2d0], -R50.reuse ;  /* 0x0000b400248b7a23 */ /* 0x100fe40000010832 */
[----:B------:R-:W-:Y:S01]  /*1a180*/  LDSM.16.MT88.4 R36, [R188+0x800] ;  /* 0x00080000bc24783b */ /* 0x000fe20000004200 */
[--C-:B------:R-:W-:Y:S02]  /*1a190*/  FFMA.FTZ R140, R33, c[0x0][0x2d0], -R50.reuse ;  /* 0x0000b400218c7a23 */ /* 0x100fe40000010832 */
[--C-:B------:R-:W-:Y:S02]  /*1a1a0*/  FFMA.FTZ R141, R32, c[0x0][0x2d0], -R50.reuse ;  /* 0x0000b400208d7a23 */ /* 0x100fe40000010832 */
[C---:B------:R-:W-:Y:S02]  /*1a1b0*/  FMUL.FTZ R88, R3.reuse, R88 ;  /* 0x0000005803587220 */ /* 0x040fe40000410000 */
[----:B------:R-:W2:Y:S01]  /*1a1c0*/  MUFU.EX2 R48, R48 ;  /* 0x0000003000307308 */ /* 0x000ea20000000800 */
[----:B------:R-:W-:Y:S01]  /*1a1d0*/  LDSM.16.MT88.4 R32, [R189+0x800] ;  /* 0x00080000bd20783b */ /* 0x000fe20000004200 */
[C---:B------:R-:W-:Y:S02]  /*1a1e0*/  FMUL.FTZ R89, R3.reuse, R89 ;  /* 0x0000005903597220 */ /* 0x040fe40000410000 */
[C---:B-1----:R-:W-:Y:S02]  /*1a1f0*/  FMUL.FTZ R6, R2.reuse, R114 ;  /* 0x0000007202067220 */ /* 0x042fe40000410000 */
[C---:B------:R-:W-:Y:S02]  /*1a200*/  FMUL.FTZ R7, R2.reuse, R115 ;  /* 0x0000007302077220 */ /* 0x040fe40000410000 */
[C---:B------:R-:W-:Y:S02]  /*1a210*/  FMUL.FTZ R10, R2.reuse, R110 ;  /* 0x0000006e020a7220 */ /* 0x040fe40000410000 */
[----:B------:R-:W1:Y:S01]  /*1a220*/  MUFU.EX2 R46, R46 ;  /* 0x0000002e002e7308 */ /* 0x000e620000000800 */
[C---:B------:R-:W-:Y:S02]  /*1a230*/  FMUL.FTZ R11, R2.reuse, R111 ;  /* 0x0000006f020b7220 */ /* 0x040fe40000410000 */
[C---:B------:R-:W-:Y:S01]  /*1a240*/  FMUL.FTZ R70, R2.reuse, R70 ;  /* 0x0000004602467220 */ /* 0x040fe20000410000 */
[----:B------:R-:W-:Y:S01]  /*1a250*/  LDSM.16.MT88.4 R108, [R191+0x2800] ;  /* 0x00280000bf6c783b */ /* 0x000fe20000004200 */
[C---:B------:R-:W-:Y:S02]  /*1a260*/  FMUL.FTZ R71, R2.reuse, R71 ;  /* 0x0000004702477220 */ /* 0x040fe40000410000 */
[C---:B------:R-:W-:Y:S02]  /*1a270*/  FMUL.FTZ R74, R2.reuse, R74 ;  /* 0x0000004a024a7220 */ /* 0x040fe40000410000 */
[C---:B------:R-:W-:Y:S01]  /*1a280*/  FMUL.FTZ R75, R2.reuse, R75 ;  /* 0x0000004b024b7220 */ /* 0x040fe20000410000 */
[----:B------:R-:W3:Y:S01]  /*1a290*/  MUFU.EX2 R131, R131 ;  /* 0x0000008300837308 */ /* 0x000ee20000000800 */
[C---:B------:R-:W-:Y:S02]  /*1a2a0*/  FMUL.FTZ R78, R2.reuse, R78 ;  /* 0x0000004e024e7220 */ /* 0x040fe40000410000 */
[----:B------:R-:W-:Y:S01]  /*1a2b0*/  FMUL.FTZ R79, R2, R79 ;  /* 0x0000004f024f7220 */ /* 0x000fe20000410000 */
[----:B--2---:R-:W-:Y:S01]  /*1a2c0*/  F2FP.PACK_AB R17, R48, R49 ;  /* 0x000000313011723e */ /* 0x004fe200000000ff */
[C---:B------:R-:W-:Y:S02]  /*1a2d0*/  FMUL.FTZ R82, R2.reuse, R82 ;  /* 0x0000005202527220 */ /* 0x040fe40000410000 */
[C---:B------:R-:W-:Y:S02]  /*1a2e0*/  FMUL.FTZ R83, R2.reuse, R83 ;  /* 0x0000005302537220 */ /* 0x040fe40000410000 */
[C---:B------:R-:W-:Y:S01]  /*1a2f0*/  FMUL.FTZ R86, R2.reuse, R86 ;  /* 0x0000005602567220 */ /* 0x040fe20000410000 */
[----:B------:R-:W-:Y:S01]  /*1a300*/  MUFU.EX2 R134, R134 ;  /* 0x0000008600867308 */ /* 0x000fe20000000800 */
[C---:B------:R-:W-:Y:S02]  /*1a310*/  FMUL.FTZ R87, R2.reuse, R87 ;  /* 0x0000005702577220 */ /* 0x040fe40000410000 */
[----:B------:R-:W-:Y:S01]  /*1a320*/  FMUL.FTZ R90, R2, R90 ;  /* 0x0000005a025a7220 */ /* 0x000fe20000410000 */
[----:B-1----:R-:W-:Y:S01]  /*1a330*/  F2FP.PACK_AB R19, R46, R47 ;  /* 0x0000002f2e13723e */ /* 0x002fe200000000ff */
[C---:B------:R-:W-:Y:S02]  /*1a340*/  FMUL.FTZ R91, R2.reuse, R91 ;  /* 0x0000005b025b7220 */ /* 0x040fe40000410000 */
[C---:B------:R-:W-:Y:S02]  /*1a350*/  FMUL.FTZ R92, R3.reuse, R92 ;  /* 0x0000005c035c7220 */ /* 0x040fe40000410000 */
[C---:B------:R-:W-:Y:S01]  /*1a360*/  FMUL.FTZ R93, R3.reuse, R93 ;  /* 0x0000005d035d7220 */ /* 0x040fe20000410000 */
[----:B------:R-:W1:Y:S01]  /*1a370*/  MUFU.EX2 R136, R136 ;  /* 0x0000008800887308 */ /* 0x000e620000000800 */
[C---:B------:R-:W-:Y:S05]  /*1a380*/  HMMA.16816.F32 R4, R16.reuse, R20, R4 ;  /* 0x000000141004723c */ /* 0x040fea0000001804 */
[C---:B------:R-:W-:Y:S02]  /*1a390*/  FMUL.FTZ R94, R2.reuse, R94 ;  /* 0x0000005e025e7220 */ /* 0x040fe40000410000 */
[C---:B------:R-:W-:Y:S01]  /*1a3a0*/  FMUL.FTZ R95, R2.reuse, R95 ;  /* 0x0000005f025f7220 */ /* 0x040fe20000410000 */
[C---:B------:R-:W-:Y:S01]  /*1a3b0*/  HMMA.16816.F32 R8, R16.reuse, R22, R8 ;  /* 0x000000161008723c */ /* 0x040fe20000001808 */
[----:B------:R-:W2:Y:S01]  /*1a3c0*/  LDSM.16.MT88.4 R20, [R188] ;  /* 0x00000000bc14783b */ /* 0x000ea20000004200 */
[----:B------:R-:W-:Y:S02]  /*1a3d0*/  MUFU.EX2 R138, R138 ;  /* 0x0000008a008a7308 */ /* 0x000fe40000000800 */
[C---:B------:R-:W-:Y:S02]  /*1a3e0*/  FMUL.FTZ R96, R3.reuse, R96 ;  /* 0x0000006003607220 */ /* 0x040fe40000410000 */
[C---:B------:R-:W-:Y:S02]  /*1a3f0*/  FMUL.FTZ R97, R3.reuse, R97 ;  /* 0x0000006103617220 */ /* 0x040fe40000410000 */
[C---:B------:R-:W-:Y:S04]  /*1a400*/  HMMA.16816.F32 R68, R16.reuse, R24, R68 ;  /* 0x000000181044723c */ /* 0x040fe80000001844 */
[C---:B------:R-:W-:Y:S01]  /*1a410*/  FMUL.FTZ R98, R2.reuse, R98 ;  /* 0x0000006202627220 */ /* 0x040fe20000410000 */
[----:B------:R-:W4:Y:S01]  /*1a420*/  MUFU.EX2 R139, R139 ;  /* 0x0000008b008b7308 */ /* 0x000f220000000800 */
[C---:B------:R-:W-:Y:S02]  /*1a430*/  FMUL.FTZ R99, R2.reuse, R99 ;  /* 0x0000006302637220 */ /* 0x040fe40000410000 */
[C---:B------:R-:W-:Y:S01]  /*1a440*/  HMMA.16816.F32 R72, R16.reuse, R26, R72 ;  /* 0x0000001a1048723c */ /* 0x040fe20000001848 */
[----:B------:R-:W5:Y:S03]  /*1a450*/  LDSM.16.MT88.4 R24, [R191+0x3000] ;  /* 0x00300000bf18783b */ /* 0x000f660000004200 */
[C---:B------:R-:W-:Y:S02]  /*1a460*/  FMUL.FTZ R100, R3.reuse, R100 ;  /* 0x0000006403647220 */ /* 0x040fe40000410000 */
[C---:B------:R-:W-:Y:S01]  /*1a470*/  FMUL.FTZ R101, R3.reuse, R101 ;  /* 0x0000006503657220 */ /* 0x040fe20000410000 */
[----:B------:R-:W-:Y:S01]  /*1a480*/  MUFU.EX2 R140, R140 ;  /* 0x0000008c008c7308 */ /* 0x000fe20000000800 */
[C---:B------:R-:W-:Y:S04]  /*1a490*/  HMMA.16816.F32 R76, R16.reuse, R28, R76 ;  /* 0x0000001c104c723c */ /* 0x040fe8000000184c */
[C---:B------:R-:W-:Y:S02]  /*1a4a0*/  FMUL.FTZ R102, R2.reuse, R102 ;  /* 0x0000006602667220 */ /* 0x040fe40000410000 */
[C---:B------:R-:W-:Y:S02]  /*1a4b0*/  FMUL.FTZ R103, R2.reuse, R103 ;  /* 0x0000006702677220 */ /* 0x040fe40000410000 */
[C---:B------:R-:W-:Y:S01]  /*1a4c0*/  HMMA.16816.F32 R80, R16.reuse, R30, R80 ;  /* 0x0000001e1050723c */ /* 0x040fe20000001850 */
[----:B------:R-:W1:Y:S01]  /*1a4d0*/  LDSM.16.MT88.4 R28, [R190+0x3000] ;  /* 0x00300000be1c783b */ /* 0x000e620000004200 */
[----:B------:R-:W1:Y:S02]  /*1a4e0*/  MUFU.EX2 R141, R141 ;  /* 0x0000008d008d7308 */ /* 0x000e640000000800 */
        /* <DEDUP_REMOVED lines=13> */
[C---:B-----5:R-:W-:Y:S04]  /*1a5c0*/  HMMA.16816.F32 R92, R16.reuse, R24, R92 ;  /* 0x00000018105c723c */ /* 0x060fe8000000185c */
[C---:B------:R-:W-:Y:S02]  /*1a5d0*/  FMUL.FTZ R56, R3.reuse, R56 ;  /* 0x0000003803387220 */ /* 0x040fe40000410000 */
[C---:B------:R-:W-:Y:S02]  /*1a5e0*/  FMUL.FTZ R57, R3.reuse, R57 ;  /* 0x0000003903397220 */ /* 0x040fe40000410000 */
[C---:B------:R-:W-:Y:S01]  /*1a5f0*/  HMMA.16816.F32 R96, R16.reuse, R26, R96 ;  /* 0x0000001a1060723c */ /* 0x040fe20000001860 */
[----:B------:R-:W5:Y:S01]  /*1a600*/  LDSM.16.MT88.4 R24, [R188+0x3000] ;  /* 0x00300000bc18783b */ /* 0x000f620000004200 */
[----:B------:R-:W-:Y:S02]  /*1a610*/  MUFU.EX2 R152, R152 ;  /* 0x0000009800987308 */ /* 0x000fe40000000800 */
[C---:B------:R-:W-:Y:S02]  /*1a620*/  FMUL.FTZ R58, R2.reuse, R58 ;  /* 0x0000003a023a7220 */ /* 0x040fe40000410000 */
[C---:B------:R-:W-:Y:S02]  /*1a630*/  FMUL.FTZ R59, R2.reuse, R59 ;  /* 0x0000003b023b7220 */ /* 0x040fe40000410000 */
[C---:B-1----:R-:W-:Y:S04]  /*1a640*/  HMMA.16816.F32 R100, R16.reuse, R28, R100 ;  /* 0x0000001c1064723c */ /* 0x042fe80000001864 */
[C---:B------:R-:W-:Y:S01]  /*1a650*/  FMUL.FTZ R60, R3.reuse, R60 ;  /* 0x0000003c033c7220 */ /* 0x040fe20000410000 */
[----:B------:R-:W-:Y:S01]  /*1a660*/  MUFU.EX2 R153, R153 ;  /* 0x0000009900997308 */ /* 0x000fe20000000800 */
[C---:B------:R-:W-:Y:S02]  /*1a670*/  FMUL.FTZ R61, R3.reuse, R61 ;  /* 0x0000003d033d7220 */ /* 0x040fe40000410000 */
[C---:B------:R-:W-:Y:S01]  /*1a680*/  HMMA.16816.F32 R104, R16.reuse, R30, R104 ;  /* 0x0000001e1068723c */ /* 0x040fe20000001868 */
[----:B------:R-:W1:Y:S03]  /*1a690*/  LDSM.16.MT88.4 R28, [R191+0x800] ;  /* 0x00080000bf1c783b */ /* 0x000e660000004200 */
[C---:B------:R-:W-:Y:S02]  /*1a6a0*/  FMUL.FTZ R62, R2.reuse, R62 ;  /* 0x0000003e023e7220 */ /* 0x040fe40000410000 */
[C---:B------:R-:W-:Y:S01]  /*1a6b0*/  FMUL.FTZ R63, R2.reuse, R63 ;  /* 0x0000003f023f7220 */ /* 0x040fe20000410000 */
[----:B------:R-:W-:Y:S01]  /*1a6c0*/  MUFU.EX2 R164, R164 ;  /* 0x000000a400a47308 */ /* 0x000fe20000000800 */
[C---:B------:R-:W-:Y:S01]  /*1a6d0*/  FMUL.FTZ R64, R3.reuse, R64 ;  /* 0x0000004003407220 */ /* 0x040fe20000410000 */
[C---:B--2---:R-:W-:Y:S03]  /*1a6e0*/  HMMA.16816.F32 R52, R16.reuse, R20, R52 ;  /* 0x000000141034723c */ /* 0x044fe60000001834 */
[----:B------:R-:W-:Y:S02]  /*1a6f0*/  FMUL.FTZ R65, R3, R65 ;  /* 0x0000004103417220 */ /* 0x000fe40000410000 */
[C---:B------:R-:W-:Y:S02]  /*1a700*/  FMUL.FTZ R66, R2.reuse, R66 ;  /* 0x0000004202427220 */ /* 0x040fe40000410000 */
[----:B------:R-:W-:Y:S01]  /*1a710*/  FMUL.FTZ R67, R2, R67 ;  /* 0x0000004302437220 */ /* 0x000fe20000410000 */
[C---:B------:R-:W-:Y:S01]  /*1a720*/  HMMA.16816.F32 R56, R16.reuse, R22, R56 ;  /* 0x000000161038723c */ /* 0x040fe20000001838 */
[----:B------:R-:W2:Y:S01]  /*1a730*/  LDSM.16.MT88.4 R20, [R190+0x800] ;  /* 0x00080000be14783b */ /* 0x000ea20000004200 */
[----:B------:R-:W-:Y:S02]  /*1a740*/  MUFU.EX2 R165, R165 ;  /* 0x000000a500a57308 */ /* 0x000fe40000000800 */
[--C-:B------:R-:W-:Y:S02]  /*1a750*/  FFMA.FTZ R156, R156, c[0x0][0x2d0], -R50.reuse ;  /* 0x0000b4009c9c7a23 */ /* 0x100fe40000010832 */
[--C-:B------:R-:W-:Y:S02]  /*1a760*/  FFMA.FTZ R157, R157, c[0x0][0x2d0], -R50.reuse ;  /* 0x0000b4009d9d7a23 */ /* 0x100fe40000010832 */
[C---:B-----5:R-:W-:Y:S04]  /*1a770*/  HMMA.16816.F32 R60, R16.reuse, R24, R60 ;  /* 0x00000018103c723c */ /* 0x060fe8000000183c */
[----:B------:R-:W5:Y:S01]  /*1a780*/  MUFU.EX2 R156, R156 ;  /* 0x0000009c009c7308 */ /* 0x000f620000000800 */
[--C-:B------:R-:W-:Y:S02]  /*1a790*/  FFMA.FTZ R158, R158, c[0x0][0x2d0], -R50.reuse ;  /* 0x0000b4009e9e7a23 */ /* 0x100fe40000010832 */
[--C-:B------:R-:W-:Y:S01]  /*1a7a0*/  FFMA.FTZ R159, R159, c[0x0][0x2d0], -R50.reuse ;  /* 0x0000b4009f9f7a23 */ /* 0x100fe20000010832 */
[----:B------:R-:W-:Y:S01]  /*1a7b0*/  HMMA.16816.F32 R64, R16, R26, R64 ;  /* 0x0000001a1040723c */ /* 0x000fe20000001840 */
[----:B------:R-:W5:Y:S03]  /*1a7c0*/  LDSM.16.MT88.4 R24, [R191+0x3800] ;  /* 0x00380000bf18783b */ /* 0x000f660000004200 */
[--C-:B------:R-:W-:Y:S02]  /*1a7d0*/  FFMA.FTZ R179, R179, c[0x0][0x2d0], -R50.reuse ;  /* 0x0000b400b3b37a23 */ /* 0x100fe40000010832 */
[----:B------:R-:W2:Y:S01]  /*1a7e0*/  MUFU.EX2 R157, R157 ;  /* 0x0000009d009d7308 */ /* 0x000ea20000000800 */
[----:B---3--:R-:W-:Y:S01]  /*1a7f0*/  F2FP.PACK_AB R16, R131, R51 ;  /* 0x000000338310723e */ /* 0x008fe200000000ff */
[--C-:B------:R-:W-:Y:S01]  /*1a800*/  FFMA.FTZ R178, R178, c[0x0][0x2d0], -R50.reuse ;  /* 0x0000b400b2b27a23 */ /* 0x100fe20000010832 */
[----:B------:R-:W-:Y:S03]  /*1a810*/  F2FP.PACK_AB R18, R136, R134 ;  /* 0x000000868812723e */ /* 0x000fe600000000ff */
[----:B----4-:R-:W-:Y:S01]  /*1a820*/  F2FP.PACK_AB R17, R139, R138 ;  /* 0x0000008a8b11723e */ /* 0x010fe200000000ff */
[--C-:B------:R-:W-:Y:S01]  /*1a830*/  FFMA.FTZ R177, R177, c[0x0][0x2d0], -R50.reuse ;  /* 0x0000b400b1b17a23 */ /* 0x100fe20000010832 */
[----:B------:R-:W-:Y:S01]  /*1a840*/  F2FP.PACK_AB R19, R141, R140 ;  /* 0x0000008c8d13723e */ /* 0x000fe200000000ff */
[--C-:B------:R-:W-:Y:S01]  /*1a850*/  FFMA.FTZ R167, R167, c[0x0][0x2d0], -R50.reuse ;  /* 0x0000b400a7a77a23 */ /* 0x100fe20000010832 */
[----:B------:R-:W-:Y:S01]  /*1a860*/  MUFU.EX2 R158, R158 ;  /* 0x0000009e009e7308 */ /* 0x000fe20000000800 */
[--C-:B------:R-:W-:Y:S02]  /*1a870*/  FFMA.FTZ R151, R151, c[0x0][0x2d0], -R137.reuse ;  /* 0x0000b40097977a23 */ /* 0x100fe40000010889 */
[--C-:B------:R-:W-:Y:S02]  /*1a880*/  FFMA.FTZ R154, R154, c[0x0][0x2d0], -R50.reuse ;  /* 0x0000b4009a9a7a23 */ /* 0x100fe40000010832 */
[C---:B-1----:R-:W-:Y:S03]  /*1a890*/  HMMA.16816.F32 R4, R16.reuse, R28, R4 ;  /* 0x0000001c1004723c */ /* 0x042fe60000001804 */
[--C-:B------:R-:W-:Y:S02]  /*1a8a0*/  FFMA.FTZ R148, R148, c[0x0][0x2d0], -R50.reuse ;  /* 0x0000b40094947a23 */ /* 0x100fe40000010832 */
[----:B------:R-:W1:Y:S01]  /*1a8b0*/  MUFU.EX2 R159, R159 ;  /* 0x0000009f009f7308 */ /* 0x000e620000000800 */
[--C-:B------:R-:W-:Y:S02]  /*1a8c0*/  FFMA.FTZ R143, R143, c[0x0][0x2d0], -R50.reuse ;  /* 0x0000b4008f8f7a23 */ /* 0x100fe40000010832 */
[C---:B------:R-:W-:Y:S01]  /*1a8d0*/  HMMA.16816.F32 R8, R16.reuse, R30, R8 ;  /* 0x0000001e1008723c */ /* 0x040fe20000001808 */
[----:B------:R-:W-:Y:S03]  /*1a8e0*/  LDSM.16.MT88.4 R28, [R189+0x3800] ;  /* 0x00380000bd1c783b */ /* 0x000fe60000004200 */
[--C-:B------:R-:W-:Y:S02]  /*1a8f0*/  FFMA.FTZ R142, R142, c[0x0][0x2d0], -R50.reuse ;  /* 0x0000b4008e8e7a23 */ /* 0x100fe40000010832 */
[--C-:B------:R-:W-:Y:S01]  /*1a900*/  FFMA.FTZ R133, R133, c[0x0][0x2d0], -R137.reuse ;  /* 0x0000b40085857a23 */ /* 0x100fe20000010889 */
[----:B------:R-:W-:Y:S01]  /*1a910*/  MUFU.EX2 R166, R166 ;  /* 0x000000a600a67308 */ /* 0x000fe20000000800 */
[C---:B--2---:R-:W-:Y:S04]  /*1a920*/  HMMA.16816.F32 R68, R16.reuse, R20, R68 ;  /* 0x000000141044723c */ /* 0x044fe80000001844 */
[--C-:B------:R-:W-:Y:S02]  /*1a930*/  FFMA.FTZ R132, R132, c[0x0][0x2d0], -R137.reuse ;  /* 0x0000b40084847a23 */ /* 0x100fe40000010889 */
[--C-:B------:R-:W-:Y:S02]  /*1a940*/  FFMA.FTZ R130, R130, c[0x0][0x2d0], -R137.reuse ;  /* 0x0000b40082827a23 */ /* 0x100fe40000010889 */
[C---:B------:R-:W-:Y:S01]  /*1a950*/  HMMA.16816.F32 R72, R16.reuse, R22, R72 ;  /* 0x000000161048723c */ /* 0x040fe20000001848 */
[----:B------:R-:W2:Y:S01]  /*1a960*/  LDSM.16.MT88.4 R20, [R190+0x3800] ;  /* 0x00380000be14783b */ /* 0x000ea20000004200 */
[----:B------:R-:W-:Y:S02]  /*1a970*/  MUFU.EX2 R176, R176 ;  /* 0x000000b000b07308 */ /* 0x000fe40000000800 */
[----:B------:R-:W-:Y:S02]  /*1a980*/  FFMA.FTZ R137, R128, c[0x0][0x2d0], -R137 ;  /* 0x0000b40080897a23 */ /* 0x000fe40000010889 */
[--C-:B------:R-:W-:Y:S02]  /*1a990*/  FFMA.FTZ R128, R135, c[0x0][0x2d0], -R50.reuse ;  /* 0x0000b40087807a23 */ /* 0x100fe40000010832 */
[C---:B------:R-:W-:Y:S04]  /*1a9a0*/  HMMA.16816.F32 R76, R16.reuse, R32, R76 ;  /* 0x00000020104c723c */ /* 0x040fe8000000184c */
[----:B------:R-:W3:Y:S01]  /*1a9b0*/  MUFU.EX2 R179, R179 ;  /* 0x000000b300b37308 */ /* 0x000ee20000000800 */
[--C-:B------:R-:W-:Y:S02]  /*1a9c0*/  FFMA.FTZ R129, R129, c[0x0][0x2d0], -R50.reuse ;  /* 0x0000b40081817a23 */ /* 0x100fe40000010832 */
[--C-:B------:R-:W-:Y:S01]  /*1a9d0*/  FFMA.FTZ R118, R118, c[0x0][0x2d0], -R50.reuse ;  /* 0x0000b40076767a23 */ /* 0x100fe20000010832 */
[C---:B------:R-:W-:Y:S01]  /*1a9e0*/  HMMA.16816.F32 R80, R16.reuse, R34, R80 ;  /* 0x000000221050723c */ /* 0x040fe20000001850 */
[----:B------:R-:W4:Y:S03]  /*1a9f0*/  LDSM.16.MT88.4 R32, [R188+0x3800] ;  /* 0x00380000bc20783b */ /* 0x000f260000004200 */
[----:B------:R-:W-:Y:S02]  /*1aa00*/  FFMA.FTZ R50, R13, c[0x0][0x2d0], -R50 ;  /* 0x0000b4000d327a23 */ /* 0x000fe40000010832 */
[----:B------:R-:W1:Y:S01]  /*1aa10*/  MUFU.EX2 R178, R178 ;  /* 0x000000b200b27308 */ /* 0x000e620000000800 */
[----:B------:R-:W-:Y:S01]  /*1aa20*/  FFMA.FTZ R45, R3, R243, R45 ;  /* 0x000000f3032d7223 */ /* 0x000fe2000001002d */
[C---:B------:R-:W-:Y:S04]  /*1aa30*/  HMMA.16816.F32 R84, R16.reuse, R36, R84 ;  /* 0x000000241054723c */ /* 0x040fe80000001854 */
[----:B------:R-:W-:Y:S01]  /*1aa40*/  FFMA.FTZ R49, R2, R242, R49 ;  /* 0x000000f202317223 */ /* 0x000fe20000010031 */
[----:B------:R-:W-:Y:S01]  /*1aa50*/  IADD3 R2, R119, -0x1, RZ ;  /* 0xffffffff77027810 */ /* 0x000fe20007ffe0ff */
[----:B------:R-:W-:Y:S02]  /*1aa60*/  FADD.FTZ R45, R15, R45 ;  /* 0x0000002d0f2d7221 */ /* 0x000fe40000010000 */
[C---:B------:R-:W-:Y:S01]  /*1aa70*/  HMMA.16816.F32 R88, R16.reuse, R38, R88 ;  /* 0x000000261058723c */ /* 0x040fe20000001858 */
[----:B------:R-:W-:Y:S01]  /*1aa80*/  LDSM.16.MT88.4 R36, [R188+0x4000] ;  /* 0x00400000bc24783b */ /* 0x000fe20000004200 */
[----:B------:R-:W-:Y:S02]  /*1aa90*/  MUFU.EX2 R177, R177 ;  /* 0x000000b100b17308 */ /* 0x000fe40000000800 */
[----:B------:R-:W-:Y:S02]  /*1aaa0*/  FADD.FTZ R49, R48, R49 ;  /* 0x0000003130317221 */ /* 0x000fe40000010000 */
[----:B------:R-:W-:Y:S02]  /*1aab0*/  FADD.FTZ R14, R14, R45 ;  /* 0x0000002d0e0e7221 */ /* 0x000fe40000010000 */
[C---:B-----5:R-:W-:Y:S04]  /*1aac0*/  HMMA.16816.F32 R92, R16.reuse, R24, R92 ;  /* 0x00000018105c723c */ /* 0x060fe8000000185c */
[----:B------:R-:W5:Y:S01]  /*1aad0*/  MUFU.EX2 R167, R167 ;  /* 0x000000a700a77308 */ /* 0x000f620000000800 */
[----:B------:R-:W-:Y:S02]  /*1aae0*/  FADD.FTZ R49, R47, R49 ;  /* 0x000000312f317221 */ /* 0x000fe40000010000 */
[----:B------:R-:W-:Y:S01]  /*1aaf0*/  FADD.FTZ R14, R44, R14 ;  /* 0x0000000e2c0e7221 */ /* 0x000fe20000010000 */
[C---:B------:R-:W-:Y:S01]  /*1ab00*/  HMMA.16816.F32 R96, R16.reuse, R26, R96 ;  /* 0x0000001a1060723c */ /* 0x040fe20000001860 */
[----:B------:R-:W-:Y:S03]  /*1ab10*/  LDSM.16.MT88.4 R24, [R190+0x1000] ;  /* 0x00100000be18783b */ /* 0x000fe60000004200 */
[----:B------:R-:W-:Y:S02]  /*1ab20*/  FADD.FTZ R46, R46, R49 ;  /* 0x000000312e2e7221 */ /* 0x000fe40000010000 */
[----:B------:R-:W-:Y:S01]  /*1ab30*/  MUFU.EX2 R155, R155 ;  /* 0x0000009b009b7308 */ /* 0x000fe20000000800 */
[----:B------:R-:W-:Y:S01]  /*1ab40*/  FADD.FTZ R51, R51, R14 ;  /* 0x0000000e33337221 */ /* 0x000fe20000010000 */
[C---:B--2---:R-:W-:Y:S04]  /*1ab50*/  HMMA.16816.F32 R100, R16.reuse, R20, R100 ;  /* 0x000000141064723c */ /* 0x044fe80000001864 */
[----:B------:R-:W-:Y:S02]  /*1ab60*/  FADD.FTZ R46, R138, R46 ;  /* 0x0000002e8a2e7221 */ /* 0x000fe40000010000 */
[----:B------:R-:W-:Y:S02]  /*1ab70*/  FADD.FTZ R51, R131, R51 ;  /* 0x0000003383337221 */ /* 0x000fe40000010000 */
[C---:B------:R-:W-:Y:S01]  /*1ab80*/  HMMA.16816.F32 R104, R16.reuse, R22, R104 ;  /* 0x000000161068723c */ /* 0x040fe20000001868 */
[----:B------:R-:W2:Y:S01]  /*1ab90*/  LDSM.16.MT88.4 R20, [R191+0x1000] ;  /* 0x00100000bf14783b */ /* 0x000ea20000004200 */
        /* <DEDUP_REMOVED lines=8> */
[----:B------:R-:W3:Y:S03]  /*1ac20*/  LDSM.16.MT88.4 R28, [R189+0x1000] ;  /* 0x00100000bd1c783b */ /* 0x000ee60000004200 */
[----:B------:R-:W-:Y:S02]  /*1ac30*/  FADD.FTZ R141, R141, R139 ;  /* 0x0000008b8d8d7221 */ /* 0x000fe40000010000 */
[----:B------:R-:W-:Y:S01]  /*1ac40*/  MUFU.EX2 R245, R245 ;  /* 0x000000f500f57308 */ /* 0x000fe20000000800 */
[----:B------:R-:W-:Y:S01]  /*1ac50*/  IMAD.MOV.U32 R119, RZ, RZ, R2 ;  /* 0x000000ffff777224 */ /* 0x000fe200078e0002 */
[C---:B----4-:R-:W-:Y:S04]  /*1ac60*/  HMMA.16816.F32 R60, R16.reuse, R32, R60 ;  /* 0x00000020103c723c */ /* 0x050fe8000000183c */
[----:B------:R-:W-:Y:S02]  /*1ac70*/  FADD.FTZ R141, R156, R141 ;  /* 0x0000008d9c8d7221 */ /* 0x000fe40000010000 */
[----:B------:R-:W-:Y:S02]  /*1ac80*/  IMAD.MOV.U32 R3, RZ, RZ, R0 ;  /* 0x000000ffff037224 */ /* 0x000fe400078e0000 */
[----:B------:R-:W-:Y:S01]  /*1ac90*/  HMMA.16816.F32 R64, R16, R34, R64 ;  /* 0x000000221040723c */ /* 0x000fe20000001840 */
[----:B------:R-:W4:Y:S01]  /*1aca0*/  LDSM.16.MT88.4 R32, [R188+0x1000] ;  /* 0x00100000bc20783b */ /* 0x000f220000004200 */
[----:B------:R-:W3:Y:S02]  /*1acb0*/  MUFU.EX2 R154, R154 ;  /* 0x0000009a009a7308 */ /* 0x000ee40000000800 */
[----:B------:R-:W-:Y:S03]  /*1acc0*/  IMAD.MOV.U32 R2, RZ, RZ, R12 ;  /* 0x000000ffff027224 */ /* 0x000fe600078e000c */
[----:B------:R-:W-:Y:S01]  /*1acd0*/  F2FP.PACK_AB R16, R149, R150 ;  /* 0x000000969510723e */ /* 0x000fe200000000ff */
[----:B------:R-:W-:Y:S01]  /*1ace0*/  FADD.FTZ R150, R150, R134 ;  /* 0x0000008696967221 */ /* 0x000fe20000010000 */
[----:B------:R-:W-:Y:S03]  /*1acf0*/  F2FP.PACK_AB R18, R153, R152 ;  /* 0x000000989912723e */ /* 0x000fe600000000ff */
[----:B------:R-:W-:Y:S01]  /*1ad00*/  F2FP.PACK_AB R17, R157, R156 ;  /* 0x0000009c9d11723e */ /* 0x000fe200000000ff */
[----:B------:R-:W4:Y:S01]  /*1ad10*/  MUFU.EX2 R148, R148 ;  /* 0x0000009400947308 */ /* 0x000f220000000800 */
[----:B-1----:R-:W-:Y:S01]  /*1ad20*/  F2FP.PACK_AB R19, R159, R158 ;  /* 0x0000009e9f13723e */ /* 0x002fe200000000ff */
[----:B------:R-:W-:Y:S02]  /*1ad30*/  FADD.FTZ R150, R149, R150 ;  /* 0x0000009695967221 */ /* 0x000fe40000010000 */
[----:B------:R-:W-:Y:S02]  /*1ad40*/  FADD.FTZ R157, R157, R141 ;  /* 0x0000008d9d9d7221 */ /* 0x000fe40000010000 */
[----:B------:R-:W-:Y:S02]  /*1ad50*/  FADD.FTZ R152, R152, R150 ;  /* 0x0000009698987221 */ /* 0x000fe40000010000 */
[C---:B--2---:R-:W-:Y:S02]  /*1ad60*/  HMMA.16816.F32 R4, R16.reuse, R20, R4 ;  /* 0x000000141004723c */ /* 0x044fe40000001804 */
[----:B------:R-:W-:Y:S01]  /*1ad70*/  MUFU.EX2 R143, R143 ;  /* 0x0000008f008f7308 */ /* 0x000fe20000000800 */
[----:B------:R-:W-:Y:S02]  /*1ad80*/  FADD.FTZ R157, R158, R157 ;  /* 0x0000009d9e9d7221 */ /* 0x000fe40000010000 */
[----:B------:R-:W-:Y:S02]  /*1ad90*/  FADD.FTZ R152, R153, R152 ;  /* 0x0000009899987221 */ /* 0x000fe40000010000 */
[----:B------:R-:W-:Y:S01]  /*1ada0*/  FADD.FTZ R159, R159, R157 ;  /* 0x0000009d9f9f7221 */ /* 0x000fe20000010000 */
[C---:B------:R-:W-:Y:S01]  /*1adb0*/  HMMA.16816.F32 R8, R16.reuse, R22, R8 ;  /* 0x000000161008723c */ /* 0x040fe20000001808 */
[----:B------:R-:W1:Y:S03]  /*1adc0*/  LDSM.16.MT88.4 R20, [R191+0x4000] ;  /* 0x00400000bf14783b */ /* 0x000e660000004200 */
[----:B------:R-:W2:Y:S01]  /*1add0*/  MUFU.EX2 R142, R142 ;  /* 0x0000008e008e7308 */ /* 0x000ea20000000800 */
[----:B---3--:R-:W-:Y:S03]  /*1ade0*/  FADD.FTZ R159, R179, R159 ;  /* 0x0000009fb39f7221 */ /* 0x008fe60000010000 */
[C---:B------:R-:W-:Y:S06]  /*1adf0*/  HMMA.16816.F32 R68, R16.reuse, R24, R68 ;  /* 0x000000181044723c */ /* 0x040fec0000001844 */
[----:B------:R-:W-:Y:S02]  /*1ae00*/  MUFU.EX2 R133, R133 ;  /* 0x0000008500857308 */ /* 0x000fe40000000800 */
[C---:B------:R-:W-:Y:S01]  /*1ae10*/  HMMA.16816.F32 R72, R16.reuse, R26, R72 ;  /* 0x0000001a1048723c */ /* 0x040fe20000001848 */
[----:B------:R-:W3:Y:S07]  /*1ae20*/  LDSM.16.MT88.4 R24, [R190+0x4000] ;  /* 0x00400000be18783b */ /* 0x000eee0000004200 */
[C---:B------:R-:W-:Y:S01]  /*1ae30*/  HMMA.16816.F32 R76, R16.reuse, R28, R76 ;  /* 0x0000001c104c723c */ /* 0x040fe2000000184c */
[----:B------:R-:W-:Y:S07]  /*1ae40*/  MUFU.EX2 R132, R132 ;  /* 0x0000008400847308 */ /* 0x000fee0000000800 */
[C---:B------:R-:W-:Y:S01]  /*1ae50*/  HMMA.16816.F32 R80, R16.reuse, R30, R80 ;  /* 0x0000001e1050723c */ /* 0x040fe20000001850 */
[----:B------:R-:W2:Y:S02]  /*1ae60*/  LDSM.16.MT88.4 R28, [R189+0x4000] ;  /* 0x00400000bd1c783b */ /* 0x000ea40000004200 */
[----:B------:R-:W-:Y:S05]  /*1ae70*/  MUFU.EX2 R130, R130 ;  /* 0x0000008200827308 */ /* 0x000fea0000000800 */
[C---:B----4-:R-:W-:Y:S05]  /*1ae80*/  HMMA.16816.F32 R84, R16.reuse, R32, R84 ;  /* 0x000000201054723c */ /* 0x050fea0000001854 */
[----:B------:R-:W-:Y:S03]  /*1ae90*/  MUFU.EX2 R137, R137 ;  /* 0x0000008900897308 */ /* 0x000fe60000000800 */
[C---:B------:R-:W-:Y:S01]  /*1aea0*/  HMMA.16816.F32 R88, R16.reuse, R34, R88 ;  /* 0x000000221058723c */ /* 0x040fe20000001858 */
[----:B------:R-:W4:Y:S06]  /*1aeb0*/  LDSM.16.MT88.4 R32, [R191+0x1800] ;  /* 0x00180000bf20783b */ /* 0x000f2c0000004200 */
[----:B------:R-:W2:Y:S01]  /*1aec0*/  MUFU.EX2 R128, R128 ;  /* 0x0000008000807308 */ /* 0x000ea20000000800 */
[C---:B-1----:R-:W-:Y:S08]  /*1aed0*/  HMMA.16816.F32 R92, R16.reuse, R20, R92 ;  /* 0x00000014105c723c */ /* 0x042ff0000000185c */
[C---:B------:R-:W-:Y:S01]  /*1aee0*/  HMMA.16816.F32 R96, R16.reuse, R22, R96 ;  /* 0x000000161060723c */ /* 0x040fe20000001860 */
[----:B------:R-:W1:Y:S01]  /*1aef0*/  LDSM.16.MT88.4 R20, [R190+0x1800] ;  /* 0x00180000be14783b */ /* 0x000e620000004200 */
[----:B------:R-:W1:Y:S06]  /*1af00*/  MUFU.EX2 R129, R129 ;  /* 0x0000008100817308 */ /* 0x000e6c0000000800 */
[C---:B---3--:R-:W-:Y:S04]  /*1af10*/  HMMA.16816.F32 R100, R16.reuse, R24, R100 ;  /* 0x000000181064723c */ /* 0x048fe80000001864 */
[----:B------:R-:W3:Y:S04]  /*1af20*/  MUFU.EX2 R118, R118 ;  /* 0x0000007600767308 */ /* 0x000ee80000000800 */
[C---:B------:R-:W-:Y:S01]  /*1af30*/  HMMA.16816.F32 R104, R16.reuse, R26, R104 ;  /* 0x0000001a1068723c */ /* 0x040fe20000001868 */
[----:B------:R-:W1:Y:S05]  /*1af40*/  LDSM.16.MT88.4 R24, [R189+0x1800] ;  /* 0x00180000bd18783b */ /* 0x000e6a0000004200 */
[----:B------:R-:W1:Y:S02]  /*1af50*/  MUFU.EX2 R50, R50 ;  /* 0x0000003200327308 */ /* 0x000e640000000800 */
[C---:B--2---:R-:W-:Y:S08]  /*1af60*/  HMMA.16816.F32 R52, R16.reuse, R28, R52 ;  /* 0x0000001c1034723c */ /* 0x044ff00000001834 */
[C---:B------:R-:W-:Y:S01]  /*1af70*/  HMMA.16816.F32 R56, R16.reuse, R30, R56 ;  /* 0x0000001e1038723c */ /* 0x040fe20000001838 */
[----:B------:R-:W2:Y:S07]  /*1af80*/  LDSM.16.MT88.4 R28, [R188+0x1800] ;  /* 0x00180000bc1c783b */ /* 0x000eae0000004200 */
[C---:B------:R-:W-:Y:S08]  /*1af90*/  HMMA.16816.F32 R60, R16.reuse, R36, R60 ;  /* 0x00000024103c723c */ /* 0x040ff0000000183c */
[----:B------:R-:W-:Y:S01]  /*1afa0*/  HMMA.16816.F32 R64, R16, R38, R64 ;  /* 0x000000261040723c */ /* 0x000fe20000001840 */
[----:B------:R-:W-:Y:S06]  /*1afb0*/  LDSM.16.MT88.4 R36, [R189+0x4800] ;  /* 0x00480000bd24783b */ /* 0x000fec0000004200 */
[C---:B------:R-:W-:Y:S01]  /*1afc0*/  F2FP.PACK_AB R16, R165.reuse, R164 ;  /* 0x000000a4a510723e */ /* 0x040fe200000000ff */
[----:B------:R-:W-:Y:S01]  /*1afd0*/  FADD.FTZ R164, R164, R152 ;  /* 0x00000098a4a47221 */ /* 0x000fe20000010000 */
[----:B------:R-:W-:Y:S03]  /*1afe0*/  F2FP.PACK_AB R18, R176, R166 ;  /* 0x000000a6b012723e */ /* 0x000fe600000000ff */
[C---:B------:R-:W-:Y:S01]  /*1aff0*/  F2FP.PACK_AB R17, R178.reuse, R179 ;  /* 0x000000b3b211723e */ /* 0x040fe200000000ff */
[----:B------:R-:W-:Y:S01]  /*1b000*/  FADD.FTZ R164, R165, R164 ;  /* 0x000000a4a5a47221 */ /* 0x000fe20000010000 */
[----:B-----5:R-:W-:Y:S01]  /*1b010*/  F2FP.PACK_AB R19, R167, R177 ;  /* 0x000000b1a713723e */ /* 0x020fe200000000ff */
[----:B------:R-:W-:Y:S02]  /*1b020*/  FADD.FTZ R178, R178, R159 ;  /* 0x0000009fb2b27221 */ /* 0x000fe40000010000 */
[----:B------:R-:W-:Y:S02]  /*1b030*/  FADD.FTZ R166, R166, R164 ;  /* 0x000000a4a6a67221 */ /* 0x000fe40000010000 */
[----:B------:R-:W-:Y:S02]  /*1b040*/  FADD.FTZ R178, R177, R178 ;  /* 0x000000b2b1b27221 */ /* 0x000fe40000010000 */
[C---:B----4-:R-:W-:Y:S03]  /*1b050*/  HMMA.16816.F32 R4, R16.reuse, R32, R4 ;  /* 0x000000201004723c */ /* 0x050fe60000001804 */
[----:B------:R-:W-:Y:S02]  /*1b060*/  FADD.FTZ R166, R176, R166 ;  /* 0x000000a6b0a67221 */ /* 0x000fe40000010000 */
[----:B------:R-:W-:Y:S03]  /*1b070*/  FADD.FTZ R167, R167, R178 ;  /* 0x000000b2a7a77221 */ /* 0x000fe60000010000 */
[C---:B------:R-:W-:Y:S01]  /*1b080*/  HMMA.16816.F32 R8, R16.reuse, R34, R8 ;  /* 0x000000221008723c */ /* 0x040fe20000001808 */
[----:B------:R-:W4:Y:S03]  /*1b090*/  LDSM.16.MT88.4 R32, [R191+0x4800] ;  /* 0x00480000bf20783b */ /* 0x000f260000004200 */
[----:B------:R-:W-:Y:S04]  /*1b0a0*/  FADD.FTZ R167, R154, R167 ;  /* 0x000000a79aa77221 */ /* 0x000fe80000010000 */
[C---:B-1----:R-:W-:Y:S08]  /*1b0b0*/  HMMA.16816.F32 R68, R16.reuse, R20, R68 ;  /* 0x000000141044723c */ /* 0x042ff00000001844 */
[C---:B------:R-:W-:Y:S01]  /*1b0c0*/  HMMA.16816.F32 R72, R16.reuse, R22, R72 ;  /* 0x000000161048723c */ /* 0x040fe20000001848 */
[----:B------:R-:W1:Y:S07]  /*1b0d0*/  LDSM.16.MT88.4 R20, [R190+0x4800] ;  /* 0x00480000be14783b */ /* 0x000e6e0000004200 */
[C---:B------:R-:W-:Y:S08]  /*1b0e0*/  HMMA.16816.F32 R76, R16.reuse, R24, R76 ;  /* 0x00000018104c723c */ /* 0x040ff0000000184c */
[C---:B------:R-:W-:Y:S01]  /*1b0f0*/  HMMA.16816.F32 R80, R16.reuse, R26, R80 ;  /* 0x0000001a1050723c */ /* 0x040fe20000001850 */
[----:B------:R-:W5:Y:S07]  /*1b100*/  LDSM.16.MT88.4 R24, [R191+0x2000] ;  /* 0x00200000bf18783b */ /* 0x000f6e0000004200 */
[C---:B--2---:R-:W-:Y:S08]  /*1b110*/  HMMA.16816.F32 R84, R16.reuse, R28, R84 ;  /* 0x0000001c1054723c */ /* 0x044ff00000001854 */
[C---:B------:R-:W-:Y:S01]  /*1b120*/  HMMA.16816.F32 R88, R16.reuse, R30, R88 ;  /* 0x0000001e1058723c */ /* 0x040fe20000001858 */
[----:B------:R-:W2:Y:S07]  /*1b130*/  LDSM.16.MT88.4 R28, [R190+0x2000] ;  /* 0x00200000be1c783b */ /* 0x000eae0000004200 */
[C---:B----4-:R-:W-:Y:S08]  /*1b140*/  HMMA.16816.F32 R92, R16.reuse, R32, R92 ;  /* 0x00000020105c723c */ /* 0x050ff0000000185c */
[C---:B------:R-:W-:Y:S01]  /*1b150*/  HMMA.16816.F32 R96, R16.reuse, R34, R96 ;  /* 0x000000221060723c */ /* 0x040fe20000001860 */
[----:B------:R-:W-:Y:S07]  /*1b160*/  LDSM.16.MT88.4 R32, [R188+0x2000] ;  /* 0x00200000bc20783b */ /* 0x000fee0000004200 */
[C---:B-1----:R-:W-:Y:S08]  /*1b170*/  HMMA.16816.F32 R100, R16.reuse, R20, R100 ;  /* 0x000000141064723c */ /* 0x042ff00000001864 */
        /* <DEDUP_REMOVED lines=17> */
[C---:B-----5:R-:W-:Y:S03]  /*1b290*/  HMMA.16816.F32 R4, R16.reuse, R24, R4 ;  /* 0x000000181004723c */ /* 0x060fe60000001804 */
[----:B------:R-:W-:Y:S02]  /*1b2a0*/  FADD.FTZ R244, R245, R244 ;  /* 0x000000f4f5f47221 */ /* 0x000fe40000010000 */
[----:B------:R-:W-:Y:S03]  /*1b2b0*/  FADD.FTZ R142, R142, R148 ;  /* 0x000000948e8e7221 */ /* 0x000fe60000010000 */
[C---:B------:R-:W-:Y:S01]  /*1b2c0*/  HMMA.16816.F32 R8, R16.reuse, R26, R8 ;  /* 0x0000001a1008723c */ /* 0x040fe20000001808 */
[----:B------:R-:W4:Y:S03]  /*1b2d0*/  LDSM.16.MT88.4 R24, [R191+0x5000] ;  /* 0x00500000bf18783b */ /* 0x000f260000004200 */
[----:B------:R-:W-:Y:S04]  /*1b2e0*/  FADD.FTZ R142, R128, R142 ;  /* 0x0000008e808e7221 */ /* 0x000fe80000010000 */
[C---:B--2---:R-:W-:Y:S04]  /*1b2f0*/  HMMA.16816.F32 R68, R16.reuse, R28, R68 ;  /* 0x0000001c1044723c */ /* 0x044fe80000001844 */
[----:B------:R-:W-:Y:S04]  /*1b300*/  FADD.FTZ R142, R129, R142 ;  /* 0x0000008e818e7221 */ /* 0x000fe80000010000 */
[C---:B------:R-:W-:Y:S01]  /*1b310*/  HMMA.16816.F32 R72, R16.reuse, R30, R72 ;  /* 0x0000001e1048723c */ /* 0x040fe20000001848 */
[----:B------:R-:W2:Y:S03]  /*1b320*/  LDSM.16.MT88.4 R28, [R190+0x5000] ;  /* 0x00500000be1c783b */ /* 0x000ea60000004200 */
[----:B---3--:R-:W-:Y:S04]  /*1b330*/  FADD.FTZ R142, R118, R142 ;  /* 0x0000008e768e7221 */ /* 0x008fe80000010000 */
[C---:B-1----:R-:W-:Y:S04]  /*1b340*/  HMMA.16816.F32 R76, R16.reuse, R20, R76 ;  /* 0x00000014104c723c */ /* 0x042fe8000000184c */
[----:B------:R-:W-:Y:S04]  /*1b350*/  FADD.FTZ R242, R50, R142 ;  /* 0x0000008e32f27221 */ /* 0x000fe80000010000 */
[C---:B------:R-:W-:Y:S01]  /*1b360*/  HMMA.16816.F32 R80, R16.reuse, R22, R80 ;  /* 0x000000161050723c */ /* 0x040fe20000001850 */
[----:B------:R-:W1:Y:S07]  /*1b370*/  LDSM.16.MT88.4 R20, [R188+0x5000] ;  /* 0x00500000bc14783b */ /* 0x000e6e0000004200 */
[C---:B------:R-:W-:Y:S08]  /*1b380*/  HMMA.16816.F32 R84, R16.reuse, R32, R84 ;  /* 0x000000201054723c */ /* 0x040ff00000001854 */
[C---:B------:R-:W-:Y:S01]  /*1b390*/  HMMA.16816.F32 R88, R16.reuse, R34, R88 ;  /* 0x000000221058723c */ /* 0x040fe20000001858 */
[----:B------:R-:W3:Y:S07]  /*1b3a0*/  LDSM.16.MT88.4 R32, [R190+0x2800] ;  /* 0x00280000be20783b */ /* 0x000eee0000004200 */
[C---:B----4-:R-:W-:Y:S08]  /*1b3b0*/  HMMA.16816.F32 R92, R16.reuse, R24, R92 ;  /* 0x00000018105c723c */ /* 0x050ff0000000185c */
[C---:B------:R-:W-:Y:S01]  /*1b3c0*/  HMMA.16816.F32 R96, R16.reuse, R26, R96 ;  /* 0x0000001a1060723c */ /* 0x040fe20000001860 */
[----:B------:R-:W4:Y:S07]  /*1b3d0*/  LDSM.16.MT88.4 R24, [R188+0x2800] ;  /* 0x00280000bc18783b */ /* 0x000f2e0000004200 */
[C---:B--2---:R-:W-:Y:S08]  /*1b3e0*/  HMMA.16816.F32 R100, R16.reuse, R28, R100 ;  /* 0x0000001c1064723c */ /* 0x044ff00000001864 */
[C---:B------:R-:W-:Y:S08]  /*1b3f0*/  HMMA.16816.F32 R104, R16.reuse, R30, R104 ;  /* 0x0000001e1068723c */ /* 0x040ff00000001868 */
[C---:B------:R-:W-:Y:S08]  /*1b400*/  HMMA.16816.F32 R52, R16.reuse, R36, R52 ;  /* 0x000000241034723c */ /* 0x040ff00000001834 */
[C---:B------:R-:W-:Y:S08]  /*1b410*/  HMMA.16816.F32 R56, R16.reuse, R38, R56 ;  /* 0x000000261038723c */ /* 0x040ff00000001838 */
[C---:B-1----:R-:W-:Y:S08]  /*1b420*/  HMMA.16816.F32 R60, R16.reuse, R20, R60 ;  /* 0x00000014103c723c */ /* 0x042ff0000000183c */
[----:B------:R-:W-:Y:S01]  /*1b430*/  HMMA.16816.F32 R64, R16, R22, R64 ;  /* 0x000000161040723c */ /* 0x000fe20000001840 */
[----:B------:R-:W1:Y:S06]  /*1b440*/  LDSM.16.MT88.4 R20, [R191+0x5800] ;  /* 0x00580000bf14783b */ /* 0x000e6c0000004200 */
[C---:B------:R-:W-:Y:S01]  /*1b450*/  F2FP.PACK_AB R16, R132.reuse, R133 ;  /* 0x000000858410723e */ /* 0x040fe200000000ff */
[----:B------:R-:W-:Y:S01]  /*1b460*/  FADD.FTZ R133, R133, R244 ;  /* 0x000000f485857221 */ /* 0x000fe20000010000 */
[----:B------:R-:W-:Y:S03]  /*1b470*/  F2FP.PACK_AB R18, R137, R130 ;  /* 0x000000828912723e */ /* 0x000fe600000000ff */
[----:B------:R-:W-:Y:S01]  /*1b480*/  F2FP.PACK_AB R17, R129, R128 ;  /* 0x000000808111723e */ /* 0x000fe200000000ff */
[----:B------:R-:W-:Y:S01]  /*1b490*/  FADD.FTZ R133, R132, R133 ;  /* 0x0000008584857221 */ /* 0x000fe20000010000 */
[----:B------:R-:W-:Y:S03]  /*1b4a0*/  F2FP.PACK_AB R19, R50, R118 ;  /* 0x000000763213723e */ /* 0x000fe600000000ff */
[----:B------:R-:W-:Y:S04]  /*1b4b0*/  FADD.FTZ R133, R130, R133 ;  /* 0x0000008582857221 */ /* 0x000fe80000010000 */
[C---:B------:R-:W-:Y:S01]  /*1b4c0*/  HMMA.16816.F32 R112, R16.reuse, R108, R4 ;  /* 0x0000006c1070723c */ /* 0x040fe20000001804 */
[----:B------:R-:W2:Y:S02]  /*1b4d0*/  LDSM.16.MT88.4 R4, [R190+0x5800] ;  /* 0x00580000be04783b */ /* 0x000ea40000004200 */
[----:B------:R-:W-:Y:S05]  /*1b4e0*/  FADD.FTZ R243, R137, R133 ;  /* 0x0000008589f37221 */ /* 0x000fea0000010000 */
[C---:B------:R-:W-:Y:S01]  /*1b4f0*/  HMMA.16816.F32 R108, R16.reuse, R110, R8 ;  /* 0x0000006e106c723c */ /* 0x040fe20000001808 */
[----:B------:R-:W5:Y:S07]  /*1b500*/  LDSM.16.MT88.4 R8, [R189+0x5800] ;  /* 0x00580000bd08783b */ /* 0x000f6e0000004200 */
[C---:B---3--:R-:W-:Y:S08]  /*1b510*/  HMMA.16816.F32 R68, R16.reuse, R32, R68 ;  /* 0x000000201044723c */ /* 0x048ff00000001844 */
[C---:B------:R-:W-:Y:S08]  /*1b520*/  HMMA.16816.F32 R72, R16.reuse, R34, R72 ;  /* 0x000000221048723c */ /* 0x040ff00000001848 */
[C---:B------:R-:W-:Y:S08]  /*1b530*/  HMMA.16816.F32 R76, R16.reuse, R40, R76 ;  /* 0x00000028104c723c */ /* 0x040ff0000000184c */
[C---:B------:R-:W-:Y:S08]  /*1b540*/  HMMA.16816.F32 R80, R16.reuse, R42, R80 ;  /* 0x0000002a1050723c */ /* 0x040ff00000001850 */
[C---:B----4-:R-:W-:Y:S08]  /*1b550*/  HMMA.16816.F32 R84, R16.reuse, R24, R84 ;  /* 0x000000181054723c */ /* 0x050ff00000001854 */
[C---:B------:R-:W-:Y:S08]  /*1b560*/  HMMA.16816.F32 R88, R16.reuse, R26, R88 ;  /* 0x0000001a1058723c */ /* 0x040ff00000001858 */
[C---:B-1----:R-:W-:Y:S08]  /*1b570*/  HMMA.16816.F32 R92, R16.reuse, R20, R92 ;  /* 0x00000014105c723c */ /* 0x042ff0000000185c */
[C---:B------:R-:W-:Y:S01]  /*1b580*/  HMMA.16816.F32 R96, R16.reuse, R22, R96 ;  /* 0x000000161060723c */ /* 0x040fe20000001860 */
[----:B------:R-:W1:Y:S07]  /*1b590*/  LDSM.16.MT88.4 R20, [R188+0x5800] ;  /* 0x00580000bc14783b */ /* 0x000e6e0000004200 */
[C---:B--2---:R-:W-:Y:S08]  /*1b5a0*/  HMMA.16816.F32 R100, R16.reuse, R4, R100 ;  /* 0x000000041064723c */ /* 0x044ff00000001864 */
[C---:B------:R-:W-:Y:S08]  /*1b5b0*/  HMMA.16816.F32 R104, R16.reuse, R6, R104 ;  /* 0x000000061068723c */ /* 0x040ff00000001868 */
[C---:B-----5:R-:W-:Y:S08]  /*1b5c0*/  HMMA.16816.F32 R52, R16.reuse, R8, R52 ;  /* 0x000000081034723c */ /* 0x060ff00000001834 */
[C---:B------:R-:W-:Y:S08]  /*1b5d0*/  HMMA.16816.F32 R56, R16.reuse, R10, R56 ;  /* 0x0000000a1038723c */ /* 0x040ff00000001838 */
[C---:B-1----:R-:W-:Y:S08]  /*1b5e0*/  HMMA.16816.F32 R60, R16.reuse, R20, R60 ;  /* 0x00000014103c723c */ /* 0x042ff0000000183c */
[----:B------:R-:W-:Y:S01]  /*1b5f0*/  HMMA.16816.F32 R64, R16, R22, R64 ;  /* 0x000000161040723c */ /* 0x000fe20000001840 */
[----:B------:R-:W-:-:S07]  /*1b600*/  @P0 BRA `(.L_x_2166) ;  /* 0xffffc29000000947 */ /* 0x000fce000383ffff */
.L_x_2157:
[----:B------:R-:W-:Y:S07]  /*1b610*/  @!UPT UIADD3 URZ, URZ, URZ, URZ ;  /* 0x0000003f3f3ff290 */ /* 0x000fee000fffe03f */
[----:B------:R-:W-:Y:S02]  /*1b620*/  MOV R4, 0x1f ;  /* 0x0000001f00047802 */ /* 0x000fe40000000f00 */
[----:B------:R-:W-:Y:S01]  /*1b630*/  MOV R3, 0xffffffff ;  /* 0xffffffff00037802 */ /* 0x000fe20000000f00 */
[----:B------:R-:W-:Y:S06]  /*1b640*/  BRA.DIV ~URZ, `(.L_x_2167) ;  /* 0x000043c27f007947 */ /* 0x000fec000b800000 */
[----:B------:R1:W2:Y:S02]  /*1b650*/  SHFL.BFLY PT, R2, R243, 0x2, 0x1f ;  /* 0x0c401f00f3027f89 */ /* 0x0002a400000e0000 */
.L_x_2234:
[----:B--2---:R-:W-:Y:S01]  /*1b660*/  FADD.FTZ R2, R2, R243 ;  /* 0x000000f302027221 */ /* 0x004fe20000010000 */
[----:B------:R-:W-:Y:S05]  /*1b670*/  BRA.DIV ~URZ, `(.L_x_2168) ;  /* 0x000043f27f007947 */ /* 0x000fea000b800000 */
[----:B------:R-:W2:Y:S04]  /*1b680*/  SHFL.BFLY PT, R4, R242, 0x2, 0x1f ;  /* 0x0c401f00f2047f89 */ /* 0x000ea800000e0000 */
[----:B------:R-:W3:Y:S01]  /*1b690*/  SHFL.BFLY PT, R3, R2, 0x1, 0x1f ;  /* 0x0c201f0002037f89 */ /* 0x000ee200000e0000 */
[----:B--2---:R-:W-:-:S02]  /*1b6a0*/  FADD.FTZ R242, R4, R242 ;  /* 0x000000f204f27221 */ /* 0x004fc40000010000 */
[----:B---3--:R-:W-:-:S03]  /*1b6b0*/  FADD.FTZ R2, R2, R3 ;  /* 0x0000000302027221 */ /* 0x008fc60000010000 */
[----:B------:R2:W3:Y:S04]  /*1b6c0*/  SHFL.BFLY PT, R10, R242, 0x1, 0x1f ;  /* 0x0c201f00f20a7f89 */ /* 0x0004e800000e0000 */
.L_x_2235:
[----:B---3--:R-:W-:Y:S01]  /*1b6d0*/  FADD.FTZ R10, R10, R242 ;  /* 0x000000f20a0a7221 */ /* 0x008fe20000010000 */
[----:B------:R-:W-:Y:S02]  /*1b6e0*/  FSETP.NE.FTZ.AND P1, PT, R2, RZ, PT ;  /* 0x000000ff0200720b */ /* 0x000fe40003f35000 */
[----:B------:R-:W-:Y:S02]  /*1b6f0*/  MOV R27, RZ ;  /* 0x000000ff001b7202 */ /* 0x000fe40000000f00 */
[----:B------:R-:W-:Y:S02]  /*1b700*/  FSETP.NE.FTZ.AND P0, PT, R10, RZ, PT ;  /* 0x000000ff0a00720b */ /* 0x000fe40003f15000 */
[----:B------:R-:W-:Y:S02]  /*1b710*/  MOV R17, RZ ;  /* 0x000000ff00117202 */ /* 0x000fe40000000f00 */
[----:B------:R-:W-:Y:S02]  /*1b720*/  MOV R11, 0xff800000 ;  /* 0xff800000000b7802 */ /* 0x000fe40000000f00 */
[----:B------:R-:W-:-:S03]  /*1b730*/  MOV R28, 0x1 ;  /* 0x00000001001c7802 */ /* 0x000fc60000000f00 */
[----:B------:R-:W3:Y:S04]  /*1b740*/  @P1 MUFU.LG2 R3, R2 ;  /* 0x0000000200031308 */ /* 0x000ee80000000c00 */
[----:B------:R-:W-:-:S04]  /*1b750*/  @P0 MOV R14, 0x3f317218 ;  /* 0x3f317218000e0802 */ /* 0x000fc80000000f00 */
[----:B------:R-:W4:Y:S08]  /*1b760*/  @P0 MUFU.RCP R27, R10 ;  /* 0x0000000a001b0308 */ /* 0x000f300000001000 */
[----:B------:R-:W5:Y:S01]  /*1b770*/  @P0 MUFU.LG2 R10, R10 ;  /* 0x0000000a000a0308 */ /* 0x000f620000000c00 */
[----:B---3--:R-:W-:-:S07]  /*1b780*/  @P1 FMUL.FTZ R3, R3, 0.69314718246459960938 ;  /* 0x3f31721803031820 */ /* 0x008fce0000410000 */
[----:B------:R3:W1:Y:S01]  /*1b790*/  @P1 MUFU.RCP R17, R2 ;  /* 0x0000000200111308 */ /* 0x0006620000001000 */
[C---:B----4-:R-:W-:Y:S02]  /*1b7a0*/  FMUL.FTZ R114, R27.reuse, R114 ;  /* 0x000000721b727220 */ /* 0x050fe40000410000 */
[C---:B------:R-:W-:Y:S02]  /*1b7b0*/  FMUL.FTZ R115, R27.reuse, R115 ;  /* 0x000000731b737220 */ /* 0x040fe40000410000 */
[C---:B------:R-:W-:Y:S02]  /*1b7c0*/  FMUL.FTZ R110, R27.reuse, R110 ;  /* 0x0000006e1b6e7220 */ /* 0x040fe40000410000 */
[----:B------:R-:W-:Y:S02]  /*1b7d0*/  FMUL.FTZ R111, R27, R111 ;  /* 0x0000006f1b6f7220 */ /* 0x000fe40000410000 */
[----:B-----5:R-:W-:Y:S02]  /*1b7e0*/  @P0 FMUL.FTZ R13, R10, 0.69314718246459960938 ;  /* 0x3f3172180a0d0820 */ /* 0x020fe40000410000 */
[----:B------:R-:W-:-:S02]  /*1b7f0*/  @P0 FMUL.FTZ R10, R14, c[0x0][0x2d0] ;  /* 0x0000b4000e0a0a20 */ /* 0x000fc40000410000 */
[C---:B------:R-:W-:Y:S02]  /*1b800*/  FMUL.FTZ R18, R27.reuse, R70 ;  /* 0x000000461b127220 */ /* 0x040fe40000410000 */
[----:B------:R-:W-:Y:S01]  /*1b810*/  FMUL.FTZ R19, R27, R71 ;  /* 0x000000471b137220 */ /* 0x000fe20000410000 */
[----:B---3--:R-:W-:Y:S01]  /*1b820*/  @P1 MOV R2, 0x3f317218 ;  /* 0x3f31721800021802 */ /* 0x008fe20000000f00 */
[C---:B-1----:R-:W-:Y:S02]  /*1b830*/  FMUL.FTZ R112, R17.reuse, R112 ;  /* 0x0000007011707220 */ /* 0x042fe40000410000 */
[C---:B------:R-:W-:Y:S02]  /*1b840*/  FMUL.FTZ R113, R17.reuse, R113 ;  /* 0x0000007111717220 */ /* 0x040fe40000410000 */
[----:B------:R-:W-:Y:S02]  /*1b850*/  @P1 FMUL.FTZ R2, R2, c[0x0][0x2d0] ;  /* 0x0000b40002021a20 */ /* 0x000fe40000410000 */
[----:B------:R-:W-:-:S02]  /*1b860*/  FMUL.FTZ R108, R17, R108 ;  /* 0x0000006c116c7220 */ /* 0x000fc40000410000 */
[----:B------:R-:W-:Y:S01]  /*1b870*/  @P1 FFMA.FTZ R11, R2, R0, R3 ;  /* 0x00000000020b1223 */ /* 0x000fe20000010003 */
[----:B------:R-:W-:Y:S01]  /*1b880*/  MOV R0, 0xff800000 ;  /* 0xff80000000007802 */ /* 0x000fe20000000f00 */
        /* <DEDUP_REMOVED lines=27> */
[----:B------:R-:W-:Y:S02]  /*1ba40*/  FMUL.FTZ R16, R17, R64 ;  /* 0x0000004011107220 */ /* 0x000fe40000410000 */
        /* <DEDUP_REMOVED lines=26> */
[----:B------:R-:W-:Y:S02]  /*1bbf0*/  FMUL.FTZ R27, R27, R67 ;  /* 0x000000431b1b7220 */ /* 0x000fe40000410000 */
[----:B------:R-:W-:Y:S02]  /*1bc00*/  @P0 FFMA.FTZ R0, R10, R12, R13 ;  /* 0x0000000c0a000223 */ /* 0x000fe4000001000d */
.L_x_2090:
[----:B------:R-:W1:Y:S01]  /*1bc10*/  S2R R10, SR_TID.X ;  /* 0x00000000000a7919 */ /* 0x000e620000002100 */
[----:B------:R-:W-:Y:S01]  /*1bc20*/  BSSY B0, `(.L_x_2169) ;  /* 0x0000010000007945 */ /* 0x000fe20003800000 */
[----:B-1----:R-:W-:-:S13]  /*1bc30*/  LOP3.LUT P0, RZ, R10, 0xff, RZ, 0xc0, !PT ;  /* 0x000000ff0aff7812 */ /* 0x002fda000780c0ff */
[----:B------:R-:W-:Y:S05]  /*1bc40*/  @P0 BRA `(.L_x_2170) ;  /* 0x000000d000000947 */ /* 0x000fea0003800000 */
[----:B------:R-:W1:Y:S01]  /*1bc50*/  S2R R12, SR_LANEID ;  /* 0x00000000000c7919 */ /* 0x000e620000000000 */
[----:B------:R-:W-:Y:S01]  /*1bc60*/  VOTEU.ANY UR4, UPT, PT ;  /* 0x0000000000047886 */ /* 0x000fe200038e0100 */
[----:B------:R-:W-:Y:S01]  /*1bc70*/  IMAD.MOV.U32 R30, RZ, RZ, c[0x0][0x560] ;  /* 0x00015800ff1e7624 */ /* 0x000fe200078e00ff */
[----:B------:R-:W1:Y:S01]  /*1bc80*/  FLO.U32 R14, UR4 ;  /* 0x00000004000e7d00 */ /* 0x000e6200080e0000 */
[----:B------:R-:W-:-:S07]  /*1bc90*/  IMAD.MOV.U32 R31, RZ, RZ, c[0x0][0x564] ;  /* 0x00015900ff1f7624 */ /* 0x000fce00078e00ff */
[----:B------:R-:W3:Y:S01]  /*1bca0*/  POPC R13, UR4 ;  /* 0x00000004000d7d09 */ /* 0x000ee20008000000 */
[----:B-1----:R-:W-:-:S13]  /*1bcb0*/  ISETP.EQ.U32.AND P0, PT, R14, R12, PT ;  /* 0x0000000c0e00720c */ /* 0x002fda0003f02070 */
[----:B---3--:R-:W3:Y:S04]  /*1bcc0*/  @P0 ATOMG.E.ADD.STRONG.GPU PT, R13, [R30.64], R13 ;  /* 0x0000000d1e0d09a8 */ /* 0x008ee800081ee1c8 */
[----:B------:R-:W1:Y:S02]  /*1bcd0*/  S2R R12, SR_LTMASK ;  /* 0x00000000000c7919 */ /* 0x000e640000003900 */
[----:B-1----:R-:W-:-:S04]  /*1bce0*/  LOP3.LUT R12, R12, UR4, RZ, 0xc0, !PT ;  /* 0x000000040c0c7c12 */ /* 0x002fc8000f8ec0ff */
[----:B------:R-:W1:Y:S01]  /*1bcf0*/  POPC R208, R12 ;  /* 0x0000000c00d07309 */ /* 0x000e620000000000 */
[----:B---3--:R-:W1:Y:S02]  /*1bd00*/  SHFL.IDX PT, R13, R13, R14, 0x1f ;  /* 0x00001f0e0d0d7589 */ /* 0x008e6400000e0000 */
[----:B-1----:R-:W-:-:S05]  /*1bd10*/  IADD3 R208, R13, c[0x0][0xc], R208 ;  /* 0x000003000dd07a10 */ /* 0x002fca0007ffe0d0 */
.L_x_2170:
[----:B------:R-:W-:Y:S05]  /*1bd20*/  BSYNC B0 ;  /* 0x0000000000007941 */ /* 0x000fea0003800000 */
.L_x_2169:
[----:B------:R-:W-:Y:S01]  /*1bd30*/  PRMT R12, R28, 0x9910, RZ ;  /* 0x000099101c0c7816 */ /* 0x000fe200000000ff */
[----:B------:R-:W-:Y:S01]  /*1bd40*/  BSSY B1, `(.L_x_2171) ;  /* 0x00002a0000017945 */ /* 0x000fe20003800000 */
[----:B------:R-:W-:Y:S02]  /*1bd50*/  SHF.R.S32.HI R32, RZ, 0x1f, R10 ;  /* 0x0000001fff207819 */ /* 0x000fe4000001140a */
[----:B------:R-:W-:Y:S01]  /*1bd60*/  ISETP.NE.AND P0, PT, R12, RZ, PT ;  /* 0x000000ff0c00720c */ /* 0x000fe20003f05270 */
[----:B------:R-:W-:Y:S01]  /*1bd70*/  IMAD.MOV.U32 R12, RZ, RZ, R208 ;  /* 0x000000ffff0c7224 */ /* 0x000fe200078e00d0 */
[----:B------:R-:W-:Y:S02]  /*1bd80*/  LEA.HI R29, R32, R10, RZ, 0x3 ;  /* 0x0000000a201d7211 */ /* 0x000fe400078f18ff */
[----:B------:R-:W-:-:S02]  /*1bd90*/  IADD3 R13, R116, 0x40, RZ ;  /* 0x00000040740d7810 */ /* 0x000fc40007ffe0ff */
[----:B------:R-:W-:Y:S02]  /*1bda0*/  LOP3.LUT R28, R29, 0xfffffff8, RZ, 0xc0, !PT ;  /* 0xfffffff81d1c7812 */ /* 0x000fe400078ec0ff */
[----:B------:R-:W-:Y:S02]  /*1bdb0*/  SHF.R.S32.HI R14, RZ, 0x1f, R116 ;  /* 0x0000001fff0e7819 */ /* 0x000fe40000011474 */
[----:B------:R-:W-:Y:S01]  /*1bdc0*/  SHF.R.S32.HI R15, RZ, 0x1f, R13 ;  /* 0x0000001fff0f7819 */ /* 0x000fe2000001140d */
[----:B------:R-:W-:Y:S01]  /*1bdd0*/  IMAD.IADD R28, R10, 0x1, -R28 ;  /* 0x000000010a1c7824 */ /* 0x000fe200078e0a1c */
[----:B------:R-:W-:Y:S01]  /*1bde0*/  SHF.R.S32.HI R29, RZ, 0x3, R29 ;  /* 0x00000003ff1d7819 */ /* 0x000fe2000001141d */
[----:B------:R-:W-:Y:S05]  /*1bdf0*/  @!P0 BRA `(.L_x_2172) ;  /* 0x00001e6000008947 */ /* 0x000fea0003800000 */
[CC--:B------:R-:W-:Y:S01]  /*1be00*/  LEA.HI R33, R32.reuse, R10.reuse, RZ, 0x2 ;  /* 0x0000000a20217211 */ /* 0x0c0fe200078f10ff */
[----:B------:R-:W-:Y:S01]  /*1be10*/  WARPSYNC 0xffffffff ;  /* 0xffffffff00007948 */ /* 0x000fe20003800000 */
[----:B------:R-:W-:Y:S01]  /*1be20*/  LEA.HI R32, R32, R10, RZ, 0x5 ;  /* 0x0000000a20207211 */ /* 0x000fe200078f28ff */
[----:B------:R-:W-:Y:S01]  /*1be30*/  BAR.SYNC.DEFER_BLOCKING 0x1, 0x100 ;  /* 0x0044000000007b1d */ /* 0x000fe20000010000 */
[--C-:B------:R-:W-:Y:S01]  /*1be40*/  SHF.R.S32.HI R30, RZ, 0x2, R33.reuse ;  /* 0x00000002ff1e7819 */ /* 0x100fe20000011421 */
[----:B------:R-:W-:Y:S01]  /*1be50*/  IMAD.MOV.U32 R36, RZ, RZ, c[0x0][0x388] ;  /* 0x0000e200ff247624 */ /* 0x000fe200078e00ff */
[----:B------:R-:W-:-:S02]  /*1be60*/  SHF.R.S32.HI R34, RZ, 0x1f, R33 ;  /* 0x0000001fff227819 */ /* 0x000fc40000011421 */
[----:B------:R-:W-:Y:S02]  /*1be70*/  LOP3.LUT R33, R33, 0xfffffffc, RZ, 0xc0, !PT ;  /* 0xfffffffc21217812 */ /* 0x000fe400078ec0ff */
[----:B------:R-:W-:Y:S02]  /*1be80*/  LEA.HI R34, R34, R30, RZ, 0x3 ;  /* 0x0000001e22227211 */ /* 0x000fe400078f18ff */
[----:B------:R-:W-:Y:S01]  /*1be90*/  SHF.R.S32.HI R31, RZ, 0x5, R32 ;  /* 0x00000005ff1f7819 */ /* 0x000fe20000011420 */
[----:B------:R-:W-:Y:S01]  /*1bea0*/  IMAD.IADD R33, R10, 0x1, -R33 ;  /* 0x000000010a217824 */ /* 0x000fe200078e0a21 */
[----:B------:R-:W-:Y:S02]  /*1beb0*/  LOP3.LUT R34, R34, 0xfffffff8, RZ, 0xc0, !PT ;  /* 0xfffffff822227812 */ /* 0x000fe400078ec0ff */
[----:B------:R-:W-:Y:S02]  /*1bec0*/  F2FP.PACK_AB R35, R109, R108 ;  /* 0x0000006c6d23723e */ /* 0x000fe400000000ff */
[----:B------:R-:W-:Y:S01]  /*1bed0*/  ISETP.NE.U32.AND P0, PT, RZ, c[0x0][0x508], PT ;  /* 0x00014200ff007a0c */ /* 0x000fe20003f05070 */
[----:B------:R-:W-:Y:S01]  /*1bee0*/  IMAD.IADD R34, R30, 0x1, -R34 ;  /* 0x000000011e227824 */ /* 0x000fe200078e0a22 */
[----:B------:R-:W-:Y:S01]  /*1bef0*/  ISETP.NE.U32.AND P2, PT, RZ, c[0x0][0x500], PT ;  /* 0x00014000ff007a0c */ /* 0x000fe20003f45070 */
[----:B------:R-:W-:Y:S01]  /*1bf00*/  IMAD.SHL.U32 R30, R31, 0x400, RZ ;  /* 0x000004001f1e7824 */ /* 0x000fe200078e00ff */
[----:B------:R-:W-:Y:S01]  /*1bf10*/  ISETP.NE.AND.EX P1, PT, RZ, c[0x0][0x50c], PT, P0 ;  /* 0x00014300ff007a0c */ /* 0x000fe20003f25300 */
[----:B------:R-:W-:Y:S01]  /*1bf20*/  IMAD.SHL.U32 R34, R34, 0x40, RZ ;  /* 0x0000004022227824 */ /* 0x000fe200078e00ff */
[----:B------:R-:W-:Y:S01]  /*1bf30*/  ISETP.NE.AND.EX P2, PT, RZ, c[0x0][0x504], PT, P2 ;  /* 0x00014100ff007a0c */ /* 0x000fe20003f45320 */
[----:B------:R-:W-:Y:S01]  /*1bf40*/  IMAD R33, R33, 0x2, R30 ;  /* 0x0000000221217824 */ /* 0x000fe200078e021e */
[----:B------:R-:W-:-:S02]  /*1bf50*/  F2FP.PACK_AB R30, R113, R112 ;  /* 0x00000070711e723e */ /* 0x000fc400000000ff */
[----:B------:R-:W-:-:S04]  /*1bf60*/  LOP3.LUT R34, R34, 0x1c0, RZ, 0xc0, !PT ;  /* 0x000001c022227812 */ /* 0x000fc800078ec0ff */
[----:B------:R-:W-:-:S05]  /*1bf70*/  LEA.HI R34, R34, R34, RZ, 0x1d ;  /* 0x0000002222227211 */ /* 0x000fca00078fe8ff */
[----:B------:R-:W-:Y:S01]  /*1bf80*/  IMAD.IADD R33, R33, 0x1, R34 ;  /* 0x0000000121217824 */ /* 0x000fe200078e0222 */
[----:B------:R-:W-:-:S03]  /*1bf90*/  F2FP.PACK_AB R34, R115, R114 ;  /* 0x000000727322723e */ /* 0x000fc600000000ff */
[----:B------:R-:W-:-:S05]  /*1bfa0*/  IMAD.SHL.U32 R33, R33, 0x2, RZ ;  /* 0x0000000221217824 */ /* 0x000fca00078e00ff */
[----:B------:R1:W-:Y:S04]  /*1bfb0*/  STS [R33+0x80], R30 ;  /* 0x0000801e21007388 */ /* 0x0003e80000000800 */
[----:B------:R3:W-:Y:S04]  /*1bfc0*/  STS [R33+0x480], R34 ;  /* 0x0004802221007388 */ /* 0x0007e80000000800 */
[----:B------:R4:W-:Y:S01]  /*1bfd0*/  STS [R216], R35 ;  /* 0x00000023d8007388 */ /* 0x0009e20000000800 */
[----:B-1----:R-:W-:Y:S02]  /*1bfe0*/  F2FP.PACK_AB R30, R111, R110 ;  /* 0x0000006e6f1e723e */ /* 0x002fe400000000ff */
[----:B---3--:R-:W-:-:S03]  /*1bff0*/  F2FP.PACK_AB R34, R3, R2 ;  /* 0x000000020322723e */ /* 0x008fc600000000ff */
[----:B------:R1:W-:Y:S01]  /*1c000*/  STS [R216+0x400], R30 ;  /* 0x0004001ed8007388 */ /* 0x0003e20000000800 */
[----:B----4-:R-:W-:-:S03]  /*1c010*/  F2FP.PACK_AB R35, R19, R18 ;  /* 0x000000121323723e */ /* 0x010fc600000000ff */
[----:B------:R3:W-:Y:S04]  /*1c020*/  STS [R222+0x80], R34 ;  /* 0x00008022de007388 */ /* 0x0007e80000000800 */
[----:B------:R4:W-:Y:S01]  /*1c030*/  STS [R222+0x480], R35 ;  /* 0x00048023de007388 */ /* 0x0009e20000000800 */
[----:B-1----:R-:W-:Y:S02]  /*1c040*/  F2FP.PACK_AB R30, R5, R4 ;  /* 0x00000004051e723e */ /* 0x002fe400000000ff */
[----:B---3--:R-:W-:-:S03]  /*1c050*/  F2FP.PACK_AB R34, R21, R20 ;  /* 0x000000141522723e */ /* 0x008fc600000000ff */
[----:B------:R1:W-:Y:S01]  /*1c060*/  STS [R224], R30 ;  /* 0x0000001ee0007388 */ /* 0x0003e20000000800 */
[----:B----4-:R-:W-:-:S03]  /*1c070*/  F2FP.PACK_AB R35, R7, R6 ;  /* 0x000000060723723e */ /* 0x010fc600000000ff */
[----:B------:R3:W-:Y:S04]  /*1c080*/  STS [R224+0x400], R34 ;  /* 0x00040022e0007388 */ /* 0x0007e80000000800 */
[----:B------:R4:W-:Y:S01]  /*1c090*/  STS [R221+0x80], R35 ;  /* 0x00008023dd007388 */ /* 0x0009e20000000800 */
[----:B-1----:R-:W-:Y:S02]  /*1c0a0*/  F2FP.PACK_AB R30, R23, R22 ;  /* 0x00000016171e723e */ /* 0x002fe400000000ff */
[----:B---3--:R-:W-:-:S03]  /*1c0b0*/  F2FP.PACK_AB R34, R9, R8 ;  /* 0x000000080922723e */ /* 0x008fc600000000ff */
[----:B------:R1:W-:Y:S01]  /*1c0c0*/  STS [R221+0x480], R30 ;  /* 0x0004801edd007388 */ /* 0x0003e20000000800 */
[----:B----4-:R-:W-:-:S03]  /*1c0d0*/  F2FP.PACK_AB R35, R25, R24 ;  /* 0x000000181923723e */ /* 0x010fc600000000ff */
[----:B------:R3:W-:Y:S04]  /*1c0e0*/  STS [R223], R34 ;  /* 0x00000022df007388 */ /* 0x0007e80000000800 */
[----:B------:R4:W-:Y:S01]  /*1c0f0*/  STS [R223+0x400], R35 ;  /* 0x00040023df007388 */ /* 0x0009e20000000800 */
[----:B-1----:R-:W-:Y:S02]  /*1c100*/  F2FP.PACK_AB R30, R85, R84 ;  /* 0x00000054551e723e */ /* 0x002fe400000000ff */
[----:B---3--:R-:W-:-:S03]  /*1c110*/  F2FP.PACK_AB R34, R87, R86 ;  /* 0x000000565722723e */ /* 0x008fc600000000ff */
[----:B------:R1:W-:Y:S01]  /*1c120*/  STS [R225+0x80], R30 ;  /* 0x0000801ee1007388 */ /* 0x0003e20000000800 */
[----:B----4-:R-:W-:-:S03]  /*1c130*/  F2FP.PACK_AB R35, R89, R88 ;  /* 0x000000585923723e */ /* 0x010fc600000000ff */
        /* <DEDUP_REMOVED lines=10> */
[----:B------:R1:W-:Y:S01]  /*1c1e0*/  STS [R216+0x4000], R30 ;  /* 0x0040001ed8007388 */ /* 0x0003e20000000800 */
[----:B----4-:R-:W-:-:S03]  /*1c1f0*/  F2FP.PACK_AB R33, R101, R100 ;  /* 0x000000646521723e */ /* 0x010fc600000000ff */
[----:B------:R3:W-:Y:S01]  /*1c200*/  STS [R216+0x4400], R34 ;  /* 0x00440022d8007388 */ /* 0x0007e20000000800 */
[----:B------:R-:W-:-:S03]  /*1c210*/  F2FP.PACK_AB R35, R105, R104 ;  /* 0x000000686923723e */ /* 0x000fc600000000ff */
[----:B------:R4:W-:Y:S01]  /*1c220*/  STS [R222+0x4080], R33 ;  /* 0x00408021de007388 */ /* 0x0009e20000000800 */
[----:B-1----:R-:W-:Y:S02]  /*1c230*/  F2FP.PACK_AB R30, R103, R102 ;  /* 0x00000066671e723e */ /* 0x002fe400000000ff */
[----:B---3--:R-:W-:-:S03]  /*1c240*/  F2FP.PACK_AB R34, R107, R106 ;  /* 0x0000006a6b22723e */ /* 0x008fc600000000ff */
[----:B------:R1:W-:Y:S01]  /*1c250*/  STS [R222+0x4480], R30 ;  /* 0x0044801ede007388 */ /* 0x0003e20000000800 */
[----:B----4-:R-:W-:-:S03]  /*1c260*/  F2FP.PACK_AB R33, R53, R52 ;  /* 0x000000343521723e */ /* 0x010fc600000000ff */
[----:B------:R3:W-:Y:S04]  /*1c270*/  STS [R224+0x4000], R35 ;  /* 0x00400023e0007388 */ /* 0x0007e80000000800 */
[----:B------:R4:W-:Y:S04]  /*1c280*/  STS [R224+0x4400], R34 ;  /* 0x00440022e0007388 */ /* 0x0009e80000000800 */
[----:B------:R2:W-:Y:S01]  /*1c290*/  STS [R221+0x4080], R33 ;  /* 0x00408021dd007388 */ /* 0x0005e20000000800 */
[----:B-1----:R-:W-:Y:S02]  /*1c2a0*/  F2FP.PACK_AB R30, R55, R54 ;  /* 0x00000036371e723e */ /* 0x002fe400000000ff */
[----:B---3--:R-:W-:-:S03]  /*1c2b0*/  F2FP.PACK_AB R35, R57, R56 ;  /* 0x000000383923723e */ /* 0x008fc600000000ff */
[----:B------:R1:W-:Y:S01]  /*1c2c0*/  STS [R221+0x4480], R30 ;  /* 0x0044801edd007388 */ /* 0x0003e20000000800 */
[----:B----4-:R-:W-:-:S03]  /*1c2d0*/  F2FP.PACK_AB R34, R59, R58 ;  /* 0x0000003a3b22723e */ /* 0x010fc600000000ff */
[----:B------:R3:W-:Y:S01]  /*1c2e0*/  STS [R223+0x4000], R35 ;  /* 0x00400023df007388 */ /* 0x0007e20000000800 */
[----:B--2---:R-:W-:-:S03]  /*1c2f0*/  F2FP.PACK_AB R33, R61, R60 ;  /* 0x0000003c3d21723e */ /* 0x004fc600000000ff */
[----:B------:R2:W-:Y:S04]  /*1c300*/  STS [R223+0x4400], R34 ;  /* 0x00440022df007388 */ /* 0x0005e80000000800 */
[----:B------:R4:W-:Y:S01]  /*1c310*/  STS [R225+0x4080], R33 ;  /* 0x00408021e1007388 */ /* 0x0009e20000000800 */
[----:B-1----:R-:W-:Y:S02]  /*1c320*/  F2FP.PACK_AB R30, R63, R62 ;  /* 0x0000003e3f1e723e */ /* 0x002fe400000000ff */
[----:B---3--:R-:W-:-:S03]  /*1c330*/  F2FP.PACK_AB R35, R17, R16 ;  /* 0x000000101123723e */ /* 0x008fc600000000ff */
[----:B------:R1:W-:Y:S01]  /*1c340*/  STS [R225+0x4480], R30 ;  /* 0x0044801ee1007388 */ /* 0x0003e20000000800 */
[----:B--2---:R-:W-:-:S03]  /*1c350*/  F2FP.PACK_AB R34, R27, R26 ;  /* 0x0000001a1b22723e */ /* 0x004fc600000000ff */
[----:B------:R2:W-:Y:S01]  /*1c360*/  STS [R226+0x4000], R35 ;  /* 0x00400023e2007388 */ /* 0x0005e20000000800 */
[----:B----4-:R-:W-:-:S03]  /*1c370*/  IMAD.MOV.U32 R33, RZ, RZ, 0x4 ;  /* 0x00000004ff217424 */ /* 0x010fc600078e00ff */
[----:B------:R2:W-:Y:S01]  /*1c380*/  STS [R226+0x4400], R34 ;  /* 0x00440022e2007388 */ /* 0x0005e20000000800 */
[----:B------:R-:W-:-:S03]  /*1c390*/  @P1 IMAD.WIDE R38, R211, R33, c[0x0][0x508] ;  /* 0x00014200d3261625 */ /* 0x000fc600078e0221 */
[----:B------:R-:W-:Y:S01]  /*1c3a0*/  BAR.SYNC.DEFER_BLOCKING 0x1, 0x100 ;  /* 0x0044000000007b1d */ /* 0x000fe20000010000 */
[----:B------:R-:W-:-:S04]  /*1c3b0*/  IMAD.WIDE R40, R211, R33, c[0x0][0x500] ;  /* 0x00014000d3287625 */ /* 0x000fc800078e0221 */
[----:B-1----:R-:W-:Y:S01]  /*1c3c0*/  IMAD.MOV.U32 R30, RZ, RZ, RZ ;  /* 0x000000ffff1e7224 */ /* 0x002fe200078e00ff */
[----:B------:R2:W5:Y:S05]  /*1c3d0*/  @P1 LDG.E R36, [R38.64] ;  /* 0x0000000826241981 */ /* 0x00056a000c1e1900 */
[----:B------:R2:W5:Y:S01]  /*1c3e0*/  @P2 LDG.E R30, [R40.64] ;  /* 0x00000008281e2981 */ /* 0x000562000c1e1900 */
[----:B------:R-:W-:-:S04]  /*1c3f0*/  ISETP.NE.AND P0, PT, R210, RZ, PT ;  /* 0x000000ffd200720c */ /* 0x000fc80003f05270 */
[----:B------:R-:W-:Y:S01]  /*1c400*/  SEL R210, R210, c[0x0][0x3d4], P0 ;  /* 0x0000f500d2d27a07 */ /* 0x000fe20000000000 */
[----:B------:R-:W-:Y:S05]  /*1c410*/  @P1 BRA `(.L_x_2173) ;  /* 0x0000004000001947 */ /* 0x000fea0003800000 */
[----:B------:R-:W-:Y:S05]  /*1c420*/  @!P2 BRA `(.L_x_2173) ;  /* 0x000000300000a947 */ /* 0x000fea0003800000 */
[----:B-----5:R1:W3:Y:S04]  /*1c430*/  LDG.E R36, [R40.64] ;  /* 0x0000000828247981 */ /* 0x0202e8000c1e1900 */
[----:B-12---:R-:W3:Y:S02]  /*1c440*/  LDG.E R40, [R40.64+0x4] ;  /* 0x0000040828287981 */ /* 0x006ee4000c1e1900 */
[----:B---3--:R-:W-:Y:S02]  /*1c450*/  IADD3 R36, -R36, R40, RZ ;  /* 0x0000002824247210 */ /* 0x008fe40007ffe1ff */
.L_x_2173:
[----:B------:R-:W-:Y:S01]  /*1c460*/  IMAD.MOV.U32 R43, RZ, RZ, 0x368 ;  /* 0x00000368ff2b7424 */ /* 0x000fe200078e00ff */
[----:B------:R-:W-:Y:S01]  /*1c470*/  ISETP.GT.AND P2, PT, R210, 0x1, PT ;  /* 0x00000001d200780c */ /* 0x000fe20003f44270 */
[----:B------:R-:W-:Y:S01]  /*1c480*/  IMAD.MOV.U32 R33, RZ, RZ, c[0x0][0x4e8] ;  /* 0x00013a00ff217624 */ /* 0x000fe200078e00ff */
[----:B------:R-:W-:-:S02]  /*1c490*/  ISETP.NE.U32.AND P0, PT, RZ, c[0x0][0x500], PT ;  /* 0x00014000ff007a0c */ /* 0x000fc40003f05070 */
[----:B------:R-:W-:Y:S02]  /*1c4a0*/  SEL R43, R43, 0x328, P2 ;  /* 0x000003282b2b7807 */ /* 0x000fe40001000000 */
[----:B------:R-:W-:Y:S02]  /*1c4b0*/  ISETP.NE.AND.EX P0, PT, RZ, c[0x0][0x504], PT, P0 ;  /* 0x00014100ff007a0c */ /* 0x000fe40003f05300 */
[----:B--2---:R-:W1:Y:S01]  /*1c4c0*/  LDC.64 R40, c[0x0][R43+0x170] ;  /* 0x00005c002b287b82 */ /* 0x004e620000000a00 */
[----:B------:R-:W-:Y:S01]  /*1c4d0*/  ISETP.NE.AND P3, PT, R33, 0x1, PT ;  /* 0x000000012100780c */ /* 0x000fe20003f65270 */
[----:B------:R-:W-:Y:S01]  /*1c4e0*/  IMAD.IADD R33, R218, 0x1, R209 ;  /* 0x00000001da217824 */ /* 0x000fe200078e02d1 */
[----:B------:R-:W-:Y:S02]  /*1c4f0*/  SHF.R.S32.HI R34, RZ, 0x1f, R211 ;  /* 0x0000001fff227819 */ /* 0x000fe400000114d3 */
[----:B------:R-:W-:Y:S01]  /*1c500*/  SEL R35, R211, RZ, !P0 ;  /* 0x000000ffd3237207 */ /* 0x000fe20004000000 */
[----:B------:R-:W-:Y:S01]  /*1c510*/  IMAD.MOV.U32 R42, RZ, RZ, R33 ;  /* 0x000000ffff2a7224 */ /* 0x000fe200078e0021 */
[----:B------:R-:W-:Y:S01]  /*1c520*/  SEL R34, R34, RZ, !P0 ;  /* 0x000000ff22227207 */ /* 0x000fe20004000000 */
[----:B------:R-:W2:Y:S01]  /*1c530*/  LDC.64 R38, c[0x0][R43+0x168] ;  /* 0x00005a002b267b82 */ /* 0x000ea20000000a00 */
[----:B------:R-:W-:-:S07]  /*1c540*/  SEL R44, R233, RZ, P2 ;  /* 0x000000ffe92c7207 */ /* 0x000fce0001000000 */
[----:B------:R-:W3:Y:S08]  /*1c550*/  LDC.64 R48, c[0x0][R43+0x178] ;  /* 0x00005e002b307b82 */ /* 0x000ef00000000a00 */
[----:B------:R-:W4:Y:S01]  /*1c560*/  LDC.64 R46, c[0x0][R43+0x160] ;  /* 0x000058002b2e7b82 */ /* 0x000f220000000a00 */
[----:B-1----:R-:W-:-:S04]  /*1c570*/  IMAD R37, R41, R35, RZ ;  /* 0x0000002329257224 */ /* 0x002fc800078e02ff */
[C---:B------:R-:W-:Y:S02]  /*1c580*/  IMAD R37, R40.reuse, R34, R37 ;  /* 0x0000002228257224 */ /* 0x040fe400078e0225 */
[----:B------:R-:W-:-:S04]  /*1c590*/  IMAD.WIDE.U32 R40, R40, R35, RZ ;  /* 0x0000002328287225 */ /* 0x000fc800078e00ff */
[----:B--2---:R-:W-:-:S04]  /*1c5a0*/  IMAD.WIDE.U32 R50, R38, R227, RZ ;  /* 0x000000e326327225 */ /* 0x004fc800078e00ff */
[----:B------:R-:W-:-:S04]  /*1c5b0*/  @P3 IMAD.HI.U32 R34, R33, c[0x0][0x4ec], RZ ;  /* 0x00013b0021223a27 */ /* 0x000fc800078e00ff */
[----:B------:R-:W-:Y:S01]  /*1c5c0*/  IMAD R38, R39, R227, RZ ;  /* 0x000000e327267224 */ /* 0x000fe200078e02ff */
[----:B------:R-:W-:Y:S01]  /*1c5d0*/  @P3 SHF.R.U32.HI R42, RZ, c[0x0][0x4f0], R34 ;  /* 0x00013c00ff2a3a19 */ /* 0x000fe20000011622 */
[----:B------:R-:W-:Y:S01]  /*1c5e0*/  IMAD.IADD R37, R41, 0x1, R37 ;  /* 0x0000000129257824 */ /* 0x000fe200078e0225 */
[----:B-----5:R-:W-:Y:S01]  /*1c5f0*/  IADD3 R41, P1, P0, R40, R50, R30 ;  /* 0x0000003228297210 */ /* 0x020fe2000783e01e */
[----:B------:R-:W-:Y:S01]  /*1c600*/  IMAD.IADD R38, R51, 0x1, R38 ;  /* 0x0000000133267824 */ /* 0x000fe200078e0226 */
[----:B------:R-:W-:Y:S01]  /*1c610*/  SHF.R.S32.HI R34, RZ, 0x1f, R30 ;  /* 0x0000001fff227819 */ /* 0x000fe2000001141e */
[-C--:B---3--:R-:W-:Y:S02]  /*1c620*/  IMAD R40, R49, R44.reuse, RZ ;  /* 0x0000002c31287224 */ /* 0x088fe400078e02ff */
        /* <DEDUP_REMOVED lines=8> */
[-C--:B----4-:R-:W-:Y:S01]  /*1c6b0*/  IMAD R38, R47, R39.reuse, RZ ;  /* 0x000000272f267224 */ /* 0x090fe200078e02ff */
[----:B------:R-:W-:Y:S01]  /*1c6c0*/  LOP3.LUT R37, R32, 0xffffffe0, RZ, 0xc0, !PT ;  /* 0xffffffe020257812 */ /* 0x000fe200078ec0ff */
[----:B------:R-:W-:Y:S01]  /*1c6d0*/  IMAD.MOV.U32 R40, RZ, RZ, c[0x0][0x4a8] ;  /* 0x00012a00ff287624 */ /* 0x000fe200078e00ff */
[----:B------:R-:W-:Y:S01]  /*1c6e0*/  SHF.R.S32.HI R42, RZ, 0x1f, R39 ;  /* 0x0000001fff2a7819 */ /* 0x000fe20000011427 */
[----:B------:R-:W-:Y:S01]  /*1c6f0*/  IMAD.WIDE.U32 R44, R46, R39, R44 ;  /* 0x000000272e2c7225 */ /* 0x000fe200078e002c */
[----:B------:R-:W-:Y:S02]  /*1c700*/  SHF.R.S32.HI R32, RZ, 0x1f, R32 ;  /* 0x0000001fff207819 */ /* 0x000fe40000011420 */
[----:B------:R-:W-:Y:S01]  /*1c710*/  SEL R40, R40, c[0x0][0x450], P2 ;  /* 0x0001140028287a07 */ /* 0x000fe20001000000 */
[----:B------:R-:W-:Y:S01]  /*1c720*/  IMAD.IADD R37, R10, 0x1, -R37 ;  /* 0x000000010a257824 */ /* 0x000fe200078e0a25 */
[----:B------:R-:W-:Y:S01]  /*1c730*/  LEA.HI R41, R32, R31, RZ, 0x3 ;  /* 0x0000001f20297211 */ /* 0x000fe200078f18ff */
[----:B------:R-:W-:Y:S01]  /*1c740*/  IMAD R38, R46, R42, R38 ;  /* 0x0000002a2e267224 */ /* 0x000fe200078e0226 */
[----:B------:R-:W-:Y:S01]  /*1c750*/  LEA R40, P0, R44, R40, 0x2 ;  /* 0x000000282c287211 */ /* 0x000fe200078010ff */
[----:B------:R-:W-:Y:S01]  /*1c760*/  IMAD.MOV.U32 R39, RZ, RZ, c[0x0][0x4ac] ;  /* 0x00012b00ff277624 */ /* 0x000fe200078e00ff */
[----:B------:R-:W-:Y:S01]  /*1c770*/  SHF.R.S32.HI R32, RZ, 0x1f, R37 ;  /* 0x0000001fff207819 */ /* 0x000fe20000011425 */
[----:B------:R-:W-:Y:S01]  /*1c780*/  IMAD.IADD R38, R45, 0x1, R38 ;  /* 0x000000012d267824 */ /* 0x000fe200078e0226 */
[----:B------:R-:W-:Y:S01]  /*1c790*/  LOP3.LUT R41, R41, 0xffffff8, RZ, 0xc0, !PT ;  /* 0x0ffffff829297812 */ /* 0x000fe200078ec0ff */
[----:B------:R-:W-:Y:S01]  /*1c7a0*/  SHFL.IDX PT, R42, R40, RZ, 0x1c1f ;  /* 0x001c1fff282a7589 */ /* 0x000fe200000e0000 */
[----:B------:R-:W-:-:S02]  /*1c7b0*/  SEL R39, R39, c[0x0][0x454], P2 ;  /* 0x0001150027277a07 */ /* 0x000fc40001000000 */
[----:B------:R-:W-:Y:S01]  /*1c7c0*/  LEA.HI R32, R32, R37, RZ, 0x2 ;  /* 0x0000002520207211 */ /* 0x000fe200078f10ff */
[----:B------:R-:W-:Y:S01]  /*1c7d0*/  IMAD.IADD R41, R31, 0x1, -R41 ;  /* 0x000000011f297824 */ /* 0x000fe200078e0a29 */
[----:B------:R-:W-:Y:S01]  /*1c7e0*/  LEA.HI.X R38, R44, R39, R38, 0x2, P0 ;  /* 0x000000272c267211 */ /* 0x000fe200000f1426 */
[----:B------:R-:W-:Y:S01]  /*1c7f0*/  IMAD R31, R36, c[0x0][0x4e8], RZ ;  /* 0x00013a00241f7a24 */ /* 0x000fe200078e02ff */
[----:B------:R-:W-:Y:S01]  /*1c800*/  SHF.R.S32.HI R32, RZ, 0x2, R32 ;  /* 0x00000002ff207819 */ /* 0x000fe20000011420 */
[----:B------:R-:W-:Y:S01]  /*1c810*/  SHFL.IDX PT, R44, R40, 0x1, 0x1c1f ;  /* 0x003c1f00282c7f89 */ /* 0x000fe200000e0000 */
[----:B------:R-:W-:-:S03]  /*1c820*/  LOP3.LUT P0, RZ, R37, 0x3, RZ, 0xc0, !PT ;  /* 0x0000000325ff7812 */ /* 0x000fc6000780c0ff */
[----:B------:R-:W1:Y:S01]  /*1c830*/  SHFL.IDX PT, R43, R38, RZ, 0x1c1f ;  /* 0x001c1fff262b7589 */ /* 0x000e6200000e0000 */
[----:B------:R-:W-:-:S03]  /*1c840*/  IMAD R32, R41, 0x10, R32 ;  /* 0x0000001029207824 */ /* 0x000fc600078e0220 */
[----:B------:R-:W2:Y:S01]  /*1c850*/  SHFL.IDX PT, R45, R38, 0x1, 0x1c1f ;  /* 0x003c1f00262d7f89 */ /* 0x000ea200000e0000 */
[----:B------:R-:W-:-:S05]  /*1c860*/  IMAD.IADD R32, R32, 0x1, R209 ;  /* 0x0000000120207824 */ /* 0x000fca00078e02d1 */
[C---:B------:R-:W-:Y:S02]  /*1c870*/  IADD3 R36, R32.reuse, 0x8, RZ ;  /* 0x0000000820247810 */ /* 0x040fe40007ffe0ff */
[-C--:B------:R-:W-:Y:S02]  /*1c880*/  ISETP.GE.OR P1, PT, R32, R31.reuse, P0 ;  /* 0x0000001f2000720c */ /* 0x080fe40000726670 */
[----:B------:R-:W-:-:S11]  /*1c890*/  ISETP.GE.OR P0, PT, R36, R31, P0 ;  /* 0x0000001f2400720c */ /* 0x000fd60000706670 */
[----:B-1----:R-:W-:Y:S01]  /*1c8a0*/  @!P1 ST.E [R42.64], R11 ;  /* 0x0000000b2a009985 */ /* 0x002fe2000c101908 */
[----:B------:R-:W-:-:S03]  /*1c8b0*/  ISETP.GE.AND P1, PT, R36, R31, PT ;  /* 0x0000001f2400720c */ /* 0x000fc60003f26270 */
[----:B--2---:R1:W-:Y:S01]  /*1c8c0*/  @!P0 ST.E [R44.64], R0 ;  /* 0x000000002c008985 */ /* 0x0043e2000c101908 */
[----:B------:R-:W-:Y:S02]  /*1c8d0*/  ISETP.GE.AND P0, PT, R32, R31, PT ;  /* 0x0000001f2000720c */ /* 0x000fe40003f06270 */
[----:B-1----:R-:W-:Y:S01]  /*1c8e0*/  P2R R0, PR, RZ, 0x2 ;  /* 0x00000002ff007803 */ /* 0x002fe20000000000 */
[----:B------:R-:W-:Y:S05]  /*1c8f0*/  @P2 BRA `(.L_x_2174) ;  /* 0x0000069000002947 */ /* 0x000fea0003800000 */
[----:B------:R-:W-:Y:S01]  /*1c900*/  IMAD R34, R34, c[0x0][0x3a0], RZ ;  /* 0x0000e80022227a24 */ /* 0x000fe200078e02ff */
[----:B------:R-:W-:Y:S01]  /*1c910*/  LEA R0, R28, R29, 0x5 ;  /* 0x0000001d1c007211 */ /* 0x000fe200078e28ff */
[C---:B------:R-:W-:Y:S01]  /*1c920*/  IMAD.WIDE.U32 R2, R30.reuse, c[0x0][0x3a0], RZ ;  /* 0x0000e8001e027a25 */ /* 0x040fe200078e00ff */
[----:B------:R1:W2:Y:S01]  /*1c930*/  LDS.128 R40, [R234+0x80] ;  /* 0x00008000ea287984 */ /* 0x0002a20000000c00 */
[----:B------:R-:W-:Y:S02]  /*1c940*/  IADD3 R29, R29, R209, RZ ;  /* 0x000000d11d1d7210 */ /* 0x000fe40007ffe0ff */
[----:B------:R-:W-:Y:S01]  /*1c950*/  IMAD R30, R30, c[0x0][0x3a4], R34 ;  /* 0x0000e9001e1e7a24 */ /* 0x000fe200078e0222 */
[----:B------:R-:W-:Y:S01]  /*1c960*/  MOV R6, R2 ;  /* 0x0000000200067202 */ /* 0x000fe20000000f00 */
[----:B------:R1:W3:Y:S01]  /*1c970*/  LDS.128 R36, [R234+0x1080] ;  /* 0x00108000ea247984 */ /* 0x0002e20000000c00 */
[----:B------:R-:W-:-:S02]  /*1c980*/  IADD3 R0, R209, R0, RZ ;  /* 0x00000000d1007210 */ /* 0x000fc40007ffe0ff */
[----:B------:R-:W-:Y:S01]  /*1c990*/  IADD3 R7, R3, R30, RZ ;  /* 0x0000001e03077210 */ /* 0x000fe20007ffe0ff */
[----:B------:R1:W4:Y:S01]  /*1c9a0*/  LDS.128 R24, [R234+0x3080] ;  /* 0x00308000ea187984 */ /* 0x0003220000000c00 */
[----:B------:R-:W-:Y:S01]  /*1c9b0*/  SHF.R.S32.HI R3, RZ, 0x1f, R35 ;  /* 0x0000001fff037819 */ /* 0x000fe20000011423 */
[----:B------:R-:W-:Y:S01]  /*1c9c0*/  @P3 IMAD.HI.U32 R4, R0, c[0x0][0x4ec], RZ ;  /* 0x00013b0000043a27 */ /* 0x000fe200078e00ff */
[----:B------:R-:W-:Y:S01]  /*1c9d0*/  MOV R2, R0 ;  /* 0x0000000000027202 */ /* 0x000fe20000000f00 */
[----:B------:R1:W1:Y:S02]  /*1c9e0*/  LDS.128 R20, [R234+0x4080] ;  /* 0x00408000ea147984 */ /* 0x0002640000000c00 */
[C---:B------:R-:W-:Y:S01]  /*1c9f0*/  IMAD.WIDE.U32 R6, R227.reuse, c[0x0][0x3e8], R6 ;  /* 0x0000fa00e3067a25 */ /* 0x040fe200078e0006 */
[----:B------:R-:W-:Y:S01]  /*1ca00*/  @P3 SHF.R.U32.HI R2, RZ, c[0x0][0x4f0], R4 ;  /* 0x00013c00ff023a19 */ /* 0x000fe20000011604 */
[----:B------:R1:W1:Y:S02]  /*1ca10*/  LDS.128 R16, [R234+0x5080] ;  /* 0x00508000ea107984 */ /* 0x0002640000000c00 */
[----:B------:R-:W-:Y:S01]  /*1ca20*/  IMAD R7, R227, c[0x0][0x3ec], R7 ;  /* 0x0000fb00e3077a24 */ /* 0x000fe200078e0207 */
[----:B------:R-:W-:Y:S01]  /*1ca30*/  SHF.R.S32.HI R9, RZ, 0x1f, R2 ;  /* 0x0000001fff097819 */ /* 0x000fe20000011402 */
[----:B------:R-:W-:Y:S01]  /*1ca40*/  IMAD R3, R3, c[0x0][0x3f0], RZ ;  /* 0x0000fc0003037a24 */ /* 0x000fe200078e02ff */
[----:B------:R-:W-:Y:S01]  /*1ca50*/  IADD3 R8, -R2, RZ, RZ ;  /* 0x000000ff02087210 */ /* 0x000fe20007ffe1ff */
[----:B------:R-:W-:-:S02]  /*1ca60*/  IMAD.WIDE.U32 R44, R35, c[0x0][0x3f0], R6 ;  /* 0x0000fc00232c7a25 */ /* 0x000fc400078e0006 */
[----:B------:R1:W1:Y:S02]  /*1ca70*/  LDS.128 R4, [R234+0x6080] ;  /* 0x00608000ea047984 */ /* 0x0002640000000c00 */
[----:B------:R-:W-:Y:S02]  /*1ca80*/  IMAD R3, R35, c[0x0][0x3f4], R3 ;  /* 0x0000fd0023037a24 */ /* 0x000fe400078e0203 */
[----:B------:R1:W1:Y:S01]  /*1ca90*/  LDS.128 R32, [R234+0x2080] ;  /* 0x00208000ea207984 */ /* 0x0002620000000c00 */
[----:B------:R-:W-:Y:S02]  /*1caa0*/  IMAD R9, R9, c[0x0][0x3e0], RZ ;  /* 0x0000f80009097a24 */ /* 0x000fe400078e02ff */
[----:B------:R-:W-:Y:S01]  /*1cab0*/  IADD3 R45, R45, R3, RZ ;  /* 0x000000032d2d7210 */ /* 0x000fe20007ffe0ff */
[----:B------:R-:W1:Y:S01]  /*1cac0*/  LDS.128 R232, [R234+0x7080] ;  /* 0x00708000eae87984 */ /* 0x000e620000000c00 */
[----:B------:R-:W-:Y:S02]  /*1cad0*/  IMAD R8, R8, c[0x0][0x4e8], R0 ;  /* 0x00013a0008087a24 */ /* 0x000fe400078e0200 */
        /* <DEDUP_REMOVED lines=12> */
.L_x_2236:
[----:B------:R-:W-:Y:S05]  /*1cba0*/  BRA.DIV ~URZ, `(.L_x_2176) ;  /* 0x000030327f007947 */ /* 0x000fea000b800000 */
[----:B------:R4:W2:Y:S02]  /*1cbb0*/  SHFL.IDX PT, R8, R0, RZ, 0x181f ;  /* 0x00181fff00087589 */ /* 0x0008a400000e0000 */
.L_x_2237:
        /* <DEDUP_REMOVED lines=11> */
.L_x_2178:
[----:B------:R-:W-:Y:S05]  /*1cc70*/  BSYNC B0 ;  /* 0x0000000000007941 */ /* 0x000fea0003800000 */
.L_x_2177:
[----:B------:R-:W-:Y:S05]  /*1cc80*/  BRA.DIV ~URZ, `(.L_x_2179) ;  /* 0x00002fc27f007947 */ /* 0x000fea000b800000 */
[----:B---3--:R3:W4:Y:S04]  /*1cc90*/  SHFL.IDX PT, R3, R2, 0x1, 0x181f ;  /* 0x00381f0002037f89 */ /* 0x00872800000e0000 */
[----:B--2---:R3:W2:Y:S02]  /*1cca0*/  SHFL.IDX PT, R9, R0, 0x1, 0x181f ;  /* 0x00381f0000097f89 */ /* 0x0046a400000e0000 */
.L_x_2238:
[----:B------:R-:W-:Y:S01]  /*1ccb0*/  IADD3 R8, R29, 0x20, RZ ;  /* 0x000000201d087810 */ /* 0x000fe20007ffe0ff */
[----:B------:R-:W-:Y:S03]  /*1ccc0*/  BSSY B0, `(.L_x_2180) ;  /* 0x000000b000007945 */ /* 0x000fe60003800000 */
[----:B------:R-:W-:-:S13]  /*1ccd0*/  ISETP.GE.AND P0, PT, R8, R31, PT ;  /* 0x0000001f0800720c */ /* 0x000fda0003f06270 */
[----:B------:R-:W-:Y:S05]  /*1cce0*/  @P0 BRA `(.L_x_2181) ;  /* 0x0000008000000947 */ /* 0x000fea0003800000 */
[----:B------:R-:W-:Y:S02]  /*1ccf0*/  ISETP.GE.AND P1, PT, R116, c[0x0][0x3c8], PT ;  /* 0x0000f20074007a0c */ /* 0x000fe40003f26270 */
[----:B------:R-:W-:-:S11]  /*1cd00*/  ISETP.GE.AND P0, PT, R13, c[0x0][0x3c8], PT ;  /* 0x0000f2000d007a0c */ /* 0x000fd60003f06270 */
[CC--:B--2---:R-:W-:Y:S02]  /*1cd10*/  @!P1 LEA R8, P3, R116.reuse, R9.reuse, 0x1 ;  /* 0x0000000974089211 */ /* 0x0c4fe400078608ff */
[C---:B-1----:R-:W-:Y:S02]  /*1cd20*/  @!P0 LEA R20, P2, R13.reuse, R9, 0x1 ;  /* 0x000000090d148211 */ /* 0x042fe400078408ff */
[-C--:B----4-:R-:W-:Y:S02]  /*1cd30*/  @!P1 LEA.HI.X R9, R116, R3.reuse, R14, 0x1, P3 ;  /* 0x0000000374099211 */ /* 0x090fe400018f0c0e */
[----:B------:R-:W-:-:S03]  /*1cd40*/  @!P0 LEA.HI.X R21, R13, R3, R15, 0x1, P2 ;  /* 0x000000030d158211 */ /* 0x000fc600010f0c0f */
[----:B------:R1:W-:Y:S04]  /*1cd50*/  @!P1 ST.E.128 [R8.64], R36 ;  /* 0x0000002408009985 */ /* 0x0003e8000c101d08 */
[----:B------:R1:W-:Y:S02]  /*1cd60*/  @!P0 ST.E.128 [R20.64], R16 ;  /* 0x0000001014008985 */ /* 0x0003e4000c101d08 */
.L_x_2181:
[----:B------:R-:W-:Y:S05]  /*1cd70*/  BSYNC B0 ;  /* 0x0000000000007941 */ /* 0x000fea0003800000 */
.L_x_2180:
[----:B------:R-:W-:Y:S05]  /*1cd80*/  BRA.DIV ~URZ, `(.L_x_2182) ;  /* 0x00002f927f007947 */ /* 0x000fea000b800000 */
[----:B----4-:R4:W3:Y:S02]  /*1cd90*/  SHFL.IDX PT, R3, R2, 0x2, 0x181f ;  /* 0x00581f0002037f89 */ /* 0x0108e400000e0000 */
.L_x_2239:
[----:B------:R-:W-:Y:S05]  /*1cda0*/  BRA.DIV ~URZ, `(.L_x_2183) ;  /* 0x00002fe27f007947 */ /* 0x000fea000b800000 */
[----:B-12---:R1:W2:Y:S02]  /*1cdb0*/  SHFL.IDX PT, R9, R0, 0x2, 0x181f ;  /* 0x00581f0000097f89 */ /* 0x0062a400000e0000 */
.L_x_2240:
        /* <DEDUP_REMOVED lines=11> */
[----:B------:R2:W-:Y:S02]  /*1ce70*/  @!P0 ST.E.128 [R16.64], R4 ;  /* 0x0000000410008985 */ /* 0x0005e4000c101d08 */
.L_x_2185:
[----:B------:R-:W-:Y:S05]  /*1ce80*/  BSYNC B0 ;  /* 0x0000000000007941 */ /* 0x000fea0003800000 */
.L_x_2184:
[----:B------:R-:W-:Y:S05]  /*1ce90*/  BRA.DIV ~URZ, `(.L_x_2186) ;  /* 0x00002f627f007947 */ /* 0x000fea000b800000 */
[----:B---34-:R-:W3:Y:S04]  /*1cea0*/  SHFL.IDX PT, R2, R2, 0x3, 0x181f ;  /* 0x00781f0002027f89 */ /* 0x018ee800000e0000 */
[----:B-1----:R-:W1:Y:S02]  /*1ceb0*/  SHFL.IDX PT, R0, R0, 0x3, 0x181f ;  /* 0x00781f0000007f89 */ /* 0x002e6400000e0000 */
.L_x_2241:
[----:B------:R-:W-:-:S04]  /*1cec0*/  IADD3 R29, R29, 0x60, RZ ;  /* 0x000000601d1d7810 */ /* 0x000fc80007ffe0ff */
[----:B------:R-:W-:-:S13]  /*1ced0*/  ISETP.GE.AND P0, PT, R29, R31, PT ;  /* 0x0000001f1d00720c */ /* 0x000fda0003f06270 */
[----:B------:R-:W-:Y:S05]  /*1cee0*/  @P0 BRA `(.L_x_2187) ;  /* 0x0000185000000947 */ /* 0x000fea0003800000 */
[----:B------:R-:W-:-:S13]  /*1cef0*/  ISETP.GE.AND P0, PT, R116, c[0x0][0x3c8], PT ;  /* 0x0000f20074007a0c */ /* 0x000fda0003f06270 */
[----:B-12---:R-:W-:-:S04]  /*1cf00*/  @!P0 LEA R4, P1, R116, R0, 0x1 ;  /* 0x0000000074048211 */ /* 0x006fc800078208ff */
        /* <DEDUP_REMOVED lines=8> */
.L_x_2174:
[----:B------:R-:W-:Y:S01]  /*1cf90*/  IMAD R34, R34, c[0x0][0x408], RZ ;  /* 0x0001020022227a24 */ /* 0x000fe200078e02ff */
[----:B------:R-:W-:Y:S01]  /*1cfa0*/  SHF.R.S32.HI R11, RZ, 0x1f, R35 ;  /* 0x0000001fff0b7819 */ /* 0x000fe20000011423 */
[----:B------:R-:W-:-:S04]  /*1cfb0*/  IMAD.WIDE.U32 R14, R30, c[0x0][0x408], RZ ;  /* 0x000102001e0e7a25 */ /* 0x000fc800078e00ff */
[----:B------:R-:W-:Y:S02]  /*1cfc0*/  IMAD R34, R30, c[0x0][0x40c], R34 ;  /* 0x000103001e227a24 */ /* 0x000fe400078e0222 */
[----:B------:R-:W-:Y:S02]  /*1cfd0*/  IMAD R11, R11, c[0x0][0x440], RZ ;  /* 0x000110000b0b7a24 */ /* 0x000fe400078e02ff */
[----:B------:R-:W-:Y:S01]  /*1cfe0*/  @P3 IMAD.HI.U32 R13, R33, c[0x0][0x4ec], RZ ;  /* 0x00013b00210d3a27 */ /* 0x000fe200078e00ff */
[----:B------:R-:W-:-:S03]  /*1cff0*/  IADD3 R15, R15, R34, RZ ;  /* 0x000000220f0f7210 */ /* 0x000fc60007ffe0ff */
[----:B------:R-:W-:Y:S02]  /*1d000*/  IMAD R11, R35, c[0x0][0x444], R11 ;  /* 0x00011100230b7a24 */ /* 0x000fe400078e020b */
[----:B------:R-:W-:-:S04]  /*1d010*/  IMAD.WIDE.U32 R14, R227, c[0x0][0x438], R14 ;  /* 0x00010e00e30e7a25 */ /* 0x000fc800078e000e */
[----:B------:R-:W-:-:S04]  /*1d020*/  IMAD R15, R227, c[0x0][0x43c], R15 ;  /* 0x00010f00e30f7a24 */ /* 0x000fc800078e020f */
[----:B------:R-:W-:Y:S01]  /*1d030*/  IMAD.WIDE.U32 R28, R35, c[0x0][0x440], R14 ;  /* 0x00011000231c7a25 */ /* 0x000fe200078e000e */
[----:B------:R-:W-:Y:S02]  /*1d040*/  MOV R14, R33 ;  /* 0x00000021000e7202 */ /* 0x000fe40000000f00 */
[----:B------:R-:W-:Y:S02]  /*1d050*/  @P3 SHF.R.U32.HI R14, RZ, c[0x0][0x4f0], R13 ;  /* 0x00013c00ff0e3a19 */ /* 0x000fe4000001160d */
[----:B------:R-:W-:Y:S02]  /*1d060*/  IADD3 R29, R29, R11, RZ ;  /* 0x0000000b1d1d7210 */ /* 0x000fe40007ffe0ff */
[----:B------:R-:W-:Y:S02]  /*1d070*/  SHF.R.S32.HI R13, RZ, 0x1f, R14 ;  /* 0x0000001fff0d7819 */ /* 0x000fe4000001140e */
[----:B------:R-:W-:Y:S01]  /*1d080*/  IADD3 R11, -R14, RZ, RZ ;  /* 0x000000ff0e0b7210 */ /* 0x000fe20007ffe1ff */
[----:B------:R-:W-:-:S04]  /*1d090*/  IMAD.WIDE.U32 R28, R233, c[0x0][0x448], R28 ;  /* 0x00011200e91c7a25 */ /* 0x000fc800078e001c */
[----:B------:R-:W-:Y:S02]  /*1d0a0*/  IMAD R13, R13, c[0x0][0x430], RZ ;  /* 0x00010c000d0d7a24 */ /* 0x000fe400078e02ff */
[----:B------:R-:W-:Y:S02]  /*1d0b0*/  IMAD R29, R233, c[0x0][0x44c], R29 ;  /* 0x00011300e91d7a24 */ /* 0x000fe400078e021d */
[----:B------:R-:W-:Y:S02]  /*1d0c0*/  IMAD R11, R11, c[0x0][0x4e8], R33 ;  /* 0x00013a000b0b7a24 */ /* 0x000fe400078e0221 */
[C---:B------:R-:W-:Y:S02]  /*1d0d0*/  IMAD R13, R14.reuse, c[0x0][0x434], R13 ;  /* 0x00010d000e0d7a24 */ /* 0x040fe400078e020d */
[----:B------:R-:W-:Y:S01]  /*1d0e0*/  IMAD.WIDE.U32 R28, R14, c[0x0][0x430], R28 ;  /* 0x00010c000e1c7a25 */ /* 0x000fe200078e001c */
[----:B------:R-:W-:-:S04]  /*1d0f0*/  SHF.R.S32.HI R14, RZ, 0x1f, R11 ;  /* 0x0000001fff0e7819 */ /* 0x000fc8000001140b */
[----:B------:R-:W-:Y:S01]  /*1d100*/  IADD3 R15, R29, R13, RZ ;  /* 0x0000000d1d0f7210 */ /* 0x000fe20007ffe0ff */
[----:B------:R-:W-:Y:S01]  /*1d110*/  IMAD R13, R14, c[0x0][0x428], RZ ;  /* 0x00010a000e0d7a24 */ /* 0x000fe200078e02ff */
[----:B------:R-:W-:-:S05]  /*1d120*/  MOV R14, R28 ;  /* 0x0000001c000e7202 */ /* 0x000fca0000000f00 */
[----:B------:R-:W-:-:S04]  /*1d130*/  IMAD.WIDE.U32 R14, R11, c[0x0][0x428], R14 ;  /* 0x00010a000b0e7a25 */ /* 0x000fc800078e000e */
[----:B------:R-:W-:Y:S01]  /*1d140*/  IMAD R11, R11, c[0x0][0x42c], R13 ;  /* 0x00010b000b0b7a24 */ /* 0x000fe200078e020d */
[----:B------:R-:W-:-:S04]  /*1d150*/  LEA R67, P1, R14, c[0x0][0x400], 0x2 ;  /* 0x000100000e437a11 */ /* 0x000fc800078210ff */
[----:B------:R-:W-:-:S04]  /*1d160*/  IADD3 R11, R15, R11, RZ ;  /* 0x0000000b0f0b7210 */ /* 0x000fc80007ffe0ff */
[----:B------:R-:W-:Y:S01]  /*1d170*/  LEA.HI.X R66, R14, c[0x0][0x404], R11, 0x2, P1 ;  /* 0x000101000e427a11 */ /* 0x000fe200008f140b */
[----:B------:R-:W-:Y:S05]  /*1d180*/  BRA.DIV ~URZ, `(.L_x_2188) ;  /* 0x00002d427f007947 */ /* 0x000fea000b800000 */
[----:B------:R1:W2:Y:S02]  /*1d190*/  SHFL.IDX PT, R72, R66, RZ, 0x1c1f ;  /* 0x001c1fff42487589 */ /* 0x0002a400000e0000 */
.L_x_2242:
[----:B------:R-:W-:Y:S05]  /*1d1a0*/  BRA.DIV ~URZ, `(.L_x_2189) ;  /* 0x00002d927f007947 */ /* 0x000fea000b800000 */
[----:B------:R3:W4:Y:S02]  /*1d1b0*/  SHFL.IDX PT, R68, R67, RZ, 0x1c1f ;  /* 0x001c1fff43447589 */ /* 0x00072400000e0000 */
.L_x_2243:
        /* <DEDUP_REMOVED lines=37> */
[----:B--2---:R-:W-:Y:S02]  /*1d410*/  @!P1 IMAD.MOV.U32 R69, RZ, RZ, R72 ;  /* 0x000000ffff459224 */ /* 0x004fe400078e0048 */
[----:B----4-:R-:W-:Y:S02]  /*1d420*/  @!P0 LEA R70, P2, R15, R68, 0x2 ;  /* 0x000000440f468211 */ /* 0x010fe400078410ff */
[----:B------:R-:W-:Y:S02]  /*1d430*/  @!P1 IMAD.WIDE R74, R217, 0x4, R68 ;  /* 0x00000004d94a9825 */ /* 0x000fe400078e0244 */
[----:B------:R-:W-:Y:S02]  /*1d440*/  @!P0 LEA.HI.X R71, R15, R72, R14, 0x2, P2 ;  /* 0x000000480f478211 */ /* 0x000fe400010f140e */
[----:B------:R-:W-:Y:S01]  /*1d450*/  ISETP.GE.AND P2, PT, R46, c[0x0][0x3c8], PT ;  /* 0x0000f2002e007a0c */ /* 0x000fe20003f46270 */
        /* <DEDUP_REMOVED lines=19> */
[----:B--2---:R-:W-:-:S04]  /*1d590*/  @!P3 LEA R2, P5, R40, R68, 0x2 ;  /* 0x000000442802b211 */ /* 0x004fc800078a10ff */
[----:B------:R-:W-:Y:S02]  /*1d5a0*/  @!P3 LEA.HI.X R3, R40, R72, R39, 0x2, P5 ;  /* 0x000000482803b211 */ /* 0x000fe400028f1427 */
[C---:B----4-:R-:W-:Y:S02]  /*1d5b0*/  @!P4 LEA R4, P0, R38.reuse, R68, 0x2 ;  /* 0x000000442604c211 */ /* 0x050fe400078010ff */
[----:B------:R-:W-:Y:S01]  /*1d5c0*/  ISETP.GE.AND P5, PT, R29, c[0x0][0x3c8], PT ;  /* 0x0000f2001d007a0c */ /* 0x000fe20003fa6270 */
[----:B------:R2:W-:Y:S01]  /*1d5d0*/  @!P3 ST.E.64 [R2.64], R84 ;  /* 0x000000540200b985 */ /* 0x0005e2000c101b08 */
[----:B------:R-:W-:Y:S02]  /*1d5e0*/  @!P4 LEA.HI.X R5, R38, R72, R37, 0x2, P0 ;  /* 0x000000482605c211 */ /* 0x000fe400000f1425 */
[----:B------:R-:W-:-:S03]  /*1d5f0*/  @!P1 LEA R6, P3, R34, R68, 0x2 ;  /* 0x0000004422069211 */ /* 0x000fc600078610ff */
[----:B------:R4:W-:Y:S01]  /*1d600*/  @!P4 ST.E.64 [R4.64], R88 ;  /* 0x000000580400c985 */ /* 0x0009e2000c101b08 */
[----:B------:R-:W-:Y:S02]  /*1d610*/  @!P1 LEA.HI.X R7, R34, R72, R11, 0x2, P3 ;  /* 0x0000004822079211 */ /* 0x000fe400018f140b */
[----:B------:R-:W-:Y:S02]  /*1d620*/  ISETP.GE.AND P4, PT, R65, c[0x0][0x3c8], PT ;  /* 0x0000f20041007a0c */ /* 0x000fe40003f86270 */
[----:B--2---:R-:W-:-:S04]  /*1d630*/  @!P2 LEA R2, P0, R31, R68, 0x2 ;  /* 0x000000441f02a211 */ /* 0x004fc800078010ff */
[----:B------:R-:W-:Y:S02]  /*1d640*/  @!P2 LEA.HI.X R3, R31, R72, R30, 0x2, P0 ;  /* 0x000000481f03a211 */ /* 0x000fe400000f141e */
[----:B----4-:R-:W-:-:S03]  /*1d650*/  @!P6 LEA R4, P0, R33, R68, 0x2 ;  /* 0x000000442104e211 */ /* 0x010fc600078010ff */
[----:B------:R2:W-:Y:S01]  /*1d660*/  @!P2 ST.E.64 [R2.64], R92 ;  /* 0x0000005c0200a985 */ /* 0x0005e2000c101b08 */
[----:B------:R-:W-:Y:S02]  /*1d670*/  ISETP.GE.AND P2, PT, R48, c[0x0][0x3c8], PT ;  /* 0x0000f20030007a0c */ /* 0x000fe40003f46270 */
[----:B------:R-:W-:Y:S01]  /*1d680*/  @!P6 LEA.HI.X R5, R33, R72, R32, 0x2, P0 ;  /* 0x000000482105e211 */ /* 0x000fe200000f1420 */
[----:B------:R4:W-:Y:S01]  /*1d690*/  @!P1 ST.E.64 [R6.64], R96 ;  /* 0x0000006006009985 */ /* 0x0009e2000c101b08 */
[----:B------:R-:W-:Y:S02]  /*1d6a0*/  ISETP.GE.AND P1, PT, R44, c[0x0][0x3c8], PT ;  /* 0x0000f2002c007a0c */ /* 0x000fe40003f26270 */
[----:B------:R-:W-:Y:S01]  /*1d6b0*/  ISETP.GE.AND P0, PT, R36, c[0x0][0x3c8], PT ;  /* 0x0000f20024007a0c */ /* 0x000fe20003f06270 */
[----:B------:R5:W-:Y:S01]  /*1d6c0*/  @!P6 ST.E.64 [R4.64], R100 ;  /* 0x000000640400e985 */ /* 0x000be2000c101b08 */
[----:B--2---:R-:W-:-:S04]  /*1d6d0*/  @!P5 LEA R2, P3, R29, R68, 0x2 ;  /* 0x000000441d02d211 */ /* 0x004fc800078610ff */
[----:B------:R-:W-:Y:S02]  /*1d6e0*/  @!P5 LEA.HI.X R3, R29, R72, R28, 0x2, P3 ;  /* 0x000000481d03d211 */ /* 0x000fe400018f141c */
[CC--:B----4-:R-:W-:Y:S02]  /*1d6f0*/  @!P2 LEA R6, P3, R48.reuse, R68.reuse, 0x2 ;  /* 0x000000443006a211 */ /* 0x0d0fe400078610ff */
[C---:B-----5:R-:W-:Y:S01]  /*1d700*/  @!P4 LEA R4, P6, R65.reuse, R68, 0x2 ;  /* 0x000000444104c211 */ /* 0x060fe200078c10ff */
[----:B------:R2:W-:Y:S01]  /*1d710*/  @!P5 ST.E.64 [R2.64], R104 ;  /* 0x000000680200d985 */ /* 0x0005e2000c101b08 */
[-C--:B------:R-:W-:Y:S02]  /*1d720*/  @!P2 LEA.HI.X R7, R48, R72.reuse, R47, 0x2, P3 ;  /* 0x000000483007a211 */ /* 0x080fe400018f142f */
[----:B------:R-:W-:-:S05]  /*1d730*/  @!P4 LEA.HI.X R5, R65, R72, R64, 0x2, P6 ;  /* 0x000000484105c211 */ /* 0x000fca00030f1440 */
[----:B------:R4:W-:Y:S04]  /*1d740*/  @!P4 ST.E.64 [R4.64], R52 ;  /* 0x000000340400c985 */ /* 0x0009e8000c101b08 */
[----:B------:R4:W-:Y:S01]  /*1d750*/  @!P2 ST.E.64 [R6.64], R56 ;  /* 0x000000380600a985 */ /* 0x0009e2000c101b08 */
[-C--:B--2---:R-:W-:Y:S02]  /*1d760*/  @!P1 LEA R2, P5, R44, R68.reuse, 0x2 ;  /* 0x000000442c029211 */ /* 0x084fe400078a10ff */
[----:B------:R-:W-:Y:S02]  /*1d770*/  @!P0 LEA R68, P3, R36, R68, 0x2 ;  /* 0x0000004424448211 */ /* 0x000fe400078610ff */
[-C--:B------:R-:W-:Y:S02]  /*1d780*/  @!P1 LEA.HI.X R3, R44, R72.reuse, R43, 0x2, P5 ;  /* 0x000000482c039211 */ /* 0x080fe400028f142b */
[----:B------:R-:W-:-:S03]  /*1d790*/  @!P0 LEA.HI.X R69, R36, R72, R35, 0x2, P3 ;  /* 0x0000004824458211 */ /* 0x000fc600018f1423 */
[----:B------:R4:W-:Y:S04]  /*1d7a0*/  @!P1 ST.E.64 [R2.64], R60 ;  /* 0x0000003c02009985 */ /* 0x0009e8000c101b08 */
[----:B------:R4:W-:Y:S02]  /*1d7b0*/  @!P0 ST.E.64 [R68.64], R16 ;  /* 0x0000001044008985 */ /* 0x0009e4000c101b08 */
.L_x_2191:
[----:B------:R-:W-:Y:S05]  /*1d7c0*/  BSYNC B0 ;  /* 0x0000000000007941 */ /* 0x000fea0003800000 */
.L_x_2190:
[----:B------:R-:W-:Y:S05]  /*1d7d0*/  BRA.DIV ~URZ, `(.L_x_2192) ;  /* 0x000027d27f007947 */ /* 0x000fea000b800000 */
[----:B-1----:R-:W1:Y:S04]  /*1d7e0*/  SHFL.IDX PT, R66, R66, 0x1, 0x1c1f ;  /* 0x003c1f0042427f89 */ /* 0x002e6800000e0000 */
[----:B---3--:R-:W3:Y:S02]  /*1d7f0*/  SHFL.IDX PT, R67, R67, 0x1, 0x1c1f ;  /* 0x003c1f0043437f89 */ /* 0x008ee400000e0000 */
.L_x_2244:
[----:B------:R-:W-:-:S13]  /*1d800*/  ISETP.NE.AND P0, PT, R0, RZ, PT ;  /* 0x000000ff0000720c */ /* 0x000fda0003f05270 */
[----:B------:R-:W-:Y:S05]  /*1d810*/  @P0 BRA `(.L_x_2187) ;  /* 0x00000f2000000947 */ /* 0x000fea0003800000 */
[----:B------:R-:W-:Y:S02]  /*1d820*/  ISETP.GE.AND P1, PT, R15, c[0x0][0x3c8], PT ;  /* 0x0000f2000f007a0c */ /* 0x000fe40003f26270 */
[----:B------:R-:W-:Y:S02]  /*1d830*/  ISETP.GE.AND P2, PT, R217, c[0x0][0x3c8], PT ;  /* 0x0000f200d9007a0c */ /* 0x000fe40003f46270 */
[----:B------:R-:W-:Y:S02]  /*1d840*/  ISETP.GE.AND P0, PT, R51, c[0x0][0x3c8], PT ;  /* 0x0000f20033007a0c */ /* 0x000fe40003f06270 */
[----:B------:R-:W-:Y:S02]  /*1d850*/  ISETP.GE.AND P5, PT, R50, c[0x0][0x3c8], PT ;  /* 0x0000f20032007a0c */ /* 0x000fe40003fa6270 */
[----:B------:R-:W-:-:S05]  /*1d860*/  ISETP.GE.AND P6, PT, R46, c[0x0][0x3c8], PT ;  /* 0x0000f2002e007a0c */ /* 0x000fca0003fc6270 */
[-C--:B---34-:R-:W-:Y:S02]  /*1d870*/  @!P1 LEA R4, P4, R15, R67.reuse, 0x2 ;  /* 0x000000430f049211 */ /* 0x098fe400078810ff */
[----:B------:R-:W-:Y:S02]  /*1d880*/  @!P2 IMAD.MOV.U32 R6, RZ, RZ, R67 ;  /* 0x000000ffff06a224 */ /* 0x000fe400078e0043 */
[----:B-1----:R-:W-:Y:S01]  /*1d890*/  @!P2 IMAD.MOV.U32 R7, RZ, RZ, R66 ;  /* 0x000000ffff07a224 */ /* 0x002fe200078e0042 */
[----:B------:R-:W-:Y:S02]  /*1d8a0*/  @!P0 LEA R2, P3, R51, R67, 0x2 ;  /* 0x0000004333028211 */ /* 0x000fe400078610ff */
[-C--:B------:R-:W-:Y:S01]  /*1d8b0*/  @!P1 LEA.HI.X R5, R15, R66.reuse, R14, 0x2, P4 ;  /* 0x000000420f059211 */ /* 0x080fe200020f140e */
[----:B------:R-:W-:Y:S01]  /*1d8c0*/  @!P2 IMAD.WIDE R6, R217, 0x4, R6 ;  /* 0x00000004d906a825 */ /* 0x000fe200078e0206 */
[----:B------:R-:W-:Y:S02]  /*1d8d0*/  ISETP.GE.AND P4, PT, R42, c[0x0][0x3c8], PT ;  /* 0x0000f2002a007a0c */ /* 0x000fe40003f86270 */
[----:B------:R-:W-:-:S02]  /*1d8e0*/  @!P0 LEA.HI.X R3, R51, R66, R13, 0x2, P3 ;  /* 0x0000004233038211 */ /* 0x000fc400018f140d */
[----:B------:R-:W-:Y:S01]  /*1d8f0*/  @!P2 ST.E.64 [R6.64], R114 ;  /* 0x000000720600a985 */ /* 0x000fe2000c101b08 */
[----:B------:R-:W-:Y:S02]  /*1d900*/  ISETP.GE.AND P3, PT, R40, c[0x0][0x3c8], PT ;  /* 0x0000f20028007a0c */ /* 0x000fe40003f66270 */
[----:B------:R-:W-:Y:S01]  /*1d910*/  ISETP.GE.AND P2, PT, R38, c[0x0][0x3c8], PT ;  /* 0x0000f20026007a0c */ /* 0x000fe20003f46270 */
[----:B------:R1:W-:Y:S04]  /*1d920*/  @!P1 ST.E.64 [R4.64], R110 ;  /* 0x0000006e04009985 */ /* 0x0003e8000c101b08 */
[----:B------:R3:W-:Y:S01]  /*1d930*/  @!P0 ST.E.64 [R2.64], R18 ;  /* 0x0000001202008985 */ /* 0x0007e2000c101b08 */
[-C--:B-1----:R-:W-:Y:S02]  /*1d940*/  @!P5 LEA R4, P0, R50, R67.reuse, 0x2 ;  /* 0x000000433204d211 */ /* 0x082fe400078010ff */
[----:B---3--:R-:W-:-:S02]  /*1d950*/  @!P6 LEA R2, P1, R46, R67, 0x2 ;  /* 0x000000432e02e211 */ /* 0x008fc400078210ff */
[-C--:B------:R-:W-:Y:S02]  /*1d960*/  @!P5 LEA.HI.X R5, R50, R66.reuse, R49, 0x2, P0 ;  /* 0x000000423205d211 */ /* 0x080fe400000f1431 */
[-C--:B------:R-:W-:Y:S02]  /*1d970*/  @!P4 LEA R6, P0, R42, R67.reuse, 0x2 ;  /* 0x000000432a06c211 */ /* 0x080fe400078010ff */
[-C--:B------:R-:W-:Y:S01]  /*1d980*/  @!P6 LEA.HI.X R3, R46, R66.reuse, R45, 0x2, P1 ;  /* 0x000000422e03e211 */ /* 0x080fe200008f142d */
[----:B------:R1:W-:Y:S01]  /*1d990*/  @!P5 ST.E.64 [R4.64], R20 ;  /* 0x000000140400d985 */ /* 0x0003e2000c101b08 */
[----:B------:R-:W-:Y:S02]  /*1d9a0*/  ISETP.GE.AND P1, PT, R31, c[0x0][0x3c8], PT ;  /* 0x0000f2001f007a0c */ /* 0x000fe40003f26270 */
[----:B------:R-:W-:Y:S02]  /*1d9b0*/  @!P4 LEA.HI.X R7, R42, R66, R41, 0x2, P0 ;  /* 0x000000422a07c211 */ /* 0x000fe400000f1429 */
[----:B------:R-:W-:-:S02]  /*1d9c0*/  @!P3 LEA R8, P0, R40, R67, 0x2 ;  /* 0x000000432808b211 */ /* 0x000fc400078010ff */
[----:B------:R-:W-:Y:S02]  /*1d9d0*/  ISETP.GE.AND P6, PT, R34, c[0x0][0x3c8], PT ;  /* 0x0000f20022007a0c */ /* 0x000fe40003fc6270 */
[-C--:B------:R-:W-:Y:S02]  /*1d9e0*/  @!P3 LEA.HI.X R9, R40, R66.reuse, R39, 0x2, P0 ;  /* 0x000000422809b211 */ /* 0x080fe400000f1427 */
[CC--:B------:R-:W-:Y:S02]  /*1d9f0*/  @!P2 LEA R14, P0, R38.reuse, R67.reuse, 0x2 ;  /* 0x00000043260ea211 */ /* 0x0c0fe400078010ff */
[----:B------:R-:W-:Y:S02]  /*1da00*/  ISETP.GE.AND P5, PT, R33, c[0x0][0x3c8], PT ;  /* 0x0000f20021007a0c */ /* 0x000fe40003fa6270 */
[----:B------:R-:W-:Y:S02]  /*1da10*/  @!P2 LEA.HI.X R15, R38, R66, R37, 0x2, P0 ;  /* 0x00000042260fa211 */ /* 0x000fe400000f1425 */
[----:B------:R-:W-:-:S04]  /*1da20*/  @!P1 LEA R16, P0, R31, R67, 0x2 ;  /* 0x000000431f109211 */ /* 0x000fc800078010ff */
[----:B------:R-:W-:Y:S02]  /*1da30*/  @!P1 LEA.HI.X R17, R31, R66, R30, 0x2, P0 ;  /* 0x000000421f119211 */ /* 0x000fe400000f141e */
[----:B------:R-:W-:-:S13]  /*1da40*/  ISETP.GE.AND P0, PT, R46, c[0x0][0x3c8], PT ;  /* 0x0000f2002e007a0c */ /* 0x000fda0003f06270 */
[----:B------:R3:W-:Y:S01]  /*1da50*/  @!P0 ST.E.64 [R2.64], R22 ;  /* 0x0000001602008985 */ /* 0x0007e2000c101b08 */
[----:B-1----:R-:W-:-:S03]  /*1da60*/  @!P6 LEA R4, P0, R34, R67, 0x2 ;  /* 0x000000432204e211 */ /* 0x002fc600078010ff */
        /* <DEDUP_REMOVED lines=9> */
[-C--:B---3--:R-:W-:Y:S02]  /*1db00*/  @!P5 LEA R2, P1, R33, R67.reuse, 0x2 ;  /* 0x000000432102d211 */ /* 0x088fe400078210ff */
[----:B-1----:R-:W-:Y:S02]  /*1db10*/  @!P4 LEA R6, P0, R29, R67, 0x2 ;  /* 0x000000431d06c211 */ /* 0x002fe400078010ff */
        /* <DEDUP_REMOVED lines=10> */
[----:B--2---:R-:W-:-:S03]  /*1dbc0*/  @!P1 LEA R16, P0, R44, R67, 0x2 ;  /* 0x000000432c109211 */ /* 0x004fc600078010ff */
        /* <DEDUP_REMOVED lines=9> */
.L_x_2172:
[----:B------:R-:W-:Y:S01]  /*1dc60*/  ISETP.NE.U32.AND P0, PT, RZ, c[0x0][0x508], PT ;  /* 0x00014200ff007a0c */ /* 0x000fe20003f05070 */
[----:B------:R-:W-:Y:S01]  /*1dc70*/  IMAD.MOV.U32 R3, RZ, RZ, 0x4 ;  /* 0x00000004ff037424 */ /* 0x000fe200078e00ff */
[----:B------:R-:W-:Y:S01]  /*1dc80*/  ISETP.NE.U32.AND P2, PT, RZ, c[0x0][0x500], PT ;  /* 0x00014000ff007a0c */ /* 0x000fe20003f45070 */
[----:B------:R-:W-:Y:S01]  /*1dc90*/  IMAD.MOV.U32 R0, RZ, RZ, c[0x0][0x388] ;  /* 0x0000e200ff007624 */ /* 0x000fe200078e00ff */
[----:B------:R-:W-:Y:S01]  /*1dca0*/  ISETP.NE.AND.EX P0, PT, RZ, c[0x0][0x50c], PT, P0 ;  /* 0x00014300ff007a0c */ /* 0x000fe20003f05300 */
[----:B------:R-:W-:Y:S01]  /*1dcb0*/  IMAD.MOV.U32 R2, RZ, RZ, RZ ;  /* 0x000000ffff027224 */ /* 0x000fe200078e00ff */
[----:B------:R-:W-:Y:S01]  /*1dcc0*/  ISETP.NE.AND.EX P2, PT, RZ, c[0x0][0x504], PT, P2 ;  /* 0x00014100ff007a0c */ /* 0x000fe20003f45320 */
[----:B------:R-:W-:-:S10]  /*1dcd0*/  IMAD.WIDE R4, R211, R3, c[0x0][0x500] ;  /* 0x00014000d3047625 */ /* 0x000fd400078e0203 */
[----:B------:R-:W-:Y:S02]  /*1dce0*/  @P0 IMAD.WIDE R6, R211, R3, c[0x0][0x508] ;  /* 0x00014200d3060625 */ /* 0x000fe400078e0203 */
[----:B------:R1:W5:Y:S04]  /*1dcf0*/  @P2 LDG.E R2, [R4.64] ;  /* 0x0000000804022981 */ /* 0x000368000c1e1900 */
[----:B------:R1:W5:Y:S01]  /*1dd00*/  @P0 LDG.E R0, [R6.64] ;  /* 0x0000000806000981 */ /* 0x000362000c1e1900 */
[----:B------:R-:W-:-:S04]  /*1dd10*/  ISETP.NE.AND P1, PT, R210, RZ, PT ;  /* 0x000000ffd200720c */ /* 0x000fc80003f25270 */
[----:B------:R-:W-:Y:S01]  /*1dd20*/  SEL R210, R210, c[0x0][0x3d4], P1 ;  /* 0x0000f500d2d27a07 */ /* 0x000fe20000800000 */
[----:B------:R-:W-:Y:S05]  /*1dd30*/  @P0 BRA `(.L_x_2193) ;  /* 0x0000004000000947 */ /* 0x000fea0003800000 */
[----:B------:R-:W-:Y:S05]  /*1dd40*/  @!P2 BRA `(.L_x_2193) ;  /* 0x000000300000a947 */ /* 0x000fea0003800000 */
[----:B-----5:R3:W4:Y:S04]  /*1dd50*/  LDG.E R0, [R4.64] ;  /* 0x0000000804007981 */ /* 0x020728000c1e1900 */
[----:B-1-3--:R-:W4:Y:S02]  /*1dd60*/  LDG.E R4, [R4.64+0x4] ;  /* 0x0000040804047981 */ /* 0x00af24000c1e1900 */
[----:B----4-:R-:W-:Y:S02]  /*1dd70*/  IADD3 R0, -R0, R4, RZ ;  /* 0x0000000400007210 */ /* 0x010fe40007ffe1ff */
.L_x_2193:
[----:B------:R-:W-:Y:S01]  /*1dd80*/  ISETP.GT.AND P0, PT, R10, 0x7f, PT ;  /* 0x0000007f0a00780c */ /* 0x000fe20003f04270 */
[----:B------:R-:W-:Y:S01]  /*1dd90*/  BSSY B0, `(.L_x_2194) ;  /* 0x0000035000007945 */ /* 0x000fe20003800000 */
[----:B-1----:R-:W-:Y:S02]  /*1dda0*/  SHF.R.S32.HI R4, RZ, 0x1f, R211 ;  /* 0x0000001fff047819 */ /* 0x002fe400000114d3 */
[----:B-----5:R-:W-:-:S02]  /*1ddb0*/  SHF.R.S32.HI R6, RZ, 0x1f, R2 ;  /* 0x0000001fff067819 */ /* 0x020fc40000011402 */
[----:B------:R-:W-:Y:S02]  /*1ddc0*/  SEL R5, R211, RZ, !P2 ;  /* 0x000000ffd3057207 */ /* 0x000fe40005000000 */
[----:B------:R-:W-:-:S05]  /*1ddd0*/  SEL R4, R4, RZ, !P2 ;  /* 0x000000ff04047207 */ /* 0x000fca0005000000 */
[----:B------:R-:W-:Y:S05]  /*1dde0*/  @P0 BRA `(.L_x_2195) ;  /* 0x000002f000000947 */ /* 0x000fea0003800000 */
[----:B------:R-:W-:Y:S01]  /*1ddf0*/  IMAD R7, R0, c[0x0][0x4e8], RZ ;  /* 0x00013a0000077a24 */ /* 0x000fe200078e02ff */
[----:B------:R-:W-:-:S04]  /*1de00*/  IADD3 R3, R209, R10, RZ ;  /* 0x0000000ad1037210 */ /* 0x000fc80007ffe0ff */
[----:B------:R-:W-:-:S13]  /*1de10*/  ISETP.GE.AND P0, PT, R3, R7, PT ;  /* 0x000000070300720c */ /* 0x000fda0003f06270 */
[----:B------:R-:W-:Y:S05]  /*1de20*/  @P0 BRA `(.L_x_2195) ;  /* 0x000002b000000947 */ /* 0x000fea0003800000 */
[----:B------:R-:W-:Y:S01]  /*1de30*/  IMAD.MOV.U32 R26, RZ, RZ, 0x368 ;  /* 0x00000368ff1a7424 */ /* 0x000fe200078e00ff */
[----:B------:R-:W-:Y:S01]  /*1de40*/  ISETP.GT.AND P2, PT, R210, 0x1, PT ;  /* 0x00000001d200780c */ /* 0x000fe20003f44270 */
[----:B------:R-:W-:Y:S01]  /*1de50*/  IMAD.MOV.U32 R7, RZ, RZ, c[0x0][0x4e8] ;  /* 0x00013a00ff077624 */ /* 0x000fe200078e00ff */
[----:B------:R-:W-:Y:S02]  /*1de60*/  MOV R11, R3 ;  /* 0x00000003000b7202 */ /* 0x000fe40000000f00 */
[----:B------:R-:W-:Y:S02]  /*1de70*/  SEL R26, R26, 0x328, P2 ;  /* 0x000003281a1a7807 */ /* 0x000fe40001000000 */
[----:B------:R-:W-:Y:S02]  /*1de80*/  ISETP.NE.AND P0, PT, R7, 0x1, PT ;  /* 0x000000010700780c */ /* 0x000fe40003f05270 */
[----:B------:R-:W1:Y:S01]  /*1de90*/  LDC.64 R24, c[0x0][R26+0x170] ;  /* 0x00005c001a187b82 */ /* 0x000e620000000a00 */
[----:B------:R-:W-:-:S07]  /*1dea0*/  SEL R233, R233, RZ, P2 ;  /* 0x000000ffe9e97207 */ /* 0x000fce0001000000 */
[----:B------:R-:W3:Y:S03]  /*1deb0*/  LDC.64 R18, c[0x0][R26+0x168] ;  /* 0x00005a001a127b82 */ /* 0x000ee60000000a00 */
[----:B------:R-:W-:-:S05]  /*1dec0*/  @P0 IMAD.HI.U32 R9, R3, c[0x0][0x4ec], RZ ;  /* 0x00013b0003090a27 */ /* 0x000fca00078e00ff */
[----:B------:R-:W4:Y:S01]  /*1ded0*/  LDC.64 R22, c[0x0][R26+0x178] ;  /* 0x00005e001a167b82 */ /* 0x000f220000000a00 */
[----:B------:R-:W-:-:S05]  /*1dee0*/  @P0 SHF.R.U32.HI R11, RZ, c[0x0][0x4f0], R9 ;  /* 0x00013c00ff0b0a19 */ /* 0x000fca0000011609 */
[----:B------:R-:W-:Y:S02]  /*1def0*/  IMAD.MOV R9, RZ, RZ, -R11 ;  /* 0x000000ffff097224 */ /* 0x000fe400078e0a0b */
[----:B------:R-:W5:Y:S02]  /*1df00*/  LDC.64 R20, c[0x0][R26+0x160] ;  /* 0x000058001a147b82 */ /* 0x000f640000000a00 */
[----:B------:R-:W-:Y:S02]  /*1df10*/  IMAD R9, R9, c[0x0][0x4e8], R3 ;  /* 0x00013a0009097a24 */ /* 0x000fe400078e0203 */
[-C--:B-1----:R-:W-:Y:S02]  /*1df20*/  IMAD R7, R25, R5.reuse, RZ ;  /* 0x0000000519077224 */ /* 0x082fe400078e02ff */
[----:B------:R-:W-:-:S04]  /*1df30*/  IMAD.WIDE.U32 R16, R24, R5, RZ ;  /* 0x0000000518107225 */ /* 0x000fc800078e00ff */
[----:B------:R-:W-:Y:S02]  /*1df40*/  IMAD R7, R24, R4, R7 ;  /* 0x0000000418077224 */ /* 0x000fe400078e0207 */
[-C--:B---3--:R-:W-:Y:S02]  /*1df50*/  IMAD R8, R19, R227.reuse, RZ ;  /* 0x000000e313087224 */ /* 0x088fe400078e02ff */
[----:B------:R-:W-:Y:S01]  /*1df60*/  IMAD.WIDE.U32 R18, R18, R227, RZ ;  /* 0x000000e312127225 */ /* 0x000fe200078e00ff */
[----:B------:R-:W-:-:S03]  /*1df70*/  IADD3 R7, R17, R7, RZ ;  /* 0x0000000711077210 */ /* 0x000fc60007ffe0ff */
[----:B------:R-:W-:Y:S01]  /*1df80*/  IMAD.IADD R8, R19, 0x1, R8 ;  /* 0x0000000113087824 */ /* 0x000fe200078e0208 */
[----:B------:R-:W-:Y:S01]  /*1df90*/  IADD3 R18, P1, P0, R16, R18, R2 ;  /* 0x0000001210127210 */ /* 0x000fe2000783e002 */
[-C--:B----4-:R-:W-:Y:S02]  /*1dfa0*/  IMAD R16, R23, R233.reuse, RZ ;  /* 0x000000e917107224 */ /* 0x090fe400078e02ff */
[----:B------:R-:W-:Y:S01]  /*1dfb0*/  IMAD.WIDE.U32 R22, R22, R233, RZ ;  /* 0x000000e916167225 */ /* 0x000fe200078e00ff */
[----:B------:R-:W-:Y:S02]  /*1dfc0*/  IADD3.X R7, R7, R8, R6, P1, P0 ;  /* 0x0000000807077210 */ /* 0x000fe40000fe0406 */
[----:B------:R-:W-:Y:S02]  /*1dfd0*/  SHF.R.S32.HI R8, RZ, 0x1f, R9 ;  /* 0x0000001fff087819 */ /* 0x000fe40000011409 */
[----:B------:R-:W-:Y:S01]  /*1dfe0*/  IADD3 R18, P1, P0, R11, R18, R22 ;  /* 0x000000120b127210 */ /* 0x000fe2000783e016 */
[----:B-----5:R-:W-:Y:S01]  /*1dff0*/  IMAD R3, R21, R9, RZ ;  /* 0x0000000915037224 */ /* 0x020fe200078e02ff */
[----:B------:R-:W-:-:S02]  /*1e000*/  IADD3 R16, R23, R16, RZ ;  /* 0x0000001017107210 */ /* 0x000fc40007ffe0ff */
[----:B------:R-:W-:Y:S01]  /*1e010*/  SHF.R.S32.HI R11, RZ, 0x1f, R11 ;  /* 0x0000001fff0b7819 */ /* 0x000fe2000001140b */
[----:B------:R-:W-:Y:S01]  /*1e020*/  IMAD R3, R20, R8, R3 ;  /* 0x0000000814037224 */ /* 0x000fe200078e0203 */
[----:B------:R-:W-:Y:S02]  /*1e030*/  MOV R8, c[0x0][0x4ac] ;  /* 0x00012b0000087a02 */ /* 0x000fe40000000f00 */
[----:B------:R-:W-:Y:S01]  /*1e040*/  IADD3.X R19, R11, R7, R16, P1, P0 ;  /* 0x000000070b137210 */ /* 0x000fe20000fe0410 */
[----:B------:R-:W-:Y:S01]  /*1e050*/  IMAD.MOV.U32 R7, RZ, RZ, c[0x0][0x4a8] ;  /* 0x00012a00ff077624 */ /* 0x000fe200078e00ff */
[----:B------:R-:W-:-:S03]  /*1e060*/  SEL R8, R8, c[0x0][0x454], P2 ;  /* 0x0001150008087a07 */ /* 0x000fc60001000000 */
[----:B------:R-:W-:Y:S01]  /*1e070*/  IMAD.WIDE.U32 R18, R20, R9, R18 ;  /* 0x0000000914127225 */ /* 0x000fe200078e0012 */
[----:B------:R-:W-:-:S03]  /*1e080*/  SEL R7, R7, c[0x0][0x450], P2 ;  /* 0x0001140007077a07 */ /* 0x000fc60001000000 */
[----:B------:R-:W-:Y:S01]  /*1e090*/  IMAD.IADD R3, R19, 0x1, R3 ;  /* 0x0000000113037824 */ /* 0x000fe200078e0203 */
[----:B------:R-:W-:-:S04]  /*1e0a0*/  LEA R16, P0, R18, R7, 0x2 ;  /* 0x0000000712107211 */ /* 0x000fc800078010ff */
[----:B------:R-:W-:Y:S02]  /*1e0b0*/  LEA.HI.X R17, R18, R8, R3, 0x2, P0 ;  /* 0x0000000812117211 */ /* 0x000fe400000f1403 */
[----:B------:R-:W-:-:S05]  /*1e0c0*/  MOV R3, 0xff800000 ;  /* 0xff80000000037802 */ /* 0x000fca0000000f00 */
[----:B------:R1:W-:Y:S02]  /*1e0d0*/  STG.E [R16.64], R3 ;  /* 0x0000000310007986 */ /* 0x0003e4000c101908 */
.L_x_2195:
[----:B------:R-:W-:Y:S05]  /*1e0e0*/  BSYNC B0 ;  /* 0x0000000000007941 */ /* 0x000fea0003800000 */
.L_x_2194:
[----:B------:R-:W-:-:S13]  /*1e0f0*/  ISETP.GT.AND P0, PT, R210, 0x1, PT ;  /* 0x00000001d200780c */ /* 0x000fda0003f04270 */
[----:B------:R-:W-:Y:S05]  /*1e100*/  @P0 BRA `(.L_x_2187) ;  /* 0x0000063000000947 */ /* 0x000fea0003800000 */
[----:B-1----:R-:W-:Y:S01]  /*1e110*/  MOV R3, c[0x0][0x4e8] ;  /* 0x00013a0000037a02 */ /* 0x002fe20000000f00 */
[----:B------:R-:W-:Y:S01]  /*1e120*/  IMAD R6, R6, c[0x0][0x3a0], RZ ;  /* 0x0000e80006067a24 */ /* 0x000fe200078e02ff */
[----:B------:R-:W-:Y:S01]  /*1e130*/  LEA R28, R28, R29, 0x5 ;  /* 0x0000001d1c1c7211 */ /* 0x000fe200078e28ff */
[----:B------:R-:W-:Y:S01]  /*1e140*/  IMAD R4, R4, c[0x0][0x3f0], RZ ;  /* 0x0000fc0004047a24 */ /* 0x000fe200078e02ff */
[----:B------:R-:W-:Y:S01]  /*1e150*/  ISETP.NE.AND P0, PT, R3, 0x1, PT ;  /* 0x000000010300780c */ /* 0x000fe20003f05270 */
[C---:B------:R-:W-:Y:S01]  /*1e160*/  IMAD R6, R2.reuse, c[0x0][0x3a4], R6 ;  /* 0x0000e90002067a24 */ /* 0x040fe200078e0206 */
[----:B------:R-:W-:Y:S01]  /*1e170*/  IADD3 R28, R209, R28, RZ ;  /* 0x0000001cd11c7210 */ /* 0x000fe20007ffe0ff */
[----:B------:R-:W-:Y:S01]  /*1e180*/  IMAD.WIDE.U32 R2, R2, c[0x0][0x3a0], RZ ;  /* 0x0000e80002027a25 */ /* 0x000fe200078e00ff */
[----:B------:R-:W-:-:S03]  /*1e190*/  IADD3 R29, R29, R209, RZ ;  /* 0x000000d11d1d7210 */ /* 0x000fc60007ffe0ff */
[----:B------:R-:W-:Y:S01]  /*1e1a0*/  IMAD R4, R5, c[0x0][0x3f4], R4 ;  /* 0x0000fd0005047a24 */ /* 0x000fe200078e0204 */
[----:B------:R-:W-:Y:S02]  /*1e1b0*/  IADD3 R9, R3, R6, RZ ;  /* 0x0000000603097210 */ /* 0x000fe40007ffe0ff */
[----:B------:R-:W-:Y:S02]  /*1e1c0*/  MOV R8, R2 ;  /* 0x0000000200087202 */ /* 0x000fe40000000f00 */
        /* <DEDUP_REMOVED lines=10> */
[----:B------:R-:W-:Y:S01]  /*1e270*/  IMAD R3, R3, c[0x0][0x4e8], R28 ;  /* 0x00013a0003037a24 */ /* 0x000fe200078e021c */
[----:B------:R-:W-:Y:S01]  /*1e280*/  MOV R4, R8 ;  /* 0x0000000800047202 */ /* 0x000fe20000000f00 */
[----:B------:R-:W-:-:S04]  /*1e290*/  IMAD R2, R6, c[0x0][0x3e4], R2 ;  /* 0x0000f90006027a24 */ /* 0x000fc800078e0202 */
        /* <DEDUP_REMOVED lines=11> */
[----:B------:R1:W3:Y:S02]  /*1e350*/  SHFL.IDX PT, R4, R3, RZ, 0x181f ;  /* 0x00181fff03047589 */ /* 0x0002e400000e0000 */
.L_x_2245:
[----:B------:R-:W-:Y:S05]  /*1e360*/  BRA.DIV ~URZ, `(.L_x_2197) ;  /* 0x00001d827f007947 */ /* 0x000fea000b800000 */
[----:B------:R4:W1:Y:S02]  /*1e370*/  SHFL.IDX PT, R5, R2, RZ, 0x181f ;  /* 0x00181fff02057589 */ /* 0x00086400000e0000 */
.L_x_2246:
[----:B------:R-:W-:Y:S01]  /*1e380*/  IMAD R0, R0, c[0x0][0x4e8], RZ ;  /* 0x00013a0000007a24 */ /* 0x000fe200078e02ff */
[----:B------:R-:W-:Y:S04]  /*1e390*/  BSSY B0, `(.L_x_2198) ;  /* 0x000000b000007945 */ /* 0x000fe80003800000 */
[----:B------:R-:W-:-:S13]  /*1e3a0*/  ISETP.GE.AND P0, PT, R29, R0, PT ;  /* 0x000000001d00720c */ /* 0x000fda0003f06270 */
[----:B------:R-:W-:Y:S05]  /*1e3b0*/  @P0 BRA `(.L_x_2199) ;  /* 0x0000008000000947 */ /* 0x000fea0003800000 */
[----:B------:R-:W-:Y:S02]  /*1e3c0*/  ISETP.GE.AND P1, PT, R116, c[0x0][0x3c8], PT ;  /* 0x0000f20074007a0c */ /* 0x000fe40003f26270 */
[----:B------:R-:W-:-:S11]  /*1e3d0*/  ISETP.GE.AND P0, PT, R13, c[0x0][0x3c8], PT ;  /* 0x0000f2000d007a0c */ /* 0x000fd60003f06270 */
[CC--:B-1----:R-:W-:Y:S02]  /*1e3e0*/  @!P1 LEA R6, P3, R116.reuse, R5.reuse, 0x1 ;  /* 0x0000000574069211 */ /* 0x0c2fe400078608ff */
[C---:B------:R-:W-:Y:S02]  /*1e3f0*/  @!P0 LEA R8, P2, R13.reuse, R5, 0x1 ;  /* 0x000000050d088211 */ /* 0x040fe400078408ff */
[-C--:B---3--:R-:W-:Y:S02]  /*1e400*/  @!P1 LEA.HI.X R7, R116, R4.reuse, R14, 0x1, P3 ;  /* 0x0000000474079211 */ /* 0x088fe400018f0c0e */
[----:B------:R-:W-:-:S03]  /*1e410*/  @!P0 LEA.HI.X R9, R13, R4, R15, 0x1, P2 ;  /* 0x000000040d098211 */ /* 0x000fc600010f0c0f */
[----:B------:R1:W-:Y:S04]  /*1e420*/  @!P1 ST.E.128 [R6.64], RZ ;  /* 0x000000ff06009985 */ /* 0x0003e8000c101d08 */
[----:B------:R1:W-:Y:S02]  /*1e430*/  @!P0 ST.E.128 [R8.64], RZ ;  /* 0x000000ff08008985 */ /* 0x0003e4000c101d08 */
.L_x_2199:
[----:B------:R-:W-:Y:S05]  /*1e440*/  BSYNC B0 ;  /* 0x0000000000007941 */ /* 0x000fea0003800000 */
.L_x_2198:
[----:B------:R-:W-:Y:S05]  /*1e450*/  BRA.DIV ~URZ, `(.L_x_2200) ;  /* 0x00001d027f007947 */ /* 0x000fea000b800000 */
[----:B---3--:R3:W2:Y:S04]  /*1e460*/  SHFL.IDX PT, R4, R3, 0x1, 0x181f ;  /* 0x00381f0003047f89 */ /* 0x0086a800000e0000 */
[----:B-1----:R3:W1:Y:S02]  /*1e470*/  SHFL.IDX PT, R6, R2, 0x1, 0x181f ;  /* 0x00381f0002067f89 */ /* 0x00266400000e0000 */
.L_x_2247:
        /* <DEDUP_REMOVED lines=12> */
.L_x_2202:
[----:B------:R-:W-:Y:S05]  /*1e540*/  BSYNC B0 ;  /* 0x0000000000007941 */ /* 0x000fea0003800000 */
.L_x_2201:
[----:B------:R-:W-:Y:S05]  /*1e550*/  BRA.DIV ~URZ, `(.L_x_2203) ;  /* 0x00001cd27f007947 */ /* 0x000fea000b800000 */
[----:B--2---:R2:W3:Y:S02]  /*1e560*/  SHFL.IDX PT, R4, R3, 0x2, 0x181f ;  /* 0x00581f0003047f89 */ /* 0x0044e400000e0000 */
.L_x_2248:
[----:B------:R-:W-:Y:S05]  /*1e570*/  BRA.DIV ~URZ, `(.L_x_2204) ;  /* 0x00001d227f007947 */ /* 0x000fea000b800000 */
[----:B-1----:R1:W2:Y:S02]  /*1e580*/  SHFL.IDX PT, R6, R2, 0x2, 0x181f ;  /* 0x00581f0002067f89 */ /* 0x0022a400000e0000 */
.L_x_2249:
        /* <DEDUP_REMOVED lines=10> */
[----:B------:R2:W-:Y:S04]  /*1e630*/  @!P1 ST.E.128 [R8.64], RZ ;  /* 0x000000ff08009985 */ /* 0x0005e8000c101d08 */
[----:B------:R2:W-:Y:S02]  /*1e640*/  @!P0 ST.E.128 [R6.64], RZ ;  /* 0x000000ff06008985 */ /* 0x0005e4000c101d08 */
.L_x_2206:
[----:B------:R-:W-:Y:S05]  /*1e650*/  BSYNC B0 ;  /* 0x0000000000007941 */ /* 0x000fea0003800000 */
.L_x_2205:
[----:B------:R-:W-:Y:S05]  /*1e660*/  BRA.DIV ~URZ, `(.L_x_2207) ;  /* 0x00001ca27f007947 */ /* 0x000fea000b800000 */
[----:B--23--:R-:W2:Y:S04]  /*1e670*/  SHFL.IDX PT, R3, R3, 0x3, 0x181f ;  /* 0x00781f0003037f89 */ /* 0x00cea800000e0000 */
[----:B-1--4-:R-:W1:Y:S02]  /*1e680*/  SHFL.IDX PT, R2, R2, 0x3, 0x181f ;  /* 0x00781f0002027f89 */ /* 0x012e6400000e0000 */
.L_x_2250:
[----:B------:R-:W-:-:S04]  /*1e690*/  IADD3 R29, R29, 0x60, RZ ;  /* 0x000000601d1d7810 */ /* 0x000fc80007ffe0ff */
        /* <DEDUP_REMOVED lines=10> */
.L_x_2187:
[----:B------:R-:W-:Y:S05]  /*1e740*/  BSYNC B1 ;  /* 0x0000000000017941 */ /* 0x000fea0003800000 */
.L_x_2171:
[----:B------:R-:W-:-:S13]  /*1e750*/  ISETP.NE.AND P0, PT, R220, RZ, PT ;  /* 0x000000ffdc00720c */ /* 0x000fda0003f05270 */
[----:B------:R-:W-:Y:S01]  /*1e760*/  @P0 WARPSYNC 0xffffffff ;  /* 0xffffffff00000948 */ /* 0x000fe20003800000 */
[----:B------:R-:W-:Y:S06]  /*1e770*/  @P0 BAR.SYNC.DEFER_BLOCKING 0x5, 0x100 ;  /* 0x0144000000000b1d */ /* 0x000fec0000010000 */
[----:B------:R-:W4:Y:S04]  /*1e780*/  @P0 LDS.128 R208, [0xe100] ;  /* 0x00e10000ffd00984 */ /* 0x000f280000000c00 */
[----:B------:R-:W-:Y:S06]  /*1e790*/  @P0 BAR.ARV 0x4, 0x100 ;  /* 0x0104000000000b1d */ /* 0x000fec0000002000 */
[----:B------:R-:W-:Y:S05]  /*1e7a0*/  @P0 BRA `(.L_x_2208) ;  /* 0x00000ea000000947 */ /* 0x000fea0003800000 */
[----:B------:R-:W-:Y:S01]  /*1e7b0*/  LOP3.LUT R10, R10, 0x1f, RZ, 0xc0, !PT ;  /* 0x0000001f0a0a7812 */ /* 0x000fe200078ec0ff */
[----:B-1-34-:R-:W-:-:S03]  /*1e7c0*/  IMAD.MOV.U32 R2, RZ, RZ, RZ ;  /* 0x000000ffff027224 */ /* 0x01afc600078e00ff */
[----:B------:R-:W-:Y:S01]  /*1e7d0*/  ISETP.NE.AND P6, PT, R10, 0x1f, PT ;  /* 0x0000001f0a00780c */ /* 0x000fe20003fc5270 */
[----:B------:R-:W-:Y:S10]  /*1e7e0*/  BRA.DIV ~URZ, `(.L_x_2209) ;  /* 0x00001bf27f007947 */ /* 0x000ff4000b800000 */
[----:B------:R1:W3:Y:S02]  /*1e7f0*/  SHFL.IDX PT, R0, R12, RZ, 0x1f ;  /* 0x00001fff0c007589 */ /* 0x0002e400000e0000 */
.L_x_2251:
[----:B------:R-:W-:Y:S05]  /*1e800*/  BRA.DIV ~URZ, `(.L_x_2210) ;  /* 0x00001c427f007947 */ /* 0x000fea000b800000 */
[----:B-1----:R-:W1:Y:S02]  /*1e810*/  SHFL.IDX PT, R12, R12, 0x1, 0x1f ;  /* 0x00201f000c0c7f89 */ /* 0x002e6400000e0000 */
.L_x_2252:
[----:B--2---:R-:W-:Y:S02]  /*1e820*/  IMAD.IADD R5, R211, 0x1, R10 ;  /* 0x00000001d3057824 */ /* 0x004fe400078e020a */
[----:B------:R-:W-:-:S03]  /*1e830*/  IMAD.MOV.U32 R209, RZ, RZ, RZ ;  /* 0x000000ffffd17224 */ /* 0x000fc600078e00ff */
[----:B------:R-:W-:-:S13]  /*1e840*/  ISETP.GE.OR P0, PT, R5, c[0x0][0x53c], !P6 ;  /* 0x00014f0005007a0c */ /* 0x000fda0007706670 */
[----:B------:R-:W-:Y:S01]  /*1e850*/  @!P0 IMAD.MOV.U32 R4, RZ, RZ, 0x4 ;  /* 0x00000004ff048424 */ /* 0x000fe200078e00ff */
[----:B------:R-:W-:-:S03]  /*1e860*/  @!P0 MOV R3, 0x4 ;  /* 0x0000000400038802 */ /* 0x000fc60000000f00 */
[----:B------:R-:W-:-:S04]  /*1e870*/  @!P0 IMAD.WIDE R6, R5, R4, c[0x0][0x580] ;  /* 0x0001600005068625 */ /* 0x000fc800078e0204 */
[----:B------:R-:W-:Y:S01]  /*1e880*/  @!P0 IMAD.WIDE R4, R5, R3, c[0x0][0x578] ;  /* 0x00015e0005048625 */ /* 0x000fe200078e0203 */
[----:B------:R-:W2:Y:S04]  /*1e890*/  @!P0 LDG.E R209, [R6.64] ;  /* 0x0000000806d18981 */ /* 0x000ea8000c1e1900 */
[----:B------:R4:W2:Y:S01]  /*1e8a0*/  @!P0 LDG.E R2, [R4.64] ;  /* 0x0000000804028981 */ /* 0x0008a2000c1e1900 */
[C---:B------:R-:W-:Y:S02]  /*1e8b0*/  ISETP.GE.U32.AND P4, PT, R10.reuse, 0x10, PT ;  /* 0x000000100a00780c */ /* 0x040fe40003f86070 */
[C---:B------:R-:W-:Y:S02]  /*1e8c0*/  ISETP.GE.U32.AND P3, PT, R10.reuse, 0x8, PT ;  /* 0x000000080a00780c */ /* 0x040fe40003f66070 */
[----:B------:R-:W-:-:S02]  /*1e8d0*/  ISETP.GE.U32.AND P2, PT, R10, 0x4, PT ;  /* 0x000000040a00780c */ /* 0x000fc40003f46070 */
[C---:B------:R-:W-:Y:S02]  /*1e8e0*/  ISETP.GE.U32.AND P1, PT, R10.reuse, 0x2, PT ;  /* 0x000000020a00780c */ /* 0x040fe40003f26070 */
[----:B------:R-:W-:Y:S02]  /*1e8f0*/  ISETP.NE.AND P5, PT, R10, RZ, PT ;  /* 0x000000ff0a00720c */ /* 0x000fe40003fa5270 */
[----:B----4-:R-:W-:Y:S01]  /*1e900*/  MOV R5, RZ ;  /* 0x000000ff00057202 */ /* 0x010fe20000000f00 */
[----:B--2---:R-:W-:Y:S01]  /*1e910*/  IMAD R6, R2, R209, RZ ;  /* 0x000000d102067224 */ /* 0x004fe200078e02ff */
[----:B------:R-:W-:Y:S07]  /*1e920*/  BRA.DIV ~URZ, `(.L_x_2211) ;  /* 0x00001b927f007947 */ /* 0x000fee000b800000 */
[----:B------:R2:W4:Y:S02]  /*1e930*/  SHFL.UP PT, R3, R6, 0x1, RZ ;  /* 0x0420000006037989 */ /* 0x00052400000e00ff */
.L_x_2253:
[----:B----4-:R-:W-:-:S04]  /*1e940*/  SEL R3, R3, RZ, P5 ;  /* 0x000000ff03037207 */ /* 0x010fc80002800000 */
[----:B--2---:R-:W-:Y:S01]  /*1e950*/  IADD3 R6, R6, R3, RZ ;  /* 0x0000000306067210 */ /* 0x004fe20007ffe0ff */
[----:B------:R-:W-:Y:S05]  /*1e960*/  BRA.DIV ~URZ, `(.L_x_2212) ;  /* 0x00001ba27f007947 */ /* 0x000fea000b800000 */
        /* <DEDUP_REMOVED lines=12> */
[----:B------:R2:W4:Y:S02]  /*1ea30*/  SHFL.IDX PT, R3, R4, 0x1f, 0x1f ;  /* 0x03e01f0004037f89 */ /* 0x00052400000e0000 */
.L_x_2254:
[----:B----4-:R-:W-:Y:S01]  /*1ea40*/  IMAD R3, R3, c[0x0][0x538], RZ ;  /* 0x00014e0003037a24 */ /* 0x010fe200078e02ff */
[----:B------:R-:W-:Y:S04]  /*1ea50*/  BSSY B1, `(.L_x_2213) ;  /* 0x00000ba000017945 */ /* 0x000fe80003800000 */
[----:B-1----:R-:W-:-:S04]  /*1ea60*/  IADD3 R208, R3, R12, RZ ;  /* 0x0000000c03d07210 */ /* 0x002fc80007ffe0ff */
[----:B---3--:R-:W-:-:S13]  /*1ea70*/  ISETP.GT.AND P0, PT, R208, R0, PT ;  /* 0x00000000d000720c */ /* 0x008fda0003f04270 */
[----:B------:R-:W-:Y:S05]  /*1ea80*/  @P0 BRA `(.L_x_2214) ;  /* 0x0000024000000947 */ /* 0x000fea0003800000 */
.L_x_2218:
[----:B------:R-:W-:-:S04]  /*1ea90*/  IADD3 R211, R211, 0x1f, RZ ;  /* 0x0000001fd3d37810 */ /* 0x000fc80007ffe0ff */
[----:B------:R-:W-:-:S13]  /*1eaa0*/  ISETP.GE.AND P0, PT, R211, c[0x0][0x53c], PT ;  /* 0x00014f00d3007a0c */ /* 0x000fda0003f06270 */
[----:B------:R-:W-:Y:S05]  /*1eab0*/  @P0 BRA `(.L_x_2215) ;  /* 0x00000af000000947 */ /* 0x000fea0003800000 */
[----:B------:R-:W-:Y:S02]  /*1eac0*/  IADD3 R6, R211, R10, RZ ;  /* 0x0000000ad3067210 */ /* 0x000fe40007ffe0ff */
[----:B------:R-:W-:Y:S02]  /*1ead0*/  MOV R209, RZ ;  /* 0x000000ff00d17202 */ /* 0x000fe40000000f00 */
[----:B------:R-:W-:Y:S02]  /*1eae0*/  ISETP.GE.OR P0, PT, R6, c[0x0][0x53c], !P6 ;  /* 0x00014f0006007a0c */ /* 0x000fe40007706670 */
[----:B------:R-:W-:-:S11]  /*1eaf0*/  MOV R2, RZ ;  /* 0x000000ff00027202 */ /* 0x000fd60000000f00 */
[----:B--2---:R-:W-:Y:S02]  /*1eb00*/  @!P0 MOV R4, 0x4 ;  /* 0x0000000400048802 */ /* 0x004fe40000000f00 */
        /* <DEDUP_REMOVED lines=8> */
.L_x_2255:
        /* <DEDUP_REMOVED lines=16> */
.L_x_2256:
[----:B--2---:R-:W-:-:S05]  /*1ec90*/  IMAD R3, R3, c[0x0][0x538], RZ ;  /* 0x00014e0003037a24 */ /* 0x004fca00078e02ff */
[----:B------:R-:W-:-:S04]  /*1eca0*/  IADD3 R208, R3, R208, RZ ;  /* 0x000000d003d07210 */ /* 0x000fc80007ffe0ff */
[----:B------:R-:W-:-:S13]  /*1ecb0*/  ISETP.GT.AND P0, PT, R208, R0, PT ;  /* 0x00000000d000720c */ /* 0x000fda0003f04270 */
[----:B-1----:R-:W-:Y:S05]  /*1ecc0*/  @!P0 BRA `(.L_x_2218) ;  /* 0xfffffdc000008947 */ /* 0x002fea000383ffff */
.L_x_2214:
[----:B------:R-:W-:-:S05]  /*1ecd0*/  IADD3 R208, -R3, R208, RZ ;  /* 0x000000d003d07210 */ /* 0x000fca0007ffe1ff */
[----:B------:R-:W-:-:S05]  /*1ece0*/  IMAD R3, R4, c[0x0][0x538], R208 ;  /* 0x00014e0004037a24 */ /* 0x000fca00078e02d0 */
[----:B------:R-:W-:Y:S01]  /*1ecf0*/  ISETP.GT.AND P0, PT, R3, R0, PT ;  /* 0x000000000300720c */ /* 0x000fe20003f04270 */
[----:B------:R-:W-:-:S12]  /*1ed00*/  BRA.DIV ~URZ, `(.L_x_2219) ;  /* 0x00001bb27f007947 */ /* 0x000fd8000b800000 */
[----:B------:R-:W-:-:S04]  /*1ed10*/  VOTE.ANY R3, PT, !P0 ;  /* 0x0000000000037806 */ /* 0x000fc800040e0100 */
.L_x_2257:
[----:B------:R-:W1:Y:S02]  /*1ed20*/  POPC R6, R3 ;  /* 0x0000000300067309 */ /* 0x000e640000000000 */
[----:B-1----:R-:W-:Y:S01]  /*1ed30*/  IADD3 R211, R6, R211, RZ ;  /* 0x000000d306d37210 */ /* 0x002fe20007ffe0ff */
[----:B------:R-:W-:Y:S05]  /*1ed40*/  BRA.DIV ~URZ, `(.L_x_2220) ;  /* 0x00001bc27f007947 */ /* 0x000fea000b800000 */
[----:B------:R1:W3:Y:S04]  /*1ed50*/  SHFL.IDX PT, R209, R209, R6, 0x1f ;  /* 0x00001f06d1d17589 */ /* 0x0002e800000e0000 */
[----:B------:R1:W4:Y:S02]  /*1ed60*/  SHFL.IDX PT, R2, R2, R6, 0x1f ;  /* 0x00001f0602027589 */ /* 0x00032400000e0000 */
.L_x_2258:
[----:B------:R-:W-:Y:S01]  /*1ed70*/  ISETP.NE.AND P0, PT, R3, RZ, PT ;  /* 0x000000ff0300720c */ /* 0x000fe20003f05270 */
[----:B------:R-:W-:-:S12]  /*1ed80*/  BSSY B0, `(.L_x_2221) ;  /* 0x0000005000007945 */ /* 0x000fd80003800000 */
[----:B------:R-:W-:Y:S05]  /*1ed90*/  @!P0 BRA `(.L_x_2222) ;  /* 0x0000003000008947 */ /* 0x000fea0003800000 */
[----:B------:R-:W-:Y:S01]  /*1eda0*/  IADD3 R5, R6, -0x1, RZ ;  /* 0xffffffff06057810 */ /* 0x000fe20007ffe0ff */
[----:B------:R-:W-:Y:S05]  /*1edb0*/  BRA.DIV ~URZ, `(.L_x_2223) ;  /* 0x00001c227f007947 */ /* 0x000fea000b800000 */
[----:B------:R1:W2:Y:S02]  /*1edc0*/  SHFL.IDX PT, R5, R4, R5, 0x1f ;  /* 0x00001f0504057589 */ /* 0x0002a400000e0000 */
.L_x_2222:
[----:B------:R-:W-:Y:S05]  /*1edd0*/  BSYNC B0 ;  /* 0x0000000000007941 */ /* 0x000fea0003800000 */
.L_x_2221:
[----:B----4-:R-:W-:Y:S01]  /*1ede0*/  ISETP.NE.AND P0, PT, R2, 0x1, PT ;  /* 0x000000010200780c */ /* 0x010fe20003f05270 */
[----:B--2---:R-:W-:Y:S01]  /*1edf0*/  IMAD R208, R5, c[0x0][0x538], R208 ;  /* 0x00014e0005d07a24 */ /* 0x004fe200078e02d0 */
[----:B------:R-:W-:Y:S04]  /*1ee00*/  BSSY B0, `(.L_x_2224) ;  /* 0x0000077000007945 */ /* 0x000fe80003800000 */
[----:B------:R-:W-:-:S07]  /*1ee10*/  IADD3 R5, -R208, R0, RZ ;  /* 0x00000000d0057210 */ /* 0x000fce0007ffe1ff */
[----:B------:R-:W-:Y:S05]  /*1ee20*/  @!P0 BRA `(.L_x_2225) ;  /* 0x0000037000008947 */ /* 0x000fea0003800000 */
[----:B-1-3--:R-:W-:Y:S02]  /*1ee30*/  IABS R6, R209 ;  /* 0x000000d100067213 */ /* 0x00afe40000000000 */
[----:B------:R-:W-:Y:S02]  /*1ee40*/  IABS R7, R2 ;  /* 0x0000000200077213 */ /* 0x000fe40000000000 */
[----:B------:R-:W1:Y:S01]  /*1ee50*/  I2F.RP R12, R6 ;  /* 0x00000006000c7306 */ /* 0x000e620000209400 */
[----:B------:R-:W-:Y:S02]  /*1ee60*/  IABS R3, R5 ;  /* 0x0000000500037213 */ /* 0x000fe40000000000 */
[----:B------:R-:W-:-:S05]  /*1ee70*/  IABS R0, R209 ;  /* 0x000000d100007213 */ /* 0x000fca0000000000 */
[----:B------:R-:W2:Y:S01]  /*1ee80*/  I2F.RP R8, R7 ;  /* 0x0000000700087306 */ /* 0x000ea20000209400 */
[----:B------:R-:W-:-:S07]  /*1ee90*/  IMAD.MOV R0, RZ, RZ, -R0 ;  /* 0x000000ffff007224 */ /* 0x000fce00078e0a00 */
[----:B-1----:R-:W1:Y:S08]  /*1eea0*/  MUFU.RCP R12, R12 ;  /* 0x0000000c000c7308 */ /* 0x002e700000001000 */
[----:B--2---:R-:W2:Y:S01]  /*1eeb0*/  MUFU.RCP R8, R8 ;  /* 0x0000000800087308 */ /* 0x004ea20000001000 */
[----:B-1----:R-:W-:-:S07]  /*1eec0*/  IADD3 R12, R12, 0xffffffe, RZ ;  /* 0x0ffffffe0c0c7810 */ /* 0x002fce0007ffe0ff */
[----:B------:R-:W1:Y:S01]  /*1eed0*/  F2I.FTZ.U32.TRUNC.NTZ R13, R12 ;  /* 0x0000000c000d7305 */ /* 0x000e62000021f000 */
[----:B--2---:R-:W-:-:S07]  /*1eee0*/  IADD3 R8, R8, 0xffffffe, RZ ;  /* 0x0ffffffe08087810 */ /* 0x004fce0007ffe0ff */
[----:B------:R2:W3:Y:S01]  /*1eef0*/  F2I.FTZ.U32.TRUNC.NTZ R9, R8 ;  /* 0x0000000800097305 */ /* 0x0004e2000021f000 */
[----:B-1----:R-:W-:Y:S02]  /*1ef00*/  IMAD.MOV R4, RZ, RZ, -R13 ;  /* 0x000000ffff047224 */ /* 0x002fe400078e0a0d */
[----:B------:R-:W-:Y:S02]  /*1ef10*/  IMAD.MOV.U32 R12, RZ, RZ, RZ ;  /* 0x000000ffff0c7224 */ /* 0x000fe400078e00ff */
[----:B------:R-:W-:-:S04]  /*1ef20*/  IMAD R4, R4, R6, RZ ;  /* 0x0000000604047224 */ /* 0x000fc800078e02ff */
[----:B------:R-:W-:-:S04]  /*1ef30*/  IMAD.HI.U32 R4, R13, R4, R12 ;  /* 0x000000040d047227 */ /* 0x000fc800078e000c */
[----:B--2---:R-:W-:Y:S02]  /*1ef40*/  IMAD.MOV.U32 R8, RZ, RZ, RZ ;  /* 0x000000ffff087224 */ /* 0x004fe400078e00ff */
[----:B------:R-:W-:-:S04]  /*1ef50*/  IMAD.HI.U32 R4, R4, R3, RZ ;  /* 0x0000000304047227 */ /* 0x000fc800078e00ff */
[----:B------:R-:W-:-:S05]  /*1ef60*/  IMAD R0, R4, R0, R3 ;  /* 0x0000000004007224 */ /* 0x000fca00078e0203 */
[----:B------:R-:W-:-:S13]  /*1ef70*/  ISETP.GT.U32.AND P0, PT, R6, R0, PT ;  /* 0x000000000600720c */ /* 0x000fda0003f04070 */
[----:B------:R-:W-:Y:S01]  /*1ef80*/  @!P0 IMAD.IADD R0, R0, 0x1, -R6 ;  /* 0x0000000100008824 */ /* 0x000fe200078e0a06 */
[----:B------:R-:W-:Y:S02]  /*1ef90*/  @!P0 IADD3 R4, R4, 0x1, RZ ;  /* 0x0000000104048810 */ /* 0x000fe40007ffe0ff */
[----:B------:R-:W-:Y:S02]  /*1efa0*/  ISETP.NE.AND P0, PT, R209, RZ, PT ;  /* 0x000000ffd100720c */ /* 0x000fe40003f05270 */
[----:B------:R-:W-:Y:S01]  /*1efb0*/  ISETP.GE.U32.AND P2, PT, R0, R6, PT ;  /* 0x000000060000720c */ /* 0x000fe20003f46070 */
[----:B---3--:R-:W-:Y:S01]  /*1efc0*/  IMAD.MOV R6, RZ, RZ, -R9 ;  /* 0x000000ffff067224 */ /* 0x008fe200078e0a09 */
        /* <DEDUP_REMOVED lines=29> */
.L_x_2225:
[----:B------:R-:W-:-:S04]  /*1f1a0*/  IMAD.MOV.U32 R0, RZ, RZ, 0x4 ;  /* 0x00000004ff007424 */ /* 0x000fc800078e00ff */
[----:B------:R-:W-:-:S06]  /*1f1b0*/  IMAD.WIDE R2, R211, R0, c[0x0][0x590] ;  /* 0x00016400d3027625 */ /* 0x000fcc00078e0200 */
[----:B------:R-:W2:Y:S01]  /*1f1c0*/  LDG.E R3, [R2.64] ;  /* 0x0000000802037981 */ /* 0x000ea2000c1e1900 */
        /* <DEDUP_REMOVED lines=31> */
[----:B------:R-:W-:Y:S01]  /*1f3c0*/  IABS R7, R3 ;  /* 0x0000000300077213 */ /* 0x000fe20000000000 */
[----:B------:R-:W-:Y:S01]  /*1f3d0*/  IMAD.MOV R210, RZ, RZ, -R3 ;  /* 0x000000ffffd27224 */ /* 0x000fe200078e0a03 */
[----:B------:R-:W-:Y:S02]  /*1f3e0*/  IADD3 R4, R4, 0x1000000, R5 ;  /* 0x0100000004047810 */ /* 0x000fe40007ffe005 */
[----:B------:R-:W1:Y:S08]  /*1f3f0*/  I2F.RP R8, R7 ;  /* 0x0000000700087306 */ /* 0x000e700000209400 */
[----:B-1----:R-:W1:Y:S02]  /*1f400*/  MUFU.RCP R8, R8 ;  /* 0x0000000800087308 */ /* 0x002e640000001000 */
[----:B-1----:R-:W-:-:S06]  /*1f410*/  IADD3 R8, R8, 0xffffffe, RZ ;  /* 0x0ffffffe08087810 */ /* 0x002fcc0007ffe0ff */
[----:B------:R-:W1:Y:S02]  /*1f420*/  F2I.FTZ.U32.TRUNC.NTZ R9, R8 ;  /* 0x0000000800097305 */ /* 0x000e64000021f000 */
[----:B-1----:R-:W-:Y:S02]  /*1f430*/  IMAD.MOV R0, RZ, RZ, -R9 ;  /* 0x000000ffff007224 */ /* 0x002fe400078e0a09 */
[----:B------:R-:W-:Y:S02]  /*1f440*/  IMAD.MOV.U32 R8, RZ, RZ, RZ ;  /* 0x000000ffff087224 */ /* 0x000fe400078e00ff */
        /* <DEDUP_REMOVED lines=16> */
[----:B------:R-:W-:Y:S02]  /*1f550*/  IMAD R210, R6, R210, R4 ;  /* 0x000000d206d27224 */ /* 0x000fe400078e0204 */
[----:B------:R-:W-:Y:S02]  /*1f560*/  IMAD.MOV.U32 R3, RZ, RZ, R6 ;  /* 0x000000ffff037224 */ /* 0x000fe400078e0006 */
.L_x_2226:
[----:B------:R-:W-:Y:S05]  /*1f570*/  BSYNC B0 ;  /* 0x0000000000007941 */ /* 0x000fea0003800000 */
.L_x_2224:
[----:B------:R-:W-:-:S04]  /*1f580*/  LOP3.LUT R3, RZ, R3, RZ, 0x33, !PT ;  /* 0x00000003ff037212 */ /* 0x000fc800078e33ff */
[----:B------:R-:W-:Y:S01]  /*1f590*/  IADD3 R209, R3, R209, RZ ;  /* 0x000000d103d17210 */ /* 0x000fe20007ffe0ff */
[----:B------:R-:W-:Y:S05]  /*1f5a0*/  BRA `(.L_x_2227) ;  /* 0x0000004000007947 */ /* 0x000fea0003800000 */
.L_x_2215:
[----:B------:R-:W-:Y:S01]  /*1f5b0*/  IMAD.MOV.U32 R208, RZ, RZ, R0 ;  /* 0x000000ffffd07224 */ /* 0x000fe200078e0000 */
[----:B------:R-:W-:Y:S01]  /*1f5c0*/  MOV R210, RZ ;  /* 0x000000ff00d27202 */ /* 0x000fe20000000f00 */
[----:B------:R-:W-:Y:S01]  /*1f5d0*/  IMAD.MOV.U32 R209, RZ, RZ, RZ ;  /* 0x000000ffffd17224 */ /* 0x000fe200078e00ff */
[----:B------:R-:W-:Y:S02]  /*1f5e0*/  MOV R211, c[0x0][0x53c] ;  /* 0x00014f0000d37a02 */ /* 0x000fe40000000f00 */
.L_x_2227:
[----:B------:R-:W-:Y:S05]  /*1f5f0*/  BSYNC B1 ;  /* 0x0000000000017941 */ /* 0x000fea0003800000 */
.L_x_2213:
[----:B------:R-:W-:Y:S01]  /*1f600*/  WARPSYNC 0xffffffff ;  /* 0xffffffff00007948 */ /* 0x000fe20003800000 */
[----:B------:R-:W-:Y:S01]  /*1f610*/  BAR.SYNC.DEFER_BLOCKING 0x4, 0x100 ;  /* 0x0104000000007b1d */ /* 0x000fe20000010000 */
[----:B------:R-:W-:-:S13]  /*1f620*/  ISETP.NE.AND P0, PT, R10, RZ, PT ;  /* 0x000000ff0a00720c */ /* 0x000fda0003f05270 */
[----:B------:R1:W-:Y:S04]  /*1f630*/  @!P0 STS.128 [0xe100], R208 ;  /* 0x00e100d0ff008388 */ /* 0x0003e80000000c00 */
[----:B------:R-:W-:Y:S06]  /*1f640*/  BAR.ARV 0x5, 0x100 ;  /* 0x0144000000007b1d */ /* 0x000fec0000002000 */
.L_x_2208:
[----:B----4-:R-:W-:-:S13]  /*1f650*/  ISETP.GE.AND P0, PT, R211, c[0x0][0x53c], PT ;  /* 0x00014f00d3007a0c */ /* 0x010fda0003f06270 */
[----:B-123--:R-:W-:Y:S01]  /*1f660*/  @P0 CALL.REL.NOINC `(.L_x_2228) ;  /* 0x0000001000000944 */ /* 0x00efe20003c00000 */
[----:B------:R-:W-:Y:S05]  /*1f670*/  BRA `(.L_x_2229) ;  /* 0xfffe1f3000007947 */ /* 0x000fea000383ffff */
.L_x_2228:
[----:B------:R-:W-:Y:S05]  /*1f680*/  EXIT ;  /* 0x000000000000794d */ /* 0x000fea0003800000 */
.L_x_2019:
[----:B------:R-:W-:Y:S02]  /*1f690*/  MOV R4, 0x1 ;  /* 0x0000000100047802 */ /* 0x000fe40000000f00 */
[----:B------:R-:W-:Y:S02]  /*1f6a0*/  MOV R3, 0x1f6c0 ;  /* 0x0001f6c000037802 */ /* 0x000fe40000000f00 */
[----:B------:R-:W-:Y:S05]  /*1f6b0*/  CALL.REL.NOINC `($__internal_44_$__cuda_sm70_shflsync_up_p) ;  /* 0x0000143000007944 */ /* 0x000fea0003c00000 */
[----:B--2---:R-:W-:Y:S01]  /*1f6c0*/  MOV R3, R4 ;  /* 0x0000000400037202 */ /* 0x004fe20000000f00 */
[----:B-1----:R-:W-:Y:S05]  /*1f6d0*/  BRA `(.L_x_2230) ;  /* 0xfffe0d9000007947 */ /* 0x002fea000383ffff */
.L_x_2020:
[----:B------:R-:W-:Y:S02]  /*1f6e0*/  MOV R4, 0x2 ;  /* 0x0000000200047802 */ /* 0x000fe40000000f00 */
[----:B------:R-:W-:Y:S02]  /*1f6f0*/  MOV R3, 0x1f710 ;  /* 0x0001f71000037802 */ /* 0x000fe40000000f00 */
[----:B------:R-:W-:Y:S05]  /*1f700*/  CALL.REL.NOINC `($__internal_44_$__cuda_sm70_shflsync_up_p) ;  /* 0x000013e000007944 */ /* 0x000fea0003c00000 */
[----:B--2---:R-:W-:Y:S02]  /*1f710*/  SEL R4, R4, RZ, P4 ;  /* 0x000000ff04047207 */ /* 0x004fe40002000000 */
[----:B------:R-:W-:-:S03]  /*1f720*/  MOV R3, 0x1f760 ;  /* 0x0001f76000037802 */ /* 0x000fc60000000f00 */
[----:B-1----:R-:W-:Y:S02]  /*1f730*/  IMAD.IADD R6, R6, 0x1, R4 ;  /* 0x0000000106067824 */ /* 0x002fe400078e0204 */
[----:B------:R-:W-:Y:S02]  /*1f740*/  IMAD.MOV.U32 R4, RZ, RZ, 0x4 ;  /* 0x00000004ff047424 */ /* 0x000fe400078e00ff */
        /* <DEDUP_REMOVED lines=11> */
[----:B--2---:R-:W-:Y:S01]  /*1f800*/  SEL R4, R4, RZ, P1 ;  /* 0x000000ff04047207 */ /* 0x004fe20000800000 */
[----:B------:R-:W-:Y:S01]  /*1f810*/  IMAD.MOV.U32 R70, RZ, RZ, 0x1f ;  /* 0x0000001fff467424 */ /* 0x000fe200078e00ff */
[----:B------:R-:W-:Y:S02]  /*1f820*/  MOV R69, 0x1f ;  /* 0x0000001f00457802 */ /* 0x000fe40000000f00 */
[----:B------:R-:W-:Y:S01]  /*1f830*/  MOV R68, 0x1f870 ;  /* 0x0001f87000447802 */ /* 0x000fe20000000f00 */
[----:B------:R-:W-:-:S04]  /*1f840*/  IMAD.IADD R4, R6, 0x1, R4 ;  /* 0x0000000106047824 */ /* 0x000fc800078e0204 */
[----:B------:R-:W-:Y:S02]  /*1f850*/  IMAD.MOV.U32 R71, RZ, RZ, R4 ;  /* 0x000000ffff477224 */ /* 0x000fe400078e0004 */
[----:B-1----:R-:W-:Y:S05]  /*1f860*/  CALL.REL.NOINC `($__internal_43_$__cuda_sm70_shflsync_idx_p) ;  /* 0x0000123000007944 */ /* 0x002fea0003c00000 */
[----:B------:R-:W-:Y:S05]  /*1f870*/  BRA `(.L_x_2231) ;  /* 0xfffe0cf000007947 */ /* 0x000fea000383ffff */
.L_x_2022:
[----:B------:R-:W-:Y:S02]  /*1f880*/  SEL R6, RZ, 0x1, P0 ;  /* 0x00000001ff067807 */ /* 0x000fe40000000000 */
[----:B------:R-:W-:Y:S02]  /*1f890*/  MOV R3, 0x1f8b0 ;  /* 0x0001f8b000037802 */ /* 0x000fe40000000f00 */
[----:B------:R-:W-:Y:S05]  /*1f8a0*/  CALL.REL.NOINC `($__internal_45_$__cuda_sm70_votesync_ballot) ;  /* 0x0000129000007944 */ /* 0x000fea0003c00000 */
[----:B------:R-:W-:Y:S05]  /*1f8b0*/  BRA `(.L_x_2232) ;  /* 0xfffe0d4000007947 */ /* 0x000fea000383ffff */
.L_x_2023:
[----:B------:R-:W-:Y:S01]  /*1f8c0*/  IMAD.MOV.U32 R71, RZ, RZ, R7 ;  /* 0x000000ffff477224 */ /* 0x000fe200078e0007 */
[----:B------:R-:W-:Y:S01]  /*1f8d0*/  MOV R70, R3 ;  /* 0x0000000300467202 */ /* 0x000fe20000000f00 */
[----:B------:R-:W-:Y:S01]  /*1f8e0*/  IMAD.MOV.U32 R69, RZ, RZ, 0x1f ;  /* 0x0000001fff457424 */ /* 0x000fe200078e00ff */
[----:B------:R-:W-:Y:S02]  /*1f8f0*/  MOV R68, 0x1f910 ;  /* 0x0001f91000447802 */ /* 0x000fe40000000f00 */
[----:B------:R-:W-:Y:S05]  /*1f900*/  CALL.REL.NOINC `($__internal_43_$__cuda_sm70_shflsync_idx_p) ;  /* 0x0000119000007944 */ /* 0x000fea0003c00000 */
[----:B------:R-:W-:Y:S01]  /*1f910*/  IMAD.MOV.U32 R7, RZ, RZ, R69 ;  /* 0x000000ffff077224 */ /* 0x000fe200078e0045 */
[----:B------:R-:W-:Y:S01]  /*1f920*/  MOV R71, R5 ;  /* 0x0000000500477202 */ /* 0x000fe20000000f00 */
[----:B------:R-:W-:Y:S01]  /*1f930*/  IMAD.MOV.U32 R8, RZ, RZ, RZ ;  /* 0x000000ffff087224 */ /* 0x000fe200078e00ff */
[----:B------:R-:W-:Y:S01]  /*1f940*/  MOV R70, R3 ;  /* 0x0000000300467202 */ /* 0x000fe20000000f00 */
[----:B------:R-:W-:Y:S01]  /*1f950*/  IMAD.MOV.U32 R69, RZ, RZ, 0x1f ;  /* 0x0000001fff457424 */ /* 0x000fe200078e00ff */
[----:B------:R-:W-:-:S02]  /*1f960*/  MOV R68, 0x1f980 ;  /* 0x0001f98000447802 */ /* 0x000fc40000000f00 */
[----:B------:R-:W-:Y:S05]  /*1f970*/  CALL.REL.NOINC `($__internal_43_$__cuda_sm70_shflsync_idx_p) ;  /* 0x0000112000007944 */ /* 0x000fea0003c00000 */
[----:B------:R-:W-:Y:S01]  /*1f980*/  MOV R5, R69 ;  /* 0x0000004500057202 */ /* 0x000fe20000000f00 */
[----:B------:R-:W-:Y:S05]  /*1f990*/  BRA `(.L_x_2233) ;  /* 0xfffe0cc000007947 */ /* 0x000fea000383ffff */
.L_x_2026:
[----:B------:R-:W-:Y:S01]  /*1f9a0*/  IMAD.MOV.U32 R71, RZ, RZ, R4 ;  /* 0x000000ffff477224 */ /* 0x000fe200078e0004 */
[----:B------:R-:W-:Y:S01]  /*1f9b0*/  MOV R70, R3 ;  /* 0x0000000300467202 */ /* 0x000fe20000000f00 */
[----:B------:R-:W-:Y:S01]  /*1f9c0*/  IMAD.MOV.U32 R69, RZ, RZ, 0x1f ;  /* 0x0000001fff457424 */ /* 0x000fe200078e00ff */
[----:B------:R-:W-:-:S02]  /*1f9d0*/  MOV R68, 0x1f9f0 ;  /* 0x0001f9f000447802 */ /* 0x000fc40000000f00 */
[----:B--23--:R-:W-:Y:S05]  /*1f9e0*/  CALL.REL.NOINC `($__internal_43_$__cuda_sm70_shflsync_idx_p) ;  /* 0x000010b000007944 */ /* 0x00cfea0003c00000 */
[----:B------:R-:W-:Y:S01]  /*1f9f0*/  MOV R8, R69 ;  /* 0x0000004500087202 */ /* 0x000fe20000000f00 */
[----:B------:R-:W-:Y:S05]  /*1fa00*/  BRA `(.L_x_2025) ;  /* 0xfffe0cb000007947 */ /* 0x000fea000383ffff */
.L_x_2167:
[----:B------:R-:W-:Y:S01]  /*1fa10*/  IMAD.MOV.U32 R7, RZ, RZ, R243 ;  /* 0x000000ffff077224 */ /* 0x000fe200078e00f3 */
[----:B------:R-:W-:-:S02]  /*1fa20*/  MOV R6, 0x2 ;  /* 0x0000000200067802 */ /* 0x000fc40000000f00 */
[----:B------:R-:W-:Y:S02]  /*1fa30*/  MOV R5, 0x1fa50 ;  /* 0x0001fa5000057802 */ /* 0x000fe40000000f00 */
[----:B------:R-:W-:Y:S05]  /*1fa40*/  CALL.REL.NOINC `($__internal_42_$__cuda_sm70_shflsync_bfly_p) ;  /* 0x0000100000007944 */ /* 0x000fea0003c00000 */
[----:B--2---:R-:W-:Y:S01]  /*1fa50*/  MOV R2, R6 ;  /* 0x0000000600027202 */ /* 0x004fe20000000f00 */
[----:B-1----:R-:W-:Y:S05]  /*1fa60*/  BRA `(.L_x_2234) ;  /* 0xffffbbf000007947 */ /* 0x002fea000383ffff */
.L_x_2168:
[----:B------:R-:W-:Y:S01]  /*1fa70*/  IMAD.MOV.U32 R7, RZ, RZ, R2 ;  /* 0x000000ffff077224 */ /* 0x000fe200078e0002 */
[----:B------:R-:W-:Y:S02]  /*1fa80*/  MOV R6, 0x1 ;  /* 0x0000000100067802 */ /* 0x000fe40000000f00 */
[----:B------:R-:W-:Y:S02]  /*1fa90*/  MOV R5, 0x1fab0 ;  /* 0x0001fab000057802 */ /* 0x000fe40000000f00 */
[----:B-1----:R-:W-:Y:S05]  /*1faa0*/  CALL.REL.NOINC `($__internal_42_$__cuda_sm70_shflsync_bfly_p) ;  /* 0x00000fa000007944 */ /* 0x002fea0003c00000 */
[----:B--2---:R-:W-:Y:S01]  /*1fab0*/  FADD.FTZ R2, R2, R6 ;  /* 0x0000000602027221 */ /* 0x004fe20000010000 */
[----:B-1----:R-:W-:Y:S02]  /*1fac0*/  MOV R7, R242 ;  /* 0x000000f200077202 */ /* 0x002fe40000000f00 */
[----:B------:R-:W-:Y:S02]  /*1fad0*/  MOV R6, 0x2 ;  /* 0x0000000200067802 */ /* 0x000fe40000000f00 */
[----:B------:R-:W-:Y:S02]  /*1fae0*/  MOV R5, 0x1fb00 ;  /* 0x0001fb0000057802 */ /* 0x000fe40000000f00 */
[----:B------:R-:W-:Y:S05]  /*1faf0*/  CALL.REL.NOINC `($__internal_42_$__cuda_sm70_shflsync_bfly_p) ;  /* 0x00000f5000007944 */ /* 0x000fea0003c00000 */
[----:B--2---:R-:W-:Y:S01]  /*1fb00*/  FADD.FTZ R242, R242, R6 ;  /* 0x00000006f2f27221 */ /* 0x004fe20000010000 */
[----:B------:R-:W-:-:S02]  /*1fb10*/  MOV R6, 0x1 ;  /* 0x0000000100067802 */ /* 0x000fc40000000f00 */
[----:B------:R-:W-:Y:S02]  /*1fb20*/  MOV R5, 0x1fb50 ;  /* 0x0001fb5000057802 */ /* 0x000fe40000000f00 */
[----:B-1----:R-:W-:Y:S02]  /*1fb30*/  MOV R7, R242 ;  /* 0x000000f200077202 */ /* 0x002fe40000000f00 */
[----:B------:R-:W-:Y:S05]  /*1fb40*/  CALL.REL.NOINC `($__internal_42_$__cuda_sm70_shflsync_bfly_p) ;  /* 0x00000f0000007944 */ /* 0x000fea0003c00000 */
[----:B--2---:R-:W-:Y:S01]  /*1fb50*/  MOV R10, R6 ;  /* 0x00000006000a7202 */ /* 0x004fe20000000f00 */
[----:B-1----:R-:W-:Y:S05]  /*1fb60*/  BRA `(.L_x_2235) ;  /* 0xffffbb6000007947 */ /* 0x002fea000383ffff */
.L_x_2175:
[----:B--234-:R-:W-:Y:S01]  /*1fb70*/  IMAD.MOV.U32 R71, RZ, RZ, R2 ;  /* 0x000000ffff477224 */ /* 0x01cfe200078e0002 */
[----:B------:R-:W-:Y:S01]  /*1fb80*/  MOV R70, RZ ;  /* 0x000000ff00467202 */ /* 0x000fe20000000f00 */
[----:B------:R-:W-:Y:S01]  /*1fb90*/  IMAD.MOV.U32 R69, RZ, RZ, 0x181f ;  /* 0x0000181fff457424 */ /* 0x000fe200078e00ff */
[----:B------:R-:W-:Y:S02]  /*1fba0*/  MOV R68, 0x1fbc0 ;  /* 0x0001fbc000447802 */ /* 0x000fe40000000f00 */
[----:B-1----:R-:W-:Y:S05]  /*1fbb0*/  CALL.REL.NOINC `($__internal_43_$__cuda_sm70_shflsync_idx_p) ;  /* 0x00000ee000007944 */ /* 0x002fea0003c00000 */
[----:B------:R-:W-:Y:S01]  /*1fbc0*/  MOV R3, R69 ;  /* 0x0000004500037202 */ /* 0x000fe20000000f00 */
[----:B------:R-:W-:Y:S05]  /*1fbd0*/  BRA `(.L_x_2236) ;  /* 0xffffcfc000007947 */ /* 0x000fea000383ffff */
.L_x_2176:
[----:B------:R-:W-:Y:S01]  /*1fbe0*/  IMAD.MOV.U32 R71, RZ, RZ, R0 ;  /* 0x000000ffff477224 */ /* 0x000fe200078e0000 */
[----:B------:R-:W-:Y:S01]  /*1fbf0*/  MOV R70, RZ ;  /* 0x000000ff00467202 */ /* 0x000fe20000000f00 */
[----:B------:R-:W-:Y:S01]  /*1fc00*/  IMAD.MOV.U32 R69, RZ, RZ, 0x181f ;  /* 0x0000181fff457424 */ /* 0x000fe200078e00ff */
[----:B------:R-:W-:-:S02]  /*1fc10*/  MOV R68, 0x1fc30 ;  /* 0x0001fc3000447802 */ /* 0x000fc40000000f00 */
[----:B-123--:R-:W-:Y:S05]  /*1fc20*/  CALL.REL.NOINC `($__internal_43_$__cuda_sm70_shflsync_idx_p) ;  /* 0x00000e7000007944 */ /* 0x00efea0003c00000 */
[----:B------:R-:W-:Y:S01]  /*1fc30*/  MOV R8, R69 ;  /* 0x0000004500087202 */ /* 0x000fe20000000f00 */
[----:B------:R-:W-:Y:S05]  /*1fc40*/  BRA `(.L_x_2237) ;  /* 0xffffcf7000007947 */ /* 0x000fea000383ffff */
.L_x_2179:
[----:B------:R-:W-:Y:S01]  /*1fc50*/  IMAD.MOV.U32 R71, RZ, RZ, R2 ;  /* 0x000000ffff477224 */ /* 0x000fe200078e0002 */
[----:B------:R-:W-:Y:S01]  /*1fc60*/  MOV R70, 0x1 ;  /* 0x0000000100467802 */ /* 0x000fe20000000f00 */
[----:B------:R-:W-:Y:S01]  /*1fc70*/  IMAD.MOV.U32 R69, RZ, RZ, 0x181f ;  /* 0x0000181fff457424 */ /* 0x000fe200078e00ff */
[----:B------:R-:W-:-:S02]  /*1fc80*/  MOV R68, 0x1fca0 ;  /* 0x0001fca000447802 */ /* 0x000fc40000000f00 */
[----:B-1234-:R-:W-:Y:S05]  /*1fc90*/  CALL.REL.NOINC `($__internal_43_$__cuda_sm70_shflsync_idx_p) ;  /* 0x00000e0000007944 */ /* 0x01efea0003c00000 */
[----:B------:R-:W-:Y:S01]  /*1fca0*/  IMAD.MOV.U32 R3, RZ, RZ, R69 ;  /* 0x000000ffff037224 */ /* 0x000fe200078e0045 */
[----:B------:R-:W-:Y:S01]  /*1fcb0*/  MOV R70, 0x1 ;  /* 0x0000000100467802 */ /* 0x000fe20000000f00 */
[----:B------:R-:W-:Y:S01]  /*1fcc0*/  IMAD.MOV.U32 R71, RZ, RZ, R0 ;  /* 0x000000ffff477224 */ /* 0x000fe200078e0000 */
[----:B------:R-:W-:-:S02]  /*1fcd0*/  MOV R69, 0x181f ;  /* 0x0000181f00457802 */ /* 0x000fc40000000f00 */
[----:B------:R-:W-:Y:S02]  /*1fce0*/  MOV R68, 0x1fd00 ;  /* 0x0001fd0000447802 */ /* 0x000fe40000000f00 */
[----:B------:R-:W-:Y:S05]  /*1fcf0*/  CALL.REL.NOINC `($__internal_43_$__cuda_sm70_shflsync_idx_p) ;  /* 0x00000da000007944 */ /* 0x000fea0003c00000 */
[----:B------:R-:W-:Y:S01]  /*1fd00*/  MOV R9, R69 ;  /* 0x0000004500097202 */ /* 0x000fe20000000f00 */
[----:B------:R-:W-:Y:S05]  /*1fd10*/  BRA `(.L_x_2238) ;  /* 0xffffcf9000007947 */ /* 0x000fea000383ffff */
.L_x_2182:
[----:B------:R-:W-:Y:S01]  /*1fd20*/  IMAD.MOV.U32 R71, RZ, RZ, R2 ;  /* 0x000000ffff477224 */ /* 0x000fe200078e0002 */
[----:B------:R-:W-:Y:S01]  /*1fd30*/  MOV R70, 0x2 ;  /* 0x0000000200467802 */ /* 0x000fe20000000f00 */
[----:B------:R-:W-:Y:S01]  /*1fd40*/  IMAD.MOV.U32 R69, RZ, RZ, 0x181f ;  /* 0x0000181fff457424 */ /* 0x000fe200078e00ff */
[----:B------:R-:W-:Y:S02]  /*1fd50*/  MOV R68, 0x1fd70 ;  /* 0x0001fd7000447802 */ /* 0x000fe40000000f00 */
[----:B-1234-:R-:W-:Y:S05]  /*1fd60*/  CALL.REL.NOINC `($__internal_43_$__cuda_sm70_shflsync_idx_p) ;  /* 0x00000d3000007944 */ /* 0x01efea0003c00000 */
[----:B------:R-:W-:Y:S01]  /*1fd70*/  MOV R3, R69 ;  /* 0x0000004500037202 */ /* 0x000fe20000000f00 */
[----:B------:R-:W-:Y:S05]  /*1fd80*/  BRA `(.L_x_2239) ;  /* 0xffffd01000007947 */ /* 0x000fea000383ffff */
.L_x_2183:
[----:B------:R-:W-:Y:S01]  /*1fd90*/  IMAD.MOV.U32 R71, RZ, RZ, R0 ;  /* 0x000000ffff477224 */ /* 0x000fe200078e0000 */
[----:B------:R-:W-:Y:S01]  /*1fda0*/  MOV R70, 0x2 ;  /* 0x0000000200467802 */ /* 0x000fe20000000f00 */
[----:B------:R-:W-:Y:S01]  /*1fdb0*/  IMAD.MOV.U32 R69, RZ, RZ, 0x181f ;  /* 0x0000181fff457424 */ /* 0x000fe200078e00ff */
[----:B------:R-:W-:Y:S02]  /*1fdc0*/  MOV R68, 0x1fde0 ;  /* 0x0001fde000447802 */ /* 0x000fe40000000f00 */
[----:B-1234-:R-:W-:Y:S05]  /*1fdd0*/  CALL.REL.NOINC `($__internal_43_$__cuda_sm70_shflsync_idx_p) ;  /* 0x00000cc000007944 */ /* 0x01efea0003c00000 */
[----:B------:R-:W-:Y:S01]  /*1fde0*/  MOV R9, R69 ;  /* 0x0000004500097202 */ /* 0x000fe20000000f00 */
[----:B------:R-:W-:Y:S05]  /*1fdf0*/  BRA `(.L_x_2240) ;  /* 0xffffcfc000007947 */ /* 0x000fea000383ffff */
.L_x_2186:
        /* <DEDUP_REMOVED lines=13> */
.L_x_2188:
[----:B------:R-:W-:Y:S01]  /*1fed0*/  IMAD.MOV.U32 R71, RZ, RZ, R66 ;  /* 0x000000ffff477224 */ /* 0x000fe200078e0042 */
[----:B------:R-:W-:Y:S01]  /*1fee0*/  MOV R70, RZ ;  /* 0x000000ff00467202 */ /* 0x000fe20000000f00 */
[----:B------:R-:W-:Y:S01]  /*1fef0*/  IMAD.MOV.U32 R69, RZ, RZ, 0x1c1f ;  /* 0x00001c1fff457424 */ /* 0x000fe200078e00ff */
[----:B------:R-:W-:Y:S02]  /*1ff00*/  MOV R68, 0x1ff20 ;  /* 0x0001ff2000447802 */ /* 0x000fe40000000f00 */
[----:B------:R-:W-:Y:S05]  /*1ff10*/  CALL.REL.NOINC `($__internal_43_$__cuda_sm70_shflsync_idx_p) ;  /* 0x00000b8000007944 */ /* 0x000fea0003c00000 */
[----:B------:R-:W-:Y:S01]  /*1ff20*/  MOV R72, R69 ;  /* 0x0000004500487202 */ /* 0x000fe20000000f00 */
[----:B------:R-:W-:Y:S05]  /*1ff30*/  BRA `(.L_x_2242) ;  /* 0xffffd26000007947 */ /* 0x000fea000383ffff */
.L_x_2189:
[----:B------:R-:W-:Y:S01]  /*1ff40*/  IMAD.MOV.U32 R71, RZ, RZ, R67 ;  /* 0x000000ffff477224 */ /* 0x000fe200078e0043 */
[----:B------:R-:W-:Y:S01]  /*1ff50*/  MOV R70, RZ ;  /* 0x000000ff00467202 */ /* 0x000fe20000000f00 */
[----:B------:R-:W-:Y:S01]  /*1ff60*/  IMAD.MOV.U32 R69, RZ, RZ, 0x1c1f ;  /* 0x00001c1fff457424 */ /* 0x000fe200078e00ff */
[----:B------:R-:W-:Y:S02]  /*1ff70*/  MOV R68, 0x1ff90 ;  /* 0x0001ff9000447802 */ /* 0x000fe40000000f00 */
[----:B-12---:R-:W-:Y:S05]  /*1ff80*/  CALL.REL.NOINC `($__internal_43_$__cuda_sm70_shflsync_idx_p) ;  /* 0x00000b1000007944 */ /* 0x006fea0003c00000 */
[----:B------:R-:W-:Y:S01]  /*1ff90*/  MOV R68, R69 ;  /* 0x0000004500447202 */ /* 0x000fe20000000f00 */
[----:B------:R-:W-:Y:S05]  /*1ffa0*/  BRA `(.L_x_2243) ;  /* 0xffffd21000007947 */ /* 0x000fea000383ffff */
.L_x_2192:
[----:B------:R-:W-:Y:S01]  /*1ffb0*/  IMAD.MOV.U32 R71, RZ, RZ, R66 ;  /* 0x000000ffff477224 */ /* 0x000fe200078e0042 */
[----:B------:R-:W-:Y:S01]  /*1ffc0*/  MOV R70, 0x1 ;  /* 0x0000000100467802 */ /* 0x000fe20000000f00 */
[----:B----4-:R-:W-:Y:S01]  /*1ffd0*/  IMAD.MOV.U32 R69, RZ, RZ, 0x1c1f ;  /* 0x00001c1fff457424 */ /* 0x010fe200078e00ff */
[----:B------:R-:W-:-:S02]  /*1ffe0*/  MOV R68, 0x20000 ;  /* 0x0002000000447802 */ /* 0x000fc40000000f00 */
[----:B-123--:R-:W-:Y:S05]  /*1fff0*/  CALL.REL.NOINC `($__internal_43_$__cuda_sm70_shflsync_idx_p) ;  /* 0x00000aa000007944 */ /* 0x00efea0003c00000 */
        /* <DEDUP_REMOVED lines=8> */
.L_x_2196:
[----:B------:R-:W-:Y:S01]  /*20080*/  IMAD.MOV.U32 R71, RZ, RZ, R3 ;  /* 0x000000ffff477224 */ /* 0x000fe200078e0003 */
[----:B------:R-:W-:Y:S01]  /*20090*/  MOV R70, RZ ;  /* 0x000000ff00467202 */ /* 0x000fe20000000f00 */
[----:B------:R-:W-:Y:S01]  /*200a0*/  IMAD.MOV.U32 R69, RZ, RZ, 0x181f ;  /* 0x0000181fff457424 */ /* 0x000fe200078e00ff */
[----:B------:R-:W-:Y:S02]  /*200b0*/  MOV R68, 0x200d0 ;  /* 0x000200d000447802 */ /* 0x000fe40000000f00 */
[----:B--2---:R-:W-:Y:S05]  /*200c0*/  CALL.REL.NOINC `($__internal_43_$__cuda_sm70_shflsync_idx_p) ;  /* 0x000009d000007944 */ /* 0x004fea0003c00000 */
[----:B------:R-:W-:Y:S01]  /*200d0*/  MOV R4, R69 ;  /* 0x0000004500047202 */ /* 0x000fe20000000f00 */
[----:B------:R-:W-:Y:S05]  /*200e0*/  BRA `(.L_x_2245) ;  /* 0xffffe27000007947 */ /* 0x000fea000383ffff */
.L_x_2197:
[----:B------:R-:W-:Y:S01]  /*200f0*/  IMAD.MOV.U32 R71, RZ, RZ, R2 ;  /* 0x000000ffff477224 */ /* 0x000fe200078e0002 */
[----:B------:R-:W-:Y:S01]  /*20100*/  MOV R70, RZ ;  /* 0x000000ff00467202 */ /* 0x000fe20000000f00 */
[----:B------:R-:W-:Y:S01]  /*20110*/  IMAD.MOV.U32 R69, RZ, RZ, 0x181f ;  /* 0x0000181fff457424 */ /* 0x000fe200078e00ff */
[----:B------:R-:W-:Y:S02]  /*20120*/  MOV R68, 0x20140 ;  /* 0x0002014000447802 */ /* 0x000fe40000000f00 */
[----:B-123--:R-:W-:Y:S05]  /*20130*/  CALL.REL.NOINC `($__internal_43_$__cuda_sm70_shflsync_idx_p) ;  /* 0x0000096000007944 */ /* 0x00efea0003c00000 */
[----:B------:R-:W-:Y:S01]  /*20140*/  MOV R5, R69 ;  /* 0x0000004500057202 */ /* 0x000fe20000000f00 */
[----:B------:R-:W-:Y:S05]  /*20150*/  BRA `(.L_x_2246) ;  /* 0xffffe22000007947 */ /* 0x000fea000383ffff */
.L_x_2200:
        /* <DEDUP_REMOVED lines=13> */
.L_x_2203:
[----:B------:R-:W-:Y:S01]  /*20230*/  IMAD.MOV.U32 R71, RZ, RZ, R3 ;  /* 0x000000ffff477224 */ /* 0x000fe200078e0003 */
[----:B------:R-:W-:Y:S01]  /*20240*/  MOV R70, 0x2 ;  /* 0x0000000200467802 */ /* 0x000fe20000000f00 */
[----:B------:R-:W-:Y:S01]  /*20250*/  IMAD.MOV.U32 R69, RZ, RZ, 0x181f ;  /* 0x0000181fff457424 */ /* 0x000fe200078e00ff */
[----:B------:R-:W-:Y:S02]  /*20260*/  MOV R68, 0x20280 ;  /* 0x0002028000447802 */ /* 0x000fe40000000f00 */
[----:B-1234-:R-:W-:Y:S05]  /*20270*/  CALL.REL.NOINC `($__internal_43_$__cuda_sm70_shflsync_idx_p) ;  /* 0x0000082000007944 */ /* 0x01efea0003c00000 */
[----:B------:R-:W-:Y:S01]  /*20280*/  MOV R4, R69 ;  /* 0x0000004500047202 */ /* 0x000fe20000000f00 */
[----:B------:R-:W-:Y:S05]  /*20290*/  BRA `(.L_x_2248) ;  /* 0xffffe2d000007947 */ /* 0x000fea000383ffff */
.L_x_2204:
[----:B------:R-:W-:Y:S01]  /*202a0*/  IMAD.MOV.U32 R71, RZ, RZ, R2 ;  /* 0x000000ffff477224 */ /* 0x000fe200078e0002 */
[----:B------:R-:W-:Y:S01]  /*202b0*/  MOV R70, 0x2 ;  /* 0x0000000200467802 */ /* 0x000fe20000000f00 */
[----:B------:R-:W-:Y:S01]  /*202c0*/  IMAD.MOV.U32 R69, RZ, RZ, 0x181f ;  /* 0x0000181fff457424 */ /* 0x000fe200078e00ff */
[----:B------:R-:W-:Y:S02]  /*202d0*/  MOV R68, 0x202f0 ;  /* 0x000202f000447802 */ /* 0x000fe40000000f00 */
[----:B-1234-:R-:W-:Y:S05]  /*202e0*/  CALL.REL.NOINC `($__internal_43_$__cuda_sm70_shflsync_idx_p) ;  /* 0x000007b000007944 */ /* 0x01efea0003c00000 */
[----:B------:R-:W-:Y:S01]  /*202f0*/  MOV R6, R69 ;  /* 0x0000004500067202 */ /* 0x000fe20000000f00 */
[----:B------:R-:W-:Y:S05]  /*20300*/  BRA `(.L_x_2249) ;  /* 0xffffe28000007947 */ /* 0x000fea000383ffff */
.L_x_2207:
        /* <DEDUP_REMOVED lines=13> */
.L_x_2209:
[----:B------:R-:W-:Y:S01]  /*203e0*/  IMAD.MOV.U32 R71, RZ, RZ, R12 ;  /* 0x000000ffff477224 */ /* 0x000fe200078e000c */
[----:B------:R-:W-:Y:S01]  /*203f0*/  MOV R70, RZ ;  /* 0x000000ff00467202 */ /* 0x000fe20000000f00 */
[----:B------:R-:W-:Y:S01]  /*20400*/  IMAD.MOV.U32 R69, RZ, RZ, 0x1f ;  /* 0x0000001fff457424 */ /* 0x000fe200078e00ff */
[----:B------:R-:W-:Y:S02]  /*20410*/  MOV R68, 0x20430 ;  /* 0x0002043000447802 */ /* 0x000fe40000000f00 */
[----:B--2---:R-:W-:Y:S05]  /*20420*/  CALL.REL.NOINC `($__internal_43_$__cuda_sm70_shflsync_idx_p) ;  /* 0x0000067000007944 */ /* 0x004fea0003c00000 */
[----:B------:R-:W-:Y:S01]  /*20430*/  MOV R0, R69 ;  /* 0x0000004500007202 */ /* 0x000fe20000000f00 */
[----:B------:R-:W-:Y:S05]  /*20440*/  BRA `(.L_x_2251) ;  /* 0xffffe3b000007947 */ /* 0x000fea000383ffff */
.L_x_2210:
[----:B------:R-:W-:Y:S01]  /*20450*/  IMAD.MOV.U32 R71, RZ, RZ, R12 ;  /* 0x000000ffff477224 */ /* 0x000fe200078e000c */
[----:B------:R-:W-:Y:S01]  /*20460*/  MOV R70, 0x1 ;  /* 0x0000000100467802 */ /* 0x000fe20000000f00 */
[----:B------:R-:W-:Y:S01]  /*20470*/  IMAD.MOV.U32 R69, RZ, RZ, 0x1f ;  /* 0x0000001fff457424 */ /* 0x000fe200078e00ff */
[----:B------:R-:W-:Y:S02]  /*20480*/  MOV R68, 0x204a0 ;  /* 0x000204a000447802 */ /* 0x000fe40000000f00 */
[----:B-123--:R-:W-:Y:S05]  /*20490*/  CALL.REL.NOINC `($__internal_43_$__cuda_sm70_shflsync_idx_p) ;  /* 0x0000060000007944 */ /* 0x00efea0003c00000 */
[----:B------:R-:W-:Y:S01]  /*204a0*/  MOV R12, R69 ;  /* 0x00000045000c7202 */ /* 0x000fe20000000f00 */
[----:B------:R-:W-:Y:S05]  /*204b0*/  BRA `(.L_x_2252) ;  /* 0xffffe36000007947 */ /* 0x000fea000383ffff */
.L_x_2211:
[----:B------:R-:W-:Y:S02]  /*204c0*/  MOV R4, 0x1 ;  /* 0x0000000100047802 */ /* 0x000fe40000000f00 */
[----:B------:R-:W-:-:S02]  /*204d0*/  MOV R3, 0x204f0 ;  /* 0x000204f000037802 */ /* 0x000fc40000000f00 */
[----:B-1-3--:R-:W-:Y:S05]  /*204e0*/  CALL.REL.NOINC `($__internal_44_$__cuda_sm70_shflsync_up_p) ;  /* 0x0000060000007944 */ /* 0x00afea0003c00000 */
[----:B--2---:R-:W-:Y:S01]  /*204f0*/  MOV R3, R4 ;  /* 0x0000000400037202 */ /* 0x004fe20000000f00 */
[----:B-1----:R-:W-:Y:S05]  /*20500*/  BRA `(.L_x_2253) ;  /* 0xffffe43000007947 */ /* 0x002fea000383ffff */
.L_x_2212:
[----:B------:R-:W-:Y:S02]  /*20510*/  MOV R4, 0x2 ;  /* 0x0000000200047802 */ /* 0x000fe40000000f00 */
[----:B------:R-:W-:-:S02]  /*20520*/  MOV R3, 0x20540 ;  /* 0x0002054000037802 */ /* 0x000fc40000000f00 */
[----:B-1-3--:R-:W-:Y:S05]  /*20530*/  CALL.REL.NOINC `($__internal_44_$__cuda_sm70_shflsync_up_p) ;  /* 0x000005b000007944 */ /* 0x00afea0003c00000 */
        /* <DEDUP_REMOVED lines=22> */
[----:B------:R-:W-:Y:S01]  /*206a0*/  MOV R3, R69 ;  /* 0x0000004500037202 */ /* 0x000fe20000000f00 */
[----:B------:R-:W-:Y:S05]  /*206b0*/  BRA `(.L_x_2254) ;  /* 0xffffe38000007947 */ /* 0x000fea000383ffff */
.L_x_2216:
[----:B------:R-:W-:Y:S02]  /*206c0*/  MOV R4, 0x1 ;  /* 0x0000000100047802 */ /* 0x000fe40000000f00 */
[----:B------:R-:W-:Y:S02]  /*206d0*/  MOV R3, 0x206f0 ;  /* 0x000206f000037802 */ /* 0x000fe40000000f00 */
[----:B------:R-:W-:Y:S05]  /*206e0*/  CALL.REL.NOINC `($__internal_44_$__cuda_sm70_shflsync_up_p) ;  /* 0x0000040000007944 */ /* 0x000fea0003c00000 */
[----:B--2---:R-:W-:Y:S01]  /*206f0*/  MOV R3, R4 ;  /* 0x0000000400037202 */ /* 0x004fe20000000f00 */
[----:B-1----:R-:W-:Y:S05]  /*20700*/  BRA `(.L_x_2255) ;  /* 0xffffe48000007947 */ /* 0x002fea000383ffff */
.L_x_2217:
        /* <DEDUP_REMOVED lines=27> */
.L_x_2219:
[----:B------:R-:W-:Y:S02]  /*208c0*/  SEL R6, RZ, 0x1, P0 ;  /* 0x00000001ff067807 */ /* 0x000fe40000000000 */
[----:B------:R-:W-:Y:S02]  /*208d0*/  MOV R3, 0x208f0 ;  /* 0x000208f000037802 */ /* 0x000fe40000000f00 */
[----:B--2---:R-:W-:Y:S05]  /*208e0*/  CALL.REL.NOINC `($__internal_45_$__cuda_sm70_votesync_ballot) ;  /* 0x0000025000007944 */ /* 0x004fea0003c00000 */
[----:B------:R-:W-:Y:S01]  /*208f0*/  MOV R3, R6 ;  /* 0x0000000600037202 */ /* 0x000fe20000000f00 */
[----:B------:R-:W-:Y:S05]  /*20900*/  BRA `(.L_x_2257) ;  /* 0xffffe41000007947 */ /* 0x000fea000383ffff */
.L_x_2220:
[----:B------:R-:W-:Y:S01]  /*20910*/  IMAD.MOV.U32 R71, RZ, RZ, R209 ;  /* 0x000000ffff477224 */ /* 0x000fe200078e00d1 */
[----:B------:R-:W-:Y:S01]  /*20920*/  MOV R70, R6 ;  /* 0x0000000600467202 */ /* 0x000fe20000000f00 */
[----:B------:R-:W-:Y:S01]  /*20930*/  IMAD.MOV.U32 R69, RZ, RZ, 0x1f ;  /* 0x0000001fff457424 */ /* 0x000fe200078e00ff */
[----:B------:R-:W-:Y:S02]  /*20940*/  MOV R68, 0x20960 ;  /* 0x0002096000447802 */ /* 0x000fe40000000f00 */
[----:B--2---:R-:W-:Y:S05]  /*20950*/  CALL.REL.NOINC `($__internal_43_$__cuda_sm70_shflsync_idx_p) ;  /* 0x0000014000007944 */ /* 0x004fea0003c00000 */
[----:B------:R-:W-:Y:S01]  /*20960*/  IMAD.MOV.U32 R209, RZ, RZ, R69 ;  /* 0x000000ffffd17224 */ /* 0x000fe200078e0045 */
[----:B------:R-:W-:Y:S01]  /*20970*/  MOV R70, R6 ;  /* 0x0000000600467202 */ /* 0x000fe20000000f00 */
[----:B------:R-:W-:Y:S01]  /*20980*/  IMAD.MOV.U32 R71, RZ, RZ, R2 ;  /* 0x000000ffff477224 */ /* 0x000fe200078e0002 */
[----:B------:R-:W-:-:S02]  /*20990*/  MOV R69, 0x1f ;  /* 0x0000001f00457802 */ /* 0x000fc40000000f00 */
[----:B------:R-:W-:Y:S02]  /*209a0*/  MOV R68, 0x209c0 ;  /* 0x000209c000447802 */ /* 0x000fe40000000f00 */
[----:B------:R-:W-:Y:S05]  /*209b0*/  CALL.REL.NOINC `($__internal_43_$__cuda_sm70_shflsync_idx_p) ;  /* 0x000000e000007944 */ /* 0x000fea0003c00000 */
[----:B------:R-:W-:Y:S01]  /*209c0*/  MOV R2, R69 ;  /* 0x0000004500027202 */ /* 0x000fe20000000f00 */
[----:B------:R-:W-:Y:S05]  /*209d0*/  BRA `(.L_x_2258) ;  /* 0xffffe39000007947 */ /* 0x000fea000383ffff */
.L_x_2223:
[----:B------:R-:W-:Y:S01]  /*209e0*/  IMAD.MOV.U32 R71, RZ, RZ, R4 ;  /* 0x000000ffff477224 */ /* 0x000fe200078e0004 */
[----:B------:R-:W-:Y:S01]  /*209f0*/  MOV R70, R5 ;  /* 0x0000000500467202 */ /* 0x000fe20000000f00 */
[----:B------:R-:W-:Y:S01]  /*20a00*/  IMAD.MOV.U32 R69, RZ, RZ, 0x1f ;  /* 0x0000001fff457424 */ /* 0x000fe200078e00ff */
[----:B------:R-:W-:Y:S02]  /*20a10*/  MOV R68, 0x20a30 ;  /* 0x00020a3000447802 */ /* 0x000fe40000000f00 */
[----:B-1234-:R-:W-:Y:S05]  /*20a20*/  CALL.REL.NOINC `($__internal_43_$__cuda_sm70_shflsync_idx_p) ;  /* 0x0000007000007944 */ /* 0x01efea0003c00000 */
[----:B------:R-:W-:Y:S01]  /*20a30*/  MOV R5, R69 ;  /* 0x0000004500057202 */ /* 0x000fe20000000f00 */
[----:B------:R-:W-:Y:S05]  /*20a40*/  BRA `(.L_x_2222) ;  /* 0xffffe38000007947 */ /* 0x000fea000383ffff */
        .weak           $__internal_42_$__cuda_sm70_shflsync_bfly_p
        .type           $__internal_42_$__cuda_sm70_shflsync_bfly_p,@function
        .size           $__internal_42_$__cuda_sm70_shflsync_bfly_p,($__internal_43_$__cuda_sm70_shflsync_idx_p - $__internal_42_$__cuda_sm70_shflsync_bfly_p)
$__internal_42_$__cuda_sm70_shflsync_bfly_p:
[----:B------:R-:W-:Y:S01]  /*20a50*/  MOV R8, R5 ;  /* 0x0000000500087202 */ /* 0x000fe20000000f00 */
[----:B------:R-:W-:Y:S04]  /*20a60*/  WARPSYNC R3 ;  /* 0x0000000300007348 */ /* 0x000fe80003800000 */
[----:B------:R-:W-:Y:S01]  /*20a70*/  MOV R9, 0x0 ;  /* 0x0000000000097802 */ /* 0x000fe20000000f00 */
[----:B------:R1:W2:Y:S03]  /*20a80*/  SHFL.BFLY PT, R6, R7, R6, R4 ;  /* 0x0c00000607067389 */ /* 0x0002a600000e0004 */
[----:B------:R-:W-:Y:S05]  /*20a90*/  RET.REL.NODEC R8 `(_ZN7cutlass13device_kernelIN5flash19enable_sm80_to_sm89INS1_16FlashAttnFwdSm80INS1_25CollectiveMainloopFwdSm80ILi8ELi1ELb1EN4cute5tupleIJNS5_1CILi128EEENS7_ILi96EEES8_EEELi128ENS_6half_tEfNS_4arch4Sm80ELb0ELb1ELb0ELb1ELb0ELb1ELb1ELb1EEENS1_21CollectiveEpilogueFwdINS6_IJS8_S8_S9_EEENS6_IJNS7_ILi1EEESH_SH_EEESB_SD_Li256ELb1ELb1ELb1ELb0EEENS1_36VarlenDynamicPersistentTileSchedulerILi128ELi96ELi256ELi256ELb1ELb1ELb0ELb1ELb0ELb1EEEEEEEEEvNT_6ParamsE) ;  /* 0xfffdf56008007950 */ /* 0x000fea0003c3ffff */
        .weak           $__internal_43_$__cuda_sm70_shflsync_idx_p
        .type           $__internal_43_$__cuda_sm70_shflsync_idx_p,@function
        .size           $__internal_43_$__cuda_sm70_shflsync_idx_p,($__internal_44_$__cuda_sm70_shflsync_up_p - $__internal_43_$__cuda_sm70_shflsync_idx_p)
$__internal_43_$__cuda_sm70_shflsync_idx_p:
[----:B------:R-:W-:Y:S04]  /*20aa0*/  WARPSYNC R213 ;  /* 0x000000d500007348 */ /* 0x000fe80003800000 */
[----:B------:R1:W2:Y:S02]  /*20ab0*/  SHFL.IDX PT, R69, R71, R70, R69 ;  /* 0x0000004647457389 */ /* 0x0002a400000e0045 */
[----:B-1----:R-:W-:-:S02]  /*20ac0*/  MOV R70, R68 ;  /* 0x0000004400467202 */ /* 0x002fc40000000f00 */
[----:B------:R-:W-:-:S04]  /*20ad0*/  MOV R71, 0x0 ;  /* 0x0000000000477802 */ /* 0x000fc80000000f00 */
[----:B--2---:R-:W-:Y:S05]  /*20ae0*/  RET.REL.NODEC R70 `(_ZN7cutlass13device_kernelIN5flash19enable_sm80_to_sm89INS1_16FlashAttnFwdSm80INS1_25CollectiveMainloopFwdSm80ILi8ELi1ELb1EN4cute5tupleIJNS5_1CILi128EEENS7_ILi96EEES8_EEELi128ENS_6half_tEfNS_4arch4Sm80ELb0ELb1ELb0ELb1ELb0ELb1ELb1ELb1EEENS1_21CollectiveEpilogueFwdINS6_IJS8_S8_S9_EEENS6_IJNS7_ILi1EEESH_SH_EEESB_SD_Li256ELb1ELb1ELb1ELb0EEENS1_36VarlenDynamicPersistentTileSchedulerILi128ELi96ELi256ELi256ELb1ELb1ELb0ELb1ELb0ELb1EEEEEEEEEvNT_6ParamsE) ;  /* 0xfffdf51046007950 */ /* 0x004fea0003c3ffff */
        .weak           $__internal_44_$__cuda_sm70_shflsync_up_p
        .type           $__internal_44_$__cuda_sm70_shflsync_up_p,@function
        .size           $__internal_44_$__cuda_sm70_shflsync_up_p,($__internal_45_$__cuda_sm70_votesync_ballot - $__internal_44_$__cuda_sm70_shflsync_up_p)
$__internal_44_$__cuda_sm70_shflsync_up_p:
[----:B------:R-:W-:Y:S01]  /*20af0*/  MOV R8, R3 ;  /* 0x0000000300087202 */ /* 0x000fe20000000f00 */
[----:B------:R-:W-:Y:S04]  /*20b00*/  WARPSYNC R214 ;  /* 0x000000d600007348 */ /* 0x000fe80003800000 */
[----:B------:R-:W-:Y:S01]  /*20b10*/  MOV R9, 0x0 ;  /* 0x0000000000097802 */ /* 0x000fe20000000f00 */
[----:B------:R1:W2:Y:S03]  /*20b20*/  SHFL.UP PT, R4, R6, R4, R215 ;  /* 0x0400000406047389 */ /* 0x0002a600000e00d7 */
[----:B------:R-:W-:Y:S05]  /*20b30*/  RET.REL.NODEC R8 `(_ZN7cutlass13device_kernelIN5flash19enable_sm80_to_sm89INS1_16FlashAttnFwdSm80INS1_25CollectiveMainloopFwdSm80ILi8ELi1ELb1EN4cute5tupleIJNS5_1CILi128EEENS7_ILi96EEES8_EEELi128ENS_6half_tEfNS_4arch4Sm80ELb0ELb1ELb0ELb1ELb0ELb1ELb1ELb1EEENS1_21CollectiveEpilogueFwdINS6_IJS8_S8_S9_EEENS6_IJNS7_ILi1EEESH_SH_EEESB_SD_Li256ELb1ELb1ELb1ELb0EEENS1_36VarlenDynamicPersistentTileSchedulerILi128ELi96ELi256ELi256ELb1ELb1ELb0ELb1ELb0ELb1EEEEEEEEEvNT_6ParamsE) ;  /* 0xfffdf4c008007950 */ /* 0x000fea0003c3ffff */
        .weak           $__internal_45_$__cuda_sm70_votesync_ballot
        .type           $__internal_45_$__cuda_sm70_votesync_ballot,@function
        .size           $__internal_45_$__cuda_sm70_votesync_ballot,(.L_x_2734 - $__internal_45_$__cuda_sm70_votesync_ballot)
$__internal_45_$__cuda_sm70_votesync_ballot:
[----:B------:R-:W-:Y:S01]  /*20b40*/  ISETP.NE.U32.AND P0, PT, R6, 0x1, PT ;  /* 0x000000010600780c */ /* 0x000fe20003f05070 */
[----:B------:R-:W-:Y:S01]  /*20b50*/  IMAD.MOV.U32 R8, RZ, RZ, R3 ;  /* 0x000000ffff087224 */ /* 0x000fe200078e0003 */
[----:B------:R-:W-:Y:S04]  /*20b60*/  WARPSYNC R212 ;  /* 0x000000d400007348 */ /* 0x000fe80003800000 */
[----:B------:R-:W-:-:S07]  /*20b70*/  IMAD.MOV.U32 R9, RZ, RZ, 0x0 ;  /* 0x00000000ff097424 */ /* 0x000fce00078e00ff */
[----:B------:R-:W-:-:S04]  /*20b80*/  VOTE.ANY R6, PT, !P0 ;  /* 0x0000000000067806 */ /* 0x000fc800040e0100 */
[----:B------:R-:W-:Y:S01]  /*20b90*/  LOP3.LUT R6, R6, R212, RZ, 0xc0, !PT ;  /* 0x000000d406067212 */ /* 0x000fe200078ec0ff */
[----:B------:R-:W-:Y:S06]  /*20ba0*/  RET.REL.NODEC R8 `(_ZN7cutlass13device_kernelIN5flash19enable_sm80_to_sm89INS1_16FlashAttnFwdSm80INS1_25CollectiveMainloopFwdSm80ILi8ELi1ELb1EN4cute5tupleIJNS5_1CILi128EEENS7_ILi96EEES8_EEELi128ENS_6half_tEfNS_4arch4Sm80ELb0ELb1ELb0ELb1ELb0ELb1ELb1ELb1EEENS1_21CollectiveEpilogueFwdINS6_IJS8_S8_S9_EEENS6_IJNS7_ILi1EEESH_SH_EEESB_SD_Li256ELb1ELb1ELb1ELb0EEENS1_36VarlenDynamicPersistentTileSchedulerILi128ELi96ELi256ELi256ELb1ELb1ELb0ELb1ELb0ELb1EEEEEEEEEvNT_6ParamsE) ;  /* 0xfffdf45008007950 */ /* 0x000fec0003c3ffff */
.L_x_2259:
        /* <DEDUP_REMOVED lines=13> */
.L_x_2734:


//--------------------- .text._ZN7cutlass13device_kernelIN5flash19enable_sm80_to_sm89INS1_16FlashAttnFwdSm80INS1_25CollectiveMainloopFwdSm80ILi4ELi1ELb0EN4cute5tupleIJNS5_1CILi128EEENS7_ILi64EEES8_EEELi128ENS_6half_tEfNS_4arch4Sm80ELb1ELb0ELb0ELb0ELb0ELb0ELb1ELb1EEENS1_21CollectiveEpilogueFwdINS6_IJS8_S8_S9_EEENS6_IJNS7_ILi1EEESH_SH_EEESB_SD_Li128ELb0ELb1ELb1ELb0EEENS1_30DynamicPersistentTileSchedulerILi128ELi128ELb1ELb1ELb0EEEEEEEEEvNT_6ParamsE --------------------------
	.section	.text._ZN7cutlass13device_kernelIN5flash19enable_sm80_to_sm89INS1_16FlashAttnFwdSm80INS1_25CollectiveMainloopFwdSm80ILi4ELi1ELb0EN4cute5tupleIJNS5_1CILi128EEENS7_ILi64EEES8_EEELi128ENS_6half_tEfNS_4arch4Sm80ELb1ELb0ELb0ELb0ELb0ELb0ELb1ELb1EEENS1_21CollectiveEpilogueFwdINS6_IJS8_S8_S9_EEENS6_IJNS7_ILi1EEESH_SH_EEESB_SD_Li128ELb0ELb1ELb1ELb0EEENS1_30DynamicPersistentTileSchedulerILi128ELi128ELb1ELb1ELb0EEEEEEEEEvNT_6ParamsE,"ax",@progbits
	.sectioninfo	@"SHI_REGISTERS=255"
	.align	128
.text._ZN7cutlass13device_kernelIN5flash19enable_sm80_to_sm89INS1_16FlashAttnFwdSm80INS1_25CollectiveMainloopFwdSm80ILi4ELi1ELb0EN4cute5tupleIJNS5_1CILi128EEENS7_ILi64EEES8_EEELi128ENS_6half_tEfNS_4arch4Sm80ELb1ELb0ELb0ELb0ELb0ELb0ELb1ELb1EEENS1_21CollectiveEpilogueFwdINS6_IJS8_S8_S9_EEENS6_IJNS7_ILi1EEESH_SH_EEESB_SD_Li128ELb0ELb1ELb1ELb0EEENS1_30DynamicPersistentTileSchedulerILi128ELi128ELb1ELb1ELb0EEEEEEEEEvNT_6ParamsE:
        .type           _ZN7cutlass13device_kernelIN5flash19enable_sm80_to_sm89INS1_16FlashAttnFwdSm80INS1_25CollectiveMainloopFwdSm80ILi4ELi1ELb0EN4cute5tupleIJNS5_1CILi128EEENS7_ILi64EEES8_EEELi128ENS_6half_tEfNS_4arch4Sm80ELb1ELb0ELb0ELb0ELb0ELb0ELb1ELb1EEENS1_21CollectiveEpilogueFwdINS6_IJS8_S8_S9_EEENS6_IJNS7_ILi1EEESH_SH_EEESB_SD_Li128ELb0ELb1ELb1ELb0EEENS1_30DynamicPersistentTileSchedulerILi128ELi128ELb1ELb1ELb0EEEEEEEEEvNT_6ParamsE,@function
        .size           _ZN7cutlass13device_kernelIN5flash19enable_sm80_to_sm89INS1_16FlashAttnFwdSm80INS1_25CollectiveMainloopFwdSm80ILi4ELi1ELb0EN4cute5tupleIJNS5_1CILi128EEENS7_ILi64EEES8_EEELi128ENS_6half_tEfNS_4arch4Sm80ELb1ELb0ELb0ELb0ELb0ELb0ELb1ELb1EEENS1_21CollectiveEpilogueFwdINS6_IJS8_S8_S9_EEENS6_IJNS7_ILi1EEESH_SH_EEESB_SD_Li128ELb0ELb1ELb1ELb0EEENS1_30DynamicPersistentTileSchedulerILi128ELi128ELb1ELb1ELb0EEEEEEEEEvNT_6ParamsE,(.L_x_2739 - _ZN7cutlass13device_kernelIN5flash19enable_sm80_to_sm89INS1_16FlashAttnFwdSm80INS1_25CollectiveMainloopFwdSm80ILi4ELi1ELb0EN4cute5tupleIJNS5_1CILi128EEENS7_ILi64EEES8_EEELi128ENS_6half_tEfNS_4arch4Sm80ELb1ELb0ELb0ELb0ELb0ELb0ELb1ELb1EEENS1_21CollectiveEpilogueFwdINS6_IJS8_S8_S9_EEENS6_IJNS7_ILi1EEESH_SH_EEESB_SD_Li128ELb0ELb1ELb1ELb0EEENS1_30DynamicPersistentTileSchedulerILi128ELi128ELb1ELb1ELb0EEEEEEEEEvNT_6ParamsE)
        .other          _ZN7cutlass13device_kernelIN5flash19enable_sm80_to_sm89INS1_16FlashAttnFwdSm80INS1_25CollectiveMainloopFwdSm80ILi4ELi1ELb0EN4cute5tupleIJNS5_1CILi128EEENS7_ILi64EEES8_EEELi128ENS_6half_tEfNS_4arch4Sm80ELb1ELb0ELb0ELb0ELb0ELb0ELb1ELb1EEENS1_21CollectiveEpilogueFwdINS6_IJS8_S8_S9_EEENS6_IJNS7_ILi1EEESH_SH_EEESB_SD_Li128ELb0ELb1ELb1ELb0EEENS1_30DynamicPersistentTileSchedulerILi128ELi128ELb1ELb1ELb0EEEEEEEEEvNT_6ParamsE,@"STO_CUDA_ENTRY STV_DEFAULT"
_ZN7cutlass13device_kernelIN5flash19enable_sm80_to_sm89INS1_16FlashAttnFwdSm80INS1_25CollectiveMainloopFwdSm80ILi4ELi1ELb0EN4cute5tupleIJNS5_1CILi128EEENS7_ILi64EEES8_EEELi128ENS_6half_tEfNS_4arch4Sm80ELb1ELb0ELb0ELb0ELb0ELb0ELb1ELb1EEENS1_21CollectiveEpilogueFwdINS6_IJS8_S8_S9_EEENS6_IJNS7_ILi1EEESH_SH_EEESB_SD_Li128ELb0ELb1ELb1ELb0EEENS1_30DynamicPersistentTileSchedulerILi128ELi128ELb1ELb1ELb0EEEEEEEEEvNT_6ParamsE:
        /* <DEDUP_REMOVED lines=120> */
.L_x_2315:
        /* <DEDUP_REMOVED lines=19> */
.L_x_2261:
[----:B------:R-:W-:-:S04]  /*08b0*/  MOV R0, c[0x0][0x554] ;  /* 0x0001550000007a02 */ /* 0x000fc80000000f00 */
[----:B------:R-:W-:Y:S02]  /*08c0*/  ISETP.NE.AND P0, PT, R0, 0x1, PT ;  /* 0x000000010000780c */ /* 0x000fe40003f05270 */
[----:B------:R-:W-:-:S11]  /*08d0*/  MOV R0, R2 ;  /* 0x0000000200007202 */ /* 0x000fd60000000f00 */
[----:B------:R-:W-:-:S05]  /*08e0*/  @P0 IMAD.HI.U32 R4, R2, c[0x0][0x558], RZ ;  /* 0x0001560002040a27 */ /* 0x000fca00078e00ff */
[----:B------:R-:W-:-:S05]  /*08f0*/  @P0 SHF.R.U32.HI R0, RZ, c[0x0][0x55c], R4 ;  /* 0x00015700ff000a19 */ /* 0x000fca0000011604 */
[----:B------:R-:W-:Y:S02]  /*0900*/  IMAD R4, R0, c[0x0][0x554], RZ ;  /* 0x0001550000047a24 */ /* 0x000fe400078e02ff */
.L_x_2262:
[----:B------:R-:W-:Y:S05]  /*0910*/  BSYNC B0 ;  /* 0x0000000000007941 */ /* 0x000fea0003800000 */
.L_x_2260:
        /* <DEDUP_REMOVED lines=74> */
.L_x_2264:
[----:B------:R-:W-:Y:S05]  /*0dc0*/  BSYNC B0 ;  /* 0x0000000000007941 */ /* 0x000fea0003800000 */
.L_x_2263:
        /* <DEDUP_REMOVED lines=165> */
.L_x_2316:
[----:B------:R-:W-:Y:S05]  /*1820*/  BRA.DIV ~URZ, `(.L_x_2267) ;  /* 0x000108b27f007947 */ /* 0x000fea000b800000 */
[----:B-1----:R1:W4:Y:S02]  /*1830*/  SHFL.IDX PT, R3, R6, RZ, 0x181f ;  /* 0x00181fff06037589 */ /* 0x00232400000e0000 */
.L_x_2317:
        /* <DEDUP_REMOVED lines=17> */
.L_x_2269:
[----:B------:R-:W-:Y:S05]  /*1950*/  BSYNC B0 ;  /* 0x0000000000007941 */ /* 0x000fea0003800000 */
.L_x_2268:
[----:B------:R-:W-:Y:S05]  /*1960*/  BRA.DIV ~URZ, `(.L_x_2270) ;  /* 0x000107e27f007947 */ /* 0x000fea000b800000 */
[----:B---3--:R3:W1:Y:S04]  /*1970*/  SHFL.IDX PT, R7, R5, 0x1, 0x181f ;  /* 0x00381f0005077f89 */ /* 0x00866800000e0000 */
[----:B--2-4-:R3:W2:Y:S02]  /*1980*/  SHFL.IDX PT, R3, R6, 0x1, 0x181f ;  /* 0x00381f0006037f89 */ /* 0x0146a400000e0000 */
.L_x_2318:
        /* <DEDUP_REMOVED lines=16> */
.L_x_2272:
[----:B------:R-:W-:Y:S05]  /*1a90*/  BSYNC B0 ;  /* 0x0000000000007941 */ /* 0x000fea0003800000 */
.L_x_2271:
[----:B------:R-:W-:Y:S05]  /*1aa0*/  BRA.DIV ~URZ, `(.L_x_2273) ;  /* 0x000107727f007947 */ /* 0x000fea000b800000 */
[----:B-1----:R1:W4:Y:S02]  /*1ab0*/  SHFL.IDX PT, R7, R5, 0x2, 0x181f ;  /* 0x00581f0005077f89 */ /* 0x00232400000e0000 */
.L_x_2319:
[----:B------:R-:W-:Y:S05]  /*1ac0*/  BRA.DIV ~URZ, `(.L_x_2274) ;  /* 0x000107c27f007947 */ /* 0x000fea000b800000 */
[----:B--2---:R2:W1:Y:S02]  /*1ad0*/  SHFL.IDX PT, R3, R6, 0x2, 0x181f ;  /* 0x00581f0006037f89 */ /* 0x00446400000e0000 */
.L_x_2320:
        /* <DEDUP_REMOVED lines=16> */
.L_x_2276:
[----:B------:R-:W-:Y:S05]  /*1be0*/  BSYNC B0 ;  /* 0x0000000000007941 */ /* 0x000fea0003800000 */
.L_x_2275:
[----:B------:R-:W-:Y:S05]  /*1bf0*/  BRA.DIV ~URZ, `(.L_x_2277) ;  /* 0x000107027f007947 */ /* 0x000fea000b800000 */
[----:B----4-:R4:W2:Y:S04]  /*1c00*/  SHFL.IDX PT, R7, R5, 0x3, 0x181f ;  /* 0x00781f0005077f89 */ /* 0x0108a800000e0000 */
[----:B-1----:R4:W1:Y:S02]  /*1c10*/  SHFL.IDX PT, R3, R6, 0x3, 0x181f ;  /* 0x00781f0006037f89 */ /* 0x00286400000e0000 */
.L_x_2321:
        /* <DEDUP_REMOVED lines=16> */
.L_x_2279:
[----:B------:R-:W-:Y:S05]  /*1d20*/  BSYNC B0 ;  /* 0x0000000000007941 */ /* 0x000fea0003800000 */
.L_x_2278:
[----:B------:R-:W-:Y:S05]  /*1d30*/  BRA.DIV ~URZ, `(.L_x_2280) ;  /* 0x000106927f007947 */ /* 0x000fea000b800000 */
[----:B--2---:R2:W3:Y:S02]  /*1d40*/  SHFL.IDX PT, R7, R5, 0x4, 0x181f ;  /* 0x00981f0005077f89 */ /* 0x0044e400000e0000 */
.L_x_2322:
[----:B------:R-:W-:Y:S05]  /*1d50*/  BRA.DIV ~URZ, `(.L_x_2281) ;  /* 0x000106e27f007947 */ /* 0x000fea000b800000 */
[----:B-1----:R1:W2:Y:S02]  /*1d60*/  SHFL.IDX PT, R3, R6, 0x4, 0x181f ;  /* 0x00981f0006037f89 */ /* 0x0022a400000e0000 */
.L_x_2323:
        /* <DEDUP_REMOVED lines=16> */
.L_x_2283:
[----:B------:R-:W-:Y:S05]  /*1e70*/  BSYNC B0 ;  /* 0x0000000000007941 */ /* 0x000fea0003800000 */
.L_x_2282:
[----:B------:R-:W-:Y:S05]  /*1e80*/  BRA.DIV ~URZ, `(.L_x_2284) ;  /* 0x000106227f007947 */ /* 0x000fea000b800000 */
[----:B---3--:R3:W1:Y:S04]  /*1e90*/  SHFL.IDX PT, R7, R5, 0x5, 0x181f ;  /* 0x00b81f0005077f89 */ /* 0x00866800000e0000 */
[----:B--2---:R3:W2:Y:S02]  /*1ea0*/  SHFL.IDX PT, R3, R6, 0x5, 0x181f ;  /* 0x00b81f0006037f89 */ /* 0x0046a400000e0000 */
.L_x_2324:
        /* <DEDUP_REMOVED lines=16> */
.L_x_2286:
[----:B------:R-:W-:Y:S05]  /*1fb0*/  BSYNC B0 ;  /* 0x0000000000007941 */ /* 0x000fea0003800000 */
.L_x_2285:
[----:B------:R-:W-:Y:S05]  /*1fc0*/  BRA.DIV ~URZ, `(.L_x_2287) ;  /* 0x000105b27f007947 */ /* 0x000fea000b800000 */
[----:B-1----:R1:W3:Y:S02]  /*1fd0*/  SHFL.IDX PT, R7, R5, 0x6, 0x181f ;  /* 0x00d81f0005077f89 */ /* 0x0022e400000e0000 */
.L_x_2325:
[----:B------:R-:W-:Y:S05]  /*1fe0*/  BRA.DIV ~URZ, `(.L_x_2288) ;  /* 0x000106027f007947 */ /* 0x000fea000b800000 */
[----:B--2---:R2:W1:Y:S02]  /*1ff0*/  SHFL.IDX PT, R3, R6, 0x6, 0x181f ;  /* 0x00d81f0006037f89 */ /* 0x00446400000e0000 */
.L_x_2326:
        /* <DEDUP_REMOVED lines=16> */
.L_x_2290:
[----:B------:R-:W-:Y:S05]  /*2100*/  BSYNC B0 ;  /* 0x0000000000007941 */ /* 0x000fea0003800000 */
.L_x_2289:
[----:B------:R-:W-:Y:S05]  /*2110*/  BRA.DIV ~URZ, `(.L_x_2291) ;  /* 0x000105427f007947 */ /* 0x000fea000b800000 */
[----:B-1-34-:R-:W1:Y:S04]  /*2120*/  SHFL.IDX PT, R5, R5, 0x7, 0x181f ;  /* 0x00f81f0005057f89 */ /* 0x01ae6800000e0000 */
[----:B--2---:R-:W2:Y:S02]  /*2130*/  SHFL.IDX PT, R6, R6, 0x7, 0x181f ;  /* 0x00f81f0006067f89 */ /* 0x004ea400000e0000 */
.L_x_2327:
        /* <DEDUP_REMOVED lines=21> */
[----:B------:R-:W-:-:S02]  /*2290*/  IMAD.WIDE.U32 R4, R60, c[0x0][0x1e0], RZ ;  /* 0x000078003c047a25 */ /* 0x000fc400078e00ff */
[----:B------:R-:W4:Y:S02]  /*22a0*/  LDL R209, [R1+0x18] ;  /* 0x0000180001d17983 */ /* 0x000f240000100800 */
[----:B------:R-:W-:Y:S02]  /*22b0*/  IMAD.MOV.U32 R62, RZ, RZ, c[0x0][0x1e0] ;  /* 0x00007800ff3e7624 */ /* 0x000fe400078e00ff */
[----:B------:R-:W-:Y:S01]  /*22c0*/  IMAD.MOV.U32 R63, RZ, RZ, c[0x0][0x1e4] ;  /* 0x00007900ff3f7624 */ /* 0x000fe200078e00ff */
        /* <DEDUP_REMOVED lines=9> */
[----:B------:R-:W-:-:S03]  /*2360*/  ISETP.GE.AND P4, PT, R0, 0x11, PT ;  /* 0x000000110000780c */ /* 0x000fc60003f86270 */
[----:B------:R-:W-:Y:S01]  /*2370*/  IMAD.IADD R3, R5, 0x1, R3 ;  /* 0x0000000105037824 */ /* 0x000fe200078e0203 */
[----:B------:R-:W-:Y:S07]  /*2380*/  BAR.SYNC.DEFER_BLOCKING 0x0 ;  /* 0x0000000000007b1d */ /* 0x000fee0000010000 */
[----:B------:R-:W-:Y:S02]  /*2390*/  @P1 ISETP.GE.AND P6, PT, R154, c[0x0][0x1d4], PT ;  /* 0x000075009a001a0c */ /* 0x000fe40003fc6270 */
[----:B------:R-:W-:Y:S01]  /*23a0*/  ISETP.GE.AND P2, PT, R0, 0x21, PT ;  /* 0x000000210000780c */ /* 0x000fe20003f46270 */
[----:B------:R-:W-:-:S04]  /*23b0*/  IMAD.WIDE.U32 R10, R62, 0x20, RZ ;  /* 0x000000203e0a7825 */ /* 0x000fc800078e00ff */
[----:B------:R-:W-:Y:S02]  /*23c0*/  IMAD.MOV.U32 R52, RZ, RZ, c[0x0][0x208] ;  /* 0x00008200ff347624 */ /* 0x000fe400078e00ff */
[----:B------:R-:W-:Y:S02]  /*23d0*/  IMAD.MOV.U32 R152, RZ, RZ, -0x40 ;  /* 0xffffffc0ff987424 */ /* 0x000fe400078e00ff */
[----:B------:R-:W-:Y:S02]  /*23e0*/  IMAD.SHL.U32 R53, R52, 0x20, RZ ;  /* 0x0000002034357824 */ /* 0x000fe400078e00ff */
        /* <DEDUP_REMOVED lines=20> */
[----:B-1----:R-:W-:-:S05]  /*2530*/  IMAD.SHL.U32 R4, R63, 0x20, RZ ;  /* 0x000000203f047824 */ /* 0x002fca00078e00ff */
[----:B------:R-:W-:Y:S02]  /*2540*/  @P2 IADD3.X R4, R3, R11, R4, P0, !PT ;  /* 0x0000000b03042210 */ /* 0x000fe400007fe404 */
[----:B------:R-:W-:-:S04]  /*2550*/  @P2 LEA R6, P0, R0, c[0x0][0x1c8], 0x1 ;  /* 0x0000720000062a11 */ /* 0x000fc800078008ff */
[----:B------:R-:W-:Y:S01]  /*2560*/  @P2 LEA.HI.X R7, R0, c[0x0][0x1cc], R4, 0x1, P0 ;  /* 0x0000730000072a11 */ /* 0x000fe200000f0c04 */
[----:B------:R-:W-:Y:S02]  /*2570*/  @P1 IMAD R0, R63, 0x30, RZ ;  /* 0x000000303f001824 */ /* 0x000fe400078e02ff */
[----:B------:R-:W-:Y:S02]  /*2580*/  @P1 IMAD.WIDE.U32 R2, R62, 0x30, R2 ;  /* 0x000000303e021825 */ /* 0x000fe400078e0002 */
[----:B------:R1:W-:Y:S01]  /*2590*/  @P2 LDGSTS.E.BYPASS.LTC128B.128 [R244+0x5100], [R6.64], !P6 ;  /* 0x0510000006f42fae */ /* 0x0003e2000f101d48 */
[----:B------:R-:W-:Y:S01]  /*25a0*/  @P1 ISETP.GE.AND P6, PT, R154, c[0x0][0x1d4], PT ;  /* 0x000075009a001a0c */ /* 0x000fe20003fc6270 */
[----:B------:R-:W-:Y:S01]  /*25b0*/  @P1 IMAD.IADD R0, R3, 0x1, R0 ;  /* 0x0000000103001824 */ /* 0x000fe200078e0200 */
[C---:B------:R-:W-:Y:S01]  /*25c0*/  @P1 LEA R4, P0, R2.reuse, c[0x0][0x1c8], 0x1 ;  /* 0x0000720002041a11 */ /* 0x040fe200078008ff */
[----:B------:R1:W-:Y:S03]  /*25d0*/  @P2 LDGSTS.E.BYPASS.LTC128B.128 [R244+0x7100], [R6.64+0x80], !P5 ;  /* 0x0710008006f42fae */ /* 0x0003e6000e901d48 */
[----:B------:R-:W-:-:S07]  /*25e0*/  @P1 LEA.HI.X R5, R2, c[0x0][0x1cc], R0, 0x1, P0 ;  /* 0x0000730002051a11 */ /* 0x000fce00000f0c00 */
[----:B------:R1:W-:Y:S04]  /*25f0*/  @P1 LDGSTS.E.BYPASS.LTC128B.128 [R244+0x5900], [R4.64], !P6 ;  /* 0x0590000004f41fae */ /* 0x0003e8000f101d48 */
[----:B------:R1:W-:Y:S04]  /*2600*/  @P1 LDGSTS.E.BYPASS.LTC128B.128 [R244+0x7900], [R4.64+0x80], !P5 ;  /* 0x0790008004f41fae */ /* 0x0003e8000e901d48 */
[----:B------:R-:W0:Y:S01]  /*2610*/  LDGDEPBAR ;  /* 0x00000000000079af */ /* 0x000e220000000000 */
[----:B------:R-:W-:-:S04]  /*2620*/  DEPBAR.LE SB0, 0x1 ;  /* 0x000080400000791a */ /* 0x000fc80000000000 */
[----:B------:R-:W-:-:S04]  /*2630*/  DEPBAR.LE SB0, 0x0 ;  /* 0x000080000000791a */ /* 0x000fc80000000000 */
[----:B------:R-:W-:Y:S06]  /*2640*/  BAR.SYNC.DEFER_BLOCKING 0x0 ;  /* 0x0000000000007b1d */ /* 0x000fec0000010000 */
[----:B-1----:R-:W-:Y:S04]  /*2650*/  LDSM.16.M88.4 R4, [R231+0x2000] ;  /* 0x00200000e704783b */ /* 0x002fe80000000200 */
[----:B--2---:R-:W1:Y:S04]  /*2660*/  LDSM.16.M88.4 R8, [R224] ;  /* 0x00000000e008783b */ /* 0x004e680000000200 */
[----:B------:R-:W2:Y:S04]  /*2670*/  LDSM.16.M88.4 R20, [R224+0x800] ;  /* 0x00080000e014783b */ /* 0x000ea80000000200 */
[----:B------:R-:W3:Y:S04]  /*2680*/  LDSM.16.M88.4 R24, [R224+0x1000] ;  /* 0x00100000e018783b */ /* 0x000ee80000000200 */
[----:B------:R-:W3:Y:S04]  /*2690*/  LDSM.16.M88.4 R40, [R224+0x1800] ;  /* 0x00180000e028783b */ /* 0x000ee80000000200 */
[----:B------:R-:W3:Y:S01]  /*26a0*/  LDSM.16.M88.4 R12, [R231] ;  /* 0x00000000e70c783b */ /* 0x000ee20000000200 */
[----:B------:R-:W-:-:S02]  /*26b0*/  IMAD R0, R16, c[0x0][0x208], RZ ;  /* 0x0000820010007a24 */ /* 0x000fc400078e02ff */
[C---:B------:R-:W-:Y:S01]  /*26c0*/  IMAD.WIDE.U32 R2, R60.reuse, c[0x0][0x208], RZ ;  /* 0x000082003c027a25 */ /* 0x040fe200078e00ff */
[----:B------:R-:W-:Y:S04]  /*26d0*/  LDSM.16.M88.4 R32, [R243] ;  /* 0x00000000f320783b */ /* 0x000fe80000000200 */
[----:B------:R-:W-:Y:S01]  /*26e0*/  LDSM.16.M88.4 R36, [R235] ;  /* 0x00000000eb24783b */ /* 0x000fe20000000200 */
[C---:B-1----:R-:W-:Y:S08]  /*26f0*/  HMMA.16816.F32 R44, R4.reuse, R8, RZ ;  /* 0x00000008042c723c */ /* 0x042ff000000018ff */
[C---:B--2---:R-:W-:Y:S08]  /*2700*/  HMMA.16816.F32 R48, R4.reuse, R20, RZ ;  /* 0x000000140430723c */ /* 0x044ff000000018ff */
[C---:B---3--:R-:W-:Y:S08]  /*2710*/  HMMA.16816.F32 R68, R4.reuse, R24, RZ ;  /* 0x000000180444723c */ /* 0x048ff000000018ff */
[C---:B------:R-:W-:Y:S08]  /*2720*/  HMMA.16816.F32 R80, R4.reuse, R40, RZ ;  /* 0x000000280450723c */ /* 0x040ff000000018ff */
[C---:B------:R-:W-:Y:S08]  /*2730*/  HMMA.16816.F32 R96, R4.reuse, R10, RZ ;  /* 0x0000000a0460723c */ /* 0x040ff000000018ff */
[C---:B------:R-:W-:Y:S08]  /*2740*/  HMMA.16816.F32 R108, R4.reuse, R22, RZ ;  /* 0x00000016046c723c */ /* 0x040ff000000018ff */
[C---:B------:R-:W-:Y:S08]  /*2750*/  HMMA.16816.F32 R112, R4.reuse, R26, RZ ;  /* 0x0000001a0470723c */ /* 0x040ff000000018ff */
[----:B------:R-:W-:Y:S07]  /*2760*/  HMMA.16816.F32 R104, R4, R42, RZ ;  /* 0x0000002a0468723c */ /* 0x000fee00000018ff */
[----:B------:R-:W-:Y:S01]  /*2770*/  IMAD R4, R60, c[0x0][0x20c], R0 ;  /* 0x000083003c047a24 */ /* 0x000fe200078e0200 */
[----:B----4-:R-:W-:-:S03]  /*2780*/  LEA R0, P0, R2, R30, 0x6 ;  /* 0x0000001e02007211 */ /* 0x010fc600078030ff */
[----:B------:R-:W-:Y:S02]  /*2790*/  IMAD.IADD R3, R3, 0x1, R4 ;  /* 0x0000000103037824 */ /* 0x000fe400078e0204 */
[----:B------:R-:W-:-:S03]  /*27a0*/  IMAD.MOV.U32 R5, RZ, RZ, 0x5 ;  /* 0x00000005ff057424 */ /* 0x000fc600078e00ff */
[----:B------:R-:W-:Y:S02]  /*27b0*/  LEA.HI.X R3, R2, R18, R3, 0x6, P0 ;  /* 0x0000001202037211 */ /* 0x000fe400000f3403 */
[----:B------:R-:W-:Y:S02]  /*27c0*/  LEA R2, P0, R0, c[0x0][0x1f8], 0x1 ;  /* 0x00007e0000027a11 */ /* 0x000fe400078008ff */
[----:B------:R-:W-:Y:S01]  /*27d0*/  LOP3.LUT R4, R28, 0x1, RZ, 0xc0, !PT ;  /* 0x000000011c047812 */ /* 0x000fe200078ec0ff */
[----:B------:R-:W-:Y:S01]  /*27e0*/  HMMA.16816.F32 R88, R12, R20, RZ ;  /* 0x000000140c58723c */ /* 0x000fe200000018ff */
[----:B------:R-:W-:Y:S02]  /*27f0*/  SHF.L.U64.HI R52, R52, R5, c[0x0][0x20c] ;  /* 0x0000830034347619 */ /* 0x000fe40000010205 */
[----:B------:R-:W-:Y:S02]  /*2800*/  LEA.HI.X R3, R0, c[0x0][0x1fc], R3, 0x1, P0 ;  /* 0x00007f0000037a11 */ /* 0x000fe400000f0c03 */
[----:B------:R-:W-:Y:S01]  /*2810*/  IADD3 R18, P4, R53, R2, RZ ;  /* 0x0000000235127210 */ /* 0x000fe20007f9e0ff */
[----:B------:R-:W-:Y:S01]  /*2820*/  IMAD.IADD R0, R61, 0x1, -R17 ;  /* 0x000000013d007824 */ /* 0x000fe200078e0a11 */
[----:B------:R-:W-:-:S02]  /*2830*/  IADD3 R20, P1, P0, R53, 0x80, R2 ;  /* 0x0000008035147810 */ /* 0x000fc4000783e002 */
[----:B------:R-:W-:Y:S01]  /*2840*/  ISETP.NE.U32.AND P2, PT, R4, 0x1, PT ;  /* 0x000000010400780c */ /* 0x000fe20003f45070 */
[--C-:B------:R-:W-:Y:S01]  /*2850*/  IMAD.X R19, R52, 0x1, R3.reuse, P4 ;  /* 0x0000000134137824 */ /* 0x100fe200020e0603 */
[----:B------:R-:W-:Y:S01]  /*2860*/  IADD3 R16, P4, R18, R53, RZ ;  /* 0x0000003512107210 */ /* 0x000fe20007f9e0ff */
[----:B------:R-:W1:Y:S01]  /*2870*/  LDSM.16.M88.4 R4, [R233+0x2000] ;  /* 0x00200000e904783b */ /* 0x000e620000000200 */
[----:B------:R-:W-:Y:S02]  /*2880*/  IADD3.X R21, R52, RZ, R3, P1, P0 ;  /* 0x000000ff34157210 */ /* 0x000fe40000fe0403 */
[----:B------:R-:W-:Y:S02]  /*2890*/  ISETP.LT.OR P0, PT, R0, 0x1, P2 ;  /* 0x000000010000780c */ /* 0x000fe40001701670 */
[----:B------:R-:W-:Y:S01]  /*28a0*/  LOP3.LUT P1, RZ, R28, 0x2, RZ, 0xc0, !PT ;  /* 0x000000021cff7812 */ /* 0x000fe2000782c0ff */
[----:B------:R-:W-:Y:S01]  /*28b0*/  IMAD.X R17, R19, 0x1, R52, P4 ;  /* 0x0000000113117824 */ /* 0x000fe200020e0634 */
[----:B------:R-:W-:Y:S01]  /*28c0*/  HMMA.16816.F32 R100, R12, R8, RZ ;  /* 0x000000080c64723c */ /* 0x000fe200000018ff */
[----:B------:R-:W2:Y:S01]  /*28d0*/  LDSM.16.M88.4 R28, [R242] ;  /* 0x00000000f21c783b */ /* 0x000ea20000000200 */
[----:B------:R-:W-:-:S06]  /*28e0*/  ISETP.LT.OR P4, PT, R0, 0x1, !P1 ;  /* 0x000000010000780c */ /* 0x000fcc0004f81670 */
[C---:B------:R-:W-:Y:S01]  /*28f0*/  HMMA.16816.F32 R92, R12.reuse, R10, RZ ;  /* 0x0000000a0c5c723c */ /* 0x040fe200000018ff */
[----:B------:R-:W3:Y:S07]  /*2900*/  LDSM.16.M88.4 R8, [R233] ;  /* 0x00000000e908783b */ /* 0x000eee0000000200 */
[C---:B------:R-:W-:Y:S08]  /*2910*/  HMMA.16816.F32 R72, R12.reuse, R24, RZ ;  /* 0x000000180c48723c */ /* 0x040ff000000018ff */
[----:B------:R-:W-:Y:S01]  /*2920*/  HMMA.16816.F32 R76, R12, R26, RZ ;  /* 0x0000001a0c4c723c */ /* 0x000fe200000018ff */
[----:B------:R-:W4:Y:S04]  /*2930*/  LDSM.16.M88.4 R24, [R241] ;  /* 0x00000000f118783b */ /* 0x000f280000000200 */
        /* <DEDUP_REMOVED lines=11> */
[----:B-1----:R-:W-:Y:S01]  /*29f0*/  IADD3 R2, P0, R16, R53, RZ ;  /* 0x0000003510027210 */ /* 0x002fe20007f1e0ff */
[----:B------:R-:W-:Y:S08]  /*2a00*/  HMMA.16816.F32 R64, R12, R40, RZ ;  /* 0x000000280c40723c */ /* 0x000ff000000018ff */
[----:B------:R1:W-:Y:S01]  /*2a10*/  LDGSTS.E.BYPASS.LTC128B.128 [R244+0x1100], [R16.64], !P4 ;  /* 0x0110000010f47fae */ /* 0x0003e2000e101d48 */
[----:B------:R-:W-:Y:S01]  /*2a20*/  IMAD.X R3, R17, 0x1, R52, P0 ;  /* 0x0000000111037824 */ /* 0x000fe200000e0634 */
[----:B------:R-:W-:-:S02]  /*2a30*/  ISETP.LT.OR P0, PT, R0, 0x21, !P1 ;  /* 0x000000210000780c */ /* 0x000fc40004f01670 */
[----:B------:R-:W-:Y:S01]  /*2a40*/  ISETP.LT.OR P1, PT, R0, 0x31, !P1 ;  /* 0x000000310000780c */ /* 0x000fe20004f21670 */
[C---:B------:R-:W-:Y:S08]  /*2a50*/  HMMA.16816.F32 R84, R12.reuse, R22, RZ ;  /* 0x000000160c54723c */ /* 0x040ff000000018ff */
[----:B------:R-:W-:Y:S02]  /*2a60*/  HMMA.16816.F32 R56, R12, R42, RZ ;  /* 0x0000002a0c38723c */ /* 0x000fe400000018ff */
[----:B------:R1:W-:Y:S04]  /*2a70*/  LDGSTS.E.BYPASS.LTC128B.128 [R244+0x3100], [R16.64+0x80], !P0 ;  /* 0x0310008010f47fae */ /* 0x0003e8000c101d48 */
[----:B------:R3:W-:Y:S02]  /*2a80*/  LDGSTS.E.BYPASS.LTC128B.128 [R244+0x1900], [R2.64], !P2 ;  /* 0x0190000002f47fae */ /* 0x0007e4000d101d48 */
[C---:B--2---:R-:W-:Y:S02]  /*2a90*/  HMMA.16816.F32 R20, R4.reuse, R32, R48 ;  /* 0x000000200414723c */ /* 0x044fe40000001830 */
[----:B------:R2:W-:Y:S04]  /*2aa0*/  LDGSTS.E.BYPASS.LTC128B.128 [R244+0x3900], [R2.64+0x80], !P1 ;  /* 0x0390008002f47fae */ /* 0x0005e8000c901d48 */
[----:B------:R-:W-:Y:S04]  /*2ab0*/  LDSM.16.M88.4 R52, [R230] ;  /* 0x00000000e634783b */ /* 0x000fe80000000200 */
[----:B------:R-:W-:Y:S01]  /*2ac0*/  LDSM.16.M88.4 R48, [R230+0x800] ;  /* 0x00080000e630783b */ /* 0x000fe20000000200 */
[C---:B------:R-:W-:Y:S03]  /*2ad0*/  HMMA.16816.F32 R136, R4.reuse, R38, R96 ;  /* 0x000000260488723c */ /* 0x040fe60000001860 */
[----:B------:R-:W-:Y:S04]  /*2ae0*/  LDSM.16.M88.4 R40, [R230+0x1800] ;  /* 0x00180000e628783b */ /* 0x000fe80000000200 */
[----:B------:R-:W0:Y:S04]  /*2af0*/  LDGDEPBAR ;  /* 0x00000000000079af */ /* 0x000e280000000000 */
[----:B-1----:R-:W1:Y:S01]  /*2b00*/  LDSM.16.M88.4 R16, [R232+0x2000] ;  /* 0x00200000e810783b */ /* 0x002e620000000200 */
[C---:B------:R-:W-:Y:S08]  /*2b10*/  HMMA.16816.F32 R128, R4.reuse, R34, R108 ;  /* 0x000000220480723c */ /* 0x040ff0000000186c */
[----:B------:R-:W-:Y:S08]  /*2b20*/  HMMA.16816.F32 R124, R4, R30, R112 ;  /* 0x0000001e047c723c */ /* 0x000ff00000001870 */
[C---:B---3--:R-:W-:Y:S08]  /*2b30*/  HMMA.16816.F32 R132, R8.reuse, R32, R88 ;  /* 0x000000200884723c */ /* 0x048ff00000001858 */
[C---:B----4-:R-:W-:Y:S08]  /*2b40*/  HMMA.16816.F32 R144, R8.reuse, R24, R64 ;  /* 0x000000180890723c */ /* 0x050ff00000001840 */
[C---:B------:R-:W-:Y:S08]  /*2b50*/  HMMA.16816.F32 R96, R8.reuse, R36, R100 ;  /* 0x000000240860723c */ /* 0x040ff00000001864 */
[C---:B------:R-:W-:Y:S08]  /*2b60*/  HMMA.16816.F32 R140, R8.reuse, R28, R72 ;  /* 0x0000001c088c723c */ /* 0x040ff00000001848 */
[C---:B------:R-:W-:Y:S08]  /*2b70*/  HMMA.16816.F32 R64, R8.reuse, R38, R92 ;  /* 0x000000260840723c */ /* 0x040ff0000000185c */
[C---:B------:R-:W-:Y:S08]  /*2b80*/  HMMA.16816.F32 R32, R8.reuse, R34, R84 ;  /* 0x000000220820723c */ /* 0x040ff00000001854 */
[C---:B------:R-:W-:Y:S08]  /*2b90*/  HMMA.16816.F32 R116, R8.reuse, R30, R76 ;  /* 0x0000001e0874723c */ /* 0x040ff0000000184c */
[----:B------:R-:W-:Y:S01]  /*2ba0*/  HMMA.16816.F32 R112, R8, R26, R56 ;  /* 0x0000001a0870723c */ /* 0x000fe20000001838 */
[----:B------:R-:W3:Y:S07]  /*2bb0*/  LDSM.16.M88.4 R8, [R232] ;  /* 0x00000000e808783b */ /* 0x000eee0000000200 */
[C---:B------:R-:W-:Y:S01]  /*2bc0*/  HMMA.16816.F32 R12, R4.reuse, R36, R44 ;  /* 0x00000024040c723c */ /* 0x040fe2000000182c */
[----:B------:R-:W4:Y:S04]  /*2bd0*/  LDSM.16.M88.4 R44, [R230+0x1000] ;  /* 0x00100000e62c783b */ /* 0x000f280000000200 */
[----:B------:R-:W-:Y:S03]  /*2be0*/  LDSM.16.M88.4 R36, [R227+0x1800] ;  /* 0x00180000e324783b */ /* 0x000fe60000000200 */
[C---:B------:R-:W-:Y:S01]  /*2bf0*/  HMMA.16816.F32 R68, R4.reuse, R28, R68 ;  /* 0x0000001c0444723c */ /* 0x040fe20000001844 */
[----:B------:R-:W-:Y:S07]  /*2c00*/  LDSM.16.M88.4 R28, [R227] ;  /* 0x00000000e31c783b */ /* 0x000fee0000000200 */
[C---:B------:R-:W-:Y:S08]  /*2c10*/  HMMA.16816.F32 R80, R4.reuse, R24, R80 ;  /* 0x000000180450723c */ /* 0x040ff00000001850 */
[----:B------:R-:W-:Y:S01]  /*2c20*/  HMMA.16816.F32 R120, R4, R26, R104 ;  /* 0x0000001a0478723c */ /* 0x000fe20000001868 */
[----:B------:R-:W2:Y:S04]  /*2c30*/  LDSM.16.M88.4 R4, [R234+0x2000] ;  /* 0x00200000ea04783b */ /* 0x000ea80000000200 */
[----:B------:R-:W2:Y:S03]  /*2c40*/  LDSM.16.M88.4 R24, [R227+0x800] ;  /* 0x00080000e318783b */ /* 0x000ea60000000200 */
[C---:B-1----:R-:W-:Y:S01]  /*2c50*/  HMMA.16816.F32 R108, R16.reuse, R52, R12 ;  /* 0x00000034106c723c */ /* 0x042fe2000000180c */
[----:B------:R-:W1:Y:S07]  /*2c60*/  LDSM.16.M88.4 R12, [R234] ;  /* 0x00000000ea0c783b */ /* 0x000e6e0000000200 */
[----:B------:R-:W-:Y:S01]  /*2c70*/  HMMA.16816.F32 R104, R16, R48, R20 ;  /* 0x000000301068723c */ /* 0x000fe20000001814 */
[----:B------:R-:W1:Y:S07]  /*2c80*/  LDSM.16.M88.4 R20, [R227+0x1000] ;  /* 0x00100000e314783b */ /* 0x000e6e0000000200 */
[----:B---3--:R-:W-:Y:S08]  /*2c90*/  HMMA.16816.F32 R76, R8, R54, R64 ;  /* 0x00000036084c723c */ /* 0x008ff00000001840 */
[C---:B----4-:R-:W-:Y:S08]  /*2ca0*/  HMMA.16816.F32 R100, R16.reuse, R44, R68 ;  /* 0x0000002c1064723c */ /* 0x050ff00000001844 */
        /* <DEDUP_REMOVED lines=9> */
[C---:B------:R-:W-:Y:S01]  /*2d40*/  HMMA.16816.F32 R32, R8.reuse, R46, R116 ;  /* 0x0000002e0820723c */ /* 0x040fe20000001874 */
[----:B------:R-:W-:Y:S07]  /*2d50*/  LDSM.16.M88.4 R44, [R224+0x2000] ;  /* 0x00200000e02c783b */ /* 0x000fee0000000200 */
[C---:B------:R-:W-:Y:S08]  /*2d60*/  HMMA.16816.F32 R48, R8.reuse, R40, R144 ;  /* 0x000000280830723c */ /* 0x040ff00000001890 */
[----:B------:R-:W-:Y:S01]  /*2d70*/  HMMA.16816.F32 R16, R8, R42, R112 ;  /* 0x0000002a0810723c */ /* 0x000fe20000001870 */
[----:B------:R-:W-:Y:S04]  /*2d80*/  LDSM.16.M88.4 R40, [R224+0x2800] ;  /* 0x00280000e028783b */ /* 0x000fe80000000200 */
[----:B------:R-:W3:Y:S03]  /*2d90*/  LDSM.16.M88.4 R8, [R231+0x6000] ;  /* 0x00600000e708783b */ /* 0x000ee60000000200 */
[C---:B--2---:R-:W-:Y:S08]  /*2da0*/  HMMA.16816.F32 R68, R4.reuse, R28, R108 ;  /* 0x0000001c0444723c */ /* 0x044ff0000000186c */
[C---:B------:R-:W-:Y:S08]  /*2db0*/  HMMA.16816.F32 R116, R4.reuse, R30, R92 ;  /* 0x0000001e0474723c */ /* 0x040ff0000000185c */
[C---:B------:R-:W-:Y:S08]  /*2dc0*/  HMMA.16816.F32 R124, R4.reuse, R24, R104 ;  /* 0x00000018047c723c */ /* 0x040ff00000001868 */
[----:B------:R-:W-:Y:S08]  /*2dd0*/  HMMA.16816.F32 R136, R4, R36, R80 ;  /* 0x000000240488723c */ /* 0x000ff00000001850 */
[C---:B-1----:R-:W-:Y:S08]  /*2de0*/  HMMA.16816.F32 R132, R12.reuse, R28, R96 ;  /* 0x0000001c0c84723c */ /* 0x042ff00000001860 */
[C---:B------:R-:W-:Y:S01]  /*2df0*/  HMMA.16816.F32 R128, R12.reuse, R30, R76 ;  /* 0x0000001e0c80723c */ /* 0x040fe2000000184c */
[----:B------:R-:W-:Y:S07]  /*2e00*/  LDSM.16.M88.4 R28, [R240] ;  /* 0x00000000f01c783b */ /* 0x000fee0000000200 */
[C---:B------:R-:W-:Y:S08]  /*2e10*/  HMMA.16816.F32 R120, R12.reuse, R24, R64 ;  /* 0x000000180c78723c */ /* 0x040ff00000001840 */
[C---:B------:R-:W-:Y:S01]  /*2e20*/  HMMA.16816.F32 R112, R12.reuse, R26, R56 ;  /* 0x0000001a0c70723c */ /* 0x040fe20000001838 */
[----:B------:R-:W-:Y:S07]  /*2e30*/  LDSM.16.M88.4 R56, [R237] ;  /* 0x00000000ed38783b */ /* 0x000fee0000000200 */
[C---:B------:R-:W-:Y:S08]  /*2e40*/  HMMA.16816.F32 R108, R12.reuse, R20, R52 ;  /* 0x000000140c6c723c */ /* 0x040ff00000001834 */
[C---:B------:R-:W-:Y:S01]  /*2e50*/  HMMA.16816.F32 R104, R12.reuse, R22, R32 ;  /* 0x000000160c68723c */ /* 0x040fe20000001820 */
[----:B------:R-:W-:Y:S07]  /*2e60*/  LDSM.16.M88.4 R32, [R224+0x3000] ;  /* 0x00300000e020783b */ /* 0x000fee0000000200 */
[C---:B------:R-:W-:Y:S01]  /*2e70*/  HMMA.16816.F32 R92, R12.reuse, R36, R48 ;  /* 0x000000240c5c723c */ /* 0x040fe20000001830 */
[----:B------:R-:W-:Y:S07]  /*2e80*/  LDSM.16.M88.4 R48, [R238] ;  /* 0x00000000ee30783b */ /* 0x000fee0000000200 */
[----:B------:R-:W-:Y:S01]  /*2e90*/  HMMA.16816.F32 R80, R12, R38, R16 ;  /* 0x000000260c50723c */ /* 0x000fe20000001810 */
[----:B------:R-:W1:Y:S04]  /*2ea0*/  LDSM.16.M88.4 R12, [R231+0x4000] ;  /* 0x00400000e70c783b */ /* 0x000e680000000200 */
[----:B------:R-:W2:Y:S03]  /*2eb0*/  LDSM.16.M88.4 R16, [R224+0x3800] ;  /* 0x00380000e010783b */ /* 0x000ea60000000200 */
[C---:B------:R-:W-:Y:S01]  /*2ec0*/  HMMA.16816.F32 R88, R4.reuse, R26, R88 ;  /* 0x0000001a0458723c */ /* 0x040fe20000001858 */
[----:B------:R-:W-:Y:S07]  /*2ed0*/  LDSM.16.M88.4 R24, [R239] ;  /* 0x00000000ef18783b */ /* 0x000fee0000000200 */
[C---:B------:R-:W-:Y:S08]  /*2ee0*/  HMMA.16816.F32 R140, R4.reuse, R20, R100 ;  /* 0x00000014048c723c */ /* 0x040ff00000001864 */
[C---:B------:R-:W-:Y:S01]  /*2ef0*/  HMMA.16816.F32 R100, R4.reuse, R22, R84 ;  /* 0x000000160464723c */ /* 0x040fe20000001854 */
[----:B------:R-:W4:Y:S07]  /*2f00*/  LDSM.16.M88.4 R20, [R233+0x4000] ;  /* 0x00400000e914783b */ /* 0x000f2e0000000200 */
[----:B------:R-:W-:Y:S01]  /*2f10*/  HMMA.16816.F32 R84, R4, R38, R72 ;  /* 0x000000260454723c */ /* 0x000fe20000001848 */
[----:B------:R-:W2:Y:S07]  /*2f20*/  LDSM.16.M88.4 R4, [R233+0x6000] ;  /* 0x00600000e904783b */ /* 0x000eae0000000200 */
[----:B---3--:R-:W-:Y:S08]  /*2f30*/  HMMA.16816.F32 R72, R8, R44, R68 ;  /* 0x0000002c0848723c */ /* 0x008ff00000001844 */
[----:B-1----:R-:W-:Y:S08]  /*2f40*/  HMMA.16816.F32 R36, R12, R40, R120 ;  /* 0x000000280c24723c */ /* 0x002ff00000001878 */
[C---:B------:R-:W-:Y:S08]  /*2f50*/  HMMA.16816.F32 R52, R8.reuse, R42, R88 ;  /* 0x0000002a0834723c */ /* 0x040ff00000001858 */
[C---:B------:R-:W-:Y:S08]  /*2f60*/  HMMA.16816.F32 R68, R8.reuse, R46, R116 ;  /* 0x0000002e0844723c */ /* 0x040ff00000001874 */
[----:B------:R-:W-:Y:S08]  /*2f70*/  HMMA.16816.F32 R64, R8, R40, R124 ;  /* 0x000000280840723c */ /* 0x000ff0000000187c */
[C---:B------:R-:W-:Y:S08]  /*2f80*/  HMMA.16816.F32 R76, R12.reuse, R44, R132 ;  /* 0x0000002c0c4c723c */ /* 0x040ff00000001884 */
[C---:B------:R-:W-:Y:S08]  /*2f90*/  HMMA.16816.F32 R44, R12.reuse, R46, R128 ;  /* 0x0000002e0c2c723c */ /* 0x040ff00000001880 */
[----:B------:R-:W-:Y:S08]  /*2fa0*/  HMMA.16816.F32 R40, R12, R42, R112 ;  /* 0x0000002a0c28723c */ /* 0x000ff00000001870 */
[C---:B--2---:R-:W-:Y:S08]  /*2fb0*/  HMMA.16816.F32 R84, R8.reuse, R18, R84 ;  /* 0x000000120854723c */ /* 0x044ff00000001854 */
[C---:B------:R-:W-:Y:S08]  /*2fc0*/  HMMA.16816.F32 R88, R8.reuse, R32, R140 ;  /* 0x000000200858723c */ /* 0x040ff0000000188c */
[C---:B------:R-:W-:Y:S08]  /*2fd0*/  HMMA.16816.F32 R100, R8.reuse, R34, R100 ;  /* 0x000000220864723c */ /* 0x040ff00000001864 */
[----:B------:R-:W-:Y:S08]  /*2fe0*/  HMMA.16816.F32 R96, R8, R16, R136 ;  /* 0x000000100860723c */ /* 0x000ff00000001888 */
[C---:B------:R-:W-:Y:S08]  /*2ff0*/  HMMA.16816.F32 R8, R12.reuse, R32, R108 ;  /* 0x000000200c08723c */ /* 0x040ff0000000186c */
[C---:B------:R-:W-:Y:S08]  /*3000*/  HMMA.16816.F32 R32, R12.reuse, R34, R104 ;  /* 0x000000220c20723c */ /* 0x040ff00000001868 */
[C---:B------:R-:W-:Y:S08]  /*3010*/  HMMA.16816.F32 R92, R12.reuse, R16, R92 ;  /* 0x000000100c5c723c */ /* 0x040ff0000000185c */
[----:B------:R-:W-:Y:S01]  /*3020*/  HMMA.16816.F32 R80, R12, R18, R80 ;  /* 0x000000120c50723c */ /* 0x000fe20000001850 */
[----:B------:R-:W-:Y:S04]  /*3030*/  LDSM.16.M88.4 R16, [R232+0x6000] ;  /* 0x00600000e810783b */ /* 0x000fe80000000200 */
[----:B------:R-:W-:Y:S03]  /*3040*/  LDSM.16.M88.4 R12, [R232+0x4000] ;  /* 0x00400000e80c783b */ /* 0x000fe60000000200 */
[----:B----4-:R-:W-:Y:S01]  /*3050*/  HMMA.16816.F32 R116, R20, R24, R36 ;  /* 0x000000181474723c */ /* 0x010fe20000001824 */
[----:B------:R-:W1:Y:S07]  /*3060*/  LDSM.16.M88.4 R36, [R230+0x3800] ;  /* 0x00380000e624783b */ /* 0x000e6e0000000200 */
[----:B------:R-:W-:Y:S01]  /*3070*/  HMMA.16816.F32 R140, R4, R26, R52 ;  /* 0x0000001a048c723c */ /* 0x000fe20000001834 */
[----:B------:R-:W2:Y:S07]  /*3080*/  LDSM.16.M88.4 R52, [R230+0x2000] ;  /* 0x00200000e634783b */ /* 0x000eae0000000200 */
[C---:B------:R-:W-:Y:S01]  /*3090*/  HMMA.16816.F32 R120, R20.reuse, R30, R44 ;  /* 0x0000001e1478723c */ /* 0x040fe2000000182c */
[----:B------:R-:W3:Y:S07]  /*30a0*/  LDSM.16.M88.4 R44, [R230+0x2800] ;  /* 0x00280000e62c783b */ /* 0x000eee0000000200 */
[----:B------:R-:W-:Y:S01]  /*30b0*/  HMMA.16816.F32 R112, R20, R26, R40 ;  /* 0x0000001a1470723c */ /* 0x000fe20000001828 */
[----:B------:R-:W4:Y:S07]  /*30c0*/  LDSM.16.M88.4 R40, [R230+0x3000] ;  /* 0x00300000e628783b */ /* 0x000f2e0000000200 */
[C---:B------:R-:W-:Y:S01]  /*30d0*/  HMMA.16816.F32 R144, R4.reuse, R24, R64 ;  /* 0x000000180490723c */ /* 0x040fe20000001840 */
[----:B------:R-:W-:Y:S07]  /*30e0*/  LDSM.16.M88.4 R24, [R227+0x3000] ;  /* 0x00300000e318783b */ /* 0x000fee0000000200 */
[C---:B------:R-:W-:Y:S08]  /*30f0*/  HMMA.16816.F32 R64, R4.reuse, R58, R84 ;  /* 0x0000003a0440723c */ /* 0x040ff00000001854 */
[C---:B------:R-:W-:Y:S08]  /*3100*/  HMMA.16816.F32 R72, R4.reuse, R28, R72 ;  /* 0x0000001c0448723c */ /* 0x040ff00000001848 */
[----:B------:R-:W-:Y:S08]  /*3110*/  HMMA.16816.F32 R148, R4, R30, R68 ;  /* 0x0000001e0494723c */ /* 0x000ff00000001844 */
[----:B------:R-:W-:Y:S01]  /*3120*/  HMMA.16816.F32 R124, R20, R28, R76 ;  /* 0x0000001c147c723c */ /* 0x000fe2000000184c */
[----:B------:R-:W-:Y:S07]  /*3130*/  LDSM.16.M88.4 R28, [R227+0x2800] ;  /* 0x00280000e31c783b */ /* 0x000fee0000000200 */
[C---:B------:R-:W-:Y:S08]  /*3140*/  HMMA.16816.F32 R136, R4.reuse, R48, R88 ;  /* 0x000000300488723c */ /* 0x040ff00000001858 */
[C---:B------:R-:W-:Y:S08]  /*3150*/  HMMA.16816.F32 R132, R4.reuse, R50, R100 ;  /* 0x000000320484723c */ /* 0x040ff00000001864 */
[----:B------:R-:W-:Y:S01]  /*3160*/  HMMA.16816.F32 R128, R4, R56, R96 ;  /* 0x000000380480723c */ /* 0x000fe20000001860 */
[----:B------:R-:W-:Y:S07]  /*3170*/  LDSM.16.M88.4 R4, [R236+0x6000] ;  /* 0x00600000ec04783b */ /* 0x000fee0000000200 */
[C---:B------:R-:W-:Y:S01]  /*3180*/  HMMA.16816.F32 R108, R20.reuse, R48, R8 ;  /* 0x00000030146c723c */ /* 0x040fe20000001808 */
[----:B------:R-:W-:Y:S07]  /*3190*/  LDSM.16.M88.4 R8, [R234+0x4000] ;  /* 0x00400000ea08783b */ /* 0x000fee0000000200 */
[C---:B------:R-:W-:Y:S01]  /*31a0*/  HMMA.16816.F32 R104, R20.reuse, R50, R32 ;  /* 0x000000321468723c */ /* 0x040fe20000001820 */
[----:B------:R-:W-:Y:S07]  /*31b0*/  LDSM.16.M88.4 R32, [R227+0x2000] ;  /* 0x00200000e320783b */ /* 0x000fee0000000200 */
[C---:B------:R-:W-:Y:S08]  /*31c0*/  HMMA.16816.F32 R100, R20.reuse, R56, R92 ;  /* 0x000000381464723c */ /* 0x040ff0000000185c */
[----:B------:R-:W-:Y:S01]  /*31d0*/  HMMA.16816.F32 R68, R20, R58, R80 ;  /* 0x0000003a1444723c */ /* 0x000fe20000001850 */
[----:B------:R-:W3:Y:S01]  /*31e0*/  LDSM.16.M88.4 R20, [R227+0x3800] ;  /* 0x00380000e314783b */ /* 0x000ee20000000200 */
[----:B------:R-:W-:Y:S01]  /*31f0*/  ISETP.GT.AND P0, PT, R60, R209, PT ;  /* 0x000000d13c00720c */ /* 0x000fe20003f04270 */
[----:B------:R-:W-:-:S05]  /*3200*/  DEPBAR.LE SB0, 0x0 ;  /* 0x000080000000791a */ /* 0x000fca0000000000 */
[C---:B-1----:R-:W-:Y:S08]  /*3210*/  HMMA.16816.F32 R64, R16.reuse, R38, R64 ;  /* 0x000000261040723c */ /* 0x042ff00000001840 */
[C---:B--2---:R-:W-:Y:S08]  /*3220*/  HMMA.16816.F32 R96, R16.reuse, R52, R72 ;  /* 0x000000341060723c */ /* 0x044ff00000001848 */
[----:B------:R-:W-:Y:S08]  /*3230*/  HMMA.16816.F32 R92, R16, R54, R148 ;  /* 0x00000036105c723c */ /* 0x000ff00000001894 */
[C---:B------:R-:W-:Y:S08]  /*3240*/  HMMA.16816.F32 R56, R12.reuse, R52, R124 ;  /* 0x000000340c38723c */ /* 0x040ff0000000187c */
[----:B------:R-:W-:Y:S08]  /*3250*/  HMMA.16816.F32 R52, R12, R54, R120 ;  /* 0x000000360c34723c */ /* 0x000ff00000001878 */
[C---:B---3--:R-:W-:Y:S08]  /*3260*/  HMMA.16816.F32 R88, R16.reuse, R44, R144 ;  /* 0x0000002c1058723c */ /* 0x048ff00000001890 */
[C---:B------:R-:W-:Y:S08]  /*3270*/  HMMA.16816.F32 R84, R16.reuse, R46, R140 ;  /* 0x0000002e1054723c */ /* 0x040ff0000000188c */
[C---:B----4-:R-:W-:Y:S08]  /*3280*/  HMMA.16816.F32 R80, R16.reuse, R40, R136 ;  /* 0x000000281050723c */ /* 0x050ff00000001888 */
[C---:B------:R-:W-:Y:S08]  /*3290*/  HMMA.16816.F32 R76, R16.reuse, R42, R132 ;  /* 0x0000002a104c723c */ /* 0x040ff00000001884 */
[----:B------:R-:W-:Y:S08]  /*32a0*/  HMMA.16816.F32 R72, R16, R36, R128 ;  /* 0x000000241048723c */ /* 0x000ff00000001880 */
[C---:B------:R-:W-:Y:S08]  /*32b0*/  HMMA.16816.F32 R48, R12.reuse, R44, R116 ;  /* 0x0000002c0c30723c */ /* 0x040ff00000001874 */
[C---:B------:R-:W-:Y:S08]  /*32c0*/  HMMA.16816.F32 R44, R12.reuse, R46, R112 ;  /* 0x0000002e0c2c723c */ /* 0x040ff00000001870 */
[C---:B------:R-:W-:Y:S08]  /*32d0*/  HMMA.16816.F32 R16, R12.reuse, R40, R108 ;  /* 0x000000280c10723c */ /* 0x040ff0000000186c */
[C---:B------:R-:W-:Y:S08]  /*32e0*/  HMMA.16816.F32 R104, R12.reuse, R42, R104 ;  /* 0x0000002a0c68723c */ /* 0x040ff00000001868 */
[C---:B------:R-:W-:Y:S08]  /*32f0*/  HMMA.16816.F32 R100, R12.reuse, R36, R100 ;  /* 0x000000240c64723c */ /* 0x040ff00000001864 */
[----:B------:R-:W-:Y:S01]  /*3300*/  HMMA.16816.F32 R12, R12, R38, R68 ;  /* 0x000000260c0c723c */ /* 0x000fe20000001844 */
[----:B------:R-:W-:Y:S07]  /*3310*/  BSSY B0, `(.L_x_2292) ;  /* 0x0000034000007945 */ /* 0x000fee0003800000 */
[----:B------:R-:W-:Y:S08]  /*3320*/  HMMA.16816.F32 R68, R4, R22, R64 ;  /* 0x000000160444723c */ /* 0x000ff00000001840 */
[C---:B------:R-:W-:Y:S08]  /*3330*/  HMMA.16816.F32 R64, R8.reuse, R32, R56 ;  /* 0x000000200840723c */ /* 0x040ff00000001838 */
[C---:B------:R-:W-:Y:S08]  /*3340*/  HMMA.16816.F32 R56, R8.reuse, R34, R52 ;  /* 0x000000220838723c */ /* 0x040ff00000001834 */
[----:B------:R-:W-:Y:S08]  /*3350*/  HMMA.16816.F32 R52, R8, R28, R48 ;  /* 0x0000001c0834723c */ /* 0x000ff00000001830 */
[C---:B------:R-:W-:Y:S08]  /*3360*/  HMMA.16816.F32 R96, R4.reuse, R32, R96 ;  /* 0x000000200460723c */ /* 0x040ff00000001860 */
[----:B------:R-:W-:Y:S08]  /*3370*/  HMMA.16816.F32 R92, R4, R34, R92 ;  /* 0x00000022045c723c */ /* 0x000ff0000000185c */
[----:B------:R-:W-:Y:S08]  /*3380*/  HMMA.16816.F32 R48, R8, R30, R44 ;  /* 0x0000001e0830723c */ /* 0x000ff0000000182c */
        /* <DEDUP_REMOVED lines=10> */
[----:B------:R-:W-:Y:S01]  /*3430*/  @!UPT UIADD3 URZ, URZ, URZ, URZ ;  /* 0x0000003f3f3ff290 */ /* 0x000fe2000fffe03f */
[----:B------:R-:W-:Y:S11]  /*3440*/  @!P0 BRA `(.L_x_2293) ;  /* 0x0000020000008947 */ /* 0x000ff60003800000 */
[----:B-----5:R-:W-:Y:S01]  /*3450*/  IADD3 R0, R208, -0x2, RZ ;  /* 0xfffffffed0007810 */ /* 0x020fe20007ffe0ff */
        /* <DEDUP_REMOVED lines=31> */
.L_x_2293:
[----:B------:R-:W-:Y:S05]  /*3650*/  BSYNC B0 ;  /* 0x0000000000007941 */ /* 0x000fea0003800000 */
.L_x_2292:
[----:B------:R-:W2:Y:S04]  /*3660*/  LDL R0, [R1+0x60] ;  /* 0x0000600001007983 */ /* 0x000ea80000100800 */
[----:B------:R-:W2:Y:S04]  /*3670*/  LDL R180, [R1+0x54] ;  /* 0x0000540001b47983 */ /* 0x000ea80000100800 */
[----:B-1----:R-:W3:Y:S04]  /*3680*/  LDL R4, [R1+0x3c] ;  /* 0x00003c0001047983 */ /* 0x002ee80000100800 */
[----:B------:R-:W-:Y:S04]  /*3690*/  STL [R1+0x84], R234 ;  /* 0x000084ea01007387 */ /* 0x000fe80000100800 */
[----:B------:R-:W-:Y:S04]  /*36a0*/  STL [R1+0x80], R233 ;  /* 0x000080e901007387 */ /* 0x000fe80000100800 */
[----:B------:R-:W-:Y:S04]  /*36b0*/  STL [R1+0x7c], R232 ;  /* 0x00007ce801007387 */ /* 0x000fe80000100800 */
[----:B------:R-:W-:Y:S04]  /*36c0*/  STL [R1+0x78], R231 ;  /* 0x000078e701007387 */ /* 0x000fe80000100800 */
[----:B------:R-:W-:Y:S04]  /*36d0*/  STL [R1+0x74], R230 ;  /* 0x000074e601007387 */ /* 0x000fe80000100800 */
[----:B------:R-:W-:Y:S04]  /*36e0*/  STL [R1+0x70], R227 ;  /* 0x000070e301007387 */ /* 0x000fe80000100800 */
[----:B------:R-:W-:Y:S04]  /*36f0*/  STL [R1+0x6c], R224 ;  /* 0x00006ce001007387 */ /* 0x000fe80000100800 */
[----:B------:R-:W-:Y:S04]  /*3700*/  LDSM.16.MT88.4 R104, [R228+0x2000] ;  /* 0x00200000e468783b */ /* 0x000fe80000004200 */
[----:B------:R-:W0:Y:S01]  /*3710*/  LDGDEPBAR ;  /* 0x00000000000079af */ /* 0x000e220000000000 */
[----:B--2---:R-:W-:-:S04]  /*3720*/  IMAD.IADD R0, R0, 0x1, R180 ;  /* 0x0000000100007824 */ /* 0x004fc800078e02b4 */
[----:B------:R-:W-:Y:S01]  /*3730*/  @P3 IMAD.HI.U32 R2, R0, c[0x0][0x2c8], RZ ;  /* 0x0000b20000023a27 */ /* 0x000fe200078e00ff */
[----:B------:R1:W-:Y:S04]  /*3740*/  STL [R1+0x1c], R0 ;  /* 0x00001c0001007387 */ /* 0x0003e80000100800 */
[----:B-1----:R-:W-:-:S05]  /*3750*/  @P3 SHF.R.U32.HI R0, RZ, c[0x0][0x2cc], R2 ;  /* 0x0000b300ff003a19 */ /* 0x002fca0000011602 */
[----:B------:R-:W1:Y:S04]  /*3760*/  SHFL.IDX PT, R2, R0, RZ, 0x1c1f ;  /* 0x001c1fff00027589 */ /* 0x000e6800000e0000 */
[----:B------:R-:W2:Y:S04]  /*3770*/  SHFL.IDX PT, R3, R0, 0x1, 0x1c1f ;  /* 0x003c1f0000037f89 */ /* 0x000ea800000e0000 */
[----:B------:R-:W4:Y:S04]  /*3780*/  SHFL.IDX PT, R7, R0, 0x2, 0x1c1f ;  /* 0x005c1f0000077f89 */ /* 0x000f2800000e0000 */
[----:B------:R1:W2:Y:S02]  /*3790*/  SHFL.IDX PT, R5, R0, 0x3, 0x1c1f ;  /* 0x007c1f0000057f89 */ /* 0x0002a400000e0000 */
[----:B-1----:R-:W-:-:S05]  /*37a0*/  IMAD R0, R60, R152, 0x1 ;  /* 0x000000013c007424 */ /* 0x002fca00078e0298 */
[----:B---3--:R-:W-:-:S04]  /*37b0*/  IADD3 R0, -R4, c[0x0][0x1d0], R0 ;  /* 0x0000740004007a10 */ /* 0x008fc80007ffe100 */
[----:B------:R-:W-:Y:S01]  /*37c0*/  IADD3 R0, R0, -c[0x0][0x168], RZ ;  /* 0x80005a0000007a10 */ /* 0x000fe20007ffe0ff */
[----:B------:R-:W-:Y:S02]  /*37d0*/  IMAD.IADD R4, R61, 0x1, -R4 ;  /* 0x000000013d047824 */ /* 0x000fe400078e0a04 */
[----:B------:R-:W-:Y:S02]  /*37e0*/  LDSM.16.MT88.4 R60, [R225+0x2000] ;  /* 0x00200000e13c783b */ /* 0x000fe40000004200 */
[----:B------:R-:W-:-:S05]  /*37f0*/  IMAD.IADD R2, R0, 0x1, R2 ;  /* 0x0000000100027824 */ /* 0x000fca00078e0202 */
[----:B------:R-:W-:Y:S01]  /*3800*/  IMNMX R2, R4, R2, PT ;  /* 0x0000000204027217 */ /* 0x000fe20003800200 */
[C---:B--2---:R-:W-:Y:S02]  /*3810*/  IMAD.IADD R6, R0.reuse, 0x1, R3 ;  /* 0x0000000100067824 */ /* 0x044fe400078e0203 */
[----:B----4-:R-:W-:Y:S01]  /*3820*/  IMAD.IADD R3, R0, 0x1, R7 ;  /* 0x0000000100037824 */ /* 0x010fe200078e0207 */
[C---:B------:R-:W-:Y:S02]  /*3830*/  ISETP.GT.AND P2, PT, R2.reuse, RZ, PT ;  /* 0x000000ff0200720c */ /* 0x040fe40003f44270 */
[----:B------:R-:W-:Y:S01]  /*3840*/  ISETP.GT.AND P0, PT, R2, 0x1, PT ;  /* 0x000000010200780c */ /* 0x000fe20003f04270 */
[----:B------:R-:W-:Y:S01]  /*3850*/  IMAD.IADD R5, R0, 0x1, R5 ;  /* 0x0000000100057824 */ /* 0x000fe200078e0205 */
[----:B------:R-:W-:Y:S02]  /*3860*/  ISETP.GT.AND P1, PT, R2, 0x8, PT ;  /* 0x000000080200780c */ /* 0x000fe40003f24270 */
[----:B------:R-:W-:-:S02]  /*3870*/  FSEL R7, R64, -INF , P2 ;  /* 0xff80000040077808 */ /* 0x000fc40001000000 */
[----:B------:R-:W-:Y:S02]  /*3880*/  FSEL R8, R65, -INF , P0 ;  /* 0xff80000041087808 */ /* 0x000fe40000000000 */
[C---:B------:R-:W-:Y:S02]  /*3890*/  IMNMX R0, R4.reuse, R6, PT ;  /* 0x0000000604007217 */ /* 0x040fe40003800200 */
[C---:B------:R-:W-:Y:S02]  /*38a0*/  IMNMX R3, R4.reuse, R3, PT ;  /* 0x0000000304037217 */ /* 0x040fe40003800200 */
[----:B------:R-:W-:Y:S02]  /*38b0*/  IMNMX R4, R4, R5, PT ;  /* 0x0000000504047217 */ /* 0x000fe40003800200 */
[----:B------:R-:W-:Y:S02]  /*38c0*/  ISETP.GT.AND P0, PT, R2, 0x9, PT ;  /* 0x000000090200780c */ /* 0x000fe40003f04270 */
[----:B------:R-:W-:-:S02]  /*38d0*/  FSEL R9, R56, -INF , P1 ;  /* 0xff80000038097808 */ /* 0x000fc40000800000 */
[----:B------:R-:W-:Y:S02]  /*38e0*/  FMNMX.FTZ R5, R7, R8, !PT ;  /* 0x0000000807057209 */ /* 0x000fe40007810000 */
[C---:B------:R-:W-:Y:S02]  /*38f0*/  ISETP.GT.AND P1, PT, R2.reuse, 0x10, PT ;  /* 0x000000100200780c */ /* 0x040fe40003f24270 */
[----:B------:R-:W-:Y:S02]  /*3900*/  FSEL R10, R57, -INF , P0 ;  /* 0xff800000390a7808 */ /* 0x000fe40000000000 */
[----:B------:R-:W-:Y:S02]  /*3910*/  FMNMX.FTZ R5, R9, R5, !PT ;  /* 0x0000000509057209 */ /* 0x000fe40007810000 */
[----:B------:R-:W-:Y:S02]  /*3920*/  ISETP.GT.AND P4, PT, R2, 0x11, PT ;  /* 0x000000110200780c */ /* 0x000fe40003f84270 */
[----:B------:R-:W-:-:S02]  /*3930*/  FSEL R11, R52, -INF , P1 ;  /* 0xff800000340b7808 */ /* 0x000fc40000800000 */
[----:B------:R-:W-:Y:S02]  /*3940*/  FMNMX.FTZ R5, R10, R5, !PT ;  /* 0x000000050a057209 */ /* 0x000fe40007810000 */
[----:B------:R-:W-:Y:S02]  /*3950*/  ISETP.GT.AND P2, PT, R0, RZ, PT ;  /* 0x000000ff0000720c */ /* 0x000fe40003f44270 */
[----:B------:R-:W-:Y:S02]  /*3960*/  ISETP.GT.AND P0, PT, R2, 0x18, PT ;  /* 0x000000180200780c */ /* 0x000fe40003f04270 */
[----:B------:R-:W-:Y:S02]  /*3970*/  FSEL R12, R53, -INF , P4 ;  /* 0xff800000350c7808 */ /* 0x000fe40002000000 */
[----:B------:R-:W-:Y:S02]  /*3980*/  FMNMX.FTZ R5, R11, R5, !PT ;  /* 0x000000050b057209 */ /* 0x000fe40007810000 */
[----:B------:R-:W-:-:S02]  /*3990*/  ISETP.GT.AND P1, PT, R0, 0x1, PT ;  /* 0x000000010000780c */ /* 0x000fc40003f24270 */
[----:B------:R-:W-:Y:S02]  /*39a0*/  FSEL R24, R66, -INF , P2 ;  /* 0xff80000042187808 */ /* 0x000fe40001000000 */
[----:B------:R-:W-:Y:S02]  /*39b0*/  ISETP.GT.AND P2, PT, R2, 0x19, PT ;  /* 0x000000190200780c */ /* 0x000fe40003f44270 */
[----:B------:R-:W-:Y:S02]  /*39c0*/  FSEL R13, R48, -INF , P0 ;  /* 0xff800000300d7808 */ /* 0x000fe40000000000 */
[----:B------:R-:W-:Y:S02]  /*39d0*/  FMNMX.FTZ R5, R12, R5, !PT ;  /* 0x000000050c057209 */ /* 0x000fe40007810000 */
        /* <DEDUP_REMOVED lines=9> */
[----:B------:R-:W-:Y:S02]  /*3a70*/  ISETP.GT.AND P0, PT, R2, 0x28, PT ;  /* 0x000000280200780c */ /* 0x000fe40003f04270 */
[----:B------:R-:W-:Y:S02]  /*3a80*/  FMNMX.FTZ R5, R162, R5, !PT ;  /* 0x00000005a2057209 */ /* 0x000fe40007810000 */
[----:B------:R-:W-:Y:S02]  /*3a90*/  ISETP.GT.AND P1, PT, R0, 0x9, PT ;  /* 0x000000090000780c */ /* 0x000fe40003f24270 */
[----:B------:R-:W-:Y:S02]  /*3aa0*/  FSEL R27, R58, -INF , P2 ;  /* 0xff8000003a1b7808 */ /* 0x000fe40001000000 */
[----:B------:R-:W-:-:S02]  /*3ab0*/  ISETP.GT.AND P2, PT, R2, 0x29, PT ;  /* 0x000000290200780c */ /* 0x000fc40003f44270 */
[----:B------:R-:W-:Y:S02]  /*3ac0*/  FSEL R160, R44, -INF , P0 ;  /* 0xff8000002ca07808 */ /* 0x000fe40000000000 */
[----:B------:R-:W-:Y:S02]  /*3ad0*/  FMNMX.FTZ R5, R161, R5, !PT ;  /* 0x00000005a1057209 */ /* 0x000fe40007810000 */
[----:B------:R-:W-:Y:S02]  /*3ae0*/  FSEL R26, R59, -INF , P1 ;  /* 0xff8000003b1a7808 */ /* 0x000fe40000800000 */
[----:B------:R-:W-:Y:S02]  /*3af0*/  ISETP.GT.AND P1, PT, R2, 0x30, PT ;  /* 0x000000300200780c */ /* 0x000fe40003f24270 */
[----:B------:R-:W-:Y:S02]  /*3b00*/  FSEL R159, R45, -INF , P2 ;  /* 0xff8000002d9f7808 */ /* 0x000fe40001000000 */
[----:B------:R-:W-:-:S02]  /*3b10*/  FMNMX.FTZ R5, R160, R5, !PT ;  /* 0x00000005a0057209 */ /* 0x000fc40007810000 */
[----:B------:R-:W-:Y:S02]  /*3b20*/  ISETP.GT.AND P0, PT, R2, 0x31, PT ;  /* 0x000000310200780c */ /* 0x000fe40003f04270 */
[----:B------:R-:W-:Y:S02]  /*3b30*/  FSEL R170, R36, -INF , P1 ;  /* 0xff80000024aa7808 */ /* 0x000fe40000800000 */
[----:B------:R-:W-:Y:S02]  /*3b40*/  FMNMX.FTZ R5, R159, R5, !PT ;  /* 0x000000059f057209 */ /* 0x000fe40007810000 */
[C---:B------:R-:W-:Y:S02]  /*3b50*/  ISETP.GT.AND P4, PT, R2.reuse, 0x38, PT ;  /* 0x000000380200780c */ /* 0x040fe40003f84270 */
[----:B------:R-:W-:Y:S02]  /*3b60*/  ISETP.GT.AND P2, PT, R2, 0x39, PT ;  /* 0x000000390200780c */ /* 0x000fe40003f44270 */
[----:B------:R-:W-:-:S02]  /*3b70*/  FSEL R169, R37, -INF , P0 ;  /* 0xff80000025a97808 */ /* 0x000fc40000000000 */
[----:B------:R-:W-:Y:S02]  /*3b80*/  FMNMX.FTZ R2, R170, R5, !PT ;  /* 0x00000005aa027209 */ /* 0x000fe40007810000 */
[----:B------:R-:W-:Y:S02]  /*3b90*/  FSEL R168, R32, -INF , P4 ;  /* 0xff80000020a87808 */ /* 0x000fe40002000000 */
[----:B------:R-:W-:Y:S02]  /*3ba0*/  FMNMX.FTZ R2, R169, R2, !PT ;  /* 0x00000002a9027209 */ /* 0x000fe40007810000 */
[----:B------:R-:W-:Y:S02]  /*3bb0*/  FSEL R167, R33, -INF , P2 ;  /* 0xff80000021a77808 */ /* 0x000fe40001000000 */
[----:B------:R-:W-:Y:S02]  /*3bc0*/  FMNMX.FTZ R2, R168, R2, !PT ;  /* 0x00000002a8027209 */ /* 0x000fe40007810000 */
[----:B------:R-:W-:-:S02]  /*3bd0*/  ISETP.GT.AND P1, PT, R0, 0x10, PT ;  /* 0x000000100000780c */ /* 0x000fc40003f24270 */
[----:B------:R-:W-:Y:S02]  /*3be0*/  ISETP.GT.AND P0, PT, R0, 0x11, PT ;  /* 0x000000110000780c */ /* 0x000fe40003f04270 */
[----:B------:R-:W-:Y:S02]  /*3bf0*/  FMNMX.FTZ R2, R167, R2, !PT ;  /* 0x00000002a7027209 */ /* 0x000fe40007810000 */
[----:B------:R-:W-:Y:S02]  /*3c00*/  FSEL R16, R54, -INF , P1 ;  /* 0xff80000036107808 */ /* 0x000fe40000800000 */
[----:B------:R-:W-:Y:S02]  /*3c10*/  FSEL R18, R55, -INF , P0 ;  /* 0xff80000037127808 */ /* 0x000fe40000000000 */
[C---:B------:R-:W-:Y:S02]  /*3c20*/  ISETP.GT.AND P1, PT, R0.reuse, 0x18, PT ;  /* 0x000000180000780c */ /* 0x040fe40003f24270 */
[----:B------:R-:W-:Y:S01]  /*3c30*/  ISETP.GT.AND P0, PT, R0, 0x19, PT ;  /* 0x000000190000780c */ /* 0x000fe20003f04270 */
[----:B------:R-:W1:Y:S01]  /*3c40*/  SHFL.BFLY PT, R6, R2, 0x2, 0x1f ;  /* 0x0c401f0002067f89 */ /* 0x000e6200000e0000 */
[----:B------:R-:W-:-:S02]  /*3c50*/  FSEL R23, R50, -INF , P1 ;  /* 0xff80000032177808 */ /* 0x000fc40000800000 */
[----:B------:R-:W-:Y:S02]  /*3c60*/  FSEL R29, R51, -INF , P0 ;  /* 0xff800000331d7808 */ /* 0x000fe40000000000 */
[C---:B------:R-:W-:Y:S01]  /*3c70*/  ISETP.GT.AND P4, PT, R0.reuse, 0x20, PT ;  /* 0x000000200000780c */ /* 0x040fe20003f84270 */
[----:B------:R-:W-:Y:S01]  /*3c80*/  LDSM.16.MT88.4 R48, [R225] ;  /* 0x00000000e130783b */ /* 0x000fe20000004200 */
[C---:B------:R-:W-:Y:S02]  /*3c90*/  ISETP.GT.AND P2, PT, R0.reuse, 0x21, PT ;  /* 0x000000210000780c */ /* 0x040fe40003f44270 */
[C---:B------:R-:W-:Y:S02]  /*3ca0*/  ISETP.GT.AND P1, PT, R0.reuse, 0x28, PT ;  /* 0x000000280000780c */ /* 0x040fe40003f24270 */
[----:B------:R-:W-:Y:S02]  /*3cb0*/  ISETP.GT.AND P0, PT, R0, 0x29, PT ;  /* 0x000000290000780c */ /* 0x000fe40003f04270 */
[----:B------:R-:W-:-:S02]  /*3cc0*/  FSEL R155, R42, -INF , P4 ;  /* 0xff8000002a9b7808 */ /* 0x000fc40002000000 */
[----:B------:R-:W-:Y:S02]  /*3cd0*/  FSEL R156, R43, -INF , P2 ;  /* 0xff8000002b9c7808 */ /* 0x000fe40001000000 */
[----:B------:R-:W-:Y:S01]  /*3ce0*/  FSEL R158, R46, -INF , P1 ;  /* 0xff8000002e9e7808 */ /* 0x000fe20000800000 */
[----:B------:R-:W-:Y:S01]  /*3cf0*/  LDSM.16.MT88.4 R40, [R226+0x800] ;  /* 0x00080000e228783b */ /* 0x000fe20000004200 */
[----:B------:R-:W-:Y:S02]  /*3d00*/  FSEL R157, R47, -INF , P0 ;  /* 0xff8000002f9d7808 */ /* 0x000fe40000000000 */
[C---:B------:R-:W-:Y:S01]  /*3d10*/  ISETP.GT.AND P4, PT, R0.reuse, 0x30, PT ;  /* 0x000000300000780c */ /* 0x040fe20003f84270 */
[----:B------:R-:W-:Y:S01]  /*3d20*/  LDSM.16.MT88.4 R44, [R225+0x800] ;  /* 0x00080000e12c783b */ /* 0x000fe20000004200 */
[C---:B------:R-:W-:Y:S02]  /*3d30*/  ISETP.GT.AND P2, PT, R0.reuse, 0x31, PT ;  /* 0x000000310000780c */ /* 0x040fe40003f44270 */
[----:B------:R-:W-:-:S02]  /*3d40*/  ISETP.GT.AND P1, PT, R0, 0x38, PT ;  /* 0x000000380000780c */ /* 0x000fc40003f24270 */
[----:B------:R-:W-:Y:S02]  /*3d50*/  ISETP.GT.AND P0, PT, R0, 0x39, PT ;  /* 0x000000390000780c */ /* 0x000fe40003f04270 */
[----:B------:R-:W-:-:S04]  /*3d60*/  FMNMX.FTZ R0, R24, R28, !PT ;  /* 0x0000001c18007209 */ /* 0x000fc80007810000 */
[----:B------:R-:W-:-:S04]  /*3d70*/  FMNMX.FTZ R0, R27, R0, !PT ;  /* 0x000000001b007209 */ /* 0x000fc80007810000 */
[----:B------:R-:W-:-:S04]  /*3d80*/  FMNMX.FTZ R0, R26, R0, !PT ;  /* 0x000000001a007209 */ /* 0x000fc80007810000 */
[----:B------:R-:W-:Y:S02]  /*3d90*/  FMNMX.FTZ R5, R16, R0, !PT ;  /* 0x0000000010057209 */ /* 0x000fe40007810000 */
[----:B-1----:R-:W-:Y:S02]  /*3da0*/  FMNMX.FTZ R0, R2, R6, !PT ;  /* 0x0000000602007209 */ /* 0x002fe40007810000 */
[----:B------:R-:W-:-:S04]  /*3db0*/  FMNMX.FTZ R2, R18, R5, !PT ;  /* 0x0000000512027209 */ /* 0x000fc80007810000 */
[----:B------:R-:W-:Y:S01]  /*3dc0*/  FMNMX.FTZ R2, R23, R2, !PT ;  /* 0x0000000217027209 */ /* 0x000fe20007810000 */
[----:B------:R-:W1:Y:S03]  /*3dd0*/  SHFL.BFLY PT, R5, R0, 0x1, 0x1f ;  /* 0x0c201f0000057f89 */ /* 0x000e6600000e0000 */
[----:B------:R-:W-:-:S04]  /*3de0*/  FMNMX.FTZ R2, R29, R2, !PT ;  /* 0x000000021d027209 */ /* 0x000fc80007810000 */
[----:B------:R-:W-:-:S04]  /*3df0*/  FMNMX.FTZ R2, R155, R2, !PT ;  /* 0x000000029b027209 */ /* 0x000fc80007810000 */
[----:B------:R-:W-:Y:S02]  /*3e00*/  FMNMX.FTZ R2, R156, R2, !PT ;  /* 0x000000029c027209 */ /* 0x000fe40007810000 */
[----:B------:R-:W-:Y:S02]  /*3e10*/  FSEL R165, R34, -INF , P1 ;  /* 0xff80000022a57808 */ /* 0x000fe40000800000 */
[----:B------:R-:W-:Y:S02]  /*3e20*/  FMNMX.FTZ R2, R158, R2, !PT ;  /* 0x000000029e027209 */ /* 0x000fe40007810000 */
[----:B------:R-:W-:Y:S02]  /*3e30*/  ISETP.GT.AND P1, PT, R4, RZ, PT ;  /* 0x000000ff0400720c */ /* 0x000fe40003f24270 */
[----:B------:R-:W-:Y:S02]  /*3e40*/  FSEL R164, R35, -INF , P0 ;  /* 0xff80000023a47808 */ /* 0x000fe40000000000 */
[----:B------:R-:W-:-:S02]  /*3e50*/  FSEL R163, R38, -INF , P4 ;  /* 0xff80000026a37808 */ /* 0x000fc40002000000 */
[----:B------:R-:W-:Y:S02]  /*3e60*/  ISETP.GT.AND P0, PT, R4, 0x1, PT ;  /* 0x000000010400780c */ /* 0x000fe40003f04270 */
[----:B------:R-:W-:Y:S02]  /*3e70*/  FMNMX.FTZ R2, R157, R2, !PT ;  /* 0x000000029d027209 */ /* 0x000fe40007810000 */
[----:B------:R-:W-:Y:S02]  /*3e80*/  FSEL R32, R98, -INF , P1 ;  /* 0xff80000062207808 */ /* 0x000fe40000800000 */
[----:B------:R-:W-:Y:S02]  /*3e90*/  ISETP.GT.AND P1, PT, R4, 0x8, PT ;  /* 0x000000080400780c */ /* 0x000fe40003f24270 */
[----:B------:R-:W-:Y:S02]  /*3ea0*/  FSEL R166, R39, -INF , P2 ;  /* 0xff80000027a67808 */ /* 0x000fe40001000000 */
[----:B------:R-:W-:-:S02]  /*3eb0*/  FSEL R33, R99, -INF , P0 ;  /* 0xff80000063217808 */ /* 0x000fc40000000000 */
[----:B------:R-:W-:Y:S02]  /*3ec0*/  FMNMX.FTZ R2, R163, R2, !PT ;  /* 0x00000002a3027209 */ /* 0x000fe40007810000 */
[C---:B------:R-:W-:Y:S02]  /*3ed0*/  ISETP.GT.AND P4, PT, R3.reuse, RZ, PT ;  /* 0x000000ff0300720c */ /* 0x040fe40003f84270 */
[C---:B------:R-:W-:Y:S02]  /*3ee0*/  ISETP.GT.AND P2, PT, R3.reuse, 0x1, PT ;  /* 0x000000010300780c */ /* 0x040fe40003f44270 */
[----:B------:R-:W-:Y:S02]  /*3ef0*/  ISETP.GT.AND P0, PT, R3, 0x8, PT ;  /* 0x000000080300780c */ /* 0x000fe40003f04270 */
[----:B------:R-:W-:Y:S02]  /*3f00*/  FSEL R30, R94, -INF , P1 ;  /* 0xff8000005e1e7808 */ /* 0x000fe40000800000 */
[----:B------:R-:W-:-:S02]  /*3f10*/  ISETP.GT.AND P1, PT, R4, 0x10, PT ;  /* 0x000000100400780c */ /* 0x000fc40003f24270 */
[----:B------:R-:W-:Y:S02]  /*3f20*/  FMNMX.FTZ R2, R166, R2, !PT ;  /* 0x00000002a6027209 */ /* 0x000fe40007810000 */
[----:B------:R-:W-:Y:S02]  /*3f30*/  FSEL R22, R96, -INF , P4 ;  /* 0xff80000060167808 */ /* 0x000fe40002000000 */
[----:B------:R-:W-:Y:S02]  /*3f40*/  FSEL R25, R97, -INF , P2 ;  /* 0xff80000061197808 */ /* 0x000fe40001000000 */
[----:B------:R-:W-:Y:S02]  /*3f50*/  FSEL R15, R92, -INF , P0 ;  /* 0xff8000005c0f7808 */ /* 0x000fe40000000000 */
[----:B------:R-:W-:Y:S02]  /*3f60*/  ISETP.GT.AND P0, PT, R4, 0x9, PT ;  /* 0x000000090400780c */ /* 0x000fe40003f04270 */
[----:B-1----:R-:W-:-:S02]  /*3f70*/  FMNMX.FTZ R137, R0, R5, !PT ;  /* 0x0000000500897209 */ /* 0x002fc40007810000 */
[----:B------:R-:W-:Y:S02]  /*3f80*/  FSEL R38, R90, -INF , P1 ;  /* 0xff8000005a267808 */ /* 0x000fe40000800000 */
[----:B------:R-:W-:Y:S02]  /*3f90*/  FMNMX.FTZ R0, R165, R2, !PT ;  /* 0x00000002a5007209 */ /* 0x000fe40007810000 */
[----:B------:R-:W-:Y:S02]  /*3fa0*/  ISETP.GT.AND P2, PT, R3, 0x9, PT ;  /* 0x000000090300780c */ /* 0x000fe40003f44270 */
[----:B------:R-:W-:Y:S02]  /*3fb0*/  ISETP.GT.AND P1, PT, R4, 0x18, PT ;  /* 0x000000180400780c */ /* 0x000fe40003f24270 */
        /* <DEDUP_REMOVED lines=8> */
[----:B------:R-:W-:Y:S01]  /*4040*/  FSEL R17, R88, -INF , P0 ;  /* 0xff80000058117808 */ /* 0x000fe20000000000 */
[----:B------:R-:W1:Y:S01]  /*4050*/  SHFL.BFLY PT, R6, R0, 0x2, 0x1f ;  /* 0x0c401f0000067f89 */ /* 0x000e6200000e0000 */
[----:B------:R-:W-:Y:S02]  /*4060*/  ISETP.GT.AND P0, PT, R4, 0x11, PT ;  /* 0x000000110400780c */ /* 0x000fe40003f04270 */
[----:B------:R-:W-:Y:S02]  /*4070*/  ISETP.GT.AND P2, PT, R3, 0x11, PT ;  /* 0x000000110300780c */ /* 0x000fe40003f44270 */
[----:B------:R-:W-:Y:S02]  /*4080*/  FMNMX.FTZ R2, R19, R2, !PT ;  /* 0x0000000213027209 */ /* 0x000fe40007810000 */
[----:B------:R-:W-:Y:S02]  /*4090*/  FSEL R151, R80, -INF , P1 ;  /* 0xff80000050977808 */ /* 0x000fe40000800000 */
[----:B------:R-:W-:-:S02]  /*40a0*/  ISETP.GT.AND P1, PT, R3, 0x29, PT ;  /* 0x000000290300780c */ /* 0x000fc40003f24270 */
[----:B------:R-:W-:Y:S02]  /*40b0*/  FSEL R39, R91, -INF , P0 ;  /* 0xff8000005b277808 */ /* 0x000fe40000000000 */
[----:B------:R-:W-:Y:S02]  /*40c0*/  FSEL R21, R89, -INF , P2 ;  /* 0xff80000059157808 */ /* 0x000fe40001000000 */
[----:B------:R-:W-:Y:S02]  /*40d0*/  ISETP.GT.AND P0, PT, R3, 0x18, PT ;  /* 0x000000180300780c */ /* 0x000fe40003f04270 */
[----:B------:R-:W-:Y:S01]  /*40e0*/  FMNMX.FTZ R5, R17, R2, !PT ;  /* 0x0000000211057209 */ /* 0x000fe20007810000 */
[----:B------:R-:W-:Y:S01]  /*40f0*/  FMUL.FTZ R2, R137, c[0x0][0x2d0] ;  /* 0x0000b40089027a20 */ /* 0x000fe20000410000 */
[----:B------:R-:W-:Y:S02]  /*4100*/  FSEL R147, R77, -INF , P1 ;  /* 0xff8000004d937808 */ /* 0x000fe40000800000 */
[----:B------:R-:W-:-:S02]  /*4110*/  FSETP.NEU.FTZ.AND P1, PT, R137, -INF , PT ;  /* 0xff8000008900780b */ /* 0x000fc40003f3d000 */
[----:B------:R-:W-:Y:S02]  /*4120*/  ISETP.GT.AND P2, PT, R3, 0x19, PT ;  /* 0x000000190300780c */ /* 0x000fe40003f44270 */
[----:B------:R-:W-:Y:S02]  /*4130*/  FSEL R31, R84, -INF , P0 ;  /* 0xff800000541f7808 */ /* 0x000fe40000000000 */
[----:B------:R-:W-:Y:S02]  /*4140*/  FMNMX.FTZ R5, R21, R5, !PT ;  /* 0x0000000515057209 */ /* 0x000fe40007810000 */
[----:B------:R-:W-:Y:S02]  /*4150*/  ISETP.GT.AND P0, PT, R4, 0x19, PT ;  /* 0x000000190400780c */ /* 0x000fe40003f04270 */
[----:B------:R-:W-:Y:S02]  /*4160*/  FSEL R20, R2, RZ, P1 ;  /* 0x000000ff02147208 */ /* 0x000fe40000800000 */
[----:B------:R-:W-:-:S02]  /*4170*/  FSEL R37, R85, -INF , P2 ;  /* 0xff80000055257808 */ /* 0x000fc40001000000 */
[----:B------:R-:W-:Y:S02]  /*4180*/  FMNMX.FTZ R2, R31, R5, !PT ;  /* 0x000000051f027209 */ /* 0x000fe40007810000 */
[----:B------:R-:W-:Y:S02]  /*4190*/  FSEL R57, R87, -INF , P0 ;  /* 0xff80000057397808 */ /* 0x000fe40000000000 */
[C---:B------:R-:W-:Y:S02]  /*41a0*/  ISETP.GT.AND P0, PT, R3.reuse, 0x21, PT ;  /* 0x000000210300780c */ /* 0x040fe40003f04270 */
[----:B------:R-:W-:Y:S01]  /*41b0*/  ISETP.GT.AND P2, PT, R3, 0x28, PT ;  /* 0x000000280300780c */ /* 0x000fe20003f44270 */
[----:B------:R-:W-:Y:S01]  /*41c0*/  FFMA.FTZ R5, R7, c[0x0][0x2d0], -R20 ;  /* 0x0000b40007057a23 */ /* 0x000fe20000010814 */
[----:B------:R-:W-:Y:S02]  /*41d0*/  FMNMX.FTZ R2, R37, R2, !PT ;  /* 0x0000000225027209 */ /* 0x000fe40007810000 */
[----:B------:R-:W-:-:S02]  /*41e0*/  FSEL R150, R81, -INF , P0 ;  /* 0xff80000051967808 */ /* 0x000fc40000000000 */
[----:B------:R-:W-:Y:S01]  /*41f0*/  FSEL R148, R76, -INF , P2 ;  /* 0xff8000004c947808 */ /* 0x000fe20001000000 */
[----:B------:R2:W-:Y:S01]  /*4200*/  MUFU.EX2 R154, R5 ;  /* 0x00000005009a7308 */ /* 0x0005e20000000800 */
[C---:B------:R-:W-:Y:S02]  /*4210*/  ISETP.GT.AND P0, PT, R3.reuse, 0x30, PT ;  /* 0x000000300300780c */ /* 0x040fe40003f04270 */
[C---:B------:R-:W-:Y:S02]  /*4220*/  ISETP.GT.AND P4, PT, R3.reuse, 0x31, PT ;  /* 0x000000310300780c */ /* 0x040fe40003f84270 */
[C---:B------:R-:W-:Y:S02]  /*4230*/  ISETP.GT.AND P2, PT, R3.reuse, 0x38, PT ;  /* 0x000000380300780c */ /* 0x040fe40003f44270 */
[----:B------:R-:W-:Y:S02]  /*4240*/  ISETP.GT.AND P1, PT, R3, 0x39, PT ;  /* 0x000000390300780c */ /* 0x000fe40003f24270 */
[----:B------:R-:W-:Y:S01]  /*4250*/  FMNMX.FTZ R3, R151, R2, !PT ;  /* 0x0000000297037209 */ /* 0x000fe20007810000 */
[----:B------:R-:W-:Y:S01]  /*4260*/  FFMA.FTZ R2, R8, c[0x0][0x2d0], -R20 ;  /* 0x0000b40008027a23 */ /* 0x000fe20000010814 */
[----:B-1----:R-:W-:-:S02]  /*4270*/  FMNMX.FTZ R0, R0, R6, !PT ;  /* 0x0000000600007209 */ /* 0x002fc40007810000 */
[----:B------:R-:W-:Y:S02]  /*4280*/  FMNMX.FTZ R3, R150, R3, !PT ;  /* 0x0000000396037209 */ /* 0x000fe40007810000 */
[----:B--2---:R-:W-:Y:S01]  /*4290*/  FMNMX.FTZ R5, R32, R33, !PT ;  /* 0x0000002120057209 */ /* 0x004fe20007810000 */
[----:B------:R1:W-:Y:S03]  /*42a0*/  MUFU.EX2 R152, R2 ;  /* 0x0000000200987308 */ /* 0x0003e60000000800 */
[----:B------:R-:W-:Y:S01]  /*42b0*/  FMNMX.FTZ R5, R30, R5, !PT ;  /* 0x000000051e057209 */ /* 0x000fe20007810000 */
[----:B------:R-:W2:Y:S01]  /*42c0*/  SHFL.BFLY PT, R6, R0, 0x1, 0x1f ;  /* 0x0c201f0000067f89 */ /* 0x000ea200000e0000 */
[----:B------:R-:W-:Y:S02]  /*42d0*/  FSEL R153, R72, -INF , P0 ;  /* 0xff80000048997808 */ /* 0x000fe40000000000 */
[----:B------:R-:W-:-:S02]  /*42e0*/  FSEL R146, R73, -INF , P4 ;  /* 0xff80000049927808 */ /* 0x000fc40002000000 */
[----:B-1----:R-:W-:Y:S02]  /*42f0*/  FMNMX.FTZ R2, R148, R3, !PT ;  /* 0x0000000394027209 */ /* 0x002fe40007810000 */
[----:B------:R-:W-:Y:S02]  /*4300*/  FMNMX.FTZ R3, R36, R5, !PT ;  /* 0x0000000524037209 */ /* 0x000fe40007810000 */
[----:B------:R-:W-:Y:S02]  /*4310*/  FMNMX.FTZ R2, R147, R2, !PT ;  /* 0x0000000293027209 */ /* 0x000fe40007810000 */
[----:B------:R-:W-:Y:S02]  /*4320*/  FMNMX.FTZ R3, R38, R3, !PT ;  /* 0x0000000326037209 */ /* 0x000fe40007810000 */
[----:B------:R-:W-:Y:S02]  /*4330*/  FMNMX.FTZ R2, R153, R2, !PT ;  /* 0x0000000299027209 */ /* 0x000fe40007810000 */
[----:B------:R-:W-:-:S02]  /*4340*/  FMNMX.FTZ R3, R39, R3, !PT ;  /* 0x0000000327037209 */ /* 0x000fc40007810000 */
[----:B------:R-:W-:Y:S02]  /*4350*/  FMNMX.FTZ R135, R146, R2, !PT ;  /* 0x0000000292877209 */ /* 0x000fe40007810000 */
[----:B------:R-:W-:Y:S02]  /*4360*/  ISETP.GT.AND P0, PT, R4, 0x20, PT ;  /* 0x000000200400780c */ /* 0x000fe40003f04270 */
[----:B------:R-:W-:Y:S02]  /*4370*/  FSEL R144, R68, -INF , P2 ;  /* 0xff80000044907808 */ /* 0x000fe40001000000 */
[----:B------:R-:W-:Y:S01]  /*4380*/  FMNMX.FTZ R2, R56, R3, !PT ;  /* 0x0000000338027209 */ /* 0x000fe20007810000 */
[----:B------:R-:W-:Y:S01]  /*4390*/  FFMA.FTZ R5, R9, c[0x0][0x2d0], -R20 ;  /* 0x0000b40009057a23 */ /* 0x000fe20000010814 */
[----:B------:R-:W-:Y:S02]  /*43a0*/  FSEL R145, R82, -INF , P0 ;  /* 0xff80000052917808 */ /* 0x000fe40000000000 */
[----:B------:R-:W-:-:S02]  /*43b0*/  FSEL R143, R69, -INF , P1 ;  /* 0xff800000458f7808 */ /* 0x000fc40000800000 */
[----:B------:R-:W-:Y:S02]  /*43c0*/  FMNMX.FTZ R135, R144, R135, !PT ;  /* 0x0000008790877209 */ /* 0x000fe40007810000 */
[----:B------:R-:W-:Y:S01]  /*43d0*/  FMNMX.FTZ R3, R57, R2, !PT ;  /* 0x0000000239037209 */ /* 0x000fe20007810000 */
[--C-:B------:R-:W-:Y:S01]  /*43e0*/  FFMA.FTZ R2, R11, c[0x0][0x2d0], -R20.reuse ;  /* 0x0000b4000b027a23 */ /* 0x100fe20000010814 */
[C---:B------:R-:W-:Y:S01]  /*43f0*/  ISETP.GT.AND P0, PT, R4.reuse, 0x21, PT ;  /* 0x000000210400780c */ /* 0x040fe20003f04270 */
[----:B------:R1:W-:Y:S01]  /*4400*/  MUFU.EX2 R245, R5 ;  /* 0x0000000500f57308 */ /* 0x0003e20000000800 */
[----:B------:R-:W-:Y:S02]  /*4410*/  FMNMX.FTZ R135, R143, R135, !PT ;  /* 0x000000878f877209 */ /* 0x000fe40007810000 */
[----:B------:R-:W-:Y:S02]  /*4420*/  FSEL R149, R83, -INF , P0 ;  /* 0xff80000053957808 */ /* 0x000fe40000000000 */
[----:B------:R-:W-:Y:S01]  /*4430*/  ISETP.GT.AND P0, PT, R4, 0x28, PT ;  /* 0x000000280400780c */ /* 0x000fe20003f04270 */
[----:B------:R-:W-:Y:S02]  /*4440*/  LDSM.16.MT88.4 R80, [R226+0x2000] ;  /* 0x00200000e250783b */ /* 0x000fe40000004200 */
[----:B------:R3:W-:Y:S01]  /*4450*/  MUFU.EX2 R211, R2 ;  /* 0x0000000200d37308 */ /* 0x0007e20000000800 */
[----:B--2---:R-:W-:Y:S01]  /*4460*/  FMNMX.FTZ R136, R0, R6, !PT ;  /* 0x0000000600887209 */ /* 0x004fe20007810000 */
[----:B------:R-:W-:-:S02]  /*4470*/  FFMA.FTZ R0, R12, c[0x0][0x2d0], -R20 ;  /* 0x0000b4000c007a23 */ /* 0x000fc40000010814 */
[----:B-1----:R-:W-:Y:S01]  /*4480*/  FFMA.FTZ R5, R10, c[0x0][0x2d0], -R20 ;  /* 0x0000b4000a057a23 */ /* 0x002fe20000010814 */
[----:B------:R-:W-:-:S03]  /*4490*/  ISETP.GT.AND P1, PT, R4, 0x29, PT ;  /* 0x000000290400780c */ /* 0x000fc60003f24270 */
[----:B------:R1:W-:Y:S01]  /*44a0*/  MUFU.EX2 R210, R5 ;  /* 0x0000000500d27308 */ /* 0x0003e20000000800 */
[----:B---3--:R-:W-:Y:S02]  /*44b0*/  FMNMX.FTZ R2, R145, R3, !PT ;  /* 0x0000000391027209 */ /* 0x008fe40007810000 */
[----:B------:R-:W-:Y:S02]  /*44c0*/  FSEL R141, R78, -INF , P0 ;  /* 0xff8000004e8d7808 */ /* 0x000fe40000000000 */
[----:B------:R-:W-:-:S03]  /*44d0*/  FMNMX.FTZ R2, R149, R2, !PT ;  /* 0x0000000295027209 */ /* 0x000fc60007810000 */
[----:B------:R2:W-:Y:S01]  /*44e0*/  MUFU.EX2 R246, R0 ;  /* 0x0000000000f67308 */ /* 0x0005e20000000800 */
[----:B------:R-:W-:Y:S01]  /*44f0*/  FSEL R142, R79, -INF , P1 ;  /* 0xff8000004f8e7808 */ /* 0x000fe20000800000 */
[----:B-1----:R-:W1:Y:S01]  /*4500*/  SHFL.BFLY PT, R5, R135, 0x2, 0x1f ;  /* 0x0c401f0087057f89 */ /* 0x002e6200000e0000 */
[C---:B------:R-:W-:Y:S02]  /*4510*/  ISETP.GT.AND P1, PT, R4.reuse, 0x30, PT ;  /* 0x000000300400780c */ /* 0x040fe40003f24270 */
[C---:B------:R-:W-:Y:S02]  /*4520*/  ISETP.GT.AND P0, PT, R4.reuse, 0x31, PT ;  /* 0x000000310400780c */ /* 0x040fe40003f04270 */
[----:B------:R-:W-:Y:S01]  /*4530*/  ISETP.GT.AND P2, PT, R4, 0x38, PT ;  /* 0x000000380400780c */ /* 0x000fe20003f44270 */
[----:B------:R-:W-:Y:S01]  /*4540*/  FMUL.FTZ R3, R136, c[0x0][0x2d0] ;  /* 0x0000b40088037a20 */ /* 0x000fe20000410000 */
[----:B--2---:R-:W-:Y:S01]  /*4550*/  FMNMX.FTZ R0, R141, R2, !PT ;  /* 0x000000028d007209 */ /* 0x004fe20007810000 */
[----:B------:R-:W-:Y:S01]  /*4560*/  LDSM.16.MT88.4 R76, [R229+0x2000] ;  /* 0x00200000e54c783b */ /* 0x000fe20000004200 */
[----:B------:R-:W-:-:S02]  /*4570*/  FSEL R140, R74, -INF , P1 ;  /* 0xff8000004a8c7808 */ /* 0x000fc40000800000 */
[----:B------:R-:W-:Y:S02]  /*4580*/  FMNMX.FTZ R0, R142, R0, !PT ;  /* 0x000000008e007209 */ /* 0x000fe40007810000 */
[----:B------:R-:W-:Y:S02]  /*4590*/  FSEL R139, R75, -INF , P0 ;  /* 0xff8000004b8b7808 */ /* 0x000fe40000000000 */
[----:B------:R-:W-:Y:S01]  /*45a0*/  FMNMX.FTZ R0, R140, R0, !PT ;  /* 0x000000008c007209 */ /* 0x000fe20007810000 */
[----:B------:R-:W-:Y:S01]  /*45b0*/  FFMA.FTZ R2, R13, c[0x0][0x2d0], -R20 ;  /* 0x0000b4000d027a23 */ /* 0x000fe20000010814 */
[----:B------:R-:W-:Y:S02]  /*45c0*/  ISETP.GT.AND P1, PT, R4, 0x39, PT ;  /* 0x000000390400780c */ /* 0x000fe40003f24270 */
[----:B------:R-:W-:Y:S02]  /*45d0*/  FSEL R138, R70, -INF , P2 ;  /* 0xff800000468a7808 */ /* 0x000fe40001000000 */
[----:B------:R-:W-:-:S02]  /*45e0*/  FMNMX.FTZ R0, R139, R0, !PT ;  /* 0x000000008b007209 */ /* 0x000fc40007810000 */
[----:B------:R-:W-:Y:S01]  /*45f0*/  FSETP.NEU.FTZ.AND P0, PT, R136, -INF , PT ;  /* 0xff8000008800780b */ /* 0x000fe20003f1d000 */
[----:B------:R2:W-:Y:S01]  /*4600*/  MUFU.EX2 R204, R2 ;  /* 0x0000000200cc7308 */ /* 0x0005e20000000800 */
[----:B------:R-:W-:Y:S02]  /*4610*/  FSEL R133, R71, -INF , P1 ;  /* 0xff80000047857808 */ /* 0x000fe40000800000 */
[----:B------:R-:W-:Y:S01]  /*4620*/  FMNMX.FTZ R134, R138, R0, !PT ;  /* 0x000000008a867209 */ /* 0x000fe20007810000 */
[----:B------:R-:W-:Y:S01]  /*4630*/  LDSM.16.MT88.4 R68, [R229+0x800] ;  /* 0x00080000e544783b */ /* 0x000fe20000004200 */
[----:B------:R-:W-:Y:S02]  /*4640*/  FSEL R3, R3, RZ, P0 ;  /* 0x000000ff03037208 */ /* 0x000fe40000000000 */
[----:B-1----:R-:W-:Y:S02]  /*4650*/  FMNMX.FTZ R135, R135, R5, !PT ;  /* 0x0000000587877209 */ /* 0x002fe40007810000 */
[----:B------:R-:W-:Y:S01]  /*4660*/  FMNMX.FTZ R134, R133, R134, !PT ;  /* 0x0000008685867209 */ /* 0x000fe20007810000 */
[----:B------:R-:W-:-:S02]  /*4670*/  FFMA.FTZ R0, R24, c[0x0][0x2d0], -R3 ;  /* 0x0000b40018007a23 */ /* 0x000fc40000010803 */
[----:B--2---:R-:W-:Y:S02]  /*4680*/  FFMA.FTZ R2, R14, c[0x0][0x2d0], -R20 ;  /* 0x0000b4000e027a23 */ /* 0x004fe40000010814 */
[----:B------:R-:W-:Y:S02]  /*4690*/  SHFL.BFLY PT, R4, R134, 0x2, 0x1f ;  /* 0x0c401f0086047f89 */ /* 0x000fe400000e0000 */
[----:B------:R1:W-:Y:S08]  /*46a0*/  MUFU.EX2 R207, R2 ;  /* 0x0000000200cf7308 */ /* 0x0003f00000000800 */
        /* <DEDUP_REMOVED lines=16> */
[----:B-1----:R-:W-:-:S06]  /*47b0*/  FFMA.FTZ R0, R18, c[0x0][0x2d0], -R3 ;  /* 0x0000b40012007a23 */ /* 0x002fcc0000010803 */
[----:B------:R1:W-:Y:S02]  /*47c0*/  MUFU.EX2 R199, R0 ;  /* 0x0000000000c77308 */ /* 0x0003e40000000800 */
[----:B-1----:R-:W-:-:S06]  /*47d0*/  FFMA.FTZ R0, R23, c[0x0][0x2d0], -R3 ;  /* 0x0000b40017007a23 */ /* 0x002fcc0000010803 */
[----:B------:R1:W-:Y:S02]  /*47e0*/  MUFU.EX2 R205, R0 ;  /* 0x0000000000cd7308 */ /* 0x0003e40000000800 */
[----:B-1----:R-:W-:-:S06]  /*47f0*/  FFMA.FTZ R0, R29, c[0x0][0x2d0], -R3 ;  /* 0x0000b4001d007a23 */ /* 0x002fcc0000010803 */
[----:B------:R1:W-:Y:S01]  /*4800*/  MUFU.EX2 R224, R0 ;  /* 0x0000000000e07308 */ /* 0x0003e20000000800 */
[----:B--2---:R-:W-:Y:S01]  /*4810*/  FMNMX.FTZ R134, R134, R4, !PT ;  /* 0x0000000486867209 */ /* 0x004fe20007810000 */
[----:B-1----:R-:W-:-:S06]  /*4820*/  FFMA.FTZ R0, R22, c[0x0][0x2d0], -R2 ;  /* 0x0000b40016007a23 */ /* 0x002fcc0000010802 */
[----:B------:R1:W-:Y:S01]  /*4830*/  MUFU.EX2 R130, R0 ;  /* 0x0000000000827308 */ /* 0x0003e20000000800 */
[--C-:B------:R-:W-:Y:S02]  /*4840*/  FFMA.FTZ R4, R17, c[0x0][0x2d0], -R2.reuse ;  /* 0x0000b40011047a23 */ /* 0x100fe40000010802 */
[----:B-1----:R-:W-:Y:S01]  /*4850*/  FFMA.FTZ R0, R25, c[0x0][0x2d0], -R2 ;  /* 0x0000b40019007a23 */ /* 0x002fe20000010802 */
[----:B------:R-:W-:-:S04]  /*4860*/  FSETP.NEU.FTZ.AND P0, PT, R134, -INF , PT ;  /* 0xff8000008600780b */ /* 0x000fc80003f1d000 */
[----:B------:R-:W-:Y:S01]  /*4870*/  MUFU.EX2 R193, R4 ;  /* 0x0000000400c17308 */ /* 0x000fe20000000800 */
[----:B------:R-:W1:Y:S07]  /*4880*/  LDSM.16.MT88.4 R24, [R229] ;  /* 0x00000000e518783b */ /* 0x000e6e0000004200 */
[----:B------:R2:W3:Y:S02]  /*4890*/  MUFU.EX2 R129, R0 ;  /* 0x0000000000817308 */ /* 0x0004e40000000800 */
[----:B--2---:R-:W-:-:S06]  /*48a0*/  FFMA.FTZ R0, R15, c[0x0][0x2d0], -R2 ;  /* 0x0000b4000f007a23 */ /* 0x004fcc0000010802 */
[----:B------:R2:W-:Y:S01]  /*48b0*/  MUFU.EX2 R186, R0 ;  /* 0x0000000000ba7308 */ /* 0x0005e20000000800 */
[--C-:B------:R-:W-:Y:S02]  /*48c0*/  FFMA.FTZ R4, R21, c[0x0][0x2d0], -R2.reuse ;  /* 0x0000b40015047a23 */ /* 0x100fe40000010802 */
[----:B--2---:R-:W-:-:S05]  /*48d0*/  FFMA.FTZ R0, R19, c[0x0][0x2d0], -R2 ;  /* 0x0000b40013007a23 */ /* 0x004fca0000010802 */
[----:B------:R2:W4:Y:S02]  /*48e0*/  MUFU.EX2 R187, R0 ;  /* 0x0000000000bb7308 */ /* 0x0005240000000800 */
[----:B--2---:R-:W-:-:S06]  /*48f0*/  FMUL.FTZ R0, R134, c[0x0][0x2d0] ;  /* 0x0000b40086007a20 */ /* 0x004fcc0000410000 */
[----:B------:R2:W-:Y:S01]  /*4900*/  MUFU.EX2 R197, R4 ;  /* 0x0000000400c57308 */ /* 0x0005e20000000800 */
[----:B------:R-:W-:-:S05]  /*4910*/  FSEL R0, R0, RZ, P0 ;  /* 0x000000ff00007208 */ /* 0x000fca0000000000 */
[----:B--2---:R-:W-:-:S04]  /*4920*/  FFMA.FTZ R4, R32, c[0x0][0x2d0], -R0 ;  /* 0x0000b40020047a23 */ /* 0x004fc80000010800 */
[----:B------:R2:W-:Y:S02]  /*4930*/  MUFU.EX2 R128, R4 ;  /* 0x0000000400807308 */ /* 0x0005e40000000800 */
[--C-:B--2---:R-:W-:Y:S02]  /*4940*/  FFMA.FTZ R4, R33, c[0x0][0x2d0], -R0.reuse ;  /* 0x0000b40021047a23 */ /* 0x104fe40000010800 */
[----:B------:R-:W2:Y:S04]  /*4950*/  LDSM.16.MT88.4 R32, [R226] ;  /* 0x00000000e220783b */ /* 0x000ea80000004200 */
[----:B------:R1:W1:Y:S02]  /*4960*/  MUFU.EX2 R21, R4 ;  /* 0x0000000400157308 */ /* 0x0002640000000800 */
        /* <DEDUP_REMOVED lines=8> */
[----:B---3--:R-:W-:Y:S02]  /*49f0*/  F2FP.PACK_AB R12, R129, R130 ;  /* 0x00000082810c723e */ /* 0x008fe400000000ff */
[----:B----4-:R-:W-:Y:S02]  /*4a00*/  F2FP.PACK_AB R14, R187, R186 ;  /* 0x000000babb0e723e */ /* 0x010fe400000000ff */
[----:B------:R-:W-:Y:S01]  /*4a10*/  F2FP.PACK_AB R13, R21, R128 ;  /* 0x00000080150d723e */ /* 0x000fe200000000ff */
        /* <DEDUP_REMOVED lines=8> */
[----:B-1----:R-:W-:Y:S01]  /*4aa0*/  FFMA.FTZ R4, R57, c[0x0][0x2d0], -R0 ;  /* 0x0000b40039047a23 */ /* 0x002fe20000010800 */
[----:B------:R-:W-:Y:S01]  /*4ab0*/  F2FP.PACK_AB R16, R152, R154 ;  /* 0x0000009a9810723e */ /* 0x000fe200000000ff */
[----:B------:R-:W-:Y:S01]  /*4ac0*/  HMMA.16816.F32 R84, R12, R24, RZ ;  /* 0x000000180c54723c */ /* 0x000fe200000018ff */
[----:B------:R-:W-:-:S03]  /*4ad0*/  F2FP.PACK_AB R18, R210, R245 ;  /* 0x000000f5d212723e */ /* 0x000fc600000000ff */
[----:B------:R1:W4:Y:S01]  /*4ae0*/  MUFU.EX2 R252, R4 ;  /* 0x0000000400fc7308 */ /* 0x0003220000000800 */
[----:B------:R-:W-:Y:S01]  /*4af0*/  F2FP.PACK_AB R17, R131, R132 ;  /* 0x000000848311723e */ /* 0x000fe200000000ff */
[----:B------:R-:W-:Y:S01]  /*4b00*/  LDSM.16.MT88.4 R56, [R228] ;  /* 0x00000000e438783b */ /* 0x000fe20000004200 */
[----:B------:R-:W-:Y:S02]  /*4b10*/  F2FP.PACK_AB R19, R195, R194 ;  /* 0x000000c2c313723e */ /* 0x000fe400000000ff */
[----:B---3--:R-:W-:Y:S02]  /*4b20*/  F2FP.PACK_AB R5, R196, R192 ;  /* 0x000000c0c405723e */ /* 0x008fe400000000ff */
[----:B------:R-:W-:-:S03]  /*4b30*/  F2FP.PACK_AB R6, R227, R181 ;  /* 0x000000b5e306723e */ /* 0x000fc600000000ff */
[----:B------:R-:W-:Y:S01]  /*4b40*/  HMMA.16816.F32 R28, R16, R24, RZ ;  /* 0x00000018101c723c */ /* 0x000fe200000018ff */
[----:B-1----:R-:W-:Y:S02]  /*4b50*/  F2FP.PACK_AB R4, R197, R193 ;  /* 0x000000c1c504723e */ /* 0x002fe400000000ff */
[----:B----4-:R-:W-:-:S05]  /*4b60*/  F2FP.PACK_AB R7, R252, R247 ;  /* 0x000000f7fc07723e */ /* 0x010fca00000000ff */
        /* <DEDUP_REMOVED lines=117> */
[----:B------:R1:W-:Y:S01]  /*52c0*/  MUFU.EX2 R207, R4 ;  /* 0x0000000400cf7308 */ /* 0x0003e20000000800 */
[----:B------:R-:W-:Y:S02]  /*52d0*/  IMAD.MOV.U32 R83, RZ, RZ, R61 ;  /* 0x000000ffff537224 */ /* 0x000fe400078e003d */
[----:B-1----:R-:W-:-:S05]  /*52e0*/  FFMA.FTZ R4, R160, c[0x0][0x2d0], -R20 ;  /* 0x0000b400a0047a23 */ /* 0x002fca0000010814 */
        /* <DEDUP_REMOVED lines=19> */
[----:B-1----:R-:W-:-:S05]  /*5420*/  FFMA.FTZ R4, R150, c[0x0][0x2d0], -R2 ;  /* 0x0000b40096047a23 */ /* 0x002fca0000010802 */
[----:B------:R1:W3:Y:S01]  /*5430*/  MUFU.EX2 R59, R4 ;  /* 0x00000004003b7308 */ /* 0x0002e20000000800 */
[----:B------:R-:W-:Y:S02]  /*5440*/  IMAD.MOV.U32 R19, RZ, RZ, R56 ;  /* 0x000000ffff137224 */ /* 0x000fe400078e0038 */
[----:B------:R-:W-:Y:S02]  /*5450*/  IMAD.MOV.U32 R38, RZ, RZ, R29 ;  /* 0x000000ffff267224 */ /* 0x000fe400078e001d */
[----:B-1----:R-:W-:-:S04]  /*5460*/  FFMA.FTZ R4, R148, c[0x0][0x2d0], -R2 ;  /* 0x0000b40094047a23 */ /* 0x002fc80000010802 */
[----:B------:R1:W-:Y:S01]  /*5470*/  MUFU.EX2 R60, R4 ;  /* 0x00000004003c7308 */ /* 0x0003e20000000800 */
[----:B------:R-:W-:Y:S02]  /*5480*/  IMAD.MOV.U32 R9, RZ, RZ, R28 ;  /* 0x000000ffff097224 */ /* 0x000fe400078e001c */
[----:B------:R-:W-:Y:S02]  /*5490*/  IMAD.MOV.U32 R162, RZ, RZ, R23 ;  /* 0x000000ffffa27224 */ /* 0x000fe400078e0017 */
[----:B------:R-:W-:Y:S02]  /*54a0*/  IMAD.MOV.U32 R8, RZ, RZ, R22 ;  /* 0x000000ffff087224 */ /* 0x000fe400078e0016 */
[----:B------:R-:W-:Y:S02]  /*54b0*/  FFMA.FTZ R29, R163, c[0x0][0x2d0], -R3 ;  /* 0x0000b400a31d7a23 */ /* 0x000fe40000010803 */
[----:B-1----:R-:W-:-:S04]  /*54c0*/  FFMA.FTZ R4, R147, c[0x0][0x2d0], -R2 ;  /* 0x0000b40093047a23 */ /* 0x002fc80000010802 */
[----:B------:R1:W-:Y:S01]  /*54d0*/  MUFU.EX2 R62, R4 ;  /* 0x00000004003e7308 */ /* 0x0003e20000000800 */
[--C-:B------:R-:W-:Y:S02]  /*54e0*/  FFMA.FTZ R28, R166, c[0x0][0x2d0], -R3.reuse ;  /* 0x0000b400a61c7a23 */ /* 0x100fe40000010803 */
[--C-:B------:R-:W-:Y:S02]  /*54f0*/  FFMA.FTZ R27, R165, c[0x0][0x2d0], -R3.reuse ;  /* 0x0000b400a51b7a23 */ /* 0x100fe40000010803 */
[----:B------:R-:W-:Y:S02]  /*5500*/  FFMA.FTZ R26, R164, c[0x0][0x2d0], -R3 ;  /* 0x0000b400a41a7a23 */ /* 0x000fe40000010803 */
[--C-:B------:R-:W-:Y:S02]  /*5510*/  FFMA.FTZ R25, R153, c[0x0][0x2d0], -R2.reuse ;  /* 0x0000b40099197a23 */ /* 0x100fe40000010802 */
[--C-:B------:R-:W-:Y:S02]  /*5520*/  FFMA.FTZ R24, R146, c[0x0][0x2d0], -R2.reuse ;  /* 0x0000b40092187a23 */ /* 0x100fe40000010802 */
[----:B------:R-:W-:-:S02]  /*5530*/  FFMA.FTZ R23, R144, c[0x0][0x2d0], -R2 ;  /* 0x0000b40090177a23 */ /* 0x000fc40000010802 */
[----:B-1----:R-:W-:Y:S02]  /*5540*/  FFMA.FTZ R4, R145, c[0x0][0x2d0], -R0 ;  /* 0x0000b40091047a23 */ /* 0x002fe40000010800 */
[----:B------:R-:W-:Y:S02]  /*5550*/  FFMA.FTZ R22, R143, c[0x0][0x2d0], -R2 ;  /* 0x0000b4008f167a23 */ /* 0x000fe40000010802 */
[----:B------:R1:W-:Y:S01]  /*5560*/  MUFU.EX2 R56, R4 ;  /* 0x0000000400387308 */ /* 0x0003e20000000800 */
[--C-:B------:R-:W-:Y:S02]  /*5570*/  FFMA.FTZ R3, R141, c[0x0][0x2d0], -R0.reuse ;  /* 0x0000b4008d037a23 */ /* 0x100fe40000010800 */
[----:B------:R-:W-:Y:S02]  /*5580*/  FFMA.FTZ R2, R142, c[0x0][0x2d0], -R0 ;  /* 0x0000b4008e027a23 */ /* 0x000fe40000010800 */
[--C-:B------:R-:W-:Y:S02]  /*5590*/  FFMA.FTZ R34, R170, c[0x0][0x2d0], -R20.reuse ;  /* 0x0000b400aa227a23 */ /* 0x100fe40000010814 */
[----:B------:R-:W-:-:S02]  /*55a0*/  FFMA.FTZ R33, R169, c[0x0][0x2d0], -R20 ;  /* 0x0000b400a9217a23 */ /* 0x000fc40000010814 */
[--C-:B------:R-:W-:Y:S02]  /*55b0*/  FFMA.FTZ R32, R168, c[0x0][0x2d0], -R20.reuse ;  /* 0x0000b400a8207a23 */ /* 0x100fe40000010814 */
[----:B------:R-:W-:Y:S02]  /*55c0*/  FFMA.FTZ R31, R167, c[0x0][0x2d0], -R20 ;  /* 0x0000b400a71f7a23 */ /* 0x000fe40000010814 */
[----:B------:R-:W-:Y:S02]  /*55d0*/  FADD.FTZ R20, R132, R131 ;  /* 0x0000008384147221 */ /* 0x000fe40000010000 */
[----:B-1----:R-:W-:Y:S01]  /*55e0*/  FFMA.FTZ R4, R149, c[0x0][0x2d0], -R0 ;  /* 0x0000b40095047a23 */ /* 0x002fe20000010800 */
[----:B------:R-:W-:Y:S01]  /*55f0*/  MUFU.EX2 R39, R3 ;  /* 0x0000000300277308 */ /* 0x000fe20000000800 */
[----:B------:R-:W-:Y:S02]  /*5600*/  IMAD.MOV.U32 R18, RZ, RZ, R57 ;  /* 0x000000ffff127224 */ /* 0x000fe400078e0039 */
[----:B------:R-:W-:-:S05]  /*5610*/  IMAD.MOV.U32 R132, RZ, RZ, R38 ;  /* 0x000000ffff847224 */ /* 0x000fca00078e0026 */
[----:B------:R3:W1:Y:S08]  /*5620*/  MUFU.EX2 R57, R4 ;  /* 0x0000000400397308 */ /* 0x0006700000000800 */
[----:B------:R-:W4:Y:S01]  /*5630*/  MUFU.EX2 R38, R2 ;  /* 0x0000000200267308 */ /* 0x000f220000000800 */
[----:B------:R-:W-:Y:S02]  /*5640*/  IMAD.MOV.U32 R17, RZ, RZ, R36 ;  /* 0x000000ffff117224 */ /* 0x000fe400078e0024 */
[----:B------:R-:W-:-:S02]  /*5650*/  FFMA.FTZ R35, R139, c[0x0][0x2d0], -R0 ;  /* 0x0000b4008b237a23 */ /* 0x000fc40000010800 */
[----:B------:R-:W-:Y:S02]  /*5660*/  FFMA.FTZ R36, R138, c[0x0][0x2d0], -R0 ;  /* 0x0000b4008a247a23 */ /* 0x000fe40000010800 */
[----:B------:R-:W-:Y:S01]  /*5670*/  IMAD.MOV.U32 R16, RZ, RZ, R37 ;  /* 0x000000ffff107224 */ /* 0x000fe200078e0025 */
[----:B---3--:R-:W-:Y:S01]  /*5680*/  F2FP.PACK_AB R4, R59, R58 ;  /* 0x0000003a3b04723e */ /* 0x008fe200000000ff */
[----:B------:R-:W-:Y:S01]  /*5690*/  IMAD.MOV.U32 R131, RZ, RZ, R5 ;  /* 0x000000ffff837224 */ /* 0x000fe200078e0005 */
[----:B-1----:R-:W-:Y:S01]  /*56a0*/  F2FP.PACK_AB R5, R57, R56 ;  /* 0x000000383905723e */ /* 0x002fe200000000ff */
[----:B------:R-:W-:Y:S01]  /*56b0*/  IMAD.MOV.U32 R138, RZ, RZ, R6 ;  /* 0x000000ffff8a7224 */ /* 0x000fe200078e0006 */
[----:B------:R-:W-:Y:S01]  /*56c0*/  F2FP.PACK_AB R6, R62, R60 ;  /* 0x0000003c3e06723e */ /* 0x000fe200000000ff */
[----:B------:R-:W-:Y:S02]  /*56d0*/  IMAD.MOV.U32 R139, RZ, RZ, R7 ;  /* 0x000000ffff8b7224 */ /* 0x000fe400078e0007 */
[----:B------:R-:W-:Y:S01]  /*56e0*/  FFMA.FTZ R37, R133, c[0x0][0x2d0], -R0 ;  /* 0x0000b40085257a23 */ /* 0x000fe20000010800 */
[----:B----4-:R-:W-:Y:S01]  /*56f0*/  F2FP.PACK_AB R7, R38, R39 ;  /* 0x000000272607723e */ /* 0x010fe200000000ff */
[----:B------:R-:W-:Y:S01]  /*5700*/  IMAD.MOV.U32 R133, RZ, RZ, R8 ;  /* 0x000000ffff857224 */ /* 0x000fe200078e0008 */
[----:B------:R-:W-:Y:S01]  /*5710*/  F2FP.PACK_AB R8, R207, R205 ;  /* 0x000000cdcf08723e */ /* 0x000fe200000000ff */
[----:B------:R-:W-:Y:S01]  /*5720*/  IMAD.MOV.U32 R2, RZ, RZ, R9 ;  /* 0x000000ffff027224 */ /* 0x000fe200078e0009 */
[----:B------:R-:W-:Y:S01]  /*5730*/  F2FP.PACK_AB R9, R63, R61 ;  /* 0x0000003d3f09723e */ /* 0x000fe200000000ff */
[----:B------:R-:W-:Y:S01]  /*5740*/  IMAD.MOV.U32 R160, RZ, RZ, R10 ;  /* 0x000000ffffa07224 */ /* 0x000fe200078e000a */
[----:B------:R-:W-:Y:S01]  /*5750*/  F2FP.PACK_AB R10, R209, R208 ;  /* 0x000000d0d10a723e */ /* 0x000fe200000000ff */
[----:B------:R-:W-:Y:S01]  /*5760*/  IMAD.MOV.U32 R161, RZ, RZ, R11 ;  /* 0x000000ffffa17224 */ /* 0x000fe200078e000b */
[----:B------:R-:W-:Y:S01]  /*5770*/  F2FP.PACK_AB R11, R206, R204 ;  /* 0x000000ccce0b723e */ /* 0x000fe200000000ff */
[----:B------:R-:W-:Y:S01]  /*5780*/  FFMA.FTZ R30, R140, c[0x0][0x2d0], -R0 ;  /* 0x0000b4008c1e7a23 */ /* 0x000fe20000010800 */
[----:B--2---:R-:W-:Y:S01]  /*5790*/  HMMA.16816.F32 R144, R4, R12, R176 ;  /* 0x0000000c0490723c */ /* 0x004fe200000018b0 */
[----:B------:R-:W-:-:S02]  /*57a0*/  FADD.FTZ R0, R130, R129 ;  /* 0x0000008182007221 */ /* 0x000fc40000010000 */
[----:B------:R-:W-:Y:S02]  /*57b0*/  FADD.FTZ R21, R128, R21 ;  /* 0x0000001580157221 */ /* 0x000fe40000010000 */
[----:B------:R-:W-:Y:S02]  /*57c0*/  IMAD.MOV.U32 R163, RZ, RZ, R42 ;  /* 0x000000ffffa37224 */ /* 0x000fe400078e002a */
[----:B------:R-:W-:Y:S01]  /*57d0*/  IMAD.MOV.U32 R130, RZ, RZ, R43 ;  /* 0x000000ffff827224 */ /* 0x000fe200078e002b */
[----:B------:R-:W-:Y:S01]  /*57e0*/  HMMA.16816.F32 R140, R8, R12, R172 ;  /* 0x0000000c088c723c */ /* 0x000fe200000018ac */
[----:B------:R-:W-:Y:S02]  /*57f0*/  IMAD.MOV.U32 R128, RZ, RZ, R41 ;  /* 0x000000ffff807224 */ /* 0x000fe400078e0029 */
[----:B------:R-:W-:-:S05]  /*5800*/  IMAD.MOV.U32 R179, RZ, RZ, R40 ;  /* 0x000000ffffb37224 */ /* 0x000fca00078e0028 */
[-C--:B------:R-:W-:Y:S08]  /*5810*/  HMMA.16816.F32 R148, R4, R14.reuse, R100 ;  /* 0x0000000e0494723c */ /* 0x080ff00000001864 */
[----:B------:R-:W-:Y:S01]  /*5820*/  HMMA.16816.F32 R40, R8, R14, R88 ;  /* 0x0000000e0828723c */ /* 0x000fe20000001858 */
[----:B------:R-:W1:Y:S01]  /*5830*/  LDSM.16.MT88.4 R12, [R226+0x1000] ;  /* 0x00100000e20c783b */ /* 0x000e620000004200 */
[----:B------:R-:W-:-:S06]  /*5840*/  FADD.FTZ R3, R154, R152 ;  /* 0x000000989a037221 */ /* 0x000fcc0000010000 */
        /* <DEDUP_REMOVED lines=47> */
[----:B------:R-:W-:Y:S01]  /*5b40*/  IMAD.MOV.U32 R106, RZ, RZ, R107 ;  /* 0x000000ffff6a7224 */ /* 0x000fe200078e006b */
[----:B------:R-:W-:Y:S01]  /*5b50*/  MUFU.EX2 R32, R32 ;  /* 0x0000002000207308 */ /* 0x000fe20000000800 */
[----:B------:R-:W-:Y:S01]  /*5b60*/  IMAD.MOV.U32 R107, RZ, RZ, R234 ;  /* 0x000000ffff6b7224 */ /* 0x000fe200078e00ea */
[----:B------:R-:W-:Y:S01]  /*5b70*/  LDSM.16.MT88.4 R112, [R229+0x3800] ;  /* 0x00380000e570783b */ /* 0x000fe20000004200 */
[----:B------:R-:W-:Y:S02]  /*5b80*/  FADD.FTZ R3, R245, R3 ;  /* 0x00000003f5037221 */ /* 0x000fe40000010000 */
[----:B------:R-:W-:Y:S01]  /*5b90*/  FADD.FTZ R2, R194, R20 ;  /* 0x00000014c2027221 */ /* 0x000fe20000010000 */
[----:B------:R3:W5:Y:S01]  /*5ba0*/  LDL.LU R234, [R1+0x84] ;  /* 0x0000840001ea7983 */ /* 0x0007620000300800 */
[----:B------:R-:W-:Y:S01]  /*5bb0*/  FADD.FTZ R0, R186, R0 ;  /* 0x00000000ba007221 */ /* 0x000fe20000010000 */
        /* <DEDUP_REMOVED lines=29> */
[----:B------:R-:W-:Y:S02]  /*5d90*/  IMAD.MOV.U32 R200, RZ, RZ, R233 ;  /* 0x000000ffffc87224 */ /* 0x000fe400078e00e9 */
[----:B------:R-:W-:Y:S02]  /*5da0*/  IMAD.MOV.U32 R201, RZ, RZ, R232 ;  /* 0x000000ffffc97224 */ /* 0x000fe400078e00e8 */
[----:B------:R-:W-:-:S02]  /*5db0*/  IMAD.MOV.U32 R202, RZ, RZ, R231 ;  /* 0x000000ffffca7224 */ /* 0x000fc400078e00e7 */
        /* <DEDUP_REMOVED lines=142> */
.L_x_2295:
[----:B------:R-:W-:Y:S04]  /*66a0*/  DEPBAR.LE SB0, 0x0 ;  /* 0x000080000000791a */ /* 0x000fe80000000000 */
[----:B------:R-:W-:Y:S01]  /*66b0*/  WARPSYNC 0xffffffff ;  /* 0xffffffff00007948 */ /* 0x000fe20003800000 */
[----:B------:R-:W-:Y:S08]  /*66c0*/  BAR.SYNC.DEFER_BLOCKING 0x0 ;  /* 0x0000000000007b1d */ /* 0x000ff00000010000 */
[----:B-----5:R-:W-:Y:S08]  /*66d0*/  LDSM.16.M88.4 R64, [R231] ;  /* 0x00000000e740783b */ /* 0x020ff00000000200 */
[----:B------:R-:W2:Y:S08]  /*66e0*/  LDSM.16.M88.4 R16, [R224] ;  /* 0x00000000e010783b */ /* 0x000eb00000000200 */
[----:B------:R-:W3:Y:S08]  /*66f0*/  LDSM.16.M88.4 R60, [R231+0x2000] ;  /* 0x00200000e73c783b */ /* 0x000ef00000000200 */
[----:B------:R-:W3:Y:S08]  /*6700*/  LDSM.16.M88.4 R32, [R224+0x800] ;  /* 0x00080000e020783b */ /* 0x000ef00000000200 */
[----:B------:R-:W4:Y:S06]  /*6710*/  LDL.64 R136, [R1+0x28] ;  /* 0x0000280001887983 */ /* 0x000f2c0000100a00 */
[----:B------:R-:W1:Y:S08]  /*6720*/  LDSM.16.M88.4 R48, [R224+0x1000] ;  /* 0x00100000e030783b */ /* 0x000e700000000200 */
[----:B------:R-:W4:Y:S01]  /*6730*/  LDL R217, [R1+0x18] ;  /* 0x0000180001d97983 */ /* 0x000f220000100800 */
[-C--:B--2---:R-:W-:Y:S03]  /*6740*/  HMMA.16816.F32 R4, R64, R16.reuse, RZ ;  /* 0x000000104004723c */ /* 0x084fe600000018ff */
[----:B------:R-:W2:Y:S04]  /*6750*/  LDL R218, [R1+0x34] ;  /* 0x0000340001da7983 */ /* 0x000ea80000100800 */
[----:B------:R-:W4:Y:S01]  /*6760*/  LDL.LU R216, [R1] ;  /* 0x0000000001d87983 */ /* 0x000f220000300800 */
[C---:B---3--:R-:W-:Y:S03]  /*6770*/  HMMA.16816.F32 R8, R60.reuse, R16, RZ ;  /* 0x000000103c08723c */ /* 0x048fe600000018ff */
[----:B------:R-:W3:Y:S05]  /*6780*/  LDSM.16.M88.4 R204, [R224+0x1800] ;  /* 0x00180000e0cc783b */ /* 0x000eea0000000200 */
[-C--:B------:R-:W-:Y:S03]  /*6790*/  HMMA.16816.F32 R12, R60, R18.reuse, RZ ;  /* 0x000000123c0c723c */ /* 0x080fe600000018ff */
[----:B------:R-:W-:Y:S05]  /*67a0*/  LDSM.16.M88.4 R208, [R233] ;  /* 0x00000000e9d0783b */ /* 0x000fea0000000200 */
[C---:B------:R-:W-:Y:S03]  /*67b0*/  HMMA.16816.F32 R16, R64.reuse, R18, RZ ;  /* 0x000000124010723c */ /* 0x040fe600000018ff */
[----:B------:R-:W-:Y:S05]  /*67c0*/  LDSM.16.M88.4 R212, [R233+0x2000] ;  /* 0x00200000e9d4783b */ /* 0x000fea0000000200 */
[-C--:B------:R-:W-:Y:S03]  /*67d0*/  HMMA.16816.F32 R20, R64, R32.reuse, RZ ;  /* 0x000000204014723c */ /* 0x080fe600000018ff */
[----:B------:R1:W-:Y:S04]  /*67e0*/  STL [R1+0x8c], R130 ;  /* 0x00008c8201007387 */ /* 0x0003e80000100800 */
[----:B------:R3:W-:Y:S01]  /*67f0*/  STL [R1+0x88], R131 ;  /* 0x0000888301007387 */ /* 0x0007e20000100800 */
[C---:B------:R-:W-:Y:S03]  /*6800*/  HMMA.16816.F32 R24, R60.reuse, R32, RZ ;  /* 0x000000203c18723c */ /* 0x040fe600000018ff */
[----:B------:R-:W-:Y:S04]  /*6810*/  STL [R1+0x6c], R235 ;  /* 0x00006ceb01007387 */ /* 0x000fe80000100800 */
[----:B------:R-:W-:Y:S01]  /*6820*/  STL [R1+0x70], R243 ;  /* 0x000070f301007387 */ /* 0x000fe20000100800 */
[-C--:B------:R-:W-:Y:S03]  /*6830*/  HMMA.16816.F32 R28, R60, R34.reuse, RZ ;  /* 0x000000223c1c723c */ /* 0x080fe600000018ff */
[----:B------:R-:W-:Y:S04]  /*6840*/  STL [R1+0x74], R242 ;  /* 0x000074f201007387 */ /* 0x000fe80000100800 */
[----:B------:R-:W-:Y:S01]  /*6850*/  STL [R1+0x78], R241 ;  /* 0x000078f101007387 */ /* 0x000fe20000100800 */
[C---:B------:R-:W-:Y:S03]  /*6860*/  HMMA.16816.F32 R32, R64.reuse, R34, RZ ;  /* 0x000000224020723c */ /* 0x040fe600000018ff */
[----:B-1----:R-:W2:Y:S04]  /*6870*/  LDL R130, [R1+0x3c] ;  /* 0x00003c0001827983 */ /* 0x002ea80000100800 */
[----:B---3--:R-:W3:Y:S01]  /*6880*/  LDL R131, [R1+0x1c] ;  /* 0x00001c0001837983 */ /* 0x008ee20000100800 */
[-C--:B------:R-:W-:Y:S03]  /*6890*/  HMMA.16816.F32 R36, R64, R48.reuse, RZ ;  /* 0x000000304024723c */ /* 0x080fe600000018ff */
[----:B------:R-:W-:Y:S04]  /*68a0*/  STL [R1+0x7c], R231 ;  /* 0x00007ce701007387 */ /* 0x000fe80000100800 */
[----:B------:R-:W-:Y:S01]  /*68b0*/  STL [R1+0x80], R224 ;  /* 0x000080e001007387 */ /* 0x000fe20000100800 */
[C---:B------:R-:W-:Y:S03]  /*68c0*/  HMMA.16816.F32 R40, R60.reuse, R48, RZ ;  /* 0x000000303c28723c */ /* 0x040fe600000018ff */
[----:B------:R-:W-:Y:S05]  /*68d0*/  STL [R1+0x84], R240 ;  /* 0x000084f001007387 */ /* 0x000fea0000100800 */
[-C--:B------:R-:W-:Y:S08]  /*68e0*/  HMMA.16816.F32 R44, R60, R50.reuse, RZ ;  /* 0x000000323c2c723c */ /* 0x080ff000000018ff */
[C---:B------:R-:W-:Y:S08]  /*68f0*/  HMMA.16816.F32 R48, R64.reuse, R50, RZ ;  /* 0x000000324030723c */ /* 0x040ff000000018ff */
[-C--:B------:R-:W-:Y:S08]  /*6900*/  HMMA.16816.F32 R52, R64, R204.reuse, RZ ;  /* 0x000000cc4034723c */ /* 0x080ff000000018ff */
        /* <DEDUP_REMOVED lines=15> */
[C---:B------:R-:W-:Y:S04]  /*6a00*/  HMMA.16816.F32 R40, R212.reuse, R204, R40 ;  /* 0x000000ccd428723c */ /* 0x040fe80000001828 */
[----:B----4-:R-:W-:Y:S04]  /*6a10*/  ISETP.GT.AND P4, PT, R217, R216, PT ;  /* 0x000000d8d900720c */ /* 0x010fe80003f84270 */
[-C--:B------:R-:W-:Y:S08]  /*6a20*/  HMMA.16816.F32 R44, R212, R206.reuse, R44 ;  /* 0x000000ced42c723c */ /* 0x080ff0000000182c */
[C---:B------:R-:W-:Y:S01]  /*6a30*/  HMMA.16816.F32 R48, R208.reuse, R206, R48 ;  /* 0x000000ced030723c */ /* 0x040fe20000001830 */
[----:B------:R-:W1:Y:S03]  /*6a40*/  LDSM.16.M88.4 R204, [R241] ;  /* 0x00000000f1cc783b */ /* 0x000e660000000200 */
[----:B------:R-:W-:Y:S01]  /*6a50*/  @!P4 SHF.R.S32.HI R0, RZ, 0x1f, R216 ;  /* 0x0000001fff00c819 */ /* 0x000fe200000114d8 */
[----:B------:R-:W-:Y:S01]  /*6a60*/  @!P4 IMAD.WIDE.U32 R2, R216, c[0x0][0x208], RZ ;  /* 0x00008200d802ca25 */ /* 0x000fe200078e00ff */
[----:B------:R-:W-:Y:S03]  /*6a70*/  @!P4 MOV R135, 0x5 ;  /* 0x000000050087c802 */ /* 0x000fe60000000f00 */
[----:B------:R-:W-:Y:S04]  /*6a80*/  @!P4 IMAD R0, R0, c[0x0][0x208], RZ ;  /* 0x000082000000ca24 */ /* 0x000fe800078e02ff */
[----:B------:R-:W-:Y:S04]  /*6a90*/  @!P4 IMAD R0, R216, c[0x0][0x20c], R0 ;  /* 0x00008300d800ca24 */ /* 0x000fe800078e0200 */
[----:B------:R-:W-:Y:S01]  /*6aa0*/  @!P4 IMAD.IADD R0, R3, 0x1, R0 ;  /* 0x000000010300c824 */ /* 0x000fe200078e0200 */
[C---:B------:R-:W-:Y:S04]  /*6ab0*/  @!P4 SHF.L.U32 R3, R2.reuse, 0x6, RZ ;  /* 0x000000060203c819 */ /* 0x040fe800000006ff */
[----:B------:R-:W-:Y:S01]  /*6ac0*/  @!P4 SHF.L.U64.HI R134, R2, 0x6, R0 ;  /* 0x000000060286c819 */ /* 0x000fe20000010200 */
[----:B------:R-:W-:Y:S01]  /*6ad0*/  @!P4 IMAD.MOV.U32 R0, RZ, RZ, c[0x0][0x208] ;  /* 0x00008200ff00c624 */ /* 0x000fe200078e00ff */
[C---:B------:R-:W-:Y:S02]  /*6ae0*/  @!P4 IADD3 R2, P2, R3.reuse, R136, RZ ;  /* 0x000000880302c210 */ /* 0x040fe40007f5e0ff */
[----:B------:R-:W-:Y:S02]  /*6af0*/  @!P4 IADD3 R3, P1, P0, R3, 0x40, R136 ;  /* 0x000000400303c810 */ /* 0x000fe4000783e088 */
[----:B--2---:R-:W-:Y:S02]  /*6b00*/  @!P4 IADD3.X R137, R134, R218, RZ, P2, !PT ;  /* 0x000000da8689c210 */ /* 0x004fe400017fe4ff */
[C---:B------:R-:W-:Y:S04]  /*6b10*/  @!P4 LEA R136, P2, R2.reuse, c[0x0][0x1f8], 0x1 ;  /* 0x00007e000288ca11 */ /* 0x040fe800078408ff */
[----:B------:R-:W-:Y:S05]  /*6b20*/  @!P4 LEA.HI.X R137, R2, c[0x0][0x1fc], R137, 0x1, P2 ;  /* 0x00007f000289ca11 */ /* 0x000fea00010f0c89 */
[----:B------:R-:W-:Y:S01]  /*6b30*/  @!PT LDS RZ, [RZ] ;  /* 0x00000000fffff984 */ /* 0x000fe20000000800 */
[----:B------:R-:W-:Y:S01]  /*6b40*/  @!PT LDS RZ, [RZ] ;  /* 0x00000000fffff984 */ /* 0x000fe20000000800 */
[----:B------:R-:W-:Y:S01]  /*6b50*/  @!PT LDS RZ, [RZ] ;  /* 0x00000000fffff984 */ /* 0x000fe20000000800 */
[----:B------:R2:W-:Y:S01]  /*6b60*/  @!P4 LDGSTS.E.BYPASS.LTC128B.128 [R244+0x100], [R136.64], !P6 ;  /* 0x0010000088f4cfae */ /* 0x0005e2000f101d48 */
[-C--:B-1----:R-:W-:Y:S08]  /*6b70*/  HMMA.16816.F32 R52, R208, R204.reuse, R52 ;  /* 0x000000ccd034723c */ /* 0x082ff00000001834 */
[C---:B------:R-:W-:Y:S08]  /*6b80*/  HMMA.16816.F32 R56, R212.reuse, R204, R56 ;  /* 0x000000ccd438723c */ /* 0x040ff00000001838 */
[-C--:B------:R-:W-:Y:S08]  /*6b90*/  HMMA.16816.F32 R60, R212, R206.reuse, R60 ;  /* 0x000000ced43c723c */ /* 0x080ff0000000183c */
[----:B------:R-:W-:Y:S07]  /*6ba0*/  HMMA.16816.F32 R64, R208, R206, R64 ;  /* 0x000000ced040723c */ /* 0x000fee0000001840 */
[C---:B------:R-:W-:Y:S01]  /*6bb0*/  @!P4 IMAD.SHL.U32 R206, R0.reuse, 0x20, RZ ;  /* 0x0000002000cec824 */ /* 0x040fe200078e00ff */
[----:B------:R-:W-:Y:S04]  /*6bc0*/  @!P4 SHF.L.U64.HI R0, R0, R135, c[0x0][0x20c] ;  /* 0x000083000000c619 */ /* 0x000fe80000010287 */
[----:B------:R-:W-:Y:S02]  /*6bd0*/  @!P4 IADD3.X R135, R134, RZ, R218, P1, P0 ;  /* 0x000000ff8687c210 */ /* 0x000fe40000fe04da */
[C---:B------:R-:W-:Y:S02]  /*6be0*/  @!P4 LEA R204, P1, R3.reuse, c[0x0][0x1f8], 0x1 ;  /* 0x00007e0003ccca11 */ /* 0x040fe400078208ff */
[-C--:B------:R-:W-:Y:S02]  /*6bf0*/  @!P4 IADD3 R134, P0, R136, R206.reuse, RZ ;  /* 0x000000ce8886c210 */ /* 0x080fe40007f1e0ff */
[----:B------:R-:W-:Y:S02]  /*6c00*/  @!P4 LEA.HI.X R205, R3, c[0x0][0x1fc], R135, 0x1, P1 ;  /* 0x00007f0003cdca11 */ /* 0x000fe400008f0c87 */
[-C--:B------:R-:W-:Y:S01]  /*6c10*/  @!P4 IADD3 R2, P1, R134, R206.reuse, RZ ;  /* 0x000000ce8602c210 */ /* 0x080fe20007f3e0ff */
[--C-:B------:R-:W-:Y:S02]  /*6c20*/  @!P4 IMAD.X R135, R137, 0x1, R0.reuse, P0 ;  /* 0x000000018987c824 */ /* 0x100fe400000e0600 */
[----:B------:R1:W-:Y:S01]  /*6c30*/  @!P4 LDGSTS.E.BYPASS.LTC128B.128 [R244+0x2100], [R204.64], !P5 ;  /* 0x02100000ccf4cfae */ /* 0x0003e2000e901d48 */
[----:B--2---:R-:W-:Y:S02]  /*6c40*/  @!P4 IADD3 R136, P0, R2, R206, RZ ;  /* 0x000000ce0288c210 */ /* 0x004fe40007f1e0ff */
[----:B------:R-:W-:Y:S05]  /*6c50*/  @!P4 IADD3.X R3, R135, R0, RZ, P1, !PT ;  /* 0x000000008703c210 */ /* 0x000fea0000ffe4ff */
[----:B------:R2:W-:Y:S01]  /*6c60*/  @!P4 LDGSTS.E.BYPASS.LTC128B.128 [R244+0x900], [R134.64], !P6 ;  /* 0x0090000086f4cfae */ /* 0x0005e2000f101d48 */
[----:B------:R-:W-:Y:S01]  /*6c70*/  @!P4 IMAD.X R137, R3, 0x1, R0, P0 ;  /* 0x000000010389c824 */ /* 0x000fe200000e0600 */
[----:B---3--:R-:W-:Y:S06]  /*6c80*/  MOV R0, R131 ;  /* 0x0000008300007202 */ /* 0x008fec0000000f00 */
[----:B------:R2:W-:Y:S08]  /*6c90*/  @!P4 LDGSTS.E.BYPASS.LTC128B.128 [R244+0x2900], [R134.64+0x80], !P5 ;  /* 0x0290008086f4cfae */ /* 0x0005f0000e901d48 */
[----:B------:R3:W-:Y:S08]  /*6ca0*/  @!P4 LDGSTS.E.BYPASS.LTC128B.128 [R244+0x1100], [R2.64], !P6 ;  /* 0x0110000002f4cfae */ /* 0x0007f0000f101d48 */
[----:B------:R3:W-:Y:S08]  /*6cb0*/  @!P4 LDGSTS.E.BYPASS.LTC128B.128 [R244+0x3100], [R2.64+0x80], !P5 ;  /* 0x0310008002f4cfae */ /* 0x0007f0000e901d48 */
[----:B------:R4:W-:Y:S08]  /*6cc0*/  @!P4 LDGSTS.E.BYPASS.LTC128B.128 [R244+0x1900], [R136.64], !P6 ;  /* 0x0190000088f4cfae */ /* 0x0009f0000f101d48 */
[----:B------:R4:W-:Y:S08]  /*6cd0*/  @!P4 LDGSTS.E.BYPASS.LTC128B.128 [R244+0x3900], [R136.64+0x80], !P5 ;  /* 0x0390008088f4cfae */ /* 0x0009f0000e901d48 */
[----:B-1----:R-:W-:Y:S01]  /*6ce0*/  LDSM.16.M88.4 R204, [R232] ;  /* 0x00000000e8cc783b */ /* 0x002fe20000000200 */
[----:B---3--:R-:W-:Y:S07]  /*6cf0*/  @P3 IMAD.HI.U32 R2, R131, c[0x0][0x2c8], RZ ;  /* 0x0000b20083023a27 */ /* 0x008fee00078e00ff */
[----:B------:R-:W1:Y:S01]  /*6d00*/  LDSM.16.M88.4 R208, [R230] ;  /* 0x00000000e6d0783b */ /* 0x000e620000000200 */
[----:B------:R-:W-:Y:S07]  /*6d10*/  @P3 SHF.R.U32.HI R0, RZ, c[0x0][0x2cc], R2 ;  /* 0x0000b300ff003a19 */ /* 0x000fee0000011602 */
[----:B------:R-:W3:Y:S08]  /*6d20*/  LDSM.16.M88.4 R212, [R232+0x2000] ;  /* 0x00200000e8d4783b */ /* 0x000ef00000000200 */
[----:B------:R-:W0:Y:S08]  /*6d30*/  LDGDEPBAR ;  /* 0x00000000000079af */ /* 0x000e300000000000 */
[----:B--2---:R-:W2:Y:S08]  /*6d40*/  SHFL.IDX PT, R134, R0, RZ, 0x1c1f ;  /* 0x001c1fff00867589 */ /* 0x004eb000000e0000 */
[----:B------:R-:W-:Y:S01]  /*6d50*/  SHFL.IDX PT, R2, R0, 0x2, 0x1c1f ;  /* 0x005c1f0000027f89 */ /* 0x000fe200000e0000 */
[-C--:B-1----:R-:W-:Y:S07]  /*6d60*/  HMMA.16816.F32 R4, R204, R208.reuse, R4 ;  /* 0x000000d0cc04723c */ /* 0x082fee0000001804 */
[----:B------:R-:W1:Y:S01]  /*6d70*/  SHFL.IDX PT, R3, R0, 0x1, 0x1c1f ;  /* 0x003c1f0000037f89 */ /* 0x000e6200000e0000 */
[C---:B---3--:R-:W-:Y:S07]  /*6d80*/  HMMA.16816.F32 R8, R212.reuse, R208, R8 ;  /* 0x000000d0d408723c */ /* 0x048fee0000001808 */
[----:B------:R3:W1:Y:S01]  /*6d90*/  SHFL.IDX PT, R135, R0, 0x3, 0x1c1f ;  /* 0x007c1f0000877f89 */ /* 0x00066200000e0000 */
[-C--:B------:R-:W-:Y:S08]  /*6da0*/  HMMA.16816.F32 R12, R212, R210.reuse, R12 ;  /* 0x000000d2d40c723c */ /* 0x080ff0000000180c */
[C---:B------:R-:W-:Y:S01]  /*6db0*/  HMMA.16816.F32 R16, R204.reuse, R210, R16 ;  /* 0x000000d2cc10723c */ /* 0x040fe20000001810 */
[----:B------:R-:W4:Y:S03]  /*6dc0*/  LDSM.16.M88.4 R208, [R230+0x800] ;  /* 0x00080000e6d0783b */ /* 0x000f260000000200 */
[----:B---3--:R-:W-:Y:S04]  /*6dd0*/  IMAD.MOV.U32 R0, RZ, RZ, -0x40 ;  /* 0xffffffc0ff007424 */ /* 0x008fe800078e00ff */
[----:B------:R-:W-:Y:S05]  /*6de0*/  IMAD R0, R216, R0, 0x1 ;  /* 0x00000001d8007424 */ /* 0x000fea00078e0200 */
[----:B------:R-:W-:Y:S02]  /*6df0*/  IADD3 R0, R0, c[0x0][0x1d0], -R130 ;  /* 0x0000740000007a10 */ /* 0x000fe40007ffe882 */
[----:B------:R-:W3:Y:S02]  /*6e00*/  LDL R130, [R1+0x30] ;  /* 0x0000300001827983 */ /* 0x000ee40000100800 */
[----:B------:R-:W-:Y:S04]  /*6e10*/  IADD3 R0, R0, -c[0x0][0x168], RZ ;  /* 0x80005a0000007a10 */ /* 0x000fe80007ffe0ff */
[C---:B--2---:R-:W-:Y:S01]  /*6e20*/  IADD3 R134, R0.reuse, R134, RZ ;  /* 0x0000008600867210 */ /* 0x044fe20007ffe0ff */
[C---:B-1----:R-:W-:Y:S01]  /*6e30*/  IMAD.IADD R3, R0.reuse, 0x1, R3 ;  /* 0x0000000100037824 */ /* 0x042fe200078e0203 */
[C---:B------:R-:W-:Y:S01]  /*6e40*/  IADD3 R2, R0.reuse, R2, RZ ;  /* 0x0000000200027210 */ /* 0x040fe20007ffe0ff */
[----:B------:R-:W-:Y:S01]  /*6e50*/  IMAD.IADD R0, R0, 0x1, R135 ;  /* 0x0000000100007824 */ /* 0x000fe200078e0287 */
[C---:B------:R-:W-:Y:S02]  /*6e60*/  ISETP.GT.AND P4, PT, R134.reuse, RZ, PT ;  /* 0x000000ff8600720c */ /* 0x040fe40003f84270 */
[C---:B------:R-:W-:Y:S02]  /*6e70*/  ISETP.GT.AND P1, PT, R3.reuse, RZ, PT ;  /* 0x000000ff0300720c */ /* 0x040fe40003f24270 */
[----:B------:R-:W-:Y:S02]  /*6e80*/  ISETP.GT.AND P0, PT, R3, 0x1, PT ;  /* 0x000000010300780c */ /* 0x000fe40003f04270 */
[----:B------:R-:W-:Y:S01]  /*6e90*/  ISETP.GT.AND P2, PT, R134, 0x1, PT ;  /* 0x000000018600780c */ /* 0x000fe20003f44270 */
[-C--:B----4-:R-:W-:Y:S08]  /*6ea0*/  HMMA.16816.F32 R20, R204, R208.reuse, R20 ;  /* 0x000000d0cc14723c */ /* 0x090ff00000001814 */
        /* <DEDUP_REMOVED lines=118> */
[----:B------:R-:W1:Y:S01]  /*7610*/  LDSM.16.M88.4 R208, [R227+0x3800] ;  /* 0x00380000e3d0783b */ /* 0x000e620000000200 */
[----:B------:R-:W-:Y:S07]  /*7620*/  DEPBAR.LE SB0, 0x0 ;  /* 0x000080000000791a */ /* 0x000fee0000000000 */
[----:B------:R-:W-:Y:S01]  /*7630*/  BAR.SYNC.DEFER_BLOCKING 0x0 ;  /* 0x0000000000007b1d */ /* 0x000fe20000010000 */
[-C--:B-1----:R-:W-:Y:S08]  /*7640*/  HMMA.16816.F32 R52, R204, R208.reuse, R52 ;  /* 0x000000d0cc34723c */ /* 0x082ff00000001834 */
[C---:B------:R-:W-:Y:S08]  /*7650*/  HMMA.16816.F32 R56, R212.reuse, R208, R56 ;  /* 0x000000d0d438723c */ /* 0x040ff00000001838 */
[-C--:B------:R-:W-:Y:S01]  /*7660*/  HMMA.16816.F32 R60, R212, R210.reuse, R60 ;  /* 0x000000d2d43c723c */ /* 0x080fe2000000183c */
[----:B------:R-:W2:Y:S06]  /*7670*/  LDL.64 R212, [R1+0x20] ;  /* 0x0000200001d47983 */ /* 0x000eac0000100a00 */
[----:B------:R-:W-:Y:S01]  /*7680*/  IADD3 R214, R216, -0x1, RZ ;  /* 0xffffffffd8d67810 */ /* 0x000fe20007ffe0ff */
[----:B------:R-:W-:Y:S07]  /*7690*/  HMMA.16816.F32 R64, R204, R210, R64 ;  /* 0x000000d2cc40723c */ /* 0x000fee0000001840 */
[----:B------:R-:W-:Y:S02]  /*76a0*/  FSEL R207, R6, -INF , P1 ;  /* 0xff80000006cf7808 */ /* 0x000fe40000800000 */
[----:B------:R-:W-:Y:S02]  /*76b0*/  FSEL R206, R7, -INF , P0 ;  /* 0xff80000007ce7808 */ /* 0x000fe40000000000 */
[C---:B------:R-:W-:Y:S02]  /*76c0*/  ISETP.GT.AND P1, PT, R0.reuse, RZ, PT ;  /* 0x000000ff0000720c */ /* 0x040fe40003f24270 */
[----:B------:R-:W-:Y:S02]  /*76d0*/  ISETP.GT.AND P0, PT, R0, 0x1, PT ;  /* 0x000000010000780c */ /* 0x000fe40003f04270 */
[----:B------:R-:W-:Y:S02]  /*76e0*/  FSEL R204, R4, -INF , P4 ;  /* 0xff80000004cc7808 */ /* 0x000fe40002000000 */
[----:B------:R-:W-:Y:S02]  /*76f0*/  FSEL R211, R10, -INF , P1 ;  /* 0xff8000000ad37808 */ /* 0x000fe40000800000 */
[----:B------:R-:W-:Y:S02]  /*7700*/  FSEL R205, R5, -INF , P2 ;  /* 0xff80000005cd7808 */ /* 0x000fe40001000000 */
[----:B------:R-:W-:Y:S02]  /*7710*/  FSEL R210, R11, -INF , P0 ;  /* 0xff8000000bd27808 */ /* 0x000fe40000000000 */
[----:B------:R-:W-:Y:S02]  /*7720*/  ISETP.GT.AND P1, PT, R0, 0x8, PT ;  /* 0x000000080000780c */ /* 0x000fe40003f24270 */
[----:B------:R-:W-:Y:S02]  /*7730*/  ISETP.GT.AND P4, PT, R2, RZ, PT ;  /* 0x000000ff0200720c */ /* 0x000fe40003f84270 */
[----:B------:R-:W-:Y:S02]  /*7740*/  ISETP.GT.AND P0, PT, R0, 0x9, PT ;  /* 0x000000090000780c */ /* 0x000fe40003f04270 */
[----:B------:R-:W-:Y:S02]  /*7750*/  ISETP.GT.AND P2, PT, R2, 0x1, PT ;  /* 0x000000010200780c */ /* 0x000fe40003f44270 */
[----:B------:R-:W-:Y:S02]  /*7760*/  FSEL R14, R14, -INF , P1 ;  /* 0xff8000000e0e7808 */ /* 0x000fe40000800000 */
[----:B------:R-:W-:Y:S02]  /*7770*/  FSEL R209, R8, -INF , P4 ;  /* 0xff80000008d17808 */ /* 0x000fe40002000000 */
[C---:B------:R-:W-:Y:S02]  /*7780*/  ISETP.GT.AND P4, PT, R2.reuse, 0x8, PT ;  /* 0x000000080200780c */ /* 0x040fe40003f84270 */
[----:B------:R-:W-:Y:S02]  /*7790*/  FSEL R208, R9, -INF , P2 ;  /* 0xff80000009d07808 */ /* 0x000fe40001000000 */
[----:B------:R-:W-:Y:S02]  /*77a0*/  ISETP.GT.AND P2, PT, R2, 0x9, PT ;  /* 0x000000090200780c */ /* 0x000fe40003f44270 */
[----:B------:R-:W-:Y:S02]  /*77b0*/  FSEL R15, R15, -INF , P0 ;  /* 0xff8000000f0f7808 */ /* 0x000fe40000000000 */
[C---:B------:R-:W-:Y:S02]  /*77c0*/  ISETP.GT.AND P1, PT, R3.reuse, 0x8, PT ;  /* 0x000000080300780c */ /* 0x040fe40003f24270 */
[----:B------:R-:W-:Y:S02]  /*77d0*/  ISETP.GT.AND P0, PT, R3, 0x9, PT ;  /* 0x000000090300780c */ /* 0x000fe40003f04270 */
[----:B------:R-:W-:Y:S02]  /*77e0*/  FSEL R12, R12, -INF , P4 ;  /* 0xff8000000c0c7808 */ /* 0x000fe40002000000 */
[----:B------:R-:W-:Y:S02]  /*77f0*/  FSEL R13, R13, -INF , P2 ;  /* 0xff8000000d0d7808 */ /* 0x000fe40001000000 */
[----:B------:R-:W-:Y:S02]  /*7800*/  FSEL R19, R19, -INF , P0 ;  /* 0xff80000013137808 */ /* 0x000fe40000000000 */
[C---:B------:R-:W-:Y:S02]  /*7810*/  ISETP.GT.AND P0, PT, R3.reuse, 0x11, PT ;  /* 0x000000110300780c */ /* 0x040fe40003f04270 */
[C---:B------:R-:W-:Y:S02]  /*7820*/  ISETP.GT.AND P4, PT, R134.reuse, 0x8, PT ;  /* 0x000000088600780c */ /* 0x040fe40003f84270 */
[----:B------:R-:W-:Y:S02]  /*7830*/  ISETP.GT.AND P2, PT, R134, 0x9, PT ;  /* 0x000000098600780c */ /* 0x000fe40003f44270 */
[----:B------:R-:W-:Y:S02]  /*7840*/  FSEL R18, R18, -INF , P1 ;  /* 0xff80000012127808 */ /* 0x000fe40000800000 */
[----:B------:R-:W-:Y:S02]  /*7850*/  ISETP.GT.AND P1, PT, R3, 0x10, PT ;  /* 0x000000100300780c */ /* 0x000fe40003f24270 */
[----:B------:R-:W-:Y:S02]  /*7860*/  FSEL R23, R23, -INF , P0 ;  /* 0xff80000017177808 */ /* 0x000fe40000000000 */
[----:B------:R-:W-:Y:S02]  /*7870*/  FSEL R22, R22, -INF , P1 ;  /* 0xff80000016167808 */ /* 0x000fe40000800000 */
[----:B------:R-:W-:Y:S02]  /*7880*/  FSEL R16, R16, -INF , P4 ;  /* 0xff80000010107808 */ /* 0x000fe40002000000 */
[C---:B------:R-:W-:Y:S02]  /*7890*/  ISETP.GT.AND P4, PT, R134.reuse, 0x10, PT ;  /* 0x000000108600780c */ /* 0x040fe40003f84270 */
[----:B------:R-:W-:Y:S02]  /*78a0*/  FSEL R17, R17, -INF , P2 ;  /* 0xff80000011117808 */ /* 0x000fe40001000000 */
[----:B------:R-:W-:Y:S02]  /*78b0*/  ISETP.GT.AND P2, PT, R134, 0x11, PT ;  /* 0x000000118600780c */ /* 0x000fe40003f44270 */
[C---:B------:R-:W-:Y:S02]  /*78c0*/  ISETP.GT.AND P1, PT, R0.reuse, 0x10, PT ;  /* 0x000000100000780c */ /* 0x040fe40003f24270 */
[----:B------:R-:W-:Y:S02]  /*78d0*/  ISETP.GT.AND P0, PT, R0, 0x11, PT ;  /* 0x000000110000780c */ /* 0x000fe40003f04270 */
[----:B------:R-:W-:Y:S02]  /*78e0*/  FSEL R20, R20, -INF , P4 ;  /* 0xff80000014147808 */ /* 0x000fe40002000000 */
[----:B------:R-:W-:Y:S02]  /*78f0*/  FSEL R21, R21, -INF , P2 ;  /* 0xff80000015157808 */ /* 0x000fe40001000000 */
[----:B------:R-:W-:Y:S02]  /*7900*/  FSEL R26, R26, -INF , P1 ;  /* 0xff8000001a1a7808 */ /* 0x000fe40000800000 */
[----:B------:R-:W-:Y:S02]  /*7910*/  FSEL R27, R27, -INF , P0 ;  /* 0xff8000001b1b7808 */ /* 0x000fe40000000000 */
[C---:B------:R-:W-:Y:S02]  /*7920*/  ISETP.GT.AND P4, PT, R2.reuse, 0x10, PT ;  /* 0x000000100200780c */ /* 0x040fe40003f84270 */
[----:B------:R-:W-:Y:S02]  /*7930*/  ISETP.GT.AND P2, PT, R2, 0x11, PT ;  /* 0x000000110200780c */ /* 0x000fe40003f44270 */
[C---:B------:R-:W-:Y:S02]  /*7940*/  ISETP.GT.AND P1, PT, R0.reuse, 0x18, PT ;  /* 0x000000180000780c */ /* 0x040fe40003f24270 */
[----:B------:R-:W-:Y:S02]  /*7950*/  ISETP.GT.AND P0, PT, R0, 0x19, PT ;  /* 0x000000190000780c */ /* 0x000fe40003f04270 */
[----:B------:R-:W-:Y:S02]  /*7960*/  FSEL R24, R24, -INF , P4 ;  /* 0xff80000018187808 */ /* 0x000fe40002000000 */
[----:B------:R-:W-:Y:S02]  /*7970*/  FSEL R25, R25, -INF , P2 ;  /* 0xff80000019197808 */ /* 0x000fe40001000000 */
        /* <DEDUP_REMOVED lines=40> */
[----:B------:R-:W-:Y:S02]  /*7c00*/  ISETP.GT.AND P2, PT, R134, 0x29, PT ;  /* 0x000000298600780c */ /* 0x000fe40003f44270 */
[----:B------:R-:W-:Y:S02]  /*7c10*/  FSEL R50, R50, -INF , P1 ;  /* 0xff80000032327808 */ /* 0x000fe40000800000 */
[----:B------:R-:W-:Y:S02]  /*7c20*/  FSEL R51, R51, -INF , P0 ;  /* 0xff80000033337808 */ /* 0x000fe40000000000 */
[C---:B------:R-:W-:Y:S02]  /*7c30*/  ISETP.GT.AND P1, PT, R3.reuse, 0x30, PT ;  /* 0x000000300300780c */ /* 0x040fe40003f24270 */
[----:B------:R-:W-:Y:S02]  /*7c40*/  ISETP.GT.AND P0, PT, R3, 0x31, PT ;  /* 0x000000310300780c */ /* 0x000fe40003f04270 */
[----:B------:R-:W-:Y:S02]  /*7c50*/  ISETP.GT.AND P4, PT, R134, 0x28, PT ;  /* 0x000000288600780c */ /* 0x000fe40003f84270 */
[----:B------:R-:W-:Y:S02]  /*7c60*/  FSEL R49, R49, -INF , P2 ;  /* 0xff80000031317808 */ /* 0x000fe40001000000 */
[----:B------:R-:W-:Y:S02]  /*7c70*/  FSEL R54, R54, -INF , P1 ;  /* 0xff80000036367808 */ /* 0x000fe40000800000 */
[----:B------:R-:W-:Y:S02]  /*7c80*/  FSEL R55, R55, -INF , P0 ;  /* 0xff80000037377808 */ /* 0x000fe40000000000 */
[----:B------:R-:W-:Y:S02]  /*7c90*/  ISETP.GT.AND P0, PT, R0, 0x31, PT ;  /* 0x000000310000780c */ /* 0x000fe40003f04270 */
[----:B------:R-:W-:Y:S02]  /*7ca0*/  FSEL R48, R48, -INF , P4 ;  /* 0xff80000030307808 */ /* 0x000fe40002000000 */
[C---:B------:R-:W-:Y:S02]  /*7cb0*/  ISETP.GT.AND P2, PT, R134.reuse, 0x31, PT ;  /* 0x000000318600780c */ /* 0x040fe40003f44270 */
[----:B------:R-:W-:Y:S02]  /*7cc0*/  ISETP.GT.AND P4, PT, R134, 0x30, PT ;  /* 0x000000308600780c */ /* 0x000fe40003f84270 */
[----:B------:R-:W-:Y:S02]  /*7cd0*/  ISETP.GT.AND P1, PT, R2, 0x31, PT ;  /* 0x000000310200780c */ /* 0x000fe40003f24270 */
[----:B------:R-:W-:Y:S02]  /*7ce0*/  FMNMX.FTZ R137, R204, R132, !PT ;  /* 0x00000084cc897209 */ /* 0x000fe40007810000 */
[----:B------:R-:W-:Y:S02]  /*7cf0*/  FSEL R53, R53, -INF , P2 ;  /* 0xff80000035357808 */ /* 0x000fe40001000000 */
[----:B------:R-:W-:Y:S02]  /*7d00*/  FSEL R59, R59, -INF , P0 ;  /* 0xff8000003b3b7808 */ /* 0x000fe40000000000 */
[----:B------:R-:W-:Y:S02]  /*7d10*/  ISETP.GT.AND P0, PT, R3, 0x39, PT ;  /* 0x000000390300780c */ /* 0x000fe40003f04270 */
[----:B------:R-:W-:Y:S02]  /*7d20*/  FSEL R52, R52, -INF , P4 ;  /* 0xff80000034347808 */ /* 0x000fe40002000000 */
[----:B------:R-:W-:Y:S02]  /*7d30*/  FSEL R57, R57, -INF , P1 ;  /* 0xff80000039397808 */ /* 0x000fe40000800000 */
[----:B------:R-:W-:Y:S02]  /*7d40*/  ISETP.GT.AND P1, PT, R3, 0x38, PT ;  /* 0x000000380300780c */ /* 0x000fe40003f24270 */
[----:B------:R-:W-:Y:S02]  /*7d50*/  FMNMX.FTZ R3, R207, R133, !PT ;  /* 0x00000085cf037209 */ /* 0x000fe40007810000 */
[----:B------:R-:W-:Y:S02]  /*7d60*/  ISETP.GT.AND P4, PT, R2, 0x30, PT ;  /* 0x000000300200780c */ /* 0x000fe40003f84270 */
[----:B------:R-:W-:Y:S02]  /*7d70*/  ISETP.GT.AND P2, PT, R0, 0x30, PT ;  /* 0x000000300000780c */ /* 0x000fe40003f44270 */
[----:B------:R-:W-:Y:S02]  /*7d80*/  FMNMX.FTZ R137, R205, R137, !PT ;  /* 0x00000089cd897209 */ /* 0x000fe40007810000 */
[----:B------:R-:W-:Y:S02]  /*7d90*/  FMNMX.FTZ R3, R206, R3, !PT ;  /* 0x00000003ce037209 */ /* 0x000fe40007810000 */
[----:B------:R-:W-:Y:S02]  /*7da0*/  FSEL R56, R56, -INF , P4 ;  /* 0xff80000038387808 */ /* 0x000fe40002000000 */
[----:B------:R-:W-:Y:S02]  /*7db0*/  FSEL R58, R58, -INF , P2 ;  /* 0xff8000003a3a7808 */ /* 0x000fe40001000000 */
[C---:B------:R-:W-:Y:S02]  /*7dc0*/  ISETP.GT.AND P4, PT, R134.reuse, 0x38, PT ;  /* 0x000000388600780c */ /* 0x040fe40003f84270 */
[----:B------:R-:W-:Y:S02]  /*7dd0*/  ISETP.GT.AND P2, PT, R134, 0x39, PT ;  /* 0x000000398600780c */ /* 0x000fe40003f44270 */
[----:B------:R-:W-:Y:S02]  /*7de0*/  FMNMX.FTZ R137, R16, R137, !PT ;  /* 0x0000008910897209 */ /* 0x000fe40007810000 */
        /* <DEDUP_REMOVED lines=50> */
[----:B------:R-:W-:Y:S02]  /*8110*/  FSEL R66, R66, -INF , P1 ;  /* 0xff80000042427808 */ /* 0x000fe40000800000 */
[----:B------:R-:W-:Y:S02]  /*8120*/  FMNMX.FTZ R137, R64, R137, !PT ;  /* 0x0000008940897209 */ /* 0x000fe40007810000 */
[----:B------:R-:W-:Y:S02]  /*8130*/  FMNMX.FTZ R3, R45, R3, !PT ;  /* 0x000000032d037209 */ /* 0x000fe40007810000 */
[----:B------:R-:W-:Y:S02]  /*8140*/  FSEL R67, R67, -INF , P0 ;  /* 0xff80000043437808 */ /* 0x000fe40000000000 */
[C---:B------:R-:W-:Y:S02]  /*8150*/  ISETP.GT.AND P0, PT, R0.reuse, 0x39, PT ;  /* 0x000000390000780c */ /* 0x040fe40003f04270 */
[----:B------:R-:W-:Y:S02]  /*8160*/  ISETP.GT.AND P1, PT, R0, 0x38, PT ;  /* 0x000000380000780c */ /* 0x000fe40003f24270 */
[----:B------:R-:W-:Y:S02]  /*8170*/  FMNMX.FTZ R0, R58, R2, !PT ;  /* 0x000000023a007209 */ /* 0x000fe40007810000 */
[----:B------:R-:W-:Y:S02]  /*8180*/  FMNMX.FTZ R137, R65, R137, !PT ;  /* 0x0000008941897209 */ /* 0x000fe40007810000 */
[----:B------:R-:W-:Y:S02]  /*8190*/  FMNMX.FTZ R136, R66, R136, !PT ;  /* 0x0000008842887209 */ /* 0x000fe40007810000 */
[----:B------:R-:W-:Y:S01]  /*81a0*/  FMNMX.FTZ R3, R56, R3, !PT ;  /* 0x0000000338037209 */ /* 0x000fe20007810000 */
[----:B------:R-:W1:Y:S01]  /*81b0*/  SHFL.BFLY PT, R5, R137, 0x2, 0x1f ;  /* 0x0c401f0089057f89 */ /* 0x000e6200000e0000 */
[----:B------:R-:W-:Y:S02]  /*81c0*/  FSEL R62, R62, -INF , P1 ;  /* 0xff8000003e3e7808 */ /* 0x000fe40000800000 */
[----:B------:R-:W-:Y:S02]  /*81d0*/  FMNMX.FTZ R0, R59, R0, !PT ;  /* 0x000000003b007209 */ /* 0x000fe40007810000 */
[----:B------:R-:W-:Y:S02]  /*81e0*/  FSEL R60, R60, -INF , P4 ;  /* 0xff8000003c3c7808 */ /* 0x000fe40002000000 */
[----:B------:R-:W-:Y:S02]  /*81f0*/  FMNMX.FTZ R136, R67, R136, !PT ;  /* 0x0000008843887209 */ /* 0x000fe40007810000 */
[----:B------:R-:W-:Y:S02]  /*8200*/  FMNMX.FTZ R3, R57, R3, !PT ;  /* 0x0000000339037209 */ /* 0x000fe40007810000 */
[----:B------:R-:W-:Y:S01]  /*8210*/  FSEL R6, R63, -INF , P0 ;  /* 0xff8000003f067808 */ /* 0x000fe20000000000 */
[----:B------:R-:W4:Y:S01]  /*8220*/  SHFL.BFLY PT, R4, R136, 0x2, 0x1f ;  /* 0x0c401f0088047f89 */ /* 0x000f2200000e0000 */
[----:B------:R-:W-:Y:S02]  /*8230*/  FMNMX.FTZ R0, R62, R0, !PT ;  /* 0x000000003e007209 */ /* 0x000fe40007810000 */
[----:B------:R-:W-:Y:S02]  /*8240*/  FSEL R61, R61, -INF , P2 ;  /* 0xff8000003d3d7808 */ /* 0x000fe40001000000 */
[----:B------:R-:W-:Y:S02]  /*8250*/  FMNMX.FTZ R3, R60, R3, !PT ;  /* 0x000000033c037209 */ /* 0x000fe40007810000 */
[----:B------:R-:W-:Y:S02]  /*8260*/  FMNMX.FTZ R0, R6, R0, !PT ;  /* 0x0000000006007209 */ /* 0x000fe40007810000 */
[----:B------:R-:W-:Y:S02]  /*8270*/  FMNMX.FTZ R3, R61, R3, !PT ;  /* 0x000000033d037209 */ /* 0x000fe40007810000 */
[----:B------:R-:W-:Y:S01]  /*8280*/  ISETP.GT.AND P4, PT, R216, R217, PT ;  /* 0x000000d9d800720c */ /* 0x000fe20003f84270 */
[----:B------:R-:W2:Y:S01]  /*8290*/  SHFL.BFLY PT, R2, R0, 0x2, 0x1f ;  /* 0x0c401f0000027f89 */ /* 0x000ea200000e0000 */
[----:B-1----:R-:W-:Y:S07]  /*82a0*/  FMNMX.FTZ R137, R137, R5, !PT ;  /* 0x0000000589897209 */ /* 0x002fee0007810000 */
[----:B------:R-:W1:Y:S01]  /*82b0*/  SHFL.BFLY PT, R135, R3, 0x2, 0x1f ;  /* 0x0c401f0003877f89 */ /* 0x000e6200000e0000 */
[----:B----4-:R-:W-:Y:S03]  /*82c0*/  FMNMX.FTZ R136, R136, R4, !PT ;  /* 0x0000000488887209 */ /* 0x010fe60007810000 */
[----:B------:R-:W-:Y:S04]  /*82d0*/  @P4 IMAD.WIDE.U32 R8, R214, c[0x0][0x1e0], RZ ;  /* 0x00007800d6084a25 */ /* 0x000fe800078e00ff */
[----:B------:R-:W4:Y:S01]  /*82e0*/  SHFL.BFLY PT, R5, R137, 0x1, 0x1f ;  /* 0x0c201f0089057f89 */ /* 0x000f2200000e0000 */
[----:B--2---:R-:W-:Y:S07]  /*82f0*/  FMNMX.FTZ R0, R0, R2, !PT ;  /* 0x0000000200007209 */ /* 0x004fee0007810000 */
[----:B------:R-:W2:Y:S01]  /*8300*/  SHFL.BFLY PT, R4, R136, 0x1, 0x1f ;  /* 0x0c201f0088047f89 */ /* 0x000ea200000e0000 */
[----:B------:R-:W-:Y:S05]  /*8310*/  @P4 SHF.R.S32.HI R2, RZ, 0x1f, R214 ;  /* 0x0000001fff024819 */ /* 0x000fea00000114d6 */
[----:B------:R-:W-:Y:S01]  /*8320*/  @P4 IMAD R2, R2, c[0x0][0x1e0], RZ ;  /* 0x0000780002024a24 */ /* 0x000fe200078e02ff */
[----:B-1----:R-:W-:Y:S02]  /*8330*/  FMNMX.FTZ R135, R3, R135, !PT ;  /* 0x0000008703877209 */ /* 0x002fe40007810000 */
[----:B------:R-:W1:Y:S01]  /*8340*/  SHFL.BFLY PT, R3, R0, 0x1, 0x1f ;  /* 0x0c201f0000037f89 */ /* 0x000e6200000e0000 */
[----:B------:R-:W-:Y:S05]  /*8350*/  @P4 IMAD R2, R214, c[0x0][0x1e4], R2 ;  /* 0x00007900d6024a24 */ /* 0x000fea00078e0202 */
[----:B------:R-:W-:Y:S02]  /*8360*/  @P4 IADD3 R2, R9, R2, RZ ;  /* 0x0000000209024210 */ /* 0x000fe40007ffe0ff */
[----:B----4-:R-:W-:Y:S01]  /*8370*/  FMNMX.FTZ R137, R137, R5, !PT ;  /* 0x0000000589897209 */ /* 0x010fe20007810000 */
[----:B------:R-:W4:Y:S03]  /*8380*/  SHFL.BFLY PT, R7, R135, 0x1, 0x1f ;  /* 0x0c201f0087077f89 */ /* 0x000f2600000e0000 */
[C---:B------:R-:W-:Y:S02]  /*8390*/  FSETP.NEU.FTZ.AND P2, PT, R137.reuse, -INF , PT ;  /* 0xff8000008900780b */ /* 0x040fe40003f5d000 */
[----:B--2---:R-:W-:Y:S02]  /*83a0*/  FMNMX.FTZ R136, R136, R4, !PT ;  /* 0x0000000488887209 */ /* 0x004fe40007810000 */
[C---:B------:R-:W-:Y:S01]  /*83b0*/  @P4 SHF.L.U64.HI R4, R8.reuse, 0x6, R2 ;  /* 0x0000000608044819 */ /* 0x040fe20000010202 */
[----:B------:R-:W-:Y:S01]  /*83c0*/  @P4 IMAD.SHL.U32 R8, R8, 0x40, RZ ;  /* 0x0000004008084824 */ /* 0x000fe200078e00ff */
[----:B------:R-:W-:Y:S02]  /*83d0*/  FSEL R2, R137, RZ, P2 ;  /* 0x000000ff89027208 */ /* 0x000fe40001000000 */
[----:B-1----:R-:W-:Y:S03]  /*83e0*/  FMNMX.FTZ R134, R0, R3, !PT ;  /* 0x0000000300867209 */ /* 0x002fe60007810000 */
[----:B------:R-:W-:Y:S01]  /*83f0*/  FADD.FTZ R5, -R2, R132 ;  /* 0x0000008402057221 */ /* 0x000fe20000010100 */
[----:B------:R-:W-:Y:S04]  /*8400*/  @P4 IADD3 R0, P1, R8, R212, RZ ;  /* 0x000000d408004210 */ /* 0x000fe80007f3e0ff */
[----:B------:R-:W-:Y:S02]  /*8410*/  @P4 LEA R10, P0, R0, c[0x0][0x1c8], 0x1 ;  /* 0x00007200000a4a11 */ /* 0x000fe400078008ff */
[----:B---3--:R-:W-:Y:S02]  /*8420*/  @P4 IADD3.X R2, R4, R130, RZ, P1, !PT ;  /* 0x0000008204024210 */ /* 0x008fe40000ffe4ff */
[----:B----4-:R-:W-:Y:S02]  /*8430*/  FMNMX.FTZ R135, R135, R7, !PT ;  /* 0x0000000787877209 */ /* 0x010fe40007810000 */
        /* <DEDUP_REMOVED lines=11> */
[----:B------:R-:W-:Y:S02]  /*84f0*/  FADD.FTZ R4, -R2, R133 ;  /* 0x0000008502047221 */ /* 0x000fe40000010100 */
[----:B------:R-:W-:Y:S02]  /*8500*/  @P4 IMAD.MOV.U32 R2, RZ, RZ, c[0x0][0x1e0] ;  /* 0x00007800ff024624 */ /* 0x000fe400078e00ff */
[----:B------:R-:W-:Y:S01]  /*8510*/  FADD.FTZ R3, -R0, R138 ;  /* 0x0000008a00037221 */ /* 0x000fe20000010100 */
[----:B------:R-:W-:Y:S04]  /*8520*/  @P4 MOV R0, 0x5 ;  /* 0x0000000500004802 */ /* 0x000fe80000000f00 */
[C---:B------:R-:W-:Y:S01]  /*8530*/  @P4 SHF.L.U64.HI R0, R2.reuse, R0, c[0x0][0x1e4] ;  /* 0x0000790002004619 */ /* 0x040fe20000010200 */
[----:B------:R-:W-:Y:S02]  /*8540*/  @P4 IMAD.SHL.U32 R2, R2, 0x20, RZ ;  /* 0x0000002002024824 */ /* 0x000fe400078e00ff */
[----:B--2---:R-:W-:Y:S05]  /*8550*/  FMUL.FTZ R8, R137, c[0x0][0x2d0] ;  /* 0x0000b40089087a20 */ /* 0x004fea0000410000 */
[----:B------:R-:W-:Y:S02]  /*8560*/  FSEL R8, R8, RZ, P2 ;  /* 0x000000ff08087208 */ /* 0x000fe40001000000 */
[----:B-1----:R-:W-:Y:S03]  /*8570*/  @P4 IADD3 R10, P2, R10, R2, RZ ;  /* 0x000000020a0a4210 */ /* 0x002fe60007f5e0ff */
[--C-:B------:R-:W-:Y:S01]  /*8580*/  FFMA.FTZ R7, R204, c[0x0][0x2d0], -R8.reuse ;  /* 0x0000b400cc077a23 */ /* 0x100fe20000010808 */
[----:B------:R-:W-:Y:S01]  /*8590*/  @P4 IADD3.X R11, R0, R11, RZ, P2, !PT ;  /* 0x0000000b000b4210 */ /* 0x000fe200017fe4ff */
[--C-:B------:R-:W-:Y:S02]  /*85a0*/  FFMA.FTZ R9, R17, c[0x0][0x2d0], -R8.reuse ;  /* 0x0000b40011097a23 */ /* 0x100fe40000010808 */
[----:B------:R1:W-:Y:S01]  /*85b0*/  MUFU.EX2 R213, R7 ;  /* 0x0000000700d57308 */ /* 0x0003e20000000800 */
[--C-:B------:R-:W-:Y:S01]  /*85c0*/  FFMA.FTZ R224, R36, c[0x0][0x2d0], -R8.reuse ;  /* 0x0000b40024e07a23 */ /* 0x100fe20000010808 */
[----:B------:R2:W-:Y:S01]  /*85d0*/  @P4 LDGSTS.E.BYPASS.LTC128B.128 [R244+0x4900], [R10.64], !P6 ;  /* 0x049000000af44fae */ /* 0x0005e2000f101d48 */
[----:B------:R-:W-:Y:S01]  /*85e0*/  MOV R36, R214 ;  /* 0x000000d600247202 */ /* 0x000fe20000000f00 */
[--C-:B------:R-:W-:Y:S02]  /*85f0*/  FFMA.FTZ R63, R20, c[0x0][0x2d0], -R8.reuse ;  /* 0x0000b400143f7a23 */ /* 0x100fe40000010808 */
[--C-:B------:R-:W-:Y:S02]  /*8600*/  FFMA.FTZ R130, R21, c[0x0][0x2d0], -R8.reuse ;  /* 0x0000b40015827a23 */ /* 0x100fe40000010808 */
[--C-:B------:R-:W-:Y:S02]  /*8610*/  FFMA.FTZ R131, R32, c[0x0][0x2d0], -R8.reuse ;  /* 0x0000b40020837a23 */ /* 0x100fe40000010808 */
[----:B------:R-:W-:Y:S01]  /*8620*/  MUFU.EX2 R248, R9 ;  /* 0x0000000900f87308 */ /* 0x000fe20000000800 */
[----:B------:R2:W-:Y:S01]  /*8630*/  @P4 LDGSTS.E.BYPASS.LTC128B.128 [R244+0x6900], [R10.64+0x80], !P5 ;  /* 0x069000800af44fae */ /* 0x0005e2000e901d48 */
[--C-:B------:R-:W-:Y:S02]  /*8640*/  FFMA.FTZ R53, R53, c[0x0][0x2d0], -R8.reuse ;  /* 0x0000b40035357a23 */ /* 0x100fe40000010808 */
[--C-:B------:R-:W-:Y:S02]  /*8650*/  FFMA.FTZ R240, R64, c[0x0][0x2d0], -R8.reuse ;  /* 0x0000b40040f07a23 */ /* 0x100fe40000010808 */
[--C-:B------:R-:W-:Y:S02]  /*8660*/  FFMA.FTZ R252, R33, c[0x0][0x2d0], -R8.reuse ;  /* 0x0000b40021fc7a23 */ /* 0x100fe40000010808 */
[--C-:B------:R-:W-:Y:S02]  /*8670*/  FFMA.FTZ R48, R48, c[0x0][0x2d0], -R8.reuse ;  /* 0x0000b40030307a23 */ /* 0x100fe40000010808 */
[----:B------:R-:W-:Y:S02]  /*8680*/  FFMA.FTZ R65, R65, c[0x0][0x2d0], -R8 ;  /* 0x0000b40041417a23 */ /* 0x000fe40000010808 */
[----:B------:R-:W-:Y:S02]  /*8690*/  IMAD.MOV.U32 R33, RZ, RZ, R216 ;  /* 0x000000ffff217224 */ /* 0x000fe400078e00d8 */
[----:B-1----:R-:W-:Y:S04]  /*86a0*/  FFMA.FTZ R7, R205, c[0x0][0x2d0], -R8 ;  /* 0x0000b400cd077a23 */ /* 0x002fe80000010808 */
[----:B------:R1:W3:Y:S01]  /*86b0*/  MUFU.EX2 R220, R7 ;  /* 0x0000000700dc7308 */ /* 0x0002e20000000800 */
[-C--:B--2---:R-:W-:Y:S05]  /*86c0*/  @P4 IADD3 R10, P2, R10, R2.reuse, RZ ;  /* 0x000000020a0a4210 */ /* 0x084fea0007f5e0ff */
[----:B------:R-:W-:Y:S05]  /*86d0*/  @P4 IMAD.X R11, R11, 0x1, R0, P2 ;  /* 0x000000010b0b4824 */ /* 0x000fea00010e0600 */
[----:B------:R2:W-:Y:S01]  /*86e0*/  @P4 LDGSTS.E.BYPASS.LTC128B.128 [R244+0x5100], [R10.64], !P6 ;  /* 0x051000000af44fae */ /* 0x0005e2000f101d48 */
[--C-:B-1----:R-:W-:Y:S01]  /*86f0*/  FFMA.FTZ R7, R16, c[0x0][0x2d0], -R8.reuse ;  /* 0x0000b40010077a23 */ /* 0x102fe20000010808 */
[----:B---3--:R-:W-:Y:S03]  /*8700*/  F2FP.PACK_AB R204, R220, R213 ;  /* 0x000000d5dccc723e */ /* 0x008fe600000000ff */
[----:B------:R1:W3:Y:S03]  /*8710*/  MUFU.EX2 R222, R7 ;  /* 0x0000000700de7308 */ /* 0x0002e60000000800 */
[----:B------:R2:W-:Y:S01]  /*8720*/  @P4 LDGSTS.E.BYPASS.LTC128B.128 [R244+0x7100], [R10.64+0x80], !P5 ;  /* 0x071000800af44fae */ /* 0x0005e2000e901d48 */
[----:B-1----:R-:W-:Y:S05]  /*8730*/  FMUL.FTZ R7, R136, c[0x0][0x2d0] ;  /* 0x0000b40088077a20 */ /* 0x002fea0000410000 */
[----:B------:R-:W-:Y:S02]  /*8740*/  FSEL R7, R7, RZ, P1 ;  /* 0x000000ff07077208 */ /* 0x000fe40000800000 */
[----:B--2---:R-:W-:Y:S03]  /*8750*/  @P4 IADD3 R10, P1, R10, R2, RZ ;  /* 0x000000020a0a4210 */ /* 0x004fe60007f3e0ff */
[--C-:B------:R-:W-:Y:S01]  /*8760*/  FFMA.FTZ R9, R207, c[0x0][0x2d0], -R7.reuse ;  /* 0x0000b400cf097a23 */ /* 0x100fe20000010807 */
[----:B------:R-:W-:Y:S01]  /*8770*/  @P4 IADD3.X R11, R11, R0, RZ, P1, !PT ;  /* 0x000000000b0b4210 */ /* 0x000fe20000ffe4ff */
[--C-:B------:R-:W-:Y:S01]  /*8780*/  FFMA.FTZ R2, R19, c[0x0][0x2d0], -R7.reuse ;  /* 0x0000b40013027a23 */ /* 0x100fe20000010807 */
[----:B------:R-:W-:Y:S01]  /*8790*/  FSETP.NEU.FTZ.AND P1, PT, R134, -INF , PT ;  /* 0xff8000008600780b */ /* 0x000fe20003f3d000 */
[----:B------:R1:W-:Y:S01]  /*87a0*/  MUFU.EX2 R212, R9 ;  /* 0x0000000900d47308 */ /* 0x0003e20000000800 */
[--C-:B------:R-:W-:Y:S01]  /*87b0*/  FFMA.FTZ R250, R22, c[0x0][0x2d0], -R7.reuse ;  /* 0x0000b40016fa7a23 */ /* 0x100fe20000010807 */
[----:B------:R2:W-:Y:S01]  /*87c0*/  @P4 LDGSTS.E.BYPASS.LTC128B.128 [R244+0x5900], [R10.64], !P6 ;  /* 0x059000000af44fae */ /* 0x0005e2000f101d48 */
[----:B------:R-:W-:Y:S01]  /*87d0*/  FSEL R0, R134, RZ, P1 ;  /* 0x000000ff86007208 */ /* 0x000fe20000800000 */
[--C-:B------:R-:W-:Y:S02]  /*87e0*/  FFMA.FTZ R249, R23, c[0x0][0x2d0], -R7.reuse ;  /* 0x0000b40017f97a23 */ /* 0x100fe40000010807 */
[--C-:B------:R-:W-:Y:S02]  /*87f0*/  FFMA.FTZ R32, R38, c[0x0][0x2d0], -R7.reuse ;  /* 0x0000b40026207a23 */ /* 0x100fe40000010807 */
[--C-:B------:R-:W-:Y:S02]  /*8800*/  FFMA.FTZ R19, R39, c[0x0][0x2d0], -R7.reuse ;  /* 0x0000b40027137a23 */ /* 0x100fe40000010807 */
[----:B------:R4:W-:Y:S01]  /*8810*/  MUFU.EX2 R221, R2 ;  /* 0x0000000200dd7308 */ /* 0x0009e20000000800 */
[----:B------:R2:W-:Y:S01]  /*8820*/  @P4 LDGSTS.E.BYPASS.LTC128B.128 [R244+0x7900], [R10.64+0x80], !P5 ;  /* 0x079000800af44fae */ /* 0x0005e2000e901d48 */
[--C-:B------:R-:W-:Y:S02]  /*8830*/  FFMA.FTZ R54, R54, c[0x0][0x2d0], -R7.reuse ;  /* 0x0000b40036367a23 */ /* 0x100fe40000010807 */
[--C-:B------:R-:W-:Y:S02]  /*8840*/  FFMA.FTZ R55, R55, c[0x0][0x2d0], -R7.reuse ;  /* 0x0000b40037377a23 */ /* 0x100fe40000010807 */
[--C-:B------:R-:W-:Y:S02]  /*8850*/  FFMA.FTZ R251, R34, c[0x0][0x2d0], -R7.reuse ;  /* 0x0000b40022fb7a23 */ /* 0x100fe40000010807 */
[--C-:B------:R-:W-:Y:S01]  /*8860*/  FFMA.FTZ R50, R50, c[0x0][0x2d0], -R7.reuse ;  /* 0x0000b40032327a23 */ /* 0x100fe20000010807 */
[----:B------:R-:W2:Y:S01]  /*8870*/  LDSM.16.MT88.4 R20, [R225] ;  /* 0x00000000e114783b */ /* 0x000ea20000004200 */
[--C-:B------:R-:W-:Y:S02]  /*8880*/  FFMA.FTZ R51, R51, c[0x0][0x2d0], -R7.reuse ;  /* 0x0000b40033337a23 */ /* 0x100fe40000010807 */
[--C-:B------:R-:W-:Y:S02]  /*8890*/  FFMA.FTZ R66, R66, c[0x0][0x2d0], -R7.reuse ;  /* 0x0000b40042427a23 */ /* 0x100fe40000010807 */
[--C-:B-1----:R-:W-:Y:S01]  /*88a0*/  FFMA.FTZ R9, R206, c[0x0][0x2d0], -R7.reuse ;  /* 0x0000b400ce097a23 */ /* 0x102fe20000010807 */
[----:B---3--:R-:W-:Y:S01]  /*88b0*/  F2FP.PACK_AB R206, R248, R222 ;  /* 0x000000def8ce723e */ /* 0x008fe200000000ff */
[----:B------:R-:W-:Y:S01]  /*88c0*/  FFMA.FTZ R67, R67, c[0x0][0x2d0], -R7 ;  /* 0x0000b40043437a23 */ /* 0x000fe20000010807 */
[----:B------:R-:W0:Y:S01]  /*88d0*/  LDGDEPBAR ;  /* 0x00000000000079af */ /* 0x000e220000000000 */
[----:B------:R1:W3:Y:S01]  /*88e0*/  MUFU.EX2 R218, R9 ;  /* 0x0000000900da7308 */ /* 0x0002e20000000800 */
[----:B----4-:R-:W-:Y:S02]  /*88f0*/  FADD.FTZ R2, -R0, R139 ;  /* 0x0000008b00027221 */ /* 0x010fe40000010100 */
[----:B-1----:R-:W-:Y:S01]  /*8900*/  FFMA.FTZ R9, R18, c[0x0][0x2d0], -R7 ;  /* 0x0000b40012097a23 */ /* 0x002fe20000010807 */
[----:B---3--:R-:W-:Y:S01]  /*8910*/  F2FP.PACK_AB R205, R218, R212 ;  /* 0x000000d4dacd723e */ /* 0x008fe200000000ff */
[--C-:B------:R-:W-:Y:S05]  /*8920*/  FFMA.FTZ R18, R52, c[0x0][0x2d0], -R8.reuse ;  /* 0x0000b40034127a23 */ /* 0x100fea0000010808 */
[----:B------:R1:W3:Y:S02]  /*8930*/  MUFU.EX2 R219, R9 ;  /* 0x0000000900db7308 */ /* 0x0002e40000000800 */
[----:B-1----:R-:W-:Y:S01]  /*8940*/  FMUL.FTZ R9, R135, c[0x0][0x2d0] ;  /* 0x0000b40087097a20 */ /* 0x002fe20000410000 */
[----:B---3--:R-:W-:Y:S04]  /*8950*/  F2FP.PACK_AB R207, R221, R219 ;  /* 0x000000dbddcf723e */ /* 0x008fe800000000ff */
[----:B------:R-:W-:Y:S05]  /*8960*/  FSEL R9, R9, RZ, P0 ;  /* 0x000000ff09097208 */ /* 0x000fea0000000000 */
[--C-:B------:R-:W-:Y:S02]  /*8970*/  FFMA.FTZ R0, R208, c[0x0][0x2d0], -R9.reuse ;  /* 0x0000b400d0007a23 */ /* 0x100fe40000010809 */
[--C-:B--2---:R-:W-:Y:S02]  /*8980*/  FFMA.FTZ R10, R209, c[0x0][0x2d0], -R9.reuse ;  /* 0x0000b400d10a7a23 */ /* 0x104fe40000010809 */
        /* <DEDUP_REMOVED lines=9> */
[--C-:B------:R-:W-:Y:S02]  /*8a20*/  FFMA.FTZ R45, R45, c[0x0][0x2d0], -R9.reuse ;  /* 0x0000b4002d2d7a23 */ /* 0x100fe40000010809 */
[--C-:B------:R-:W-:Y:S02]  /*8a30*/  FFMA.FTZ R56, R56, c[0x0][0x2d0], -R9.reuse ;  /* 0x0000b40038387a23 */ /* 0x100fe40000010809 */
[--C-:B------:R-:W-:Y:S02]  /*8a40*/  FFMA.FTZ R57, R57, c[0x0][0x2d0], -R9.reuse ;  /* 0x0000b40039397a23 */ /* 0x100fe40000010809 */
[--C-:B------:R-:W-:Y:S02]  /*8a50*/  FFMA.FTZ R60, R60, c[0x0][0x2d0], -R9.reuse ;  /* 0x0000b4003c3c7a23 */ /* 0x100fe40000010809 */
[--C-:B------:R-:W-:Y:S02]  /*8a60*/  FFMA.FTZ R61, R61, c[0x0][0x2d0], -R9.reuse ;  /* 0x0000b4003d3d7a23 */ /* 0x100fe40000010809 */
[----:B-1----:R-:W-:Y:S04]  /*8a70*/  FFMA.FTZ R0, R12, c[0x0][0x2d0], -R9 ;  /* 0x0000b4000c007a23 */ /* 0x002fe80000010809 */
[----:B------:R1:W-:Y:S01]  /*8a80*/  MUFU.EX2 R214, R0 ;  /* 0x0000000000d67308 */ /* 0x0003e20000000800 */
[--C-:B--2---:R-:W-:Y:S02]  /*8a90*/  FFMA.FTZ R10, R37, c[0x0][0x2d0], -R8.reuse ;  /* 0x0000b400250a7a23 */ /* 0x104fe40000010808 */
[----:B------:R-:W-:Y:S02]  /*8aa0*/  FFMA.FTZ R37, R49, c[0x0][0x2d0], -R8 ;  /* 0x0000b40031257a23 */ /* 0x000fe40000010808 */
[----:B------:R-:W-:Y:S02]  /*8ab0*/  FMUL.FTZ R8, R134, c[0x0][0x2d0] ;  /* 0x0000b40086087a20 */ /* 0x000fe40000410000 */
[----:B------:R-:W-:Y:S02]  /*8ac0*/  FFMA.FTZ R49, R35, c[0x0][0x2d0], -R7 ;  /* 0x0000b40023317a23 */ /* 0x000fe40000010807 */
[----:B------:R-:W-:Y:S01]  /*8ad0*/  IMAD.MOV.U32 R52, RZ, RZ, R10 ;  /* 0x000000ffff347224 */ /* 0x000fe200078e000a */
[----:B------:R-:W-:Y:S05]  /*8ae0*/  FSEL R7, R8, RZ, P1 ;  /* 0x000000ff08077208 */ /* 0x000fea0000800000 */
[--C-:B------:R-:W-:Y:S02]  /*8af0*/  FFMA.FTZ R8, R210, c[0x0][0x2d0], -R7.reuse ;  /* 0x0000b400d2087a23 */ /* 0x100fe40000010807 */
[----:B------:R-:W-:Y:S02]  /*8b00*/  FFMA.FTZ R217, R26, c[0x0][0x2d0], -R7 ;  /* 0x0000b4001ad97a23 */ /* 0x000fe40000010807 */
[----:B------:R-:W-:Y:S01]  /*8b10*/  MUFU.EX2 R208, R8 ;  /* 0x0000000800d07308 */ /* 0x000fe20000000800 */
[----:B-1----:R-:W-:Y:S02]  /*8b20*/  FFMA.FTZ R0, R13, c[0x0][0x2d0], -R9 ;  /* 0x0000b4000d007a23 */ /* 0x002fe40000010809 */
        /* <DEDUP_REMOVED lines=14> */
[----:B-1----:R-:W-:Y:S02]  /*8c10*/  FMUL.FTZ R0, R5, c[0x0][0x2d0] ;  /* 0x0000b40005007a20 */ /* 0x002fe40000410000 */
[--C-:B------:R-:W-:Y:S02]  /*8c20*/  FFMA.FTZ R5, R14, c[0x0][0x2d0], -R7.reuse ;  /* 0x0000b4000e057a23 */ /* 0x100fe40000010807 */
[----:B------:R1:W2:Y:S10]  /*8c30*/  MUFU.EX2 R133, R0 ;  /* 0x0000000000857308 */ /* 0x0002b40000000800 */
[----:B------:R3:W-:Y:S01]  /*8c40*/  MUFU.EX2 R209, R5 ;  /* 0x0000000500d17308 */ /* 0x0007e20000000800 */
[----:B-1----:R-:W-:Y:S02]  /*8c50*/  FMUL.FTZ R0, R4, c[0x0][0x2d0] ;  /* 0x0000b40004007a20 */ /* 0x002fe40000410000 */
[----:B------:R-:W-:Y:S07]  /*8c60*/  FFMA.FTZ R4, R15, c[0x0][0x2d0], -R7 ;  /* 0x0000b4000f047a23 */ /* 0x000fee0000010807 */
[----:B------:R1:W4:Y:S01]  /*8c70*/  MUFU.EX2 R132, R0 ;  /* 0x0000000000847308 */ /* 0x0003220000000800 */
[C---:B--2---:R-:W-:Y:S02]  /*8c80*/  FMUL.FTZ R16, R133.reuse, R160 ;  /* 0x000000a085107220 */ /* 0x044fe40000410000 */
[----:B------:R-:W-:Y:S02]  /*8c90*/  IMAD.MOV.U32 R160, RZ, RZ, R18 ;  /* 0x000000ffffa07224 */ /* 0x000fe400078e0012 */
[C---:B------:R-:W-:Y:S01]  /*8ca0*/  FMUL.FTZ R17, R133.reuse, R161 ;  /* 0x000000a185117220 */ /* 0x040fe20000410000 */
[----:B------:R-:W-:Y:S01]  /*8cb0*/  MOV R161, R53 ;  /* 0x0000003500a17202 */ /* 0x000fe20000000f00 */
[C---:B---3--:R-:W-:Y:S01]  /*8cc0*/  FMUL.FTZ R5, R133.reuse, R141 ;  /* 0x0000008d85057220 */ /* 0x048fe20000410000 */
[----:B------:R-:W-:Y:S01]  /*8cd0*/  F2FP.PACK_AB R141, R208, R139 ;  /* 0x0000008bd08d723e */ /* 0x000fe200000000ff */
[C---:B------:R-:W-:Y:S01]  /*8ce0*/  FMUL.FTZ R64, R133.reuse, R200 ;  /* 0x000000c885407220 */ /* 0x040fe20000410000 */
[----:B------:R2:W3:Y:S01]  /*8cf0*/  MUFU.EX2 R243, R4 ;  /* 0x0000000400f37308 */ /* 0x0004e20000000800 */
[C---:B------:R-:W-:Y:S02]  /*8d00*/  FMUL.FTZ R68, R133.reuse, R68 ;  /* 0x0000004485447220 */ /* 0x040fe40000410000 */
[C---:B------:R-:W-:Y:S02]  /*8d10*/  FMUL.FTZ R69, R133.reuse, R69 ;  /* 0x0000004585457220 */ /* 0x040fe40000410000 */
[C---:B------:R-:W-:Y:S02]  /*8d20*/  FMUL.FTZ R80, R133.reuse, R80 ;  /* 0x0000005085507220 */ /* 0x040fe40000410000 */
[C---:B------:R-:W-:Y:S02]  /*8d30*/  FMUL.FTZ R81, R133.reuse, R81 ;  /* 0x0000005185517220 */ /* 0x040fe40000410000 */
[C---:B------:R-:W-:Y:S02]  /*8d40*/  FMUL.FTZ R84, R133.reuse, R84 ;  /* 0x0000005485547220 */ /* 0x040fe40000410000 */
[C---:B------:R-:W-:Y:S02]  /*8d50*/  FMUL.FTZ R85, R133.reuse, R85 ;  /* 0x0000005585557220 */ /* 0x040fe40000410000 */
[----:B------:R-:W-:Y:S02]  /*8d60*/  FMUL.FTZ R96, R133, R96 ;  /* 0x0000006085607220 */ /* 0x000fe40000410000 */
[----:B-1----:R-:W-:Y:S02]  /*8d70*/  FMUL.FTZ R0, R3, c[0x0][0x2d0] ;  /* 0x0000b40003007a20 */ /* 0x002fe40000410000 */
[C---:B----4-:R-:W-:Y:S01]  /*8d80*/  FMUL.FTZ R6, R132.reuse, R142 ;  /* 0x0000008e84067220 */ /* 0x050fe20000410000 */
[----:B------:R-:W-:Y:S01]  /*8d90*/  F2FP.PACK_AB R142, R241, R214 ;  /* 0x000000d6f18e723e */ /* 0x000fe200000000ff */
[----:B------:R1:W4:Y:S01]  /*8da0*/  MUFU.EX2 R3, R0 ;  /* 0x0000000000037308 */ /* 0x0003220000000800 */
[C---:B------:R-:W-:Y:S02]  /*8db0*/  FMUL.FTZ R7, R132.reuse, R143 ;  /* 0x0000008f84077220 */ /* 0x040fe40000410000 */
[C---:B------:R-:W-:Y:S01]  /*8dc0*/  FMUL.FTZ R18, R132.reuse, R162 ;  /* 0x000000a284127220 */ /* 0x040fe20000410000 */
[----:B------:R-:W-:Y:S01]  /*8dd0*/  MOV R162, R19 ;  /* 0x0000001300a27202 */ /* 0x000fe20000000f00 */
[----:B--2---:R-:W-:Y:S01]  /*8de0*/  FMUL.FTZ R4, R133, R140 ;  /* 0x0000008c85047220 */ /* 0x004fe20000410000 */
[----:B------:R-:W-:Y:S01]  /*8df0*/  F2FP.PACK_AB R140, R215, R138 ;  /* 0x0000008ad78c723e */ /* 0x000fe200000000ff */
[C---:B------:R-:W-:Y:S01]  /*8e00*/  FMUL.FTZ R19, R132.reuse, R163 ;  /* 0x000000a384137220 */ /* 0x040fe20000410000 */
[----:B---3--:R-:W-:Y:S01]  /*8e10*/  F2FP.PACK_AB R143, R243, R209 ;  /* 0x000000d1f38f723e */ /* 0x008fe200000000ff */
[C---:B------:R-:W-:Y:S01]  /*8e20*/  FMUL.FTZ R34, R132.reuse, R186 ;  /* 0x000000ba84227220 */ /* 0x040fe20000410000 */
[----:B------:R-:W-:Y:S01]  /*8e30*/  MOV R163, R65 ;  /* 0x0000004100a37202 */ /* 0x000fe20000000f00 */
[C---:B------:R-:W-:Y:S01]  /*8e40*/  FMUL.FTZ R35, R132.reuse, R187 ;  /* 0x000000bb84237220 */ /* 0x040fe20000410000 */
[-C--:B------:R-:W-:Y:S03]  /*8e50*/  HMMA.16816.F32 R4, R204, R20.reuse, R4 ;  /* 0x00000014cc04723c */ /* 0x080fe60000001804 */
[----:B------:R-:W-:Y:S01]  /*8e60*/  IMAD.MOV.U32 R187, RZ, RZ, R44 ;  /* 0x000000ffffbb7224 */ /* 0x000fe200078e002c */
[----:B------:R-:W-:Y:S01]  /*8e70*/  MOV R186, R45 ;  /* 0x0000002d00ba7202 */ /* 0x000fe20000000f00 */
[----:B------:R-:W-:Y:S02]  /*8e80*/  FMUL.FTZ R65, R133, R201 ;  /* 0x000000c985417220 */ /* 0x000fe40000410000 */
[C---:B------:R-:W-:Y:S02]  /*8e90*/  FMUL.FTZ R70, R132.reuse, R70 ;  /* 0x0000004684467220 */ /* 0x040fe40000410000 */
[----:B------:R-:W-:Y:S01]  /*8ea0*/  FMUL.FTZ R71, R132, R71 ;  /* 0x0000004784477220 */ /* 0x000fe20000410000 */
[----:B------:R-:W-:Y:S02]  /*8eb0*/  MUFU.EX2 R186, R186 ;  /* 0x000000ba00ba7308 */ /* 0x000fe40000000800 */
[----:B-1----:R-:W-:Y:S02]  /*8ec0*/  FMUL.FTZ R0, R2, c[0x0][0x2d0] ;  /* 0x0000b40002007a20 */ /* 0x002fe40000410000 */
[C---:B----4-:R-:W-:Y:S02]  /*8ed0*/  FMUL.FTZ R8, R3.reuse, R144 ;  /* 0x0000009003087220 */ /* 0x050fe40000410000 */
[C---:B------:R-:W-:Y:S02]  /*8ee0*/  FMUL.FTZ R9, R3.reuse, R145 ;  /* 0x0000009103097220 */ /* 0x040fe40000410000 */
[C---:B------:R-:W-:Y:S02]  /*8ef0*/  FMUL.FTZ R12, R3.reuse, R148 ;  /* 0x00000094030c7220 */ /* 0x040fe40000410000 */
[----:B------:R-:W1:Y:S01]  /*8f00*/  MUFU.EX2 R0, R0 ;  /* 0x0000000000007308 */ /* 0x000e620000000800 */
[C---:B------:R-:W-:Y:S01]  /*8f10*/  FMUL.FTZ R13, R3.reuse, R149 ;  /* 0x00000095030d7220 */ /* 0x040fe20000410000 */
[----:B------:R-:W-:Y:S01]  /*8f20*/  MOV R149, R60 ;  /* 0x0000003c00957202 */ /* 0x000fe20000000f00 */
[C---:B------:R-:W-:Y:S02]  /*8f30*/  FMUL.FTZ R25, R3.reuse, R153 ;  /* 0x0000009903197220 */ /* 0x040fe40000410000 */
[----:B------:R-:W-:Y:S02]  /*8f40*/  IMAD.MOV.U32 R153, RZ, RZ, R55 ;  /* 0x000000ffff997224 */ /* 0x000fe400078e0037 */
[C---:B------:R-:W-:Y:S01]  /*8f50*/  FMUL.FTZ R24, R3.reuse, R152 ;  /* 0x0000009803187220 */ /* 0x040fe20000410000 */
[----:B------:R-:W-:Y:S01]  /*8f60*/  MOV R152, R50 ;  /* 0x0000003200987202 */ /* 0x000fe20000000f00 */
[C---:B------:R-:W-:Y:S02]  /*8f70*/  FMUL.FTZ R28, R3.reuse, R156 ;  /* 0x0000009c031c7220 */ /* 0x040fe40000410000 */
[----:B------:R-:W-:Y:S01]  /*8f80*/  FMUL.FTZ R29, R3, R157 ;  /* 0x0000009d031d7220 */ /* 0x000fe20000410000 */
[----:B------:R-:W-:Y:S01]  /*8f90*/  MOV R157, R51 ;  /* 0x00000033009d7202 */ /* 0x000fe20000000f00 */
[----:B------:R-:W-:Y:S02]  /*8fa0*/  IMAD.MOV.U32 R156, RZ, RZ, R32 ;  /* 0x000000ffff9c7224 */ /* 0x000fe400078e0020 */
[----:B------:R-:W-:Y:S01]  /*8fb0*/  FMUL.FTZ R32, R133, R184 ;  /* 0x000000b885207220 */ /* 0x000fe20000410000 */
[----:B------:R-:W-:Y:S01]  /*8fc0*/  MOV R184, R47 ;  /* 0x0000002f00b87202 */ /* 0x000fe20000000f00 */
[C---:B------:R-:W-:Y:S02]  /*8fd0*/  FMUL.FTZ R44, R3.reuse, R168 ;  /* 0x000000a8032c7220 */ /* 0x040fe40000410000 */
[C---:B------:R-:W-:Y:S02]  /*8fe0*/  FMUL.FTZ R45, R3.reuse, R169 ;  /* 0x000000a9032d7220 */ /* 0x040fe40000410000 */
[C---:B------:R-:W-:Y:S01]  /*8ff0*/  FMUL.FTZ R50, R132.reuse, R194 ;  /* 0x000000c284327220 */ /* 0x040fe20000410000 */
[----:B------:R2:W-:Y:S01]  /*9000*/  MUFU.EX2 R169, R250 ;  /* 0x000000fa00a97308 */ /* 0x0005e20000000800 */
[----:B------:R-:W-:Y:S02]  /*9010*/  FMUL.FTZ R51, R132, R195 ;  /* 0x000000c384337220 */ /* 0x000fe40000410000 */
[C---:B-1----:R-:W-:Y:S02]  /*9020*/  FMUL.FTZ R10, R0.reuse, R146 ;  /* 0x00000092000a7220 */ /* 0x042fe40000410000 */
[C---:B------:R-:W-:Y:S02]  /*9030*/  FMUL.FTZ R11, R0.reuse, R147 ;  /* 0x00000093000b7220 */ /* 0x040fe40000410000 */
[----:B------:R-:W-:Y:S01]  /*9040*/  LDSM.16.MT88.4 R144, [R228] ;  /* 0x00000000e490783b */ /* 0x000fe20000004200 */
[C---:B------:R-:W-:Y:S02]  /*9050*/  FMUL.FTZ R60, R3.reuse, R180 ;  /* 0x000000b4033c7220 */ /* 0x040fe40000410000 */
[C---:B------:R-:W-:Y:S01]  /*9060*/  FMUL.FTZ R72, R3.reuse, R72 ;  /* 0x0000004803487220 */ /* 0x040fe20000410000 */
[----:B------:R-:W-:Y:S01]  /*9070*/  MUFU.EX2 R184, R184 ;  /* 0x000000b800b87308 */ /* 0x000fe20000000800 */
[C---:B------:R-:W-:Y:S04]  /*9080*/  HMMA.16816.F32 R8, R140.reuse, R20, R8 ;  /* 0x000000148c08723c */ /* 0x040fe80000001808 */
[C---:B------:R-:W-:Y:S02]  /*9090*/  FMUL.FTZ R14, R0.reuse, R150 ;  /* 0x00000096000e7220 */ /* 0x040fe40000410000 */
[----:B------:R-:W-:Y:S01]  /*90a0*/  FMUL.FTZ R15, R0, R151 ;  /* 0x00000097000f7220 */ /* 0x000fe20000410000 */
[----:B------:R-:W-:Y:S01]  /*90b0*/  MOV R151, R56 ;  /* 0x0000003800977202 */ /* 0x000fe20000000f00 */
[C---:B------:R-:W-:Y:S02]  /*90c0*/  FMUL.FTZ R56, R3.reuse, R176 ;  /* 0x000000b003387220 */ /* 0x040fe40000410000 */
[----:B------:R-:W-:Y:S02]  /*90d0*/  MUFU.EX2 R176, R252 ;  /* 0x000000fc00b07308 */ /* 0x000fe40000000800 */
[C---:B------:R-:W-:Y:S01]  /*90e0*/  FMUL.FTZ R73, R3.reuse, R73 ;  /* 0x0000004903497220 */ /* 0x040fe20000410000 */
[-C--:B------:R-:W-:Y:S03]  /*90f0*/  HMMA.16816.F32 R12, R140, R22.reuse, R12 ;  /* 0x000000168c0c723c */ /* 0x080fe6000000180c */
[C---:B------:R-:W-:Y:S01]  /*9100*/  FMUL.FTZ R76, R3.reuse, R76 ;  /* 0x0000004c034c7220 */ /* 0x040fe20000410000 */
[----:B--2---:R-:W-:Y:S01]  /*9110*/  MOV R250, R160 ;  /* 0x000000a000fa7202 */ /* 0x004fe20000000f00 */
[----:B------:R-:W-:Y:S02]  /*9120*/  FMUL.FTZ R77, R3, R77 ;  /* 0x0000004d034d7220 */ /* 0x000fe40000410000 */
[C---:B------:R-:W-:Y:S01]  /*9130*/  FMUL.FTZ R82, R132.reuse, R82 ;  /* 0x0000005284527220 */ /* 0x040fe20000410000 */
[C---:B------:R-:W-:Y:S02]  /*9140*/  HMMA.16816.F32 R16, R204.reuse, R22, R16 ;  /* 0x00000016cc10723c */ /* 0x040fe40000001810 */
[----:B------:R-:W-:Y:S02]  /*9150*/  MUFU.EX2 R250, R250 ;  /* 0x000000fa00fa7308 */ /* 0x000fe40000000800 */
[C---:B------:R-:W-:Y:S02]  /*9160*/  FMUL.FTZ R21, R133.reuse, R173 ;  /* 0x000000ad85157220 */ /* 0x040fe40000410000 */
[----:B------:R-:W-:Y:S01]  /*9170*/  IMAD.MOV.U32 R173, RZ, RZ, R52 ;  /* 0x000000ffffad7224 */ /* 0x000fe200078e0034 */
[----:B------:R-:W-:Y:S01]  /*9180*/  MOV R52, R33 ;  /* 0x0000002100347202 */ /* 0x000fe20000000f00 */
[C---:B------:R-:W-:Y:S01]  /*9190*/  FMUL.FTZ R22, R132.reuse, R174 ;  /* 0x000000ae84167220 */ /* 0x040fe20000410000 */
[----:B------:R-:W-:Y:S03]  /*91a0*/  MOV R174, R48 ;  /* 0x0000003000ae7202 */ /* 0x000fe60000000f00 */
[C---:B------:R-:W-:Y:S02]  /*91b0*/  FMUL.FTZ R23, R132.reuse, R175 ;  /* 0x000000af84177220 */ /* 0x040fe40000410000 */
[----:B------:R-:W-:Y:S02]  /*91c0*/  IMAD.MOV.U32 R175, RZ, RZ, R37 ;  /* 0x000000ffffaf7224 */ /* 0x000fe400078e0025 */
[----:B------:R-:W-:Y:S02]  /*91d0*/  IMAD.MOV.U32 R48, RZ, RZ, R36 ;  /* 0x000000ffff307224 */ /* 0x000fe400078e0024 */
[----:B------:R-:W1:Y:S01]  /*91e0*/  LDSM.16.MT88.4 R36, [R226] ;  /* 0x00000000e224783b */ /* 0x000e620000004200 */
[C---:B------:R-:W-:Y:S02]  /*91f0*/  FMUL.FTZ R20, R133.reuse, R172 ;  /* 0x000000ac85147220 */ /* 0x040fe40000410000 */
[----:B------:R-:W-:Y:S01]  /*9200*/  IMAD.MOV.U32 R172, RZ, RZ, R54 ;  /* 0x000000ffffac7224 */ /* 0x000fe200078e0036 */
[----:B------:R-:W-:Y:S01]  /*9210*/  MOV R2, R48 ;  /* 0x0000003000027202 */ /* 0x000fe20000000f00 */
[----:B------:R-:W-:Y:S01]  /*9220*/  FMUL.FTZ R33, R133, R185 ;  /* 0x000000b985217220 */ /* 0x000fe20000410000 */
[----:B------:R-:W-:Y:S01]  /*9230*/  MOV R185, R52 ;  /* 0x0000003400b97202 */ /* 0x000fe20000000f00 */
[C---:B------:R-:W-:Y:S01]  /*9240*/  FMUL.FTZ R83, R132.reuse, R83 ;  /* 0x0000005384537220 */ /* 0x040fe20000410000 */
[----:B------:R-:W2:Y:S01]  /*9250*/  LDSM.16.MT88.4 R52, [R229] ;  /* 0x00000000e534783b */ /* 0x000ea20000004200 */
        /* <DEDUP_REMOVED lines=16> */
[-C--:B-1----:R-:W-:Y:S03]  /*9360*/  HMMA.16816.F32 R20, R204, R36.reuse, R20 ;  /* 0x00000024cc14723c */ /* 0x082fe60000001814 */
[C---:B------:R-:W-:Y:S01]  /*9370*/  FMUL.FTZ R26, R0.reuse, R154 ;  /* 0x0000009a001a7220 */ /* 0x040fe20000410000 */
[----:B------:R-:W-:Y:S01]  /*9380*/  MOV R154, R66 ;  /* 0x00000042009a7202 */ /* 0x000fe20000000f00 */
[----:B------:R-:W-:Y:S02]  /*9390*/  FMUL.FTZ R27, R0, R155 ;  /* 0x0000009b001b7220 */ /* 0x000fe40000410000 */
[----:B------:R-:W-:Y:S02]  /*93a0*/  IMAD.MOV.U32 R155, RZ, RZ, R67 ;  /* 0x000000ffff9b7224 */ /* 0x000fe400078e0043 */
[----:B------:R-:W-:Y:S03]  /*93b0*/  FMUL.FTZ R66, R132, R202 ;  /* 0x000000ca84427220 */ /* 0x000fe60000410000 */
[C---:B------:R-:W-:Y:S04]  /*93c0*/  HMMA.16816.F32 R24, R140.reuse, R36, R24 ;  /* 0x000000248c18723c */ /* 0x040fe80000001818 */
[C---:B------:R-:W-:Y:S02]  /*93d0*/  FMUL.FTZ R30, R0.reuse, R158 ;  /* 0x0000009e001e7220 */ /* 0x040fe40000410000 */
[----:B------:R-:W-:Y:S01]  /*93e0*/  FMUL.FTZ R31, R0, R159 ;  /* 0x0000009f001f7220 */ /* 0x000fe20000410000 */
[----:B------:R-:W-:Y:S01]  /*93f0*/  MOV R159, R41 ;  /* 0x00000029009f7202 */ /* 0x000fe20000000f00 */
[C---:B------:R-:W-:Y:S01]  /*9400*/  FMUL.FTZ R41, R3.reuse, R165 ;  /* 0x000000a503297220 */ /* 0x040fe20000410000 */
[----:B------:R-:W-:Y:S03]  /*9410*/  MOV R165, R63 ;  /* 0x0000003f00a57202 */ /* 0x000fe60000000f00 */
[C---:B------:R-:W-:Y:S01]  /*9420*/  FMUL.FTZ R67, R132.reuse, R203 ;  /* 0x000000cb84437220 */ /* 0x040fe20000410000 */
[-C--:B------:R-:W-:Y:S01]  /*9430*/  HMMA.16816.F32 R28, R140, R38.reuse, R28 ;  /* 0x000000268c1c723c */ /* 0x080fe2000000181c */
[----:B------:R-:W-:Y:S02]  /*9440*/  MUFU.EX2 R168, R165 ;  /* 0x000000a500a87308 */ /* 0x000fe40000000800 */
[C---:B------:R-:W-:Y:S02]  /*9450*/  FMUL.FTZ R118, R132.reuse, R118 ;  /* 0x0000007684767220 */ /* 0x040fe40000410000 */
[C---:B------:R-:W-:Y:S02]  /*9460*/  FMUL.FTZ R119, R132.reuse, R119 ;  /* 0x0000007784777220 */ /* 0x040fe40000410000 */
[----:B------:R-:W-:Y:S01]  /*9470*/  FMUL.FTZ R120, R3, R120 ;  /* 0x0000007803787220 */ /* 0x000fe20000410000 */
[C---:B------:R-:W-:Y:S04]  /*9480*/  HMMA.16816.F32 R32, R204.reuse, R38, R32 ;  /* 0x00000026cc20723c */ /* 0x040fe80000001820 */
[C---:B------:R-:W-:Y:S02]  /*9490*/  FMUL.FTZ R36, R133.reuse, R188 ;  /* 0x000000bc85247220 */ /* 0x040fe40000410000 */
[----:B------:R-:W-:Y:S02]  /*94a0*/  FMUL.FTZ R37, R133, R189 ;  /* 0x000000bd85257220 */ /* 0x000fe40000410000 */
[C---:B------:R-:W-:Y:S01]  /*94b0*/  FMUL.FTZ R38, R132.reuse, R190 ;  /* 0x000000be84267220 */ /* 0x040fe20000410000 */
[----:B------:R-:W-:Y:S03]  /*94c0*/  MOV R190, R43 ;  /* 0x0000002b00be7202 */ /* 0x000fe60000000f00 */
[----:B------:R-:W-:Y:S02]  /*94d0*/  FMUL.FTZ R39, R132, R191 ;  /* 0x000000bf84277220 */ /* 0x000fe40000410000 */
[C---:B------:R-:W-:Y:S02]  /*94e0*/  FMUL.FTZ R121, R3.reuse, R121 ;  /* 0x0000007903797220 */ /* 0x040fe40000410000 */
[C---:B------:R-:W-:Y:S02]  /*94f0*/  FMUL.FTZ R124, R3.reuse, R124 ;  /* 0x0000007c037c7220 */ /* 0x040fe40000410000 */
[C---:B------:R-:W-:Y:S01]  /*9500*/  FMUL.FTZ R125, R3.reuse, R125 ;  /* 0x0000007d037d7220 */ /* 0x040fe20000410000 */
[-C--:B--2---:R-:W-:Y:S03]  /*9510*/  HMMA.16816.F32 R36, R204, R52.reuse, R36 ;  /* 0x00000034cc24723c */ /* 0x084fe60000001824 */
[----:B------:R-:W-:Y:S02]  /*9520*/  IMAD.MOV.U32 R158, RZ, RZ, R40 ;  /* 0x000000ffff9e7224 */ /* 0x000fe400078e0028 */
[----:B------:R-:W-:Y:S02]  /*9530*/  FMUL.FTZ R40, R3, R164 ;  /* 0x000000a403287220 */ /* 0x000fe40000410000 */
[C---:B------:R-:W-:Y:S02]  /*9540*/  FMUL.FTZ R43, R0.reuse, R167 ;  /* 0x000000a7002b7220 */ /* 0x040fe40000410000 */
[----:B------:R-:W-:Y:S03]  /*9550*/  IMAD.MOV.U32 R189, RZ, RZ, R42 ;  /* 0x000000ffffbd7224 */ /* 0x000fe600078e002a */
[C---:B------:R-:W-:Y:S02]  /*9560*/  FMUL.FTZ R42, R0.reuse, R166 ;  /* 0x000000a6002a7220 */ /* 0x040fe40000410000 */
[C---:B------:R-:W-:Y:S02]  /*9570*/  FMUL.FTZ R47, R0.reuse, R171 ;  /* 0x000000ab002f7220 */ /* 0x040fe40000410000 */
[----:B------:R1:W-:Y:S01]  /*9580*/  MUFU.EX2 R171, R130 ;  /* 0x0000008200ab7308 */ /* 0x0003e20000000800 */
[C---:B------:R-:W-:Y:S02]  /*9590*/  FMUL.FTZ R48, R133.reuse, R192 ;  /* 0x000000c085307220 */ /* 0x040fe40000410000 */
[C---:B------:R-:W-:Y:S04]  /*95a0*/  HMMA.16816.F32 R40, R140.reuse, R52, R40 ;  /* 0x000000348c28723c */ /* 0x040fe80000001828 */
[----:B------:R-:W-:Y:S02]  /*95b0*/  IMAD.MOV.U32 R188, RZ, RZ, R46 ;  /* 0x000000ffffbc7224 */ /* 0x000fe400078e002e */
[C---:B------:R-:W-:Y:S02]  /*95c0*/  FMUL.FTZ R46, R0.reuse, R170 ;  /* 0x000000aa002e7220 */ /* 0x040fe40000410000 */
[C---:B------:R-:W-:Y:S01]  /*95d0*/  FMUL.FTZ R52, R133.reuse, R196 ;  /* 0x000000c485347220 */ /* 0x040fe20000410000 */
[----:B------:R-:W-:Y:S03]  /*95e0*/  MUFU.EX2 R170, R251 ;  /* 0x000000fb00aa7308 */ /* 0x000fe60000000800 */
[C---:B------:R-:W-:Y:S01]  /*95f0*/  FMUL.FTZ R53, R133.reuse, R197 ;  /* 0x000000c585357220 */ /* 0x040fe20000410000 */
[-C--:B------:R-:W-:Y:S03]  /*9600*/  HMMA.16816.F32 R44, R140, R54.reuse, R44 ;  /* 0x000000368c2c723c */ /* 0x080fe6000000182c */
[----:B------:R-:W-:Y:S02]  /*9610*/  IMAD.MOV.U32 R164, RZ, RZ, R49 ;  /* 0x000000ffffa47224 */ /* 0x000fe400078e0031 */
[----:B------:R-:W-:Y:S01]  /*9620*/  FMUL.FTZ R49, R133, R193 ;  /* 0x000000c185317220 */ /* 0x000fe20000410000 */
[----:B------:R-:W-:Y:S01]  /*9630*/  MUFU.EX2 R188, R188 ;  /* 0x000000bc00bc7308 */ /* 0x000fe20000000800 */
[----:B------:R-:W-:Y:S01]  /*9640*/  IMAD.MOV.U32 R150, RZ, RZ, R57 ;  /* 0x000000ffff967224 */ /* 0x000fe200078e0039 */
[----:B-1----:R-:W3:Y:S01]  /*9650*/  LDL.LU R130, [R1+0x8c] ;  /* 0x00008c0001827983 */ /* 0x002ee20000300800 */
[C---:B------:R-:W-:Y:S03]  /*9660*/  FMUL.FTZ R57, R3.reuse, R177 ;  /* 0x000000b103397220 */ /* 0x040fe60000410000 */
[C---:B------:R-:W-:Y:S04]  /*9670*/  HMMA.16816.F32 R48, R204.reuse, R54, R48 ;  /* 0x00000036cc30723c */ /* 0x040fe80000001830 */
[----:B------:R-:W-:Y:S02]  /*9680*/  FMUL.FTZ R59, R0, R179 ;  /* 0x000000b3003b7220 */ /* 0x000fe40000410000 */
[----:B------:R-:W-:Y:S02]  /*9690*/  IMAD.MOV.U32 R191, RZ, RZ, R58 ;  /* 0x000000ffffbf7224 */ /* 0x000fe400078e003a */
[C---:B------:R-:W-:Y:S04]  /*96a0*/  FMUL.FTZ R54, R132.reuse, R198 ;  /* 0x000000c684367220 */ /* 0x040fe80000410000 */
[----:B------:R-:W-:Y:S02]  /*96b0*/  FMUL.FTZ R55, R132, R199 ;  /* 0x000000c784377220 */ /* 0x000fe40000410000 */
[C---:B------:R-:W-:Y:S02]  /*96c0*/  FMUL.FTZ R58, R0.reuse, R178 ;  /* 0x000000b2003a7220 */ /* 0x040fe40000410000 */
[----:B------:R-:W-:Y:S02]  /*96d0*/  IMAD.MOV.U32 R148, RZ, RZ, R61 ;  /* 0x000000ffff947224 */ /* 0x000fe400078e003d */
[----:B------:R-:W-:Y:S01]  /*96e0*/  FMUL.FTZ R61, R3, R181 ;  /* 0x000000b5033d7220 */ /* 0x000fe20000410000 */
[-C--:B------:R-:W-:Y:S03]  /*96f0*/  HMMA.16816.F32 R52, R204, R144.reuse, R52 ;  /* 0x00000090cc34723c */ /* 0x080fe60000001834 */
[C---:B------:R-:W-:Y:S02]  /*9700*/  FMUL.FTZ R62, R0.reuse, R182 ;  /* 0x000000b6003e7220 */ /* 0x040fe40000410000 */
[C---:B------:R-:W-:Y:S02]  /*9710*/  FMUL.FTZ R63, R0.reuse, R183 ;  /* 0x000000b7003f7220 */ /* 0x040fe40000410000 */
[----:B------:R-:W-:Y:S01]  /*9720*/  IMAD.MOV.U32 R183, RZ, RZ, R161 ;  /* 0x000000ffffb77224 */ /* 0x000fe200078e00a1 */
[C---:B------:R-:W-:Y:S04]  /*9730*/  HMMA.16816.F32 R56, R140.reuse, R144, R56 ;  /* 0x000000908c38723c */ /* 0x040fe80000001838 */
[C---:B------:R-:W-:Y:S01]  /*9740*/  FMUL.FTZ R74, R0.reuse, R74 ;  /* 0x0000004a004a7220 */ /* 0x040fe20000410000 */
[----:B------:R-:W-:Y:S01]  /*9750*/  MUFU.EX2 R183, R183 ;  /* 0x000000b700b77308 */ /* 0x000fe20000000800 */
        /* <DEDUP_REMOVED lines=8> */
[C---:B------:R-:W-:Y:S04]  /*97e0*/  FMUL.FTZ R94, R0.reuse, R94 ;  /* 0x0000005e005e7220 */ /* 0x040fe80000410000 */
        /* <DEDUP_REMOVED lines=14> */
[C---:B------:R-:W-:Y:S01]  /*98d0*/  FMUL.FTZ R126, R0.reuse, R126 ;  /* 0x0000007e007e7220 */ /* 0x040fe20000410000 */
[-C--:B-1----:R-:W-:Y:S03]  /*98e0*/  HMMA.16816.F32 R68, R204, R144.reuse, R68 ;  /* 0x00000090cc44723c */ /* 0x082fe60000001844 */
[----:B------:R-:W-:Y:S02]  /*98f0*/  FMUL.FTZ R127, R0, R127 ;  /* 0x0000007f007f7220 */ /* 0x000fe40000410000 */
[C---:B------:R-:W-:Y:S02]  /*9900*/  FMUL.FTZ R128, R133.reuse, R128 ;  /* 0x0000008085807220 */ /* 0x040fe40000410000 */
[----:B------:R-:W-:Y:S01]  /*9910*/  FMUL.FTZ R129, R133, R129 ;  /* 0x0000008185817220 */ /* 0x000fe20000410000 */
[C---:B------:R-:W-:Y:S04]  /*9920*/  HMMA.16816.F32 R72, R140.reuse, R144, R72 ;  /* 0x000000908c48723c */ /* 0x040fe80000001848 */
[----:B------:R-:W-:Y:S01]  /*9930*/  IMAD.MOV.U32 R165, RZ, RZ, R164 ;  /* 0x000000ffffa57224 */ /* 0x000fe200078e00a4 */
[----:B------:R-:W-:Y:S01]  /*9940*/  MOV R164, R191 ;  /* 0x000000bf00a47202 */ /* 0x000fe20000000f00 */
[----:B------:R-:W-:Y:S01]  /*9950*/  IMAD.MOV.U32 R191, RZ, RZ, R190 ;  /* 0x000000ffffbf7224 */ /* 0x000fe200078e00be */
[----:B------:R-:W-:Y:S01]  /*9960*/  MOV R190, R189 ;  /* 0x000000bd00be7202 */ /* 0x000fe20000000f00 */
[-C--:B------:R-:W-:Y:S04]  /*9970*/  HMMA.16816.F32 R76, R140, R146.reuse, R76 ;  /* 0x000000928c4c723c */ /* 0x080fe8000000184c */
[----:B------:R-:W-:Y:S01]  /*9980*/  MOV R167, R165 ;  /* 0x000000a500a77202 */ /* 0x000fe20000000f00 */
[----:B------:R-:W-:Y:S01]  /*9990*/  IMAD.MOV.U32 R189, RZ, RZ, R187 ;  /* 0x000000ffffbd7224 */ /* 0x000fe200078e00bb */
[----:B------:R-:W-:Y:S01]  /*99a0*/  MOV R165, R191 ;  /* 0x000000bf00a57202 */ /* 0x000fe20000000f00 */
[----:B------:R-:W-:Y:S01]  /*99b0*/  IMAD.MOV.U32 R166, RZ, RZ, R164 ;  /* 0x000000ffffa67224 */ /* 0x000fe200078e00a4 */
[C---:B------:R-:W-:Y:S01]  /*99c0*/  HMMA.16816.F32 R80, R204.reuse, R146, R80 ;  /* 0x00000092cc50723c */ /* 0x040fe20000001850 */
[----:B------:R-:W1:Y:S01]  /*99d0*/  LDSM.16.MT88.4 R144, [R226+0x2000] ;  /* 0x00200000e290783b */ /* 0x000e620000004200 */
[----:B------:R-:W-:Y:S02]  /*99e0*/  MUFU.EX2 R177, R167 ;  /* 0x000000a700b17308 */ /* 0x000fe40000000800 */
[----:B------:R-:W-:Y:S01]  /*99f0*/  MOV R197, R165 ;  /* 0x000000a500c57202 */ /* 0x000fe20000000f00 */
[----:B------:R-:W-:Y:S01]  /*9a00*/  IMAD.MOV.U32 R198, RZ, RZ, R166 ;  /* 0x000000ffffc67224 */ /* 0x000fe200078e00a6 */
[----:B------:R-:W-:Y:S01]  /*9a10*/  MOV R191, R189 ;  /* 0x000000bd00bf7202 */ /* 0x000fe20000000f00 */
[----:B------:R-:W-:Y:S01]  /*9a20*/  IMAD.MOV.U32 R164, RZ, RZ, R190 ;  /* 0x000000ffffa47224 */ /* 0x000fe200078e00be */
[----:B------:R-:W-:Y:S01]  /*9a30*/  MOV R187, R159 ;  /* 0x0000009f00bb7202 */ /* 0x000fe20000000f00 */
[----:B------:R-:W-:Y:S03]  /*9a40*/  IMAD.MOV.U32 R159, RZ, RZ, R158 ;  /* 0x000000ffff9f7224 */ /* 0x000fe600078e009e */
[----:B------:R-:W-:Y:S01]  /*9a50*/  MUFU.EX2 R165, R217 ;  /* 0x000000d900a57308 */ /* 0x000fe20000000800 */
        /* <DEDUP_REMOVED lines=9> */
[----:B------:R-:W-:Y:S01]  /*9af0*/  MUFU.EX2 R189, R223 ;  /* 0x000000df00bd7308 */ /* 0x000fe20000000800 */
[----:B------:R-:W-:Y:S01]  /*9b00*/  IMAD.MOV.U32 R187, RZ, RZ, R158 ;  /* 0x000000ffffbb7224 */ /* 0x000fe200078e009e */
[----:B------:R-:W-:Y:S01]  /*9b10*/  MOV R197, R195 ;  /* 0x000000c300c57202 */ /* 0x000fe20000000f00 */
[----:B------:R-:W-:Y:S02]  /*9b20*/  IMAD.MOV.U32 R195, RZ, RZ, R194 ;  /* 0x000000ffffc37224 */ /* 0x000fe400078e00c2 */
[----:B------:R-:W-:Y:S02]  /*9b30*/  IMAD.MOV.U32 R192, RZ, RZ, R187 ;  /* 0x000000ffffc07224 */ /* 0x000fe400078e00bb */
[----:B------:R-:W-:Y:S01]  /*9b40*/  IMAD.MOV.U32 R179, RZ, RZ, R197 ;  /* 0x000000ffffb37224 */ /* 0x000fe200078e00c5 */
[----:B------:R-:W-:Y:S01]  /*9b50*/  MOV R181, R195 ;  /* 0x000000c300b57202 */ /* 0x000fe20000000f00 */
[----:B------:R-:W-:Y:S01]  /*9b60*/  IMAD.MOV.U32 R197, RZ, RZ, R148 ;  /* 0x000000ffffc57224 */ /* 0x000fe200078e0094 */
[----:B------:R-:W3:Y:S01]  /*9b70*/  MUFU.EX2 R167, R216 ;  /* 0x000000d800a77308 */ /* 0x000ee20000000800 */
[----:B------:R-:W-:Y:S01]  /*9b80*/  IMAD.MOV.U32 R157, RZ, RZ, R156 ;  /* 0x000000ffff9d7224 */ /* 0x000fe200078e009c */
[----:B------:R-:W-:Y:S01]  /*9b90*/  MOV R156, R152 ;  /* 0x00000098009c7202 */ /* 0x000fe20000000f00 */
[----:B------:R-:W-:Y:S03]  /*9ba0*/  IMAD.MOV.U32 R152, RZ, RZ, R175 ;  /* 0x000000ffff987224 */ /* 0x000fe600078e00af */
[----:B------:R-:W-:Y:S01]  /*9bb0*/  MOV R159, R157 ;  /* 0x0000009d009f7202 */ /* 0x000fe20000000f00 */
[----:B------:R-:W-:Y:S01]  /*9bc0*/  IMAD.MOV.U32 R158, RZ, RZ, R156 ;  /* 0x000000ffff9e7224 */ /* 0x000fe200078e009c */
[----:B------:R-:W-:Y:S01]  /*9bd0*/  MOV R157, R152 ;  /* 0x00000098009d7202 */ /* 0x000fe20000000f00 */
[-C--:B-1----:R-:W-:Y:S01]  /*9be0*/  HMMA.16816.F32 R84, R204, R144.reuse, R84 ;  /* 0x00000090cc54723c */ /* 0x082fe20000001854 */
[----:B------:R1:W-:Y:S02]  /*9bf0*/  MUFU.EX2 R175, R131 ;  /* 0x0000008300af7308 */ /* 0x0003e40000000800 */
[----:B------:R-:W-:Y:S01]  /*9c00*/  MOV R152, R173 ;  /* 0x000000ad00987202 */ /* 0x000fe20000000f00 */
[----:B------:R-:W-:Y:S01]  /*9c10*/  IMAD.MOV.U32 R156, RZ, RZ, R174 ;  /* 0x000000ffff9c7224 */ /* 0x000fe200078e00ae */
[----:B------:R-:W-:Y:S01]  /*9c20*/  MOV R191, R159 ;  /* 0x0000009f00bf7202 */ /* 0x000fe20000000f00 */
[----:B------:R-:W-:Y:S01]  /*9c30*/  IMAD.MOV.U32 R174, RZ, RZ, R162 ;  /* 0x000000ffffae7224 */ /* 0x000fe200078e00a2 */
[----:B------:R-:W-:Y:S01]  /*9c40*/  MOV R162, R240 ;  /* 0x000000f000a27202 */ /* 0x000fe20000000f00 */
[C---:B------:R-:W-:Y:S03]  /*9c50*/  HMMA.16816.F32 R88, R140.reuse, R144, R88 ;  /* 0x000000908c58723c */ /* 0x040fe60000001858 */
[----:B------:R4:W-:Y:S01]  /*9c60*/  MUFU.EX2 R200, R178 ;  /* 0x000000b200c87308 */ /* 0x0009e20000000800 */
[----:B------:R-:W-:Y:S01]  /*9c70*/  IMAD.MOV.U32 R187, RZ, RZ, R158 ;  /* 0x000000ffffbb7224 */ /* 0x000fe200078e009e */
[----:B------:R-:W-:Y:S01]  /*9c80*/  MOV R159, R157 ;  /* 0x0000009d009f7202 */ /* 0x000fe20000000f00 */
[----:B------:R-:W-:Y:S01]  /*9c90*/  IMAD.MOV.U32 R158, RZ, RZ, R156 ;  /* 0x000000ffff9e7224 */ /* 0x000fe200078e009c */
[----:B------:R-:W-:Y:S01]  /*9ca0*/  MOV R157, R152 ;  /* 0x00000098009d7202 */ /* 0x000fe20000000f00 */
[-C--:B------:R-:W-:Y:S04]  /*9cb0*/  HMMA.16816.F32 R92, R140, R146.reuse, R92 ;  /* 0x000000928c5c723c */ /* 0x080fe8000000185c */
[----:B------:R-:W-:Y:S01]  /*9cc0*/  MOV R152, R172 ;  /* 0x000000ac00987202 */ /* 0x000fe20000000f00 */
[----:B------:R-:W-:Y:S01]  /*9cd0*/  MUFU.EX2 R192, R192 ;  /* 0x000000c000c07308 */ /* 0x000fe20000000800 */
[----:B------:R-:W-:Y:S01]  /*9ce0*/  IMAD.MOV.U32 R156, RZ, RZ, R174 ;  /* 0x000000ffff9c7224 */ /* 0x000fe200078e00ae */
[----:B------:R-:W-:Y:S01]  /*9cf0*/  MOV R194, R191 ;  /* 0x000000bf00c27202 */ /* 0x000fe20000000f00 */
[C---:B------:R-:W-:Y:S01]  /*9d00*/  HMMA.16816.F32 R96, R204.reuse, R146, R96 ;  /* 0x00000092cc60723c */ /* 0x040fe20000001860 */
[----:B------:R-:W3:Y:S03]  /*9d10*/  LDSM.16.MT88.4 R144, [R229+0x2000] ;  /* 0x00200000e590783b */ /* 0x000ee60000004200 */
[----:B------:R-:W-:Y:S01]  /*9d20*/  IMAD.MOV.U32 R191, RZ, RZ, R187 ;  /* 0x000000ffffbf7224 */ /* 0x000fe200078e00bb */
[----:B------:R-:W-:Y:S01]  /*9d30*/  MOV R187, R159 ;  /* 0x0000009f00bb7202 */ /* 0x000fe20000000f00 */
[----:B------:R-:W-:Y:S01]  /*9d40*/  IMAD.MOV.U32 R159, RZ, RZ, R158 ;  /* 0x000000ffff9f7224 */ /* 0x000fe200078e009e */
[----:B------:R3:W-:Y:S01]  /*9d50*/  MUFU.EX2 R201, R179 ;  /* 0x000000b300c97308 */ /* 0x0007e20000000800 */
[----:B------:R-:W-:Y:S01]  /*9d60*/  MOV R158, R157 ;  /* 0x0000009d009e7202 */ /* 0x000fe20000000f00 */
[----:B-1----:R-:W2:Y:S03]  /*9d70*/  LDL.LU R131, [R1+0x88] ;  /* 0x0000880001837983 */ /* 0x002ea60000300800 */
[----:B----4-:R-:W-:Y:S01]  /*9d80*/  MOV R178, R154 ;  /* 0x0000009a00b27202 */ /* 0x010fe20000000f00 */
[----:B------:R1:W5:Y:S01]  /*9d90*/  LDL.LU R240, [R1+0x84] ;  /* 0x0000840001f07983 */ /* 0x0003620000300800 */
        /* <DEDUP_REMOVED lines=9> */
[----:B---3--:R-:W-:Y:S02]  /*9e30*/  F2FP.PACK_AB R149, R167, R165 ;  /* 0x000000a5a795723e */ /* 0x008fe400000000ff */
[----:B------:R-:W-:Y:S01]  /*9e40*/  MOV R252, R156 ;  /* 0x0000009c00fc7202 */ /* 0x000fe20000000f00 */
[----:B------:R-:W-:Y:S01]  /*9e50*/  IMAD.MOV.U32 R202, RZ, RZ, R157 ;  /* 0x000000ffffca7224 */ /* 0x000fe200078e009d */
[----:B------:R3:W-:Y:S01]  /*9e60*/  MUFU.EX2 R203, R182 ;  /* 0x000000b600cb7308 */ /* 0x0007e20000000800 */
[----:B------:R-:W-:Y:S01]  /*9e70*/  MOV R199, R158 ;  /* 0x0000009e00c77202 */ /* 0x000fe20000000f00 */
[----:B------:R-:W-:Y:S01]  /*9e80*/  IMAD.MOV.U32 R158, RZ, RZ, R150 ;  /* 0x000000ffff9e7224 */ /* 0x000fe200078e0096 */
[----:B------:R-:W-:Y:S02]  /*9e90*/  MOV R194, R191 ;  /* 0x000000bf00c27202 */ /* 0x000fe40000000f00 */
[----:B------:R-:W-:Y:S02]  /*9ea0*/  MOV R191, R224 ;  /* 0x000000e000bf7202 */ /* 0x000fe40000000f00 */
[----:B------:R-:W-:Y:S03]  /*9eb0*/  MOV R179, R162 ;  /* 0x000000a200b37202 */ /* 0x000fe60000000f00 */
[----:B------:R-:W-:Y:S01]  /*9ec0*/  MUFU.EX2 R195, R195 ;  /* 0x000000c300c37308 */ /* 0x000fe20000000800 */
[-C--:B------:R-:W-:Y:S09]  /*9ed0*/  HMMA.16816.F32 R100, R204, R144.reuse, R100 ;  /* 0x00000090cc64723c */ /* 0x080ff20000001864 */
[----:B------:R-:W-:Y:S01]  /*9ee0*/  MUFU.EX2 R194, R194 ;  /* 0x000000c200c27308 */ /* 0x000fe20000000800 */
[C---:B------:R-:W-:Y:S04]  /*9ef0*/  HMMA.16816.F32 R104, R140.reuse, R144, R104 ;  /* 0x000000908c68723c */ /* 0x040fe80000001868 */
[----:B---3--:R-:W-:Y:S04]  /*9f00*/  IMAD.MOV.U32 R182, RZ, RZ, R153 ;  /* 0x000000ffffb67224 */ /* 0x008fe800078e0099 */
[-C--:B------:R-:W-:Y:S01]  /*9f10*/  HMMA.16816.F32 R108, R140, R146.reuse, R108 ;  /* 0x000000928c6c723c */ /* 0x080fe2000000186c */
[----:B------:R-:W-:Y:S07]  /*9f20*/  MUFU.EX2 R193, R193 ;  /* 0x000000c100c17308 */ /* 0x000fee0000000800 */
[C---:B------:R-:W-:Y:S01]  /*9f30*/  HMMA.16816.F32 R112, R204.reuse, R146, R112 ;  /* 0x00000092cc70723c */ /* 0x040fe20000001870 */
[----:B------:R-:W3:Y:S02]  /*9f40*/  LDSM.16.MT88.4 R144, [R228+0x2000] ;  /* 0x00200000e490783b */ /* 0x000ee40000004200 */
[----:B------:R4:W-:Y:S10]  /*9f50*/  MUFU.EX2 R173, R249 ;  /* 0x000000f900ad7308 */ /* 0x0009f40000000800 */
[----:B------:R-:W-:Y:S10]  /*9f60*/  MUFU.EX2 R164, R247 ;  /* 0x000000f700a47308 */ /* 0x000ff40000000800 */
[----:B------:R-:W1:Y:S01]  /*9f70*/  MUFU.EX2 R166, R246 ;  /* 0x000000f600a67308 */ /* 0x000e620000000800 */
[----:B----4-:R-:W-:Y:S09]  /*9f80*/  MOV R249, R158 ;  /* 0x0000009e00f97202 */ /* 0x010ff20000000f00 */
[----:B------:R-:W4:Y:S01]  /*9f90*/  MUFU.EX2 R172, R245 ;  /* 0x000000f500ac7308 */ /* 0x000f220000000800 */
[-C--:B---3--:R-:W-:Y:S09]  /*9fa0*/  HMMA.16816.F32 R116, R204, R144.reuse, R116 ;  /* 0x00000090cc74723c */ /* 0x088ff20000001874 */
[----:B------:R-:W-:Y:S03]  /*9fb0*/  MUFU.EX2 R245, R231 ;  /* 0x000000e700f57308 */ /* 0x000fe60000000800 */
[----:B-1----:R-:W-:Y:S01]  /*9fc0*/  F2FP.PACK_AB R148, R166, R164 ;  /* 0x000000a4a694723e */ /* 0x002fe200000000ff */
[C---:B------:R-:W-:Y:S06]  /*9fd0*/  HMMA.16816.F32 R120, R140.reuse, R144, R120 ;  /* 0x000000908c78723c */ /* 0x040fec0000001878 */
[----:B------:R-:W-:Y:S02]  /*9fe0*/  MUFU.EX2 R174, R211 ;  /* 0x000000d300ae7308 */ /* 0x000fe40000000800 */
[-C--:B------:R-:W-:Y:S01]  /*9ff0*/  HMMA.16816.F32 R124, R140, R146.reuse, R124 ;  /* 0x000000928c7c723c */ /* 0x080fe2000000187c */
[----:B------:R-:W3:Y:S03]  /*a000*/  LDL.LU R140, [R1+0x8] ;  /* 0x00000800018c7983 */ /* 0x000ee60000300800 */
[----:B------:R-:W-:Y:S01]  /*a010*/  FMUL.FTZ R130, R132, R130 ;  /* 0x0000008284827220 */ /* 0x000fe20000410000 */
[----:B------:R-:W3:Y:S03]  /*a020*/  LDL.LU R2, [R1+0x4] ;  /* 0x0000040001027983 */ /* 0x000ee60000300800 */
[----:B------:R-:W1:Y:S01]  /*a030*/  MUFU.EX2 R190, R210 ;  /* 0x000000d200be7308 */ /* 0x000e620000000800 */
[----:B------:R-:W-:Y:S03]  /*a040*/  F2FP.PACK_AB R142, R176, R175 ;  /* 0x000000afb08e723e */ /* 0x000fe600000000ff */
[----:B------:R-:W-:Y:S02]  /*a050*/  F2FP.PACK_AB R141, R173, R169 ;  /* 0x000000a9ad8d723e */ /* 0x000fe400000000ff */
[----:B------:R-:W-:Y:S02]  /*a060*/  F2FP.PACK_AB R143, R177, R170 ;  /* 0x000000aab18f723e */ /* 0x000fe400000000ff */
[----:B----4-:R-:W-:Y:S02]  /*a070*/  F2FP.PACK_AB R150, R189, R172 ;  /* 0x000000acbd96723e */ /* 0x010fe400000000ff */
[----:B------:R-:W-:Y:S10]  /*a080*/  MUFU.EX2 R180, R180 ;  /* 0x000000b400b47308 */ /* 0x000ff40000000800 */
[----:B------:R-:W-:Y:S01]  /*a090*/  MUFU.EX2 R181, R181 ;  /* 0x000000b500b57308 */ /* 0x000fe20000000800 */
[----:B-1----:R-:W-:Y:S09]  /*a0a0*/  F2FP.PACK_AB R151, R190, R174 ;  /* 0x000000aebe97723e */ /* 0x002ff200000000ff */
[----:B------:R-:W-:Y:S10]  /*a0b0*/  MUFU.EX2 R196, R196 ;  /* 0x000000c400c47308 */ /* 0x000ff40000000800 */
[----:B------:R-:W-:Y:S10]  /*a0c0*/  MUFU.EX2 R191, R191 ;  /* 0x000000bf00bf7308 */ /* 0x000ff40000000800 */
[----:B------:R-:W-:Y:S10]  /*a0d0*/  MUFU.EX2 R199, R199 ;  /* 0x000000c700c77308 */ /* 0x000ff40000000800 */
[----:B------:R-:W-:Y:S10]  /*a0e0*/  MUFU.EX2 R179, R179 ;  /* 0x000000b300b37308 */ /* 0x000ff40000000800 */
[----:B------:R-:W-:Y:S10]  /*a0f0*/  MUFU.EX2 R182, R182 ;  /* 0x000000b600b67308 */ /* 0x000ff40000000800 */
[----:B------:R-:W-:Y:S10]  /*a100*/  MUFU.EX2 R178, R178 ;  /* 0x000000b200b27308 */ /* 0x000ff40000000800 */
[----:B------:R-:W-:Y:S10]  /*a110*/  MUFU.EX2 R252, R252 ;  /* 0x000000fc00fc7308 */ /* 0x000ff40000000800 */
[----:B------:R-:W-:Y:S01]  /*a120*/  MUFU.EX2 R249, R249 ;  /* 0x000000f900f97308 */ /* 0x000fe20000000800 */
[----:B--2---:R-:W-:Y:S07]  /*a130*/  FMUL.FTZ R131, R132, R131 ;  /* 0x0000008384837220 */ /* 0x004fee0000410000 */
[----:B------:R-:W-:Y:S01]  /*a140*/  HMMA.16816.F32 R128, R204, R146, R128 ;  /* 0x00000092cc80723c */ /* 0x000fe20000001880 */
[----:B------:R-:W1:Y:S06]  /*a150*/  LDSM.16.MT88.4 R144, [R225+0x800] ;  /* 0x00080000e190783b */ /* 0x000e6c0000004200 */
[----:B------:R-:W-:Y:S01]  /*a160*/  MOV R204, R152 ;  /* 0x0000009800cc7202 */ /* 0x000fe20000000f00 */
[----:B------:R-:W-:Y:S01]  /*a170*/  IMAD.MOV.U32 R205, RZ, RZ, R159 ;  /* 0x000000ffffcd7224 */ /* 0x000fe200078e009f */
[----:B------:R-:W-:Y:S01]  /*a180*/  MOV R206, R197 ;  /* 0x000000c500ce7202 */ /* 0x000fe20000000f00 */
[----:B------:R-:W-:Y:S01]  /*a190*/  LDSM.16.MT88.4 R156, [R229+0x1000] ;  /* 0x00100000e59c783b */ /* 0x000fe20000004200 */
[----:B------:R2:W-:Y:S01]  /*a1a0*/  MUFU.EX2 R251, R204 ;  /* 0x000000cc00fb7308 */ /* 0x0005e20000000800 */
[----:B------:R-:W-:Y:S02]  /*a1b0*/  IMAD.MOV.U32 R197, RZ, RZ, R163 ;  /* 0x000000ffffc57224 */ /* 0x000fe400078e00a3 */
[----:B------:R-:W-:Y:S02]  /*a1c0*/  IMAD.MOV.U32 R207, RZ, RZ, R198 ;  /* 0x000000ffffcf7224 */ /* 0x000fe400078e00c6 */
[----:B------:R-:W-:Y:S02]  /*a1d0*/  IMAD.MOV.U32 R198, RZ, RZ, R155 ;  /* 0x000000ffffc67224 */ /* 0x000fe400078e009b */
[----:B------:R-:W-:Y:S03]  /*a1e0*/  LDSM.16.MT88.4 R152, [R226+0x1000] ;  /* 0x00100000e298783b */ /* 0x000fe60000004200 */
[----:B------:R-:W-:Y:S05]  /*a1f0*/  MUFU.EX2 R247, R206 ;  /* 0x000000ce00f77308 */ /* 0x000fea0000000800 */
[----:B------:R-:W-:Y:S05]  /*a200*/  LDSM.16.MT88.4 R160, [R228+0x1000] ;  /* 0x00100000e4a0783b */ /* 0x000fea0000004200 */
[----:B------:R-:W4:Y:S01]  /*a210*/  MUFU.EX2 R197, R197 ;  /* 0x000000c500c57308 */ /* 0x000f220000000800 */
[----:B--2---:R-:W-:Y:S09]  /*a220*/  F2FP.PACK_AB R204, R183, R250 ;  /* 0x000000fab7cc723e */ /* 0x004ff200000000ff */
[----:B------:R-:W2:Y:S10]  /*a230*/  MUFU.EX2 R198, R198 ;  /* 0x000000c600c67308 */ /* 0x000eb40000000800 */
[----:B------:R2:W1:Y:S01]  /*a240*/  MUFU.EX2 R246, R207 ;  /* 0x000000cf00f67308 */ /* 0x0004620000000800 */
[----:B----4-:R-:W-:Y:S02]  /*a250*/  F2FP.PACK_AB R206, R197, R179 ;  /* 0x000000b3c5ce723e */ /* 0x010fe400000000ff */
[----:B--2---:R-:W-:Y:S01]  /*a260*/  F2FP.PACK_AB R207, R198, R178 ;  /* 0x000000b2c6cf723e */ /* 0x004fe200000000ff */
[----:B---3--:R-:W-:Y:S01]  /*a270*/  FFMA.FTZ R133, R133, R140, R213 ;  /* 0x0000008c85857223 */ /* 0x008fe200000100d5 */
[----:B------:R-:W-:Y:S01]  /*a280*/  F2FP.PACK_AB R140, R171, R168 ;  /* 0x000000a8ab8c723e */ /* 0x000fe200000000ff */
[----:B------:R-:W-:Y:S02]  /*a290*/  FFMA.FTZ R2, R132, R2, R212 ;  /* 0x0000000284027223 */ /* 0x000fe400000100d4 */
[----:B------:R-:W2:Y:S04]  /*a2a0*/  LDL.LU R132, [R1+0x10] ;  /* 0x0000100001847983 */ /* 0x000ea80000300800 */
[-C--:B-1----:R-:W-:Y:S01]  /*a2b0*/  HMMA.16816.F32 R4, R140, R144.reuse, R4 ;  /* 0x000000908c04723c */ /* 0x082fe20000001804 */
[----:B------:R1:W5:Y:S04]  /*a2c0*/  LDL.LU R224, [R1+0x80] ;  /* 0x0000800001e07983 */ /* 0x0003680000300800 */
[----:B------:R-:W-:Y:S03]  /*a2d0*/  FADD.FTZ R2, R218, R2 ;  /* 0x00000002da027221 */ /* 0x000fe60000010000 */
[C---:B------:R-:W-:Y:S04]  /*a2e0*/  HMMA.16816.F32 R8, R148.reuse, R144, R8 ;  /* 0x000000909408723c */ /* 0x040fe80000001808 */
[----:B------:R-:W-:Y:S02]  /*a2f0*/  FADD.FTZ R2, R219, R2 ;  /* 0x00000002db027221 */ /* 0x000fe40000010000 */
[----:B------:R-:W-:Y:S02]  /*a300*/  LDSM.16.MT88.4 R216, [R226+0x3800] ;  /* 0x00380000e2d8783b */ /* 0x000fe40000004200 */
[-C--:B------:R-:W-:Y:S08]  /*a310*/  HMMA.16816.F32 R12, R148, R146.reuse, R12 ;  /* 0x00000092940c723c */ /* 0x080ff0000000180c */
[C---:B------:R-:W-:Y:S01]  /*a320*/  HMMA.16816.F32 R16, R140.reuse, R146, R16 ;  /* 0x000000928c10723c */ /* 0x040fe20000001810 */
[----:B------:R-:W3:Y:S07]  /*a330*/  LDSM.16.MT88.4 R144, [R226+0x800] ;  /* 0x00080000e290783b */ /* 0x000eee0000004200 */
[-C--:B---3--:R-:W-:Y:S08]  /*a340*/  HMMA.16816.F32 R20, R140, R144.reuse, R20 ;  /* 0x000000908c14723c */ /* 0x088ff00000001814 */
[C---:B------:R-:W-:Y:S08]  /*a350*/  HMMA.16816.F32 R24, R148.reuse, R144, R24 ;  /* 0x000000909418723c */ /* 0x040ff00000001818 */
        /* <DEDUP_REMOVED lines=17> */
[----:B------:R-:W3:Y:S03]  /*a470*/  LDSM.16.MT88.4 R144, [R226+0x2800] ;  /* 0x00280000e290783b */ /* 0x000ee60000004200 */
[----:B--2---:R-:W-:Y:S05]  /*a480*/  FFMA.FTZ R138, R3, R132, R138 ;  /* 0x00000084038a7223 */ /* 0x004fea000001008a */
[----:B------:R-:W2:Y:S04]  /*a490*/  LDL.LU R3, [R1+0x14] ;  /* 0x0000140001037983 */ /* 0x000ea80000300800 */
[----:B------:R1:W5:Y:S01]  /*a4a0*/  LDL.LU R231, [R1+0x7c] ;  /* 0x00007c0001e77983 */ /* 0x0003620000300800 */
        /* <DEDUP_REMOVED lines=11> */
[C---:B------:R-:W-:Y:S07]  /*a560*/  HMMA.16816.F32 R120, R148.reuse, R144, R120 ;  /* 0x000000909478723c */ /* 0x040fee0000001878 */
[----:B------:R-:W-:Y:S01]  /*a570*/  F2FP.PACK_AB R144, R201, R181 ;  /* 0x000000b5c990723e */ /* 0x000fe200000000ff */
[-C--:B------:R-:W-:Y:S01]  /*a580*/  HMMA.16816.F32 R124, R148, R146.reuse, R124 ;  /* 0x00000092947c723c */ /* 0x080fe2000000187c */
[----:B------:R-:W3:Y:S03]  /*a590*/  LDSM.16.MT88.4 R148, [R225+0x1000] ;  /* 0x00100000e194783b */ /* 0x000ee60000004200 */
        /* <DEDUP_REMOVED lines=8> */
[-C--:B---3--:R-:W-:Y:S08]  /*a620*/  HMMA.16816.F32 R4, R140, R148.reuse, R4 ;  /* 0x000000948c04723c */ /* 0x088ff00000001804 */
[C---:B------:R-:W-:Y:S08]  /*a630*/  HMMA.16816.F32 R8, R144.reuse, R148, R8 ;  /* 0x000000949008723c */ /* 0x040ff00000001808 */
[-C--:B------:R-:W-:Y:S08]  /*a640*/  HMMA.16816.F32 R12, R144, R150.reuse, R12 ;  /* 0x00000096900c723c */ /* 0x080ff0000000180c */
[C---:B------:R-:W-:Y:S01]  /*a650*/  HMMA.16816.F32 R16, R140.reuse, R150, R16 ;  /* 0x000000968c10723c */ /* 0x040fe20000001810 */
[----:B------:R-:W3:Y:S07]  /*a660*/  LDSM.16.MT88.4 R148, [R225+0x3000] ;  /* 0x00300000e194783b */ /* 0x000eee0000004200 */
        /* <DEDUP_REMOVED lines=9> */
[----:B------:R-:W1:Y:S03]  /*a700*/  LDSM.16.MT88.4 R156, [R229+0x3000] ;  /* 0x00300000e59c783b */ /* 0x000e660000004200 */
[----:B--2---:R-:W-:Y:S02]  /*a710*/  FFMA.FTZ R132, R0, R3, R139 ;  /* 0x0000000300847223 */ /* 0x004fe4000001008b */
[----:B------:R-:W-:Y:S01]  /*a720*/  MUFU.EX2 R139, R242 ;  /* 0x000000f2008b7308 */ /* 0x000fe20000000800 */
[----:B------:R-:W-:Y:S01]  /*a730*/  FADD.FTZ R3, R220, R133 ;  /* 0x00000085dc037221 */ /* 0x000fe20000010000 */
[-C--:B------:R-:W-:Y:S04]  /*a740*/  HMMA.16816.F32 R52, R140, R160.reuse, R52 ;  /* 0x000000a08c34723c */ /* 0x080fe80000001834 */
[----:B------:R-:W-:Y:S02]  /*a750*/  FADD.FTZ R3, R222, R3 ;  /* 0x00000003de037221 */ /* 0x000fe40000010000 */
[----:B------:R-:W-:Y:S02]  /*a760*/  FADD.FTZ R0, R215, R138 ;  /* 0x0000008ad7007221 */ /* 0x000fe40000010000 */
[C---:B------:R-:W-:Y:S01]  /*a770*/  HMMA.16816.F32 R56, R144.reuse, R160, R56 ;  /* 0x000000a09038723c */ /* 0x040fe20000001838 */
[----:B------:R-:W2:Y:S03]  /*a780*/  MUFU.EX2 R138, R235 ;  /* 0x000000eb008a7308 */ /* 0x000ea60000000800 */
[----:B------:R-:W-:Y:S02]  /*a790*/  FADD.FTZ R133, R214, R0 ;  /* 0x00000000d6857221 */ /* 0x000fe40000010000 */
[----:B------:R-:W-:Y:S01]  /*a7a0*/  LDSM.16.MT88.4 R212, [R225+0x3800] ;  /* 0x00380000e1d4783b */ /* 0x000fe20000004200 */
[----:B------:R-:W-:Y:S01]  /*a7b0*/  FADD.FTZ R132, R208, R132 ;  /* 0x00000084d0847221 */ /* 0x000fe20000010000 */
[-C--:B------:R-:W-:Y:S04]  /*a7c0*/  HMMA.16816.F32 R60, R144, R162.reuse, R60 ;  /* 0x000000a2903c723c */ /* 0x080fe8000000183c */
[----:B------:R-:W-:Y:S01]  /*a7d0*/  FADD.FTZ R0, R209, R132 ;  /* 0x00000084d1007221 */ /* 0x000fe20000010000 */
[----:B------:R-:W-:Y:S01]  /*a7e0*/  F2FP.PACK_AB R208, R249, R252 ;  /* 0x000000fcf9d0723e */ /* 0x000fe200000000ff */
[----:B------:R-:W-:Y:S01]  /*a7f0*/  FADD.FTZ R132, R221, R2 ;  /* 0x00000002dd847221 */ /* 0x000fe20000010000 */
[----:B------:R-:W-:Y:S01]  /*a800*/  F2FP.PACK_AB R209, R245, R246 ;  /* 0x000000f6f5d1723e */ /* 0x000fe200000000ff */
[C---:B------:R-:W-:Y:S01]  /*a810*/  HMMA.16816.F32 R64, R140.reuse, R162, R64 ;  /* 0x000000a28c40723c */ /* 0x040fe20000001840 */
[----:B------:R-:W1:Y:S03]  /*a820*/  LDSM.16.MT88.4 R160, [R228+0x3000] ;  /* 0x00300000e4a0783b */ /* 0x000e660000004200 */
[----:B------:R-:W-:Y:S02]  /*a830*/  FADD.FTZ R2, R241, R133 ;  /* 0x00000085f1027221 */ /* 0x000fe40000010000 */
[----:B------:R-:W-:Y:S02]  /*a840*/  FADD.FTZ R0, R243, R0 ;  /* 0x00000000f3007221 */ /* 0x000fe40000010000 */
[-C--:B---3--:R-:W-:Y:S01]  /*a850*/  HMMA.16816.F32 R68, R140, R148.reuse, R68 ;  /* 0x000000948c44723c */ /* 0x088fe20000001844 */
[----:B------:R-:W-:Y:S03]  /*a860*/  LDSM.16.MT88.4 R220, [R229+0x3800] ;  /* 0x00380000e5dc783b */ /* 0x000fe60000004200 */
[----:B------:R-:W-:Y:S01]  /*a870*/  FADD.FTZ R132, R169, R132 ;  /* 0x00000084a9847221 */ /* 0x000fe20000010000 */
[----:B------:R-:W-:Y:S01]  /*a880*/  MOV R169, R194 ;  /* 0x000000c200a97202 */ /* 0x000fe20000000f00 */
[----:B------:R-:W-:Y:S01]  /*a890*/  FADD.FTZ R3, R248, R3 ;  /* 0x00000003f8037221 */ /* 0x000fe20000010000 */
[----:B--2---:R-:W-:Y:S01]  /*a8a0*/  F2FP.PACK_AB R211, R138, R139 ;  /* 0x0000008b8ad3723e */ /* 0x004fe200000000ff */
[C---:B------:R-:W-:Y:S01]  /*a8b0*/  HMMA.16816.F32 R72, R144.reuse, R148, R72 ;  /* 0x000000949048723c */ /* 0x040fe20000001848 */
[----:B------:R2:W5:Y:S01]  /*a8c0*/  LDL.LU R241, [R1+0x78] ;  /* 0x0000780001f17983 */ /* 0x0005620000300800 */
[----:B------:R3:W1:Y:S02]  /*a8d0*/  MUFU.EX2 R248, R205 ;  /* 0x000000cd00f87308 */ /* 0x0006640000000800 */
[----:B------:R-:W-:Y:S01]  /*a8e0*/  FADD.FTZ R3, R168, R3 ;  /* 0x00000003a8037221 */ /* 0x000fe20000010000 */
[----:B------:R2:W5:Y:S01]  /*a8f0*/  LDL.LU R242, [R1+0x74] ;  /* 0x0000740001f27983 */ /* 0x0005620000300800 */
[----:B------:R-:W-:Y:S02]  /*a900*/  IMAD.MOV.U32 R168, RZ, RZ, R195 ;  /* 0x000000ffffa87224 */ /* 0x000fe400078e00c3 */
[-C--:B------:R-:W-:Y:S01]  /*a910*/  HMMA.16816.F32 R76, R144, R150.reuse, R76 ;  /* 0x00000096904c723c */ /* 0x080fe2000000184c */
[----:B------:R2:W5:Y:S03]  /*a920*/  LDL.LU R243, [R1+0x70] ;  /* 0x0000700001f37983 */ /* 0x0005660000300800 */
[----:B------:R-:W-:Y:S01]  /*a930*/  FADD.FTZ R3, R171, R3 ;  /* 0x00000003ab037221 */ /* 0x000fe20000010000 */
[----:B------:R2:W5:Y:S01]  /*a940*/  LDL.LU R235, [R1+0x6c] ;  /* 0x00006c0001eb7983 */ /* 0x0005620000300800 */
[----:B------:R-:W-:Y:S02]  /*a950*/  IMAD.MOV.U32 R171, RZ, RZ, R193 ;  /* 0x000000ffffab7224 */ /* 0x000fe400078e00c1 */
[C---:B------:R-:W-:Y:S04]  /*a960*/  HMMA.16816.F32 R80, R140.reuse, R150, R80 ;  /* 0x000000968c50723c */ /* 0x040fe80000001850 */
[----:B------:R-:W-:Y:S01]  /*a970*/  FADD.FTZ R133, R173, R132 ;  /* 0x00000084ad857221 */ /* 0x000fe20000010000 */
[----:B------:R-:W-:Y:S01]  /*a980*/  MOV R173, R186 ;  /* 0x000000ba00ad7202 */ /* 0x000fe20000000f00 */
[----:B------:R-:W-:Y:S02]  /*a990*/  FADD.FTZ R2, R164, R2 ;  /* 0x00000002a4027221 */ /* 0x000fe40000010000 */
[-C--:B----4-:R-:W-:Y:S04]  /*a9a0*/  HMMA.16816.F32 R84, R140, R152.reuse, R84 ;  /* 0x000000988c54723c */ /* 0x090fe80000001854 */
[----:B---3--:R-:W-:Y:S01]  /*a9b0*/  F2FP.PACK_AB R205, R182, R251 ;  /* 0x000000fbb6cd723e */ /* 0x008fe200000000ff */
[----:B------:R-:W-:Y:S01]  /*a9c0*/  FADD.FTZ R133, R170, R133 ;  /* 0x00000085aa857221 */ /* 0x000fe20000010000 */
[----:B-1----:R-:W-:Y:S01]  /*a9d0*/  F2FP.PACK_AB R210, R247, R248 ;  /* 0x000000f8f7d2723e */ /* 0x002fe200000000ff */
[----:B------:R-:W-:Y:S01]  /*a9e0*/  IMAD.MOV.U32 R170, RZ, RZ, R192 ;  /* 0x000000ffffaa7224 */ /* 0x000fe200078e00c0 */
[C---:B------:R-:W-:Y:S01]  /*a9f0*/  HMMA.16816.F32 R88, R144.reuse, R152, R88 ;  /* 0x000000989058723c */ /* 0x040fe20000001858 */
[----:B------:R-:W-:Y:S03]  /*aa00*/  LDSM.16.MT88.4 R192, [R229+0x1800] ;  /* 0x00180000e5c0783b */ /* 0x000fe60000004200 */
[----:B------:R-:W-:Y:S02]  /*aa10*/  FADD.FTZ R0, R165, R0 ;  /* 0x00000000a5007221 */ /* 0x000fe40000010000 */
[----:B------:R-:W-:Y:S01]  /*aa20*/  FADD.FTZ R132, R166, R2 ;  /* 0x00000002a6847221 */ /* 0x000fe20000010000 */
[----:B------:R-:W-:Y:S01]  /*aa30*/  MOV R166, R188 ;  /* 0x000000bc00a67202 */ /* 0x000fe20000000f00 */
[-C--:B------:R-:W-:Y:S04]  /*aa40*/  HMMA.16816.F32 R92, R144, R154.reuse, R92 ;  /* 0x0000009a905c723c */ /* 0x080fe8000000185c */
[----:B------:R-:W-:Y:S02]  /*aa50*/  IMAD.MOV.U32 R188, RZ, RZ, R185 ;  /* 0x000000ffffbc7224 */ /* 0x000fe400078e00b9 */
[----:B------:R-:W-:Y:S02]  /*aa60*/  FADD.FTZ R2, R167, R0 ;  /* 0x00000000a7027221 */ /* 0x000fe40000010000 */
[C---:B------:R-:W-:Y:S01]  /*aa70*/  HMMA.16816.F32 R96, R140.reuse, R154, R96 ;  /* 0x0000009a8c60723c */ /* 0x040fe20000001860 */
[----:B------:R-:W1:Y:S03]  /*aa80*/  LDSM.16.MT88.4 R152, [R225+0x1800] ;  /* 0x00180000e198783b */ /* 0x000e660000004200 */
[----:B------:R-:W-:Y:S02]  /*aa90*/  IMAD.MOV.U32 R167, RZ, RZ, R187 ;  /* 0x000000ffffa77224 */ /* 0x000fe400078e00bb */
[----:B------:R-:W-:Y:S01]  /*aaa0*/  FADD.FTZ R0, R175, R3 ;  /* 0x00000003af007221 */ /* 0x000fe20000010000 */
[----:B------:R-:W-:Y:S01]  /*aab0*/  MOV R175, R184 ;  /* 0x000000b800af7202 */ /* 0x000fe20000000f00 */
[-C--:B------:R-:W-:Y:S01]  /*aac0*/  HMMA.16816.F32 R100, R140, R156.reuse, R100 ;  /* 0x0000009c8c64723c */ /* 0x080fe20000001864 */
[----:B------:R-:W3:Y:S03]  /*aad0*/  LDSM.16.MT88.4 R184, [R226+0x1800] ;  /* 0x00180000e2b8783b */ /* 0x000ee60000004200 */
[----:B------:R-:W-:Y:S02]  /*aae0*/  FADD.FTZ R165, R172, R132 ;  /* 0x00000084aca57221 */ /* 0x000fe40000010000 */
[----:B------:R-:W-:Y:S01]  /*aaf0*/  FADD.FTZ R164, R174, R2 ;  /* 0x00000002aea47221 */ /* 0x000fe20000010000 */
[----:B------:R-:W-:Y:S01]  /*ab00*/  MOV R2, R189 ;  /* 0x000000bd00027202 */ /* 0x000fe20000000f00 */
[C---:B------:R-:W-:Y:S04]  /*ab10*/  HMMA.16816.F32 R104, R144.reuse, R156, R104 ;  /* 0x0000009c9068723c */ /* 0x040fe80000001868 */
[----:B------:R-:W-:Y:S02]  /*ab20*/  FADD.FTZ R3, R177, R133 ;  /* 0x00000085b1037221 */ /* 0x000fe40000010000 */
[----:B------:R-:W-:Y:S01]  /*ab30*/  FADD.FTZ R132, R176, R0 ;  /* 0x00000000b0847221 */ /* 0x000fe20000010000 */
[----:B------:R-:W-:Y:S01]  /*ab40*/  MOV R156, R202 ;  /* 0x000000ca009c7202 */ /* 0x000fe20000000f00 */
[-C--:B------:R-:W-:Y:S04]  /*ab50*/  HMMA.16816.F32 R108, R144, R158.reuse, R108 ;  /* 0x0000009e906c723c */ /* 0x080fe8000000186c */
[----:B------:R-:W-:Y:S01]  /*ab60*/  IMAD.MOV.U32 R157, RZ, RZ, R203 ;  /* 0x000000ffff9d7224 */ /* 0x000fe200078e00cb */
[----:B------:R-:W-:Y:S01]  /*ab70*/  MOV R133, R156 ;  /* 0x0000009c00857202 */ /* 0x000fe20000000f00 */
[----:B------:R-:W-:Y:S02]  /*ab80*/  IMAD.MOV.U32 R0, RZ, RZ, R190 ;  /* 0x000000ffff007224 */ /* 0x000fe400078e00be */
[C---:B------:R-:W-:Y:S07]  /*ab90*/  HMMA.16816.F32 R112, R140.reuse, R158, R112 ;  /* 0x0000009e8c70723c */ /* 0x040fee0000001870 */
[----:B------:R-:W-:Y:S01]  /*aba0*/  IMAD.MOV.U32 R159, RZ, RZ, R201 ;  /* 0x000000ffff9f7224 */ /* 0x000fe200078e00c9 */
[-C--:B------:R-:W-:Y:S04]  /*abb0*/  HMMA.16816.F32 R116, R140, R160.reuse, R116 ;  /* 0x000000a08c74723c */ /* 0x080fe80000001874 */
[----:B------:R-:W-:Y:S02]  /*abc0*/  MOV R158, R200 ;  /* 0x000000c8009e7202 */ /* 0x000fe40000000f00 */
[----:B------:R-:W4:Y:S02]  /*abd0*/  LDSM.16.MT88.4 R200, [R228+0x1800] ;  /* 0x00180000e4c8783b */ /* 0x000f240000004200 */
[C---:B------:R-:W-:Y:S08]  /*abe0*/  HMMA.16816.F32 R120, R144.reuse, R160, R120 ;  /* 0x000000a09078723c */ /* 0x040ff00000001878 */
[-C--:B------:R-:W-:Y:S08]  /*abf0*/  HMMA.16816.F32 R124, R144, R162.reuse, R124 ;  /* 0x000000a2907c723c */ /* 0x080ff0000000187c */
[----:B------:R-:W-:Y:S08]  /*ac00*/  HMMA.16816.F32 R128, R140, R162, R128 ;  /* 0x000000a28c80723c */ /* 0x000ff00000001880 */
[-C--:B-1----:R-:W-:Y:S01]  /*ac10*/  HMMA.16816.F32 R140, R204, R152.reuse, R4 ;  /* 0x00000098cc8c723c */ /* 0x082fe20000001804 */
[----:B------:R-:W1:Y:S07]  /*ac20*/  LDSM.16.MT88.4 R4, [R228+0x3800] ;  /* 0x00380000e404783b */ /* 0x000e6e0000004200 */
[C---:B------:R-:W-:Y:S07]  /*ac30*/  HMMA.16816.F32 R144, R208.reuse, R152, R8 ;  /* 0x00000098d090723c */ /* 0x040fee0000001808 */
[----:B------:R-:W-:Y:S01]  /*ac40*/  IMAD.MOV.U32 R9, RZ, RZ, R159 ;  /* 0x000000ffff097224 */ /* 0x000fe200078e009f */
[-C--:B------:R-:W-:Y:S04]  /*ac50*/  HMMA.16816.F32 R148, R208, R154.reuse, R12 ;  /* 0x0000009ad094723c */ /* 0x080fe8000000180c */
[----:B------:R-:W-:Y:S01]  /*ac60*/  IMAD.MOV.U32 R10, RZ, RZ, R157 ;  /* 0x000000ffff0a7224 */ /* 0x000fe200078e009d */
[----:B------:R-:W-:Y:S02]  /*ac70*/  MOV R11, R199 ;  /* 0x000000c7000b7202 */ /* 0x000fe40000000f00 */
[----:B------:R-:W-:Y:S01]  /*ac80*/  IMAD.MOV.U32 R15, RZ, RZ, R198 ;  /* 0x000000ffff0f7224 */ /* 0x000fe200078e00c6 */
[C---:B------:R-:W-:Y:S04]  /*ac90*/  HMMA.16816.F32 R160, R204.reuse, R154, R16 ;  /* 0x0000009acca0723c */ /* 0x040fe80000001810 */
[----:B------:R-:W-:Y:S01]  /*aca0*/  MOV R8, R191 ;  /* 0x000000bf00087202 */ /* 0x000fe20000000f00 */
[----:B------:R-:W-:Y:S01]  /*acb0*/  IMAD.MOV.U32 R12, RZ, RZ, R179 ;  /* 0x000000ffff0c7224 */ /* 0x000fe200078e00b3 */
[----:B------:R-:W-:Y:S01]  /*acc0*/  MOV R14, R197 ;  /* 0x000000c5000e7202 */ /* 0x000fe20000000f00 */
[----:B------:R-:W-:Y:S01]  /*acd0*/  IMAD.MOV.U32 R16, RZ, RZ, R173 ;  /* 0x000000ffff107224 */ /* 0x000fe200078e00ad */
[----:B------:R-:W-:Y:S01]  /*ace0*/  MOV R17, R175 ;  /* 0x000000af00117202 */ /* 0x000fe20000000f00 */
[----:B------:R-:W-:Y:S01]  /*acf0*/  IMAD.MOV.U32 R18, RZ, RZ, R183 ;  /* 0x000000ffff127224 */ /* 0x000fe200078e00b7 */
[-C--:B---3--:R-:W-:Y:S03]  /*ad00*/  HMMA.16816.F32 R172, R204, R184.reuse, R20 ;  /* 0x000000b8ccac723c */ /* 0x088fe60000001814 */
[----:B------:R-:W-:Y:S01]  /*ad10*/  MOV R13, R178 ;  /* 0x000000b2000d7202 */ /* 0x000fe20000000f00 */
[----:B------:R-:W-:Y:S01]  /*ad20*/  FADD.FTZ R8, R8, R132 ;  /* 0x0000008408087221 */ /* 0x000fe20000010000 */
[----:B------:R-:W-:Y:S02]  /*ad30*/  MOV R19, R182 ;  /* 0x000000b600137202 */ /* 0x000fe40000000f00 */
[----:B------:R-:W-:Y:S01]  /*ad40*/  MOV R23, R170 ;  /* 0x000000aa00177202 */ /* 0x000fe20000000f00 */
[C---:B------:R-:W-:Y:S04]  /*ad50*/  HMMA.16816.F32 R152, R208.reuse, R184, R24 ;  /* 0x000000b8d098723c */ /* 0x040fe80000001818 */
[----:B------:R-:W-:Y:S01]  /*ad60*/  IMAD.MOV.U32 R22, RZ, RZ, R167 ;  /* 0x000000ffff167224 */ /* 0x000fe200078e00a7 */
[----:B------:R-:W-:Y:S01]  /*ad70*/  MOV R21, R166 ;  /* 0x000000a600157202 */ /* 0x000fe20000000f00 */
[----:B------:R-:W-:Y:S01]  /*ad80*/  IMAD.MOV.U32 R20, RZ, RZ, R171 ;  /* 0x000000ffff147224 */ /* 0x000fe200078e00ab */
[----:B------:R-:W-:Y:S01]  /*ad90*/  MOV R25, R158 ;  /* 0x0000009e00197202 */ /* 0x000fe20000000f00 */
[----:B------:R-:W-:Y:S01]  /*ada0*/  IMAD.MOV.U32 R26, RZ, RZ, R168 ;  /* 0x000000ffff1a7224 */ /* 0x000fe200078e00a8 */
[-C--:B------:R-:W-:Y:S03]  /*adb0*/  HMMA.16816.F32 R156, R208, R186.reuse, R28 ;  /* 0x000000bad09c723c */ /* 0x080fe6000000181c */
[----:B------:R-:W-:Y:S01]  /*adc0*/  MOV R27, R169 ;  /* 0x000000a9001b7202 */ /* 0x000fe20000000f00 */
[----:B------:R-:W-:Y:S01]  /*add0*/  FADD.FTZ R11, R11, R8 ;  /* 0x000000080b0b7221 */ /* 0x000fe20000010000 */
[----:B------:R-:W-:Y:S01]  /*ade0*/  MOV R132, R137 ;  /* 0x0000008900847202 */ /* 0x000fe20000000f00 */
[----:B------:R-:W-:Y:S01]  /*adf0*/  IMAD.MOV.U32 R24, RZ, RZ, R196 ;  /* 0x000000ffff187224 */ /* 0x000fe200078e00c4 */
[----:B------:R-:W-:Y:S01]  /*ae00*/  MOV R30, R180 ;  /* 0x000000b4001e7202 */ /* 0x000fe20000000f00 */
[C---:B------:R-:W-:Y:S01]  /*ae10*/  HMMA.16816.F32 R184, R204.reuse, R186, R32 ;  /* 0x000000baccb8723c */ /* 0x040fe20000001820 */
[----:B------:R-:W3:Y:S03]  /*ae20*/  LDL R34, [R1+0x38] ;  /* 0x0000380001227983 */ /* 0x000ee60000100800 */
[----:B------:R-:W-:Y:S01]  /*ae30*/  IMAD.MOV.U32 R28, RZ, RZ, R165 ;  /* 0x000000ffff1c7224 */ /* 0x000fe200078e00a5 */
[----:B------:R-:W-:Y:S01]  /*ae40*/  MOV R29, R164 ;  /* 0x000000a4001d7202 */ /* 0x000fe20000000f00 */
[----:B------:R-:W-:Y:S02]  /*ae50*/  FADD.FTZ R3, R30, R3 ;  /* 0x000000031e037221 */ /* 0x000fe40000010000 */
[----:B------:R-:W-:Y:S02]  /*ae60*/  IMAD.MOV.U32 R35, RZ, RZ, R188 ;  /* 0x000000ffff237224 */ /* 0x000fe400078e00bc */
[-C--:B------:R-:W-:Y:S03]  /*ae70*/  HMMA.16816.F32 R188, R204, R192.reuse, R36 ;  /* 0x000000c0ccbc723c */ /* 0x080fe60000001824 */
[----:B------:R-:W-:Y:S02]  /*ae80*/  FADD.FTZ R10, R10, R3 ;  /* 0x000000030a0a7221 */ /* 0x000fe40000010000 */
[----:B------:R-:W-:Y:S02]  /*ae90*/  FADD.FTZ R3, R26, R11 ;  /* 0x0000000b1a037221 */ /* 0x000fe40000010000 */
[----:B------:R-:W-:Y:S01]  /*aea0*/  IMAD.MOV.U32 R31, RZ, RZ, R181 ;  /* 0x000000ffff1f7224 */ /* 0x000fe200078e00b5 */
        /* <DEDUP_REMOVED lines=9> */
[-C--:B----4-:R-:W-:Y:S04]  /*af40*/  HMMA.16816.F32 R196, R204, R200.reuse, R52 ;  /* 0x000000c8ccc4723c */ /* 0x090fe80000001834 */
        /* <DEDUP_REMOVED lines=22> */
[----:B------:R-:W-:Y:S01]  /*b0b0*/  MOV R222, R133 ;  /* 0x0000008500de7202 */ /* 0x000fe20000000f00 */
        /* <DEDUP_REMOVED lines=22> */
[----:B------:R-:W-:Y:S02]  /*b220*/  FADD.FTZ R2, R138, R0 ;  /* 0x000000008a027221 */ /* 0x000fe40000010000 */
[----:B------:R-:W-:Y:S01]  /*b230*/  IMAD.MOV.U32 R0, RZ, RZ, R133 ;  /* 0x000000ffff007224 */ /* 0x000fe200078e0085 */
[----:B------:R2:W-:Y:S01]  /*b240*/  STL [R1+0x10], R3 ;  /* 0x0000100301007387 */ /* 0x0005e20000100800 */
[----:B------:R-:W-:Y:S02]  /*b250*/  IMAD.MOV.U32 R133, RZ, RZ, R136 ;  /* 0x000000ffff857224 */ /* 0x000fe400078e0088 */
[----:B------:R-:W-:Y:S01]  /*b260*/  IMAD.MOV.U32 R138, RZ, RZ, R135 ;  /* 0x000000ffff8a7224 */ /* 0x000fe200078e0087 */
[----:B------:R2:W-:Y:S04]  /*b270*/  STL [R1+0x14], R2 ;  /* 0x0000140201007387 */ /* 0x0005e80000100800 */
[----:B------:R2:W-:Y:S01]  /*b280*/  STL [R1], R0 ;  /* 0x0000000001007387 */ /* 0x0005e20000100800 */
[----:B---3--:R-:W-:Y:S11]  /*b290*/  ISETP.GT.AND P0, PT, R35, R34, PT ;  /* 0x000000222300720c */ /* 0x008ff60003f04270 */
[----:B------:R-:W-:Y:S02]  /*b2a0*/  @!UPT UIADD3 URZ, URZ, URZ, URZ ;  /* 0x0000003f3f3ff290 */ /* 0x000fe4000fffe03f */
[----:B--2---:R-:W-:-:S05]  /*b2b0*/  @P0 BRA `(.L_x_2295) ;  /* 0xffffb3e000000947 */ /* 0x004fca000383ffff */
.L_x_2294:
[----:B-1----:R-:W2:Y:S02]  /*b2c0*/  LDL R0, [R1+0x18] ;  /* 0x0000180001007983 */ /* 0x002ea40000100800 */
[----:B--2---:R-:W-:-:S13]  /*b2d0*/  ISETP.GE.AND P0, PT, R222, R0, PT ;  /* 0x00000000de00720c */ /* 0x004fda0003f06270 */
[----:B------:R-:W-:Y:S05]  /*b2e0*/  @!P0 BRA `(.L_x_2296) ;  /* 0x000041a000008947 */ /* 0x000fea0003800000 */
[----:B------:R-:W-:Y:S01]  /*b2f0*/  IMAD.MOV.U32 R132, RZ, RZ, R136 ;  /* 0x000000ffff847224 */ /* 0x000fe200078e0088 */
[----:B------:R-:W-:Y:S01]  /*b300*/  MOV R139, R134 ;  /* 0x00000086008b7202 */ /* 0x000fe20000000f00 */
[----:B------:R-:W-:Y:S01]  /*b310*/  IMAD.MOV.U32 R3, RZ, RZ, R137 ;  /* 0x000000ffff037224 */ /* 0x000fe200078e0089 */
[----:B------:R-:W-:Y:S02]  /*b320*/  MOV R138, R135 ;  /* 0x00000087008a7202 */ /* 0x000fe40000000f00 */
.L_x_2297:
        /* <DEDUP_REMOVED lines=17> */
[----:B------:R-:W4:Y:S04]  /*b440*/  LDL R136, [R1+0x34] ;  /* 0x0000340001887983 */ /* 0x000f280000100800 */
[----:B------:R-:W3:Y:S08]  /*b450*/  LDSM.16.M88.4 R48, [R224+0x1000] ;  /* 0x00100000e030783b */ /* 0x000ef00000000200 */
[----:B------:R-:W3:Y:S01]  /*b460*/  LDSM.16.M88.4 R204, [R224+0x1800] ;  /* 0x00180000e0cc783b */ /* 0x000ee20000000200 */
[-C--:B-1----:R-:W-:Y:S07]  /*b470*/  HMMA.16816.F32 R4, R64, R16.reuse, RZ ;  /* 0x000000104004723c */ /* 0x082fee00000018ff */
[----:B------:R-:W4:Y:S01]  /*b480*/  LDL.64 R216, [R1+0x28] ;  /* 0x0000280001d87983 */ /* 0x000f220000100a00 */
[C---:B--2---:R-:W-:Y:S05]  /*b490*/  HMMA.16816.F32 R8, R60.reuse, R16, RZ ;  /* 0x000000103c08723c */ /* 0x044fea00000018ff */
[----:B------:R-:W-:Y:S03]  /*b4a0*/  LDSM.16.M88.4 R208, [R233] ;  /* 0x00000000e9d0783b */ /* 0x000fe60000000200 */
[-C--:B------:R-:W-:Y:S05]  /*b4b0*/  HMMA.16816.F32 R12, R60, R18.reuse, RZ ;  /* 0x000000123c0c723c */ /* 0x080fea00000018ff */
[----:B------:R-:W1:Y:S03]  /*b4c0*/  LDSM.16.M88.4 R212, [R235] ;  /* 0x00000000ebd4783b */ /* 0x000e660000000200 */
[C---:B------:R-:W-:Y:S05]  /*b4d0*/  HMMA.16816.F32 R16, R64.reuse, R18, RZ ;  /* 0x000000124010723c */ /* 0x040fea00000018ff */
[----:B------:R2:W-:Y:S04]  /*b4e0*/  STL [R1+0x74], R129 ;  /* 0x0000748101007387 */ /* 0x0005e80000100800 */
[----:B------:R-:W-:Y:S01]  /*b4f0*/  STL [R1+0x70], R130 ;  /* 0x0000708201007387 */ /* 0x000fe20000100800 */
[-C--:B---3--:R-:W-:Y:S03]  /*b500*/  HMMA.16816.F32 R20, R64, R32.reuse, RZ ;  /* 0x000000204014723c */ /* 0x088fe600000018ff */
[----:B------:R3:W-:Y:S05]  /*b510*/  STL [R1+0x6c], R131 ;  /* 0x00006c8301007387 */ /* 0x0007ea0000100800 */
[C---:B------:R-:W-:Y:S08]  /*b520*/  HMMA.16816.F32 R24, R60.reuse, R32, RZ ;  /* 0x000000203c18723c */ /* 0x040ff000000018ff */
[-C--:B------:R-:W-:Y:S01]  /*b530*/  HMMA.16816.F32 R28, R60, R34.reuse, RZ ;  /* 0x000000223c1c723c */ /* 0x080fe200000018ff */
[----:B--2---:R-:W2:Y:S07]  /*b540*/  LDL R129, [R1+0x18] ;  /* 0x0000180001817983 */ /* 0x004eae0000100800 */
[C---:B------:R-:W-:Y:S01]  /*b550*/  HMMA.16816.F32 R32, R64.reuse, R34, RZ ;  /* 0x000000224020723c */ /* 0x040fe200000018ff */
[----:B---3--:R-:W3:Y:S07]  /*b560*/  LDL.64 R130, [R1+0x20] ;  /* 0x0000200001827983 */ /* 0x008eee0000100a00 */
        /* <DEDUP_REMOVED lines=21> */
[-C--:B------:R-:W-:Y:S04]  /*b6c0*/  HMMA.16816.F32 R44, R204, R214.reuse, R44 ;  /* 0x000000d6cc2c723c */ /* 0x080fe8000000182c */
[C---:B----4-:R-:W-:Y:S04]  /*b6d0*/  IADD3 R2, P1, R0.reuse, R216, RZ ;  /* 0x000000d800027210 */ /* 0x050fe80007f3e0ff */
[C---:B------:R-:W-:Y:S01]  /*b6e0*/  HMMA.16816.F32 R48, R208.reuse, R214, R48 ;  /* 0x000000d6d030723c */ /* 0x040fe20000001830 */
[----:B------:R-:W1:Y:S03]  /*b6f0*/  LDSM.16.M88.4 R212, [R241] ;  /* 0x00000000f1d4783b */ /* 0x000e660000000200 */
[C---:B------:R-:W-:Y:S02]  /*b700*/  IADD3.X R134, R133.reuse, R136, RZ, P1, !PT ;  /* 0x0000008885867210 */ /* 0x040fe40000ffe4ff */
[----:B------:R-:W-:Y:S06]  /*b710*/  IADD3 R0, P2, P1, R0, 0x40, R216 ;  /* 0x0000004000007810 */ /* 0x000fec000795e0d8 */
[----:B------:R-:W-:Y:S01]  /*b720*/  IADD3.X R133, R133, RZ, R136, P2, P1 ;  /* 0x000000ff85857210 */ /* 0x000fe200017e2488 */
        /* <DEDUP_REMOVED lines=20> */
[----:B------:R-:W-:Y:S02]  /*b870*/  IADD3.X R135, R137, R2, RZ, P0, !PT ;  /* 0x0000000289877210 */ /* 0x000fe400007fe4ff */
[C---:B--2---:R-:W-:Y:S03]  /*b880*/  ISETP.GT.AND P0, PT, R222.reuse, R129, PT ;  /* 0x00000081de00720c */ /* 0x044fe60003f04270 */
[----:B------:R-:W2:Y:S01]  /*b890*/  LDL R129, [R1+0x30] ;  /* 0x0000300001817983 */ /* 0x000ea20000100800 */
[----:B------:R-:W-:Y:S01]  /*b8a0*/  IMAD.X R205, R135, 0x1, R2, P1 ;  /* 0x0000000187cd7824 */ /* 0x000fe200008e0602 */
[----:B------:R-:W-:Y:S02]  /*b8b0*/  IADD3 R222, R222, -0x1, RZ ;  /* 0xffffffffdede7810 */ /* 0x000fe40007ffe0ff */
        /* <DEDUP_REMOVED lines=25> */
[-C--:B------:R-:W-:Y:S01]  /*ba50*/  HMMA.16816.F32 R60, R212, R210.reuse, R60 ;  /* 0x000000d2d43c723c */ /* 0x080fe2000000183c */
[----:B------:R-:W-:Y:S07]  /*ba60*/  LDSM.16.M88.4 R212, [R234+0x2000] ;  /* 0x00200000ead4783b */ /* 0x000fee0000000200 */
[----:B------:R-:W-:Y:S01]  /*ba70*/  HMMA.16816.F32 R64, R204, R210, R64 ;  /* 0x000000d2cc40723c */ /* 0x000fe20000001840 */
[----:B------:R-:W-:Y:S08]  /*ba80*/  LDSM.16.M88.4 R204, [R234] ;  /* 0x00000000eacc783b */ /* 0x000ff00000000200 */
[----:B------:R-:W4:Y:S02]  /*ba90*/  LDSM.16.M88.4 R208, [R227] ;  /* 0x00000000e3d0783b */ /* 0x000f240000000200 */
        /* <DEDUP_REMOVED lines=20> */
[----:B------:R-:W-:Y:S08]  /*bbe0*/  LDSM.16.M88.4 R204, [R231+0x4000] ;  /* 0x00400000e7cc783b */ /* 0x000ff00000000200 */
[----:B------:R-:W4:Y:S02]  /*bbf0*/  LDSM.16.M88.4 R208, [R224+0x2000] ;  /* 0x00200000e0d0783b */ /* 0x000f240000000200 */
        /* <DEDUP_REMOVED lines=21> */
[----:B------:R-:W4:Y:S02]  /*bd50*/  LDSM.16.M88.4 R208, [R240] ;  /* 0x00000000f0d0783b */ /* 0x000f240000000200 */
[-C--:B----4-:R-:W-:Y:S08]  /*bd60*/  HMMA.16816.F32 R4, R204, R208.reuse, R4 ;  /* 0x000000d0cc04723c */ /* 0x090ff00000001804 */
[C---:B------:R-:W-:Y:S08]  /*bd70*/  HMMA.16816.F32 R8, R212.reuse, R208, R8 ;  /* 0x000000d0d408723c */ /* 0x040ff00000001808 */
[-C--:B------:R-:W-:Y:S08]  /*bd80*/  HMMA.16816.F32 R12, R212, R210.reuse, R12 ;  /* 0x000000d2d40c723c */ /* 0x080ff0000000180c */
[C---:B------:R-:W-:Y:S01]  /*bd90*/  HMMA.16816.F32 R16, R204.reuse, R210, R16 ;  /* 0x000000d2cc10723c */ /* 0x040fe20000001810 */
[----:B------:R-:W4:Y:S07]  /*bda0*/  LDSM.16.M88.4 R208, [R239] ;  /* 0x00000000efd0783b */ /* 0x000f2e0000000200 */
        /* <DEDUP_REMOVED lines=43> */
[----:B------:R-:W4:Y:S03]  /*c060*/  LDSM.16.M88.4 R208, [R227+0x2800] ;  /* 0x00280000e3d0783b */ /* 0x000f260000000200 */
[----:B------:R-:W-:Y:S02]  /*c070*/  FMNMX.FTZ R0, R4, R3, !PT ;  /* 0x0000000304007209 */ /* 0x000fe40007810000 */
[----:B------:R-:W-:Y:S02]  /*c080*/  FMNMX.FTZ R2, R6, R132, !PT ;  /* 0x0000008406027209 */ /* 0x000fe40007810000 */
[----:B-1----:R-:W-:Y:S04]  /*c090*/  FMNMX.FTZ R134, R10, R139, !PT ;  /* 0x0000008b0a867209 */ /* 0x002fe80007810000 */
        /* <DEDUP_REMOVED lines=13> */
[-C--:B----4-:R-:W-:Y:S08]  /*c170*/  HMMA.16816.F32 R20, R204, R208.reuse, R20 ;  /* 0x000000d0cc14723c */ /* 0x090ff00000001814 */
[C---:B------:R-:W-:Y:S08]  /*c180*/  HMMA.16816.F32 R24, R212.reuse, R208, R24 ;  /* 0x000000d0d418723c */ /* 0x040ff00000001818 */
[-C--:B------:R-:W-:Y:S08]  /*c190*/  HMMA.16816.F32 R28, R212, R210.reuse, R28 ;  /* 0x000000d2d41c723c */ /* 0x080ff0000000181c */
[C---:B------:R-:W-:Y:S01]  /*c1a0*/  HMMA.16816.F32 R32, R204.reuse, R210, R32 ;  /* 0x000000d2cc20723c */ /* 0x040fe20000001820 */
[----:B------:R-:W1:Y:S03]  /*c1b0*/  LDSM.16.M88.4 R208, [R227+0x3000] ;  /* 0x00300000e3d0783b */ /* 0x000e660000000200 */
        /* <DEDUP_REMOVED lines=15> */
[-C--:B-1----:R-:W-:Y:S08]  /*c2b0*/  HMMA.16816.F32 R36, R204, R208.reuse, R36 ;  /* 0x000000d0cc24723c */ /* 0x082ff00000001824 */
[C---:B------:R-:W-:Y:S08]  /*c2c0*/  HMMA.16816.F32 R40, R212.reuse, R208, R40 ;  /* 0x000000d0d428723c */ /* 0x040ff00000001828 */
[-C--:B------:R-:W-:Y:S08]  /*c2d0*/  HMMA.16816.F32 R44, R212, R210.reuse, R44 ;  /* 0x000000d2d42c723c */ /* 0x080ff0000000182c */
[C---:B------:R-:W-:Y:S01]  /*c2e0*/  HMMA.16816.F32 R48, R204.reuse, R210, R48 ;  /* 0x000000d2cc30723c */ /* 0x040fe20000001830 */
[----:B------:R-:W1:Y:S01]  /*c2f0*/  LDSM.16.M88.4 R208, [R227+0x3800] ;  /* 0x00380000e3d0783b */ /* 0x000e620000000200 */
[----:B------:R-:W-:Y:S04]  /*c300*/  DEPBAR.LE SB0, 0x0 ;  /* 0x000080000000791a */ /* 0x000fe80000000000 */
[----:B------:R-:W-:Y:S02]  /*c310*/  FMNMX.FTZ R0, R36, R0, !PT ;  /* 0x0000000024007209 */ /* 0x000fe40007810000 */
[----:B------:R-:W-:Y:S01]  /*c320*/  FMNMX.FTZ R2, R38, R2, !PT ;  /* 0x0000000226027209 */ /* 0x000fe20007810000 */
[----:B------:R-:W-:Y:S03]  /*c330*/  BAR.SYNC.DEFER_BLOCKING 0x0 ;  /* 0x0000000000007b1d */ /* 0x000fe60000010000 */
[----:B------:R-:W-:Y:S02]  /*c340*/  FMNMX.FTZ R2, R39, R2, !PT ;  /* 0x0000000227027209 */ /* 0x000fe40007810000 */
[----:B------:R-:W-:Y:S02]  /*c350*/  FMNMX.FTZ R0, R37, R0, !PT ;  /* 0x0000000025007209 */ /* 0x000fe40007810000 */
[----:B------:R-:W-:Y:S04]  /*c360*/  FMNMX.FTZ R133, R40, R133, !PT ;  /* 0x0000008528857209 */ /* 0x000fe80007810000 */
[----:B------:R-:W-:Y:S04]  /*c370*/  FMNMX.FTZ R133, R41, R133, !PT ;  /* 0x0000008529857209 */ /* 0x000fe80007810000 */
        /* <DEDUP_REMOVED lines=9> */
[----:B------:R-:W-:Y:S04]  /*c410*/  HMMA.16816.F32 R64, R204, R210, R64 ;  /* 0x000000d2cc40723c */ /* 0x000fe80000001840 */
[----:B------:R-:W-:Y:S02]  /*c420*/  FMNMX.FTZ R0, R52, R0, !PT ;  /* 0x0000000034007209 */ /* 0x000fe40007810000 */
[----:B------:R-:W-:Y:S02]  /*c430*/  FMNMX.FTZ R2, R54, R2, !PT ;  /* 0x0000000236027209 */ /* 0x000fe40007810000 */
[----:B------:R-:W-:Y:S04]  /*c440*/  FMNMX.FTZ R0, R53, R0, !PT ;  /* 0x0000000035007209 */ /* 0x000fe80007810000 */
        /* <DEDUP_REMOVED lines=8> */
[----:B------:R-:W-:Y:S01]  /*c4d0*/  FMNMX.FTZ R133, R61, R133, !PT ;  /* 0x000000853d857209 */ /* 0x000fe20007810000 */
[----:B---3--:R-:W1:Y:S08]  /*c4e0*/  SHFL.BFLY PT, R137, R0, 0x2, 0x1f ;  /* 0x0c401f0000897f89 */ /* 0x008e7000000e0000 */
[----:B------:R-:W3:Y:S08]  /*c4f0*/  SHFL.BFLY PT, R136, R2, 0x2, 0x1f ;  /* 0x0c401f0002887f89 */ /* 0x000ef000000e0000 */
[----:B------:R-:W4:Y:S01]  /*c500*/  SHFL.BFLY PT, R204, R133, 0x2, 0x1f ;  /* 0x0c401f0085cc7f89 */ /* 0x000f2200000e0000 */
[----:B-1----:R-:W-:Y:S02]  /*c510*/  FMNMX.FTZ R137, R0, R137, !PT ;  /* 0x0000008900897209 */ /* 0x002fe40007810000 */
[----:B------:R-:W-:Y:S05]  /*c520*/  FMNMX.FTZ R0, R31, R134, !PT ;  /* 0x000000861f007209 */ /* 0x000fea0007810000 */
[----:B------:R-:W1:Y:S01]  /*c530*/  SHFL.BFLY PT, R134, R137, 0x1, 0x1f ;  /* 0x0c201f0089867f89 */ /* 0x000e6200000e0000 */
[----:B------:R-:W-:Y:S02]  /*c540*/  FMNMX.FTZ R0, R42, R0, !PT ;  /* 0x000000002a007209 */ /* 0x000fe40007810000 */
[----:B---3--:R-:W-:Y:S02]  /*c550*/  FMNMX.FTZ R136, R2, R136, !PT ;  /* 0x0000008802887209 */ /* 0x008fe40007810000 */
[----:B------:R-:W-:Y:S03]  /*c560*/  FMNMX.FTZ R0, R43, R0, !PT ;  /* 0x000000002b007209 */ /* 0x000fe60007810000 */
[----:B------:R-:W3:Y:S01]  /*c570*/  SHFL.BFLY PT, R135, R136, 0x1, 0x1f ;  /* 0x0c201f0088877f89 */ /* 0x000ee200000e0000 */
[----:B------:R-:W-:Y:S02]  /*c580*/  FMNMX.FTZ R0, R46, R0, !PT ;  /* 0x000000002e007209 */ /* 0x000fe40007810000 */
[----:B----4-:R-:W-:Y:S02]  /*c590*/  FMNMX.FTZ R204, R133, R204, !PT ;  /* 0x000000cc85cc7209 */ /* 0x010fe40007810000 */
[----:B------:R-:W-:Y:S02]  /*c5a0*/  FMNMX.FTZ R0, R47, R0, !PT ;  /* 0x000000002f007209 */ /* 0x000fe40007810000 */
[----:B------:R-:W-:Y:S01]  /*c5b0*/  @P0 SHF.R.S32.HI R133, RZ, 0x1f, R222 ;  /* 0x0000001fff850819 */ /* 0x000fe200000114de */
[----:B------:R-:W4:Y:S01]  /*c5c0*/  SHFL.BFLY PT, R207, R204, 0x1, 0x1f ;  /* 0x0c201f00cccf7f89 */ /* 0x000f2200000e0000 */
[----:B------:R-:W-:Y:S03]  /*c5d0*/  FMNMX.FTZ R0, R58, R0, !PT ;  /* 0x000000003a007209 */ /* 0x000fe60007810000 */
[----:B------:R-:W-:Y:S01]  /*c5e0*/  @P0 IMAD R205, R133, c[0x0][0x1e0], RZ ;  /* 0x0000780085cd0a24 */ /* 0x000fe200078e02ff */
[----:B------:R-:W-:Y:S02]  /*c5f0*/  FMNMX.FTZ R0, R59, R0, !PT ;  /* 0x000000003b007209 */ /* 0x000fe40007810000 */
[----:B-1----:R-:W-:Y:S01]  /*c600*/  FMNMX.FTZ R137, R137, R134, !PT ;  /* 0x0000008689897209 */ /* 0x002fe20007810000 */
[----:B------:R-:W-:Y:S01]  /*c610*/  @P0 IMAD R205, R222, c[0x0][0x1e4], R205 ;  /* 0x00007900decd0a24 */ /* 0x000fe200078e02cd */
[----:B------:R-:W-:Y:S03]  /*c620*/  FMNMX.FTZ R0, R62, R0, !PT ;  /* 0x000000003e007209 */ /* 0x000fe60007810000 */
[----:B------:R-:W-:Y:S01]  /*c630*/  FMUL.FTZ R206, R137, c[0x0][0x2d0] ;  /* 0x0000b40089ce7a20 */ /* 0x000fe20000410000 */
[----:B------:R-:W-:Y:S01]  /*c640*/  FMNMX.FTZ R2, R63, R0, !PT ;  /* 0x000000003f027209 */ /* 0x000fe20007810000 */
[----:B------:R-:W-:Y:S01]  /*c650*/  FADD.FTZ R0, -R137, R3 ;  /* 0x0000000389007221 */ /* 0x000fe20000010100 */
[----:B---3--:R-:W-:Y:S01]  /*c660*/  FMNMX.FTZ R136, R136, R135, !PT ;  /* 0x0000008788887209 */ /* 0x008fe20007810000 */
[--C-:B------:R-:W-:Y:S02]  /*c670*/  FFMA.FTZ R5, R5, c[0x0][0x2d0], -R206.reuse ;  /* 0x0000b40005057a23 */ /* 0x100fe400000108ce */
[----:B------:R-:W-:Y:S01]  /*c680*/  FMUL.FTZ R0, R0, c[0x0][0x2d0] ;  /* 0x0000b40000007a20 */ /* 0x000fe20000410000 */
[----:B------:R-:W1:Y:S01]  /*c690*/  SHFL.BFLY PT, R3, R2, 0x2, 0x1f ;  /* 0x0c401f0002037f89 */ /* 0x000e6200000e0000 */
[----:B------:R-:W-:Y:S01]  /*c6a0*/  MUFU.EX2 R218, R5 ;  /* 0x0000000500da7308 */ /* 0x000fe20000000800 */
[----:B------:R-:W-:Y:S04]  /*c6b0*/  @P0 IMAD.WIDE.U32 R134, R222, c[0x0][0x1e0], RZ ;  /* 0x00007800de860a25 */ /* 0x000fe800078e00ff */
[--C-:B------:R-:W-:Y:S01]  /*c6c0*/  FFMA.FTZ R208, R4, c[0x0][0x2d0], -R206.reuse ;  /* 0x0000b40004d07a23 */ /* 0x100fe200000108ce */
[----:B------:R-:W-:Y:S01]  /*c6d0*/  @P0 IADD3 R205, R135, R205, RZ ;  /* 0x000000cd87cd0210 */ /* 0x000fe20007ffe0ff */
[--C-:B------:R-:W-:Y:S01]  /*c6e0*/  FFMA.FTZ R210, R48, c[0x0][0x2d0], -R206.reuse ;  /* 0x0000b40030d27a23 */ /* 0x100fe200000108ce */
[----:B----4-:R-:W-:Y:S01]  /*c6f0*/  FMNMX.FTZ R135, R204, R207, !PT ;  /* 0x000000cfcc877209 */ /* 0x010fe20007810000 */
[----:B------:R-:W-:Y:S01]  /*c700*/  FMUL.FTZ R204, R136, c[0x0][0x2d0] ;  /* 0x0000b40088cc7a20 */ /* 0x000fe20000410000 */
[----:B------:R3:W4:Y:S01]  /*c710*/  MUFU.EX2 R133, R0 ;  /* 0x0000000000857308 */ /* 0x0007220000000800 */
[----:B------:R-:W-:Y:S01]  /*c720*/  @P0 SHF.L.U64.HI R205, R134, 0x6, R205 ;  /* 0x0000000686cd0819 */ /* 0x000fe200000102cd */
[----:B------:R-:W-:Y:S01]  /*c730*/  FFMA.FTZ R16, R16, c[0x0][0x2d0], -R206 ;  /* 0x0000b40010107a23 */ /* 0x000fe200000108ce */
[----:B------:R-:W-:Y:S01]  /*c740*/  @P0 SHF.L.U32 R134, R134, 0x6, RZ ;  /* 0x0000000686860819 */ /* 0x000fe200000006ff */
[--C-:B------:R-:W-:Y:S02]  /*c750*/  FFMA.FTZ R7, R7, c[0x0][0x2d0], -R204.reuse ;  /* 0x0000b40007077a23 */ /* 0x100fe400000108cc */
[--C-:B------:R-:W-:Y:S02]  /*c760*/  FFMA.FTZ R207, R6, c[0x0][0x2d0], -R204.reuse ;  /* 0x0000b40006cf7a23 */ /* 0x100fe400000108cc */
[--C-:B------:R-:W-:Y:S02]  /*c770*/  FFMA.FTZ R131, R51, c[0x0][0x2d0], -R204.reuse ;  /* 0x0000b40033837a23 */ /* 0x100fe400000108cc */
[----:B------:R-:W-:Y:S01]  /*c780*/  MUFU.EX2 R216, R7 ;  /* 0x0000000700d87308 */ /* 0x000fe20000000800 */
[--C-:B------:R-:W-:Y:S02]  /*c790*/  FFMA.FTZ R18, R18, c[0x0][0x2d0], -R204.reuse ;  /* 0x0000b40012127a23 */ /* 0x100fe400000108cc */
[----:B------:R-:W-:Y:S02]  /*c7a0*/  FFMA.FTZ R19, R19, c[0x0][0x2d0], -R204 ;  /* 0x0000b40013137a23 */ /* 0x000fe400000108cc */
[--C-:B------:R-:W-:Y:S02]  /*c7b0*/  FFMA.FTZ R252, R21, c[0x0][0x2d0], -R206.reuse ;  /* 0x0000b40015fc7a23 */ /* 0x100fe400000108ce */
[--C-:B------:R-:W-:Y:S02]  /*c7c0*/  FFMA.FTZ R17, R17, c[0x0][0x2d0], -R206.reuse ;  /* 0x0000b40011117a23 */ /* 0x100fe400000108ce */
[--C-:B------:R-:W-:Y:S01]  /*c7d0*/  FFMA.FTZ R37, R37, c[0x0][0x2d0], -R206.reuse ;  /* 0x0000b40025257a23 */ /* 0x100fe200000108ce */
[----:B------:R1:W-:Y:S01]  /*c7e0*/  MUFU.EX2 R215, R18 ;  /* 0x0000001200d77308 */ /* 0x0003e20000000800 */
[--C-:B------:R-:W-:Y:S02]  /*c7f0*/  FFMA.FTZ R211, R49, c[0x0][0x2d0], -R206.reuse ;  /* 0x0000b40031d37a23 */ /* 0x100fe400000108ce */
[----:B------:R-:W-:Y:S02]  /*c800*/  FFMA.FTZ R212, R36, c[0x0][0x2d0], -R206 ;  /* 0x0000b40024d47a23 */ /* 0x000fe400000108ce */
[----:B---3--:R-:W-:Y:S02]  /*c810*/  FADD.FTZ R0, -R136, R132 ;  /* 0x0000008488007221 */ /* 0x008fe40000010100 */
[----:B------:R-:W-:Y:S02]  /*c820*/  FFMA.FTZ R35, R35, c[0x0][0x2d0], -R204 ;  /* 0x0000b40023237a23 */ /* 0x000fe400000108cc */
[----:B------:R-:W-:Y:S01]  /*c830*/  FMUL.FTZ R0, R0, c[0x0][0x2d0] ;  /* 0x0000b40000007a20 */ /* 0x000fe20000410000 */
[----:B------:R-:W-:Y:S01]  /*c840*/  MUFU.EX2 R217, R16 ;  /* 0x0000001000d97308 */ /* 0x000fe20000000800 */
[--C-:B------:R-:W-:Y:S02]  /*c850*/  FFMA.FTZ R36, R52, c[0x0][0x2d0], -R206.reuse ;  /* 0x0000b40034247a23 */ /* 0x100fe400000108ce */
[--C-:B------:R-:W-:Y:S02]  /*c860*/  FFMA.FTZ R251, R32, c[0x0][0x2d0], -R206.reuse ;  /* 0x0000b40020fb7a23 */ /* 0x100fe400000108ce */
[----:B------:R-:W-:Y:S02]  /*c870*/  FFMA.FTZ R250, R33, c[0x0][0x2d0], -R206 ;  /* 0x0000b40021fa7a23 */ /* 0x000fe400000108ce */
[--C-:B------:R-:W-:Y:S02]  /*c880*/  FFMA.FTZ R48, R34, c[0x0][0x2d0], -R204.reuse ;  /* 0x0000b40022307a23 */ /* 0x100fe400000108cc */
[--C-:B------:R-:W-:Y:S01]  /*c890*/  FFMA.FTZ R49, R54, c[0x0][0x2d0], -R204.reuse ;  /* 0x0000b40036317a23 */ /* 0x100fe200000108cc */
[----:B------:R3:W2:Y:S01]  /*c8a0*/  MUFU.EX2 R132, R0 ;  /* 0x0000000000847308 */ /* 0x0006a20000000800 */
[--C-:B------:R-:W-:Y:S01]  /*c8b0*/  FFMA.FTZ R32, R66, c[0x0][0x2d0], -R204.reuse ;  /* 0x0000b40042207a23 */ /* 0x100fe200000108cc */
[----:B------:R-:W-:Y:S01]  /*c8c0*/  MOV R66, R35 ;  /* 0x0000002300427202 */ /* 0x000fe20000000f00 */
[----:B------:R-:W-:Y:S02]  /*c8d0*/  FFMA.FTZ R55, R55, c[0x0][0x2d0], -R204 ;  /* 0x0000b40037377a23 */ /* 0x000fe400000108cc */
[----:B-1----:R-:W-:Y:S02]  /*c8e0*/  FFMA.FTZ R18, R20, c[0x0][0x2d0], -R206 ;  /* 0x0000b40014127a23 */ /* 0x002fe400000108ce */
[C---:B----4-:R-:W-:Y:S02]  /*c8f0*/  FMUL.FTZ R68, R133.reuse, R68 ;  /* 0x0000004485447220 */ /* 0x050fe40000410000 */
[C---:B------:R-:W-:Y:S01]  /*c900*/  FMUL.FTZ R69, R133.reuse, R69 ;  /* 0x0000004585457220 */ /* 0x040fe20000410000 */
[----:B------:R-:W-:Y:S01]  /*c910*/  MUFU.EX2 R208, R208 ;  /* 0x000000d000d07308 */ /* 0x000fe20000000800 */
        /* <DEDUP_REMOVED lines=8> */
[----:B---3--:R-:W-:Y:S01]  /*c9a0*/  FMNMX.FTZ R0, R2, R3, !PT ;  /* 0x0000000302007209 */ /* 0x008fe20007810000 */
[----:B--2---:R-:W-:Y:S01]  /*c9b0*/  FMUL.FTZ R70, R132, R70 ;  /* 0x0000004684467220 */ /* 0x004fe20000410000 */
[----:B------:R-:W-:Y:S01]  /*c9c0*/  @P0 IADD3 R2, P2, R134, R130, RZ ;  /* 0x0000008286020210 */ /* 0x000fe20007f5e0ff */
[C---:B------:R-:W-:Y:S02]  /*c9d0*/  FMUL.FTZ R71, R132.reuse, R71 ;  /* 0x0000004784477220 */ /* 0x040fe40000410000 */
[----:B------:R-:W-:Y:S01]  /*c9e0*/  FMUL.FTZ R82, R132, R82 ;  /* 0x0000005284527220 */ /* 0x000fe20000410000 */
[----:B------:R-:W-:Y:S01]  /*c9f0*/  @P0 LEA R4, P1, R2, c[0x0][0x1c8], 0x1 ;  /* 0x0000720002040a11 */ /* 0x000fe200078208ff */
[C---:B------:R-:W-:Y:S01]  /*ca00*/  FMUL.FTZ R83, R132.reuse, R83 ;  /* 0x0000005384537220 */ /* 0x040fe20000410000 */
[----:B------:R-:W-:Y:S01]  /*ca10*/  @P0 IADD3.X R3, R205, R129, RZ, P2, !PT ;  /* 0x00000081cd030210 */ /* 0x000fe200017fe4ff */
[----:B------:R-:W-:Y:S01]  /*ca20*/  FMUL.FTZ R86, R132, R86 ;  /* 0x0000005684567220 */ /* 0x000fe20000410000 */
[----:B------:R-:W-:Y:S01]  /*ca30*/  @P0 IADD3 R7, P3, P2, R134, 0x40, R130 ;  /* 0x0000004086070810 */ /* 0x000fe20007a7e082 */
[----:B------:R-:W-:Y:S01]  /*ca40*/  FMUL.FTZ R87, R132, R87 ;  /* 0x0000005784577220 */ /* 0x000fe20000410000 */
[----:B------:R-:W-:Y:S01]  /*ca50*/  @P0 LEA.HI.X R5, R2, c[0x0][0x1cc], R3, 0x1, P1 ;  /* 0x0000730002050a11 */ /* 0x000fe200008f0c03 */
[----:B------:R-:W-:Y:S01]  /*ca60*/  FADD.FTZ R2, -R135, R138 ;  /* 0x0000008a87027221 */ /* 0x000fe20000010100 */
[----:B------:R-:W1:Y:S01]  /*ca70*/  SHFL.BFLY PT, R3, R0, 0x1, 0x1f ;  /* 0x0c201f0000037f89 */ /* 0x000e6200000e0000 */
[----:B------:R-:W-:Y:S01]  /*ca80*/  @P0 LEA R6, P1, R7, c[0x0][0x1c8], 0x1 ;  /* 0x0000720007060a11 */ /* 0x000fe200078208ff */
[----:B------:R-:W-:Y:S01]  /*ca90*/  MUFU.EX2 R138, R19 ;  /* 0x00000013008a7308 */ /* 0x000fe20000000800 */
[----:B------:R-:W-:Y:S01]  /*caa0*/  @P0 IADD3.X R205, R205, RZ, R129, P3, P2 ;  /* 0x000000ffcdcd0210 */ /* 0x000fe20001fe4481 */
[----:B------:R-:W-:Y:S02]  /*cab0*/  FFMA.FTZ R129, R53, c[0x0][0x2d0], -R206 ;  /* 0x0000b40035817a23 */ /* 0x000fe400000108ce */
[--C-:B------:R-:W-:Y:S01]  /*cac0*/  FFMA.FTZ R53, R23, c[0x0][0x2d0], -R204.reuse ;  /* 0x0000b40017357a23 */ /* 0x100fe200000108cc */
[----:B------:R-:W-:Y:S01]  /*cad0*/  @P0 LEA.HI.X R7, R7, c[0x0][0x1cc], R205, 0x1, P1 ;  /* 0x0000730007070a11 */ /* 0x000fe200008f0ccd */
[----:B------:R2:W-:Y:S01]  /*cae0*/  @P0 LDGSTS.E.BYPASS.LTC128B.128 [R244+0x4100], [R4.64], !P6 ;  /* 0x0410000004f40fae */ /* 0x0005e2000f101d48 */
[----:B------:R-:W-:Y:S02]  /*caf0*/  FMUL.FTZ R2, R2, c[0x0][0x2d0] ;  /* 0x0000b40002027a20 */ /* 0x000fe40000410000 */
[C---:B------:R-:W-:Y:S01]  /*cb00*/  FMUL.FTZ R98, R132.reuse, R98 ;  /* 0x0000006284627220 */ /* 0x040fe20000410000 */
[----:B------:R-:W3:Y:S01]  /*cb10*/  MUFU.EX2 R130, R17 ;  /* 0x0000001100827308 */ /* 0x000ee20000000800 */
[C---:B------:R-:W-:Y:S02]  /*cb20*/  FMUL.FTZ R99, R132.reuse, R99 ;  /* 0x0000006384637220 */ /* 0x040fe40000410000 */
[C---:B------:R-:W-:Y:S01]  /*cb30*/  FMUL.FTZ R101, R133.reuse, R101 ;  /* 0x0000006585657220 */ /* 0x040fe20000410000 */
[----:B------:R4:W-:Y:S01]  /*cb40*/  @P0 LDGSTS.E.BYPASS.LTC128B.128 [R244+0x6100], [R6.64], !P5 ;  /* 0x0610000006f40fae */ /* 0x0009e2000e901d48 */
[C---:B------:R-:W-:Y:S02]  /*cb50*/  FMUL.FTZ R102, R132.reuse, R102 ;  /* 0x0000006684667220 */ /* 0x040fe40000410000 */
[----:B------:R-:W-:Y:S02]  /*cb60*/  FMUL.FTZ R103, R132, R103 ;  /* 0x0000006784677220 */ /* 0x000fe40000410000 */
[C---:B------:R-:W-:Y:S01]  /*cb70*/  FMUL.FTZ R112, R133.reuse, R112 ;  /* 0x0000007085707220 */ /* 0x040fe20000410000 */
[----:B------:R-:W-:Y:S01]  /*cb80*/  MUFU.EX2 R2, R2 ;  /* 0x0000000200027308 */ /* 0x000fe20000000800 */
[C---:B------:R-:W-:Y:S01]  /*cb90*/  FMUL.FTZ R113, R133.reuse, R113 ;  /* 0x0000007185717220 */ /* 0x040fe20000410000 */
[----:B-1----:R-:W-:Y:S01]  /*cba0*/  FMNMX.FTZ R134, R0, R3, !PT ;  /* 0x0000000300867209 */ /* 0x002fe20007810000 */
[C---:B------:R-:W-:Y:S01]  /*cbb0*/  FMUL.FTZ R114, R132.reuse, R114 ;  /* 0x0000007284727220 */ /* 0x040fe20000410000 */
[----:B------:R-:W-:Y:S01]  /*cbc0*/  @P0 MOV R0, c[0x0][0x1e0] ;  /* 0x0000780000000a02 */ /* 0x000fe20000000f00 */
[----:B------:R-:W-:Y:S02]  /*cbd0*/  FMUL.FTZ R115, R132, R115 ;  /* 0x0000007384737220 */ /* 0x000fe40000410000 */
[C---:B------:R-:W-:Y:S01]  /*cbe0*/  FMUL.FTZ R116, R133.reuse, R116 ;  /* 0x0000007485747220 */ /* 0x040fe20000410000 */
[----:B------:R-:W-:Y:S01]  /*cbf0*/  @P0 SHF.L.U64.HI R3, R0, R219, c[0x0][0x1e4] ;  /* 0x0000790000030619 */ /* 0x000fe200000102db */
[----:B------:R-:W-:Y:S01]  /*cc00*/  FFMA.FTZ R219, R22, c[0x0][0x2d0], -R204 ;  /* 0x0000b40016db7a23 */ /* 0x000fe200000108cc */
[----:B------:R-:W-:Y:S01]  /*cc10*/  @P0 SHF.L.U32 R0, R0, 0x5, RZ ;  /* 0x0000000500000819 */ /* 0x000fe200000006ff */
[C---:B------:R-:W-:Y:S02]  /*cc20*/  FMUL.FTZ R117, R133.reuse, R117 ;  /* 0x0000007585757220 */ /* 0x040fe40000410000 */
[----:B------:R-:W-:Y:S01]  /*cc30*/  FMUL.FTZ R118, R132, R118 ;  /* 0x0000007684767220 */ /* 0x000fe20000410000 */
[----:B--2---:R-:W-:Y:S01]  /*cc40*/  @P0 IADD3 R4, P1, R4, R0, RZ ;  /* 0x0000000004040210 */ /* 0x004fe20007f3e0ff */
[C---:B------:R-:W-:Y:S02]  /*cc50*/  FMUL.FTZ R119, R132.reuse, R119 ;  /* 0x0000007784777220 */ /* 0x040fe40000410000 */
[----:B------:R-:W-:Y:S01]  /*cc60*/  FMUL.FTZ R128, R133, R128 ;  /* 0x0000008085807220 */ /* 0x000fe20000410000 */
[----:B------:R-:W-:Y:S01]  /*cc70*/  @P0 IADD3.X R5, R5, R3, RZ, P1, !PT ;  /* 0x0000000305050210 */ /* 0x000fe20000ffe4ff */
[----:B----4-:R-:W-:Y:S04]  /*cc80*/  FMUL.FTZ R6, R135, c[0x0][0x2d0] ;  /* 0x0000b40087067a20 */ /* 0x010fe80000410000 */
[----:B------:R1:W-:Y:S01]  /*cc90*/  @P0 LDGSTS.E.BYPASS.LTC128B.128 [R244+0x4900], [R4.64], !P6 ;  /* 0x0490000004f40fae */ /* 0x0003e2000f101d48 */
[----:B------:R-:W-:Y:S02]  /*cca0*/  FMUL.FTZ R7, R132, R143 ;  /* 0x0000008f84077220 */ /* 0x000fe40000410000 */
[--C-:B------:R-:W-:Y:S02]  /*ccb0*/  FFMA.FTZ R13, R13, c[0x0][0x2d0], -R6.reuse ;  /* 0x0000b4000d0d7a23 */ /* 0x100fe40000010806 */
[--C-:B------:R-:W-:Y:S02]  /*ccc0*/  FFMA.FTZ R12, R12, c[0x0][0x2d0], -R6.reuse ;  /* 0x0000b4000c0c7a23 */ /* 0x100fe40000010806 */
[----:B------:R-:W2:Y:S01]  /*ccd0*/  MUFU.EX2 R209, R13 ;  /* 0x0000000d00d17308 */ /* 0x000ea20000000800 */
[----:B------:R1:W-:Y:S01]  /*cce0*/  @P0 LDGSTS.E.BYPASS.LTC128B.128 [R244+0x6900], [R4.64+0x80], !P5 ;  /* 0x0690008004f40fae */ /* 0x0003e2000e901d48 */
[--C-:B------:R-:W-:Y:S02]  /*ccf0*/  FFMA.FTZ R249, R24, c[0x0][0x2d0], -R6.reuse ;  /* 0x0000b40018f97a23 */ /* 0x100fe40000010806 */
[--C-:B------:R-:W-:Y:S02]  /*cd00*/  FFMA.FTZ R9, R9, c[0x0][0x2d0], -R6.reuse ;  /* 0x0000b40009097a23 */ /* 0x100fe40000010806 */
[----:B------:R-:W-:Y:S02]  /*cd10*/  FFMA.FTZ R16, R8, c[0x0][0x2d0], -R6 ;  /* 0x0000b40008107a23 */ /* 0x000fe40000010806 */
[--C-:B------:R-:W-:Y:S02]  /*cd20*/  FFMA.FTZ R8, R64, c[0x0][0x2d0], -R206.reuse ;  /* 0x0000b40040087a23 */ /* 0x100fe400000108ce */
[----:B------:R4:W-:Y:S01]  /*cd30*/  MUFU.EX2 R214, R12 ;  /* 0x0000000c00d67308 */ /* 0x0009e20000000800 */
[----:B------:R-:W-:Y:S01]  /*cd40*/  FFMA.FTZ R206, R65, c[0x0][0x2d0], -R206 ;  /* 0x0000b40041ce7a23 */ /* 0x000fe200000108ce */
[----:B---3--:R-:W-:Y:S01]  /*cd50*/  MOV R65, R130 ;  /* 0x0000008200417202 */ /* 0x008fe20000000f00 */
[--C-:B------:R-:W-:Y:S02]  /*cd60*/  FFMA.FTZ R19, R28, c[0x0][0x2d0], -R6.reuse ;  /* 0x0000b4001c137a23 */ /* 0x100fe40000010806 */
[--C-:B------:R-:W-:Y:S02]  /*cd70*/  FFMA.FTZ R17, R29, c[0x0][0x2d0], -R6.reuse ;  /* 0x0000b4001d117a23 */ /* 0x100fe40000010806 */
[--C-:B------:R-:W-:Y:S02]  /*cd80*/  FFMA.FTZ R52, R57, c[0x0][0x2d0], -R6.reuse ;  /* 0x0000b40039347a23 */ /* 0x100fe40000010806 */
[--C-:B------:R-:W-:Y:S01]  /*cd90*/  FFMA.FTZ R130, R60, c[0x0][0x2d0], -R6.reuse ;  /* 0x0000b4003c827a23 */ /* 0x100fe20000010806 */
[----:B------:R3:W-:Y:S01]  /*cda0*/  MUFU.EX2 R213, R9 ;  /* 0x0000000900d57308 */ /* 0x0007e20000000800 */
[--C-:B------:R-:W-:Y:S02]  /*cdb0*/  FFMA.FTZ R33, R45, c[0x0][0x2d0], -R6.reuse ;  /* 0x0000b4002d217a23 */ /* 0x100fe40000010806 */
[--C-:B------:R-:W-:Y:S01]  /*cdc0*/  FFMA.FTZ R220, R25, c[0x0][0x2d0], -R6.reuse ;  /* 0x0000b40019dc7a23 */ /* 0x100fe20000010806 */
[----:B--2---:R-:W-:Y:S01]  /*cdd0*/  MOV R51, R209 ;  /* 0x000000d100337202 */ /* 0x004fe20000000f00 */
[--C-:B------:R-:W-:Y:S01]  /*cde0*/  FFMA.FTZ R34, R40, c[0x0][0x2d0], -R6.reuse ;  /* 0x0000b40028227a23 */ /* 0x100fe20000010806 */
[----:B------:R-:W-:Y:S01]  /*cdf0*/  MOV R13, R37 ;  /* 0x00000025000d7202 */ /* 0x000fe20000000f00 */
[--C-:B------:R-:W-:Y:S01]  /*ce00*/  FFMA.FTZ R37, R44, c[0x0][0x2d0], -R6.reuse ;  /* 0x0000b4002c257a23 */ /* 0x100fe20000010806 */
[----:B-1----:R-:W-:Y:S01]  /*ce10*/  @P0 IADD3 R4, P1, R4, R0, RZ ;  /* 0x0000000004040210 */ /* 0x002fe20007f3e0ff */
[--C-:B------:R-:W-:Y:S01]  /*ce20*/  FFMA.FTZ R35, R41, c[0x0][0x2d0], -R6.reuse ;  /* 0x0000b40029237a23 */ /* 0x100fe20000010806 */
[----:B------:R-:W1:Y:S01]  /*ce30*/  MUFU.EX2 R16, R16 ;  /* 0x0000001000107308 */ /* 0x000e620000000800 */
[----:B------:R-:W-:Y:S01]  /*ce40*/  FFMA.FTZ R64, R61, c[0x0][0x2d0], -R6 ;  /* 0x0000b4003d407a23 */ /* 0x000fe20000010806 */
[----:B------:R-:W-:Y:S01]  /*ce50*/  @P0 IADD3.X R5, R5, R3, RZ, P1, !PT ;  /* 0x0000000305050210 */ /* 0x000fe20000ffe4ff */
[----:B------:R-:W-:Y:S02]  /*ce60*/  FMUL.FTZ R28, R2, R156 ;  /* 0x0000009c021c7220 */ /* 0x000fe40000410000 */
[--C-:B----4-:R-:W-:Y:S01]  /*ce70*/  FFMA.FTZ R12, R38, c[0x0][0x2d0], -R204.reuse ;  /* 0x0000b400260c7a23 */ /* 0x110fe200000108cc */
[----:B------:R-:W-:Y:S01]  /*ce80*/  MOV R38, R210 ;  /* 0x000000d200267202 */ /* 0x000fe20000000f00 */
[----:B------:R2:W-:Y:S01]  /*ce90*/  @P0 LDGSTS.E.BYPASS.LTC128B.128 [R244+0x5100], [R4.64], !P6 ;  /* 0x0510000004f40fae */ /* 0x0005e2000f101d48 */
[C---:B------:R-:W-:Y:S02]  /*cea0*/  FMUL.FTZ R29, R2.reuse, R157 ;  /* 0x0000009d021d7220 */ /* 0x040fe40000410000 */
[C---:B------:R-:W-:Y:S02]  /*ceb0*/  FMUL.FTZ R60, R2.reuse, R180 ;  /* 0x000000b4023c7220 */ /* 0x040fe40000410000 */
[C---:B------:R-:W-:Y:S01]  /*cec0*/  FMUL.FTZ R61, R2.reuse, R181 ;  /* 0x000000b5023d7220 */ /* 0x040fe20000410000 */
[----:B------:R-:W-:Y:S01]  /*ced0*/  MOV R181, R37 ;  /* 0x0000002500b57202 */ /* 0x000fe20000000f00 */
[--C-:B---3--:R-:W-:Y:S01]  /*cee0*/  FFMA.FTZ R9, R39, c[0x0][0x2d0], -R204.reuse ;  /* 0x0000b40027097a23 */ /* 0x108fe200000108cc */
[----:B------:R2:W-:Y:S01]  /*cef0*/  @P0 LDGSTS.E.BYPASS.LTC128B.128 [R244+0x7100], [R4.64+0x80], !P5 ;  /* 0x0710008004f40fae */ /* 0x0005e2000e901d48 */
[----:B------:R-:W-:Y:S01]  /*cf00*/  MOV R39, R211 ;  /* 0x000000d300277202 */ /* 0x000fe20000000f00 */
[----:B------:R-:W-:Y:S02]  /*cf10*/  IMAD.MOV.U32 R180, RZ, RZ, R17 ;  /* 0x000000ffffb47224 */ /* 0x000fe400078e0011 */
[----:B------:R-:W-:Y:S01]  /*cf20*/  FMUL.FTZ R17, R133, R161 ;  /* 0x000000a185117220 */ /* 0x000fe20000410000 */
[----:B------:R-:W-:Y:S01]  /*cf30*/  MOV R161, R38 ;  /* 0x0000002600a17202 */ /* 0x000fe20000000f00 */
[C---:B------:R-:W-:Y:S02]  /*cf40*/  FMUL.FTZ R25, R2.reuse, R153 ;  /* 0x0000009902197220 */ /* 0x040fe40000410000 */
[----:B------:R-:W3:Y:S01]  /*cf50*/  LDL.LU R210, [R1+0x8] ;  /* 0x0000080001d27983 */ /* 0x000ee20000300800 */
[C---:B------:R-:W-:Y:S01]  /*cf60*/  FMUL.FTZ R40, R2.reuse, R164 ;  /* 0x000000a402287220 */ /* 0x040fe20000410000 */
[----:B------:R-:W-:Y:S01]  /*cf70*/  MUFU.EX2 R180, R180 ;  /* 0x000000b400b47308 */ /* 0x000fe20000000800 */
[C---:B------:R-:W-:Y:S01]  /*cf80*/  FMUL.FTZ R41, R2.reuse, R165 ;  /* 0x000000a502297220 */ /* 0x040fe20000410000 */
[----:B------:R-:W4:Y:S01]  /*cf90*/  LDL.LU R24, [R1+0x4] ;  /* 0x0000040001187983 */ /* 0x000f220000300800 */
[C---:B------:R-:W-:Y:S02]  /*cfa0*/  FMUL.FTZ R44, R2.reuse, R168 ;  /* 0x000000a8022c7220 */ /* 0x040fe40000410000 */
[C---:B------:R-:W-:Y:S02]  /*cfb0*/  FMUL.FTZ R45, R2.reuse, R169 ;  /* 0x000000a9022d7220 */ /* 0x040fe40000410000 */
[C---:B------:R-:W-:Y:S02]  /*cfc0*/  FMUL.FTZ R57, R2.reuse, R177 ;  /* 0x000000b102397220 */ /* 0x040fe40000410000 */
[C---:B------:R-:W-:Y:S02]  /*cfd0*/  FMUL.FTZ R72, R2.reuse, R72 ;  /* 0x0000004802487220 */ /* 0x040fe40000410000 */
[C---:B------:R-:W-:Y:S02]  /*cfe0*/  FMUL.FTZ R73, R2.reuse, R73 ;  /* 0x0000004902497220 */ /* 0x040fe40000410000 */
[C---:B------:R-:W-:Y:S02]  /*cff0*/  FMUL.FTZ R76, R2.reuse, R76 ;  /* 0x0000004c024c7220 */ /* 0x040fe40000410000 */
[----:B------:R-:W-:Y:S01]  /*d000*/  FMUL.FTZ R77, R2, R77 ;  /* 0x0000004d024d7220 */ /* 0x000fe20000410000 */
[----:B--2---:R-:W-:Y:S01]  /*d010*/  @P0 IADD3 R4, P1, R4, R0, RZ ;  /* 0x0000000004040210 */ /* 0x004fe20007f3e0ff */
[----:B------:R-:W-:Y:S02]  /*d020*/  FADD.FTZ R0, -R134, R139 ;  /* 0x0000008b86007221 */ /* 0x000fe40000010100 */
[----:B------:R-:W-:Y:S02]  /*d030*/  FMUL.FTZ R88, R2, R88 ;  /* 0x0000005802587220 */ /* 0x000fe40000410000 */
[----:B------:R-:W-:Y:S02]  /*d040*/  @P0 IMAD.X R5, R5, 0x1, R3, P1 ;  /* 0x0000000105050824 */ /* 0x000fe400008e0603 */
[----:B------:R-:W-:Y:S02]  /*d050*/  FMUL.FTZ R3, R134, c[0x0][0x2d0] ;  /* 0x0000b40086037a20 */ /* 0x000fe40000410000 */
[----:B------:R-:W-:Y:S01]  /*d060*/  FMUL.FTZ R0, R0, c[0x0][0x2d0] ;  /* 0x0000b40000007a20 */ /* 0x000fe20000410000 */
[----:B------:R2:W-:Y:S01]  /*d070*/  @P0 LDGSTS.E.BYPASS.LTC128B.128 [R244+0x5900], [R4.64], !P6 ;  /* 0x0590000004f40fae */ /* 0x0005e2000f101d48 */
[--C-:B------:R-:W-:Y:S02]  /*d080*/  FFMA.FTZ R14, R14, c[0x0][0x2d0], -R3.reuse ;  /* 0x0000b4000e0e7a23 */ /* 0x100fe40000010803 */
[--C-:B------:R-:W-:Y:S02]  /*d090*/  FFMA.FTZ R10, R10, c[0x0][0x2d0], -R3.reuse ;  /* 0x0000b4000a0a7a23 */ /* 0x100fe40000010803 */
[----:B------:R2:W-:Y:S01]  /*d0a0*/  MUFU.EX2 R209, R14 ;  /* 0x0000000e00d17308 */ /* 0x0005e20000000800 */
[--C-:B------:R-:W-:Y:S02]  /*d0b0*/  FFMA.FTZ R11, R11, c[0x0][0x2d0], -R3.reuse ;  /* 0x0000b4000b0b7a23 */ /* 0x100fe40000010803 */
[----:B------:R2:W-:Y:S01]  /*d0c0*/  @P0 LDGSTS.E.BYPASS.LTC128B.128 [R244+0x7900], [R4.64+0x80], !P5 ;  /* 0x0790008004f40fae */ /* 0x0005e2000e901d48 */
[--C-:B------:R-:W-:Y:S02]  /*d0d0*/  FFMA.FTZ R15, R15, c[0x0][0x2d0], -R3.reuse ;  /* 0x0000b4000f0f7a23 */ /* 0x100fe40000010803 */
[----:B------:R-:W-:Y:S01]  /*d0e0*/  FFMA.FTZ R211, R27, c[0x0][0x2d0], -R3 ;  /* 0x0000b4001bd37a23 */ /* 0x000fe20000010803 */
[----:B------:R-:W-:Y:S01]  /*d0f0*/  MOV R27, R9 ;  /* 0x00000009001b7202 */ /* 0x000fe20000000f00 */
[----:B------:R-:W-:Y:S02]  /*d100*/  FMUL.FTZ R9, R2, R145 ;  /* 0x0000009102097220 */ /* 0x000fe40000410000 */
[----:B------:R2:W-:Y:S01]  /*d110*/  MUFU.EX2 R139, R10 ;  /* 0x0000000a008b7308 */ /* 0x0005e20000000800 */
[----:B------:R-:W2:Y:S01]  /*d120*/  LDSM.16.MT88.4 R20, [R225] ;  /* 0x00000000e114783b */ /* 0x000ea20000004200 */
[----:B------:R-:W-:Y:S01]  /*d130*/  IMAD.MOV.U32 R157, RZ, RZ, R27 ;  /* 0x000000ffff9d7224 */ /* 0x000fe200078e001b */
[----:B------:R-:W-:Y:S01]  /*d140*/  MOV R27, R66 ;  /* 0x00000042001b7202 */ /* 0x000fe20000000f00 */
[--C-:B------:R-:W-:Y:S01]  /*d150*/  FFMA.FTZ R221, R30, c[0x0][0x2d0], -R3.reuse ;  /* 0x0000b4001edd7a23 */ /* 0x100fe20000010803 */
[----:B------:R-:W-:Y:S01]  /*d160*/  MOV R66, R36 ;  /* 0x0000002400427202 */ /* 0x000fe20000000f00 */
[C---:B------:R-:W-:Y:S01]  /*d170*/  FMUL.FTZ R89, R2.reuse, R89 ;  /* 0x0000005902597220 */ /* 0x040fe20000410000 */
[----:B------:R-:W-:Y:S01]  /*d180*/  MOV R30, R8 ;  /* 0x00000008001e7202 */ /* 0x000fe20000000f00 */
[C---:B------:R-:W-:Y:S01]  /*d190*/  FMUL.FTZ R8, R2.reuse, R144 ;  /* 0x0000009002087220 */ /* 0x040fe20000410000 */
[----:B-1----:R-:W-:Y:S01]  /*d1a0*/  F2FP.PACK_AB R144, R213, R16 ;  /* 0x00000010d590723e */ /* 0x002fe200000000ff */
[----:B------:R-:W-:Y:S01]  /*d1b0*/  MUFU.EX2 R0, R0 ;  /* 0x0000000000007308 */ /* 0x000fe20000000800 */
[C---:B------:R-:W-:Y:S01]  /*d1c0*/  FMUL.FTZ R92, R2.reuse, R92 ;  /* 0x0000005c025c7220 */ /* 0x040fe20000410000 */
[----:B------:R-:W-:Y:S01]  /*d1d0*/  MOV R177, R30 ;  /* 0x0000001e00b17202 */ /* 0x000fe20000000f00 */
[C---:B------:R-:W-:Y:S01]  /*d1e0*/  FMUL.FTZ R93, R2.reuse, R93 ;  /* 0x0000005d025d7220 */ /* 0x040fe20000410000 */
[----:B--2---:R-:W2:Y:S01]  /*d1f0*/  LDL.LU R14, [R1+0x10] ;  /* 0x00001000010e7983 */ /* 0x004ea20000300800 */
[C---:B------:R-:W-:Y:S02]  /*d200*/  FMUL.FTZ R104, R2.reuse, R104 ;  /* 0x0000006802687220 */ /* 0x040fe40000410000 */
[C---:B------:R-:W-:Y:S01]  /*d210*/  FMUL.FTZ R105, R2.reuse, R105 ;  /* 0x0000006902697220 */ /* 0x040fe20000410000 */
[----:B------:R-:W0:Y:S01]  /*d220*/  LDGDEPBAR ;  /* 0x00000000000079af */ /* 0x000e220000000000 */
[----:B------:R-:W-:Y:S01]  /*d230*/  FMUL.FTZ R108, R2, R108 ;  /* 0x0000006c026c7220 */ /* 0x000fe20000410000 */
[----:B------:R-:W-:Y:S01]  /*d240*/  MUFU.EX2 R205, R15 ;  /* 0x0000000f00cd7308 */ /* 0x000fe20000000800 */
[----:B------:R-:W-:Y:S02]  /*d250*/  FFMA.FTZ R4, R50, c[0x0][0x2d0], -R204 ;  /* 0x0000b40032047a23 */ /* 0x000fe400000108cc */
[----:B------:R-:W-:Y:S01]  /*d260*/  IMAD.MOV.U32 R50, RZ, RZ, R138 ;  /* 0x000000ffff327224 */ /* 0x000fe200078e008a */
[----:B------:R-:W-:Y:S01]  /*d270*/  MOV R10, R212 ;  /* 0x000000d4000a7202 */ /* 0x000fe20000000f00 */
[--C-:B------:R-:W-:Y:S01]  /*d280*/  FFMA.FTZ R212, R26, c[0x0][0x2d0], -R3.reuse ;  /* 0x0000b4001ad47a23 */ /* 0x100fe20000010803 */
[----:B------:R-:W-:Y:S01]  /*d290*/  MOV R54, R4 ;  /* 0x0000000400367202 */ /* 0x000fe20000000f00 */
[C---:B------:R-:W-:Y:S01]  /*d2a0*/  FMUL.FTZ R4, R133.reuse, R140 ;  /* 0x0000008c85047220 */ /* 0x040fe20000410000 */
[----:B------:R-:W-:Y:S01]  /*d2b0*/  MOV R26, R12 ;  /* 0x0000000c001a7202 */ /* 0x000fe20000000f00 */
[----:B------:R-:W-:Y:S01]  /*d2c0*/  FMUL.FTZ R5, R133, R141 ;  /* 0x0000008d85057220 */ /* 0x000fe20000410000 */
[----:B------:R1:W1:Y:S01]  /*d2d0*/  MUFU.EX2 R138, R11 ;  /* 0x0000000b008a7308 */ /* 0x0002620000000800 */
[----:B------:R-:W-:Y:S01]  /*d2e0*/  F2FP.PACK_AB R140, R218, R208 ;  /* 0x000000d0da8c723e */ /* 0x000fe200000000ff */
[----:B------:R-:W-:Y:S01]  /*d2f0*/  FFMA.FTZ R204, R67, c[0x0][0x2d0], -R204 ;  /* 0x0000b40043cc7a23 */ /* 0x000fe200000108cc */
[----:B------:R-:W-:Y:S01]  /*d300*/  F2FP.PACK_AB R141, R216, R207 ;  /* 0x000000cfd88d723e */ /* 0x000fe200000000ff */
[----:B------:R-:W-:Y:S01]  /*d310*/  FFMA.FTZ R67, R56, c[0x0][0x2d0], -R6 ;  /* 0x0000b40038437a23 */ /* 0x000fe20000010806 */
[----:B------:R-:W-:Y:S01]  /*d320*/  F2FP.PACK_AB R143, R50, R215 ;  /* 0x000000d7328f723e */ /* 0x000fe200000000ff */
[----:B------:R-:W-:Y:S01]  /*d330*/  FMUL.FTZ R6, R132, R142 ;  /* 0x0000008e84067220 */ /* 0x000fe20000410000 */
[----:B------:R-:W-:Y:S01]  /*d340*/  F2FP.PACK_AB R142, R65, R217 ;  /* 0x000000d9418e723e */ /* 0x000fe200000000ff */
[C---:B------:R-:W-:Y:S01]  /*d350*/  FMUL.FTZ R12, R2.reuse, R148 ;  /* 0x00000094020c7220 */ /* 0x040fe20000410000 */
[----:B------:R-:W-:Y:S01]  /*d360*/  MOV R156, R26 ;  /* 0x0000001a009c7202 */ /* 0x000fe20000000f00 */
[C---:B------:R-:W-:Y:S01]  /*d370*/  FMUL.FTZ R56, R2.reuse, R176 ;  /* 0x000000b002387220 */ /* 0x040fe20000410000 */
[----:B------:R-:W-:Y:S01]  /*d380*/  MOV R26, R54 ;  /* 0x00000036001a7202 */ /* 0x000fe20000000f00 */
[----:B------:R-:W-:Y:S01]  /*d390*/  FMUL.FTZ R109, R2, R109 ;  /* 0x0000006d026d7220 */ /* 0x000fe20000410000 */
[----:B------:R-:W-:Y:S01]  /*d3a0*/  MOV R54, R48 ;  /* 0x0000003000367202 */ /* 0x000fe20000000f00 */
[-C--:B------:R-:W-:Y:S01]  /*d3b0*/  HMMA.16816.F32 R4, R140, R20.reuse, R4 ;  /* 0x000000148c04723c */ /* 0x080fe20000001804 */
[----:B------:R-:W-:Y:S04]  /*d3c0*/  MUFU.EX2 R221, R221 ;  /* 0x000000dd00dd7308 */ /* 0x000fe80000000800 */
[----:B------:R-:W-:Y:S01]  /*d3d0*/  MOV R48, R18 ;  /* 0x0000001200307202 */ /* 0x000fe20000000f00 */
[C---:B------:R-:W-:Y:S01]  /*d3e0*/  FMUL.FTZ R18, R132.reuse, R162 ;  /* 0x000000a284127220 */ /* 0x040fe20000410000 */
[----:B------:R-:W-:Y:S01]  /*d3f0*/  MOV R162, R19 ;  /* 0x0000001300a27202 */ /* 0x000fe20000000f00 */
[----:B------:R-:W-:Y:S01]  /*d400*/  FMUL.FTZ R19, R132, R163 ;  /* 0x000000a384137220 */ /* 0x000fe20000410000 */
[----:B------:R-:W-:Y:S02]  /*d410*/  MOV R163, R39 ;  /* 0x0000002700a37202 */ /* 0x000fe40000000f00 */
[----:B------:R-:W2:Y:S01]  /*d420*/  LDSM.16.MT88.4 R36, [R226] ;  /* 0x00000000e224783b */ /* 0x000ea20000004200 */
[----:B-1----:R-:W-:Y:S01]  /*d430*/  MOV R11, R13 ;  /* 0x0000000d000b7202 */ /* 0x002fe20000000f00 */
[----:B------:R-:W-:Y:S01]  /*d440*/  FMUL.FTZ R13, R2, R149 ;  /* 0x00000095020d7220 */ /* 0x000fe20000410000 */
[----:B------:R-:W-:Y:S01]  /*d450*/  F2FP.PACK_AB R145, R138, R139 ;  /* 0x0000008b8a91723e */ /* 0x000fe200000000ff */
[C---:B------:R-:W-:Y:S01]  /*d460*/  FMUL.FTZ R15, R0.reuse, R151 ;  /* 0x00000097000f7220 */ /* 0x040fe20000410000 */
[----:B------:R-:W-:Y:S01]  /*d470*/  MOV R153, R11 ;  /* 0x0000000b00997202 */ /* 0x000fe20000000f00 */
[----:B------:R-:W-:Y:S01]  /*d480*/  FMUL.FTZ R11, R0, R147 ;  /* 0x00000093000b7220 */ /* 0x000fe20000410000 */
[----:B------:R-:W-:Y:S01]  /*d490*/  F2FP.PACK_AB R147, R205, R209 ;  /* 0x000000d1cd93723e */ /* 0x000fe200000000ff */
[C---:B------:R-:W-:Y:S01]  /*d4a0*/  FMUL.FTZ R120, R2.reuse, R120 ;  /* 0x0000007802787220 */ /* 0x040fe20000410000 */
[----:B------:R-:W-:Y:S01]  /*d4b0*/  MOV R168, R26 ;  /* 0x0000001a00a87202 */ /* 0x000fe20000000f00 */
[C---:B------:R-:W-:Y:S02]  /*d4c0*/  FMUL.FTZ R121, R2.reuse, R121 ;  /* 0x0000007902797220 */ /* 0x040fe40000410000 */
[C---:B------:R-:W-:Y:S02]  /*d4d0*/  FMUL.FTZ R124, R2.reuse, R124 ;  /* 0x0000007c027c7220 */ /* 0x040fe40000410000 */
[----:B------:R-:W-:Y:S02]  /*d4e0*/  FMUL.FTZ R125, R2, R125 ;  /* 0x0000007d027d7220 */ /* 0x000fe40000410000 */
[----:B------:R-:W-:Y:S02]  /*d4f0*/  IMAD.MOV.U32 R176, RZ, RZ, R54 ;  /* 0x000000ffffb07224 */ /* 0x000fe400078e0036 */
[C---:B------:R-:W-:Y:S01]  /*d500*/  FMUL.FTZ R26, R0.reuse, R154 ;  /* 0x0000009a001a7220 */ /* 0x040fe20000410000 */
[----:B------:R-:W-:Y:S01]  /*d510*/  MOV R154, R55 ;  /* 0x00000037009a7202 */ /* 0x000fe20000000f00 */
[C---:B------:R-:W-:Y:S01]  /*d520*/  FMUL.FTZ R30, R0.reuse, R158 ;  /* 0x0000009e001e7220 */ /* 0x040fe20000410000 */
[----:B------:R-:W-:Y:S01]  /*d530*/  MOV R158, R49 ;  /* 0x00000031009e7202 */ /* 0x000fe20000000f00 */
[--C-:B------:R-:W-:Y:S01]  /*d540*/  FFMA.FTZ R248, R31, c[0x0][0x2d0], -R3.reuse ;  /* 0x0000b4001ff87a23 */ /* 0x100fe20000010803 */
[----:B------:R-:W-:Y:S01]  /*d550*/  MUFU.EX2 R176, R176 ;  /* 0x000000b000b07308 */ /* 0x000fe20000000800 */
[----:B------:R-:W-:Y:S01]  /*d560*/  FMUL.FTZ R31, R0, R159 ;  /* 0x0000009f001f7220 */ /* 0x000fe20000410000 */
[----:B------:R-:W-:Y:S01]  /*d570*/  MOV R159, R64 ;  /* 0x00000040009f7202 */ /* 0x000fe20000000f00 */
[--C-:B------:R-:W-:Y:S02]  /*d580*/  FFMA.FTZ R247, R42, c[0x0][0x2d0], -R3.reuse ;  /* 0x0000b4002af77a23 */ /* 0x100fe40000010803 */
[C---:B------:R-:W-:Y:S02]  /*d590*/  FMUL.FTZ R42, R0.reuse, R166 ;  /* 0x000000a6002a7220 */ /* 0x040fe40000410000 */
[--C-:B------:R-:W-:Y:S02]  /*d5a0*/  FFMA.FTZ R246, R43, c[0x0][0x2d0], -R3.reuse ;  /* 0x0000b4002bf67a23 */ /* 0x100fe40000010803 */
[----:B------:R-:W-:Y:S01]  /*d5b0*/  FMUL.FTZ R43, R0, R167 ;  /* 0x000000a7002b7220 */ /* 0x000fe20000410000 */
[----:B------:R-:W-:Y:S01]  /*d5c0*/  MUFU.EX2 R248, R248 ;  /* 0x000000f800f87308 */ /* 0x000fe20000000800 */
[--C-:B------:R-:W-:Y:S02]  /*d5d0*/  FFMA.FTZ R245, R46, c[0x0][0x2d0], -R3.reuse ;  /* 0x0000b4002ef57a23 */ /* 0x100fe40000010803 */
[C---:B------:R-:W-:Y:S02]  /*d5e0*/  FMUL.FTZ R46, R0.reuse, R170 ;  /* 0x000000aa002e7220 */ /* 0x040fe40000410000 */
[--C-:B------:R-:W-:Y:S02]  /*d5f0*/  FFMA.FTZ R223, R47, c[0x0][0x2d0], -R3.reuse ;  /* 0x0000b4002fdf7a23 */ /* 0x100fe40000010803 */
[----:B------:R-:W-:Y:S02]  /*d600*/  FMUL.FTZ R47, R0, R171 ;  /* 0x000000ab002f7220 */ /* 0x000fe40000410000 */
[----:B------:R-:W-:Y:S01]  /*d610*/  IMAD.MOV.U32 R164, RZ, RZ, R48 ;  /* 0x000000ffffa47224 */ /* 0x000fe200078e0030 */
[----:B------:R-:W-:Y:S01]  /*d620*/  MUFU.EX2 R171, R212 ;  /* 0x000000d400ab7308 */ /* 0x000fe20000000800 */
[C---:B------:R-:W-:Y:S02]  /*d630*/  FMUL.FTZ R48, R133.reuse, R192 ;  /* 0x000000c085307220 */ /* 0x040fe40000410000 */
[----:B------:R-:W-:Y:S02]  /*d640*/  FMUL.FTZ R49, R133, R193 ;  /* 0x000000c185317220 */ /* 0x000fe40000410000 */
[--C-:B------:R-:W-:Y:S02]  /*d650*/  FFMA.FTZ R58, R58, c[0x0][0x2d0], -R3.reuse ;  /* 0x0000b4003a3a7a23 */ /* 0x100fe40000010803 */
[--C-:B------:R-:W-:Y:S02]  /*d660*/  FFMA.FTZ R59, R59, c[0x0][0x2d0], -R3.reuse ;  /* 0x0000b4003b3b7a23 */ /* 0x100fe40000010803 */
[--C-:B------:R-:W-:Y:S01]  /*d670*/  FFMA.FTZ R62, R62, c[0x0][0x2d0], -R3.reuse ;  /* 0x0000b4003e3e7a23 */ /* 0x100fe20000010803 */
[----:B------:R-:W-:Y:S01]  /*d680*/  MOV R169, R58 ;  /* 0x0000003a00a97202 */ /* 0x000fe20000000f00 */
[C---:B------:R-:W-:Y:S01]  /*d690*/  FMUL.FTZ R58, R0.reuse, R178 ;  /* 0x000000b2003a7220 */ /* 0x040fe20000410000 */
[----:B------:R-:W-:Y:S01]  /*d6a0*/  MOV R165, R59 ;  /* 0x0000003b00a57202 */ /* 0x000fe20000000f00 */
[C---:B------:R-:W-:Y:S01]  /*d6b0*/  FMUL.FTZ R59, R0.reuse, R179 ;  /* 0x000000b3003b7220 */ /* 0x040fe20000410000 */
[----:B------:R-:W-:Y:S01]  /*d6c0*/  MUFU.EX2 R164, R164 ;  /* 0x000000a400a47308 */ /* 0x000fe20000000800 */
[----:B------:R-:W-:Y:S02]  /*d6d0*/  FFMA.FTZ R3, R63, c[0x0][0x2d0], -R3 ;  /* 0x0000b4003f037a23 */ /* 0x000fe40000010803 */
[C---:B------:R-:W-:Y:S02]  /*d6e0*/  FMUL.FTZ R63, R0.reuse, R183 ;  /* 0x000000b7003f7220 */ /* 0x040fe40000410000 */
[C---:B------:R-:W-:Y:S01]  /*d6f0*/  FMUL.FTZ R64, R133.reuse, R200 ;  /* 0x000000c885407220 */ /* 0x040fe20000410000 */
[----:B------:R-:W-:Y:S01]  /*d700*/  MOV R200, R157 ;  /* 0x0000009d00c87202 */ /* 0x000fe20000000f00 */
[C---:B------:R-:W-:Y:S02]  /*d710*/  FMUL.FTZ R74, R0.reuse, R74 ;  /* 0x0000004a004a7220 */ /* 0x040fe40000410000 */
        /* <DEDUP_REMOVED lines=17> */
[----:B------:R-:W-:Y:S03]  /*d830*/  FMUL.FTZ R127, R0, R127 ;  /* 0x0000007f007f7220 */ /* 0x000fe60000410000 */
[----:B------:R-:W-:Y:S10]  /*d840*/  MUFU.EX2 R247, R247 ;  /* 0x000000f700f77308 */ /* 0x000ff40000000800 */
[----:B------:R-:W-:Y:S10]  /*d850*/  MUFU.EX2 R246, R246 ;  /* 0x000000f600f67308 */ /* 0x000ff40000000800 */
[----:B------:R-:W-:Y:S10]  /*d860*/  MUFU.EX2 R245, R245 ;  /* 0x000000f500f57308 */ /* 0x000ff40000000800 */
[----:B------:R-:W-:Y:S01]  /*d870*/  MUFU.EX2 R223, R223 ;  /* 0x000000df00df7308 */ /* 0x000fe20000000800 */
[----:B---3--:R-:W-:Y:S02]  /*d880*/  FFMA.FTZ R210, R133, R210, R208 ;  /* 0x000000d285d27223 */ /* 0x008fe400000100d0 */
[----:B----4-:R-:W-:Y:S01]  /*d890*/  FFMA.FTZ R208, R132, R24, R207 ;  /* 0x0000001884d07223 */ /* 0x010fe200000100cf */
[----:B------:R-:W-:Y:S01]  /*d8a0*/  MOV R207, R62 ;  /* 0x0000003e00cf7202 */ /* 0x000fe20000000f00 */
[----:B------:R-:W-:Y:S01]  /*d8b0*/  FMUL.FTZ R24, R2, R152 ;  /* 0x0000009802187220 */ /* 0x000fe20000410000 */
[----:B------:R-:W-:Y:S01]  /*d8c0*/  MOV R152, R10 ;  /* 0x0000000a00987202 */ /* 0x000fe20000000f00 */
[C---:B------:R-:W-:Y:S01]  /*d8d0*/  FMUL.FTZ R10, R0.reuse, R146 ;  /* 0x00000092000a7220 */ /* 0x040fe20000410000 */
[----:B------:R-:W-:Y:S01]  /*d8e0*/  F2FP.PACK_AB R146, R51, R214 ;  /* 0x000000d63392723e */ /* 0x000fe200000000ff */
[----:B------:R-:W-:Y:S06]  /*d8f0*/  FMUL.FTZ R62, R0, R182 ;  /* 0x000000b6003e7220 */ /* 0x000fec0000410000 */
[C---:B------:R-:W-:Y:S07]  /*d900*/  HMMA.16816.F32 R8, R144.reuse, R20, R8 ;  /* 0x000000149008723c */ /* 0x040fee0000001808 */
[C---:B------:R-:W-:Y:S01]  /*d910*/  FMUL.FTZ R20, R133.reuse, R172 ;  /* 0x000000ac85147220 */ /* 0x040fe20000410000 */
[----:B------:R-:W-:Y:S01]  /*d920*/  MOV R172, R34 ;  /* 0x0000002200ac7202 */ /* 0x000fe20000000f00 */
[C---:B------:R-:W-:Y:S03]  /*d930*/  FMUL.FTZ R21, R133.reuse, R173 ;  /* 0x000000ad85157220 */ /* 0x040fe60000410000 */
[C---:B------:R-:W-:Y:S01]  /*d940*/  FMUL.FTZ R34, R132.reuse, R186 ;  /* 0x000000ba84227220 */ /* 0x040fe20000410000 */
[----:B------:R-:W-:Y:S01]  /*d950*/  MOV R173, R35 ;  /* 0x0000002300ad7202 */ /* 0x000fe20000000f00 */
[C---:B------:R-:W-:Y:S01]  /*d960*/  FMUL.FTZ R35, R132.reuse, R187 ;  /* 0x000000bb84237220 */ /* 0x040fe20000410000 */
[----:B------:R-:W-:Y:S01]  /*d970*/  MOV R187, R50 ;  /* 0x0000003200bb7202 */ /* 0x000fe20000000f00 */
[----:B------:R-:W-:Y:S01]  /*d980*/  FMUL.FTZ R50, R132, R194 ;  /* 0x000000c284327220 */ /* 0x000fe20000410000 */
[----:B------:R-:W-:Y:S01]  /*d990*/  MOV R186, R65 ;  /* 0x0000004100ba7202 */ /* 0x000fe20000000f00 */
[----:B------:R-:W-:Y:S01]  /*d9a0*/  FMUL.FTZ R65, R133, R201 ;  /* 0x000000c985417220 */ /* 0x000fe20000410000 */
[----:B------:R-:W-:Y:S02]  /*d9b0*/  MOV R194, R161 ;  /* 0x000000a100c27202 */ /* 0x000fe40000000f00 */
[----:B------:R-:W-:Y:S02]  /*d9c0*/  MOV R161, R181 ;  /* 0x000000b500a17202 */ /* 0x000fe40000000f00 */
[----:B------:R-:W-:Y:S02]  /*d9d0*/  MOV R181, R156 ;  /* 0x0000009c00b57202 */ /* 0x000fe40000000f00 */
[----:B------:R-:W-:Y:S10]  /*d9e0*/  MUFU.EX2 R194, R194 ;  /* 0x000000c200c27308 */ /* 0x000ff40000000800 */
[----:B------:R-:W-:Y:S01]  /*d9f0*/  MUFU.EX2 R181, R181 ;  /* 0x000000b500b57308 */ /* 0x000fe20000000800 */
[----:B--2---:R-:W-:Y:S02]  /*da00*/  FFMA.FTZ R2, R2, R14, R16 ;  /* 0x0000000e02027223 */ /* 0x004fe40000010010 */
[----:B------:R-:W-:Y:S02]  /*da10*/  FMUL.FTZ R14, R0, R150 ;  /* 0x00000096000e7220 */ /* 0x000fe40000410000 */
[----:B------:R-:W-:Y:S01]  /*da20*/  LDSM.16.MT88.4 R148, [R228] ;  /* 0x00000000e494783b */ /* 0x000fe20000004200 */
[----:B------:R-:W-:Y:S02]  /*da30*/  FADD.FTZ R2, R213, R2 ;  /* 0x00000002d5027221 */ /* 0x000fe40000010000 */
[C---:B------:R-:W-:Y:S01]  /*da40*/  FMUL.FTZ R16, R133.reuse, R160 ;  /* 0x000000a085107220 */ /* 0x040fe20000410000 */
[----:B------:R-:W-:Y:S01]  /*da50*/  MOV R160, R33 ;  /* 0x0000002100a07202 */ /* 0x000fe20000000f00 */
[-C--:B------:R-:W-:Y:S03]  /*da60*/  HMMA.16816.F32 R12, R144, R22.reuse, R12 ;  /* 0x00000016900c723c */ /* 0x080fe6000000180c */
[C---:B------:R-:W-:Y:S02]  /*da70*/  FMUL.FTZ R33, R133.reuse, R185 ;  /* 0x000000b985217220 */ /* 0x040fe40000410000 */
[----:B------:R-:W-:Y:S03]  /*da80*/  IMAD.MOV.U32 R185, RZ, RZ, R52 ;  /* 0x000000ffffb97224 */ /* 0x000fe600078e0034 */
[C---:B------:R-:W-:Y:S07]  /*da90*/  HMMA.16816.F32 R16, R140.reuse, R22, R16 ;  /* 0x000000168c10723c */ /* 0x040fee0000001810 */
[C---:B------:R-:W-:Y:S01]  /*daa0*/  FMUL.FTZ R22, R132.reuse, R174 ;  /* 0x000000ae84167220 */ /* 0x040fe20000410000 */
[----:B------:R-:W-:Y:S01]  /*dab0*/  MOV R174, R53 ;  /* 0x0000003500ae7202 */ /* 0x000fe20000000f00 */
[----:B------:R-:W-:Y:S01]  /*dac0*/  FMUL.FTZ R23, R132, R175 ;  /* 0x000000af84177220 */ /* 0x000fe20000410000 */
[----:B------:R-:W1:Y:S02]  /*dad0*/  LDSM.16.MT88.4 R52, [R229] ;  /* 0x00000000e534783b */ /* 0x000e640000004200 */
[----:B------:R-:W-:Y:S01]  /*dae0*/  MOV R175, R27 ;  /* 0x0000001b00af7202 */ /* 0x000fe20000000f00 */
[----:B------:R-:W-:Y:S01]  /*daf0*/  FMUL.FTZ R27, R0, R155 ;  /* 0x0000009b001b7220 */ /* 0x000fe20000410000 */
[----:B------:R-:W-:Y:S01]  /*db00*/  MOV R155, R32 ;  /* 0x00000020009b7202 */ /* 0x000fe20000000f00 */
[C---:B------:R-:W-:Y:S01]  /*db10*/  FMUL.FTZ R32, R133.reuse, R184 ;  /* 0x000000b885207220 */ /* 0x040fe20000410000 */
[-C--:B------:R-:W-:Y:S01]  /*db20*/  HMMA.16816.F32 R20, R140, R36.reuse, R20 ;  /* 0x000000248c14723c */ /* 0x080fe20000001814 */
[----:B------:R-:W-:Y:S02]  /*db30*/  MUFU.EX2 R174, R174 ;  /* 0x000000ae00ae7308 */ /* 0x000fe40000000800 */
[----:B------:R-:W-:Y:S01]  /*db40*/  MOV R184, R66 ;  /* 0x0000004200b87202 */ /* 0x000fe20000000f00 */
[C---:B------:R-:W-:Y:S01]  /*db50*/  FMUL.FTZ R66, R132.reuse, R202 ;  /* 0x000000ca84427220 */ /* 0x040fe20000410000 */
[----:B------:R-:W-:Y:S02]  /*db60*/  MOV R166, R175 ;  /* 0x000000af00a67202 */ /* 0x000fe40000000f00 */
[----:B------:R-:W-:Y:S01]  /*db70*/  MOV R175, R162 ;  /* 0x000000a200af7202 */ /* 0x000fe20000000f00 */
[C---:B------:R-:W-:Y:S03]  /*db80*/  HMMA.16816.F32 R24, R144.reuse, R36, R24 ;  /* 0x000000249018723c */ /* 0x040fe60000001818 */
[----:B------:R-:W-:Y:S01]  /*db90*/  MUFU.EX2 R184, R184 ;  /* 0x000000b800b87308 */ /* 0x000fe20000000800 */
[----:B------:R-:W-:Y:S02]  /*dba0*/  MOV R162, R177 ;  /* 0x000000b100a27202 */ /* 0x000fe40000000f00 */
[----:B------:R-:W-:Y:S01]  /*dbb0*/  MOV R167, R166 ;  /* 0x000000a600a77202 */ /* 0x000fe20000000f00 */
[C---:B------:R-:W-:Y:S01]  /*dbc0*/  FMUL.FTZ R36, R133.reuse, R188 ;  /* 0x000000bc85247220 */ /* 0x040fe20000410000 */
[-C--:B------:R-:W-:Y:S04]  /*dbd0*/  HMMA.16816.F32 R28, R144, R38.reuse, R28 ;  /* 0x00000026901c723c */ /* 0x080fe8000000181c */
[C---:B------:R-:W-:Y:S01]  /*dbe0*/  FMUL.FTZ R37, R133.reuse, R189 ;  /* 0x000000bd85257220 */ /* 0x040fe20000410000 */
[----:B------:R-:W-:Y:S01]  /*dbf0*/  MUFU.EX2 R177, R252 ;  /* 0x000000fc00b17308 */ /* 0x000fe20000000800 */
[----:B------:R-:W-:Y:S01]  /*dc00*/  MOV R188, R51 ;  /* 0x0000003300bc7202 */ /* 0x000fe20000000f00 */
[C---:B------:R-:W-:Y:S01]  /*dc10*/  FMUL.FTZ R51, R132.reuse, R195 ;  /* 0x000000c384337220 */ /* 0x040fe20000410000 */
[C---:B------:R-:W-:Y:S04]  /*dc20*/  HMMA.16816.F32 R32, R140.reuse, R38, R32 ;  /* 0x000000268c20723c */ /* 0x040fe80000001820 */
[----:B------:R-:W-:Y:S01]  /*dc30*/  MOV R189, R67 ;  /* 0x0000004300bd7202 */ /* 0x000fe20000000f00 */
[C---:B------:R-:W-:Y:S01]  /*dc40*/  FMUL.FTZ R67, R132.reuse, R203 ;  /* 0x000000cb84437220 */ /* 0x040fe20000410000 */
[----:B------:R-:W-:Y:S01]  /*dc50*/  MOV R170, R167 ;  /* 0x000000a700aa7202 */ /* 0x000fe20000000f00 */
[C---:B------:R-:W-:Y:S01]  /*dc60*/  FMUL.FTZ R38, R132.reuse, R190 ;  /* 0x000000be84267220 */ /* 0x040fe20000410000 */
[----:B------:R-:W-:Y:S01]  /*dc70*/  MOV R190, R155 ;  /* 0x0000009b00be7202 */ /* 0x000fe20000000f00 */
[C---:B------:R-:W-:Y:S01]  /*dc80*/  FMUL.FTZ R39, R132.reuse, R191 ;  /* 0x000000bf84277220 */ /* 0x040fe20000410000 */
[----:B------:R-:W-:Y:S02]  /*dc90*/  MUFU.EX2 R175, R175 ;  /* 0x000000af00af7308 */ /* 0x000fe40000000800 */
[----:B------:R-:W-:Y:S01]  /*dca0*/  MOV R191, R185 ;  /* 0x000000b900bf7202 */ /* 0x000fe20000000f00 */
[----:B------:R-:W-:Y:S01]  /*dcb0*/  IMAD.MOV.U32 R185, RZ, RZ, R129 ;  /* 0x000000ffffb97224 */ /* 0x000fe200078e0081 */
[----:B------:R-:W-:Y:S01]  /*dcc0*/  MOV R155, R154 ;  /* 0x0000009a009b7202 */ /* 0x000fe20000000f00 */
[----:B------:R-:W2:Y:S01]  /*dcd0*/  LDL.LU R129, [R1+0x74] ;  /* 0x0000740001817983 */ /* 0x000ea20000300800 */
[-C--:B-1----:R-:W-:Y:S03]  /*dce0*/  HMMA.16816.F32 R36, R140, R52.reuse, R36 ;  /* 0x000000348c24723c */ /* 0x082fe60000001824 */
[----:B------:R-:W-:Y:S02]  /*dcf0*/  MOV R154, R163 ;  /* 0x000000a3009a7202 */ /* 0x000fe40000000f00 */
[----:B------:R-:W-:Y:S02]  /*dd00*/  MOV R163, R169 ;  /* 0x000000a900a37202 */ /* 0x000fe40000000f00 */
[----:B------:R-:W-:Y:S01]  /*dd10*/  MUFU.EX2 R169, R219 ;  /* 0x000000db00a97308 */ /* 0x000fe20000000800 */
[C---:B------:R-:W-:Y:S04]  /*dd20*/  HMMA.16816.F32 R40, R144.reuse, R52, R40 ;  /* 0x000000349028723c */ /* 0x040fe80000001828 */
[----:B------:R-:W-:Y:S02]  /*dd30*/  MOV R166, R189 ;  /* 0x000000bd00a67202 */ /* 0x000fe40000000f00 */
[----:B------:R-:W-:Y:S01]  /*dd40*/  MOV R189, R188 ;  /* 0x000000bc00bd7202 */ /* 0x000fe20000000f00 */
[C---:B------:R-:W-:Y:S01]  /*dd50*/  FMUL.FTZ R52, R133.reuse, R196 ;  /* 0x000000c485347220 */ /* 0x040fe20000410000 */
[-C--:B------:R-:W-:Y:S04]  /*dd60*/  HMMA.16816.F32 R44, R144, R54.reuse, R44 ;  /* 0x00000036902c723c */ /* 0x080fe8000000182c */
[C---:B------:R-:W-:Y:S01]  /*dd70*/  FMUL.FTZ R53, R133.reuse, R197 ;  /* 0x000000c585357220 */ /* 0x040fe20000410000 */
[----:B------:R-:W-:Y:S01]  /*dd80*/  MOV R167, R166 ;  /* 0x000000a600a77202 */ /* 0x000fe20000000f00 */
[----:B------:R1:W-:Y:S01]  /*dd90*/  MUFU.EX2 R197, R170 ;  /* 0x000000aa00c57308 */ /* 0x0003e20000000800 */
[----:B------:R-:W-:Y:S01]  /*dda0*/  MOV R166, R189 ;  /* 0x000000bd00a67202 */ /* 0x000fe20000000f00 */
[C---:B------:R-:W-:Y:S04]  /*ddb0*/  HMMA.16816.F32 R48, R140.reuse, R54, R48 ;  /* 0x000000368c30723c */ /* 0x040fe80000001830 */
[----:B------:R-:W-:Y:S02]  /*ddc0*/  MOV R188, R187 ;  /* 0x000000bb00bc7202 */ /* 0x000fe40000000f00 */
[----:B------:R-:W-:Y:S01]  /*ddd0*/  MOV R187, R186 ;  /* 0x000000ba00bb7202 */ /* 0x000fe20000000f00 */
[C---:B------:R-:W-:Y:S01]  /*dde0*/  FMUL.FTZ R54, R132.reuse, R198 ;  /* 0x000000c684367220 */ /* 0x040fe20000410000 */
[----:B------:R-:W-:Y:S01]  /*ddf0*/  MOV R186, R159 ;  /* 0x0000009f00ba7202 */ /* 0x000fe20000000f00 */
[----:B------:R-:W-:Y:S03]  /*de00*/  FMUL.FTZ R55, R132, R199 ;  /* 0x000000c784377220 */ /* 0x000fe60000410000 */
[----:B------:R-:W-:Y:S02]  /*de10*/  MOV R199, R153 ;  /* 0x0000009900c77202 */ /* 0x000fe40000000f00 */
[----:B------:R-:W-:Y:S02]  /*de20*/  MOV R192, R167 ;  /* 0x000000a700c07202 */ /* 0x000fe40000000f00 */
[-C--:B------:R-:W-:Y:S02]  /*de30*/  HMMA.16816.F32 R52, R140, R148.reuse, R52 ;  /* 0x000000948c34723c */ /* 0x080fe40000001834 */
[----:B------:R-:W-:Y:S01]  /*de40*/  MUFU.EX2 R199, R199 ;  /* 0x000000c700c77308 */ /* 0x000fe20000000800 */
[----:B------:R-:W-:Y:S02]  /*de50*/  MOV R193, R166 ;  /* 0x000000a600c17202 */ /* 0x000fe40000000f00 */
[----:B------:R-:W-:Y:S02]  /*de60*/  MOV R201, R192 ;  /* 0x000000c000c97202 */ /* 0x000fe40000000f00 */
[----:B------:R-:W-:Y:S01]  /*de70*/  MOV R198, R193 ;  /* 0x000000c100c67202 */ /* 0x000fe20000000f00 */
[C---:B------:R-:W-:Y:S04]  /*de80*/  HMMA.16816.F32 R56, R144.reuse, R148, R56 ;  /* 0x000000949038723c */ /* 0x040fe80000001838 */
[----:B------:R-:W-:Y:S01]  /*de90*/  MUFU.EX2 R192, R161 ;  /* 0x000000a100c07308 */ /* 0x000fe20000000800 */
[----:B------:R-:W-:Y:S01]  /*dea0*/  MOV R159, R158 ;  /* 0x0000009e009f7202 */ /* 0x000fe20000000f00 */
[----:B------:R-:W-:Y:S01]  /*deb0*/  IMAD.MOV.U32 R202, RZ, RZ, R198 ;  /* 0x000000ffffca7224 */ /* 0x000fe200078e00c6 */
[----:B------:R-:W-:Y:S01]  /*dec0*/  MOV R158, R165 ;  /* 0x000000a5009e7202 */ /* 0x000fe20000000f00 */
[-C--:B------:R-:W-:Y:S04]  /*ded0*/  HMMA.16816.F32 R60, R144, R150.reuse, R60 ;  /* 0x00000096903c723c */ /* 0x080fe8000000183c */
[----:B------:R-:W-:Y:S01]  /*dee0*/  IMAD.MOV.U32 R165, RZ, RZ, R130 ;  /* 0x000000ffffa57224 */ /* 0x000fe200078e0082 */
[----:B------:R-:W-:Y:S01]  /*def0*/  MOV R198, R190 ;  /* 0x000000be00c67202 */ /* 0x000fe20000000f00 */
[----:B------:R-:W3:Y:S01]  /*df00*/  LDL.LU R130, [R1+0x70] ;  /* 0x0000700001827983 */ /* 0x000ee20000300800 */
[----:B------:R-:W-:Y:S01]  /*df10*/  MOV R190, R162 ;  /* 0x000000a200be7202 */ /* 0x000fe20000000f00 */
[C---:B------:R-:W-:Y:S02]  /*df20*/  HMMA.16816.F32 R64, R140.reuse, R150, R64 ;  /* 0x000000968c40723c */ /* 0x040fe40000001840 */
[----:B------:R-:W4:Y:S02]  /*df30*/  LDSM.16.MT88.4 R148, [R225+0x2000] ;  /* 0x00200000e194783b */ /* 0x000f240000004200 */
[----:B------:R-:W-:Y:S02]  /*df40*/  MOV R189, R188 ;  /* 0x000000bc00bd7202 */ /* 0x000fe40000000f00 */
[----:B------:R-:W-:Y:S02]  /*df50*/  MOV R188, R187 ;  /* 0x000000bb00bc7202 */ /* 0x000fe40000000f00 */
[----:B------:R-:W-:Y:S04]  /*df60*/  MOV R187, R186 ;  /* 0x000000ba00bb7202 */ /* 0x000fe80000000f00 */
[----:B------:R-:W-:Y:S02]  /*df70*/  MOV R167, R188 ;  /* 0x000000bc00a77202 */ /* 0x000fe40000000f00 */
[----:B------:R-:W-:Y:S02]  /*df80*/  MOV R166, R187 ;  /* 0x000000bb00a67202 */ /* 0x000fe40000000f00 */
[----:B------:R-:W-:Y:S01]  /*df90*/  MOV R186, R159 ;  /* 0x0000009f00ba7202 */ /* 0x000fe20000000f00 */
[----:B------:R-:W-:Y:S01]  /*dfa0*/  IMAD.MOV.U32 R183, RZ, RZ, R167 ;  /* 0x000000ffffb77224 */ /* 0x000fe200078e00a7 */
[----:B------:R-:W-:Y:S01]  /*dfb0*/  MOV R159, R158 ;  /* 0x0000009e009f7202 */ /* 0x000fe20000000f00 */
[----:B------:R-:W-:Y:S01]  /*dfc0*/  IMAD.MOV.U32 R158, RZ, RZ, R155 ;  /* 0x000000ffff9e7224 */ /* 0x000fe200078e009b */
[----:B------:R-:W-:Y:S02]  /*dfd0*/  MOV R155, R173 ;  /* 0x000000ad009b7202 */ /* 0x000fe40000000f00 */
[----:B------:R-:W-:Y:S02]  /*dfe0*/  MOV R173, R172 ;  /* 0x000000ac00ad7202 */ /* 0x000fe40000000f00 */
[----:B------:R-:W-:Y:S02]  /*dff0*/  MOV R172, R131 ;  /* 0x0000008300ac7202 */ /* 0x000fe40000000f00 */
[----:B------:R-:W3:Y:S01]  /*e000*/  LDL.LU R131, [R1+0x6c] ;  /* 0x00006c0001837983 */ /* 0x000ee20000300800 */
[----:B------:R-:W-:Y:S02]  /*e010*/  MOV R188, R159 ;  /* 0x0000009f00bc7202 */ /* 0x000fe40000000f00 */
[----:B------:R-:W-:Y:S02]  /*e020*/  MOV R159, R173 ;  /* 0x000000ad009f7202 */ /* 0x000fe40000000f00 */
[----:B------:R-:W-:Y:S01]  /*e030*/  MOV R187, R158 ;  /* 0x0000009e00bb7202 */ /* 0x000fe20000000f00 */
[----:B------:R-:W-:Y:S01]  /*e040*/  MUFU.EX2 R173, R220 ;  /* 0x000000dc00ad7308 */ /* 0x000fe20000000800 */
[----:B------:R-:W-:Y:S02]  /*e050*/  MOV R158, R172 ;  /* 0x000000ac009e7202 */ /* 0x000fe40000000f00 */
[----:B------:R-:W-:Y:S02]  /*e060*/  MOV R196, R166 ;  /* 0x000000a600c47202 */ /* 0x000fe40000000f00 */
[----:B------:R-:W-:Y:S02]  /*e070*/  MOV R166, R188 ;  /* 0x000000bc00a67202 */ /* 0x000fe40000000f00 */
[----:B------:R-:W-:Y:S02]  /*e080*/  MOV R188, R152 ;  /* 0x0000009800bc7202 */ /* 0x000fe40000000f00 */
[----:B-1----:R-:W-:Y:S01]  /*e090*/  MOV R170, R189 ;  /* 0x000000bd00aa7202 */ /* 0x002fe20000000f00 */
[-C--:B----4-:R-:W-:Y:S01]  /*e0a0*/  HMMA.16816.F32 R68, R140, R148.reuse, R68 ;  /* 0x000000948c44723c */ /* 0x090fe20000001844 */
[----:B------:R-:W1:Y:S02]  /*e0b0*/  MUFU.EX2 R172, R211 ;  /* 0x000000d300ac7308 */ /* 0x000e640000000800 */
[----:B------:R-:W-:Y:S01]  /*e0c0*/  IMAD.MOV.U32 R189, RZ, RZ, R186 ;  /* 0x000000ffffbd7224 */ /* 0x000fe200078e00ba */
[----:B------:R-:W-:Y:S02]  /*e0d0*/  MOV R186, R155 ;  /* 0x0000009b00ba7202 */ /* 0x000fe40000000f00 */
[----:B------:R-:W-:Y:S02]  /*e0e0*/  MOV R155, R168 ;  /* 0x000000a8009b7202 */ /* 0x000fe40000000f00 */
[C---:B------:R-:W-:Y:S03]  /*e0f0*/  HMMA.16816.F32 R72, R144.reuse, R148, R72 ;  /* 0x000000949048723c */ /* 0x040fe60000001848 */
[----:B------:R-:W4:Y:S01]  /*e100*/  MUFU.EX2 R168, R249 ;  /* 0x000000f900a87308 */ /* 0x000f220000000800 */
[----:B------:R-:W-:Y:S02]  /*e110*/  MOV R193, R155 ;  /* 0x0000009b00c17202 */ /* 0x000fe40000000f00 */
[----:B------:R-:W-:Y:S02]  /*e120*/  MOV R167, R189 ;  /* 0x000000bd00a77202 */ /* 0x000fe40000000f00 */
[-C--:B------:R-:W-:Y:S04]  /*e130*/  HMMA.16816.F32 R76, R144, R150.reuse, R76 ;  /* 0x00000096904c723c */ /* 0x080fe8000000184c */
[----:B------:R-:W-:Y:S01]  /*e140*/  MOV R189, R159 ;  /* 0x0000009f00bd7202 */ /* 0x000fe20000000f00 */
[----:B------:R-:W-:Y:S01]  /*e150*/  MUFU.EX2 R193, R193 ;  /* 0x000000c100c17308 */ /* 0x000fe20000000800 */
[----:B------:R-:W-:Y:S02]  /*e160*/  MOV R182, R170 ;  /* 0x000000aa00b67202 */ /* 0x000fe40000000f00 */
[C---:B------:R-:W-:Y:S01]  /*e170*/  HMMA.16816.F32 R80, R140.reuse, R150, R80 ;  /* 0x000000968c50723c */ /* 0x040fe20000001850 */
[----:B------:R-:W1:Y:S03]  /*e180*/  LDSM.16.MT88.4 R148, [R226+0x2000] ;  /* 0x00200000e294783b */ /* 0x000e660000004200 */
[----:B------:R-:W-:Y:S01]  /*e190*/  MOV R170, R187 ;  /* 0x000000bb00aa7202 */ /* 0x000fe20000000f00 */
[----:B------:R-:W-:Y:S01]  /*e1a0*/  IMAD.MOV.U32 R187, RZ, RZ, R154 ;  /* 0x000000ffffbb7224 */ /* 0x000fe200078e009a */
[----:B------:R-:W-:Y:S01]  /*e1b0*/  MOV R195, R186 ;  /* 0x000000ba00c37202 */ /* 0x000fe20000000f00 */
[----:B------:R-:W-:Y:S01]  /*e1c0*/  MUFU.EX2 R189, R189 ;  /* 0x000000bd00bd7308 */ /* 0x000fe20000000800 */
[----:B------:R-:W-:Y:S01]  /*e1d0*/  MOV R186, R158 ;  /* 0x0000009e00ba7202 */ /* 0x000fe20000000f00 */
[----:B------:R-:W-:Y:S03]  /*e1e0*/  LDSM.16.MT88.4 R152, [R226+0x800] ;  /* 0x00080000e298783b */ /* 0x000fe60000004200 */
[----:B------:R-:W-:Y:S02]  /*e1f0*/  MOV R203, R182 ;  /* 0x000000b600cb7202 */ /* 0x000fe40000000f00 */
[----:B------:R-:W-:Y:S02]  /*e200*/  MOV R182, R163 ;  /* 0x000000a300b67202 */ /* 0x000fe40000000f00 */
[----:B------:R-:W-:Y:S01]  /*e210*/  MOV R252, R183 ;  /* 0x000000b700fc7202 */ /* 0x000fe20000000f00 */
[----:B------:R-:W-:Y:S01]  /*e220*/  LDSM.16.MT88.4 R156, [R229+0x800] ;  /* 0x00080000e59c783b */ /* 0x000fe20000004200 */
[----:B------:R-:W-:Y:S01]  /*e230*/  MUFU.EX2 R187, R187 ;  /* 0x000000bb00bb7308 */ /* 0x000fe20000000800 */
[----:B------:R-:W-:Y:S02]  /*e240*/  MOV R183, R191 ;  /* 0x000000bf00b77202 */ /* 0x000fe40000000f00 */
[----:B------:R-:W-:Y:S07]  /*e250*/  MOV R191, R185 ;  /* 0x000000b900bf7202 */ /* 0x000fee0000000f00 */
[----:B------:R4:W-:Y:S10]  /*e260*/  MUFU.EX2 R185, R160 ;  /* 0x000000a000b97308 */ /* 0x0009f40000000800 */
[----:B------:R-:W-:Y:S01]  /*e270*/  MUFU.EX2 R186, R186 ;  /* 0x000000ba00ba7308 */ /* 0x000fe20000000800 */
[-C--:B-1----:R-:W-:Y:S09]  /*e280*/  HMMA.16816.F32 R84, R140, R148.reuse, R84 ;  /* 0x000000948c54723c */ /* 0x082ff20000001854 */
[----:B------:R-:W-:Y:S01]  /*e290*/  MUFU.EX2 R195, R195 ;  /* 0x000000c300c37308 */ /* 0x000fe20000000800 */
[C---:B------:R-:W-:Y:S01]  /*e2a0*/  HMMA.16816.F32 R88, R144.reuse, R148, R88 ;  /* 0x000000949058723c */ /* 0x040fe20000001858 */
[----:B----4-:R-:W-:Y:S07]  /*e2b0*/  LDSM.16.MT88.4 R160, [R226+0x1000] ;  /* 0x00100000e2a0783b */ /* 0x010fee0000004200 */
[-C--:B------:R-:W-:Y:S01]  /*e2c0*/  HMMA.16816.F32 R92, R144, R150.reuse, R92 ;  /* 0x00000096905c723c */ /* 0x080fe2000000185c */
[----:B------:R-:W-:Y:S07]  /*e2d0*/  MUFU.EX2 R188, R188 ;  /* 0x000000bc00bc7308 */ /* 0x000fee0000000800 */
[C---:B------:R-:W-:Y:S01]  /*e2e0*/  HMMA.16816.F32 R96, R140.reuse, R150, R96 ;  /* 0x000000968c60723c */ /* 0x040fe20000001860 */
[----:B------:R-:W1:Y:S02]  /*e2f0*/  LDSM.16.MT88.4 R148, [R229+0x2000] ;  /* 0x00200000e594783b */ /* 0x000e640000004200 */
[----:B------:R-:W-:Y:S05]  /*e300*/  MUFU.EX2 R191, R191 ;  /* 0x000000bf00bf7308 */ /* 0x000fea0000000800 */
[-C--:B-1----:R-:W-:Y:S08]  /*e310*/  HMMA.16816.F32 R100, R140, R148.reuse, R100 ;  /* 0x000000948c64723c */ /* 0x082ff00000001864 */
[C---:B------:R-:W-:Y:S08]  /*e320*/  HMMA.16816.F32 R104, R144.reuse, R148, R104 ;  /* 0x000000949068723c */ /* 0x040ff00000001868 */
[-C--:B------:R-:W-:Y:S08]  /*e330*/  HMMA.16816.F32 R108, R144, R150.reuse, R108 ;  /* 0x00000096906c723c */ /* 0x080ff0000000186c */
[C---:B------:R-:W-:Y:S01]  /*e340*/  HMMA.16816.F32 R112, R140.reuse, R150, R112 ;  /* 0x000000968c70723c */ /* 0x040fe20000001870 */
[----:B------:R-:W1:Y:S03]  /*e350*/  LDSM.16.MT88.4 R148, [R228+0x2000] ;  /* 0x00200000e494783b */ /* 0x000e660000004200 */
[----:B--2---:R-:W-:Y:S04]  /*e360*/  FMUL.FTZ R129, R133, R129 ;  /* 0x0000008185817220 */ /* 0x004fe80000410000 */
[-C--:B-1----:R-:W-:Y:S04]  /*e370*/  HMMA.16816.F32 R116, R140, R148.reuse, R116 ;  /* 0x000000948c74723c */ /* 0x082fe80000001874 */
[----:B------:R-:W-:Y:S04]  /*e380*/  FADD.FTZ R133, R218, R210 ;  /* 0x000000d2da857221 */ /* 0x000fe80000010000 */
[C---:B------:R-:W-:Y:S01]  /*e390*/  HMMA.16816.F32 R120, R144.reuse, R148, R120 ;  /* 0x000000949078723c */ /* 0x040fe20000001878 */
[----:B------:R-:W2:Y:S06]  /*e3a0*/  LDL.LU R148, [R1+0x14] ;  /* 0x0000140001947983 */ /* 0x000eac0000300800 */
[----:B------:R-:W-:Y:S01]  /*e3b0*/  F2FP.PACK_AB R149, R172, R171 ;  /* 0x000000abac95723e */ /* 0x000fe200000000ff */
[-C--:B------:R-:W-:Y:S01]  /*e3c0*/  HMMA.16816.F32 R124, R144, R150.reuse, R124 ;  /* 0x00000096907c723c */ /* 0x080fe2000000187c */
[----:B------:R-:W1:Y:S03]  /*e3d0*/  LDSM.16.MT88.4 R144, [R225+0x800] ;  /* 0x00080000e190783b */ /* 0x000e660000004200 */
[C---:B---3--:R-:W-:Y:S02]  /*e3e0*/  FMUL.FTZ R130, R132.reuse, R130 ;  /* 0x0000008284827220 */ /* 0x048fe40000410000 */
[----:B------:R-:W-:Y:S02]  /*e3f0*/  FMUL.FTZ R131, R132, R131 ;  /* 0x0000008384837220 */ /* 0x000fe40000410000 */
[----:B------:R-:W-:Y:S05]  /*e400*/  FADD.FTZ R132, R216, R208 ;  /* 0x000000d0d8847221 */ /* 0x000fea0000010000 */
        /* <DEDUP_REMOVED lines=8> */
[----:B--2---:R-:W-:Y:S01]  /*e490*/  FFMA.FTZ R0, R0, R148, R139 ;  /* 0x0000009400007223 */ /* 0x004fe2000001008b */
[----:B------:R-:W-:Y:S03]  /*e4a0*/  F2FP.PACK_AB R148, R173, R168 ;  /* 0x000000a8ad94723e */ /* 0x000fe600000000ff */
[----:B------:R-:W-:Y:S02]  /*e4b0*/  FADD.FTZ R138, R138, R0 ;  /* 0x000000008a8a7221 */ /* 0x000fe40000010000 */
[----:B------:R-:W-:Y:S02]  /*e4c0*/  FADD.FTZ R0, R217, R133 ;  /* 0x00000085d9007221 */ /* 0x000fe40000010000 */
[C---:B------:R-:W-:Y:S01]  /*e4d0*/  HMMA.16816.F32 R8, R148.reuse, R144, R8 ;  /* 0x000000909408723c */ /* 0x040fe20000001808 */
[----:B------:R-:W-:Y:S03]  /*e4e0*/  LDSM.16.MT88.4 R216, [R226+0x3800] ;  /* 0x00380000e2d8783b */ /* 0x000fe60000004200 */
        /* <DEDUP_REMOVED lines=9> */
[----:B------:R-:W1:Y:S01]  /*e580*/  LDSM.16.MT88.4 R144, [R228+0x800] ;  /* 0x00080000e490783b */ /* 0x000e620000004200 */
[----:B------:R-:W-:Y:S02]  /*e590*/  MUFU.EX2 R138, R207 ;  /* 0x000000cf008a7308 */ /* 0x000fe40000000800 */
[----:B------:R-:W-:Y:S01]  /*e5a0*/  FADD.FTZ R168, R168, R132 ;  /* 0x00000084a8a87221 */ /* 0x000fe20000010000 */
[----:B------:R-:W-:Y:S01]  /*e5b0*/  MOV R251, R201 ;  /* 0x000000c900fb7202 */ /* 0x000fe20000000f00 */
[----:B------:R-:W-:Y:S01]  /*e5c0*/  FADD.FTZ R0, R252, R0 ;  /* 0x00000000fc007221 */ /* 0x000fe20000010000 */
[----:B------:R-:W-:Y:S01]  /*e5d0*/  MOV R252, R202 ;  /* 0x000000ca00fc7202 */ /* 0x000fe20000000f00 */
[-C--:B------:R-:W-:Y:S04]  /*e5e0*/  HMMA.16816.F32 R20, R140, R152.reuse, R20 ;  /* 0x000000988c14723c */ /* 0x080fe80000001814 */
[----:B------:R-:W2:Y:S01]  /*e5f0*/  MUFU.EX2 R132, R167 ;  /* 0x000000a700847308 */ /* 0x000ea20000000800 */
[----:B------:R-:W-:Y:S01]  /*e600*/  MOV R202, R165 ;  /* 0x000000a500ca7202 */ /* 0x000fe20000000f00 */
[----:B------:R-:W-:Y:S01]  /*e610*/  FADD.FTZ R133, R203, R133 ;  /* 0x00000085cb857221 */ /* 0x000fe20000010000 */
[----:B------:R-:W-:Y:S01]  /*e620*/  MOV R203, R166 ;  /* 0x000000a600cb7202 */ /* 0x000fe20000000f00 */
[C---:B------:R-:W-:Y:S04]  /*e630*/  HMMA.16816.F32 R24, R148.reuse, R152, R24 ;  /* 0x000000989418723c */ /* 0x040fe80000001818 */
[----:B------:R-:W-:Y:S01]  /*e640*/  IMAD.MOV.U32 R183, RZ, RZ, R182 ;  /* 0x000000ffffb77224 */ /* 0x000fe200078e00b6 */
[----:B------:R-:W-:Y:S01]  /*e650*/  MOV R182, R196 ;  /* 0x000000c400b67202 */ /* 0x000fe20000000f00 */
[----:B------:R-:W-:Y:S01]  /*e660*/  MUFU.EX2 R139, R203 ;  /* 0x000000cb008b7308 */ /* 0x000fe20000000800 */
[----:B------:R-:W-:Y:S01]  /*e670*/  MOV R196, R170 ;  /* 0x000000aa00c47202 */ /* 0x000fe20000000f00 */
[-C--:B------:R-:W-:Y:S04]  /*e680*/  HMMA.16816.F32 R28, R148, R154.reuse, R28 ;  /* 0x0000009a941c723c */ /* 0x080fe8000000181c */
[----:B------:R-:W-:Y:S01]  /*e690*/  MOV R201, R182 ;  /* 0x000000b600c97202 */ /* 0x000fe20000000f00 */
[----:B------:R-:W-:Y:S01]  /*e6a0*/  FADD.FTZ R170, R205, R2 ;  /* 0x00000002cdaa7221 */ /* 0x000fe20000010000 */
[----:B------:R-:W-:Y:S01]  /*e6b0*/  MOV R250, R183 ;  /* 0x000000b700fa7202 */ /* 0x000fe20000000f00 */
[----:B------:R-:W-:Y:S01]  /*e6c0*/  FADD.FTZ R2, R164, R0 ;  /* 0x00000000a4027221 */ /* 0x000fe20000010000 */
[C---:B------:R-:W-:Y:S01]  /*e6d0*/  HMMA.16816.F32 R32, R140.reuse, R154, R32 ;  /* 0x0000009a8c20723c */ /* 0x040fe20000001820 */
[----:B------:R-:W3:Y:S01]  /*e6e0*/  LDSM.16.MT88.4 R152, [R225+0x2800] ;  /* 0x00280000e198783b */ /* 0x000ee20000004200 */
[----:B------:R-:W-:Y:S02]  /*e6f0*/  MUFU.EX2 R249, R201 ;  /* 0x000000c900f97308 */ /* 0x000fe40000000800 */
[----:B------:R-:W-:Y:S01]  /*e700*/  FADD.FTZ R0, R171, R170 ;  /* 0x000000aaab007221 */ /* 0x000fe20000010000 */
[----:B--2---:R-:W-:Y:S01]  /*e710*/  MOV R171, R132 ;  /* 0x0000008400ab7202 */ /* 0x004fe20000000f00 */
[----:B------:R-:W-:Y:S02]  /*e720*/  IMAD.MOV.U32 R170, RZ, RZ, R184 ;  /* 0x000000ffffaa7224 */ /* 0x000fe400078e00b8 */
[-C--:B------:R-:W-:Y:S01]  /*e730*/  HMMA.16816.F32 R36, R140, R156.reuse, R36 ;  /* 0x0000009c8c24723c */ /* 0x080fe20000001824 */
[----:B------:R-:W-:Y:S03]  /*e740*/  LDSM.16.MT88.4 R164, [R226+0x3000] ;  /* 0x00300000e2a4783b */ /* 0x000fe60000004200 */
[----:B------:R-:W2:Y:S01]  /*e750*/  MUFU.EX2 R220, R250 ;  /* 0x000000fa00dc7308 */ /* 0x000ea20000000800 */
[----:B------:R-:W-:Y:S02]  /*e760*/  FADD.FTZ R169, R169, R133 ;  /* 0x00000085a9a97221 */ /* 0x000fe40000010000 */
[----:B------:R-:W-:Y:S01]  /*e770*/  FADD.FTZ R0, R172, R0 ;  /* 0x00000000ac007221 */ /* 0x000fe20000010000 */
[C---:B------:R-:W-:Y:S04]  /*e780*/  HMMA.16816.F32 R40, R148.reuse, R156, R40 ;  /* 0x0000009c9428723c */ /* 0x040fe80000001828 */
[----:B------:R-:W-:Y:S02]  /*e790*/  FADD.FTZ R132, R174, R169 ;  /* 0x000000a9ae847221 */ /* 0x000fe40000010000 */
[----:B------:R-:W4:Y:S01]  /*e7a0*/  MUFU.EX2 R250, R202 ;  /* 0x000000ca00fa7308 */ /* 0x000f220000000800 */
[----:B------:R-:W-:Y:S01]  /*e7b0*/  FADD.FTZ R221, R221, R0 ;  /* 0x00000000dddd7221 */ /* 0x000fe20000010000 */
[-C--:B------:R-:W-:Y:S04]  /*e7c0*/  HMMA.16816.F32 R44, R148, R158.reuse, R44 ;  /* 0x0000009e942c723c */ /* 0x080fe8000000182c */
[----:B------:R-:W-:Y:S01]  /*e7d0*/  MOV R0, R197 ;  /* 0x000000c500007202 */ /* 0x000fe20000000f00 */
[----:B------:R-:W-:Y:S02]  /*e7e0*/  FADD.FTZ R132, R176, R132 ;  /* 0x00000084b0847221 */ /* 0x000fe40000010000 */
[----:B------:R-:W-:Y:S01]  /*e7f0*/  FADD.FTZ R2, R177, R2 ;  /* 0x00000002b1027221 */ /* 0x000fe20000010000 */
[C---:B------:R-:W-:Y:S01]  /*e800*/  HMMA.16816.F32 R48, R140.reuse, R158, R48 ;  /* 0x0000009e8c30723c */ /* 0x040fe20000001830 */
[----:B------:R-:W3:Y:S01]  /*e810*/  LDSM.16.MT88.4 R156, [R226+0x2800] ;  /* 0x00280000e29c783b */ /* 0x000ee20000004200 */
[----:B------:R-:W3:Y:S02]  /*e820*/  MUFU.EX2 R133, R3 ;  /* 0x0000000300857308 */ /* 0x000ee40000000800 */
[----:B--2---:R-:W-:Y:S01]  /*e830*/  F2FP.PACK_AB R209, R139, R220 ;  /* 0x000000dc8bd1723e */ /* 0x004fe200000000ff */
[----:B------:R-:W-:Y:S01]  /*e840*/  FADD.FTZ R0, R0, R132 ;  /* 0x0000008400007221 */ /* 0x000fe20000010000 */
[----:B------:R-:W-:Y:S01]  /*e850*/  MOV R132, R136 ;  /* 0x0000008800847202 */ /* 0x000fe20000000f00 */
[----:B------:R-:W-:Y:S01]  /*e860*/  FADD.FTZ R2, R178, R2 ;  /* 0x00000002b2027221 */ /* 0x000fe20000010000 */
[-C--:B-1----:R-:W-:Y:S04]  /*e870*/  HMMA.16816.F32 R52, R140, R144.reuse, R52 ;  /* 0x000000908c34723c */ /* 0x082fe80000001834 */
[----:B------:R-:W1:Y:S01]  /*e880*/  MUFU.EX2 R196, R196 ;  /* 0x000000c400c47308 */ /* 0x000e620000000800 */
[----:B------:R-:W-:Y:S01]  /*e890*/  FADD.FTZ R2, R179, R2 ;  /* 0x00000002b3027221 */ /* 0x000fe20000010000 */
[----:B----4-:R-:W-:Y:S02]  /*e8a0*/  F2FP.PACK_AB R210, R249, R250 ;  /* 0x000000faf9d2723e */ /* 0x010fe400000000ff */
[C---:B------:R-:W-:Y:S06]  /*e8b0*/  HMMA.16816.F32 R56, R148.reuse, R144, R56 ;  /* 0x000000909438723c */ /* 0x040fec0000001838 */
[----:B------:R-:W-:Y:S02]  /*e8c0*/  MUFU.EX2 R183, R190 ;  /* 0x000000be00b77308 */ /* 0x000fe40000000800 */
[-C--:B------:R-:W-:Y:S04]  /*e8d0*/  HMMA.16816.F32 R60, R148, R146.reuse, R60 ;  /* 0x00000092943c723c */ /* 0x080fe8000000183c */
[----:B---3--:R-:W-:Y:S01]  /*e8e0*/  F2FP.PACK_AB R211, R133, R138 ;  /* 0x0000008a85d3723e */ /* 0x008fe200000000ff */
[----:B------:R-:W-:Y:S03]  /*e8f0*/  FADD.FTZ R3, R173, R168 ;  /* 0x000000a8ad037221 */ /* 0x000fe60000010000 */
[C---:B------:R-:W-:Y:S01]  /*e900*/  HMMA.16816.F32 R64, R140.reuse, R146, R64 ;  /* 0x000000928c40723c */ /* 0x040fe20000001840 */
[----:B------:R-:W2:Y:S01]  /*e910*/  LDSM.16.MT88.4 R144, [R229+0x2800] ;  /* 0x00280000e590783b */ /* 0x000ea20000004200 */
[----:B------:R-:W3:Y:S02]  /*e920*/  MUFU.EX2 R190, R206 ;  /* 0x000000ce00be7308 */ /* 0x000ee40000000800 */
[----:B-1----:R-:W-:Y:S01]  /*e930*/  F2FP.PACK_AB R205, R196, R171 ;  /* 0x000000abc4cd723e */ /* 0x002fe200000000ff */
[----:B------:R-:W-:Y:S03]  /*e940*/  FADD.FTZ R3, R175, R3 ;  /* 0x00000003af037221 */ /* 0x000fe60000010000 */
[-C--:B------:R-:W-:Y:S04]  /*e950*/  HMMA.16816.F32 R68, R140, R152.reuse, R68 ;  /* 0x000000988c44723c */ /* 0x080fe80000001844 */
[----:B------:R-:W-:Y:S04]  /*e960*/  MUFU.EX2 R182, R198 ;  /* 0x000000c600b67308 */ /* 0x000fe80000000800 */
[C---:B------:R-:W-:Y:S06]  /*e970*/  HMMA.16816.F32 R72, R148.reuse, R152, R72 ;  /* 0x000000989448723c */ /* 0x040fec0000001848 */
[----:B------:R1:W4:Y:S02]  /*e980*/  MUFU.EX2 R198, R204 ;  /* 0x000000cc00c67308 */ /* 0x0003240000000800 */
[-C--:B------:R-:W-:Y:S04]  /*e990*/  HMMA.16816.F32 R76, R148, R154.reuse, R76 ;  /* 0x0000009a944c723c */ /* 0x080fe8000000184c */
[----:B---3--:R-:W-:Y:S04]  /*e9a0*/  F2FP.PACK_AB R206, R190, R183 ;  /* 0x000000b7bece723e */ /* 0x008fe800000000ff */
[C---:B------:R-:W-:Y:S01]  /*e9b0*/  HMMA.16816.F32 R80, R140.reuse, R154, R80 ;  /* 0x0000009a8c50723c */ /* 0x040fe20000001850 */
[----:B------:R-:W3:Y:S01]  /*e9c0*/  LDSM.16.MT88.4 R152, [R228+0x2800] ;  /* 0x00280000e498783b */ /* 0x000ee20000004200 */
[----:B------:R-:W-:Y:S06]  /*e9d0*/  MUFU.EX2 R252, R252 ;  /* 0x000000fc00fc7308 */ /* 0x000fec0000000800 */
[-C--:B------:R-:W-:Y:S04]  /*e9e0*/  HMMA.16816.F32 R84, R140, R156.reuse, R84 ;  /* 0x0000009c8c54723c */ /* 0x080fe80000001854 */
[----:B------:R-:W2:Y:S01]  /*e9f0*/  MUFU.EX2 R251, R251 ;  /* 0x000000fb00fb7308 */ /* 0x000ea20000000800 */
[----:B-1----:R-:W-:Y:S03]  /*ea00*/  F2FP.PACK_AB R204, R191, R170 ;  /* 0x000000aabfcc723e */ /* 0x002fe600000000ff */
[C---:B------:R-:W-:Y:S04]  /*ea10*/  HMMA.16816.F32 R88, R148.reuse, R156, R88 ;  /* 0x0000009c9458723c */ /* 0x040fe80000001858 */
[----:B----4-:R-:W-:Y:S04]  /*ea20*/  F2FP.PACK_AB R207, R198, R182 ;  /* 0x000000b6c6cf723e */ /* 0x010fe800000000ff */
[-C--:B------:R-:W-:Y:S08]  /*ea30*/  HMMA.16816.F32 R92, R148, R158.reuse, R92 ;  /* 0x0000009e945c723c */ /* 0x080ff0000000185c */
[C---:B------:R-:W-:Y:S01]  /*ea40*/  HMMA.16816.F32 R96, R140.reuse, R158, R96 ;  /* 0x0000009e8c60723c */ /* 0x040fe20000001860 */
[----:B------:R-:W1:Y:S03]  /*ea50*/  LDSM.16.MT88.4 R156, [R225+0x1000] ;  /* 0x00100000e19c783b */ /* 0x000e660000004200 */
[----:B--2---:R-:W-:Y:S04]  /*ea60*/  F2FP.PACK_AB R208, R251, R252 ;  /* 0x000000fcfbd0723e */ /* 0x004fe800000000ff */
[-C--:B------:R-:W-:Y:S08]  /*ea70*/  HMMA.16816.F32 R100, R140, R144.reuse, R100 ;  /* 0x000000908c64723c */ /* 0x080ff00000001864 */
[C---:B------:R-:W-:Y:S07]  /*ea80*/  HMMA.16816.F32 R104, R148.reuse, R144, R104 ;  /* 0x000000909468723c */ /* 0x040fee0000001868 */
[----:B------:R-:W-:Y:S01]  /*ea90*/  F2FP.PACK_AB R144, R195, R189 ;  /* 0x000000bdc390723e */ /* 0x000fe200000000ff */
[-C--:B------:R-:W-:Y:S04]  /*eaa0*/  HMMA.16816.F32 R108, R148, R146.reuse, R108 ;  /* 0x00000092946c723c */ /* 0x080fe8000000186c */
[----:B------:R-:W-:Y:S04]  /*eab0*/  F2FP.PACK_AB R145, R246, R247 ;  /* 0x000000f7f691723e */ /* 0x000fe800000000ff */
[C---:B------:R-:W-:Y:S07]  /*eac0*/  HMMA.16816.F32 R112, R140.reuse, R146, R112 ;  /* 0x000000928c70723c */ /* 0x040fee0000001870 */
[----:B------:R-:W-:Y:S01]  /*ead0*/  F2FP.PACK_AB R146, R185, R192 ;  /* 0x000000c0b992723e */ /* 0x000fe200000000ff */
[-C--:B---3--:R-:W-:Y:S04]  /*eae0*/  HMMA.16816.F32 R116, R140, R152.reuse, R116 ;  /* 0x000000988c74723c */ /* 0x088fe80000001874 */
[----:B------:R-:W-:Y:S04]  /*eaf0*/  F2FP.PACK_AB R147, R223, R245 ;  /* 0x000000f5df93723e */ /* 0x000fe800000000ff */
[C---:B------:R-:W-:Y:S08]  /*eb00*/  HMMA.16816.F32 R120, R148.reuse, R152, R120 ;  /* 0x000000989478723c */ /* 0x040ff00000001878 */
[-C--:B------:R-:W-:Y:S01]  /*eb10*/  HMMA.16816.F32 R124, R148, R154.reuse, R124 ;  /* 0x0000009a947c723c */ /* 0x080fe2000000187c */
[----:B------:R-:W2:Y:S07]  /*eb20*/  LDSM.16.MT88.4 R148, [R229+0x1000] ;  /* 0x00100000e594783b */ /* 0x000eae0000004200 */
[----:B------:R-:W-:Y:S01]  /*eb30*/  HMMA.16816.F32 R128, R140, R154, R128 ;  /* 0x0000009a8c80723c */ /* 0x000fe20000001880 */
[----:B------:R-:W3:Y:S06]  /*eb40*/  LDSM.16.MT88.4 R152, [R228+0x1000] ;  /* 0x00100000e498783b */ /* 0x000eec0000004200 */
[----:B------:R-:W-:Y:S02]  /*eb50*/  F2FP.PACK_AB R141, R200, R181 ;  /* 0x000000b5c88d723e */ /* 0x000fe400000000ff */
[----:B------:R-:W-:Y:S03]  /*eb60*/  F2FP.PACK_AB R142, R187, R194 ;  /* 0x000000c2bb8e723e */ /* 0x000fe600000000ff */
[----:B------:R-:W-:Y:S02]  /*eb70*/  F2FP.PACK_AB R143, R186, R193 ;  /* 0x000000c1ba8f723e */ /* 0x000fe400000000ff */
[----:B------:R-:W-:Y:S07]  /*eb80*/  F2FP.PACK_AB R140, R199, R188 ;  /* 0x000000bcc78c723e */ /* 0x000fee00000000ff */
        /* <DEDUP_REMOVED lines=9> */
[----:B------:R-:W4:Y:S07]  /*ec20*/  LDSM.16.MT88.4 R160, [R229+0x3000] ;  /* 0x00300000e5a0783b */ /* 0x000f2e0000004200 */
[-C--:B--2---:R-:W-:Y:S08]  /*ec30*/  HMMA.16816.F32 R36, R140, R148.reuse, R36 ;  /* 0x000000948c24723c */ /* 0x084ff00000001824 */
[C---:B------:R-:W-:Y:S08]  /*ec40*/  HMMA.16816.F32 R40, R144.reuse, R148, R40 ;  /* 0x000000949028723c */ /* 0x040ff00000001828 */
[-C--:B------:R-:W-:Y:S08]  /*ec50*/  HMMA.16816.F32 R44, R144, R150.reuse, R44 ;  /* 0x00000096902c723c */ /* 0x080ff0000000182c */
[C---:B------:R-:W-:Y:S01]  /*ec60*/  HMMA.16816.F32 R48, R140.reuse, R150, R48 ;  /* 0x000000968c30723c */ /* 0x040fe20000001830 */
[----:B------:R-:W2:Y:S07]  /*ec70*/  LDSM.16.MT88.4 R148, [R228+0x3000] ;  /* 0x00300000e494783b */ /* 0x000eae0000004200 */
[-C--:B---3--:R-:W-:Y:S08]  /*ec80*/  HMMA.16816.F32 R52, R140, R152.reuse, R52 ;  /* 0x000000988c34723c */ /* 0x088ff00000001834 */
[C---:B------:R-:W-:Y:S08]  /*ec90*/  HMMA.16816.F32 R56, R144.reuse, R152, R56 ;  /* 0x000000989038723c */ /* 0x040ff00000001838 */
[-C--:B------:R-:W-:Y:S08]  /*eca0*/  HMMA.16816.F32 R60, R144, R154.reuse, R60 ;  /* 0x0000009a903c723c */ /* 0x080ff0000000183c */
[C---:B------:R-:W-:Y:S01]  /*ecb0*/  HMMA.16816.F32 R64, R140.reuse, R154, R64 ;  /* 0x0000009a8c40723c */ /* 0x040fe20000001840 */
[----:B------:R-:W3:Y:S07]  /*ecc0*/  LDSM.16.MT88.4 R152, [R225+0x1800] ;  /* 0x00180000e198783b */ /* 0x000eee0000004200 */
[-C--:B-1----:R-:W-:Y:S08]  /*ecd0*/  HMMA.16816.F32 R68, R140, R156.reuse, R68 ;  /* 0x0000009c8c44723c */ /* 0x082ff00000001844 */
[C---:B------:R-:W-:Y:S07]  /*ece0*/  HMMA.16816.F32 R72, R144.reuse, R156, R72 ;  /* 0x0000009c9048723c */ /* 0x040fee0000001848 */
[----:B------:R-:W-:Y:S01]  /*ecf0*/  IMAD.MOV.U32 R157, RZ, RZ, R200 ;  /* 0x000000ffff9d7224 */ /* 0x000fe200078e00c8 */
[-C--:B------:R-:W-:Y:S01]  /*ed00*/  HMMA.16816.F32 R76, R144, R158.reuse, R76 ;  /* 0x0000009e904c723c */ /* 0x080fe2000000184c */
[----:B------:R-:W-:Y:S03]  /*ed10*/  LDSM.16.MT88.4 R200, [R228+0x1800] ;  /* 0x00180000e4c8783b */ /* 0x000fe60000004200 */
[----:B------:R-:W-:Y:S04]  /*ed20*/  MOV R156, R195 ;  /* 0x000000c3009c7202 */ /* 0x000fe80000000f00 */
        /* <DEDUP_REMOVED lines=13> */
[----:B------:R-:W1:Y:S02]  /*ee00*/  LDSM.16.MT88.4 R184, [R226+0x1800] ;  /* 0x00180000e2b8783b */ /* 0x000e640000004200 */
[C---:B------:R-:W-:Y:S08]  /*ee10*/  HMMA.16816.F32 R104, R144.reuse, R160, R104 ;  /* 0x000000a09068723c */ /* 0x040ff00000001868 */
[-C--:B------:R-:W-:Y:S08]  /*ee20*/  HMMA.16816.F32 R108, R144, R162.reuse, R108 ;  /* 0x000000a2906c723c */ /* 0x080ff0000000186c */
[C---:B------:R-:W-:Y:S08]  /*ee30*/  HMMA.16816.F32 R112, R140.reuse, R162, R112 ;  /* 0x000000a28c70723c */ /* 0x040ff00000001870 */
[-C--:B--2---:R-:W-:Y:S08]  /*ee40*/  HMMA.16816.F32 R116, R140, R148.reuse, R116 ;  /* 0x000000948c74723c */ /* 0x084ff00000001874 */
[C---:B------:R-:W-:Y:S08]  /*ee50*/  HMMA.16816.F32 R120, R144.reuse, R148, R120 ;  /* 0x000000949078723c */ /* 0x040ff00000001878 */
[-C--:B------:R-:W-:Y:S08]  /*ee60*/  HMMA.16816.F32 R124, R144, R150.reuse, R124 ;  /* 0x00000096907c723c */ /* 0x080ff0000000187c */
[----:B------:R-:W-:Y:S08]  /*ee70*/  HMMA.16816.F32 R128, R140, R150, R128 ;  /* 0x000000968c80723c */ /* 0x000ff00000001880 */
[-C--:B---3--:R-:W-:Y:S01]  /*ee80*/  HMMA.16816.F32 R140, R204, R152.reuse, R4 ;  /* 0x00000098cc8c723c */ /* 0x088fe20000001804 */
[----:B------:R-:W2:Y:S07]  /*ee90*/  LDSM.16.MT88.4 R4, [R229+0x3800] ;  /* 0x00380000e504783b */ /* 0x000eae0000004200 */
[C---:B------:R-:W-:Y:S01]  /*eea0*/  HMMA.16816.F32 R144, R208.reuse, R152, R8 ;  /* 0x00000098d090723c */ /* 0x040fe20000001808 */
[----:B------:R-:W3:Y:S07]  /*eeb0*/  LDSM.16.MT88.4 R8, [R228+0x3800] ;  /* 0x00380000e408783b */ /* 0x000eee0000004200 */
[-C--:B------:R-:W-:Y:S07]  /*eec0*/  HMMA.16816.F32 R148, R208, R154.reuse, R12 ;  /* 0x0000009ad094723c */ /* 0x080fee000000180c */
[----:B------:R-:W-:Y:S01]  /*eed0*/  MOV R14, R190 ;  /* 0x000000be000e7202 */ /* 0x000fe20000000f00 */
[C---:B------:R-:W-:Y:S04]  /*eee0*/  HMMA.16816.F32 R160, R204.reuse, R154, R16 ;  /* 0x0000009acca0723c */ /* 0x040fe80000001810 */
[----:B------:R-:W-:Y:S02]  /*eef0*/  MOV R15, R198 ;  /* 0x000000c6000f7202 */ /* 0x000fe40000000f00 */
[----:B------:R-:W-:Y:S02]  /*ef00*/  MOV R12, R183 ;  /* 0x000000b7000c7202 */ /* 0x000fe40000000f00 */
[-C--:B-1----:R-:W-:Y:S04]  /*ef10*/  HMMA.16816.F32 R172, R204, R184.reuse, R20 ;  /* 0x000000b8ccac723c */ /* 0x082fe80000001814 */
[----:B------:R-:W-:Y:S02]  /*ef20*/  MOV R13, R182 ;  /* 0x000000b6000d7202 */ /* 0x000fe40000000f00 */
[----:B------:R-:W-:Y:S02]  /*ef30*/  MOV R18, R191 ;  /* 0x000000bf00127202 */ /* 0x000fe40000000f00 */
[C---:B------:R-:W-:Y:S04]  /*ef40*/  HMMA.16816.F32 R152, R208.reuse, R184, R24 ;  /* 0x000000b8d098723c */ /* 0x040fe80000001818 */
[----:B------:R-:W-:Y:S02]  /*ef50*/  MOV R23, R166 ;  /* 0x000000a600177202 */ /* 0x000fe40000000f00 */
[----:B------:R-:W-:Y:S01]  /*ef60*/  MOV R22, R167 ;  /* 0x000000a700167202 */ /* 0x000fe20000000f00 */
[----:B------:R-:W-:Y:S01]  /*ef70*/  IMAD.MOV.U32 R25, RZ, RZ, R156 ;  /* 0x000000ffff197224 */ /* 0x000fe200078e009c */
[----:B------:R-:W-:Y:S04]  /*ef80*/  MOV R27, R158 ;  /* 0x0000009e001b7202 */ /* 0x000fe80000000f00 */
[----:B------:R-:W-:Y:S02]  /*ef90*/  MOV R26, R159 ;  /* 0x0000009f001a7202 */ /* 0x000fe40000000f00 */
[----:B------:R-:W-:Y:S02]  /*efa0*/  MOV R24, R157 ;  /* 0x0000009d00187202 */ /* 0x000fe40000000f00 */
[-C--:B------:R-:W-:Y:S03]  /*efb0*/  HMMA.16816.F32 R156, R208, R186.reuse, R28 ;  /* 0x000000bad09c723c */ /* 0x080fe6000000181c */
[----:B------:R-:W-:Y:S02]  /*efc0*/  MOV R17, R171 ;  /* 0x000000ab00117202 */ /* 0x000fe40000000f00 */
[----:B------:R-:W-:Y:S02]  /*efd0*/  MOV R16, R170 ;  /* 0x000000aa00107202 */ /* 0x000fe40000000f00 */
[----:B------:R-:W-:Y:S01]  /*efe0*/  MOV R19, R196 ;  /* 0x000000c400137202 */ /* 0x000fe20000000f00 */
[C---:B------:R-:W-:Y:S04]  /*eff0*/  HMMA.16816.F32 R184, R204.reuse, R186, R32 ;  /* 0x000000baccb8723c */ /* 0x040fe80000001820 */
[----:B------:R-:W-:Y:S01]  /*f000*/  MOV R30, R189 ;  /* 0x000000bd001e7202 */ /* 0x000fe20000000f00 */
[----:B------:R-:W-:Y:S01]  /*f010*/  IMAD.MOV.U32 R28, RZ, RZ, R188 ;  /* 0x000000ffff1c7224 */ /* 0x000fe200078e00bc */
        /* <DEDUP_REMOVED lines=71> */
.L_x_2296:
[----:B------:R-:W-:Y:S02]  /*f490*/  MOV R10, 0x1f ;  /* 0x0000001f000a7802 */ /* 0x000fe40000000f00 */
[----:B------:R-:W-:Y:S01]  /*f4a0*/  MOV R9, 0xffffffff ;  /* 0xffffffff00097802 */ /* 0x000fe20000000f00 */
[----:B------:R-:W-:Y:S05]  /*f4b0*/  BRA.DIV ~URZ, `(.L_x_2298) ;  /* 0x000032727f007947 */ /* 0x000fea000b800000 */
[----:B--2---:R-:W2:Y:S04]  /*f4c0*/  LDL R0, [R1+0x8] ;  /* 0x0000080001007983 */ /* 0x004ea80000100800 */
[----:B--2---:R1:W2:Y:S02]  /*f4d0*/  SHFL.BFLY PT, R7, R0, 0x2, 0x1f ;  /* 0x0c401f0000077f89 */ /* 0x0042a400000e0000 */
.L_x_2328:
        /* <DEDUP_REMOVED lines=19> */
.L_x_2329:
        /* <DEDUP_REMOVED lines=120> */
[----:B------:R1:W3:Y:S01]  /*fd90*/  @P0 MUFU.LG2 R2, R4 ;  /* 0x0000000400020308 */ /* 0x0002e20000000c00 */
[----:B----4-:R-:W-:Y:S02]  /*fda0*/  @P2 FMUL.FTZ R8, R6, 0.69314718246459960938 ;  /* 0x3f31721806082820 */ /* 0x010fe40000410000 */
[----:B------:R-:W-:Y:S02]  /*fdb0*/  @P2 FMUL.FTZ R6, R3, c[0x0][0x2d0] ;  /* 0x0000b40003062a20 */ /* 0x000fe40000410000 */
[----:B------:R-:W-:Y:S02]  /*fdc0*/  @P1 FMUL.FTZ R5, R5, 0.69314718246459960938 ;  /* 0x3f31721805051820 */ /* 0x000fe40000410000 */
[----:B------:R-:W-:Y:S02]  /*fdd0*/  @P1 FMUL.FTZ R3, R10, c[0x0][0x2d0] ;  /* 0x0000b4000a031a20 */ /* 0x000fe40000410000 */
[----:B--2---:R-:W-:-:S02]  /*fde0*/  FMUL.FTZ R146, R0, R146 ;  /* 0x0000009200927220 */ /* 0x004fc40000410000 */
[----:B------:R-:W-:Y:S01]  /*fdf0*/  @P1 FFMA.FTZ R21, R3, R135, R5 ;  /* 0x0000008703151223 */ /* 0x000fe20000010005 */
[----:B------:R-:W-:Y:S01]  /*fe00*/  @P0 MOV R3, 0x3f317218 ;  /* 0x3f31721800030802 */ /* 0x000fe20000000f00 */
[C---:B------:R-:W-:Y:S02]  /*fe10*/  FMUL.FTZ R147, R0.reuse, R147 ;  /* 0x0000009300937220 */ /* 0x040fe40000410000 */
[----:B------:R-:W-:Y:S01]  /*fe20*/  FMUL.FTZ R150, R0, R150 ;  /* 0x0000009600967220 */ /* 0x000fe20000410000 */
[----:B-1----:R-:W-:Y:S01]  /*fe30*/  MOV R4, 0x1 ;  /* 0x0000000100047802 */ /* 0x002fe20000000f00 */
[----:B---3--:R-:W-:Y:S02]  /*fe40*/  @P0 FMUL.FTZ R2, R2, 0.69314718246459960938 ;  /* 0x3f31721802020820 */ /* 0x008fe40000410000 */
[----:B------:R-:W-:Y:S02]  /*fe50*/  @P0 FMUL.FTZ R3, R3, c[0x0][0x2d0] ;  /* 0x0000b40003030a20 */ /* 0x000fe40000410000 */
        /* <DEDUP_REMOVED lines=29> */
[----:B------:R-:W-:Y:S01]  /*10030*/  PRMT R0, R4, 0x7610, R0 ;  /* 0x0000761004007816 */ /* 0x000fe20000000000 */
[----:B------:R-:W-:Y:S02]  /*10040*/  @P3 FFMA.FTZ R19, R7, R137, R9 ;  /* 0x0000008907133223 */ /* 0x000fe40000010009 */
[----:B------:R-:W-:-:S02]  /*10050*/  @P2 FFMA.FTZ R20, R6, R136, R8 ;  /* 0x0000008806142223 */ /* 0x000fc40000010008 */
[----:B------:R-:W-:Y:S02]  /*10060*/  @P0 FFMA.FTZ R18, R3, R134, R2 ;  /* 0x0000008603120223 */ /* 0x000fe40000010002 */
.L_x_2265:
        /* <DEDUP_REMOVED lines=19> */
.L_x_2301:
[----:B--2---:R-:W-:Y:S05]  /*101a0*/  BSYNC B0 ;  /* 0x0000000000007941 */ /* 0x004fea0003800000 */
.L_x_2300:
        /* <DEDUP_REMOVED lines=14> */
[----:B-1----:R-:W-:Y:S05]  /*10290*/  CALL.REL.NOINC `($__internal_47_$__cuda_sm70_shflsync_idx_p) ;  /* 0x0000280000007944 */ /* 0x002fea0003c00000 */
.L_x_2304:
        /* <DEDUP_REMOVED lines=203> */
.L_x_2306:
[----:B------:R-:W-:Y:S05]  /*10f50*/  BSYNC B0 ;  /* 0x0000000000007941 */ /* 0x000fea0003800000 */
.L_x_2305:
        /* <DEDUP_REMOVED lines=68> */
.L_x_2308:
[----:B------:R-:W-:Y:S05]  /*113a0*/  BSYNC B0 ;  /* 0x0000000000007941 */ /* 0x000fea0003800000 */
.L_x_2307:
        /* <DEDUP_REMOVED lines=68> */
.L_x_2310:
[----:B------:R-:W-:Y:S05]  /*117f0*/  BSYNC B0 ;  /* 0x0000000000007941 */ /* 0x000fea0003800000 */
.L_x_2309:
        /* <DEDUP_REMOVED lines=69> */
.L_x_2303:
        /* <DEDUP_REMOVED lines=44> */
.L_x_2311:
[----:B------:R-:W-:Y:S05]  /*11f10*/  BSYNC B1 ;  /* 0x0000000000017941 */ /* 0x000fea0003800000 */
.L_x_2302:
        /* <DEDUP_REMOVED lines=9> */
.L_x_2330:
[----:B------:R-:W5:Y:S01]  /*11fb0*/  S2R R2, SR_TID.X ;  /* 0x0000000000027919 */ /* 0x000f620000002100 */
[----:B------:R-:W-:Y:S03]  /*11fc0*/  WARPSYNC 0xffffffff ;  /* 0xffffffff00007948 */ /* 0x000fe60003800000 */
[----:B------:R-:W-:Y:S06]  /*11fd0*/  BAR.SYNC.DEFER_BLOCKING 0x4, 0x80 ;  /* 0x0102000000007b1d */ /* 0x000fec0000010000 */
[----:B----4-:R4:W-:Y:S01]  /*11fe0*/  STL [R1+0x58], R0 ;  /* 0x0000580001007387 */ /* 0x0109e20000100800 */
[----:B-----5:R-:W-:-:S13]  /*11ff0*/  LOP3.LUT P0, RZ, R2, 0x7f, RZ, 0xc0, !PT ;  /* 0x0000007f02ff7812 */ /* 0x020fda000780c0ff */
[----:B------:R4:W-:Y:S04]  /*12000*/  @!P0 STS [0x10100], R44 ;  /* 0x0101002cff008388 */ /* 0x0009e80000000800 */
[----:B------:R-:W-:Y:S06]  /*12010*/  BAR.ARV 0x5, 0x80 ;  /* 0x0142000000007b1d */ /* 0x000fec0000002000 */
.L_x_2312:
[----:B--2-4-:R-:W2:Y:S02]  /*12020*/  LDL R0, [R1+0x58] ;  /* 0x0000580001007983 */ /* 0x014ea40000100800 */
[----:B--2---:R-:W-:-:S13]  /*12030*/  ISETP.GE.AND P0, PT, R0, c[0x0][0x538], PT ;  /* 0x00014e0000007a0c */ /* 0x004fda0003f06270 */
[----:B-1-3--:R-:W-:Y:S01]  /*12040*/  @P0 CALL.REL.NOINC `(.L_x_2314) ;  /* 0x0000001000000944 */ /* 0x00afe20003c00000 */
[----:B------:R-:W-:Y:S05]  /*12050*/  BRA `(.L_x_2315) ;  /* 0xfffee72000007947 */ /* 0x000fea000383ffff */
.L_x_2314:
[----:B------:R-:W-:Y:S05]  /*12060*/  EXIT ;  /* 0x000000000000794d */ /* 0x000fea0003800000 */
.L_x_2266:
[----:B-1----:R-:W-:Y:S01]  /*12070*/  IMAD.MOV.U32 R9, RZ, RZ, R5 ;  /* 0x000000ffff097224 */ /* 0x002fe200078e0005 */
[----:B------:R-:W-:Y:S01]  /*12080*/  MOV R8, RZ ;  /* 0x000000ff00087202 */ /* 0x000fe20000000f00 */
[----:B------:R-:W-:Y:S01]  /*12090*/  IMAD.MOV.U32 R3, RZ, RZ, 0x181f ;  /* 0x0000181fff037424 */ /* 0x000fe200078e00ff */
[----:B------:R-:W-:Y:S02]  /*120a0*/  MOV R2, 0x120c0 ;  /* 0x000120c000027802 */ /* 0x000fe40000000f00 */
[----:B------:R-:W-:Y:S05]  /*120b0*/  CALL.REL.NOINC `($__internal_47_$__cuda_sm70_shflsync_idx_p) ;  /* 0x000009e000007944 */ /* 0x000fea0003c00000 */
[----:B------:R-:W-:Y:S01]  /*120c0*/  MOV R7, R8 ;  /* 0x0000000800077202 */ /* 0x000fe20000000f00 */
[----:B------:R-:W-:Y:S05]  /*120d0*/  BRA `(.L_x_2316) ;  /* 0xfffef74000007947 */ /* 0x000fea000383ffff */
.L_x_2267:
[----:B-1----:R-:W-:Y:S01]  /*120e0*/  IMAD.MOV.U32 R9, RZ, RZ, R6 ;  /* 0x000000ffff097224 */ /* 0x002fe200078e0006 */
[----:B------:R-:W-:Y:S01]  /*120f0*/  MOV R8, RZ ;  /* 0x000000ff00087202 */ /* 0x000fe20000000f00 */
[----:B------:R-:W-:Y:S01]  /*12100*/  IMAD.MOV.U32 R3, RZ, RZ, 0x181f ;  /* 0x0000181fff037424 */ /* 0x000fe200078e00ff */
[----:B------:R-:W-:Y:S02]  /*12110*/  MOV R2, 0x12130 ;  /* 0x0001213000027802 */ /* 0x000fe40000000f00 */
[----:B--23--:R-:W-:Y:S05]  /*12120*/  CALL.REL.NOINC `($__internal_47_$__cuda_sm70_shflsync_idx_p) ;  /* 0x0000097000007944 */ /* 0x00cfea0003c00000 */
[----:B------:R-:W-:Y:S01]  /*12130*/  MOV R3, R8 ;  /* 0x0000000800037202 */ /* 0x000fe20000000f00 */
[----:B------:R-:W-:Y:S05]  /*12140*/  BRA `(.L_x_2317) ;  /* 0xfffef6f000007947 */ /* 0x000fea000383ffff */
.L_x_2270:
[----:B--2---:R-:W-:Y:S01]  /*12150*/  IMAD.MOV.U32 R9, RZ, RZ, R5 ;  /* 0x000000ffff097224 */ /* 0x004fe200078e0005 */
[----:B------:R-:W-:Y:S01]  /*12160*/  MOV R8, 0x1 ;  /* 0x0000000100087802 */ /* 0x000fe20000000f00 */
[----:B----4-:R-:W-:Y:S01]  /*12170*/  IMAD.MOV.U32 R3, RZ, RZ, 0x181f ;  /* 0x0000181fff037424 */ /* 0x010fe200078e00ff */
[----:B------:R-:W-:-:S02]  /*12180*/  MOV R2, 0x121a0 ;  /* 0x000121a000027802 */ /* 0x000fc40000000f00 */
[----:B-1-3--:R-:W-:Y:S05]  /*12190*/  CALL.REL.NOINC `($__internal_47_$__cuda_sm70_shflsync_idx_p) ;  /* 0x0000090000007944 */ /* 0x00afea0003c00000 */
[----:B------:R-:W-:Y:S01]  /*121a0*/  IMAD.MOV.U32 R7, RZ, RZ, R8 ;  /* 0x000000ffff077224 */ /* 0x000fe200078e0008 */
[----:B------:R-:W-:Y:S01]  /*121b0*/  MOV R8, 0x1 ;  /* 0x0000000100087802 */ /* 0x000fe20000000f00 */
[----:B------:R-:W-:Y:S01]  /*121c0*/  IMAD.MOV.U32 R9, RZ, RZ, R6 ;  /* 0x000000ffff097224 */ /* 0x000fe200078e0006 */
[----:B------:R-:W-:-:S02]  /*121d0*/  MOV R3, 0x181f ;  /* 0x0000181f00037802 */ /* 0x000fc40000000f00 */
[----:B------:R-:W-:Y:S02]  /*121e0*/  MOV R2, 0x12200 ;  /* 0x0001220000027802 */ /* 0x000fe40000000f00 */
[----:B------:R-:W-:Y:S05]  /*121f0*/  CALL.REL.NOINC `($__internal_47_$__cuda_sm70_shflsync_idx_p) ;  /* 0x000008a000007944 */ /* 0x000fea0003c00000 */
[----:B------:R-:W-:Y:S01]  /*12200*/  MOV R3, R8 ;  /* 0x0000000800037202 */ /* 0x000fe20000000f00 */
[----:B------:R-:W-:Y:S05]  /*12210*/  BRA `(.L_x_2318) ;  /* 0xfffef77000007947 */ /* 0x000fea000383ffff */
.L_x_2273:
[----:B-1----:R-:W-:Y:S01]  /*12220*/  IMAD.MOV.U32 R9, RZ, RZ, R5 ;  /* 0x000000ffff097224 */ /* 0x002fe200078e0005 */
[----:B------:R-:W-:Y:S01]  /*12230*/  MOV R8, 0x2 ;  /* 0x0000000200087802 */ /* 0x000fe20000000f00 */
[----:B--2---:R-:W-:Y:S01]  /*12240*/  IMAD.MOV.U32 R3, RZ, RZ, 0x181f ;  /* 0x0000181fff037424 */ /* 0x004fe200078e00ff */
[----:B------:R-:W-:Y:S02]  /*12250*/  MOV R2, 0x12270 ;  /* 0x0001227000027802 */ /* 0x000fe40000000f00 */
[----:B---3--:R-:W-:Y:S05]  /*12260*/  CALL.REL.NOINC `($__internal_47_$__cuda_sm70_shflsync_idx_p) ;  /* 0x0000083000007944 */ /* 0x008fea0003c00000 */
[----:B------:R-:W-:Y:S01]  /*12270*/  MOV R7, R8 ;  /* 0x0000000800077202 */ /* 0x000fe20000000f00 */
[----:B------:R-:W-:Y:S05]  /*12280*/  BRA `(.L_x_2319) ;  /* 0xfffef83000007947 */ /* 0x000fea000383ffff */
.L_x_2274:
[----:B------:R-:W-:Y:S01]  /*12290*/  IMAD.MOV.U32 R9, RZ, RZ, R6 ;  /* 0x000000ffff097224 */ /* 0x000fe200078e0006 */
[----:B------:R-:W-:Y:S01]  /*122a0*/  MOV R8, 0x2 ;  /* 0x0000000200087802 */ /* 0x000fe20000000f00 */
[----:B--2---:R-:W-:Y:S01]  /*122b0*/  IMAD.MOV.U32 R3, RZ, RZ, 0x181f ;  /* 0x0000181fff037424 */ /* 0x004fe200078e00ff */
[----:B------:R-:W-:Y:S02]  /*122c0*/  MOV R2, 0x122e0 ;  /* 0x000122e000027802 */ /* 0x000fe40000000f00 */
[----:B-1-34-:R-:W-:Y:S05]  /*122d0*/  CALL.REL.NOINC `($__internal_47_$__cuda_sm70_shflsync_idx_p) ;  /* 0x000007c000007944 */ /* 0x01afea0003c00000 */
[----:B------:R-:W-:Y:S01]  /*122e0*/  MOV R3, R8 ;  /* 0x0000000800037202 */ /* 0x000fe20000000f00 */
[----:B------:R-:W-:Y:S05]  /*122f0*/  BRA `(.L_x_2320) ;  /* 0xfffef7e000007947 */ /* 0x000fea000383ffff */
.L_x_2277:
[----:B-1----:R-:W-:Y:S01]  /*12300*/  IMAD.MOV.U32 R9, RZ, RZ, R5 ;  /* 0x000000ffff097224 */ /* 0x002fe200078e0005 */
[----:B------:R-:W-:Y:S01]  /*12310*/  MOV R8, 0x3 ;  /* 0x0000000300087802 */ /* 0x000fe20000000f00 */
[----:B------:R-:W-:Y:S01]  /*12320*/  IMAD.MOV.U32 R3, RZ, RZ, 0x181f ;  /* 0x0000181fff037424 */ /* 0x000fe200078e00ff */
[----:B------:R-:W-:-:S02]  /*12330*/  MOV R2, 0x12350 ;  /* 0x0001235000027802 */ /* 0x000fc40000000f00 */
[----:B--234-:R-:W-:Y:S05]  /*12340*/  CALL.REL.NOINC `($__internal_47_$__cuda_sm70_shflsync_idx_p) ;  /* 0x0000075000007944 */ /* 0x01cfea0003c00000 */
        /* <DEDUP_REMOVED lines=8> */
.L_x_2280:
[----:B-1----:R-:W-:Y:S01]  /*123d0*/  IMAD.MOV.U32 R9, RZ, RZ, R5 ;  /* 0x000000ffff097224 */ /* 0x002fe200078e0005 */
[----:B------:R-:W-:Y:S01]  /*123e0*/  MOV R8, 0x4 ;  /* 0x0000000400087802 */ /* 0x000fe20000000f00 */
[----:B------:R-:W-:Y:S01]  /*123f0*/  IMAD.MOV.U32 R3, RZ, RZ, 0x181f ;  /* 0x0000181fff037424 */ /* 0x000fe200078e00ff */
[----:B------:R-:W-:Y:S02]  /*12400*/  MOV R2, 0x12420 ;  /* 0x0001242000027802 */ /* 0x000fe40000000f00 */
[----:B--234-:R-:W-:Y:S05]  /*12410*/  CALL.REL.NOINC `($__internal_47_$__cuda_sm70_shflsync_idx_p) ;  /* 0x0000068000007944 */ /* 0x01cfea0003c00000 */
[----:B------:R-:W-:Y:S01]  /*12420*/  MOV R7, R8 ;  /* 0x0000000800077202 */ /* 0x000fe20000000f00 */
[----:B------:R-:W-:Y:S05]  /*12430*/  BRA `(.L_x_2322) ;  /* 0xfffef91000007947 */ /* 0x000fea000383ffff */
.L_x_2281:
[----:B-1----:R-:W-:Y:S01]  /*12440*/  IMAD.MOV.U32 R9, RZ, RZ, R6 ;  /* 0x000000ffff097224 */ /* 0x002fe200078e0006 */
[----:B------:R-:W-:Y:S01]  /*12450*/  MOV R8, 0x4 ;  /* 0x0000000400087802 */ /* 0x000fe20000000f00 */
[----:B------:R-:W-:Y:S01]  /*12460*/  IMAD.MOV.U32 R3, RZ, RZ, 0x181f ;  /* 0x0000181fff037424 */ /* 0x000fe200078e00ff */
[----:B------:R-:W-:Y:S02]  /*12470*/  MOV R2, 0x12490 ;  /* 0x0001249000027802 */ /* 0x000fe40000000f00 */
[----:B--234-:R-:W-:Y:S05]  /*12480*/  CALL.REL.NOINC `($__internal_47_$__cuda_sm70_shflsync_idx_p) ;  /* 0x0000061000007944 */ /* 0x01cfea0003c00000 */
[----:B------:R-:W-:Y:S01]  /*12490*/  MOV R3, R8 ;  /* 0x0000000800037202 */ /* 0x000fe20000000f00 */
[----:B------:R-:W-:Y:S05]  /*124a0*/  BRA `(.L_x_2323) ;  /* 0xfffef8c000007947 */ /* 0x000fea000383ffff */
.L_x_2284:
[----:B--2---:R-:W-:Y:S01]  /*124b0*/  IMAD.MOV.U32 R9, RZ, RZ, R5 ;  /* 0x000000ffff097224 */ /* 0x004fe200078e0005 */
[----:B------:R-:W-:Y:S01]  /*124c0*/  MOV R8, 0x5 ;  /* 0x0000000500087802 */ /* 0x000fe20000000f00 */
[----:B------:R-:W-:Y:S01]  /*124d0*/  IMAD.MOV.U32 R3, RZ, RZ, 0x181f ;  /* 0x0000181fff037424 */ /* 0x000fe200078e00ff */
[----:B------:R-:W-:-:S02]  /*124e0*/  MOV R2, 0x12500 ;  /* 0x0001250000027802 */ /* 0x000fc40000000f00 */
[----:B-1-34-:R-:W-:Y:S05]  /*124f0*/  CALL.REL.NOINC `($__internal_47_$__cuda_sm70_shflsync_idx_p) ;  /* 0x000005a000007944 */ /* 0x01afea0003c00000 */
        /* <DEDUP_REMOVED lines=8> */
.L_x_2287:
[----:B-1----:R-:W-:Y:S01]  /*12580*/  IMAD.MOV.U32 R9, RZ, RZ, R5 ;  /* 0x000000ffff097224 */ /* 0x002fe200078e0005 */
[----:B------:R-:W-:Y:S01]  /*12590*/  MOV R8, 0x6 ;  /* 0x0000000600087802 */ /* 0x000fe20000000f00 */
[----:B--2---:R-:W-:Y:S01]  /*125a0*/  IMAD.MOV.U32 R3, RZ, RZ, 0x181f ;  /* 0x0000181fff037424 */ /* 0x004fe200078e00ff */
[----:B------:R-:W-:Y:S02]  /*125b0*/  MOV R2, 0x125d0 ;  /* 0x000125d000027802 */ /* 0x000fe40000000f00 */
[----:B---34-:R-:W-:Y:S05]  /*125c0*/  CALL.REL.NOINC `($__internal_47_$__cuda_sm70_shflsync_idx_p) ;  /* 0x000004d000007944 */ /* 0x018fea0003c00000 */
[----:B------:R-:W-:Y:S01]  /*125d0*/  MOV R7, R8 ;  /* 0x0000000800077202 */ /* 0x000fe20000000f00 */
[----:B------:R-:W-:Y:S05]  /*125e0*/  BRA `(.L_x_2325) ;  /* 0xfffef9f000007947 */ /* 0x000fea000383ffff */
.L_x_2288:
[----:B------:R-:W-:Y:S01]  /*125f0*/  IMAD.MOV.U32 R9, RZ, RZ, R6 ;  /* 0x000000ffff097224 */ /* 0x000fe200078e0006 */
[----:B------:R-:W-:Y:S01]  /*12600*/  MOV R8, 0x6 ;  /* 0x0000000600087802 */ /* 0x000fe20000000f00 */
[----:B--2---:R-:W-:Y:S01]  /*12610*/  IMAD.MOV.U32 R3, RZ, RZ, 0x181f ;  /* 0x0000181fff037424 */ /* 0x004fe200078e00ff */
[----:B------:R-:W-:Y:S02]  /*12620*/  MOV R2, 0x12640 ;  /* 0x0001264000027802 */ /* 0x000fe40000000f00 */
[----:B-1-34-:R-:W-:Y:S05]  /*12630*/  CALL.REL.NOINC `($__internal_47_$__cuda_sm70_shflsync_idx_p) ;  /* 0x0000046000007944 */ /* 0x01afea0003c00000 */
[----:B------:R-:W-:Y:S01]  /*12640*/  MOV R3, R8 ;  /* 0x0000000800037202 */ /* 0x000fe20000000f00 */
[----:B------:R-:W-:Y:S05]  /*12650*/  BRA `(.L_x_2326) ;  /* 0xfffef9a000007947 */ /* 0x000fea000383ffff */
.L_x_2291:
        /* <DEDUP_REMOVED lines=13> */
.L_x_2298:
[----:B--2---:R1:W5:Y:S01]  /*12730*/  LDL R0, [R1+0x8] ;  /* 0x0000080001007983 */ /* 0x0043620000100800 */
[----:B------:R-:W-:Y:S02]  /*12740*/  MOV R3, 0x2 ;  /* 0x0000000200037802 */ /* 0x000fe40000000f00 */
[----:B------:R-:W-:Y:S02]  /*12750*/  MOV R2, 0x12770 ;  /* 0x0001277000027802 */ /* 0x000fe40000000f00 */
[----:B-1---5:R-:W-:Y:S05]  /*12760*/  CALL.REL.NOINC `($__internal_46_$__cuda_sm70_shflsync_bfly_p) ;  /* 0x000002f000007944 */ /* 0x022fea0003c00000 */
[----:B------:R-:W-:Y:S01]  /*12770*/  MOV R7, R8 ;  /* 0x0000000800077202 */ /* 0x000fe20000000f00 */
[----:B------:R-:W-:Y:S05]  /*12780*/  BRA `(.L_x_2328) ;  /* 0xffffcd5000007947 */ /* 0x000fea000383ffff */
.L_x_2299:
[----:B------:R-:W-:Y:S01]  /*12790*/  IMAD.MOV.U32 R0, RZ, RZ, R7 ;  /* 0x000000ffff007224 */ /* 0x000fe200078e0007 */
[----:B------:R-:W-:Y:S02]  /*127a0*/  MOV R3, 0x1 ;  /* 0x0000000100037802 */ /* 0x000fe40000000f00 */
[----:B------:R-:W-:Y:S02]  /*127b0*/  MOV R2, 0x127d0 ;  /* 0x000127d000027802 */ /* 0x000fe40000000f00 */
[----:B-----5:R-:W-:Y:S05]  /*127c0*/  CALL.REL.NOINC `($__internal_46_$__cuda_sm70_shflsync_bfly_p) ;  /* 0x0000029000007944 */ /* 0x020fea0003c00000 */
[----:B------:R1:W5:Y:S01]  /*127d0*/  LDL R0, [R1+0x4] ;  /* 0x0000040001007983 */ /* 0x0003620000100800 */
[----:B------:R-:W-:Y:S01]  /*127e0*/  FADD.FTZ R7, R7, R8 ;  /* 0x0000000807077221 */ /* 0x000fe20000010000 */
[----:B------:R-:W-:-:S02]  /*127f0*/  MOV R3, 0x2 ;  /* 0x0000000200037802 */ /* 0x000fc40000000f00 */
[----:B------:R-:W-:Y:S02]  /*12800*/  MOV R2, 0x12820 ;  /* 0x0001282000027802 */ /* 0x000fe40000000f00 */
[----:B-1---5:R-:W-:Y:S05]  /*12810*/  CALL.REL.NOINC `($__internal_46_$__cuda_sm70_shflsync_bfly_p) ;  /* 0x0000024000007944 */ /* 0x022fea0003c00000 */
[----:B------:R-:W2:Y:S01]  /*12820*/  LDL.LU R0, [R1+0x4] ;  /* 0x0000040001007983 */ /* 0x000ea20000300800 */
[----:B------:R-:W-:Y:S02]  /*12830*/  MOV R3, 0x1 ;  /* 0x0000000100037802 */ /* 0x000fe40000000f00 */
[----:B------:R-:W-:Y:S01]  /*12840*/  MOV R2, 0x12880 ;  /* 0x0001288000027802 */ /* 0x000fe20000000f00 */
[----:B--2---:R-:W-:-:S05]  /*12850*/  FADD.FTZ R6, R0, R8 ;  /* 0x0000000800067221 */ /* 0x004fca0000010000 */
[----:B------:R-:W-:Y:S02]  /*12860*/  MOV R0, R6 ;  /* 0x0000000600007202 */ /* 0x000fe40000000f00 */
[----:B------:R-:W-:Y:S05]  /*12870*/  CALL.REL.NOINC `($__internal_46_$__cuda_sm70_shflsync_bfly_p) ;  /* 0x000001e000007944 */ /* 0x000fea0003c00000 */
[----:B------:R1:W5:Y:S01]  /*12880*/  LDL R0, [R1+0x10] ;  /* 0x0000100001007983 */ /* 0x0003620000100800 */
[----:B------:R-:W-:Y:S01]  /*12890*/  FADD.FTZ R6, R6, R8 ;  /* 0x0000000806067221 */ /* 0x000fe20000010000 */
[----:B------:R-:W-:Y:S02]  /*128a0*/  MOV R3, 0x2 ;  /* 0x0000000200037802 */ /* 0x000fe40000000f00 */
        /* <DEDUP_REMOVED lines=19> */
[----:B------:R-:W-:Y:S05]  /*129e0*/  BRA `(.L_x_2329) ;  /* 0xffffcc2000007947 */ /* 0x000fea000383ffff */
.L_x_2313:
[----:B------:R-:W-:Y:S01]  /*129f0*/  IMAD.MOV.U32 R9, RZ, RZ, R44 ;  /* 0x000000ffff097224 */ /* 0x000fe200078e002c */
[----:B------:R-:W-:Y:S01]  /*12a00*/  MOV R8, RZ ;  /* 0x000000ff00087202 */ /* 0x000fe20000000f00 */
[----:B------:R-:W-:Y:S01]  /*12a10*/  IMAD.MOV.U32 R3, RZ, RZ, 0x1f ;  /* 0x0000001fff037424 */ /* 0x000fe200078e00ff */
[----:B------:R-:W-:Y:S02]  /*12a20*/  MOV R2, 0x12a40 ;  /* 0x00012a4000027802 */ /* 0x000fe40000000f00 */
[----:B-123--:R-:W-:Y:S05]  /*12a30*/  CALL.REL.NOINC `($__internal_47_$__cuda_sm70_shflsync_idx_p) ;  /* 0x0000006000007944 */ /* 0x00efea0003c00000 */
[----:B------:R-:W-:Y:S01]  /*12a40*/  MOV R0, R8 ;  /* 0x0000000800007202 */ /* 0x000fe20000000f00 */
[----:B------:R-:W-:Y:S05]  /*12a50*/  BRA `(.L_x_2330) ;  /* 0xfffff55000007947 */ /* 0x000fea000383ffff */
        .weak           $__internal_46_$__cuda_sm70_shflsync_bfly_p
        .type           $__internal_46_$__cuda_sm70_shflsync_bfly_p,@function
        .size           $__internal_46_$__cuda_sm70_shflsync_bfly_p,($__internal_47_$__cuda_sm70_shflsync_idx_p - $__internal_46_$__cuda_sm70_shflsync_bfly_p)
$__internal_46_$__cuda_sm70_shflsync_bfly_p:
[----:B------:R-:W-:Y:S04]  /*12a60*/  WARPSYNC R9 ;  /* 0x0000000900007348 */ /* 0x000fe80003800000 */
[----:B------:R1:W2:Y:S02]  /*12a70*/  SHFL.BFLY PT, R8, R0, R3, R10 ;  /* 0x0c00000300087389 */ /* 0x0002a400000e000a */
[----:B-1----:R-:W-:-:S04]  /*12a80*/  MOV R3, 0x0 ;  /* 0x0000000000037802 */ /* 0x002fc80000000f00 */
[----:B--2---:R-:W-:Y:S05]  /*12a90*/  RET.REL.NODEC R2 `(_ZN7cutlass13device_kernelIN5flash19enable_sm80_to_sm89INS1_16FlashAttnFwdSm80INS1_25CollectiveMainloopFwdSm80ILi4ELi1ELb0EN4cute5tupleIJNS5_1CILi128EEENS7_ILi64EEES8_EEELi128ENS_6half_tEfNS_4arch4Sm80ELb1ELb0ELb0ELb0ELb0ELb0ELb1ELb1EEENS1_21CollectiveEpilogueFwdINS6_IJS8_S8_S9_EEENS6_IJNS7_ILi1EEESH_SH_EEESB_SD_Li128ELb0ELb1ELb1ELb0EEENS1_30DynamicPersistentTileSchedulerILi128ELi128ELb1ELb1ELb0EEEEEEEEEvNT_6ParamsE) ;  /* 0xfffed56002007950 */ /* 0x004fea0003c3ffff */
        .weak           $__internal_47_$__cuda_sm70_shflsync_idx_p
        .type           $__internal_47_$__cuda_sm70_shflsync_idx_p,@function
        .size           $__internal_47_$__cuda_sm70_shflsync_idx_p,(.L_x_2739 - $__internal_47_$__cuda_sm70_shflsync_idx_p)
$__internal_47_$__cuda_sm70_shflsync_idx_p:
[----:B------:R-:W-:-:S04]  /*12aa0*/  MOV R11, 0xffffffff ;  /* 0xffffffff000b7802 */ /* 0x000fc80000000f00 */
[----:B------:R-:W-:Y:S04]  /*12ab0*/  WARPSYNC R11 ;  /* 0x0000000b00007348 */ /* 0x000fe80003800000 */
[----:B------:R1:W2:Y:S02]  /*12ac0*/  SHFL.IDX PT, R8, R9, R8, R3 ;  /* 0x0000000809087389 */ /* 0x0002a400000e0003 */
[----:B-1----:R-:W-:-:S04]  /*12ad0*/  MOV R3, 0x0 ;  /* 0x0000000000037802 */ /* 0x002fc80000000f00 */
[----:B--2---:R-:W-:Y:S05]  /*12ae0*/  RET.REL.NODEC R2 `(_ZN7cutlass13device_kernelIN5flash19enable_sm80_to_sm89INS1_16FlashAttnFwdSm80INS1_25CollectiveMainloopFwdSm80ILi4ELi1ELb0EN4cute5tupleIJNS5_1CILi128EEENS7_ILi64EEES8_EEELi128ENS_6half_tEfNS_4arch4Sm80ELb1ELb0ELb0ELb0ELb0ELb0ELb1ELb1EEENS1_21CollectiveEpilogueFwdINS6_IJS8_S8_S9_EEENS6_IJNS7_ILi1EEESH_SH_EEESB_SD_Li128ELb0ELb1ELb1ELb0EEENS1_30DynamicPersistentTileSchedulerILi128ELi128ELb1ELb1ELb0EEEEEEEEEvNT_6ParamsE) ;  /* 0xfffed51002007950 */ /* 0x004fea0003c3ffff */
.L_x_2331:
        /* <DEDUP_REMOVED lines=9> */
.L_x_2739:


//--------------------- .text._ZN7cutlass13device_kernelIN5flash19enable_sm80_to_sm89INS1_16FlashAttnFwdSm80INS1_25CollectiveMainloopFwdSm80ILi8ELi1ELb1EN4cute5tupleIJNS5_1CILi128EEENS7_ILi112EEES8_EEELi128ENS_6half_tEfNS_4arch4Sm80ELb1ELb0ELb0ELb1ELb0ELb0ELb1ELb1EEENS1_21CollectiveEpilogueFwdINS6_IJS8_S8_S9_EEENS6_IJNS7_ILi1EEESH_SH_EEESB_SD_Li256ELb1ELb1ELb1ELb0EEENS1_36VarlenDynamicPersistentTileSchedulerILi128ELi112ELi256ELi256ELb1ELb1ELb0ELb1ELb1ELb1EEEEEEEEEvNT_6ParamsE --------------------------
	.section	.text._ZN7cutlass13device_kernelIN5flash19enable_sm80_to_sm89INS1_16FlashAttnFwdSm80INS1_25CollectiveMainloopFwdSm80ILi8ELi1ELb1EN4cute5tupleIJNS5_1CILi128EEENS7_ILi112EEES8_EEELi128ENS_6half_tEfNS_4arch4Sm80ELb1ELb0ELb0ELb1ELb0ELb0ELb1ELb1EEENS1_21CollectiveEpilogueFwdINS6_IJS8_S8_S9_EEENS6_IJNS7_ILi1EEESH_SH_EEESB_SD_Li256ELb1ELb1ELb1ELb0EEENS1_36VarlenDynamicPersistentTileSchedulerILi128ELi112ELi256ELi256ELb1ELb1ELb0ELb1ELb1ELb1EEEEEEEEEvNT_6ParamsE,"ax",@progbits
	.sectioninfo	@"SHI_REGISTERS=255"
	.align	128
.text._ZN7cutlass13device_kernelIN5flash19enable_sm80_to_sm89INS1_16FlashAttnFwdSm80INS1_25CollectiveMainloopFwdSm80ILi8ELi1ELb1EN4cute5tupleIJNS5_1CILi128EEENS7_ILi112EEES8_EEELi128ENS_6half_tEfNS_4arch4Sm80ELb1ELb0ELb0ELb1ELb0ELb0ELb1ELb1EEENS1_21CollectiveEpilogueFwdINS6_IJS8_S8_S9_EEENS6_IJNS7_ILi1EEESH_SH_EEESB_SD_Li256ELb1ELb1ELb1ELb0EEENS1_36VarlenDynamicPersistentTileSchedulerILi128ELi112ELi256ELi256ELb1ELb1ELb0ELb1ELb1ELb1EEEEEEEEEvNT_6ParamsE:
        .type           _ZN7cutlass13device_kernelIN5flash19enable_sm80_to_sm89INS1_16FlashAttnFwdSm80INS1_25CollectiveMainloopFwdSm80ILi8ELi1ELb1EN4cute5tupleIJNS5_1CILi128EEENS7_ILi112EEES8_EEELi128ENS_6half_tEfNS_4arch4Sm80ELb1ELb0ELb0ELb1ELb0ELb0ELb1ELb1EEENS1_21CollectiveEpilogueFwdINS6_IJS8_S8_S9_EEENS6_IJNS7_ILi1EEESH_SH_EEESB_SD_Li256ELb1ELb1ELb1ELb0EEENS1_36VarlenDynamicPersistentTileSchedulerILi128ELi112ELi256ELi256ELb1ELb1ELb0ELb1ELb1ELb1EEEEEEEEEvNT_6ParamsE,@function
        .size           _ZN7cutlass13device_kernelIN5flash19enable_sm80_to_sm89INS1_16FlashAttnFwdSm80INS1_25CollectiveMainloopFwdSm80ILi8ELi1ELb1EN4cute5tupleIJNS5_1CILi128EEENS7_ILi112EEES8_EEELi128ENS_6half_tEfNS_4arch4Sm80ELb1ELb0ELb0ELb1ELb0ELb0ELb1ELb1EEENS1_21CollectiveEpilogueFwdINS6_IJS8_S8_S9_EEENS6_IJNS7_ILi1EEESH_SH_EEESB_SD_Li256ELb1ELb1ELb1ELb0EEENS1_36VarlenDynamicPersistentTileSchedulerILi128ELi112ELi256ELi256ELb1ELb1ELb0ELb1ELb1ELb1EEEEEEEEEvNT_6ParamsE,(.L_x_2742 - _ZN7cutlass13device_kernelIN5flash19enable_sm80_to_sm89INS1_16FlashAttnFwdSm80INS1_25CollectiveMainloopFwdSm80ILi8ELi1ELb1EN4cute5tupleIJNS5_1CILi128EEENS7_ILi112EEES8_EEELi128ENS_6half_tEfNS_4arch4Sm80ELb1ELb0ELb0ELb1ELb0ELb0ELb1ELb1EEENS1_21CollectiveEpilogueFwdINS6_IJS8_S8_S9_EEENS6_IJNS7_ILi1EEESH_SH_EEESB_SD_Li256ELb1ELb1ELb1ELb0EEENS1_36VarlenDynamicPersistentTileSchedulerILi128ELi112ELi256ELi256ELb1ELb1ELb0ELb1ELb1ELb1EEEEEEEEEvNT_6ParamsE)
        .other          _ZN7cutlass13device_kernelIN5flash19enable_sm80_to_sm89INS1_16FlashAttnFwdSm80INS1_25CollectiveMainloopFwdSm80ILi8ELi1ELb1EN4cute5tupleIJNS5_1CILi128EEENS7_ILi112EEES8_EEELi128ENS_6half_tEfNS_4arch4Sm80ELb1ELb0ELb0ELb1ELb0ELb0ELb1ELb1EEENS1_21CollectiveEpilogueFwdINS6_IJS8_S8_S9_EEENS6_IJNS7_ILi1EEESH_SH_EEESB_SD_Li256ELb1ELb1ELb1ELb0EEENS1_36VarlenDynamicPersistentTileSchedulerILi128ELi112ELi256ELi256ELb1ELb1ELb0ELb1ELb1ELb1EEEEEEEEEvNT_6ParamsE,@"STO_CUDA_ENTRY STV_DEFAULT"
_ZN7cutlass13device_kernelIN5flash19enable_sm80_to_sm89INS1_16FlashAttnFwdSm80INS1_25CollectiveMainloopFwdSm80ILi8ELi1ELb1EN4cute5tupleIJNS5_1CILi128EEENS7_ILi112EEES8_EEELi128ENS_6half_tEfNS_4arch4Sm80ELb1ELb0ELb0ELb1ELb0ELb0ELb1ELb1EEENS1_21CollectiveEpilogueFwdINS6_IJS8_S8_S9_EEENS6_IJNS7_ILi1EEESH_SH_EEESB_SD_Li256ELb1ELb1ELb1ELb0EEENS1_36VarlenDynamicPersistentTileSchedulerILi128ELi112ELi256ELi256ELb1ELb1ELb0ELb1ELb1ELb1EEEEEEEEEvNT_6ParamsE:
        /* <DEDUP_REMOVED lines=54> */
.L_x_2337:
        /* <DEDUP_REMOVED lines=16> */
.L_x_2428:
        /* <DEDUP_REMOVED lines=16> */
.L_x_2429:
[----:B--2---:R-:W-:-:S05]  /*0560*/  IMAD R0, R0, c[0x0][0x538], RZ ;  /* 0x00014e0000007a24 */ /* 0x004fca00078e02ff */
[----:B------:R-:W-:-:S04]  /*0570*/  IADD3 R6, R0, R6, RZ ;  /* 0x0000000600067210 */ /* 0x000fc80007ffe0ff */
[----:B------:R-:W-:-:S13]  /*0580*/  ISETP.GT.AND P0, PT, R6, UR4, PT ;  /* 0x0000000406007c0c */ /* 0x000fda000bf04270 */
[----:B-1----:R-:W-:Y:S05]  /*0590*/  @!P0 BRA `(.L_x_2337) ;  /* 0xfffffdc000008947 */ /* 0x002fea000383ffff */
.L_x_2333:
[----:B------:R-:W-:-:S05]  /*05a0*/  IADD3 R11, -R0, R6, RZ ;  /* 0x00000006000b7210 */ /* 0x000fca0007ffe1ff */
[----:B------:R-:W-:-:S05]  /*05b0*/  IMAD R0, R4, c[0x0][0x538], R11 ;  /* 0x00014e0004007a24 */ /* 0x000fca00078e020b */
[----:B------:R-:W-:Y:S01]  /*05c0*/  ISETP.GT.AND P0, PT, R0, UR4, PT ;  /* 0x0000000400007c0c */ /* 0x000fe2000bf04270 */
[----:B------:R-:W-:-:S12]  /*05d0*/  BRA.DIV ~URZ, `(.L_x_2338) ;  /* 0x000116027f007947 */ /* 0x000fd8000b800000 */
[----:B------:R-:W-:-:S04]  /*05e0*/  VOTE.ANY R10, PT, !P0 ;  /* 0x00000000000a7806 */ /* 0x000fc800040e0100 */
.L_x_2430:
[----:B------:R-:W1:Y:S02]  /*05f0*/  POPC R6, R10 ;  /* 0x0000000a00067309 */ /* 0x000e640000000000 */
[----:B-1----:R-:W-:-:S05]  /*0600*/  IADD3 R0, R6, R7, RZ ;  /* 0x0000000706007210 */ /* 0x002fca0007ffe0ff */
[----:B------:R1:W-:Y:S01]  /*0610*/  STL [R1+0x54], R0 ;  /* 0x0000540001007387 */ /* 0x0003e20000100800 */
[----:B------:R-:W-:Y:S05]  /*0620*/  BRA.DIV ~URZ, `(.L_x_2339) ;  /* 0x000116027f007947 */ /* 0x000fea000b800000 */
[----:B------:R2:W3:Y:S01]  /*0630*/  SHFL.IDX PT, R12, R9, R6, 0x1f ;  /* 0x00001f06090c7589 */ /* 0x0004e200000e0000 */
[----:B------:R-:W-:-:S03]  /*0640*/  MOV R7, RZ ;  /* 0x000000ff00077202 */ /* 0x000fc60000000f00 */
[----:B------:R2:W4:Y:S04]  /*0650*/  SHFL.IDX PT, R9, R8, R6, 0x1f ;  /* 0x00001f0608097589 */ /* 0x00052800000e0000 */
.L_x_2431:
[----:B------:R-:W-:Y:S01]  /*0660*/  ISETP.NE.AND P0, PT, R10, RZ, PT ;  /* 0x000000ff0a00720c */ /* 0x000fe20003f05270 */
[----:B------:R-:W-:-:S12]  /*0670*/  BSSY B0, `(.L_x_2340) ;  /* 0x0000005000007945 */ /* 0x000fd80003800000 */
[----:B------:R-:W-:Y:S05]  /*0680*/  @!P0 BRA `(.L_x_2341) ;  /* 0x0000003000008947 */ /* 0x000fea0003800000 */
[----:B------:R-:W-:Y:S01]  /*0690*/  IADD3 R3, R6, -0x1, RZ ;  /* 0xffffffff06037810 */ /* 0x000fe20007ffe0ff */
[----:B------:R-:W-:Y:S05]  /*06a0*/  BRA.DIV ~URZ, `(.L_x_2342) ;  /* 0x000116627f007947 */ /* 0x000fea000b800000 */
[----:B------:R1:W2:Y:S02]  /*06b0*/  SHFL.IDX PT, R7, R4, R3, 0x1f ;  /* 0x00001f0304077589 */ /* 0x0002a400000e0000 */
.L_x_2341:
[----:B------:R-:W-:Y:S05]  /*06c0*/  BSYNC B0 ;  /* 0x0000000000007941 */ /* 0x000fea0003800000 */
.L_x_2340:
        /* <DEDUP_REMOVED lines=69> */
.L_x_2344:
        /* <DEDUP_REMOVED lines=70> */
.L_x_2345:
[----:B------:R-:W-:Y:S05]  /*0f80*/  BSYNC B0 ;  /* 0x0000000000007941 */ /* 0x000fea0003800000 */
.L_x_2343:
[----:B------:R-:W-:-:S04]  /*0f90*/  LOP3.LUT R0, RZ, R0, RZ, 0x33, !PT ;  /* 0x00000000ff007212 */ /* 0x000fc800078e33ff */
[----:B------:R-:W-:-:S05]  /*0fa0*/  IADD3 R0, R0, R12, RZ ;  /* 0x0000000c00007210 */ /* 0x000fca0007ffe0ff */
[----:B------:R2:W-:Y:S01]  /*0fb0*/  STL [R1+0x4c], R0 ;  /* 0x00004c0001007387 */ /* 0x0005e20000100800 */
[----:B------:R-:W-:Y:S05]  /*0fc0*/  BRA `(.L_x_2346) ;  /* 0x0000006000007947 */ /* 0x000fea0003800000 */
.L_x_2334:
[----:B------:R-:W-:Y:S01]  /*0fd0*/  MOV R0, UR4 ;  /* 0x0000000400007c02 */ /* 0x000fe20008000f00 */
[----:B------:R-:W-:Y:S04]  /*0fe0*/  STL [R1+0x4c], RZ ;  /* 0x00004cff01007387 */ /* 0x000fe80000100800 */
[----:B------:R-:W-:Y:S04]  /*0ff0*/  STL [R1+0x50], RZ ;  /* 0x000050ff01007387 */ /* 0x000fe80000100800 */
[----:B------:R1:W-:Y:S02]  /*1000*/  STL [R1+0x48], R0 ;  /* 0x0000480001007387 */ /* 0x0003e40000100800 */
[----:B-1----:R-:W-:-:S05]  /*1010*/  MOV R0, c[0x0][0x53c] ;  /* 0x00014f0000007a02 */ /* 0x002fca0000000f00 */
[----:B------:R1:W-:Y:S02]  /*1020*/  STL [R1+0x54], R0 ;  /* 0x0000540001007387 */ /* 0x0003e40000100800 */
.L_x_2346:
        /* <DEDUP_REMOVED lines=8> */
.L_x_2332:
        /* <DEDUP_REMOVED lines=125> */
.L_x_2427:
        /* <DEDUP_REMOVED lines=41> */
.L_x_2347:
[----:B------:R-:W-:-:S04]  /*1b10*/  ISETP.NE.U32.AND P0, PT, RZ, c[0x0][0x368], PT ;  /* 0x0000da00ff007a0c */ /* 0x000fc80003f05070 */
[----:B------:R-:W-:-:S13]  /*1b20*/  ISETP.NE.AND.EX P0, PT, RZ, c[0x0][0x36c], PT, P0 ;  /* 0x0000db00ff007a0c */ /* 0x000fda0003f05300 */
[----:B------:R-:W-:Y:S05]  /*1b30*/  @!P0 BRA `(.L_x_2348) ;  /* 0x0000004000008947 */ /* 0x000fea0003800000 */
[----:B-1----:R-:W-:-:S04]  /*1b40*/  LEA R2, P0, R19, c[0x0][0x368], 0x2 ;  /* 0x0000da0013027a11 */ /* 0x002fc800078010ff */
[----:B------:R-:W-:-:S05]  /*1b50*/  LEA.HI.X R3, R19, c[0x0][0x36c], R12, 0x2, P0 ;  /* 0x0000db0013037a11 */ /* 0x000fca00000f140c */
[----:B------:R1:W5:Y:S01]  /*1b60*/  LDG.E R0, [R2.64] ;  /* 0x0000000602007981 */ /* 0x000362000c1e1900 */
[----:B------:R-:W-:Y:S05]  /*1b70*/  BRA `(.L_x_2349) ;  /* 0x0000005000007947 */ /* 0x000fea0003800000 */
.L_x_2348:
[----:B-1----:R-:W-:Y:S01]  /*1b80*/  MOV R0, c[0x0][0x1d0] ;  /* 0x0000740000007a02 */ /* 0x002fe20000000f00 */
[----:B------:R-:W-:Y:S05]  /*1b90*/  @!P6 BRA `(.L_x_2349) ;  /* 0x000000300000e947 */ /* 0x000fea0003800000 */
[----:B------:R-:W2:Y:S04]  /*1ba0*/  LDG.E R4, [R2.64] ;  /* 0x0000000602047981 */ /* 0x000ea8000c1e1900 */
[----:B------:R-:W2:Y:S02]  /*1bb0*/  LDG.E R0, [R2.64+0x4] ;  /* 0x0000040602007981 */ /* 0x000ea4000c1e1900 */
[----:B--2---:R-:W-:Y:S02]  /*1bc0*/  IADD3 R0, -R4, R0, RZ ;  /* 0x0000000004007210 */ /* 0x004fe40007ffe1ff */
.L_x_2349:
        /* <DEDUP_REMOVED lines=71> */
.L_x_2351:
[----:B------:R-:W-:Y:S05]  /*2040*/  BSYNC B0 ;  /* 0x0000000000007941 */ /* 0x000fea0003800000 */
.L_x_2350:
[----:B------:R-:W-:Y:S01]  /*2050*/  IMAD R149, R15, R2, RZ ;  /* 0x000000020f957224 */ /* 0x000fe200078e02ff */
[----:B------:R-:W-:Y:S01]  /*2060*/  PRMT R0, RZ, 0x7610, R0 ;  /* 0x00007610ff007816 */ /* 0x000fe20000000000 */
[----:B------:R-:W-:Y:S01]  /*2070*/  IMAD.MOV.U32 R20, RZ, RZ, RZ ;  /* 0x000000ffff147224 */ /* 0x000fe200078e00ff */
[----:B-1----:R-:W-:Y:S01]  /*2080*/  MOV R15, RZ ;  /* 0x000000ff000f7202 */ /* 0x002fe20000000f00 */
        /* <DEDUP_REMOVED lines=37> */
[----:B-1----:R-:W2:Y:S01]  /*22e0*/  LDL.64 R20, [R1+0x30] ;  /* 0x0000300001147983 */ /* 0x002ea20000100a00 */
[----:B------:R-:W-:-:S03]  /*22f0*/  ISETP.NE.U32.AND P0, PT, RZ, c[0x0][0x340], PT ;  /* 0x0000d000ff007a0c */ /* 0x000fc60003f05070 */
[----:B------:R1:W2:Y:S01]  /*2300*/  LDL.64 R26, [R1+0x30] ;  /* 0x00003000011a7983 */ /* 0x0002a20000100a00 */
[----:B------:R-:W-:-:S03]  /*2310*/  ISETP.NE.AND.EX P3, PT, RZ, c[0x0][0x344], PT, P0 ;  /* 0x0000d100ff007a0c */ /* 0x000fc60003f65300 */
[----:B------:R-:W3:Y:S04]  /*2320*/  LDL R25, [R1+0x2c] ;  /* 0x00002c0001197983 */ /* 0x000ee80000100800 */
[----:B------:R-:W4:Y:S06]  /*2330*/  S2R R4, SR_TID.X ;  /* 0x0000000000047919 */ /* 0x000f2c0000002100 */
[----:B------:R-:W-:-:S05]  /*2340*/  @P3 IMAD.WIDE R2, R19, R14, c[0x0][0x340] ;  /* 0x0000d00013023625 */ /* 0x000fca00078e020e */
[----:B------:R5:W3:Y:S01]  /*2350*/  @P3 LDG.E R17, [R2.64] ;  /* 0x0000000602113981 */ /* 0x000ae2000c1e1900 */
[----:B------:R-:W-:Y:S02]  /*2360*/  SHF.R.S32.HI R0, RZ, 0x1f, R11 ;  /* 0x0000001fff007819 */ /* 0x000fe4000001140b */
[--C-:B----4-:R-:W-:Y:S02]  /*2370*/  SHF.R.S32.HI R110, RZ, 0x1f, R4.reuse ;  /* 0x0000001fff6e7819 */ /* 0x110fe40000011404 */
[----:B------:R-:W-:Y:S02]  /*2380*/  SHF.R.S32.HI R23, RZ, 0x1f, R4 ;  /* 0x0000001fff177819 */ /* 0x000fe40000011404 */
[-C--:B------:R-:W-:Y:S02]  /*2390*/  LEA.HI R110, R110, R4.reuse, RZ, 0x3 ;  /* 0x000000046e6e7211 */ /* 0x080fe400078f18ff */
[----:B------:R-:W-:Y:S02]  /*23a0*/  LEA.HI R23, R23, R4, RZ, 0x3 ;  /* 0x0000000417177211 */ /* 0x000fe400078f18ff */
[----:B------:R-:W-:-:S02]  /*23b0*/  LOP3.LUT R110, R110, 0xfffffff8, RZ, 0xc0, !PT ;  /* 0xfffffff86e6e7812 */ /* 0x000fc400078ec0ff */
[----:B------:R-:W-:Y:S01]  /*23c0*/  SHF.R.S32.HI R23, RZ, 0x3, R23 ;  /* 0x00000003ff177819 */ /* 0x000fe20000011417 */
[----:B------:R-:W-:Y:S02]  /*23d0*/  IMAD R0, R0, c[0x0][0x178], RZ ;  /* 0x00005e0000007a24 */ /* 0x000fe400078e02ff */
[----:B------:R-:W-:Y:S02]  /*23e0*/  IMAD.IADD R110, R4, 0x1, -R110 ;  /* 0x00000001046e7824 */ /* 0x000fe400078e0a6e */
[----:B-----5:R-:W-:-:S04]  /*23f0*/  IMAD.WIDE.U32 R2, R11, c[0x0][0x178], RZ ;  /* 0x00005e000b027a25 */ /* 0x020fc800078e00ff */
[----:B------:R-:W-:Y:S02]  /*2400*/  IMAD R5, R110, 0x20, R23 ;  /* 0x000000206e057824 */ /* 0x000fe400078e0217 */
[----:B------:R-:W-:Y:S02]  /*2410*/  IMAD R0, R11, c[0x0][0x17c], R0 ;  /* 0x00005f000b007a24 */ /* 0x000fe400078e0200 */
[----:B------:R-:W-:Y:S02]  /*2420*/  IMAD.IADD R5, R142, 0x1, R5 ;  /* 0x000000018e057824 */ /* 0x000fe400078e0205 */
        /* <DEDUP_REMOVED lines=8> */
[----:B------:R-:W-:Y:S01]  /*24b0*/  IMAD R6, R6, c[0x0][0x1c0], RZ ;  /* 0x0000700006067a24 */ /* 0x000fe200078e02ff */
[----:B------:R-:W-:Y:S01]  /*24c0*/  SHF.R.S32.HI R7, RZ, 0x1f, R0 ;  /* 0x0000001fff077819 */ /* 0x000fe20000011400 */
[----:B------:R-:W-:-:S04]  /*24d0*/  IMAD.WIDE.U32 R2, R4, c[0x0][0x1c0], R2 ;  /* 0x0000700004027a25 */ /* 0x000fc800078e0002 */
[----:B------:R-:W-:Y:S02]  /*24e0*/  IMAD R6, R4, c[0x0][0x1c4], R6 ;  /* 0x0000710004067a24 */ /* 0x000fe400078e0206 */
        /* <DEDUP_REMOVED lines=12> */
[----:B------:R-:W-:Y:S01]  /*25b0*/  LEA R9, P0, R2, c[0x0][0x160], 0x1 ;  /* 0x0000580002097a11 */ /* 0x000fe200078008ff */
[----:B------:R-:W-:Y:S01]  /*25c0*/  WARPSYNC 0xffffffff ;  /* 0xffffffff00007948 */ /* 0x000fe20003800000 */
[----:B------:R-:W-:Y:S01]  /*25d0*/  IMAD R15, R154, c[0x0][0x2c4], RZ ;  /* 0x0000b1009a0f7a24 */ /* 0x000fe200078e02ff */
[----:B------:R-:W-:Y:S01]  /*25e0*/  BAR.SYNC.DEFER_BLOCKING 0x0 ;  /* 0x0000000000007b1d */ /* 0x000fe20000010000 */
[----:B------:R-:W-:-:S05]  /*25f0*/  LEA.HI.X R8, R2, c[0x0][0x164], R0, 0x1, P0 ;  /* 0x0000590002087a11 */ /* 0x000fca00000f0c00 */
[----:B------:R-:W4:Y:S01]  /*2600*/  SHFL.IDX PT, R0, R9, RZ, 0x181f ;  /* 0x00181fff09007589 */ /* 0x000f2200000e0000 */
[C---:B------:R-:W-:Y:S01]  /*2610*/  IMAD.IADD R10, R23.reuse, 0x1, R142 ;  /* 0x00000001170a7824 */ /* 0x040fe200078e028e */
[----:B------:R-:W-:Y:S01]  /*2620*/  SHF.R.S32.HI R3, RZ, 0x1f, R13 ;  /* 0x0000001fff037819 */ /* 0x000fe2000001140d */
[----:B------:R-:W-:Y:S01]  /*2630*/  ULDC.64 UR4, c[0x0][0x208] ;  /* 0x0000820000047ab9 */ /* 0x000fe20000000a00 */
[----:B------:R-:W5:Y:S02]  /*2640*/  SHFL.IDX PT, R2, R8, RZ, 0x181f ;  /* 0x00181fff08027589 */ /* 0x000f6400000e0000 */
[----:B------:R-:W-:Y:S02]  /*2650*/  ISETP.GE.AND P1, PT, R10, R15, PT ;  /* 0x0000000f0a00720c */ /* 0x000fe40003f26270 */
[----:B------:R-:W1:Y:S01]  /*2660*/  SHFL.IDX PT, R11, R9, 0x1, 0x181f ;  /* 0x00381f00090b7f89 */ /* 0x000e6200000e0000 */
[----:B------:R-:W-:Y:S02]  /*2670*/  IADD3 R16, P2, R23, R13, RZ ;  /* 0x0000000d17107210 */ /* 0x000fe40007f5e0ff */
[----:B------:R-:W-:-:S04]  /*2680*/  IADD3 R141, R152, -0x1, RZ ;  /* 0xffffffff988d7810 */ /* 0x000fc80007ffe0ff */
[----:B------:R-:W-:Y:S01]  /*2690*/  SHF.R.S32.HI R22, RZ, 0x1f, R141 ;  /* 0x0000001fff167819 */ /* 0x000fe2000001148d */
[----:B--2---:R-:W-:-:S05]  /*26a0*/  IMAD.MOV.U32 R26, RZ, RZ, R20 ;  /* 0x000000ffff1a7224 */ /* 0x004fca00078e0014 */
[----:B------:R-:W-:Y:S02]  /*26b0*/  SHF.R.S32.HI R27, RZ, 0x1f, R26 ;  /* 0x0000001fff1b7819 */ /* 0x000fe4000001141a */
[----:B----4-:R-:W-:-:S04]  /*26c0*/  @!P1 LEA R6, P0, R26, R0, 0x1 ;  /* 0x000000001a069211 */ /* 0x010fc800078008ff */
[----:B-----5:R-:W-:Y:S02]  /*26d0*/  @!P1 LEA.HI.X R7, R26, R2, R27, 0x1, P0 ;  /* 0x000000021a079211 */ /* 0x020fe400000f0c1b */
[----:B---3--:R-:W-:Y:S02]  /*26e0*/  @!P1 LEA R4, P0, R25, R0, 0x1 ;  /* 0x0000000019049211 */ /* 0x008fe400078008ff */
[----:B------:R-:W2:Y:S01]  /*26f0*/  SHFL.IDX PT, R0, R8, 0x1, 0x181f ;  /* 0x00381f0008007f89 */ /* 0x000ea200000e0000 */
[----:B------:R-:W-:Y:S02]  /*2700*/  SHF.R.S32.HI R18, RZ, 0x1f, R25 ;  /* 0x0000001fff127819 */ /* 0x000fe40000011419 */
[----:B------:R-:W-:Y:S02]  /*2710*/  LEA.HI.X.SX32 R20, R23, R3, 0x1, P2 ;  /* 0x0000000317147211 */ /* 0x000fe400010f0eff */
[----:B------:R-:W-:Y:S02]  /*2720*/  IADD3 R3, R10, 0x20, RZ ;  /* 0x000000200a037810 */ /* 0x000fe40007ffe0ff */
[----:B------:R-:W-:-:S02]  /*2730*/  ISETP.GE.AND P5, PT, R26, c[0x0][0x198], PT ;  /* 0x000066001a007a0c */ /* 0x000fc40003fa6270 */
[----:B------:R-:W-:Y:S02]  /*2740*/  @!P1 LEA.HI.X R5, R25, R2, R18, 0x1, P0 ;  /* 0x0000000219059211 */ /* 0x000fe400000f0c12 */
[----:B------:R-:W-:Y:S02]  /*2750*/  ISETP.GE.AND P0, PT, R3, R15, PT ;  /* 0x0000000f0300720c */ /* 0x000fe40003f06270 */
[----:B------:R-:W-:Y:S01]  /*2760*/  ISETP.GE.AND P4, PT, R25, c[0x0][0x198], PT ;  /* 0x0000660019007a0c */ /* 0x000fe20003f86270 */
[----:B------:R-:W-:-:S06]  /*2770*/  IMAD R14, R20, c[0x0][0x1e0], RZ ;  /* 0x00007800140e7a24 */ /* 0x000fcc00078e02ff */
[----:B------:R3:W-:Y:S01]  /*2780*/  @!P1 LDGSTS.E.BYPASS.LTC128B.128 [R216+0x100], [R6.64], !P5 ;  /* 0x0010000006d89fae */ /* 0x0007e2000e901d46 */
[----:B------:R-:W-:Y:S01]  /*2790*/  @P3 SHF.R.S32.HI R13, RZ, 0x1f, R17 ;  /* 0x0000001fff0d3819 */ /* 0x000fe20000011411 */
[----:B------:R-:W-:-:S04]  /*27a0*/  @!P3 IMAD.MOV.U32 R13, RZ, RZ, R12 ;  /* 0x000000ffff0db224 */ /* 0x000fc800078e000c */
[----:B------:R4:W-:Y:S01]  /*27b0*/  @!P1 LDGSTS.E.BYPASS.LTC128B.128 [R216+0x4100], [R4.64], !P4 ;  /* 0x0410000004d89fae */ /* 0x0009e2000e101d46 */
[C---:B------:R-:W-:Y:S02]  /*27c0*/  IMAD R12, R16.reuse, c[0x0][0x1e4], R14 ;  /* 0x00007900100c7a24 */ /* 0x040fe400078e020e */
[----:B------:R-:W-:-:S04]  /*27d0*/  IMAD.WIDE.U32 R2, R16, c[0x0][0x1e0], R26 ;  /* 0x0000780010027a25 */ /* 0x000fc800078e001a */
[----:B------:R-:W-:Y:S01]  /*27e0*/  @!P3 IMAD.MOV.U32 R17, RZ, RZ, R19 ;  /* 0x000000ffff11b224 */ /* 0x000fe200078e0013 */
[----:B---3--:R-:W-:Y:S02]  /*27f0*/  IADD3 R7, R10, 0x40, RZ ;  /* 0x000000400a077810 */ /* 0x008fe40007ffe0ff */
[C---:B-1----:R-:W-:Y:S02]  /*2800*/  @!P0 LEA R6, P2, R26.reuse, R11, 0x1 ;  /* 0x0000000b1a068211 */ /* 0x042fe400078408ff */
[----:B------:R-:W-:Y:S02]  /*2810*/  ISETP.GE.AND P1, PT, R7, R15, PT ;  /* 0x0000000f0700720c */ /* 0x000fe40003f26270 */
[----:B--2---:R-:W-:Y:S02]  /*2820*/  @!P0 LEA.HI.X R7, R26, R0, R27, 0x1, P2 ;  /* 0x000000001a078211 */ /* 0x004fe400010f0c1b */
[----:B----4-:R-:W-:Y:S02]  /*2830*/  @!P0 LEA R4, P2, R25, R11, 0x1 ;  /* 0x0000000b19048211 */ /* 0x010fe400078408ff */
[----:B------:R-:W-:Y:S01]  /*2840*/  IADD3 R11, R10, 0x60, RZ ;  /* 0x000000600a0b7810 */ /* 0x000fe20007ffe0ff */
[----:B------:R-:W-:Y:S01]  /*2850*/  IMAD.IADD R3, R3, 0x1, R12 ;  /* 0x0000000103037824 */ /* 0x000fe200078e020c */
[----:B------:R-:W1:Y:S02]  /*2860*/  SHFL.IDX PT, R10, R9, 0x2, 0x181f ;  /* 0x00581f00090a7f89 */ /* 0x000e6400000e0000 */
[----:B------:R-:W-:-:S02]  /*2870*/  ISETP.GE.AND P3, PT, R11, R15, PT ;  /* 0x0000000f0b00720c */ /* 0x000fc40003f66270 */
[----:B------:R-:W2:Y:S01]  /*2880*/  SHFL.IDX PT, R11, R8, 0x2, 0x181f ;  /* 0x00581f00080b7f89 */ /* 0x000ea200000e0000 */
[----:B------:R-:W-:-:S03]  /*2890*/  IMAD.MOV.U32 R21, RZ, RZ, 0x70 ;  /* 0x00000070ff157424 */ /* 0x000fc600078e00ff */
[----:B------:R-:W3:Y:S01]  /*28a0*/  SHFL.IDX PT, R12, R9, 0x3, 0x181f ;  /* 0x00781f00090c7f89 */ /* 0x000ee200000e0000 */
[----:B------:R-:W-:-:S03]  /*28b0*/  IMAD R21, R152, -0x70, R21 ;  /* 0xffffff9098157824 */ /* 0x000fc600078e0215 */
[----:B------:R4:W5:Y:S01]  /*28c0*/  SHFL.IDX PT, R9, R8, 0x3, 0x181f ;  /* 0x00781f0008097f89 */ /* 0x00096200000e0000 */
[----:B------:R-:W-:Y:S01]  /*28d0*/  IMAD.IADD R140, R153, 0x1, R21 ;  /* 0x00000001998c7824 */ /* 0x000fe200078e0215 */
[----:B------:R-:W-:Y:S01]  /*28e0*/  @!P0 LEA.HI.X R5, R25, R0, R18, 0x1, P2 ;  /* 0x0000000019058211 */ /* 0x000fe200010f0c12 */
[----:B------:R-:W-:Y:S01]  /*28f0*/  IMAD.WIDE.U32 R2, R24, c[0x0][0x1e8], R2 ;  /* 0x00007a0018027a25 */ /* 0x000fe200078e0002 */
[----:B------:R-:W-:Y:S01]  /*2900*/  SEL R19, R13, RZ, !P6 ;  /* 0x000000ff0d137207 */ /* 0x000fe20007000000 */
[----:B------:R1:W-:Y:S01]  /*2910*/  @!P0 LDGSTS.E.BYPASS.LTC128B.128 [R216+0x1100], [R6.64], !P5 ;  /* 0x0110000006d88fae */ /* 0x0003e2000e901d46 */
[----:B------:R-:W-:Y:S02]  /*2920*/  IMNMX R0, R140, 0x70, PT ;  /* 0x000000708c007817 */ /* 0x000fe40003800200 */
[----:B------:R-:W-:Y:S01]  /*2930*/  SEL R17, R17, RZ, !P6 ;  /* 0x000000ff11117207 */ /* 0x000fe20007000000 */
[----:B------:R2:W-:Y:S01]  /*2940*/  @!P0 LDGSTS.E.BYPASS.LTC128B.128 [R216+0x5100], [R4.64], !P4 ;  /* 0x0510000004d88fae */ /* 0x0005e2000e101d46 */
[----:B------:R-:W-:Y:S01]  /*2950*/  ISETP.GE.AND P6, PT, R25, c[0x0][0x198], PT ;  /* 0x0000660019007a0c */ /* 0x000fe20003fc6270 */
[----:B------:R-:W-:-:S02]  /*2960*/  IMAD R3, R24, c[0x0][0x1ec], R3 ;  /* 0x00007b0018037a24 */ /* 0x000fc400078e0203 */
[----:B------:R-:W-:Y:S02]  /*2970*/  IMAD.IADD R0, R0, 0x1, -R23 ;  /* 0x0000000100007824 */ /* 0x000fe400078e0a17 */
[----:B------:R-:W-:-:S03]  /*2980*/  IMAD.WIDE.U32 R146, R17, c[0x0][0x1f0], R2 ;  /* 0x00007c0011927a25 */ /* 0x000fc600078e0002 */
[----:B------:R-:W-:Y:S01]  /*2990*/  ISETP.GE.AND P4, PT, R0, 0x1, PT ;  /* 0x000000010000780c */ /* 0x000fe20003f86270 */
[----:B------:R-:W-:Y:S01]  /*29a0*/  IMAD.WIDE.U32 R14, R141, c[0x0][0x1e0], RZ ;  /* 0x000078008d0e7a25 */ /* 0x000fe200078e00ff */
[----:B-1----:R-:W-:-:S03]  /*29b0*/  @!P1 LEA R6, P0, R26, R10, 0x1 ;  /* 0x0000000a1a069211 */ /* 0x002fc600078008ff */
[----:B--2---:R-:W-:Y:S02]  /*29c0*/  IMAD R4, R22, c[0x0][0x1e0], RZ ;  /* 0x0000780016047a24 */ /* 0x004fe400078e02ff */
[----:B------:R-:W-:Y:S01]  /*29d0*/  IMAD R5, R19, c[0x0][0x1f0], RZ ;  /* 0x00007c0013057a24 */ /* 0x000fe200078e02ff */
[CC--:B------:R-:W-:Y:S01]  /*29e0*/  @!P1 LEA.HI.X R7, R26.reuse, R11.reuse, R27, 0x1, P0 ;  /* 0x0000000b1a079211 */ /* 0x0c0fe200000f0c1b */
[----:B------:R-:W-:Y:S01]  /*29f0*/  IMAD R13, R141, c[0x0][0x1e4], R4 ;  /* 0x000079008d0d7a24 */ /* 0x000fe200078e0204 */
[----:B------:R-:W-:Y:S01]  /*2a00*/  @!P1 LEA R4, P2, R25, R10, 0x1 ;  /* 0x0000000a19049211 */ /* 0x000fe200078408ff */
[----:B----4-:R-:W-:Y:S01]  /*2a10*/  IMAD R8, R17, c[0x0][0x1f4], R5 ;  /* 0x00007d0011087a24 */ /* 0x010fe200078e0205 */
[CC--:B---3--:R-:W-:Y:S01]  /*2a20*/  @!P3 LEA R10, P0, R26.reuse, R12.reuse, 0x1 ;  /* 0x0000000c1a0ab211 */ /* 0x0c8fe200078008ff */
[----:B------:R-:W-:Y:S01]  /*2a30*/  IMAD.MOV.U32 R144, RZ, RZ, R146 ;  /* 0x000000ffff907224 */ /* 0x000fe200078e0092 */
[----:B------:R-:W-:Y:S01]  /*2a40*/  @!P1 LEA.HI.X R5, R25, R11, R18, 0x1, P2 ;  /* 0x0000000b19059211 */ /* 0x000fe200010f0c12 */
[----:B------:R-:W-:Y:S01]  /*2a50*/  IMAD.IADD R145, R147, 0x1, R8 ;  /* 0x0000000193917824 */ /* 0x000fe200078e0208 */
[----:B-----5:R-:W-:Y:S01]  /*2a60*/  @!P3 LEA.HI.X R11, R26, R9, R27, 0x1, P0 ;  /* 0x000000091a0bb211 */ /* 0x020fe200000f0c1b */
[----:B------:R1:W-:Y:S01]  /*2a70*/  @!P1 LDGSTS.E.BYPASS.LTC128B.128 [R216+0x2100], [R6.64], !P5 ;  /* 0x0210000006d89fae */ /* 0x0003e2000e901d46 */
[----:B------:R-:W-:Y:S01]  /*2a80*/  @!P3 LEA R8, P0, R25, R12, 0x1 ;  /* 0x0000000c1908b211 */ /* 0x000fe200078008ff */
[----:B------:R-:W-:-:S02]  /*2a90*/  IMAD.IADD R12, R15, 0x1, R13 ;  /* 0x000000010f0c7824 */ /* 0x000fc400078e020d */
[----:B------:R2:W-:Y:S01]  /*2aa0*/  @!P1 LDGSTS.E.BYPASS.LTC128B.128 [R216+0x6100], [R4.64], !P6 ;  /* 0x0610000004d89fae */ /* 0x0005e2000f101d46 */
[C---:B------:R-:W-:Y:S01]  /*2ab0*/  ISETP.GE.AND P1, PT, R25.reuse, c[0x0][0x198], PT ;  /* 0x0000660019007a0c */ /* 0x040fe20003f26270 */
[----:B------:R-:W-:Y:S01]  /*2ac0*/  IMAD.WIDE.U32 R2, R14, 0x70, R144 ;  /* 0x000000700e027825 */ /* 0x000fe200078e0090 */
[----:B------:R-:W-:Y:S01]  /*2ad0*/  ISETP.GE.AND P6, PT, R26, c[0x0][0x1d4], PT ;  /* 0x000075001a007a0c */ /* 0x000fe20003fc6270 */
[----:B------:R3:W-:Y:S02]  /*2ae0*/  @!P3 LDGSTS.E.BYPASS.LTC128B.128 [R216+0x3100], [R10.64], !P5 ;  /* 0x031000000ad8bfae */ /* 0x0007e4000e901d46 */
[----:B------:R-:W-:Y:S01]  /*2af0*/  IMAD R12, R12, 0x70, RZ ;  /* 0x000000700c0c7824 */ /* 0x000fe200078e02ff */
[C---:B------:R-:W-:Y:S02]  /*2b00*/  ISETP.GE.AND P5, PT, R25.reuse, c[0x0][0x1d4], PT ;  /* 0x0000750019007a0c */ /* 0x040fe40003fa6270 */
[----:B------:R-:W-:Y:S01]  /*2b10*/  @!P3 LEA.HI.X R9, R25, R9, R18, 0x1, P0 ;  /* 0x000000091909b211 */ /* 0x000fe200000f0c12 */
[----:B------:R-:W-:Y:S01]  /*2b20*/  IMAD.IADD R3, R3, 0x1, R12 ;  /* 0x0000000103037824 */ /* 0x000fe200078e020c */
[----:B------:R-:W-:-:S03]  /*2b30*/  ISETP.GE.AND P2, PT, R0, 0x21, PT ;  /* 0x000000210000780c */ /* 0x000fc60003f46270 */
[----:B------:R4:W-:Y:S01]  /*2b40*/  @!P3 LDGSTS.E.BYPASS.LTC128B.128 [R216+0x7100], [R8.64], !P1 ;  /* 0x0710000008d8bfae */ /* 0x0009e2000c901d46 */
[----:B------:R-:W-:-:S03]  /*2b50*/  ISETP.GE.AND P1, PT, R0, 0x41, PT ;  /* 0x000000410000780c */ /* 0x000fc60003f26270 */
[----:B------:R-:W0:Y:S01]  /*2b60*/  LDGDEPBAR ;  /* 0x00000000000079af */ /* 0x000e220000000000 */
[----:B--2---:R-:W-:Y:S01]  /*2b70*/  @P4 LEA R4, P0, R2, c[0x0][0x1c8], 0x1 ;  /* 0x0000720002044a11 */ /* 0x004fe200078008ff */
[----:B---3--:R-:W-:-:S03]  /*2b80*/  IMAD.MOV.U32 R10, RZ, RZ, 0x20 ;  /* 0x00000020ff0a7424 */ /* 0x008fc600078e00ff */
[----:B------:R-:W-:Y:S01]  /*2b90*/  @P4 LEA.HI.X R5, R2, c[0x0][0x1cc], R3, 0x1, P0 ;  /* 0x0000730002054a11 */ /* 0x000fe200000f0c03 */
[----:B-1----:R-:W-:Y:S01]  /*2ba0*/  IMAD.WIDE.U32 R6, R10, c[0x0][0x1e0], RZ ;  /* 0x000078000a067a25 */ /* 0x002fe200078e00ff */
[----:B------:R-:W-:-:S03]  /*2bb0*/  ISETP.GE.AND P0, PT, R0, 0x61, PT ;  /* 0x000000610000780c */ /* 0x000fc60003f06270 */
[----:B------:R1:W-:Y:S04]  /*2bc0*/  @P4 LDGSTS.E.BYPASS.LTC128B.128 [R216+0x8100], [R4.64], !P6 ;  /* 0x0810000004d84fae */ /* 0x0003e8000f101d46 */
[----:B------:R1:W-:Y:S01]  /*2bd0*/  @P4 LDGSTS.E.BYPASS.LTC128B.128 [R216+0xb900], [R4.64+0x80], !P5 ;  /* 0x0b90008004d84fae */ /* 0x0003e2000e901d46 */
[----:B------:R-:W-:Y:S01]  /*2be0*/  @P2 IADD3 R0, P3, R2, R6, RZ ;  /* 0x0000000602002210 */ /* 0x000fe20007f7e0ff */
[----:B------:R-:W-:Y:S02]  /*2bf0*/  IMAD.MOV.U32 R11, RZ, RZ, 0x40 ;  /* 0x00000040ff0b7424 */ /* 0x000fe400078e00ff */
[----:B-1----:R-:W-:-:S05]  /*2c00*/  IMAD R4, R10, c[0x0][0x1e4], RZ ;  /* 0x000079000a047a24 */ /* 0x002fca00078e02ff */
[----:B------:R-:W-:Y:S01]  /*2c10*/  @P2 IADD3.X R4, R3, R7, R4, P3, !PT ;  /* 0x0000000703042210 */ /* 0x000fe20001ffe404 */
[----:B------:R-:W-:Y:S01]  /*2c20*/  IMAD.WIDE.U32 R6, R11, c[0x0][0x1e0], RZ ;  /* 0x000078000b067a25 */ /* 0x000fe200078e00ff */
[----:B----4-:R-:W-:-:S03]  /*2c30*/  @P2 LEA R8, P3, R0, c[0x0][0x1c8], 0x1 ;  /* 0x0000720000082a11 */ /* 0x010fc600078608ff */
        /* <DEDUP_REMOVED lines=17> */
[----:B------:R3:W-:Y:S04]  /*2d50*/  @P0 LDGSTS.E.BYPASS.LTC128B.128 [R216+0xe900], [R4.64+0x80], !P5 ;  /* 0x0e90008004d80fae */ /* 0x0007e8000e901d46 */
[----:B------:R-:W0:Y:S01]  /*2d60*/  LDGDEPBAR ;  /* 0x00000000000079af */ /* 0x000e220000000000 */
[----:B------:R-:W-:-:S04]  /*2d70*/  DEPBAR.LE SB0, 0x1 ;  /* 0x000080400000791a */ /* 0x000fc80000000000 */
[----:B------:R-:W-:Y:S01]  /*2d80*/  BAR.SYNC.DEFER_BLOCKING 0x0 ;  /* 0x0000000000007b1d */ /* 0x000fe20000010000 */
[----:B------:R-:W-:Y:S02]  /*2d90*/  IMAD R0, R20, c[0x0][0x208], RZ ;  /* 0x0000820014007a24 */ /* 0x000fe400078e02ff */
[----:B------:R-:W-:-:S04]  /*2da0*/  IMAD.WIDE.U32 R2, R16, c[0x0][0x208], R26 ;  /* 0x0000820010027a25 */ /* 0x000fc800078e001a */
[----:B------:R-:W-:Y:S01]  /*2db0*/  IMAD R0, R16, c[0x0][0x20c], R0 ;  /* 0x0000830010007a24 */ /* 0x000fe200078e0200 */
        /* <DEDUP_REMOVED lines=9> */
[----:B------:R-:W-:-:S04]  /*2e50*/  IMAD.IADD R3, R3, 0x1, R0 ;  /* 0x0000000103037824 */ /* 0x000fc800078e0200 */
[----:B------:R-:W-:-:S04]  /*2e60*/  IMAD.WIDE.U32 R2, R24, c[0x0][0x210], R2 ;  /* 0x0000840018027a25 */ /* 0x000fc800078e0002 */
[----:B------:R-:W-:Y:S01]  /*2e70*/  IMAD R3, R24, c[0x0][0x214], R3 ;  /* 0x0000850018037a24 */ /* 0x000fe200078e0203 */
[----:B------:R-:W-:Y:S03]  /*2e80*/  STL [R1+0x34], R27 ;  /* 0x0000341b01007387 */ /* 0x000fe60000100800 */
[----:B-1----:R-:W-:Y:S01]  /*2e90*/  IMAD.WIDE.U32 R8, R17, c[0x0][0x218], R2 ;  /* 0x0000860011087a25 */ /* 0x002fe200078e0002 */
[----:B------:R-:W-:Y:S01]  /*2ea0*/  STL.64 [R1+0x18], R146 ;  /* 0x0000189201007387 */ /* 0x000fe20000100a00 */
[----:B------:R-:W-:-:S04]  /*2eb0*/  DEPBAR.LE SB0, 0x0 ;  /* 0x000080000000791a */ /* 0x000fc80000000000 */
[----:B------:R-:W-:Y:S01]  /*2ec0*/  BAR.SYNC.DEFER_BLOCKING 0x0 ;  /* 0x0000000000007b1d */ /* 0x000fe20000010000 */
[----:B--2---:R-:W-:-:S05]  /*2ed0*/  IMAD.MOV.U32 R6, RZ, RZ, R8 ;  /* 0x000000ffff067224 */ /* 0x004fca00078e0008 */
[----:B------:R-:W-:Y:S04]  /*2ee0*/  STL.64 [R1+0x10], R144 ;  /* 0x0000109001007387 */ /* 0x000fe80000100a00 */
[----:B------:R1:W-:Y:S01]  /*2ef0*/  STL.64 [R1+0x8], R8 ;  /* 0x0000080801007387 */ /* 0x0003e20000100a00 */
[----:B------:R-:W-:Y:S02]  /*2f00*/  IMAD R0, R19, c[0x0][0x218], RZ ;  /* 0x0000860013007a24 */ /* 0x000fe400078e02ff */
[----:B---3--:R-:W-:Y:S02]  /*2f10*/  IMAD R4, R22, c[0x0][0x208], RZ ;  /* 0x0000820016047a24 */ /* 0x008fe400078e02ff */
[----:B------:R-:W-:Y:S02]  /*2f20*/  IMAD R0, R17, c[0x0][0x21c], R0 ;  /* 0x0000870011007a24 */ /* 0x000fe400078e0200 */
[----:B------:R-:W-:-:S04]  /*2f30*/  IMAD.WIDE.U32 R2, R141, c[0x0][0x208], RZ ;  /* 0x000082008d027a25 */ /* 0x000fc800078e00ff */
[----:B------:R-:W-:Y:S02]  /*2f40*/  IMAD R4, R141, c[0x0][0x20c], R4 ;  /* 0x000083008d047a24 */ /* 0x000fe400078e0204 */
[----:B------:R-:W-:Y:S01]  /*2f50*/  IMAD.IADD R7, R9, 0x1, R0 ;  /* 0x0000000109077824 */ /* 0x000fe200078e0200 */
[----:B------:R-:W2:Y:S01]  /*2f60*/  LDSM.16.M88.4 R32, [R188+0x800] ;  /* 0x00080000bc20783b */ /* 0x000ea20000000200 */
[----:B------:R-:W-:Y:S02]  /*2f70*/  LOP3.LUT P1, RZ, R110, 0x2, RZ, 0xc0, !PT ;  /* 0x000000026eff7812 */ /* 0x000fe4000782c0ff */
[----:B------:R-:W-:Y:S01]  /*2f80*/  SEL R5, RZ, 0x1, P6 ;  /* 0x00000001ff057807 */ /* 0x000fe20003000000 */
[----:B------:R-:W-:Y:S01]  /*2f90*/  USHF.L.U32 UR9, UR4, 0x6, URZ ;  /* 0x0000000604097899 */ /* 0x000fe2000800063f */
[----:B------:R-:W-:Y:S01]  /*2fa0*/  IADD3 R195, R188, 0x20, RZ ;  /* 0x00000020bcc37810 */ /* 0x000fe20007ffe0ff */
[----:B------:R-:W-:Y:S01]  /*2fb0*/  UMOV UR8, 0x6 ;  /* 0x0000000600087882 */ /* 0x000fe20000000000 */
[----:B------:R-:W3:Y:S04]  /*2fc0*/  LDSM.16.M88.4 R12, [R188] ;  /* 0x00000000bc0c783b */ /* 0x000ee80000000200 */
[----:B------:R-:W-:Y:S04]  /*2fd0*/  LDSM.16.M88.4 R44, [R188+0x1800] ;  /* 0x00180000bc2c783b */ /* 0x000fe80000000200 */
[----:B-1----:R-:W1:Y:S01]  /*2fe0*/  S2R R8, SR_TID.X ;  /* 0x0000000000087919 */ /* 0x002e620000002100 */
[----:B------:R-:W-:Y:S01]  /*2ff0*/  IMAD.IADD R0, R3, 0x1, R4 ;  /* 0x0000000103007824 */ /* 0x000fe200078e0204 */
[----:B------:R-:W-:Y:S01]  /*3000*/  SEL R4, RZ, 0x2, P5 ;  /* 0x00000002ff047807 */ /* 0x000fe20002800000 */
[----:B------:R-:W-:Y:S01]  /*3010*/  IMAD.WIDE.U32 R2, R2, 0x70, R6 ;  /* 0x0000007002027825 */ /* 0x000fe200078e0006 */
[----:B------:R-:W-:Y:S03]  /*3020*/  LDSM.16.M88.4 R56, [R188+0x1000] ;  /* 0x00100000bc38783b */ /* 0x000fe60000000200 */
[----:B------:R-:W-:Y:S01]  /*3030*/  IMAD R0, R0, 0x70, RZ ;  /* 0x0000007000007824 */ /* 0x000fe200078e02ff */
[----:B------:R4:W-:Y:S01]  /*3040*/  STL.64 [R1], R6 ;  /* 0x0000000601007387 */ /* 0x0009e20000100a00 */
[----:B------:R-:W-:-:S02]  /*3050*/  IMAD.IADD R10, R5, 0x1, R4 ;  /* 0x00000001050a7824 */ /* 0x000fc400078e0204 */
[----:B------:R-:W-:Y:S01]  /*3060*/  IMAD.IADD R0, R3, 0x1, R0 ;  /* 0x0000000103007824 */ /* 0x000fe200078e0200 */
[----:B------:R-:W-:Y:S01]  /*3070*/  USHF.L.U64.HI UR5, UR4, UR8, UR5 ;  /* 0x0000000804057299 */ /* 0x000fe20008010205 */
[----:B------:R-:W-:Y:S01]  /*3080*/  @P1 IADD3 R195, R188, -0x20, RZ ;  /* 0xffffffe0bcc31810 */ /* 0x000fe20007ffe0ff */
[----:B------:R-:W-:Y:S01]  /*3090*/  LDSM.16.M88.4 R48, [R188+0x2000] ;  /* 0x00200000bc30783b */ /* 0x000fe20000000200 */
[----:B------:R-:W-:-:S03]  /*30a0*/  LOP3.LUT P1, RZ, R10, 0x1, RZ, 0xc0, !PT ;  /* 0x000000010aff7812 */ /* 0x000fc6000782c0ff */
[----:B------:R-:W5:Y:S04]  /*30b0*/  LDSM.16.M88.4 R24, [R195+0x800] ;  /* 0x00080000c318783b */ /* 0x000f680000000200 */
[----:B------:R-:W2:Y:S01]  /*30c0*/  LDSM.16.M88.4 R28, [R195] ;  /* 0x00000000c31c783b */ /* 0x000ea20000000200 */
[----:B-1----:R-:W-:-:S03]  /*30d0*/  ISETP.GT.AND P3, PT, R8, 0x7f, PT ;  /* 0x0000007f0800780c */ /* 0x002fc60003f64270 */
[----:B------:R-:W-:Y:S04]  /*30e0*/  LDSM.16.M88.4 R60, [R188+0x2800] ;  /* 0x00280000bc3c783b */ /* 0x000fe80000000200 */
[----:B------:R-:W1:Y:S04]  /*30f0*/  LDSM.16.M88.4 R64, [R188+0x3000] ;  /* 0x00300000bc40783b */ /* 0x000e680000000200 */
[----:B------:R-:W-:Y:S01]  /*3100*/  LDSM.16.M88.4 R68, [R195+0x1800] ;  /* 0x00180000c344783b */ /* 0x000fe20000000200 */
[----:B----4-:R-:W-:-:S03]  /*3110*/  LEA R6, P0, R2, c[0x0][0x1f8], 0x1 ;  /* 0x00007e0002067a11 */ /* 0x010fc600078008ff */
[----:B------:R-:W-:Y:S01]  /*3120*/  LDSM.16.M88.4 R72, [R195+0x2000] ;  /* 0x00200000c348783b */ /* 0x000fe20000000200 */
[----:B------:R-:W-:Y:S02]  /*3130*/  LEA.HI.X R7, R2, c[0x0][0x1fc], R0, 0x1, P0 ;  /* 0x00007f0002077a11 */ /* 0x000fe400000f0c00 */
[----:B------:R-:W-:Y:S01]  /*3140*/  IADD3 R4, P0, R6, UR9, RZ ;  /* 0x0000000906047c10 */ /* 0x000fe2000ff1e0ff */
[----:B------:R-:W-:Y:S01]  /*3150*/  LDSM.16.M88.4 R76, [R195+0x2800] ;  /* 0x00280000c34c783b */ /* 0x000fe20000000200 */
[----:B------:R-:W-:Y:S02]  /*3160*/  IADD3 R0, R21, R153, -R23 ;  /* 0x0000009915007210 */ /* 0x000fe40007ffe817 */
[----:B------:R-:W-:Y:S01]  /*3170*/  IADD3.X R5, R7, UR5, RZ, P0, !PT ;  /* 0x0000000507057c10 */ /* 0x000fe200087fe4ff */
[----:B------:R-:W4:Y:S01]  /*3180*/  LDSM.16.M88.4 R20, [R195+0x1000] ;  /* 0x00100000c314783b */ /* 0x000f220000000200 */
[----:B------:R-:W-:Y:S02]  /*3190*/  IADD3 R2, P0, R4, UR9, RZ ;  /* 0x0000000904027c10 */ /* 0x000fe4000ff1e0ff */
[----:B------:R-:W-:Y:S01]  /*31a0*/  ISETP.LT.OR P2, PT, R0, 0x1, !P1 ;  /* 0x000000010000780c */ /* 0x000fe20004f41670 */
[----:B------:R-:W-:Y:S01]  /*31b0*/  LDSM.16.M88.4 R80, [R195+0x3000] ;  /* 0x00300000c350783b */ /* 0x000fe20000000200 */
[----:B------:R-:W-:-:S02]  /*31c0*/  IADD3.X R3, R5, UR5, RZ, P0, !PT ;  /* 0x0000000505037c10 */ /* 0x000fc400087fe4ff */
[----:B------:R-:W-:-:S04]  /*31d0*/  @!P3 IADD3 R8, P0, R2, UR9, RZ ;  /* 0x000000090208bc10 */ /* 0x000fc8000ff1e0ff */
[----:B------:R-:W-:Y:S02]  /*31e0*/  @!P3 IADD3.X R9, R3, UR5, RZ, P0, !PT ;  /* 0x000000050309bc10 */ /* 0x000fe400087fe4ff */
[----:B------:R-:W-:-:S03]  /*31f0*/  LOP3.LUT P0, RZ, R10, 0x2, RZ, 0xc0, !PT ;  /* 0x000000020aff7812 */ /* 0x000fc6000780c0ff */
[----:B------:R-:W-:Y:S01]  /*3200*/  @!PT LDS RZ, [RZ] ;  /* 0x00000000fffff984 */ /* 0x000fe20000000800 */
[----:B------:R-:W-:Y:S01]  /*3210*/  @!PT LDS RZ, [RZ] ;  /* 0x00000000fffff984 */ /* 0x000fe20000000800 */
[----:B------:R-:W-:Y:S01]  /*3220*/  @!PT LDS RZ, [RZ] ;  /* 0x00000000fffff984 */ /* 0x000fe20000000800 */
[----:B------:R1:W-:Y:S01]  /*3230*/  LDGSTS.E.BYPASS.LTC128B.128 [R216+0x100], [R6.64], !P2 ;  /* 0x0010000006d87fae */ /* 0x0003e2000d101d46 */
[C---:B------:R-:W-:Y:S01]  /*3240*/  ISETP.LT.OR P2, PT, R0.reuse, 0x1, !P0 ;  /* 0x000000010000780c */ /* 0x040fe20004741670 */
[C---:B--2---:R-:W-:Y:S08]  /*3250*/  HMMA.16816.F32 R36, R128.reuse, R32, RZ ;  /* 0x000000208024723c */ /* 0x044ff000000018ff */
[----:B------:R-:W-:Y:S04]  /*3260*/  HMMA.16816.F32 R32, R128, R34, RZ ;  /* 0x000000228020723c */ /* 0x000fe800000018ff */
[----:B------:R1:W-:Y:S01]  /*3270*/  LDGSTS.E.BYPASS.LTC128B.128 [R216+0x3900], [R6.64+0x80], !P2 ;  /* 0x0390008006d87fae */ /* 0x0003e2000d101d46 */
[----:B------:R-:W-:-:S02]  /*3280*/  ISETP.LT.OR P2, PT, R0, 0x21, !P1 ;  /* 0x000000210000780c */ /* 0x000fc40004f41670 */
[C---:B------:R-:W-:Y:S01]  /*3290*/  ISETP.LT.OR P1, PT, R0.reuse, 0x41, !P1 ;  /* 0x000000410000780c */ /* 0x040fe20004f21670 */
[----:B---3--:R-:W-:Y:S10]  /*32a0*/  HMMA.16816.F32 R52, R128, R12, RZ ;  /* 0x0000000c8034723c */ /* 0x008ff400000018ff */
[----:B------:R1:W-:Y:S01]  /*32b0*/  LDGSTS.E.BYPASS.LTC128B.128 [R216+0x1100], [R4.64], !P2 ;  /* 0x0110000004d87fae */ /* 0x0003e2000d101d46 */
[----:B------:R-:W-:-:S02]  /*32c0*/  ISETP.LT.OR P2, PT, R0, 0x21, !P0 ;  /* 0x000000210000780c */ /* 0x000fc40004741670 */
[C---:B------:R-:W-:Y:S01]  /*32d0*/  ISETP.LT.OR P0, PT, R0.reuse, 0x41, !P0 ;  /* 0x000000410000780c */ /* 0x040fe20004701670 */
[----:B------:R-:W-:Y:S08]  /*32e0*/  HMMA.16816.F32 R40, R128, R14, RZ ;  /* 0x0000000e8028723c */ /* 0x000ff000000018ff */
[----:B-----5:R-:W-:Y:S02]  /*32f0*/  HMMA.16816.F32 R84, R132, R26, R32 ;  /* 0x0000001a8454723c */ /* 0x020fe40000001820 */
[----:B------:R1:W-:Y:S06]  /*3300*/  LDGSTS.E.BYPASS.LTC128B.128 [R216+0x4900], [R4.64+0x80], !P2 ;  /* 0x0490008004d87fae */ /* 0x0003ec000d101d46 */
[----:B------:R-:W-:Y:S01]  /*3310*/  HMMA.16816.F32 R32, R128, R44, RZ ;  /* 0x0000002c8020723c */ /* 0x000fe200000018ff */
[C---:B------:R-:W-:Y:S01]  /*3320*/  @!P3 ISETP.LT.OR P2, PT, R0.reuse, 0x61, P6 ;  /* 0x000000610000b80c */ /* 0x040fe20003741670 */
[----:B------:R2:W-:Y:S01]  /*3330*/  LDGSTS.E.BYPASS.LTC128B.128 [R216+0x2100], [R2.64], !P1 ;  /* 0x0210000002d87fae */ /* 0x0005e2000c901d46 */
[----:B------:R-:W-:-:S03]  /*3340*/  @!P3 ISETP.LT.OR P1, PT, R0, 0x61, P5 ;  /* 0x000000610000b80c */ /* 0x000fc60002f21670 */
[----:B------:R2:W-:Y:S01]  /*3350*/  LDGSTS.E.BYPASS.LTC128B.128 [R216+0x5900], [R2.64+0x80], !P0 ;  /* 0x0590008002d87fae */ /* 0x0005e2000c101d46 */
[----:B------:R-:W-:Y:S01]  /*3360*/  LOP3.LUT P0, RZ, R110, 0x4, RZ, 0xc0, !PT ;  /* 0x000000046eff7812 */ /* 0x000fe2000780c0ff */
[----:B------:R-:W-:Y:S03]  /*3370*/  HMMA.16816.F32 R16, R128, R56, RZ ;  /* 0x000000388010723c */ /* 0x000fe600000018ff */
[----:B------:R-:W-:-:S03]  /*3380*/  SEL R0, R11, 0xffffffc0, !P0 ;  /* 0xffffffc00b007807 */ /* 0x000fc60004000000 */
[----:B------:R3:W-:Y:S02]  /*3390*/  @!P3 LDGSTS.E.BYPASS.LTC128B.128 [R216+0x3100], [R8.64], !P2 ;  /* 0x0310000008d8bfae */ /* 0x0007e4000d101d46 */
[----:B------:R-:W-:Y:S01]  /*33a0*/  HMMA.16816.F32 R12, R128, R58, RZ ;  /* 0x0000003a800c723c */ /* 0x000fe200000018ff */
[--C-:B------:R-:W-:Y:S01]  /*33b0*/  IMAD.IADD R190, R188, 0x1, R0.reuse ;  /* 0x00000001bcbe7824 */ /* 0x100fe200078e0200 */
[----:B------:R3:W-:Y:S06]  /*33c0*/  @!P3 LDGSTS.E.BYPASS.LTC128B.128 [R216+0x6900], [R8.64+0x80], !P1 ;  /* 0x0690008008d8bfae */ /* 0x0007ec000c901d46 */
[C---:B------:R-:W-:Y:S01]  /*33d0*/  HMMA.16816.F32 R88, R132.reuse, R28, R52 ;  /* 0x0000001c8458723c */ /* 0x040fe20000001834 */
[----:B------:R-:W5:Y:S07]  /*33e0*/  LDSM.16.M88.4 R52, [R190+0x800] ;  /* 0x00080000be34783b */ /* 0x000f6e0000000200 */
[----:B------:R-:W-:Y:S08]  /*33f0*/  HMMA.16816.F32 R100, R132, R30, R40 ;  /* 0x0000001e8464723c */ /* 0x000ff00000001828 */
[----:B-1----:R-:W-:Y:S08]  /*3400*/  HMMA.16816.F32 R4, R128, R64, RZ ;  /* 0x000000408004723c */ /* 0x002ff000000018ff */
[C---:B------:R-:W-:Y:S08]  /*3410*/  HMMA.16816.F32 R96, R132.reuse, R24, R36 ;  /* 0x000000188460723c */ /* 0x040ff00000001824 */
[----:B----4-:R-:W-:Y:S01]  /*3420*/  HMMA.16816.F32 R92, R132, R20, R16 ;  /* 0x00000014845c723c */ /* 0x010fe20000001810 */
[----:B------:R-:W-:Y:S01]  /*3430*/  IMAD.IADD R189, R195, 0x1, R0 ;  /* 0x00000001c3bd7824 */ /* 0x000fe200078e0200 */
[----:B------:R-:W-:Y:S04]  /*3440*/  LDSM.16.M88.4 R136, [R195+0x6000] ;  /* 0x00600000c388783b */ /* 0x000fe80000000200 */
[----:B------:R-:W0:Y:S02]  /*3450*/  LDGDEPBAR ;  /* 0x00000000000079af */ /* 0x000e240000000000 */
[C---:B------:R-:W-:Y:S02]  /*3460*/  HMMA.16816.F32 R28, R128.reuse, R46, RZ ;  /* 0x0000002e801c723c */ /* 0x040fe400000018ff */
[----:B------:R-:W-:Y:S06]  /*3470*/  LDSM.16.M88.4 R44, [R190] ;  /* 0x00000000be2c783b */ /* 0x000fec0000000200 */
[----:B---3--:R-:W-:Y:S08]  /*3480*/  HMMA.16816.F32 R8, R128, R66, RZ ;  /* 0x000000428008723c */ /* 0x008ff000000018ff */
[----:B------:R-:W-:Y:S01]  /*3490*/  HMMA.16816.F32 R64, R132, R68, R32 ;  /* 0x000000448440723c */ /* 0x000fe20000001820 */
[----:B------:R-:W1:Y:S07]  /*34a0*/  LDSM.16.M88.4 R32, [R190+0x1000] ;  /* 0x00100000be20783b */ /* 0x000e6e0000000200 */
[----:B------:R-:W-:Y:S08]  /*34b0*/  HMMA.16816.F32 R24, R128, R48, RZ ;  /* 0x000000308018723c */ /* 0x000ff000000018ff */
[----:B------:R-:W-:Y:S08]  /*34c0*/  HMMA.16816.F32 R104, R132, R22, R12 ;  /* 0x000000168468723c */ /* 0x000ff0000000180c */
[C---:B------:R-:W-:Y:S08]  /*34d0*/  HMMA.16816.F32 R16, R128.reuse, R60, RZ ;  /* 0x0000003c8010723c */ /* 0x040ff000000018ff */
[C---:B------:R-:W-:Y:S08]  /*34e0*/  HMMA.16816.F32 R12, R128.reuse, R62, RZ ;  /* 0x0000003e800c723c */ /* 0x040ff000000018ff */
[----:B------:R-:W-:Y:S08]  /*34f0*/  HMMA.16816.F32 R20, R128, R50, RZ ;  /* 0x000000328014723c */ /* 0x000ff000000018ff */
[C---:B------:R-:W-:Y:S01]  /*3500*/  HMMA.16816.F32 R60, R132.reuse, R70, R28 ;  /* 0x00000046843c723c */ /* 0x040fe2000000181c */
[----:B------:R-:W3:Y:S07]  /*3510*/  LDSM.16.M88.4 R28, [R190+0x1800] ;  /* 0x00180000be1c783b */ /* 0x000eee0000000200 */
[C---:B------:R-:W-:Y:S01]  /*3520*/  HMMA.16816.F32 R56, R132.reuse, R72, R24 ;  /* 0x000000488438723c */ /* 0x040fe20000001818 */
[----:B------:R-:W4:Y:S07]  /*3530*/  LDSM.16.M88.4 R24, [R190+0x2000] ;  /* 0x00200000be18783b */ /* 0x000f2e0000000200 */
[C---:B------:R-:W-:Y:S01]  /*3540*/  HMMA.16816.F32 R40, R132.reuse, R76, R16 ;  /* 0x0000004c8428723c */ /* 0x040fe20000001810 */
[----:B------:R-:W-:Y:S07]  /*3550*/  LDSM.16.M88.4 R16, [R190+0x3000] ;  /* 0x00300000be10783b */ /* 0x000fee0000000200 */
[C---:B------:R-:W-:Y:S08]  /*3560*/  HMMA.16816.F32 R36, R132.reuse, R78, R12 ;  /* 0x0000004e8424723c */ /* 0x040ff0000000180c */
[----:B------:R-:W-:Y:S01]  /*3570*/  HMMA.16816.F32 R48, R132, R74, R20 ;  /* 0x0000004a8430723c */ /* 0x000fe20000001814 */
[----:B------:R-:W2:Y:S07]  /*3580*/  LDSM.16.M88.4 R20, [R190+0x2800] ;  /* 0x00280000be14783b */ /* 0x000eae0000000200 */
[C---:B-----5:R-:W-:Y:S08]  /*3590*/  HMMA.16816.F32 R76, R164.reuse, R54, R84 ;  /* 0x00000036a44c723c */ /* 0x060ff00000001854 */
[C---:B-1----:R-:W-:Y:S08]  /*35a0*/  HMMA.16816.F32 R84, R164.reuse, R32, R92 ;  /* 0x00000020a454723c */ /* 0x042ff0000000185c */
[----:B------:R-:W-:Y:S01]  /*35b0*/  HMMA.16816.F32 R104, R164, R34, R104 ;  /* 0x00000022a468723c */ /* 0x000fe20000001868 */
[----:B------:R-:W1:Y:S07]  /*35c0*/  LDSM.16.M88.4 R32, [R189] ;  /* 0x00000000bd20783b */ /* 0x000e6e0000000200 */
[----:B------:R-:W-:Y:S08]  /*35d0*/  HMMA.16816.F32 R12, R132, R80, R4 ;  /* 0x00000050840c723c */ /* 0x000ff00000001804 */
[----:B------:R-:W-:Y:S08]  /*35e0*/  HMMA.16816.F32 R4, R164, R44, R88 ;  /* 0x0000002ca404723c */ /* 0x000ff00000001858 */
[----:B------:R-:W-:Y:S08]  /*35f0*/  HMMA.16816.F32 R8, R132, R82, R8 ;  /* 0x000000528408723c */ /* 0x000ff00000001808 */
[C---:B------:R-:W-:Y:S08]  /*3600*/  HMMA.16816.F32 R68, R164.reuse, R46, R100 ;  /* 0x0000002ea444723c */ /* 0x040ff00000001864 */
[C---:B---3--:R-:W-:Y:S08]  /*3610*/  HMMA.16816.F32 R80, R164.reuse, R28, R64 ;  /* 0x0000001ca450723c */ /* 0x048ff00000001840 */
[C---:B------:R-:W-:Y:S01]  /*3620*/  HMMA.16816.F32 R64, R164.reuse, R30, R60 ;  /* 0x0000001ea440723c */ /* 0x040fe2000000183c */
[----:B------:R-:W3:Y:S07]  /*3630*/  LDSM.16.M88.4 R28, [R189+0x800] ;  /* 0x00080000bd1c783b */ /* 0x000eee0000000200 */
[C---:B----4-:R-:W-:Y:S08]  /*3640*/  HMMA.16816.F32 R60, R164.reuse, R24, R56 ;  /* 0x00000018a43c723c */ /* 0x050ff00000001838 */
[C---:B------:R-:W-:Y:S01]  /*3650*/  HMMA.16816.F32 R56, R164.reuse, R26, R48 ;  /* 0x0000001aa438723c */ /* 0x040fe20000001830 */
[----:B------:R-:W4:Y:S07]  /*3660*/  LDSM.16.M88.4 R24, [R189+0x1000] ;  /* 0x00100000bd18783b */ /* 0x000f2e0000000200 */
[C---:B------:R-:W-:Y:S08]  /*3670*/  HMMA.16816.F32 R72, R164.reuse, R52, R96 ;  /* 0x00000034a448723c */ /* 0x040ff00000001860 */
[C---:B--2---:R-:W-:Y:S08]  /*3680*/  HMMA.16816.F32 R48, R164.reuse, R22, R36 ;  /* 0x00000016a430723c */ /* 0x044ff00000001824 */
[----:B------:R-:W-:Y:S01]  /*3690*/  HMMA.16816.F32 R52, R164, R20, R40 ;  /* 0x00000014a434723c */ /* 0x000fe20000001828 */
[----:B------:R-:W-:Y:S07]  /*36a0*/  LDSM.16.M88.4 R20, [R189+0x1800] ;  /* 0x00180000bd14783b */ /* 0x000fee0000000200 */
[----:B-1----:R-:W-:Y:S01]  /*36b0*/  HMMA.16816.F32 R36, R168, R32, R4 ;  /* 0x00000020a824723c */ /* 0x002fe20000001804 */
[----:B------:R-:W1:Y:S07]  /*36c0*/  LDSM.16.M88.4 R4, [R189+0x2000] ;  /* 0x00200000bd04783b */ /* 0x000e6e0000000200 */
[C---:B------:R-:W-:Y:S08]  /*36d0*/  HMMA.16816.F32 R44, R164.reuse, R16, R12 ;  /* 0x00000010a42c723c */ /* 0x040ff0000000180c */
[----:B------:R-:W-:Y:S08]  /*36e0*/  HMMA.16816.F32 R40, R164, R18, R8 ;  /* 0x00000012a428723c */ /* 0x000ff00000001808 */
[C---:B------:R-:W-:Y:S01]  /*36f0*/  HMMA.16816.F32 R16, R168.reuse, R34, R68 ;  /* 0x00000022a810723c */ /* 0x040fe20000001844 */
[----:B------:R-:W2:Y:S07]  /*3700*/  LDSM.16.M88.4 R32, [R189+0x2800] ;  /* 0x00280000bd20783b */ /* 0x000eae0000000200 */
[C---:B---3--:R-:W-:Y:S01]  /*3710*/  HMMA.16816.F32 R12, R168.reuse, R28, R72 ;  /* 0x0000001ca80c723c */ /* 0x048fe20000001848 */
[----:B------:R-:W-:Y:S07]  /*3720*/  LDSM.16.M88.4 R72, [R195+0x3800] ;  /* 0x00380000c348783b */ /* 0x000fee0000000200 */
[C---:B------:R-:W-:Y:S01]  /*3730*/  HMMA.16816.F32 R8, R168.reuse, R30, R76 ;  /* 0x0000001ea808723c */ /* 0x040fe2000000184c */
[----:B------:R-:W3:Y:S07]  /*3740*/  LDSM.16.M88.4 R28, [R189+0x3000] ;  /* 0x00300000bd1c783b */ /* 0x000eee0000000200 */
[C---:B----4-:R-:W-:Y:S08]  /*3750*/  HMMA.16816.F32 R84, R168.reuse, R24, R84 ;  /* 0x00000018a854723c */ /* 0x050ff00000001854 */
[C---:B------:R-:W-:Y:S01]  /*3760*/  HMMA.16816.F32 R104, R168.reuse, R26, R104 ;  /* 0x0000001aa868723c */ /* 0x040fe20000001868 */
[----:B------:R-:W4:Y:S07]  /*3770*/  LDSM.16.M88.4 R24, [R188+0x3800] ;  /* 0x00380000bc18783b */ /* 0x000f2e0000000200 */
[C---:B-1----:R-:W-:Y:S08]  /*3780*/  HMMA.16816.F32 R116, R168.reuse, R4, R60 ;  /* 0x00000004a874723c */ /* 0x042ff0000000183c */
[C---:B------:R-:W-:Y:S01]  /*3790*/  HMMA.16816.F32 R112, R168.reuse, R6, R56 ;  /* 0x00000006a870723c */ /* 0x040fe20000001838 */
[----:B------:R-:W1:Y:S04]  /*37a0*/  LDSM.16.M88.4 R4, [R188+0x4800] ;  /* 0x00480000bc04783b */ /* 0x000e680000000200 */
[----:B------:R-:W-:Y:S03]  /*37b0*/  LDSM.16.M88.4 R56, [R188+0x5000] ;  /* 0x00500000bc38783b */ /* 0x000fe60000000200 */
[C---:B------:R-:W-:Y:S01]  /*37c0*/  HMMA.16816.F32 R124, R168.reuse, R20, R80 ;  /* 0x00000014a87c723c */ /* 0x040fe20000001850 */
[----:B------:R-:W-:Y:S07]  /*37d0*/  LDSM.16.M88.4 R80, [R195+0x4000] ;  /* 0x00400000c350783b */ /* 0x000fee0000000200 */
[C---:B------:R-:W-:Y:S01]  /*37e0*/  HMMA.16816.F32 R120, R168.reuse, R22, R64 ;  /* 0x00000016a878723c */ /* 0x040fe20000001840 */
[----:B------:R-:W5:Y:S04]  /*37f0*/  LDSM.16.M88.4 R20, [R188+0x4000] ;  /* 0x00400000bc14783b */ /* 0x000f680000000200 */
[----:B------:R-:W-:Y:S03]  /*3800*/  LDSM.16.M88.4 R64, [R188+0x6800] ;  /* 0x00680000bc40783b */ /* 0x000fe60000000200 */
[C---:B--2---:R-:W-:Y:S01]  /*3810*/  HMMA.16816.F32 R100, R168.reuse, R34, R48 ;  /* 0x00000022a864723c */ /* 0x044fe20000001830 */
[----:B------:R-:W2:Y:S07]  /*3820*/  LDSM.16.M88.4 R48, [R188+0x5800] ;  /* 0x00580000bc30783b */ /* 0x000eae0000000200 */
[C---:B------:R-:W-:Y:S01]  /*3830*/  HMMA.16816.F32 R108, R168.reuse, R32, R52 ;  /* 0x00000020a86c723c */ /* 0x040fe20000001834 */
[----:B------:R-:W2:Y:S04]  /*3840*/  LDSM.16.M88.4 R52, [R188+0x6000] ;  /* 0x00600000bc34783b */ /* 0x000ea80000000200 */
[----:B------:R-:W-:Y:S03]  /*3850*/  LDSM.16.M88.4 R32, [R195+0x5800] ;  /* 0x00580000c320783b */ /* 0x000fe60000000200 */
[----:B---3--:R-:W-:Y:S01]  /*3860*/  HMMA.16816.F32 R96, R168, R28, R44 ;  /* 0x0000001ca860723c */ /* 0x008fe2000000182c */
[----:B------:R-:W3:Y:S07]  /*3870*/  LDSM.16.M88.4 R44, [R195+0x4800] ;  /* 0x00480000c32c783b */ /* 0x000eee0000000200 */
[----:B----4-:R-:W-:Y:S01]  /*3880*/  HMMA.16816.F32 R88, R172, R24, R36 ;  /* 0x00000018ac58723c */ /* 0x010fe20000001824 */
[----:B------:R-:W4:Y:S07]  /*3890*/  LDSM.16.M88.4 R36, [R195+0x5000] ;  /* 0x00500000c324783b */ /* 0x000f2e0000000200 */
[----:B------:R-:W-:Y:S08]  /*38a0*/  HMMA.16816.F32 R92, R168, R30, R40 ;  /* 0x0000001ea85c723c */ /* 0x000ff00000001828 */
[C---:B-1----:R-:W-:Y:S08]  /*38b0*/  HMMA.16816.F32 R40, R172.reuse, R4, R84 ;  /* 0x00000004ac28723c */ /* 0x042ff00000001854 */
[C---:B------:R-:W-:Y:S08]  /*38c0*/  HMMA.16816.F32 R68, R172.reuse, R26, R16 ;  /* 0x0000001aac44723c */ /* 0x040ff00000001810 */
[C---:B------:R-:W-:Y:S08]  /*38d0*/  HMMA.16816.F32 R28, R172.reuse, R6, R104 ;  /* 0x00000006ac1c723c */ /* 0x040ff00000001868 */
[C---:B-----5:R-:W-:Y:S08]  /*38e0*/  HMMA.16816.F32 R76, R172.reuse, R20, R12 ;  /* 0x00000014ac4c723c */ /* 0x060ff0000000180c */
[C---:B------:R-:W-:Y:S08]  /*38f0*/  HMMA.16816.F32 R60, R172.reuse, R22, R8 ;  /* 0x00000016ac3c723c */ /* 0x040ff00000001808 */
[C---:B------:R-:W-:Y:S01]  /*3900*/  HMMA.16816.F32 R24, R172.reuse, R56, R124 ;  /* 0x00000038ac18723c */ /* 0x040fe2000000187c */
[----:B------:R-:W1:Y:S07]  /*3910*/  LDSM.16.M88.4 R124, [R195+0x6800] ;  /* 0x00680000c37c783b */ /* 0x000e6e0000000200 */
[C---:B--2---:R-:W-:Y:S08]  /*3920*/  HMMA.16816.F32 R16, R172.reuse, R48, R116 ;  /* 0x00000030ac10723c */ /* 0x044ff00000001874 */
[C---:B------:R-:W-:Y:S01]  /*3930*/  HMMA.16816.F32 R12, R172.reuse, R50, R112 ;  /* 0x00000032ac0c723c */ /* 0x040fe20000001870 */
[----:B------:R-:W-:Y:S07]  /*3940*/  LDSM.16.M88.4 R112, [R190+0x4000] ;  /* 0x00400000be70783b */ /* 0x000fee0000000200 */
[C---:B------:R-:W-:Y:S08]  /*3950*/  HMMA.16816.F32 R8, R172.reuse, R52, R108 ;  /* 0x00000034ac08723c */ /* 0x040ff0000000186c */
[C---:B------:R-:W-:Y:S01]  /*3960*/  HMMA.16816.F32 R4, R172.reuse, R54, R100 ;  /* 0x00000036ac04723c */ /* 0x040fe20000001864 */
[----:B------:R-:W2:Y:S07]  /*3970*/  LDSM.16.M88.4 R52, [R190+0x3800] ;  /* 0x00380000be34783b */ /* 0x000eae0000000200 */
[C---:B------:R-:W-:Y:S01]  /*3980*/  HMMA.16816.F32 R20, R172.reuse, R58, R120 ;  /* 0x0000003aac14723c */ /* 0x040fe20000001878 */
[----:B------:R-:W-:Y:S07]  /*3990*/  LDSM.16.M88.4 R120, [R189+0x6000] ;  /* 0x00600000bd78783b */ /* 0x000fee0000000200 */
[C---:B------:R-:W-:Y:S01]  /*39a0*/  HMMA.16816.F32 R48, R172.reuse, R64, R96 ;  /* 0x00000040ac30723c */ /* 0x040fe20000001860 */
[----:B------:R-:W-:Y:S07]  /*39b0*/  LDSM.16.M88.4 R96, [R189+0x3800] ;  /* 0x00380000bd60783b */ /* 0x000fee0000000200 */
[----:B------:R-:W-:Y:S08]  /*39c0*/  HMMA.16816.F32 R92, R172, R66, R92 ;  /* 0x00000042ac5c723c */ /* 0x000ff0000000185c */
[C---:B---3--:R-:W-:Y:S08]  /*39d0*/  HMMA.16816.F32 R108, R176.reuse, R44, R40 ;  /* 0x0000002cb06c723c */ /* 0x048ff00000001828 */
[C---:B------:R-:W-:Y:S08]  /*39e0*/  HMMA.16816.F32 R40, R176.reuse, R46, R28 ;  /* 0x0000002eb028723c */ /* 0x040ff0000000181c */
[C---:B------:R-:W-:Y:S01]  /*39f0*/  HMMA.16816.F32 R84, R176.reuse, R72, R88 ;  /* 0x00000048b054723c */ /* 0x040fe20000001858 */
[----:B------:R-:W-:Y:S07]  /*3a00*/  LDSM.16.M88.4 R88, [R190+0x6800] ;  /* 0x00680000be58783b */ /* 0x000fee0000000200 */
[C---:B------:R-:W-:Y:S01]  /*3a10*/  HMMA.16816.F32 R56, R176.reuse, R74, R68 ;  /* 0x0000004ab038723c */ /* 0x040fe20000001844 */
[----:B------:R-:W-:Y:S04]  /*3a20*/  LDSM.16.M88.4 R72, [R189+0x4000] ;  /* 0x00400000bd48783b */ /* 0x000fe80000000200 */
[----:B------:R-:W-:Y:S03]  /*3a30*/  LDSM.16.M88.4 R68, [R189+0x4800] ;  /* 0x00480000bd44783b */ /* 0x000fe60000000200 */
[C---:B------:R-:W-:Y:S08]  /*3a40*/  HMMA.16816.F32 R64, R176.reuse, R80, R76 ;  /* 0x00000050b040723c */ /* 0x040ff0000000184c */
[C---:B------:R-:W-:Y:S01]  /*3a50*/  HMMA.16816.F32 R116, R176.reuse, R82, R60 ;  /* 0x00000052b074723c */ /* 0x040fe2000000183c */
[----:B------:R-:W-:Y:S07]  /*3a60*/  LDSM.16.M88.4 R60, [R189+0x5800] ;  /* 0x00580000bd3c783b */ /* 0x000fee0000000200 */
[C---:B----4-:R-:W-:Y:S08]  /*3a70*/  HMMA.16816.F32 R104, R176.reuse, R36, R24 ;  /* 0x00000024b068723c */ /* 0x050ff00000001818 */
[C---:B------:R-:W-:Y:S08]  /*3a80*/  HMMA.16816.F32 R28, R176.reuse, R32, R16 ;  /* 0x00000020b01c723c */ /* 0x040ff00000001810 */
[C---:B------:R-:W-:Y:S01]  /*3a90*/  HMMA.16816.F32 R24, R176.reuse, R34, R12 ;  /* 0x00000022b018723c */ /* 0x040fe2000000180c */
[----:B------:R-:W3:Y:S07]  /*3aa0*/  LDSM.16.M88.4 R12, [R190+0x4800] ;  /* 0x00480000be0c783b */ /* 0x000eee0000000200 */
[C---:B------:R-:W-:Y:S01]  /*3ab0*/  HMMA.16816.F32 R16, R176.reuse, R136, R8 ;  /* 0x00000088b010723c */ /* 0x040fe20000001808 */
[----:B------:R-:W4:Y:S07]  /*3ac0*/  LDSM.16.M88.4 R8, [R190+0x5000] ;  /* 0x00500000be08783b */ /* 0x000f2e0000000200 */
[C---:B------:R-:W-:Y:S01]  /*3ad0*/  HMMA.16816.F32 R80, R176.reuse, R138, R4 ;  /* 0x0000008ab050723c */ /* 0x040fe20000001804 */
[----:B------:R-:W5:Y:S07]  /*3ae0*/  LDSM.16.M88.4 R4, [R190+0x5800] ;  /* 0x00580000be04783b */ /* 0x000f6e0000000200 */
[C---:B------:R-:W-:Y:S01]  /*3af0*/  HMMA.16816.F32 R100, R176.reuse, R38, R20 ;  /* 0x00000026b064723c */ /* 0x040fe20000001814 */
[----:B------:R-:W3:Y:S07]  /*3b00*/  LDSM.16.M88.4 R20, [R190+0x6000] ;  /* 0x00600000be14783b */ /* 0x000eee0000000200 */
[C---:B-1----:R-:W-:Y:S08]  /*3b10*/  HMMA.16816.F32 R76, R176.reuse, R124, R48 ;  /* 0x0000007cb04c723c */ /* 0x042ff00000001830 */
[----:B------:R-:W-:Y:S08]  /*3b20*/  HMMA.16816.F32 R92, R176, R126, R92 ;  /* 0x0000007eb05c723c */ /* 0x000ff0000000185c */
[C---:B--2---:R-:W-:Y:S08]  /*3b30*/  HMMA.16816.F32 R84, R180.reuse, R52, R84 ;  /* 0x00000034b454723c */ /* 0x044ff00000001854 */
[C---:B------:R-:W-:Y:S08]  /*3b40*/  HMMA.16816.F32 R56, R180.reuse, R54, R56 ;  /* 0x00000036b438723c */ /* 0x040ff00000001838 */
[C---:B------:R-:W-:Y:S01]  /*3b50*/  HMMA.16816.F32 R52, R180.reuse, R112, R64 ;  /* 0x00000070b434723c */ /* 0x040fe20000001840 */
[----:B------:R-:W1:Y:S07]  /*3b60*/  LDSM.16.M88.4 R64, [R189+0x5000] ;  /* 0x00500000bd40783b */ /* 0x000e6e0000000200 */
[----:B------:R-:W-:Y:S01]  /*3b70*/  HMMA.16816.F32 R48, R180, R114, R116 ;  /* 0x00000072b430723c */ /* 0x000fe20000001874 */
[----:B------:R-:W2:Y:S01]  /*3b80*/  LDSM.16.M88.4 R112, [R189+0x6800] ;  /* 0x00680000bd70783b */ /* 0x000ea20000000200 */
[----:B------:R-:W-:Y:S01]  /*3b90*/  ISETP.GT.AND P0, PT, R141, R149, PT ;  /* 0x000000958d00720c */ /* 0x000fe20003f04270 */
[----:B------:R-:W-:-:S05]  /*3ba0*/  DEPBAR.LE SB0, 0x0 ;  /* 0x000080000000791a */ /* 0x000fca0000000000 */
        /* <DEDUP_REMOVED lines=9> */
[----:B------:R-:W-:Y:S01]  /*3c40*/  HMMA.16816.F32 R4, R180, R90, R92 ;  /* 0x0000005ab404723c */ /* 0x000fe2000000185c */
[----:B------:R-:W-:Y:S01]  /*3c50*/  BSSY B0, `(.L_x_2353) ;  /* 0x0000053000007945 */ /* 0x000fe20003800000 */
[----:B------:R-:W-:-:S06]  /*3c60*/  IADD3 R209, R195, 0x3000, RZ ;  /* 0x00003000c3d17810 */ /* 0x000fcc0007ffe0ff */
[----:B------:R-:W-:Y:S01]  /*3c70*/  HMMA.16816.F32 R76, R184, R72, R52 ;  /* 0x00000048b84c723c */ /* 0x000fe20000001834 */
[C---:B------:R-:W-:Y:S02]  /*3c80*/  IADD3 R208, R195.reuse, 0x2800, RZ ;  /* 0x00002800c3d07810 */ /* 0x040fe40007ffe0ff */
[----:B------:R-:W-:-:S05]  /*3c90*/  IADD3 R207, R195, 0x2000, RZ ;  /* 0x00002000c3cf7810 */ /* 0x000fca0007ffe0ff */
        /* <DEDUP_REMOVED lines=12> */
[----:B-1----:R-:W-:Y:S01]  /*3d60*/  HMMA.16816.F32 R20, R184, R64, R36 ;  /* 0x00000040b814723c */ /* 0x002fe20000001824 */
[C---:B------:R-:W-:Y:S02]  /*3d70*/  IADD3 R198, R195.reuse, 0x4800, RZ ;  /* 0x00004800c3c67810 */ /* 0x040fe40007ffe0ff */
[----:B------:R-:W-:-:S05]  /*3d80*/  IADD3 R197, R195, 0x4000, RZ ;  /* 0x00004000c3c57810 */ /* 0x000fca0007ffe0ff */
[C---:B------:R-:W-:Y:S08]  /*3d90*/  HMMA.16816.F32 R40, R184.reuse, R70, R40 ;  /* 0x00000046b828723c */ /* 0x040ff00000001828 */
[C---:B------:R-:W-:Y:S08]  /*3da0*/  HMMA.16816.F32 R64, R184.reuse, R66, R32 ;  /* 0x00000042b840723c */ /* 0x040ff00000001820 */
[C---:B------:R-:W-:Y:S08]  /*3db0*/  HMMA.16816.F32 R28, R184.reuse, R60, R28 ;  /* 0x0000003cb81c723c */ /* 0x040ff0000000181c */
[C---:B------:R-:W-:Y:S08]  /*3dc0*/  HMMA.16816.F32 R24, R184.reuse, R62, R24 ;  /* 0x0000003eb818723c */ /* 0x040ff00000001818 */
[C---:B------:R-:W-:Y:S08]  /*3dd0*/  HMMA.16816.F32 R44, R184.reuse, R120, R16 ;  /* 0x00000078b82c723c */ /* 0x040ff00000001810 */
[C---:B------:R-:W-:Y:S08]  /*3de0*/  HMMA.16816.F32 R12, R184.reuse, R122, R12 ;  /* 0x0000007ab80c723c */ /* 0x040ff0000000180c */
[C---:B--2---:R-:W-:Y:S08]  /*3df0*/  HMMA.16816.F32 R52, R184.reuse, R112, R8 ;  /* 0x00000070b834723c */ /* 0x044ff00000001808 */
[----:B------:R-:W-:Y:S01]  /*3e00*/  HMMA.16816.F32 R56, R184, R114, R4 ;  /* 0x00000072b838723c */ /* 0x000fe20000001804 */
[----:B------:R-:W-:Y:S06]  /*3e10*/  BAR.SYNC.DEFER_BLOCKING 0x0 ;  /* 0x0000000000007b1d */ /* 0x000fec0000010000 */
[----:B------:R-:W-:Y:S01]  /*3e20*/  @!UPT UIADD3 URZ, URZ, URZ, URZ ;  /* 0x0000003f3f3ff290 */ /* 0x000fe2000fffe03f */
[----:B------:R-:W-:Y:S11]  /*3e30*/  @!P0 BRA `(.L_x_2354) ;  /* 0x0000034000008947 */ /* 0x000ff60003800000 */
[----:B------:R-:W-:Y:S02]  /*3e40*/  IADD3 R0, R152, -0x2, RZ ;  /* 0xfffffffe98007810 */ /* 0x000fe40007ffe0ff */
[----:B------:R-:W-:-:S02]  /*3e50*/  ISETP.GE.AND P0, PT, R220, 0x1, PT ;  /* 0x00000001dc00780c */ /* 0x000fc40003f06270 */
[----:B------:R-:W-:Y:S02]  /*3e60*/  SHF.R.S32.HI R2, RZ, 0x1f, R0 ;  /* 0x0000001fff027819 */ /* 0x000fe40000011400 */
        /* <DEDUP_REMOVED lines=49> */
.L_x_2354:
[----:B------:R-:W-:Y:S05]  /*4180*/  BSYNC B0 ;  /* 0x0000000000007941 */ /* 0x000fea0003800000 */
.L_x_2353:
[----:B------:R-:W2:Y:S04]  /*4190*/  LDL R0, [R1+0x90] ;  /* 0x0000900001007983 */ /* 0x000ea80000100800 */
[----:B-1----:R-:W3:Y:S01]  /*41a0*/  LDL R3, [R1+0x58] ;  /* 0x0000580001037983 */ /* 0x002ee20000100800 */
        /* <DEDUP_REMOVED lines=15> */
[----:B------:R-:W-:Y:S02]  /*42a0*/  ISETP.GT.AND P2, PT, R2, 0x1, PT ;  /* 0x000000010200780c */ /* 0x000fe40003f44270 */
[----:B------:R-:W-:Y:S02]  /*42b0*/  FSEL R6, R84, -INF , P3 ;  /* 0xff80000054067808 */ /* 0x000fe40001800000 */
[----:B------:R-:W-:-:S02]  /*42c0*/  ISETP.GT.AND P3, PT, R2, 0x8, PT ;  /* 0x000000080200780c */ /* 0x000fc40003f64270 */
[----:B------:R-:W-:Y:S02]  /*42d0*/  FSEL R7, R85, -INF , P2 ;  /* 0xff80000055077808 */ /* 0x000fe40001000000 */
[----:B------:R-:W-:Y:S02]  /*42e0*/  ISETP.GT.AND P0, PT, R0, 0x1, PT ;  /* 0x000000010000780c */ /* 0x000fe40003f04270 */
[----:B------:R-:W-:Y:S02]  /*42f0*/  ISETP.GT.AND P2, PT, R2, 0x9, PT ;  /* 0x000000090200780c */ /* 0x000fe40003f44270 */
[----:B------:R-:W-:Y:S02]  /*4300*/  FSEL R8, R96, -INF , P3 ;  /* 0xff80000060087808 */ /* 0x000fe40001800000 */
[----:B------:R-:W-:Y:S02]  /*4310*/  FMNMX.FTZ R3, R6, R7, !PT ;  /* 0x0000000706037209 */ /* 0x000fe40007810000 */
[----:B------:R-:W-:-:S02]  /*4320*/  FSEL R16, R87, -INF , P0 ;  /* 0xff80000057107808 */ /* 0x000fc40000000000 */
[C---:B------:R-:W-:Y:S02]  /*4330*/  ISETP.GT.AND P0, PT, R0.reuse, 0x9, PT ;  /* 0x000000090000780c */ /* 0x040fe40003f04270 */
[----:B------:R-:W-:Y:S02]  /*4340*/  ISETP.GT.AND P1, PT, R0, RZ, PT ;  /* 0x000000ff0000720c */ /* 0x000fe40003f24270 */
[----:B------:R-:W-:Y:S02]  /*4350*/  FSEL R9, R97, -INF , P2 ;  /* 0xff80000061097808 */ /* 0x000fe40001000000 */
[----:B------:R-:W-:Y:S02]  /*4360*/  ISETP.GT.AND P3, PT, R2, 0x10, PT ;  /* 0x000000100200780c */ /* 0x000fe40003f64270 */
[----:B------:R-:W-:Y:S02]  /*4370*/  FMNMX.FTZ R3, R8, R3, !PT ;  /* 0x0000000308037209 */ /* 0x000fe40007810000 */
[----:B------:R-:W-:-:S02]  /*4380*/  FSEL R18, R99, -INF , P0 ;  /* 0xff80000063127808 */ /* 0x000fc40000000000 */
[----:B------:R-:W-:Y:S02]  /*4390*/  FSEL R10, R86, -INF , P1 ;  /* 0xff800000560a7808 */ /* 0x000fe40000800000 */
[----:B------:R-:W-:Y:S02]  /*43a0*/  ISETP.GT.AND P2, PT, R2, 0x11, PT ;  /* 0x000000110200780c */ /* 0x000fe40003f44270 */
[----:B------:R-:W-:Y:S02]  /*43b0*/  FSEL R19, R76, -INF , P3 ;  /* 0xff8000004c137808 */ /* 0x000fe40001800000 */
[C---:B------:R-:W-:Y:S02]  /*43c0*/  ISETP.GT.AND P0, PT, R0.reuse, 0x11, PT ;  /* 0x000000110000780c */ /* 0x040fe40003f04270 */
        /* <DEDUP_REMOVED lines=8> */
[----:B------:R-:W-:Y:S02]  /*4450*/  ISETP.GT.AND P1, PT, R0, 0x10, PT ;  /* 0x000000100000780c */ /* 0x000fe40003f24270 */
[----:B------:R-:W-:Y:S02]  /*4460*/  ISETP.GT.AND P2, PT, R2, 0x19, PT ;  /* 0x000000190200780c */ /* 0x000fe40003f44270 */
[----:B------:R-:W-:Y:S02]  /*4470*/  FSEL R33, R72, -INF , P3 ;  /* 0xff80000048217808 */ /* 0x000fe40001800000 */
[----:B------:R-:W-:Y:S02]  /*4480*/  FMNMX.FTZ R3, R32, R3, !PT ;  /* 0x0000000320037209 */ /* 0x000fe40007810000 */
[----:B------:R-:W-:Y:S02]  /*4490*/  FSEL R38, R75, -INF , P0 ;  /* 0xff8000004b267808 */ /* 0x000fe40000000000 */
[----:B------:R-:W-:-:S02]  /*44a0*/  FSEL R35, R78, -INF , P1 ;  /* 0xff8000004e237808 */ /* 0x000fc40000800000 */
[----:B------:R-:W-:Y:S02]  /*44b0*/  ISETP.GT.AND P0, PT, R2, 0x28, PT ;  /* 0x000000280200780c */ /* 0x000fe40003f04270 */
[----:B------:R-:W-:Y:S02]  /*44c0*/  ISETP.GT.AND P1, PT, R0, 0x18, PT ;  /* 0x000000180000780c */ /* 0x000fe40003f24270 */
[----:B------:R-:W-:Y:S02]  /*44d0*/  FSEL R34, R73, -INF , P2 ;  /* 0xff80000049227808 */ /* 0x000fe40001000000 */
[----:B------:R-:W-:Y:S02]  /*44e0*/  ISETP.GT.AND P2, PT, R2, 0x20, PT ;  /* 0x000000200200780c */ /* 0x000fe40003f44270 */
[----:B------:R-:W-:Y:S02]  /*44f0*/  FMNMX.FTZ R4, R10, R16, !PT ;  /* 0x000000100a047209 */ /* 0x000fe40007810000 */
[----:B------:R-:W-:-:S02]  /*4500*/  FMNMX.FTZ R3, R33, R3, !PT ;  /* 0x0000000321037209 */ /* 0x000fc40007810000 */
[----:B------:R-:W-:Y:S02]  /*4510*/  FSEL R111, R40, -INF , P0 ;  /* 0xff800000286f7808 */ /* 0x000fe40000000000 */
[----:B------:R-:W-:Y:S02]  /*4520*/  FSEL R37, R74, -INF , P1 ;  /* 0xff8000004a257808 */ /* 0x000fe40000800000 */
[----:B------:R-:W-:Y:S02]  /*4530*/  ISETP.GT.AND P0, PT, R0, 0x29, PT ;  /* 0x000000290000780c */ /* 0x000fe40003f04270 */
        /* <DEDUP_REMOVED lines=13> */
[C---:B------:R-:W-:Y:S02]  /*4610*/  ISETP.GT.AND P0, PT, R0.reuse, 0x31, PT ;  /* 0x000000310000780c */ /* 0x040fe40003f04270 */
[----:B------:R-:W-:-:S02]  /*4620*/  ISETP.GT.AND P2, PT, R0, 0x21, PT ;  /* 0x000000210000780c */ /* 0x000fc40003f44270 */
[----:B------:R-:W-:Y:S02]  /*4630*/  FSEL R110, R41, -INF , P4 ;  /* 0xff800000296e7808 */ /* 0x000fe40002000000 */
[----:B------:R-:W-:Y:S02]  /*4640*/  FMNMX.FTZ R4, R36, R4, !PT ;  /* 0x0000000424047209 */ /* 0x000fe40007810000 */
[----:B------:R-:W-:Y:S02]  /*4650*/  FMNMX.FTZ R3, R111, R3, !PT ;  /* 0x000000036f037209 */ /* 0x000fe40007810000 */
[----:B------:R-:W-:Y:S02]  /*4660*/  FSEL R142, R23, -INF , P0 ;  /* 0xff800000178e7808 */ /* 0x000fe40000000000 */
[----:B------:R-:W-:Y:S02]  /*4670*/  ISETP.GT.AND P0, PT, R2, 0x38, PT ;  /* 0x000000380200780c */ /* 0x000fe40003f04270 */
[----:B------:R-:W-:-:S02]  /*4680*/  FSEL R136, R51, -INF , P2 ;  /* 0xff80000033887808 */ /* 0x000fc40001000000 */
[----:B------:R-:W-:Y:S02]  /*4690*/  ISETP.GT.AND P3, PT, R0, 0x20, PT ;  /* 0x000000200000780c */ /* 0x000fe40003f64270 */
[----:B------:R-:W-:Y:S02]  /*46a0*/  ISETP.GT.AND P2, PT, R2, 0x31, PT ;  /* 0x000000310200780c */ /* 0x000fe40003f44270 */
[----:B------:R-:W-:Y:S02]  /*46b0*/  FMNMX.FTZ R4, R37, R4, !PT ;  /* 0x0000000425047209 */ /* 0x000fe40007810000 */
[----:B------:R-:W-:Y:S02]  /*46c0*/  FMNMX.FTZ R3, R110, R3, !PT ;  /* 0x000000036e037209 */ /* 0x000fe40007810000 */
[----:B------:R-:W-:Y:S02]  /*46d0*/  FSEL R138, R64, -INF , P0 ;  /* 0xff800000408a7808 */ /* 0x000fe40000000000 */
[----:B------:R-:W-:-:S02]  /*46e0*/  ISETP.GT.AND P0, PT, R0, 0x39, PT ;  /* 0x000000390000780c */ /* 0x000fc40003f04270 */
[----:B------:R-:W-:Y:S02]  /*46f0*/  FSEL R112, R50, -INF , P3 ;  /* 0xff80000032707808 */ /* 0x000fe40001800000 */
[----:B------:R-:W-:Y:S02]  /*4700*/  FSEL R141, R21, -INF , P2 ;  /* 0xff800000158d7808 */ /* 0x000fe40001000000 */
[----:B------:R-:W-:Y:S02]  /*4710*/  FMNMX.FTZ R4, R38, R4, !PT ;  /* 0x0000000426047209 */ /* 0x000fe40007810000 */
[----:B------:R-:W-:Y:S02]  /*4720*/  FMNMX.FTZ R3, R139, R3, !PT ;  /* 0x000000038b037209 */ /* 0x000fe40007810000 */
[----:B------:R-:W-:Y:S02]  /*4730*/  FSEL R144, R67, -INF , P0 ;  /* 0xff80000043907808 */ /* 0x000fe40000000000 */
[----:B------:R-:W-:-:S02]  /*4740*/  ISETP.GT.AND P1, PT, R0, 0x28, PT ;  /* 0x000000280000780c */ /* 0x000fc40003f24270 */
[C---:B------:R-:W-:Y:S02]  /*4750*/  ISETP.GT.AND P2, PT, R2.reuse, 0x39, PT ;  /* 0x000000390200780c */ /* 0x040fe40003f44270 */
[----:B------:R-:W-:Y:S02]  /*4760*/  ISETP.GT.AND P0, PT, R2, 0x40, PT ;  /* 0x000000400200780c */ /* 0x000fe40003f04270 */
[----:B------:R-:W-:Y:S02]  /*4770*/  FMNMX.FTZ R4, R112, R4, !PT ;  /* 0x0000000470047209 */ /* 0x000fe40007810000 */
[----:B------:R-:W-:Y:S02]  /*4780*/  FMNMX.FTZ R3, R141, R3, !PT ;  /* 0x000000038d037209 */ /* 0x000fe40007810000 */
[----:B------:R-:W-:Y:S02]  /*4790*/  FSEL R115, R42, -INF , P1 ;  /* 0xff8000002a737808 */ /* 0x000fe40000800000 */
[----:B------:R-:W-:-:S02]  /*47a0*/  FSEL R140, R65, -INF , P2 ;  /* 0xff800000418c7808 */ /* 0x000fc40001000000 */
[----:B------:R-:W-:Y:S02]  /*47b0*/  FSEL R147, R28, -INF , P0 ;  /* 0xff8000001c937808 */ /* 0x000fe40000000000 */
[----:B------:R-:W-:Y:S02]  /*47c0*/  FMNMX.FTZ R4, R136, R4, !PT ;  /* 0x0000000488047209 */ /* 0x000fe40007810000 */
[----:B------:R-:W-:Y:S02]  /*47d0*/  FMNMX.FTZ R3, R138, R3, !PT ;  /* 0x000000038a037209 */ /* 0x000fe40007810000 */
[C---:B------:R-:W-:Y:S02]  /*47e0*/  ISETP.GT.AND P0, PT, R0.reuse, 0x41, PT ;  /* 0x000000410000780c */ /* 0x040fe40003f04270 */
[----:B------:R-:W-:Y:S02]  /*47f0*/  ISETP.GT.AND P1, PT, R0, 0x30, PT ;  /* 0x000000300000780c */ /* 0x000fe40003f24270 */
[----:B------:R-:W-:-:S02]  /*4800*/  ISETP.GT.AND P2, PT, R2, 0x41, PT ;  /* 0x000000410200780c */ /* 0x000fc40003f44270 */
[----:B------:R-:W-:Y:S02]  /*4810*/  FMNMX.FTZ R4, R115, R4, !PT ;  /* 0x0000000473047209 */ /* 0x000fe40007810000 */
[----:B------:R-:W-:Y:S02]  /*4820*/  FMNMX.FTZ R3, R140, R3, !PT ;  /* 0x000000038c037209 */ /* 0x000fe40007810000 */
[----:B------:R-:W-:Y:S02]  /*4830*/  FSEL R158, R31, -INF , P0 ;  /* 0xff8000001f9e7808 */ /* 0x000fe40000000000 */
[----:B------:R-:W-:Y:S02]  /*4840*/  ISETP.GT.AND P0, PT, R2, 0x48, PT ;  /* 0x000000480200780c */ /* 0x000fe40003f04270 */
[----:B------:R-:W-:Y:S02]  /*4850*/  FSEL R143, R22, -INF , P1 ;  /* 0xff800000168f7808 */ /* 0x000fe40000800000 */
[----:B------:R-:W-:Y:S01]  /*4860*/  FSEL R148, R29, -INF , P2 ;  /* 0xff8000001d947808 */ /* 0x000fe20001000000 */
[----:B------:R-:W-:Y:S01]  /*4870*/  LDSM.16.MT88.4 R20, [R192] ;  /* 0x00000000c014783b */ /* 0x000fe20000004200 */
[----:B------:R-:W-:-:S02]  /*4880*/  FMNMX.FTZ R4, R137, R4, !PT ;  /* 0x0000000489047209 */ /* 0x000fc40007810000 */
[----:B------:R-:W-:Y:S02]  /*4890*/  FMNMX.FTZ R3, R147, R3, !PT ;  /* 0x0000000393037209 */ /* 0x000fe40007810000 */
[----:B------:R-:W-:Y:S02]  /*48a0*/  FSEL R146, R24, -INF , P0 ;  /* 0xff80000018927808 */ /* 0x000fe40000000000 */
[C---:B------:R-:W-:Y:S02]  /*48b0*/  ISETP.GT.AND P0, PT, R0.reuse, 0x49, PT ;  /* 0x000000490000780c */ /* 0x040fe40003f04270 */
[----:B------:R-:W-:Y:S02]  /*48c0*/  ISETP.GT.AND P1, PT, R0, 0x38, PT ;  /* 0x000000380000780c */ /* 0x000fe40003f24270 */
[----:B------:R-:W-:Y:S02]  /*48d0*/  ISETP.GT.AND P2, PT, R2, 0x49, PT ;  /* 0x000000490200780c */ /* 0x000fe40003f44270 */
        /* <DEDUP_REMOVED lines=8> */
[----:B------:R-:W-:Y:S02]  /*4960*/  ISETP.GT.AND P1, PT, R0, 0x40, PT ;  /* 0x000000400000780c */ /* 0x000fe40003f24270 */
[----:B------:R-:W-:Y:S02]  /*4970*/  ISETP.GT.AND P2, PT, R2, 0x51, PT ;  /* 0x000000510200780c */ /* 0x000fe40003f44270 */
[----:B------:R-:W-:Y:S02]  /*4980*/  FSEL R214, R44, -INF , P0 ;  /* 0xff8000002cd67808 */ /* 0x000fe40000000000 */
[----:B------:R-:W-:Y:S02]  /*4990*/  FMNMX.FTZ R4, R145, R4, !PT ;  /* 0x0000000491047209 */ /* 0x000fe40007810000 */
[----:B------:R-:W-:-:S02]  /*49a0*/  FMNMX.FTZ R3, R151, R3, !PT ;  /* 0x0000000397037209 */ /* 0x000fc40007810000 */
[----:B------:R-:W-:Y:S02]  /*49b0*/  FSEL R157, R30, -INF , P1 ;  /* 0xff8000001e9d7808 */ /* 0x000fe40000800000 */
[----:B------:R-:W-:Y:S01]  /*49c0*/  ISETP.GT.AND P1, PT, R0, 0x48, PT ;  /* 0x000000480000780c */ /* 0x000fe20003f24270 */
[----:B------:R-:W-:Y:S01]  /*49d0*/  LDSM.16.MT88.4 R28, [R196] ;  /* 0x00000000c41c783b */ /* 0x000fe20000004200 */
[----:B------:R-:W-:Y:S02]  /*49e0*/  ISETP.GT.AND P3, PT, R2, 0x58, PT ;  /* 0x000000580200780c */ /* 0x000fe40003f64270 */
[----:B------:R-:W-:Y:S02]  /*49f0*/  FSEL R163, R45, -INF , P2 ;  /* 0xff8000002da37808 */ /* 0x000fe40001000000 */
        /* <DEDUP_REMOVED lines=8> */
[----:B------:R-:W-:-:S02]  /*4a80*/  ISETP.GT.AND P0, PT, R2, 0x60, PT ;  /* 0x000000600200780c */ /* 0x000fc40003f04270 */
[----:B------:R-:W-:Y:S02]  /*4a90*/  FSEL R217, R13, -INF , P1 ;  /* 0xff8000000dd97808 */ /* 0x000fe40000800000 */
[----:B------:R-:W-:Y:S02]  /*4aa0*/  FMNMX.FTZ R4, R158, R4, !PT ;  /* 0x000000049e047209 */ /* 0x000fe40007810000 */
[----:B------:R-:W-:Y:S02]  /*4ab0*/  FMNMX.FTZ R3, R218, R3, !PT ;  /* 0x00000003da037209 */ /* 0x000fe40007810000 */
[C---:B------:R-:W-:Y:S02]  /*4ac0*/  ISETP.GT.AND P4, PT, R2.reuse, 0x61, PT ;  /* 0x000000610200780c */ /* 0x040fe40003f84270 */
[C---:B------:R-:W-:Y:S02]  /*4ad0*/  ISETP.GT.AND P3, PT, R2.reuse, 0x68, PT ;  /* 0x000000680200780c */ /* 0x040fe40003f64270 */
[----:B------:R-:W-:-:S02]  /*4ae0*/  ISETP.GT.AND P2, PT, R2, 0x69, PT ;  /* 0x000000690200780c */ /* 0x000fc40003f44270 */
[----:B------:R-:W-:Y:S02]  /*4af0*/  FSEL R234, R52, -INF , P0 ;  /* 0xff80000034ea7808 */ /* 0x000fe40000000000 */
[----:B------:R-:W-:Y:S02]  /*4b00*/  ISETP.GT.AND P1, PT, R0, 0x50, PT ;  /* 0x000000500000780c */ /* 0x000fe40003f24270 */
[----:B------:R-:W-:Y:S02]  /*4b10*/  FMNMX.FTZ R2, R156, R4, !PT ;  /* 0x000000049c027209 */ /* 0x000fe40007810000 */
        /* <DEDUP_REMOVED lines=17> */
[----:B------:R-:W-:Y:S01]  /*4c30*/  ISETP.GT.AND P1, PT, R0, 0x60, PT ;  /* 0x000000600000780c */ /* 0x000fe20003f24270 */
[----:B------:R-:W-:Y:S01]  /*4c40*/  LDSM.16.MT88.4 R12, [R193] ;  /* 0x00000000c10c783b */ /* 0x000fe20000004200 */
[----:B------:R-:W-:Y:S02]  /*4c50*/  FMNMX.FTZ R2, R162, R2, !PT ;  /* 0x00000002a2027209 */ /* 0x000fe40007810000 */
[----:B------:R-:W-:Y:S02]  /*4c60*/  FMNMX.FTZ R3, R231, R3, !PT ;  /* 0x00000003e7037209 */ /* 0x000fe40007810000 */
[----:B------:R-:W-:-:S02]  /*4c70*/  ISETP.GT.AND P0, PT, R0, 0x61, PT ;  /* 0x000000610000780c */ /* 0x000fc40003f04270 */
[----:B------:R-:W-:Y:S01]  /*4c80*/  FSEL R230, R54, -INF , P1 ;  /* 0xff80000036e67808 */ /* 0x000fe20000800000 */
[----:B------:R-:W1:Y:S01]  /*4c90*/  SHFL.BFLY PT, R5, R3, 0x2, 0x1f ;  /* 0x0c401f0003057f89 */ /* 0x000e6200000e0000 */
[----:B------:R-:W-:Y:S02]  /*4ca0*/  FMNMX.FTZ R2, R221, R2, !PT ;  /* 0x00000002dd027209 */ /* 0x000fe40007810000 */
[----:B------:R-:W-:Y:S02]  /*4cb0*/  FSEL R237, R55, -INF , P0 ;  /* 0xff80000037ed7808 */ /* 0x000fe40000000000 */
[----:B------:R-:W-:Y:S02]  /*4cc0*/  ISETP.GT.AND P1, PT, R0, 0x68, PT ;  /* 0x000000680000780c */ /* 0x000fe40003f24270 */
[----:B------:R-:W-:Y:S02]  /*4cd0*/  FMNMX.FTZ R2, R230, R2, !PT ;  /* 0x00000002e6027209 */ /* 0x000fe40007810000 */
[----:B------:R-:W-:-:S02]  /*4ce0*/  ISETP.GT.AND P0, PT, R0, 0x69, PT ;  /* 0x000000690000780c */ /* 0x000fc40003f04270 */
        /* <DEDUP_REMOVED lines=42> */
[C---:B-1----:R-:W-:Y:S08]  /*4f90*/  HMMA.16816.F32 R56, R4.reuse, R8, RZ ;  /* 0x000000080438723c */ /* 0x042ff000000018ff */
[----:B------:R-:W-:Y:S01]  /*4fa0*/  HMMA.16816.F32 R68, R4, R10, RZ ;  /* 0x0000000a0444723c */ /* 0x000fe200000018ff */
[----:B------:R-:W1:Y:S01]  /*4fb0*/  LDSM.16.MT88.4 R8, [R194+0x3800] ;  /* 0x00380000c208783b */ /* 0x000e620000004200 */
[----:B--2---:R-:W-:-:S06]  /*4fc0*/  FFMA.FTZ R3, R32, c[0x0][0x2d0], -R2 ;  /* 0x0000b40020037a23 */ /* 0x004fcc0000010802 */
[C---:B------:R-:W-:Y:S01]  /*4fd0*/  HMMA.16816.F32 R72, R4.reuse, R12, RZ ;  /* 0x0000000c0448723c */ /* 0x040fe200000018ff */
[----:B------:R2:W3:Y:S07]  /*4fe0*/  MUFU.EX2 R247, R3 ;  /* 0x0000000300f77308 */ /* 0x0004ee0000000800 */
[C---:B------:R-:W-:Y:S01]  /*4ff0*/  HMMA.16816.F32 R64, R4.reuse, R14, RZ ;  /* 0x0000000e0440723c */ /* 0x040fe200000018ff */
[----:B------:R-:W4:Y:S07]  /*5000*/  LDSM.16.MT88.4 R12, [R192+0x3800] ;  /* 0x00380000c00c783b */ /* 0x000f2e0000004200 */
[----:B------:R-:W-:Y:S01]  /*5010*/  HMMA.16816.F32 R60, R4, R20, RZ ;  /* 0x00000014043c723c */ /* 0x000fe200000018ff */
[----:B--2---:R-:W-:-:S04]  /*5020*/  FFMA.FTZ R3, R33, c[0x0][0x2d0], -R2 ;  /* 0x0000b40021037a23 */ /* 0x004fc80000010802 */
[----:B------:R2:W-:Y:S03]  /*5030*/  MUFU.EX2 R244, R3 ;  /* 0x0000000300f47308 */ /* 0x0005e60000000800 */
[C---:B------:R-:W-:Y:S01]  /*5040*/  HMMA.16816.F32 R52, R4.reuse, R22, RZ ;  /* 0x000000160434723c */ /* 0x040fe200000018ff */
[----:B------:R-:W-:Y:S07]  /*5050*/  LDSM.16.MT88.4 R20, [R191+0x800] ;  /* 0x00080000bf14783b */ /* 0x000fee0000004200 */
[----:B------:R-:W-:Y:S01]  /*5060*/  HMMA.16816.F32 R40, R4, R24, RZ ;  /* 0x000000180428723c */ /* 0x000fe200000018ff */
[----:B--2---:R-:W-:-:S07]  /*5070*/  FFMA.FTZ R3, R34, c[0x0][0x2d0], -R2 ;  /* 0x0000b40022037a23 */ /* 0x004fce0000010802 */
[C---:B-1----:R-:W-:Y:S01]  /*5080*/  HMMA.16816.F32 R104, R4.reuse, R8, RZ ;  /* 0x000000080468723c */ /* 0x042fe200000018ff */
[----:B------:R1:W-:Y:S07]  /*5090*/  MUFU.EX2 R248, R3 ;  /* 0x0000000300f87308 */ /* 0x0003ee0000000800 */
[C---:B------:R-:W-:Y:S01]  /*50a0*/  HMMA.16816.F32 R92, R4.reuse, R10, RZ ;  /* 0x0000000a045c723c */ /* 0x040fe200000018ff */
[----:B------:R-:W2:Y:S07]  /*50b0*/  LDSM.16.MT88.4 R8, [R192+0x800] ;  /* 0x00080000c008783b */ /* 0x000eae0000004200 */
[----:B----4-:R-:W-:Y:S01]  /*50c0*/  HMMA.16816.F32 R76, R4, R14, RZ ;  /* 0x0000000e044c723c */ /* 0x010fe200000018ff */
[----:B-1----:R-:W-:-:S04]  /*50d0*/  FFMA.FTZ R3, R35, c[0x0][0x2d0], -R0 ;  /* 0x0000b40023037a23 */ /* 0x002fc80000010800 */
[----:B------:R1:W-:Y:S03]  /*50e0*/  MUFU.EX2 R239, R3 ;  /* 0x0000000300ef7308 */ /* 0x0003e60000000800 */
[C---:B------:R-:W-:Y:S08]  /*50f0*/  HMMA.16816.F32 R48, R4.reuse, R28, RZ ;  /* 0x0000001c0430723c */ /* 0x040ff000000018ff */
[----:B------:R-:W-:Y:S01]  /*5100*/  HMMA.16816.F32 R44, R4, R30, RZ ;  /* 0x0000001e042c723c */ /* 0x000fe200000018ff */
[----:B-1----:R-:W-:-:S07]  /*5110*/  FFMA.FTZ R3, R36, c[0x0][0x2d0], -R0 ;  /* 0x0000b40024037a23 */ /* 0x002fce0000010800 */
[C---:B------:R-:W-:Y:S01]  /*5120*/  HMMA.16816.F32 R32, R4.reuse, R16, RZ ;  /* 0x000000100420723c */ /* 0x040fe200000018ff */
[----:B------:R1:W4:Y:S07]  /*5130*/  MUFU.EX2 R240, R3 ;  /* 0x0000000300f07308 */ /* 0x00032e0000000800 */
[----:B------:R-:W-:Y:S01]  /*5140*/  HMMA.16816.F32 R28, R4, R18, RZ ;  /* 0x00000012041c723c */ /* 0x000fe200000018ff */
[----:B------:R-:W-:Y:S01]  /*5150*/  LDSM.16.MT88.4 R16, [R194+0x800] ;  /* 0x00080000c210783b */ /* 0x000fe20000004200 */
[----:B-1----:R-:W-:-:S04]  /*5160*/  FFMA.FTZ R3, R37, c[0x0][0x2d0], -R0 ;  /* 0x0000b40025037a23 */ /* 0x002fc80000010800 */
[----:B------:R1:W-:Y:S02]  /*5170*/  MUFU.EX2 R238, R3 ;  /* 0x0000000300ee7308 */ /* 0x0003e40000000800 */
[----:B-1----:R-:W-:Y:S02]  /*5180*/  FFMA.FTZ R3, R38, c[0x0][0x2d0], -R0 ;  /* 0x0000b40026037a23 */ /* 0x002fe40000010800 */
[C---:B------:R-:W-:Y:S04]  /*5190*/  HMMA.16816.F32 R36, R4.reuse, R26, RZ ;  /* 0x0000001a0424723c */ /* 0x040fe800000018ff */
[----:B------:R1:W5:Y:S04]  /*51a0*/  MUFU.EX2 R241, R3 ;  /* 0x0000000300f17308 */ /* 0x0003680000000800 */
[----:B------:R-:W-:Y:S01]  /*51b0*/  HMMA.16816.F32 R24, R4, R12, RZ ;  /* 0x0000000c0418723c */ /* 0x000fe200000018ff */
[----:B------:R-:W2:Y:S06]  /*51c0*/  LDSM.16.MT88.4 R12, [R193+0x800] ;  /* 0x00080000c10c783b */ /* 0x000eac0000004200 */
[----:B---3--:R-:W-:-:S02]  /*51d0*/  F2FP.PACK_AB R4, R247, R245 ;  /* 0x000000f5f704723e */ /* 0x008fc400000000ff */
[----:B----4-:R-:W-:Y:S01]  /*51e0*/  F2FP.PACK_AB R5, R240, R239 ;  /* 0x000000eff005723e */ /* 0x010fe200000000ff */
[--C-:B-1----:R-:W-:Y:S01]  /*51f0*/  FFMA.FTZ R3, R109, c[0x0][0x2d0], -R2.reuse ;  /* 0x0000b4006d037a23 */ /* 0x102fe20000010802 */
[----:B------:R-:W-:Y:S02]  /*5200*/  F2FP.PACK_AB R6, R248, R244 ;  /* 0x000000f4f806723e */ /* 0x000fe400000000ff */
[----:B-----5:R-:W-:Y:S01]  /*5210*/  F2FP.PACK_AB R7, R241, R238 ;  /* 0x000000eef107723e */ /* 0x020fe200000000ff */
[----:B------:R1:W-:Y:S06]  /*5220*/  MUFU.EX2 R227, R3 ;  /* 0x0000000300e37308 */ /* 0x0003ec0000000800 */
[C---:B--2---:R-:W-:Y:S08]  /*5230*/  HMMA.16816.F32 R124, R4.reuse, R8, R60 ;  /* 0x00000008047c723c */ /* 0x044ff0000000183c */
        /* <DEDUP_REMOVED lines=13> */
[----:B-1----:R-:W-:-:S04]  /*5310*/  FFMA.FTZ R3, R110, c[0x0][0x2d0], -R2 ;  /* 0x0000b4006e037a23 */ /* 0x002fc80000010802 */
[----:B------:R1:W-:Y:S03]  /*5320*/  MUFU.EX2 R228, R3 ;  /* 0x0000000300e47308 */ /* 0x0003e60000000800 */
[C---:B--2---:R-:W-:Y:S08]  /*5330*/  HMMA.16816.F32 R64, R4.reuse, R8, R32 ;  /* 0x000000080440723c */ /* 0x044ff00000001820 */
[----:B------:R-:W-:Y:S01]  /*5340*/  HMMA.16816.F32 R56, R4, R10, R28 ;  /* 0x0000000a0438723c */ /* 0x000fe2000000181c */
[----:B------:R-:W2:Y:S01]  /*5350*/  LDSM.16.MT88.4 R8, [R194+0x4000] ;  /* 0x00400000c208783b */ /* 0x000ea20000004200 */
[----:B-1----:R-:W-:-:S06]  /*5360*/  FFMA.FTZ R3, R112, c[0x0][0x2d0], -R0 ;  /* 0x0000b40070037a23 */ /* 0x002fcc0000010800 */
[C---:B----4-:R-:W-:Y:S01]  /*5370*/  HMMA.16816.F32 R72, R4.reuse, R20, R40 ;  /* 0x000000140448723c */ /* 0x050fe20000001828 */
[----:B------:R-:W-:Y:S01]  /*5380*/  IMAD.MOV.U32 R112, RZ, RZ, R150 ;  /* 0x000000ffff707224 */ /* 0x000fe200078e0096 */
[----:B------:R1:W-:Y:S06]  /*5390*/  MUFU.EX2 R225, R3 ;  /* 0x0000000300e17308 */ /* 0x0003ec0000000800 */
[C---:B------:R-:W-:Y:S01]  /*53a0*/  HMMA.16816.F32 R80, R4.reuse, R18, R44 ;  /* 0x000000120450723c */ /* 0x040fe2000000182c */
[----:B------:R-:W-:Y:S07]  /*53b0*/  LDSM.16.MT88.4 R16, [R191+0x4800] ;  /* 0x00480000bf10783b */ /* 0x000fee0000004200 */
[----:B-----5:R-:W-:Y:S01]  /*53c0*/  HMMA.16816.F32 R40, R4, R12, R24 ;  /* 0x0000000c0428723c */ /* 0x020fe20000001818 */
[----:B-1----:R-:W-:-:S02]  /*53d0*/  FFMA.FTZ R3, R136, c[0x0][0x2d0], -R0 ;  /* 0x0000b40088037a23 */ /* 0x002fc40000010800 */
[----:B------:R-:W-:Y:S02]  /*53e0*/  IMAD.MOV.U32 R136, RZ, RZ, R149 ;  /* 0x000000ffff887224 */ /* 0x000fe400078e0095 */
[----:B------:R1:W4:Y:S03]  /*53f0*/  MUFU.EX2 R223, R3 ;  /* 0x0000000300df7308 */ /* 0x0003260000000800 */
[C---:B------:R-:W-:Y:S01]  /*5400*/  HMMA.16816.F32 R32, R4.reuse, R14, R76 ;  /* 0x0000000e0420723c */ /* 0x040fe2000000184c */
[----:B------:R-:W5:Y:S07]  /*5410*/  LDSM.16.MT88.4 R12, [R191+0x1000] ;  /* 0x00100000bf0c783b */ /* 0x000f6e0000004200 */
[----:B------:R-:W-:Y:S01]  /*5420*/  HMMA.16816.F32 R68, R4, R22, R36 ;  /* 0x000000160444723c */ /* 0x000fe20000001824 */
[----:B------:R-:W5:Y:S01]  /*5430*/  LDSM.16.MT88.4 R20, [R193+0x1000] ;  /* 0x00100000c114783b */ /* 0x000f620000004200 */
[----:B-1----:R-:W-:-:S06]  /*5440*/  FFMA.FTZ R3, R115, c[0x0][0x2d0], -R0 ;  /* 0x0000b40073037a23 */ /* 0x002fcc0000010800 */
[C---:B--2---:R-:W-:Y:S01]  /*5450*/  HMMA.16816.F32 R28, R4.reuse, R8, R104 ;  /* 0x00000008041c723c */ /* 0x044fe20000001868 */
[----:B------:R1:W-:Y:S07]  /*5460*/  MUFU.EX2 R222, R3 ;  /* 0x0000000300de7308 */ /* 0x0003ee0000000800 */
[----:B------:R-:W-:Y:S01]  /*5470*/  HMMA.16816.F32 R24, R4, R10, R92 ;  /* 0x0000000a0418723c */ /* 0x000fe2000000185c */
[----:B------:R-:W2:Y:S06]  /*5480*/  LDSM.16.MT88.4 R8, [R194+0x1000] ;  /* 0x00100000c208783b */ /* 0x000eac0000004200 */
[----:B---3--:R-:W-:-:S02]  /*5490*/  F2FP.PACK_AB R4, R229, R227 ;  /* 0x000000e3e504723e */ /* 0x008fc400000000ff */
[----:B----4-:R-:W-:Y:S01]  /*54a0*/  F2FP.PACK_AB R5, R223, R225 ;  /* 0x000000e1df05723e */ /* 0x010fe200000000ff */
        /* <DEDUP_REMOVED lines=8> */
[C---:B------:R-:W-:Y:S08]  /*5530*/  HMMA.16816.F32 R48, R4.reuse, R20, R84 ;  /* 0x000000140430723c */ /* 0x040ff00000001854 */
[C---:B------:R-:W-:Y:S01]  /*5540*/  HMMA.16816.F32 R44, R4.reuse, R22, R120 ;  /* 0x00000016042c723c */ /* 0x040fe20000001878 */
[----:B------:R-:W3:Y:S04]  /*5550*/  LDSM.16.MT88.4 R20, [R193+0x4800] ;  /* 0x00480000c114783b */ /* 0x000ee80000004200 */
[----:B------:R-:W-:Y:S03]  /*5560*/  LDSM.16.MT88.4 R120, [R191+0x3000] ;  /* 0x00300000bf78783b */ /* 0x000fe60000004200 */
[C---:B--2---:R-:W-:Y:S08]  /*5570*/  HMMA.16816.F32 R100, R4.reuse, R10, R80 ;  /* 0x0000000a0464723c */ /* 0x044ff00000001850 */
[C---:B------:R-:W-:Y:S08]  /*5580*/  HMMA.16816.F32 R88, R4.reuse, R16, R72 ;  /* 0x000000100458723c */ /* 0x040ff00000001848 */
[C---:B------:R-:W-:Y:S01]  /*5590*/  HMMA.16816.F32 R80, R4.reuse, R18, R68 ;  /* 0x000000120450723c */ /* 0x040fe20000001844 */
[----:B------:R-:W-:Y:S07]  /*55a0*/  LDSM.16.MT88.4 R16, [R191+0x1800] ;  /* 0x00180000bf10783b */ /* 0x000fee0000004200 */
[C---:B-1----:R-:W-:Y:S08]  /*55b0*/  HMMA.16816.F32 R104, R4.reuse, R14, R116 ;  /* 0x0000000e0468723c */ /* 0x042ff00000001874 */
[C---:B------:R-:W-:Y:S01]  /*55c0*/  HMMA.16816.F32 R116, R4.reuse, R8, R96 ;  /* 0x000000080474723c */ /* 0x040fe20000001860 */
[----:B------:R-:W1:Y:S07]  /*55d0*/  LDSM.16.MT88.4 R8, [R192+0x4800] ;  /* 0x00480000c008783b */ /* 0x000e6e0000004200 */
[C---:B------:R-:W-:Y:S01]  /*55e0*/  HMMA.16816.F32 R36, R4.reuse, R12, R124 ;  /* 0x0000000c0424723c */ /* 0x040fe2000000187c */
[----:B------:R2:W-:Y:S01]  /*55f0*/  MUFU.EX2 R124, R3 ;  /* 0x00000003007c7308 */ /* 0x0005e20000000800 */
[----:B------:R-:W4:Y:S05]  /*5600*/  LDSM.16.MT88.4 R12, [R194+0x4800] ;  /* 0x00480000c20c783b */ /* 0x000f2a0000004200 */
[----:B------:R-:W-:Y:S01]  /*5610*/  IMAD.MOV.U32 R127, RZ, RZ, R154 ;  /* 0x000000ffff7f7224 */ /* 0x000fe200078e009a */
[----:B---3--:R-:W-:Y:S01]  /*5620*/  HMMA.16816.F32 R72, R4, R22, R56 ;  /* 0x000000160448723c */ /* 0x008fe20000001838 */
[----:B------:R-:W-:-:S02]  /*5630*/  IMAD.MOV.U32 R126, RZ, RZ, R153 ;  /* 0x000000ffff7e7224 */ /* 0x000fc400078e0099 */
[----:B------:R-:W-:-:S05]  /*5640*/  IMAD.MOV.U32 R125, RZ, RZ, R152 ;  /* 0x000000ffff7d7224 */ /* 0x000fca00078e0098 */
[C---:B------:R-:W-:Y:S01]  /*5650*/  HMMA.16816.F32 R76, R4.reuse, R20, R64 ;  /* 0x00000014044c723c */ /* 0x040fe20000001840 */
[--C-:B--2---:R-:W-:Y:S01]  /*5660*/  FFMA.FTZ R3, R141, c[0x0][0x2d0], -R2.reuse ;  /* 0x0000b4008d037a23 */ /* 0x104fe20000010802 */
[----:B------:R-:W-:Y:S03]  /*5670*/  LDSM.16.MT88.4 R20, [R192+0x1800] ;  /* 0x00180000c014783b */ /* 0x000fe60000004200 */
[----:B------:R2:W3:Y:S03]  /*5680*/  MUFU.EX2 R161, R3 ;  /* 0x0000000300a17308 */ /* 0x0004e60000000800 */
[----:B-1----:R-:W-:Y:S01]  /*5690*/  HMMA.16816.F32 R56, R4, R8, R40 ;  /* 0x000000080438723c */ /* 0x002fe20000001828 */
[----:B--2---:R-:W-:-:S04]  /*56a0*/  FFMA.FTZ R3, R138, c[0x0][0x2d0], -R2 ;  /* 0x0000b4008a037a23 */ /* 0x004fc80000010802 */
[----:B------:R1:W-:Y:S03]  /*56b0*/  MUFU.EX2 R160, R3 ;  /* 0x0000000300a07308 */ /* 0x0003e60000000800 */
[C---:B------:R-:W-:Y:S01]  /*56c0*/  HMMA.16816.F32 R68, R4.reuse, R10, R32 ;  /* 0x0000000a0444723c */ /* 0x040fe20000001820 */
[----:B------:R-:W2:Y:S07]  /*56d0*/  LDSM.16.MT88.4 R8, [R193+0x1800] ;  /* 0x00180000c108783b */ /* 0x000eae0000004200 */
[----:B----4-:R-:W-:Y:S01]  /*56e0*/  HMMA.16816.F32 R84, R4, R12, R28 ;  /* 0x0000000c0454723c */ /* 0x010fe2000000181c */
[----:B-1----:R-:W-:-:S07]  /*56f0*/  FFMA.FTZ R3, R140, c[0x0][0x2d0], -R2 ;  /* 0x0000b4008c037a23 */ /* 0x002fce0000010802 */
[----:B------:R-:W-:Y:S01]  /*5700*/  HMMA.16816.F32 R64, R4, R14, R24 ;  /* 0x0000000e0440723c */ /* 0x000fe20000001818 */
[----:B------:R-:W1:Y:S01]  /*5710*/  LDSM.16.MT88.4 R12, [R194+0x1800] ;  /* 0x00180000c20c783b */ /* 0x000e620000004200 */
[----:B------:R4:W5:Y:S05]  /*5720*/  MUFU.EX2 R159, R3 ;  /* 0x00000003009f7308 */ /* 0x00096a0000000800 */
[----:B---3--:R-:W-:Y:S01]  /*5730*/  F2FP.PACK_AB R4, R161, R124 ;  /* 0x0000007ca104723e */ /* 0x008fe200000000ff */
[----:B----4-:R-:W-:Y:S01]  /*5740*/  FFMA.FTZ R3, R143, c[0x0][0x2d0], -R0 ;  /* 0x0000b4008f037a23 */ /* 0x010fe20000010800 */
[----:B-----5:R-:W-:-:S03]  /*5750*/  F2FP.PACK_AB R6, R159, R160 ;  /* 0x000000a09f06723e */ /* 0x020fc600000000ff */
[----:B------:R3:W-:Y:S02]  /*5760*/  MUFU.EX2 R154, R3 ;  /* 0x00000003009a7308 */ /* 0x0007e40000000800 */
[----:B---3--:R-:W-:-:S06]  /*5770*/  FFMA.FTZ R3, R142, c[0x0][0x2d0], -R0 ;  /* 0x0000b4008e037a23 */ /* 0x008fcc0000010800 */
[----:B------:R3:W4:Y:S02]  /*5780*/  MUFU.EX2 R150, R3 ;  /* 0x0000000300967308 */ /* 0x0007240000000800 */
[----:B---3--:R-:W-:Y:S01]  /*5790*/  FFMA.FTZ R3, R145, c[0x0][0x2d0], -R0 ;  /* 0x0000b40091037a23 */ /* 0x008fe20000010800 */
[----:B----4-:R-:W-:-:S05]  /*57a0*/  F2FP.PACK_AB R5, R150, R154 ;  /* 0x0000009a9605723e */ /* 0x010fca00000000ff */
[----:B------:R3:W-:Y:S02]  /*57b0*/  MUFU.EX2 R153, R3 ;  /* 0x0000000300997308 */ /* 0x0007e40000000800 */
[----:B---3--:R-:W-:-:S06]  /*57c0*/  FFMA.FTZ R3, R144, c[0x0][0x2d0], -R0 ;  /* 0x0000b40090037a23 */ /* 0x008fcc0000010800 */
        /* <DEDUP_REMOVED lines=8> */
[C---:B------:R-:W-:Y:S01]  /*5850*/  HMMA.16816.F32 R44, R4.reuse, R20, R36 ;  /* 0x00000014042c723c */ /* 0x040fe20000001824 */
[----:B------:R3:W4:Y:S07]  /*5860*/  MUFU.EX2 R149, R3 ;  /* 0x0000000300957308 */ /* 0x00072e0000000800 */
[C---:B------:R-:W-:Y:S01]  /*5870*/  HMMA.16816.F32 R40, R4.reuse, R22, R104 ;  /* 0x000000160428723c */ /* 0x040fe20000001868 */
[----:B------:R-:W5:Y:S07]  /*5880*/  LDSM.16.MT88.4 R20, [R192+0x5000] ;  /* 0x00500000c014783b */ /* 0x000f6e0000004200 */
[----:B------:R-:W-:Y:S01]  /*5890*/  HMMA.16816.F32 R60, R4, R16, R60 ;  /* 0x00000010043c723c */ /* 0x000fe2000000183c */
[----:B---3--:R-:W-:-:S04]  /*58a0*/  FFMA.FTZ R3, R146, c[0x0][0x2d0], -R2 ;  /* 0x0000b40092037a23 */ /* 0x008fc80000010802 */
[----:B------:R3:W-:Y:S03]  /*58b0*/  MUFU.EX2 R146, R3 ;  /* 0x0000000300927308 */ /* 0x0007e60000000800 */
[C---:B------:R-:W-:Y:S01]  /*58c0*/  HMMA.16816.F32 R96, R4.reuse, R18, R52 ;  /* 0x000000120460723c */ /* 0x040fe20000001834 */
[----:B------:R-:W4:Y:S07]  /*58d0*/  LDSM.16.MT88.4 R16, [R193+0x5000] ;  /* 0x00500000c110783b */ /* 0x000f2e0000004200 */
[----:B-1----:R-:W-:Y:S01]  /*58e0*/  HMMA.16816.F32 R28, R4, R12, R116 ;  /* 0x0000000c041c723c */ /* 0x002fe20000001874 */
[----:B---3--:R-:W-:-:S07]  /*58f0*/  FFMA.FTZ R3, R151, c[0x0][0x2d0], -R2 ;  /* 0x0000b40097037a23 */ /* 0x008fce0000010802 */
[C---:B--2---:R-:W-:Y:S01]  /*5900*/  HMMA.16816.F32 R24, R4.reuse, R8, R88 ;  /* 0x000000080418723c */ /* 0x044fe20000001858 */
[----:B------:R-:W-:Y:S01]  /*5910*/  IMAD.MOV.U32 R151, RZ, RZ, R136 ;  /* 0x000000ffff977224 */ /* 0x000fe200078e0088 */
[----:B------:R1:W-:Y:S06]  /*5920*/  MUFU.EX2 R148, R3 ;  /* 0x0000000300947308 */ /* 0x0003ec0000000800 */
[C---:B------:R-:W-:Y:S01]  /*5930*/  HMMA.16816.F32 R32, R4.reuse, R10, R80 ;  /* 0x0000000a0420723c */ /* 0x040fe20000001850 */
[----:B------:R-:W2:Y:S07]  /*5940*/  LDSM.16.MT88.4 R8, [R194+0x5000] ;  /* 0x00500000c208783b */ /* 0x000eae0000004200 */
[----:B-----5:R-:W-:Y:S01]  /*5950*/  HMMA.16816.F32 R56, R4, R20, R56 ;  /* 0x000000140438723c */ /* 0x020fe20000001838 */
[----:B-1----:R-:W-:-:S02]  /*5960*/  FFMA.FTZ R3, R157, c[0x0][0x2d0], -R0 ;  /* 0x0000b4009d037a23 */ /* 0x002fc40000010800 */
[----:B------:R-:W-:Y:S02]  /*5970*/  IMAD.MOV.U32 R157, RZ, RZ, R112 ;  /* 0x000000ffff9d7224 */ /* 0x000fe400078e0070 */
[----:B------:R1:W-:Y:S03]  /*5980*/  MUFU.EX2 R142, R3 ;  /* 0x00000003008e7308 */ /* 0x0003e60000000800 */
[C---:B------:R-:W-:Y:S01]  /*5990*/  HMMA.16816.F32 R68, R4.reuse, R22, R68 ;  /* 0x000000160444723c */ /* 0x040fe20000001844 */
[----:B------:R-:W3:Y:S07]  /*59a0*/  LDSM.16.MT88.4 R20, [R191+0x2000] ;  /* 0x00200000bf14783b */ /* 0x000eee0000004200 */
[----:B------:R-:W-:Y:S01]  /*59b0*/  HMMA.16816.F32 R36, R4, R14, R100 ;  /* 0x0000000e0424723c */ /* 0x000fe20000001864 */
[----:B------:R-:W-:Y:S01]  /*59c0*/  LDSM.16.MT88.4 R12, [R193+0x2000] ;  /* 0x00200000c10c783b */ /* 0x000fe20000004200 */
[----:B-1----:R-:W-:-:S06]  /*59d0*/  FFMA.FTZ R3, R158, c[0x0][0x2d0], -R0 ;  /* 0x0000b4009e037a23 */ /* 0x002fcc0000010800 */
[C---:B----4-:R-:W-:Y:S01]  /*59e0*/  HMMA.16816.F32 R48, R4.reuse, R16, R76 ;  /* 0x000000100430723c */ /* 0x050fe2000000184c */
[----:B------:R-:W-:Y:S01]  /*59f0*/  IMAD.MOV.U32 R158, RZ, RZ, R125 ;  /* 0x000000ffff9e7224 */ /* 0x000fe200078e007d */
[----:B------:R1:W4:Y:S06]  /*5a00*/  MUFU.EX2 R143, R3 ;  /* 0x00000003008f7308 */ /* 0x00032c0000000800 */
[C---:B------:R-:W-:Y:S01]  /*5a10*/  HMMA.16816.F32 R52, R4.reuse, R18, R72 ;  /* 0x000000120434723c */ /* 0x040fe20000001848 */
[----:B------:R-:W-:Y:S07]  /*5a20*/  LDSM.16.MT88.4 R16, [R194+0x2000] ;  /* 0x00200000c210783b */ /* 0x000fee0000004200 */
[----:B--2---:R-:W-:Y:S01]  /*5a30*/  HMMA.16816.F32 R80, R4, R8, R84 ;  /* 0x000000080450723c */ /* 0x004fe20000001854 */
[----:B-1----:R-:W-:-:S02]  /*5a40*/  FFMA.FTZ R3, R156, c[0x0][0x2d0], -R0 ;  /* 0x0000b4009c037a23 */ /* 0x002fc40000010800 */
[----:B------:R-:W-:Y:S02]  /*5a50*/  IMAD.MOV.U32 R156, RZ, RZ, R126 ;  /* 0x000000ffff9c7224 */ /* 0x000fe400078e007e */
[----:B------:R1:W-:Y:S03]  /*5a60*/  MUFU.EX2 R144, R3 ;  /* 0x0000000300907308 */ /* 0x0003e60000000800 */
[----:B------:R-:W-:Y:S01]  /*5a70*/  HMMA.16816.F32 R64, R4, R10, R64 ;  /* 0x0000000a0440723c */ /* 0x000fe20000001840 */
[----:B------:R-:W2:Y:S06]  /*5a80*/  LDSM.16.MT88.4 R8, [R192+0x2000] ;  /* 0x00200000c008783b */ /* 0x000eac0000004200 */
[----:B------:R-:W-:-:S02]  /*5a90*/  F2FP.PACK_AB R4, R149, R147 ;  /* 0x000000939504723e */ /* 0x000fc400000000ff */
[----:B----4-:R-:W-:Y:S02]  /*5aa0*/  F2FP.PACK_AB R5, R143, R142 ;  /* 0x0000008e8f05723e */ /* 0x010fe400000000ff */
[----:B------:R-:W-:Y:S01]  /*5ab0*/  F2FP.PACK_AB R6, R148, R146 ;  /* 0x000000929406723e */ /* 0x000fe200000000ff */
[----:B-1----:R-:W-:Y:S02]  /*5ac0*/  FFMA.FTZ R3, R155, c[0x0][0x2d0], -R0 ;  /* 0x0000b4009b037a23 */ /* 0x002fe40000010800 */
[----:B------:R-:W-:Y:S02]  /*5ad0*/  IMAD.MOV.U32 R155, RZ, RZ, R127 ;  /* 0x000000ffff9b7224 */ /* 0x000fe400078e007f */
        /* <DEDUP_REMOVED lines=11> */
[----:B------:R-:W4:Y:S07]  /*5b90*/  LDSM.16.MT88.4 R8, [R193+0x5800] ;  /* 0x00580000c108783b */ /* 0x000f2e0000004200 */
[----:B------:R-:W-:Y:S01]  /*5ba0*/  HMMA.16816.F32 R88, R4, R18, R36 ;  /* 0x000000120458723c */ /* 0x000fe20000001824 */
[----:B-1----:R-:W-:-:S04]  /*5bb0*/  FFMA.FTZ R3, R218, c[0x0][0x2d0], -R2 ;  /* 0x0000b400da037a23 */ /* 0x002fc80000010802 */
[----:B------:R1:W-:Y:S03]  /*5bc0*/  MUFU.EX2 R139, R3 ;  /* 0x00000003008b7308 */ /* 0x0003e60000000800 */
[C---:B------:R-:W-:Y:S01]  /*5bd0*/  HMMA.16816.F32 R76, R4.reuse, R12, R108 ;  /* 0x0000000c044c723c */ /* 0x040fe2000000186c */
[----:B------:R-:W-:Y:S01]  /*5be0*/  IMAD.MOV.U32 R214, RZ, RZ, c[0x0][0x2c4] ;  /* 0x0000b100ffd67624 */ /* 0x000fe200078e00ff */
[----:B------:R-:W-:Y:S06]  /*5bf0*/  LDSM.16.MT88.4 R108, [R192+0x6800] ;  /* 0x00680000c06c783b */ /* 0x000fec0000004200 */
[----:B------:R-:W-:Y:S01]  /*5c00*/  HMMA.16816.F32 R96, R4, R14, R92 ;  /* 0x0000000e0460723c */ /* 0x000fe2000000185c */
[----:B------:R-:W5:Y:S01]  /*5c10*/  LDSM.16.MT88.4 R12, [R192+0x5800] ;  /* 0x00580000c00c783b */ /* 0x000f620000004200 */
[----:B-1----:R-:W-:-:S06]  /*5c20*/  FFMA.FTZ R3, R217, c[0x0][0x2d0], -R2 ;  /* 0x0000b400d9037a23 */ /* 0x002fcc0000010802 */
[C---:B---3--:R-:W-:Y:S01]  /*5c30*/  HMMA.16816.F32 R60, R4.reuse, R20, R24 ;  /* 0x00000014043c723c */ /* 0x048fe20000001818 */
[----:B------:R1:W-:Y:S07]  /*5c40*/  MUFU.EX2 R141, R3 ;  /* 0x00000003008d7308 */ /* 0x0003ee0000000800 */
[C---:B------:R-:W-:Y:S01]  /*5c50*/  HMMA.16816.F32 R40, R4.reuse, R22, R32 ;  /* 0x000000160428723c */ /* 0x040fe20000001820 */
[----:B------:R-:W-:Y:S07]  /*5c60*/  LDSM.16.MT88.4 R20, [R193+0x2800] ;  /* 0x00280000c114783b */ /* 0x000fee0000004200 */
[----:B----4-:R-:W-:Y:S01]  /*5c70*/  HMMA.16816.F32 R36, R4, R8, R48 ;  /* 0x000000080424723c */ /* 0x010fe20000001830 */
[----:B-1----:R-:W-:-:S04]  /*5c80*/  FFMA.FTZ R3, R215, c[0x0][0x2d0], -R0 ;  /* 0x0000b400d7037a23 */ /* 0x002fc80000010800 */
[----:B------:R1:W-:Y:S03]  /*5c90*/  MUFU.EX2 R137, R3 ;  /* 0x0000000300897308 */ /* 0x0003e60000000800 */
[C---:B------:R-:W-:Y:S01]  /*5ca0*/  HMMA.16816.F32 R24, R4.reuse, R10, R52 ;  /* 0x0000000a0418723c */ /* 0x040fe20000001834 */
[----:B------:R-:W3:Y:S07]  /*5cb0*/  LDSM.16.MT88.4 R8, [R194+0x5800] ;  /* 0x00580000c208783b */ /* 0x000eee0000004200 */
[----:B------:R-:W-:Y:S01]  /*5cc0*/  HMMA.16816.F32 R92, R4, R16, R28 ;  /* 0x00000010045c723c */ /* 0x000fe2000000181c */
[----:B------:R-:W4:Y:S01]  /*5cd0*/  LDSM.16.MT88.4 R16, [R192+0x2800] ;  /* 0x00280000c010783b */ /* 0x000f220000004200 */
[----:B-1----:R-:W-:-:S06]  /*5ce0*/  FFMA.FTZ R3, R219, c[0x0][0x2d0], -R0 ;  /* 0x0000b400db037a23 */ /* 0x002fcc0000010800 */
[C---:B-----5:R-:W-:Y:S01]  /*5cf0*/  HMMA.16816.F32 R44, R4.reuse, R12, R56 ;  /* 0x0000000c042c723c */ /* 0x060fe20000001838 */
[----:B------:R1:W5:Y:S07]  /*5d00*/  MUFU.EX2 R115, R3 ;  /* 0x0000000300737308 */ /* 0x00036e0000000800 */
[----:B------:R-:W-:Y:S01]  /*5d10*/  HMMA.16816.F32 R28, R4, R14, R68 ;  /* 0x0000000e041c723c */ /* 0x000fe20000001844 */
[----:B------:R-:W-:Y:S01]  /*5d20*/  LDSM.16.MT88.4 R12, [R191+0x2800] ;  /* 0x00280000bf0c783b */ /* 0x000fe20000004200 */
[----:B-1----:R-:W-:-:S04]  /*5d30*/  FFMA.FTZ R3, R162, c[0x0][0x2d0], -R0 ;  /* 0x0000b400a2037a23 */ /* 0x002fc80000010800 */
[----:B------:R1:W-:Y:S02]  /*5d40*/  MUFU.EX2 R112, R3 ;  /* 0x0000000300707308 */ /* 0x0003e40000000800 */
[C---:B---3--:R-:W-:Y:S01]  /*5d50*/  HMMA.16816.F32 R48, R4.reuse, R8, R80 ;  /* 0x000000080430723c */ /* 0x048fe20000001850 */
[----:B------:R-:W-:Y:S01]  /*5d60*/  ISETP.NE.AND P4, PT, R214, 0x1, PT ;  /* 0x00000001d600780c */ /* 0x000fe20003f85270 */
[----:B------:R-:W-:Y:S06]  /*5d70*/  LDSM.16.MT88.4 R80, [R192+0x3000] ;  /* 0x00300000c050783b */ /* 0x000fec0000004200 */
[----:B------:R-:W-:Y:S01]  /*5d80*/  HMMA.16816.F32 R32, R4, R10, R64 ;  /* 0x0000000a0420723c */ /* 0x000fe20000001840 */
[----:B------:R-:W3:Y:S01]  /*5d90*/  LDSM.16.MT88.4 R8, [R191+0x6000] ;  /* 0x00600000bf08783b */ /* 0x000ee20000004200 */
[----:B-1----:R-:W-:-:S05]  /*5da0*/  FFMA.FTZ R3, R221, c[0x0][0x2d0], -R0 ;  /* 0x0000b400dd037a23 */ /* 0x002fca0000010800 */
[----:B--2---:R-:W-:Y:S01]  /*5db0*/  F2FP.PACK_AB R4, R140, R138 ;  /* 0x0000008a8c04723e */ /* 0x004fe200000000ff */
[----:B------:R-:W1:Y:S01]  /*5dc0*/  MUFU.EX2 R136, R3 ;  /* 0x0000000300887308 */ /* 0x000e620000000800 */
[----:B-----5:R-:W-:Y:S02]  /*5dd0*/  F2FP.PACK_AB R5, R115, R137 ;  /* 0x000000897305723e */ /* 0x020fe400000000ff */
[----:B------:R-:W-:Y:S02]  /*5de0*/  F2FP.PACK_AB R6, R141, R139 ;  /* 0x0000008b8d06723e */ /* 0x000fe400000000ff */
[----:B-1----:R-:W-:Y:S01]  /*5df0*/  F2FP.PACK_AB R7, R136, R112 ;  /* 0x000000708807723e */ /* 0x002fe200000000ff */
[----:B------:R-:W-:-:S06]  /*5e00*/  FFMA.FTZ R3, R234, c[0x0][0x2d0], -R2 ;  /* 0x0000b400ea037a23 */ /* 0x000fcc0000010802 */
[C---:B------:R-:W-:Y:S08]  /*5e10*/  HMMA.16816.F32 R68, R4.reuse, R20, R76 ;  /* 0x000000140444723c */ /* 0x040ff0000000184c */
[C---:B----4-:R-:W-:Y:S01]  /*5e20*/  HMMA.16816.F32 R76, R4.reuse, R16, R100 ;  /* 0x00000010044c723c */ /* 0x050fe20000001864 */
[----:B------:R1:W-:Y:S01]  /*5e30*/  MUFU.EX2 R17, R3 ;  /* 0x0000000300117308 */ /* 0x0003e20000000800 */
[----:B------:R-:W-:Y:S06]  /*5e40*/  LDSM.16.MT88.4 R100, [R193+0x6800] ;  /* 0x00680000c164783b */ /* 0x000fec0000004200 */
[C---:B---3--:R-:W-:Y:S08]  /*5e50*/  HMMA.16816.F32 R60, R4.reuse, R8, R60 ;  /* 0x00000008043c723c */ /* 0x048ff0000000183c */
[----:B------:R-:W-:Y:S01]  /*5e60*/  HMMA.16816.F32 R40, R4, R10, R40 ;  /* 0x0000000a0428723c */ /* 0x000fe20000001828 */
[----:B------:R-:W2:Y:S01]  /*5e70*/  LDSM.16.MT88.4 R8, [R192+0x6000] ;  /* 0x00600000c008783b */ /* 0x000ea20000004200 */
[----:B-1----:R-:W-:-:S06]  /*5e80*/  FFMA.FTZ R3, R233, c[0x0][0x2d0], -R2 ;  /* 0x0000b400e9037a23 */ /* 0x002fcc0000010802 */
[C---:B------:R-:W-:Y:S01]  /*5e90*/  HMMA.16816.F32 R84, R4.reuse, R18, R84 ;  /* 0x000000120454723c */ /* 0x040fe20000001854 */
[----:B------:R1:W3:Y:S07]  /*5ea0*/  MUFU.EX2 R18, R3 ;  /* 0x0000000300127308 */ /* 0x0002ee0000000800 */
[C---:B------:R-:W-:Y:S01]  /*5eb0*/  HMMA.16816.F32 R56, R4.reuse, R22, R96 ;  /* 0x000000160438723c */ /* 0x040fe20000001860 */
[----:B------:R-:W4:Y:S04]  /*5ec0*/  LDSM.16.MT88.4 R20, [R193+0x6000] ;  /* 0x00600000c114783b */ /* 0x000f280000004200 */
[----:B------:R-:W-:Y:S03]  /*5ed0*/  LDSM.16.MT88.4 R96, [R191+0x6800] ;  /* 0x00680000bf60783b */ /* 0x000fe60000004200 */
[----:B------:R-:W-:Y:S01]  /*5ee0*/  HMMA.16816.F32 R116, R4, R12, R116 ;  /* 0x0000000c0474723c */ /* 0x000fe20000001874 */
[--C-:B-1----:R-:W-:Y:S01]  /*5ef0*/  FFMA.FTZ R3, R232, c[0x0][0x2d0], -R2.reuse ;  /* 0x0000b400e8037a23 */ /* 0x102fe20000010802 */
[----:B------:R-:W-:Y:S01]  /*5f00*/  IADD3 R217, R158, -0x2, RZ ;  /* 0xfffffffe9ed97810 */ /* 0x000fe20007ffe0ff */
[----:B------:R-:W-:Y:S01]  /*5f10*/  FFMA.FTZ R2, R231, c[0x0][0x2d0], -R2 ;  /* 0x0000b400e7027a23 */ /* 0x000fe20000010802 */
[----:B---3--:R-:W-:-:S03]  /*5f20*/  F2FP.PACK_AB R64, R18, R17 ;  /* 0x000000111240723e */ /* 0x008fc600000000ff */
[----:B------:R1:W-:Y:S01]  /*5f30*/  MUFU.EX2 R19, R2 ;  /* 0x0000000200137308 */ /* 0x0003e20000000800 */
[C---:B------:R-:W-:Y:S01]  /*5f40*/  HMMA.16816.F32 R52, R4.reuse, R14, R72 ;  /* 0x0000000e0434723c */ /* 0x040fe20000001848 */
[----:B------:R-:W3:Y:S04]  /*5f50*/  LDSM.16.MT88.4 R12, [R194+0x2800] ;  /* 0x00280000c20c783b */ /* 0x000ee80000004200 */
[----:B------:R-:W-:Y:S03]  /*5f60*/  LDSM.16.MT88.4 R72, [R193+0x3000] ;  /* 0x00300000c148783b */ /* 0x000fe60000004200 */
[----:B--2---:R-:W-:Y:S01]  /*5f70*/  HMMA.16816.F32 R44, R4, R8, R44 ;  /* 0x00000008042c723c */ /* 0x004fe2000000182c */
[----:B-1----:R-:W-:-:S07]  /*5f80*/  FFMA.FTZ R2, R230, c[0x0][0x2d0], -R0 ;  /* 0x0000b400e6027a23 */ /* 0x002fce0000010800 */
[C---:B------:R-:W-:Y:S01]  /*5f90*/  HMMA.16816.F32 R28, R4.reuse, R10, R28 ;  /* 0x0000000a041c723c */ /* 0x040fe2000000181c */
[----:B------:R1:W-:Y:S07]  /*5fa0*/  MUFU.EX2 R16, R2 ;  /* 0x0000000200107308 */ /* 0x0003ee0000000800 */
[C---:B----4-:R-:W-:Y:S01]  /*5fb0*/  HMMA.16816.F32 R36, R4.reuse, R20, R36 ;  /* 0x000000140424723c */ /* 0x050fe20000001824 */
[----:B------:R-:W2:Y:S07]  /*5fc0*/  MUFU.EX2 R20, R3 ;  /* 0x0000000300147308 */ /* 0x000eae0000000800 */
[----:B------:R-:W-:Y:S01]  /*5fd0*/  HMMA.16816.F32 R24, R4, R22, R24 ;  /* 0x000000160418723c */ /* 0x000fe20000001818 */
[----:B-1----:R-:W-:-:S04]  /*5fe0*/  FFMA.FTZ R2, R237, c[0x0][0x2d0], -R0 ;  /* 0x0000b400ed027a23 */ /* 0x002fc80000010800 */
[----:B------:R1:W4:Y:S03]  /*5ff0*/  MUFU.EX2 R9, R2 ;  /* 0x0000000200097308 */ /* 0x0003260000000800 */
[----:B---3--:R-:W-:Y:S01]  /*6000*/  HMMA.16816.F32 R92, R4, R12, R92 ;  /* 0x0000000c045c723c */ /* 0x008fe2000000185c */
[----:B--2---:R-:W-:-:S07]  /*6010*/  F2FP.PACK_AB R66, R19, R20 ;  /* 0x000000141342723e */ /* 0x004fce00000000ff */
[----:B------:R-:W-:Y:S01]  /*6020*/  HMMA.16816.F32 R104, R4, R14, R88 ;  /* 0x0000000e0468723c */ /* 0x000fe20000001858 */
[----:B------:R-:W2:Y:S04]  /*6030*/  LDSM.16.MT88.4 R12, [R194+0x6000] ;  /* 0x00600000c20c783b */ /* 0x000ea80000004200 */
[----:B------:R-:W3:Y:S01]  /*6040*/  LDSM.16.MT88.4 R88, [R194+0x3000] ;  /* 0x00300000c258783b */ /* 0x000ee20000004200 */
[--C-:B-1----:R-:W-:Y:S01]  /*6050*/  FFMA.FTZ R2, R236, c[0x0][0x2d0], -R0.reuse ;  /* 0x0000b400ec027a23 */ /* 0x102fe20000010800 */
[----:B----4-:R-:W-:Y:S01]  /*6060*/  F2FP.PACK_AB R65, R9, R16 ;  /* 0x000000100941723e */ /* 0x010fe200000000ff */
[----:B------:R-:W-:Y:S02]  /*6070*/  FFMA.FTZ R0, R235, c[0x0][0x2d0], -R0 ;  /* 0x0000b400eb007a23 */ /* 0x000fe40000010800 */
[----:B------:R1:W-:Y:S08]  /*6080*/  MUFU.EX2 R10, R2 ;  /* 0x00000002000a7308 */ /* 0x0003f00000000800 */
[----:B------:R-:W4:Y:S01]  /*6090*/  MUFU.EX2 R8, R0 ;  /* 0x0000000000087308 */ /* 0x000f220000000800 */
[----:B-1----:R-:W-:-:S04]  /*60a0*/  FADD.FTZ R2, R252, R251 ;  /* 0x000000fbfc027221 */ /* 0x002fc80000010000 */
[----:B------:R-:W-:-:S04]  /*60b0*/  FADD.FTZ R2, R250, R2 ;  /* 0x00000002fa027221 */ /* 0x000fc80000010000 */
[----:B------:R-:W-:Y:S01]  /*60c0*/  FADD.FTZ R2, R157, R2 ;  /* 0x000000029d027221 */ /* 0x000fe20000010000 */
[----:B----4-:R-:W-:Y:S01]  /*60d0*/  F2FP.PACK_AB R67, R8, R10 ;  /* 0x0000000a0843723e */ /* 0x010fe200000000ff */
[----:B------:R-:W4:Y:S01]  /*60e0*/  LDL R157, [R1+0x64] ;  /* 0x00006400019d7983 */ /* 0x000f220000100800 */
[----:B------:R-:W-:-:S04]  /*60f0*/  FADD.FTZ R0, R246, R243 ;  /* 0x000000f3f6007221 */ /* 0x000fc80000010000 */
[----:B------:R-:W-:Y:S01]  /*6100*/  FADD.FTZ R0, R242, R0 ;  /* 0x00000000f2007221 */ /* 0x000fe20000010000 */
[C---:B--2---:R-:W-:Y:S01]  /*6110*/  HMMA.16816.F32 R48, R4.reuse, R12, R48 ;  /* 0x0000000c0430723c */ /* 0x044fe20000001830 */
[----:B------:R-:W-:Y:S02]  /*6120*/  FADD.FTZ R2, R245, R2 ;  /* 0x00000002f5027221 */ /* 0x000fe40000010000 */
[----:B------:R-:W-:Y:S02]  /*6130*/  FADD.FTZ R0, R249, R0 ;  /* 0x00000000f9007221 */ /* 0x000fe40000010000 */
[----:B------:R-:W-:Y:S02]  /*6140*/  FADD.FTZ R2, R247, R2 ;  /* 0x00000002f7027221 */ /* 0x000fe40000010000 */
[----:B------:R-:W-:Y:S01]  /*6150*/  FADD.FTZ R0, R239, R0 ;  /* 0x00000000ef007221 */ /* 0x000fe20000010000 */
[----:B------:R-:W-:Y:S01]  /*6160*/  HMMA.16816.F32 R32, R4, R14, R32 ;  /* 0x0000000e0420723c */ /* 0x000fe20000001820 */
[----:B------:R-:W-:Y:S01]  /*6170*/  FADD.FTZ R3, R244, R2 ;  /* 0x00000002f4037221 */ /* 0x000fe20000010000 */
[----:B------:R-:W1:Y:S01]  /*6180*/  LDSM.16.MT88.4 R12, [R194+0x6800] ;  /* 0x00680000c20c783b */ /* 0x000e620000004200 */
        /* <DEDUP_REMOVED lines=17> */
[C---:B---3--:R-:W-:Y:S01]  /*62a0*/  HMMA.16816.F32 R84, R64.reuse, R88, R92 ;  /* 0x000000584054723c */ /* 0x048fe2000000185c */
        /* <DEDUP_REMOVED lines=14> */
[----:B------:R-:W-:Y:S01]  /*6390*/  HMMA.16816.F32 R92, R64, R96, R60 ;  /* 0x00000060405c723c */ /* 0x000fe2000000183c */
[----:B------:R-:W-:-:S04]  /*63a0*/  FADD.FTZ R2, R148, R2 ;  /* 0x0000000294027221 */ /* 0x000fc80000010000 */
        /* <DEDUP_REMOVED lines=9> */
[----:B------:R-:W-:Y:S01]  /*6440*/  HMMA.16816.F32 R64, R64, R14, R32 ;  /* 0x0000000e4040723c */ /* 0x000fe20000001820 */
[----:B----4-:R-:W-:-:S04]  /*6450*/  @P4 IMAD.HI.U32 R4, R157, c[0x0][0x2c8], RZ ;  /* 0x0000b2009d044a27 */ /* 0x010fc800078e00ff */
[----:B------:R-:W-:Y:S01]  /*6460*/  IMAD.MOV.U32 R0, RZ, RZ, R157 ;  /* 0x000000ffff007224 */ /* 0x000fe200078e009d */
[----:B------:R-:W-:Y:S01]  /*6470*/  @P4 SHF.R.U32.HI R0, RZ, c[0x0][0x2cc], R4 ;  /* 0x0000b300ff004a19 */ /* 0x000fe20000011604 */
[----:B------:R-:W-:-:S03]  /*6480*/  FADD.FTZ R4, R145, R3 ;  /* 0x0000000391047221 */ /* 0x000fc60000010000 */
[----:B------:R-:W-:Y:S01]  /*6490*/  IADD3 R3, R0, R156, -R155 ;  /* 0x0000009c00037210 */ /* 0x000fe20007ffe89b */
[----:B------:R-:W-:Y:S02]  /*64a0*/  FADD.FTZ R0, R140, R2 ;  /* 0x000000028c007221 */ /* 0x000fe40000010000 */
[----:B------:R-:W-:Y:S02]  /*64b0*/  IMAD.MOV.U32 R2, RZ, RZ, RZ ;  /* 0x000000ffff027224 */ /* 0x000fe400078e00ff */
[----:B------:R-:W-:Y:S02]  /*64c0*/  FADD.FTZ R4, R137, R4 ;  /* 0x0000000489047221 */ /* 0x000fe40000010000 */
[----:B------:R-:W-:-:S04]  /*64d0*/  IMAD.HI R2, R3, -0x6db6db6d, R2 ;  /* 0x9249249303027827 */ /* 0x000fc800078e0202 */
[----:B------:R-:W-:Y:S02]  /*64e0*/  FADD.FTZ R3, R115, R4 ;  /* 0x0000000473037221 */ /* 0x000fe40000010000 */
[----:B------:R-:W-:Y:S02]  /*64f0*/  FADD.FTZ R0, R139, R0 ;  /* 0x000000008b007221 */ /* 0x000fe40000010000 */
[----:B------:R-:W-:Y:S02]  /*6500*/  FADD.FTZ R3, R112, R3 ;  /* 0x0000000370037221 */ /* 0x000fe40000010000 */
[----:B------:R-:W-:Y:S01]  /*6510*/  FADD.FTZ R4, R141, R0 ;  /* 0x000000008d047221 */ /* 0x000fe20000010000 */
[----:B------:R-:W-:Y:S01]  /*6520*/  SHF.R.U32.HI R0, RZ, 0x1f, R2 ;  /* 0x0000001fff007819 */ /* 0x000fe20000011602 */
[----:B------:R-:W-:-:S03]  /*6530*/  FADD.FTZ R3, R136, R3 ;  /* 0x0000000388037221 */ /* 0x000fc60000010000 */
[----:B------:R-:W-:Y:S01]  /*6540*/  LEA.HI.SX32 R2, R2, R0, 0x1a ;  /* 0x0000000002027211 */ /* 0x000fe200078fd2ff */
[----:B------:R-:W-:Y:S02]  /*6550*/  FADD.FTZ R0, R17, R4 ;  /* 0x0000000411007221 */ /* 0x000fe40000010000 */
[----:B------:R-:W-:Y:S01]  /*6560*/  FADD.FTZ R3, R16, R3 ;  /* 0x0000000310037221 */ /* 0x000fe20000010000 */
[----:B------:R-:W-:Y:S01]  /*6570*/  IMNMX R4, R151, R2, !PT ;  /* 0x0000000297047217 */ /* 0x000fe20007800200 */
[----:B------:R-:W-:Y:S02]  /*6580*/  FADD.FTZ R0, R18, R0 ;  /* 0x0000000012007221 */ /* 0x000fe40000010000 */
[----:B------:R-:W-:Y:S02]  /*6590*/  FADD.FTZ R2, R9, R3 ;  /* 0x0000000309027221 */ /* 0x000fe40000010000 */
[----:B------:R-:W-:Y:S02]  /*65a0*/  FADD.FTZ R0, R20, R0 ;  /* 0x0000000014007221 */ /* 0x000fe40000010000 */
[----:B------:R-:W-:-:S02]  /*65b0*/  FADD.FTZ R2, R10, R2 ;  /* 0x000000020a027221 */ /* 0x000fc40000010000 */
[----:B------:R-:W-:Y:S02]  /*65c0*/  FADD.FTZ R3, R19, R0 ;  /* 0x0000000013037221 */ /* 0x000fe40000010000 */
[----:B------:R-:W-:Y:S01]  /*65d0*/  FADD.FTZ R0, R8, R2 ;  /* 0x0000000208007221 */ /* 0x000fe20000010000 */
[----:B------:R1:W-:Y:S04]  /*65e0*/  STL [R1+0x3c], R4 ;  /* 0x00003c0401007387 */ /* 0x0003e80000100800 */
[----:B------:R1:W-:Y:S04]  /*65f0*/  STL [R1+0x20], R0 ;  /* 0x0000200001007387 */ /* 0x0003e80000100800 */
[----:B------:R1:W-:Y:S01]  /*6600*/  STL [R1+0x24], R3 ;  /* 0x0000240301007387 */ /* 0x0003e20000100800 */
[----:B------:R-:W-:Y:S11]  /*6610*/  ISETP.GE.AND P0, PT, R217, R4, PT ;  /* 0x00000004d900720c */ /* 0x000ff60003f06270 */
[----:B------:R-:W-:Y:S02]  /*6620*/  @!UPT UIADD3 URZ, URZ, URZ, URZ ;  /* 0x0000003f3f3ff290 */ /* 0x000fe4000fffe03f */
[----:B------:R-:W-:Y:S05]  /*6630*/  @!P0 BRA `(.L_x_2355) ;  /* 0x00003c4000008947 */ /* 0x000fea0003800000 */
[----:B------:R-:W2:Y:S01]  /*6640*/  LDL R151, [R1+0x90] ;  /* 0x0000900001977983 */ /* 0x000ea20000100800 */
[----:B------:R-:W-:Y:S01]  /*6650*/  IMAD.MOV.U32 R115, RZ, RZ, R113 ;  /* 0x000000ffff737224 */ /* 0x000fe200078e0071 */
[----:B-1----:R-:W-:Y:S02]  /*6660*/  MOV R3, R114 ;  /* 0x0000007200037202 */ /* 0x002fe40000000f00 */
[----:B------:R-:W-:Y:S01]  /*6670*/  MOV R214, R217 ;  /* 0x000000d900d67202 */ /* 0x000fe20000000f00 */
[----:B--2---:R-:W-:-:S05]  /*6680*/  IMAD.IADD R0, R151, 0x1, R157 ;  /* 0x0000000197007824 */ /* 0x004fca00078e029d */
[----:B------:R1:W-:Y:S02]  /*6690*/  STL [R1+0x38], R0 ;  /* 0x0000380001007387 */ /* 0x0003e40000100800 */
[----:B-1----:R-:W-:-:S05]  /*66a0*/  @P4 IMAD.HI.U32 R0, R0, c[0x0][0x2c8], RZ ;  /* 0x0000b20000004a27 */ /* 0x002fca00078e00ff */
[----:B------:R-:W-:-:S05]  /*66b0*/  @P4 SHF.R.U32.HI R0, RZ, c[0x0][0x2cc], R0 ;  /* 0x0000b300ff004a19 */ /* 0x000fca0000011600 */
[----:B------:R1:W-:Y:S02]  /*66c0*/  @P4 STL [R1+0x40], R0 ;  /* 0x0000400001004387 */ /* 0x0003e40000100800 */
.L_x_2360:
        /* <DEDUP_REMOVED lines=80> */
.L_x_2357:
[----:B-1-34-:R-:W-:Y:S05]  /*6bd0*/  BSYNC B0 ;  /* 0x0000000000007941 */ /* 0x01afea0003800000 */
.L_x_2356:
        /* <DEDUP_REMOVED lines=140> */
[----:B------:R-:W-:Y:S01]  /*74a0*/  HMMA.16816.F32 R56, R180, R154, R56 ;  /* 0x0000009ab438723c */ /* 0x000fe20000001838 */
[----:B------:R-:W5:Y:S07]  /*74b0*/  LDSM.16.M88.4 R152, [R189+0x6000] ;  /* 0x00600000bd98783b */ /* 0x000f6e0000000200 */
[C---:B------:R-:W-:Y:S08]  /*74c0*/  HMMA.16816.F32 R4, R184.reuse, R156, R4 ;  /* 0x0000009cb804723c */ /* 0x040ff00000001804 */
[C---:B------:R-:W-:Y:S01]  /*74d0*/  HMMA.16816.F32 R8, R184.reuse, R158, R8 ;  /* 0x0000009eb808723c */ /* 0x040fe20000001808 */
[----:B------:R-:W4:Y:S01]  /*74e0*/  LDSM.16.M88.4 R156, [R189+0x6800] ;  /* 0x00680000bd9c783b */ /* 0x000f220000000200 */
[----:B------:R-:W-:Y:S06]  /*74f0*/  DEPBAR.LE SB0, 0x0 ;  /* 0x000080000000791a */ /* 0x000fec0000000000 */
[C---:B-1----:R-:W-:Y:S01]  /*7500*/  HMMA.16816.F32 R12, R184.reuse, R136, R12 ;  /* 0x00000088b80c723c */ /* 0x042fe2000000180c */
[----:B------:R-:W-:Y:S07]  /*7510*/  BAR.SYNC.DEFER_BLOCKING 0x0 ;  /* 0x0000000000007b1d */ /* 0x000fee0000010000 */
[C---:B------:R-:W-:Y:S08]  /*7520*/  HMMA.16816.F32 R16, R184.reuse, R138, R16 ;  /* 0x0000008ab810723c */ /* 0x040ff00000001810 */
[C---:B--2---:R-:W-:Y:S08]  /*7530*/  HMMA.16816.F32 R20, R184.reuse, R140, R20 ;  /* 0x0000008cb814723c */ /* 0x044ff00000001814 */
[C---:B------:R-:W-:Y:S08]  /*7540*/  HMMA.16816.F32 R24, R184.reuse, R142, R24 ;  /* 0x0000008eb818723c */ /* 0x040ff00000001818 */
[C---:B---3--:R-:W-:Y:S08]  /*7550*/  HMMA.16816.F32 R28, R184.reuse, R144, R28 ;  /* 0x00000090b81c723c */ /* 0x048ff0000000181c */
[C---:B------:R-:W-:Y:S08]  /*7560*/  HMMA.16816.F32 R32, R184.reuse, R146, R32 ;  /* 0x00000092b820723c */ /* 0x040ff00000001820 */
[C---:B----4-:R-:W-:Y:S08]  /*7570*/  HMMA.16816.F32 R36, R184.reuse, R148, R36 ;  /* 0x00000094b824723c */ /* 0x050ff00000001824 */
[C---:B------:R-:W-:Y:S08]  /*7580*/  HMMA.16816.F32 R40, R184.reuse, R150, R40 ;  /* 0x00000096b828723c */ /* 0x040ff00000001828 */
[C---:B-----5:R-:W-:Y:S08]  /*7590*/  HMMA.16816.F32 R44, R184.reuse, R152, R44 ;  /* 0x00000098b82c723c */ /* 0x060ff0000000182c */
[C---:B------:R-:W-:Y:S08]  /*75a0*/  HMMA.16816.F32 R48, R184.reuse, R154, R48 ;  /* 0x0000009ab830723c */ /* 0x040ff00000001830 */
[C---:B------:R-:W-:Y:S08]  /*75b0*/  HMMA.16816.F32 R52, R184.reuse, R156, R52 ;  /* 0x0000009cb834723c */ /* 0x040ff00000001834 */
[----:B------:R-:W-:Y:S01]  /*75c0*/  HMMA.16816.F32 R56, R184, R158, R56 ;  /* 0x0000009eb838723c */ /* 0x000fe20000001838 */
[----:B------:R-:W-:Y:S07]  /*75d0*/  @!UPT UIADD3 URZ, URZ, URZ, URZ ;  /* 0x0000003f3f3ff290 */ /* 0x000fee000fffe03f */
[----:B------:R-:W-:-:S11]  /*75e0*/  @!P0 BRA `(.L_x_2359) ;  /* 0x0000036000008947 */ /* 0x000fd60003800000 */
[----:B------:R-:W-:Y:S01]  /*75f0*/  IADD3 R0, R214, -0x1, RZ ;  /* 0xffffffffd6007810 */ /* 0x000fe20007ffe0ff */
        /* <DEDUP_REMOVED lines=53> */
.L_x_2359:
[----:B------:R-:W-:Y:S05]  /*7950*/  BSYNC B0 ;  /* 0x0000000000007941 */ /* 0x000fea0003800000 */
.L_x_2358:
[----:B------:R-:W-:Y:S01]  /*7960*/  IMAD.MOV.U32 R0, RZ, RZ, c[0x0][0x2c4] ;  /* 0x0000b100ff007624 */ /* 0x000fe200078e00ff */
[----:B------:R-:W2:Y:S04]  /*7970*/  LDL R2, [R1+0x40] ;  /* 0x0000400001027983 */ /* 0x000ea80000100800 */
[----:B------:R-:W-:Y:S01]  /*7980*/  ISETP.NE.AND P0, PT, R0, 0x1, PT ;  /* 0x000000010000780c */ /* 0x000fe20003f05270 */
[----:B-1----:R-:W3:Y:S04]  /*7990*/  LDL R137, [R1+0x58] ;  /* 0x0000580001897983 */ /* 0x002ee80000100800 */
[----:B------:R1:W2:Y:S04]  /*79a0*/  LDL R0, [R1+0x38] ;  /* 0x0000380001007983 */ /* 0x0002a80000100800 */
[----:B------:R-:W4:Y:S04]  /*79b0*/  LDL R136, [R1+0x4c] ;  /* 0x00004c0001887983 */ /* 0x000f280000100800 */
[----:B------:R-:W4:Y:S04]  /*79c0*/  LDL R114, [R1+0x44] ;  /* 0x0000440001727983 */ /* 0x000f280000100800 */
        /* <DEDUP_REMOVED lines=58> */
[----:B------:R-:W-:Y:S01]  /*7d70*/  ISETP.GT.AND P3, PT, R112, 0x18, PT ;  /* 0x000000187000780c */ /* 0x000fe20003f64270 */
[----:B------:R-:W-:Y:S01]  /*7d80*/  LDSM.16.MT88.4 R12, [R191] ;  /* 0x00000000bf0c783b */ /* 0x000fe20000004200 */
        /* <DEDUP_REMOVED lines=19> */
[----:B------:R-:W-:Y:S02]  /*7ec0*/  FMNMX.FTZ R2, R163, R2, !PT ;  /* 0x00000002a3027209 */ /* 0x000fe40007810000 */
[----:B------:R-:W-:Y:S02]  /*7ed0*/  ISETP.GT.AND P0, PT, R0, 0x39, PT ;  /* 0x000000390000780c */ /* 0x000fe40003f04270 */
[----:B------:R-:W-:Y:S02]  /*7ee0*/  FSEL R215, R34, -INF , P1 ;  /* 0xff80000022d77808 */ /* 0x000fe40000800000 */
[----:B------:R-:W-:Y:S02]  /*7ef0*/  FSEL R150, R21, -INF , P2 ;  /* 0xff80000015967808 */ /* 0x000fe40001000000 */
[----:B------:R-:W-:Y:S01]  /*7f00*/  FMNMX.FTZ R4, R151, R4, !PT ;  /* 0x0000000497047209 */ /* 0x000fe20007810000 */
[----:B------:R-:W-:Y:S01]  /*7f10*/  LDSM.16.MT88.4 R20, [R193] ;  /* 0x00000000c114783b */ /* 0x000fe20000004200 */
[----:B------:R-:W-:Y:S02]  /*7f20*/  ISETP.GT.AND P3, PT, R112, 0x28, PT ;  /* 0x000000287000780c */ /* 0x000fe40003f64270 */
[----:B------:R-:W-:Y:S02]  /*7f30*/  FSEL R217, R35, -INF , P0 ;  /* 0xff80000023d97808 */ /* 0x000fe40000000000 */
[----:B------:R-:W-:Y:S02]  /*7f40*/  ISETP.GT.AND P1, PT, R0, 0x40, PT ;  /* 0x000000400000780c */ /* 0x000fe40003f24270 */
[----:B------:R-:W-:Y:S02]  /*7f50*/  ISETP.GT.AND P2, PT, R112, 0x29, PT ;  /* 0x000000297000780c */ /* 0x000fe40003f44270 */
[----:B------:R-:W-:Y:S02]  /*7f60*/  FMNMX.FTZ R5, R215, R2, !PT ;  /* 0x00000002d7057209 */ /* 0x000fe40007810000 */
[----:B------:R-:W-:Y:S02]  /*7f70*/  FSEL R154, R24, -INF , P3 ;  /* 0xff800000189a7808 */ /* 0x000fe40001800000 */
[----:B------:R-:W-:Y:S02]  /*7f80*/  FMNMX.FTZ R2, R150, R4, !PT ;  /* 0x0000000496027209 */ /* 0x000fe40007810000 */
[----:B------:R-:W-:Y:S02]  /*7f90*/  FSEL R224, R38, -INF , P1 ;  /* 0xff80000026e07808 */ /* 0x000fe40000800000 */
[----:B------:R-:W-:Y:S02]  /*7fa0*/  FSEL R155, R25, -INF , P2 ;  /* 0xff800000199b7808 */ /* 0x000fe40001000000 */
[----:B------:R-:W-:Y:S02]  /*7fb0*/  ISETP.GT.AND P2, PT, R112, 0x31, PT ;  /* 0x000000317000780c */ /* 0x000fe40003f44270 */
[----:B------:R-:W-:Y:S02]  /*7fc0*/  ISETP.GT.AND P0, PT, R0, 0x41, PT ;  /* 0x000000410000780c */ /* 0x000fe40003f04270 */
[----:B------:R-:W-:Y:S02]  /*7fd0*/  FMNMX.FTZ R5, R217, R5, !PT ;  /* 0x00000005d9057209 */ /* 0x000fe40007810000 */
[----:B------:R-:W-:Y:S02]  /*7fe0*/  ISETP.GT.AND P3, PT, R112, 0x30, PT ;  /* 0x000000307000780c */ /* 0x000fe40003f64270 */
[----:B------:R-:W-:Y:S02]  /*7ff0*/  FMNMX.FTZ R4, R154, R2, !PT ;  /* 0x000000029a047209 */ /* 0x000fe40007810000 */
[----:B------:R-:W-:Y:S02]  /*8000*/  FSEL R159, R29, -INF , P2 ;  /* 0xff8000001d9f7808 */ /* 0x000fe40001000000 */
[----:B------:R-:W-:Y:S02]  /*8010*/  FSEL R225, R39, -INF , P0 ;  /* 0xff80000027e17808 */ /* 0x000fe40000000000 */
[----:B------:R-:W-:Y:S02]  /*8020*/  ISETP.GT.AND P2, PT, R112, 0x39, PT ;  /* 0x000000397000780c */ /* 0x000fe40003f44270 */
[----:B------:R-:W-:Y:S02]  /*8030*/  ISETP.GT.AND P1, PT, R0, 0x48, PT ;  /* 0x000000480000780c */ /* 0x000fe40003f24270 */
[----:B------:R-:W-:Y:S02]  /*8040*/  FMNMX.FTZ R2, R224, R5, !PT ;  /* 0x00000005e0027209 */ /* 0x000fe40007810000 */
[----:B------:R-:W-:Y:S02]  /*8050*/  FSEL R158, R28, -INF , P3 ;  /* 0xff8000001c9e7808 */ /* 0x000fe40001800000 */
[----:B------:R-:W-:Y:S01]  /*8060*/  FMNMX.FTZ R4, R155, R4, !PT ;  /* 0x000000049b047209 */ /* 0x000fe20007810000 */
[----:B------:R-:W-:Y:S01]  /*8070*/  LDSM.16.MT88.4 R28, [R192] ;  /* 0x00000000c01c783b */ /* 0x000fe20000004200 */
[C---:B------:R-:W-:Y:S02]  /*8080*/  ISETP.GT.AND P3, PT, R112.reuse, 0x38, PT ;  /* 0x000000387000780c */ /* 0x040fe40003f64270 */
[----:B------:R-:W-:Y:S02]  /*8090*/  FSEL R162, R33, -INF , P2 ;  /* 0xff80000021a27808 */ /* 0x000fe40001000000 */
[----:B------:R-:W-:Y:S02]  /*80a0*/  ISETP.GT.AND P2, PT, R112, 0x41, PT ;  /* 0x000000417000780c */ /* 0x000fe40003f44270 */
[----:B------:R-:W-:Y:S02]  /*80b0*/  ISETP.GT.AND P0, PT, R0, 0x49, PT ;  /* 0x000000490000780c */ /* 0x000fe40003f04270 */
[----:B------:R-:W-:Y:S02]  /*80c0*/  FSEL R235, R42, -INF , P1 ;  /* 0xff8000002aeb7808 */ /* 0x000fe40000800000 */
[----:B------:R-:W-:Y:S02]  /*80d0*/  FMNMX.FTZ R2, R225, R2, !PT ;  /* 0x00000002e1027209 */ /* 0x000fe40007810000 */
[----:B------:R-:W-:Y:S02]  /*80e0*/  FMNMX.FTZ R5, R158, R4, !PT ;  /* 0x000000049e057209 */ /* 0x000fe40007810000 */
[----:B------:R-:W-:Y:S02]  /*80f0*/  FSEL R221, R37, -INF , P2 ;  /* 0xff80000025dd7808 */ /* 0x000fe40001000000 */
[----:B------:R-:W-:Y:S02]  /*8100*/  FSEL R161, R32, -INF , P3 ;  /* 0xff80000020a17808 */ /* 0x000fe40001800000 */
[C---:B------:R-:W-:Y:S02]  /*8110*/  ISETP.GT.AND P3, PT, R112.reuse, 0x40, PT ;  /* 0x000000407000780c */ /* 0x040fe40003f64270 */
[----:B------:R-:W-:Y:S02]  /*8120*/  ISETP.GT.AND P2, PT, R112, 0x49, PT ;  /* 0x000000497000780c */ /* 0x000fe40003f44270 */
[----:B------:R-:W-:Y:S02]  /*8130*/  FSEL R240, R43, -INF , P0 ;  /* 0xff8000002bf07808 */ /* 0x000fe40000000000 */
[----:B------:R-:W-:Y:S02]  /*8140*/  ISETP.GT.AND P0, PT, R0, 0x50, PT ;  /* 0x000000500000780c */ /* 0x000fe40003f04270 */
[----:B------:R-:W-:Y:S02]  /*8150*/  FMNMX.FTZ R2, R235, R2, !PT ;  /* 0x00000002eb027209 */ /* 0x000fe40007810000 */
[----:B------:R-:W-:Y:S02]  /*8160*/  FMNMX.FTZ R5, R159, R5, !PT ;  /* 0x000000059f057209 */ /* 0x000fe40007810000 */
[----:B------:R-:W-:Y:S02]  /*8170*/  FSEL R219, R36, -INF , P3 ;  /* 0xff80000024db7808 */ /* 0x000fe40001800000 */
[----:B------:R-:W-:Y:S01]  /*8180*/  FSEL R243, R46, -INF , P0 ;  /* 0xff8000002ef37808 */ /* 0x000fe20000000000 */
[----:B------:R-:W-:Y:S01]  /*8190*/  LDSM.16.MT88.4 R36, [R196] ;  /* 0x00000000c424783b */ /* 0x000fe20000004200 */
[----:B------:R-:W-:Y:S02]  /*81a0*/  FSEL R227, R41, -INF , P2 ;  /* 0xff80000029e37808 */ /* 0x000fe40001000000 */
[----:B------:R-:W-:Y:S02]  /*81b0*/  ISETP.GT.AND P2, PT, R0, 0x51, PT ;  /* 0x000000510000780c */ /* 0x000fe40003f44270 */
        /* <DEDUP_REMOVED lines=12> */
[C---:B------:R-:W-:Y:S02]  /*8280*/  ISETP.GT.AND P1, PT, R0.reuse, 0x60, PT ;  /* 0x000000600000780c */ /* 0x040fe40003f24270 */
[C---:B------:R-:W-:Y:S02]  /*8290*/  ISETP.GT.AND P0, PT, R0.reuse, 0x61, PT ;  /* 0x000000610000780c */ /* 0x040fe40003f04270 */
[C---:B------:R-:W-:Y:S02]  /*82a0*/  ISETP.GT.AND P2, PT, R0.reuse, 0x68, PT ;  /* 0x000000680000780c */ /* 0x040fe40003f44270 */
        /* <DEDUP_REMOVED lines=17> */
[----:B------:R-:W-:Y:S01]  /*83c0*/  LDSM.16.MT88.4 R44, [R191+0x3800] ;  /* 0x00380000bf2c783b */ /* 0x000fe20000004200 */
        /* <DEDUP_REMOVED lines=9> */
[C---:B------:R-:W-:Y:S02]  /*8460*/  ISETP.GT.AND P1, PT, R112.reuse, 0x60, PT ;  /* 0x000000607000780c */ /* 0x040fe40003f24270 */
[----:B------:R-:W-:Y:S02]  /*8470*/  FSEL R232, R49, -INF , P0 ;  /* 0xff80000031e87808 */ /* 0x000fe40000000000 */
[----:B------:R-:W-:Y:S02]  /*8480*/  ISETP.GT.AND P0, PT, R112, 0x61, PT ;  /* 0x000000617000780c */ /* 0x000fe40003f04270 */
[----:B------:R-:W-:Y:S02]  /*8490*/  FSEL R231, R52, -INF , P1 ;  /* 0xff80000034e77808 */ /* 0x000fe40000800000 */
[----:B------:R-:W-:Y:S02]  /*84a0*/  FSEL R230, R53, -INF , P0 ;  /* 0xff80000035e67808 */ /* 0x000fe40000000000 */
[C---:B------:R-:W-:Y:S01]  /*84b0*/  ISETP.GT.AND P1, PT, R112.reuse, 0x68, PT ;  /* 0x000000687000780c */ /* 0x040fe20003f24270 */
[----:B------:R-:W-:Y:S01]  /*84c0*/  LDSM.16.MT88.4 R52, [R193+0x3800] ;  /* 0x00380000c134783b */ /* 0x000fe20000004200 */
[----:B------:R-:W-:Y:S02]  /*84d0*/  ISETP.GT.AND P0, PT, R112, 0x69, PT ;  /* 0x000000697000780c */ /* 0x000fe40003f04270 */
[----:B------:R-:W-:Y:S02]  /*84e0*/  FMNMX.FTZ R4, R232, R4, !PT ;  /* 0x00000004e8047209 */ /* 0x000fe40007810000 */
[----:B------:R-:W-:Y:S02]  /*84f0*/  FSEL R228, R57, -INF , P0 ;  /* 0xff80000039e47808 */ /* 0x000fe40000000000 */
        /* <DEDUP_REMOVED lines=15> */
[----:B------:R3:W-:Y:S02]  /*85f0*/  MUFU.EX2 R244, R0 ;  /* 0x0000000000f47308 */ /* 0x0007e40000000800 */
[--C-:B---3--:R-:W-:Y:S01]  /*8600*/  FFMA.FTZ R0, R114, c[0x0][0x2d0], -R141.reuse ;  /* 0x0000b40072007a23 */ /* 0x108fe2000001088d */
[----:B--2---:R-:W-:Y:S07]  /*8610*/  FMNMX.FTZ R114, R4, R2, !PT ;  /* 0x0000000204727209 */ /* 0x004fee0007810000 */
[----:B------:R2:W3:Y:S01]  /*8620*/  MUFU.EX2 R247, R0 ;  /* 0x0000000000f77308 */ /* 0x0004e20000000800 */
[C---:B------:R-:W-:Y:S01]  /*8630*/  FSETP.NEU.FTZ.AND P1, PT, R114.reuse, -INF , PT ;  /* 0xff8000007200780b */ /* 0x040fe20003f3d000 */
[----:B------:R-:W-:Y:S05]  /*8640*/  FMUL.FTZ R2, R114, c[0x0][0x2d0] ;  /* 0x0000b40072027a20 */ /* 0x000fea0000410000 */
[----:B------:R-:W-:Y:S05]  /*8650*/  FSEL R140, R2, RZ, P1 ;  /* 0x000000ff028c7208 */ /* 0x000fea0000800000 */
[--C-:B------:R-:W-:Y:S02]  /*8660*/  FFMA.FTZ R2, R9, c[0x0][0x2d0], -R140.reuse ;  /* 0x0000b40009027a23 */ /* 0x100fe4000001088c */
[--C-:B------:R-:W-:Y:S02]  /*8670*/  FFMA.FTZ R4, R137, c[0x0][0x2d0], -R140.reuse ;  /* 0x0000b40089047a23 */ /* 0x100fe4000001088c */
[----:B------:R4:W-:Y:S01]  /*8680*/  MUFU.EX2 R233, R2 ;  /* 0x0000000200e97308 */ /* 0x0009e20000000800 */
[--C-:B------:R-:W-:Y:S02]  /*8690*/  FFMA.FTZ R5, R136, c[0x0][0x2d0], -R140.reuse ;  /* 0x0000b40088057a23 */ /* 0x100fe4000001088c */
[--C-:B--2---:R-:W-:Y:S01]  /*86a0*/  FFMA.FTZ R0, R7, c[0x0][0x2d0], -R141.reuse ;  /* 0x0000b40007007a23 */ /* 0x104fe2000001088d */
[----:B---3--:R-:W-:Y:S06]  /*86b0*/  F2FP.PACK_AB R137, R247, R244 ;  /* 0x000000f4f789723e */ /* 0x008fec00000000ff */
[----:B------:R-:W-:Y:S10]  /*86c0*/  MUFU.EX2 R138, R4 ;  /* 0x00000004008a7308 */ /* 0x000ff40000000800 */
[----:B------:R2:W-:Y:S01]  /*86d0*/  MUFU.EX2 R241, R0 ;  /* 0x0000000000f17308 */ /* 0x0005e20000000800 */
[----:B----4-:R-:W-:Y:S09]  /*86e0*/  FSEL R2, R112, RZ, P0 ;  /* 0x000000ff70027208 */ /* 0x010ff20000000000 */
[----:B------:R-:W-:Y:S01]  /*86f0*/  MUFU.EX2 R245, R5 ;  /* 0x0000000500f57308 */ /* 0x000fe20000000800 */
[----:B--2---:R-:W-:Y:S09]  /*8700*/  FFMA.FTZ R0, R11, c[0x0][0x2d0], -R141 ;  /* 0x0000b4000b007a23 */ /* 0x004ff2000001088d */
[----:B------:R2:W3:Y:S02]  /*8710*/  MUFU.EX2 R236, R0 ;  /* 0x0000000000ec7308 */ /* 0x0004e40000000800 */
[--C-:B--2---:R-:W-:Y:S01]  /*8720*/  FFMA.FTZ R0, R8, c[0x0][0x2d0], -R140.reuse ;  /* 0x0000b40008007a23 */ /* 0x104fe2000001088c */
[----:B---3--:R-:W-:Y:S07]  /*8730*/  F2FP.PACK_AB R139, R236, R241 ;  /* 0x000000f1ec8b723e */ /* 0x008fee00000000ff */
[----:B------:R2:W-:Y:S02]  /*8740*/  MUFU.EX2 R237, R0 ;  /* 0x0000000000ed7308 */ /* 0x0005e40000000800 */
[----:B--2---:R-:W-:Y:S05]  /*8750*/  FSEL R0, R114, RZ, P1 ;  /* 0x000000ff72007208 */ /* 0x004fea0000800000 */
[----:B------:R-:W-:Y:S04]  /*8760*/  FADD.FTZ R0, -R0, R3 ;  /* 0x0000000300007221 */ /* 0x000fe80000010100 */
[----:B------:R-:W-:Y:S04]  /*8770*/  FMUL.FTZ R0, R0, c[0x0][0x2d0] ;  /* 0x0000b40000007a20 */ /* 0x000fe80000410000 */
[----:B------:R2:W3:Y:S02]  /*8780*/  MUFU.EX2 R3, R0 ;  /* 0x0000000000037308 */ /* 0x0004e40000000800 */
[----:B--2---:R-:W-:Y:S02]  /*8790*/  FADD.FTZ R0, -R2, R115 ;  /* 0x0000007302007221 */ /* 0x004fe40000010100 */
[----:B------:R-:W-:Y:S02]  /*87a0*/  FFMA.FTZ R2, R142, c[0x0][0x2d0], -R140 ;  /* 0x0000b4008e027a23 */ /* 0x000fe4000001088c */
[C---:B---3--:R-:W-:Y:S04]  /*87b0*/  FMUL.FTZ R9, R3.reuse, R121 ;  /* 0x0000007903097220 */ /* 0x048fe80000410000 */
[----:B------:R2:W-:Y:S01]  /*87c0*/  MUFU.EX2 R121, R2 ;  /* 0x0000000200797308 */ /* 0x0005e20000000800 */
[C---:B------:R-:W-:Y:S02]  /*87d0*/  FMUL.FTZ R4, R3.reuse, R116 ;  /* 0x0000007403047220 */ /* 0x040fe40000410000 */
[----:B------:R-:W-:Y:S02]  /*87e0*/  FMUL.FTZ R0, R0, c[0x0][0x2d0] ;  /* 0x0000b40000007a20 */ /* 0x000fe40000410000 */
[C---:B------:R-:W-:Y:S02]  /*87f0*/  FMUL.FTZ R57, R3.reuse, R109 ;  /* 0x0000006d03397220 */ /* 0x040fe40000410000 */
[C---:B------:R-:W-:Y:S02]  /*8800*/  FMUL.FTZ R8, R3.reuse, R120 ;  /* 0x0000007803087220 */ /* 0x040fe40000410000 */
[----:B------:R-:W-:Y:S01]  /*8810*/  IMAD.MOV.U32 R120, RZ, RZ, R241 ;  /* 0x000000ffff787224 */ /* 0x000fe200078e00f1 */
[----:B------:R-:W3:Y:S01]  /*8820*/  MUFU.EX2 R0, R0 ;  /* 0x0000000000007308 */ /* 0x000ee20000000800 */
[----:B------:R-:W-:Y:S02]  /*8830*/  FMUL.FTZ R56, R3, R108 ;  /* 0x0000006c03387220 */ /* 0x000fe40000410000 */
[----:B------:R-:W-:Y:S01]  /*8840*/  IMAD.MOV.U32 R115, RZ, RZ, R138 ;  /* 0x000000ffff737224 */ /* 0x000fe200078e008a */
[----:B------:R-:W-:Y:S01]  /*8850*/  F2FP.PACK_AB R138, R233, R237 ;  /* 0x000000ede98a723e */ /* 0x000fe200000000ff */
[C---:B------:R-:W-:Y:S02]  /*8860*/  FMUL.FTZ R5, R3.reuse, R117 ;  /* 0x0000007503057220 */ /* 0x040fe40000410000 */
[----:B------:R-:W-:Y:S01]  /*8870*/  FMUL.FTZ R16, R3, R72 ;  /* 0x0000004803107220 */ /* 0x000fe20000410000 */
[----:B------:R-:W-:Y:S01]  /*8880*/  F2FP.PACK_AB R136, R115, R245 ;  /* 0x000000f57388723e */ /* 0x000fe200000000ff */
[C---:B------:R-:W-:Y:S02]  /*8890*/  FMUL.FTZ R17, R3.reuse, R73 ;  /* 0x0000004903117220 */ /* 0x040fe40000410000 */
[C---:B------:R-:W-:Y:S02]  /*88a0*/  FMUL.FTZ R24, R3.reuse, R80 ;  /* 0x0000005003187220 */ /* 0x040fe40000410000 */
[----:B------:R-:W-:Y:S02]  /*88b0*/  FMUL.FTZ R25, R3, R81 ;  /* 0x0000005103197220 */ /* 0x000fe40000410000 */
[----:B--2---:R-:W-:Y:S02]  /*88c0*/  FFMA.FTZ R2, R143, c[0x0][0x2d0], -R140 ;  /* 0x0000b4008f027a23 */ /* 0x004fe4000001088c */
[----:B------:R-:W-:Y:S02]  /*88d0*/  IMAD.MOV.U32 R117, RZ, RZ, R233 ;  /* 0x000000ffff757224 */ /* 0x000fe400078e00e9 */
[----:B------:R2:W4:Y:S01]  /*88e0*/  MUFU.EX2 R242, R2 ;  /* 0x0000000200f27308 */ /* 0x0005220000000800 */
[C---:B------:R-:W-:Y:S02]  /*88f0*/  FMUL.FTZ R33, R3.reuse, R89 ;  /* 0x0000005903217220 */ /* 0x040fe40000410000 */
[C---:B------:R-:W-:Y:S02]  /*8900*/  FMUL.FTZ R32, R3.reuse, R88 ;  /* 0x0000005803207220 */ /* 0x040fe40000410000 */
[C---:B---3--:R-:W-:Y:S02]  /*8910*/  FMUL.FTZ R58, R0.reuse, R110 ;  /* 0x0000006e003a7220 */ /* 0x048fe40000410000 */
[C---:B------:R-:W-:Y:S02]  /*8920*/  FMUL.FTZ R59, R0.reuse, R111 ;  /* 0x0000006f003b7220 */ /* 0x040fe40000410000 */
[C---:B------:R-:W-:Y:S02]  /*8930*/  FMUL.FTZ R6, R0.reuse, R118 ;  /* 0x0000007600067220 */ /* 0x040fe40000410000 */
[C---:B------:R-:W-:Y:S02]  /*8940*/  FMUL.FTZ R7, R0.reuse, R119 ;  /* 0x0000007700077220 */ /* 0x040fe40000410000 */
[----:B------:R-:W-:Y:S02]  /*8950*/  IMAD.MOV.U32 R119, RZ, RZ, R237 ;  /* 0x000000ffff777224 */ /* 0x000fe400078e00ed */
[C---:B------:R-:W-:Y:S02]  /*8960*/  FMUL.FTZ R18, R0.reuse, R74 ;  /* 0x0000004a00127220 */ /* 0x040fe40000410000 */
[C---:B------:R-:W-:Y:S01]  /*8970*/  FMUL.FTZ R19, R0.reuse, R75 ;  /* 0x0000004b00137220 */ /* 0x040fe20000410000 */
[C---:B------:R-:W-:Y:S01]  /*8980*/  HMMA.16816.F32 R4, R136.reuse, R12, R4 ;  /* 0x0000000c8804723c */ /* 0x040fe20000001804 */
[----:B------:R-:W-:Y:S04]  /*8990*/  LDSM.16.MT88.4 R72, [R194+0x3800] ;  /* 0x00380000c248783b */ /* 0x000fe80000004200 */
[----:B------:R-:W-:Y:S02]  /*89a0*/  FMUL.FTZ R10, R0, R122 ;  /* 0x0000007a000a7220 */ /* 0x000fe40000410000 */
[----:B--2---:R-:W-:Y:S02]  /*89b0*/  FFMA.FTZ R2, R144, c[0x0][0x2d0], -R141 ;  /* 0x0000b40090027a23 */ /* 0x004fe4000001088d */
[----:B----4-:R-:W-:Y:S02]  /*89c0*/  IMAD.MOV.U32 R111, RZ, RZ, R242 ;  /* 0x000000ffff6f7224 */ /* 0x010fe400078e00f2 */
[----:B------:R2:W-:Y:S01]  /*89d0*/  MUFU.EX2 R116, R2 ;  /* 0x0000000200747308 */ /* 0x0005e20000000800 */
[C---:B------:R-:W-:Y:S02]  /*89e0*/  FMUL.FTZ R11, R0.reuse, R123 ;  /* 0x0000007b000b7220 */ /* 0x040fe40000410000 */
[C---:B------:R-:W-:Y:S02]  /*89f0*/  FMUL.FTZ R12, R3.reuse, R68 ;  /* 0x00000044030c7220 */ /* 0x040fe40000410000 */
[----:B------:R-:W-:Y:S02]  /*8a00*/  FMUL.FTZ R13, R3, R69 ;  /* 0x00000045030d7220 */ /* 0x000fe40000410000 */
[C---:B------:R-:W-:Y:S01]  /*8a10*/  FMUL.FTZ R26, R0.reuse, R82 ;  /* 0x00000052001a7220 */ /* 0x040fe20000410000 */
[C---:B------:R-:W-:Y:S03]  /*8a20*/  HMMA.16816.F32 R8, R136.reuse, R14, R8 ;  /* 0x0000000e8808723c */ /* 0x040fe60000001808 */
[----:B------:R-:W-:Y:S02]  /*8a30*/  IMAD.MOV.U32 R118, RZ, RZ, R236 ;  /* 0x000000ffff767224 */ /* 0x000fe400078e00ec */
[C---:B------:R-:W-:Y:S02]  /*8a40*/  FMUL.FTZ R27, R0.reuse, R83 ;  /* 0x00000053001b7220 */ /* 0x040fe40000410000 */
[C---:B------:R-:W-:Y:S01]  /*8a50*/  FMUL.FTZ R14, R0.reuse, R70 ;  /* 0x00000046000e7220 */ /* 0x040fe20000410000 */
[----:B------:R-:W-:Y:S01]  /*8a60*/  LDSM.16.MT88.4 R80, [R193+0x800] ;  /* 0x00080000c150783b */ /* 0x000fe20000004200 */
[C---:B------:R-:W-:Y:S03]  /*8a70*/  FMUL.FTZ R15, R0.reuse, R71 ;  /* 0x00000047000f7220 */ /* 0x040fe60000410000 */
[C---:B------:R-:W-:Y:S02]  /*8a80*/  FMUL.FTZ R35, R0.reuse, R91 ;  /* 0x0000005b00237220 */ /* 0x040fe40000410000 */
[----:B------:R-:W-:Y:S02]  /*8a90*/  IMAD.MOV.U32 R122, RZ, RZ, R223 ;  /* 0x000000ffff7a7224 */ /* 0x000fe400078e00df */
[C---:B------:R-:W-:Y:S01]  /*8aa0*/  HMMA.16816.F32 R12, R136.reuse, R20, R12 ;  /* 0x00000014880c723c */ /* 0x040fe2000000180c */
[----:B------:R-:W3:Y:S02]  /*8ab0*/  LDSM.16.MT88.4 R68, [R192+0x3800] ;  /* 0x00380000c044783b */ /* 0x000ee40000004200 */
[--C-:B--2---:R-:W-:Y:S02]  /*8ac0*/  FFMA.FTZ R2, R145, c[0x0][0x2d0], -R141.reuse ;  /* 0x0000b40091027a23 */ /* 0x104fe4000001088d */
[----:B------:R-:W-:Y:S02]  /*8ad0*/  IMAD.MOV.U32 R123, RZ, RZ, R222 ;  /* 0x000000ffff7b7224 */ /* 0x000fe400078e00de */
[----:B------:R2:W4:Y:S01]  /*8ae0*/  MUFU.EX2 R252, R2 ;  /* 0x0000000200fc7308 */ /* 0x0005220000000800 */
[C---:B------:R-:W-:Y:S04]  /*8af0*/  HMMA.16816.F32 R16, R136.reuse, R22, R16 ;  /* 0x000000168810723c */ /* 0x040fe80000001810 */
[C---:B------:R-:W-:Y:S02]  /*8b00*/  FMUL.FTZ R20, R3.reuse, R76 ;  /* 0x0000004c03147220 */ /* 0x040fe40000410000 */
[C---:B------:R-:W-:Y:S02]  /*8b10*/  FMUL.FTZ R21, R3.reuse, R77 ;  /* 0x0000004d03157220 */ /* 0x040fe40000410000 */
[C---:B------:R-:W-:Y:S04]  /*8b20*/  FMUL.FTZ R22, R0.reuse, R78 ;  /* 0x0000004e00167220 */ /* 0x040fe80000410000 */
[----:B------:R-:W-:Y:S02]  /*8b30*/  FMUL.FTZ R23, R0, R79 ;  /* 0x0000004f00177220 */ /* 0x000fe40000410000 */
[----:B------:R-:W2:Y:S01]  /*8b40*/  LDSM.16.MT88.4 R76, [R191+0x800] ;  /* 0x00080000bf4c783b */ /* 0x000ea20000004200 */
[--C-:B------:R-:W-:Y:S02]  /*8b50*/  FFMA.FTZ R89, R234, c[0x0][0x2d0], -R140.reuse ;  /* 0x0000b400ea597a23 */ /* 0x100fe4000001088c */
[----:B------:R-:W-:Y:S02]  /*8b60*/  FMUL.FTZ R34, R0, R90 ;  /* 0x0000005a00227220 */ /* 0x000fe40000410000 */
[C---:B------:R-:W-:Y:S03]  /*8b70*/  HMMA.16816.F32 R20, R136.reuse, R28, R20 ;  /* 0x0000001c8814723c */ /* 0x040fe60000001814 */
[--C-:B------:R-:W-:Y:S02]  /*8b80*/  FFMA.FTZ R90, R232, c[0x0][0x2d0], -R140.reuse ;  /* 0x0000b400e85a7a23 */ /* 0x100fe4000001088c */
[--C-:B--2---:R-:W-:Y:S02]  /*8b90*/  FFMA.FTZ R2, R146, c[0x0][0x2d0], -R140.reuse ;  /* 0x0000b40092027a23 */ /* 0x104fe4000001088c */
[C---:B------:R-:W-:Y:S01]  /*8ba0*/  FMUL.FTZ R28, R3.reuse, R84 ;  /* 0x00000054031c7220 */ /* 0x040fe20000410000 */
[C---:B------:R-:W-:Y:S01]  /*8bb0*/  HMMA.16816.F32 R24, R136.reuse, R30, R24 ;  /* 0x0000001e8818723c */ /* 0x040fe20000001818 */
[----:B------:R2:W-:Y:S03]  /*8bc0*/  MUFU.EX2 R251, R2 ;  /* 0x0000000200fb7308 */ /* 0x0005e60000000800 */
[C---:B------:R-:W-:Y:S02]  /*8bd0*/  FMUL.FTZ R29, R3.reuse, R85 ;  /* 0x00000055031d7220 */ /* 0x040fe40000410000 */
[----:B------:R-:W-:Y:S02]  /*8be0*/  FMUL.FTZ R40, R3, R96 ;  /* 0x0000006003287220 */ /* 0x000fe40000410000 */
[C---:B------:R-:W-:Y:S04]  /*8bf0*/  FMUL.FTZ R30, R0.reuse, R86 ;  /* 0x00000056001e7220 */ /* 0x040fe80000410000 */
[----:B------:R-:W-:Y:S02]  /*8c00*/  FMUL.FTZ R31, R0, R87 ;  /* 0x00000057001f7220 */ /* 0x000fe40000410000 */
[----:B------:R-:W1:Y:S01]  /*8c10*/  LDSM.16.MT88.4 R84, [R192+0x800] ;  /* 0x00080000c054783b */ /* 0x000e620000004200 */
[--C-:B------:R-:W-:Y:S02]  /*8c20*/  FFMA.FTZ R96, R123, c[0x0][0x2d0], -R141.reuse ;  /* 0x0000b4007b607a23 */ /* 0x100fe4000001088d */
[----:B------:R-:W-:Y:S02]  /*8c30*/  FMUL.FTZ R41, R3, R97 ;  /* 0x0000006103297220 */ /* 0x000fe40000410000 */
[C---:B------:R-:W-:Y:S01]  /*8c40*/  HMMA.16816.F32 R28, R136.reuse, R36, R28 ;  /* 0x00000024881c723c */ /* 0x040fe2000000181c */
[----:B------:R-:W-:Y:S02]  /*8c50*/  MUFU.EX2 R143, R96 ;  /* 0x00000060008f7308 */ /* 0x000fe40000000800 */
[--C-:B------:R-:W-:Y:S02]  /*8c60*/  FFMA.FTZ R97, R122, c[0x0][0x2d0], -R141.reuse ;  /* 0x0000b4007a617a23 */ /* 0x100fe4000001088d */
[C---:B------:R-:W-:Y:S02]  /*8c70*/  FMUL.FTZ R42, R0.reuse, R98 ;  /* 0x00000062002a7220 */ /* 0x040fe40000410000 */
[--C-:B--2---:R-:W-:Y:S01]  /*8c80*/  FFMA.FTZ R2, R147, c[0x0][0x2d0], -R140.reuse ;  /* 0x0000b40093027a23 */ /* 0x104fe2000001088c */
[C---:B------:R-:W-:Y:S03]  /*8c90*/  HMMA.16816.F32 R32, R136.reuse, R38, R32 ;  /* 0x000000268820723c */ /* 0x040fe60000001820 */
[----:B------:R2:W-:Y:S01]  /*8ca0*/  MUFU.EX2 R248, R2 ;  /* 0x0000000200f87308 */ /* 0x0005e20000000800 */
[C---:B------:R-:W-:Y:S02]  /*8cb0*/  FMUL.FTZ R36, R3.reuse, R92 ;  /* 0x0000005c03247220 */ /* 0x040fe40000410000 */
[----:B------:R-:W-:Y:S01]  /*8cc0*/  FMUL.FTZ R37, R3, R93 ;  /* 0x0000005d03257220 */ /* 0x000fe20000410000 */
[----:B------:R-:W5:Y:S01]  /*8cd0*/  LDL.LU R92, [R1+0x20] ;  /* 0x00002000015c7983 */ /* 0x000f620000300800 */
[C---:B------:R-:W-:Y:S03]  /*8ce0*/  FMUL.FTZ R38, R0.reuse, R94 ;  /* 0x0000005e00267220 */ /* 0x040fe60000410000 */
[----:B------:R-:W5:Y:S01]  /*8cf0*/  LDL.LU R91, [R1+0x24] ;  /* 0x00002400015b7983 */ /* 0x000f620000300800 */
[C---:B------:R-:W-:Y:S02]  /*8d00*/  FMUL.FTZ R39, R0.reuse, R95 ;  /* 0x0000005f00277220 */ /* 0x040fe40000410000 */
[----:B------:R-:W-:Y:S02]  /*8d10*/  FMUL.FTZ R43, R0, R99 ;  /* 0x00000063002b7220 */ /* 0x000fe40000410000 */
[--C-:B------:R-:W-:Y:S02]  /*8d20*/  FFMA.FTZ R99, R231, c[0x0][0x2d0], -R140.reuse ;  /* 0x0000b400e7637a23 */ /* 0x100fe4000001088c */
[C---:B------:R-:W-:Y:S01]  /*8d30*/  FMUL.FTZ R48, R3.reuse, R100 ;  /* 0x0000006403307220 */ /* 0x040fe20000410000 */
[C---:B------:R-:W-:Y:S01]  /*8d40*/  HMMA.16816.F32 R36, R136.reuse, R44, R36 ;  /* 0x0000002c8824723c */ /* 0x040fe20000001824 */
[----:B------:R-:W-:Y:S02]  /*8d50*/  MUFU.EX2 R145, R99 ;  /* 0x0000006300917308 */ /* 0x000fe40000000800 */
[--C-:B------:R-:W-:Y:S02]  /*8d60*/  FFMA.FTZ R100, R230, c[0x0][0x2d0], -R140.reuse ;  /* 0x0000b400e6647a23 */ /* 0x100fe4000001088c */
[----:B------:R-:W-:Y:S02]  /*8d70*/  FMUL.FTZ R49, R3, R101 ;  /* 0x0000006503317220 */ /* 0x000fe40000410000 */
[----:B------:R-:W-:Y:S01]  /*8d80*/  FFMA.FTZ R101, R229, c[0x0][0x2d0], -R140 ;  /* 0x0000b400e5657a23 */ /* 0x000fe2000001088c */
[C---:B------:R-:W-:Y:S03]  /*8d90*/  HMMA.16816.F32 R40, R136.reuse, R46, R40 ;  /* 0x0000002e8828723c */ /* 0x040fe60000001828 */
[----:B------:R-:W-:Y:S01]  /*8da0*/  MUFU.EX2 R146, R100 ;  /* 0x0000006400927308 */ /* 0x000fe20000000800 */
[----:B--2---:R-:W-:Y:S02]  /*8db0*/  FFMA.FTZ R2, R148, c[0x0][0x2d0], -R141 ;  /* 0x0000b40094027a23 */ /* 0x004fe4000001088d */
[C---:B------:R-:W-:Y:S02]  /*8dc0*/  FMUL.FTZ R44, R3.reuse, R124 ;  /* 0x0000007c032c7220 */ /* 0x040fe40000410000 */
[C---:B------:R-:W-:Y:S04]  /*8dd0*/  FMUL.FTZ R46, R0.reuse, R126 ;  /* 0x0000007e002e7220 */ /* 0x040fe80000410000 */
[C---:B------:R-:W-:Y:S01]  /*8de0*/  FMUL.FTZ R47, R0.reuse, R127 ;  /* 0x0000007f002f7220 */ /* 0x040fe20000410000 */
[----:B------:R2:W-:Y:S01]  /*8df0*/  MUFU.EX2 R110, R2 ;  /* 0x00000002006e7308 */ /* 0x0005e20000000800 */
[C---:B------:R-:W-:Y:S02]  /*8e00*/  FMUL.FTZ R45, R3.reuse, R125 ;  /* 0x0000007d032d7220 */ /* 0x040fe40000410000 */
[C---:B------:R-:W-:Y:S02]  /*8e10*/  FMUL.FTZ R50, R0.reuse, R102 ;  /* 0x0000006600327220 */ /* 0x040fe40000410000 */
[----:B------:R-:W-:Y:S02]  /*8e20*/  IMAD.MOV.U32 R102, RZ, RZ, R120 ;  /* 0x000000ffff667224 */ /* 0x000fe400078e0078 */
[C---:B------:R-:W-:Y:S01]  /*8e30*/  FMUL.FTZ R51, R0.reuse, R103 ;  /* 0x0000006700337220 */ /* 0x040fe20000410000 */
[C---:B------:R-:W-:Y:S03]  /*8e40*/  HMMA.16816.F32 R44, R136.reuse, R52, R44 ;  /* 0x00000034882c723c */ /* 0x040fe6000000182c */
[----:B------:R-:W-:Y:S02]  /*8e50*/  IMAD.MOV.U32 R103, RZ, RZ, R115 ;  /* 0x000000ffff677224 */ /* 0x000fe400078e0073 */
[----:B------:R-:W-:Y:S02]  /*8e60*/  IMAD.MOV.U32 R142, RZ, RZ, R218 ;  /* 0x000000ffff8e7224 */ /* 0x000fe400078e00da */
[C---:B------:R-:W-:Y:S01]  /*8e70*/  FMUL.FTZ R60, R3.reuse, R60 ;  /* 0x0000003c033c7220 */ /* 0x040fe20000410000 */
[C---:B------:R-:W-:Y:S04]  /*8e80*/  HMMA.16816.F32 R48, R136.reuse, R54, R48 ;  /* 0x000000368830723c */ /* 0x040fe80000001830 */
[C---:B------:R-:W-:Y:S02]  /*8e90*/  FMUL.FTZ R52, R3.reuse, R104 ;  /* 0x0000006803347220 */ /* 0x040fe40000410000 */
[----:B------:R-:W-:Y:S02]  /*8ea0*/  FMUL.FTZ R53, R3, R105 ;  /* 0x0000006903357220 */ /* 0x000fe40000410000 */
[--C-:B--2---:R-:W-:Y:S04]  /*8eb0*/  FFMA.FTZ R2, R149, c[0x0][0x2d0], -R141.reuse ;  /* 0x0000b40095027a23 */ /* 0x104fe8000001088d */
[----:B------:R2:W1:Y:S01]  /*8ec0*/  MUFU.EX2 R109, R2 ;  /* 0x00000002006d7308 */ /* 0x0004620000000800 */
[C---:B------:R-:W-:Y:S02]  /*8ed0*/  FMUL.FTZ R54, R0.reuse, R106 ;  /* 0x0000006a00367220 */ /* 0x040fe40000410000 */
[C---:B------:R-:W-:Y:S02]  /*8ee0*/  FMUL.FTZ R55, R0.reuse, R107 ;  /* 0x0000006b00377220 */ /* 0x040fe40000410000 */
[C---:B------:R-:W-:Y:S02]  /*8ef0*/  FMUL.FTZ R61, R3.reuse, R61 ;  /* 0x0000003d033d7220 */ /* 0x040fe40000410000 */
[C---:B------:R-:W-:Y:S02]  /*8f00*/  FMUL.FTZ R62, R0.reuse, R62 ;  /* 0x0000003e003e7220 */ /* 0x040fe40000410000 */
[C---:B------:R-:W-:Y:S01]  /*8f10*/  FMUL.FTZ R63, R0.reuse, R63 ;  /* 0x0000003f003f7220 */ /* 0x040fe20000410000 */
[C---:B---3--:R-:W-:Y:S03]  /*8f20*/  HMMA.16816.F32 R52, R136.reuse, R68, R52 ;  /* 0x000000448834723c */ /* 0x048fe60000001834 */
[C---:B------:R-:W-:Y:S02]  /*8f30*/  FMUL.FTZ R64, R3.reuse, R64 ;  /* 0x0000004003407220 */ /* 0x040fe40000410000 */
[----:B------:R-:W-:Y:S02]  /*8f40*/  FMUL.FTZ R65, R3, R65 ;  /* 0x0000004103417220 */ /* 0x000fe40000410000 */
[----:B------:R-:W-:Y:S01]  /*8f50*/  F2FP.PACK_AB R68, R111, R121 ;  /* 0x000000796f44723e */ /* 0x000fe200000000ff */
[C---:B------:R-:W-:Y:S04]  /*8f60*/  HMMA.16816.F32 R56, R136.reuse, R70, R56 ;  /* 0x000000468838723c */ /* 0x040fe80000001838 */
[----:B------:R-:W-:Y:S01]  /*8f70*/  FMUL.FTZ R66, R0, R66 ;  /* 0x0000004200427220 */ /* 0x000fe20000410000 */
[----:B----4-:R-:W-:Y:S01]  /*8f80*/  F2FP.PACK_AB R69, R252, R116 ;  /* 0x00000074fc45723e */ /* 0x010fe200000000ff */
[--C-:B--2---:R-:W-:Y:S01]  /*8f90*/  FFMA.FTZ R2, R151, c[0x0][0x2d0], -R140.reuse ;  /* 0x0000b40097027a23 */ /* 0x104fe2000001088c */
[----:B-1----:R-:W-:Y:S01]  /*8fa0*/  F2FP.PACK_AB R71, R109, R110 ;  /* 0x0000006e6d47723e */ /* 0x002fe200000000ff */
[C---:B------:R-:W-:Y:S01]  /*8fb0*/  HMMA.16816.F32 R60, R136.reuse, R72, R60 ;  /* 0x00000048883c723c */ /* 0x040fe2000000183c */
[----:B------:R-:W-:Y:S03]  /*8fc0*/  MUFU.EX2 R151, R90 ;  /* 0x0000005a00977308 */ /* 0x000fe60000000800 */
[----:B------:R-:W-:Y:S01]  /*8fd0*/  FMUL.FTZ R67, R0, R67 ;  /* 0x0000004300437220 */ /* 0x000fe20000410000 */
[----:B------:R-:W-:Y:S01]  /*8fe0*/  F2FP.PACK_AB R70, R248, R251 ;  /* 0x000000fbf846723e */ /* 0x000fe200000000ff */
[--C-:B------:R-:W-:Y:S05]  /*8ff0*/  FFMA.FTZ R88, R225, c[0x0][0x2d0], -R141.reuse ;  /* 0x0000b400e1587a23 */ /* 0x100fea000001088d */
[----:B------:R-:W-:Y:S01]  /*9000*/  HMMA.16816.F32 R64, R136, R74, R64 ;  /* 0x0000004a8840723c */ /* 0x000fe20000001840 */
[----:B------:R1:W-:Y:S01]  /*9010*/  MUFU.EX2 R242, R2 ;  /* 0x0000000200f27308 */ /* 0x0003e20000000800 */
[----:B------:R-:W2:Y:S05]  /*9020*/  LDSM.16.MT88.4 R72, [R194+0x800] ;  /* 0x00080000c248783b */ /* 0x000eaa0000004200 */
[----:B------:R-:W-:Y:S01]  /*9030*/  F2FP.PACK_AB R136, R146, R145 ;  /* 0x000000919288723e */ /* 0x000fe200000000ff */
[C---:B------:R-:W-:Y:S03]  /*9040*/  HMMA.16816.F32 R4, R68.reuse, R76, R4 ;  /* 0x0000004c4404723c */ /* 0x040fe60000001804 */
[----:B------:R3:W-:Y:S05]  /*9050*/  MUFU.EX2 R105, R88 ;  /* 0x0000005800697308 */ /* 0x0007ea0000000800 */
[C---:B------:R-:W-:Y:S01]  /*9060*/  HMMA.16816.F32 R8, R68.reuse, R78, R8 ;  /* 0x0000004e4408723c */ /* 0x040fe20000001808 */
[----:B------:R-:W4:Y:S07]  /*9070*/  LDSM.16.MT88.4 R76, [R191+0x4000] ;  /* 0x00400000bf4c783b */ /* 0x000f2e0000004200 */
[C---:B------:R-:W-:Y:S04]  /*9080*/  HMMA.16816.F32 R12, R68.reuse, R80, R12 ;  /* 0x00000050440c723c */ /* 0x040fe8000000180c */
[--C-:B-1----:R-:W-:Y:S04]  /*9090*/  FFMA.FTZ R2, R150, c[0x0][0x2d0], -R140.reuse ;  /* 0x0000b40096027a23 */ /* 0x102fe8000001088c */
[C---:B------:R-:W-:Y:S01]  /*90a0*/  HMMA.16816.F32 R16, R68.reuse, R82, R16 ;  /* 0x000000524410723c */ /* 0x040fe20000001810 */
[----:B------:R1:W1:Y:S01]  /*90b0*/  MUFU.EX2 R241, R2 ;  /* 0x0000000200f17308 */ /* 0x0002620000000800 */
[----:B------:R-:W4:Y:S02]  /*90c0*/  LDSM.16.MT88.4 R80, [R193+0x4000] ;  /* 0x00400000c150783b */ /* 0x000f240000004200 */
[--C-:B---3--:R-:W-:Y:S04]  /*90d0*/  FFMA.FTZ R88, R238, c[0x0][0x2d0], -R140.reuse ;  /* 0x0000b400ee587a23 */ /* 0x108fe8000001088c */
[C---:B------:R-:W-:Y:S08]  /*90e0*/  HMMA.16816.F32 R20, R68.reuse, R84, R20 ;  /* 0x000000544414723c */ /* 0x040ff00000001814 */
[C---:B------:R-:W-:Y:S01]  /*90f0*/  HMMA.16816.F32 R24, R68.reuse, R86, R24 ;  /* 0x000000564418723c */ /* 0x040fe20000001818 */
[----:B------:R-:W3:Y:S07]  /*9100*/  LDSM.16.MT88.4 R84, [R192+0x4000] ;  /* 0x00400000c054783b */ /* 0x000eee0000004200 */
[C---:B--2---:R-:W-:Y:S04]  /*9110*/  HMMA.16816.F32 R28, R68.reuse, R72, R28 ;  /* 0x00000048441c723c */ /* 0x044fe8000000181c */
[--C-:B-1----:R-:W-:Y:S02]  /*9120*/  FFMA.FTZ R2, R152, c[0x0][0x2d0], -R141.reuse ;  /* 0x0000b40098027a23 */ /* 0x102fe4000001088d */
[----:B------:R-:W-:Y:S02]  /*9130*/  MUFU.EX2 R152, R89 ;  /* 0x0000005900987308 */ /* 0x000fe40000000800 */
[C---:B------:R-:W-:Y:S01]  /*9140*/  HMMA.16816.F32 R32, R68.reuse, R74, R32 ;  /* 0x0000004a4420723c */ /* 0x040fe20000001820 */
[----:B------:R-:W1:Y:S07]  /*9150*/  LDSM.16.MT88.4 R72, [R194+0x4000] ;  /* 0x00400000c248783b */ /* 0x000e6e0000004200 */
[C---:B----4-:R-:W-:Y:S01]  /*9160*/  HMMA.16816.F32 R36, R68.reuse, R76, R36 ;  /* 0x0000004c4424723c */ /* 0x050fe20000001824 */
[----:B------:R2:W-:Y:S07]  /*9170*/  MUFU.EX2 R108, R2 ;  /* 0x00000002006c7308 */ /* 0x0005ee0000000800 */
[C---:B------:R-:W-:Y:S01]  /*9180*/  HMMA.16816.F32 R40, R68.reuse, R78, R40 ;  /* 0x0000004e4428723c */ /* 0x040fe20000001828 */
[----:B------:R-:W4:Y:S07]  /*9190*/  LDSM.16.MT88.4 R76, [R191+0x1000] ;  /* 0x00100000bf4c783b */ /* 0x000f2e0000004200 */
[C---:B------:R-:W-:Y:S08]  /*91a0*/  HMMA.16816.F32 R44, R68.reuse, R80, R44 ;  /* 0x00000050442c723c */ /* 0x040ff0000000182c */
[C---:B------:R-:W-:Y:S01]  /*91b0*/  HMMA.16816.F32 R48, R68.reuse, R82, R48 ;  /* 0x000000524430723c */ /* 0x040fe20000001830 */
[----:B------:R-:W4:Y:S03]  /*91c0*/  LDSM.16.MT88.4 R80, [R193+0x1000] ;  /* 0x00100000c150783b */ /* 0x000f260000004200 */
[--C-:B--2---:R-:W-:Y:S02]  /*91d0*/  FFMA.FTZ R2, R153, c[0x0][0x2d0], -R141.reuse ;  /* 0x0000b40099027a23 */ /* 0x104fe4000001088d */
[----:B------:R-:W-:Y:S02]  /*91e0*/  MUFU.EX2 R153, R88 ;  /* 0x0000005800997308 */ /* 0x000fe40000000800 */
[C---:B---3--:R-:W-:Y:S08]  /*91f0*/  HMMA.16816.F32 R52, R68.reuse, R84, R52 ;  /* 0x000000544434723c */ /* 0x048ff00000001834 */
[C---:B------:R-:W-:Y:S01]  /*9200*/  HMMA.16816.F32 R56, R68.reuse, R86, R56 ;  /* 0x000000564438723c */ /* 0x040fe20000001838 */
[----:B------:R2:W3:Y:S01]  /*9210*/  MUFU.EX2 R237, R2 ;  /* 0x0000000200ed7308 */ /* 0x0004e20000000800 */
[----:B------:R-:W4:Y:S06]  /*9220*/  LDSM.16.MT88.4 R84, [R192+0x1000] ;  /* 0x00100000c054783b */ /* 0x000f2c0000004200 */
[C---:B-1----:R-:W-:Y:S08]  /*9230*/  HMMA.16816.F32 R60, R68.reuse, R72, R60 ;  /* 0x00000048443c723c */ /* 0x042ff0000000183c */
[----:B------:R-:W-:Y:S01]  /*9240*/  HMMA.16816.F32 R64, R68, R74, R64 ;  /* 0x0000004a4440723c */ /* 0x000fe20000001840 */
[----:B------:R-:W1:Y:S06]  /*9250*/  LDSM.16.MT88.4 R72, [R194+0x1000] ;  /* 0x00100000c248783b */ /* 0x000e6c0000004200 */
[----:B------:R-:W-:Y:S01]  /*9260*/  F2FP.PACK_AB R68, R241, R242 ;  /* 0x000000f2f144723e */ /* 0x000fe200000000ff */
[--C-:B--2---:R-:W-:Y:S01]  /*9270*/  FFMA.FTZ R2, R154, c[0x0][0x2d0], -R140.reuse ;  /* 0x0000b4009a027a23 */ /* 0x104fe2000001088c */
[----:B---3--:R-:W-:Y:S03]  /*9280*/  F2FP.PACK_AB R69, R237, R108 ;  /* 0x0000006ced45723e */ /* 0x008fe600000000ff */
[----:B------:R2:W-:Y:S02]  /*9290*/  MUFU.EX2 R236, R2 ;  /* 0x0000000200ec7308 */ /* 0x0005e40000000800 */
[----:B--2---:R-:W-:Y:S08]  /*92a0*/  FFMA.FTZ R2, R155, c[0x0][0x2d0], -R140 ;  /* 0x0000b4009b027a23 */ /* 0x004ff0000001088c */
[----:B------:R2:W3:Y:S02]  /*92b0*/  MUFU.EX2 R233, R2 ;  /* 0x0000000200e97308 */ /* 0x0004e40000000800 */
[----:B--2---:R-:W-:Y:S01]  /*92c0*/  FFMA.FTZ R2, R156, c[0x0][0x2d0], -R141 ;  /* 0x0000b4009c027a23 */ /* 0x004fe2000001088d */
[----:B---3--:R-:W-:Y:S07]  /*92d0*/  F2FP.PACK_AB R70, R233, R236 ;  /* 0x000000ece946723e */ /* 0x008fee00000000ff */
[----:B------:R2:W3:Y:S01]  /*92e0*/  MUFU.EX2 R223, R2 ;  /* 0x0000000200df7308 */ /* 0x0004e20000000800 */
[----:B-----5:R-:W-:Y:S02]  /*92f0*/  FFMA.FTZ R0, R0, R92, R244 ;  /* 0x0000005c00007223 */ /* 0x020fe400000100f4 */
[----:B------:R-:W-:Y:S01]  /*9300*/  LDSM.16.MT88.4 R92, [R193+0x6000] ;  /* 0x00600000c15c783b */ /* 0x000fe20000004200 */
[----:B------:R-:W-:Y:S02]  /*9310*/  FFMA.FTZ R98, R3, R91, R245 ;  /* 0x0000005b03627223 */ /* 0x000fe400000100f5 */
[----:B------:R-:W-:Y:S05]  /*9320*/  FADD.FTZ R0, R247, R0 ;  /* 0x00000000f7007221 */ /* 0x000fea0000010000 */
[----:B------:R-:W-:Y:S01]  /*9330*/  LDSM.16.MT88.4 R88, [R191+0x6000] ;  /* 0x00600000bf58783b */ /* 0x000fe20000004200 */
[----:B------:R-:W-:Y:S04]  /*9340*/  FADD.FTZ R0, R102, R0 ;  /* 0x0000000066007221 */ /* 0x000fe80000010000 */
[----:B------:R-:W-:Y:S02]  /*9350*/  FADD.FTZ R0, R118, R0 ;  /* 0x0000000076007221 */ /* 0x000fe40000010000 */
[--C-:B--2---:R-:W-:Y:S02]  /*9360*/  FFMA.FTZ R2, R157, c[0x0][0x2d0], -R141.reuse ;  /* 0x0000b4009d027a23 */ /* 0x104fe4000001088d */
[----:B------:R-:W-:Y:S02]  /*9370*/  FADD.FTZ R0, R116, R0 ;  /* 0x0000000074007221 */ /* 0x000fe40000010000 */
[----:B------:R2:W5:Y:S02]  /*9380*/  MUFU.EX2 R222, R2 ;  /* 0x0000000200de7308 */ /* 0x0005640000000800 */
[----:B------:R-:W-:Y:S04]  /*9390*/  FADD.FTZ R0, R252, R0 ;  /* 0x00000000fc007221 */ /* 0x000fe80000010000 */
[----:B------:R-:W-:Y:S04]  /*93a0*/  FADD.FTZ R0, R110, R0 ;  /* 0x000000006e007221 */ /* 0x000fe80000010000 */
[----:B------:R-:W-:Y:S04]  /*93b0*/  FADD.FTZ R0, R109, R0 ;  /* 0x000000006d007221 */ /* 0x000fe80000010000 */
[----:B------:R-:W-:Y:S04]  /*93c0*/  FADD.FTZ R0, R108, R0 ;  /* 0x000000006c007221 */ /* 0x000fe80000010000 */
[----:B------:R-:W-:Y:S04]  /*93d0*/  FADD.FTZ R0, R237, R0 ;  /* 0x00000000ed007221 */ /* 0x000fe80000010000 */
[----:B---3--:R-:W-:Y:S02]  /*93e0*/  FADD.FTZ R0, R223, R0 ;  /* 0x00000000df007221 */ /* 0x008fe40000010000 */
[----:B--2---:R-:W-:Y:S01]  /*93f0*/  FFMA.FTZ R2, R158, c[0x0][0x2d0], -R140 ;  /* 0x0000b4009e027a23 */ /* 0x004fe2000001088c */
[C---:B-----5:R-:W-:Y:S01]  /*9400*/  F2FP.PACK_AB R71, R222.reuse, R223 ;  /* 0x000000dfde47723e */ /* 0x060fe200000000ff */
[----:B------:R-:W-:Y:S02]  /*9410*/  FADD.FTZ R0, R222, R0 ;  /* 0x00000000de007221 */ /* 0x000fe40000010000 */
[----:B------:R2:W-:Y:S04]  /*9420*/  MUFU.EX2 R218, R2 ;  /* 0x0000000200da7308 */ /* 0x0005e80000000800 */
[C---:B----4-:R-:W-:Y:S08]  /*9430*/  HMMA.16816.F32 R4, R68.reuse, R76, R4 ;  /* 0x0000004c4404723c */ /* 0x050ff00000001804 */
[C---:B------:R-:W-:Y:S01]  /*9440*/  HMMA.16816.F32 R8, R68.reuse, R78, R8 ;  /* 0x0000004e4408723c */ /* 0x040fe20000001808 */
[----:B------:R-:W3:Y:S07]  /*9450*/  LDSM.16.MT88.4 R76, [R191+0x4800] ;  /* 0x00480000bf4c783b */ /* 0x000eee0000004200 */
[C---:B------:R-:W-:Y:S04]  /*9460*/  HMMA.16816.F32 R12, R68.reuse, R80, R12 ;  /* 0x00000050440c723c */ /* 0x040fe8000000180c */
[----:B--2---:R-:W-:Y:S04]  /*9470*/  FFMA.FTZ R2, R159, c[0x0][0x2d0], -R140 ;  /* 0x0000b4009f027a23 */ /* 0x004fe8000001088c */
[C---:B------:R-:W-:Y:S01]  /*9480*/  HMMA.16816.F32 R16, R68.reuse, R82, R16 ;  /* 0x000000524410723c */ /* 0x040fe20000001810 */
[----:B------:R2:W-:Y:S01]  /*9490*/  MUFU.EX2 R127, R2 ;  /* 0x00000002007f7308 */ /* 0x0005e20000000800 */
[----:B------:R-:W4:Y:S06]  /*94a0*/  LDSM.16.MT88.4 R80, [R193+0x4800] ;  /* 0x00480000c150783b */ /* 0x000f2c0000004200 */
[C---:B------:R-:W-:Y:S08]  /*94b0*/  HMMA.16816.F32 R20, R68.reuse, R84, R20 ;  /* 0x000000544414723c */ /* 0x040ff00000001814 */
[C---:B------:R-:W-:Y:S01]  /*94c0*/  HMMA.16816.F32 R24, R68.reuse, R86, R24 ;  /* 0x000000564418723c */ /* 0x040fe20000001818 */
[----:B------:R-:W5:Y:S07]  /*94d0*/  LDSM.16.MT88.4 R84, [R192+0x4800] ;  /* 0x00480000c054783b */ /* 0x000f6e0000004200 */
[C---:B-1----:R-:W-:Y:S04]  /*94e0*/  HMMA.16816.F32 R28, R68.reuse, R72, R28 ;  /* 0x00000048441c723c */ /* 0x042fe8000000181c */
[--C-:B--2---:R-:W-:Y:S04]  /*94f0*/  FFMA.FTZ R2, R160, c[0x0][0x2d0], -R141.reuse ;  /* 0x0000b400a0027a23 */ /* 0x104fe8000001088d */
[C---:B------:R-:W-:Y:S01]  /*9500*/  HMMA.16816.F32 R32, R68.reuse, R74, R32 ;  /* 0x0000004a4420723c */ /* 0x040fe20000001820 */
[----:B------:R1:W2:Y:S01]  /*9510*/  MUFU.EX2 R125, R2 ;  /* 0x00000002007d7308 */ /* 0x0002a20000000800 */
[----:B------:R-:W5:Y:S06]  /*9520*/  LDSM.16.MT88.4 R72, [R194+0x4800] ;  /* 0x00480000c248783b */ /* 0x000f6c0000004200 */
[C---:B---3--:R-:W-:Y:S08]  /*9530*/  HMMA.16816.F32 R36, R68.reuse, R76, R36 ;  /* 0x0000004c4424723c */ /* 0x048ff00000001824 */
[C---:B------:R-:W-:Y:S01]  /*9540*/  HMMA.16816.F32 R40, R68.reuse, R78, R40 ;  /* 0x0000004e4428723c */ /* 0x040fe20000001828 */
[----:B------:R-:W3:Y:S07]  /*9550*/  LDSM.16.MT88.4 R76, [R191+0x1800] ;  /* 0x00180000bf4c783b */ /* 0x000eee0000004200 */
[C---:B----4-:R-:W-:Y:S04]  /*9560*/  HMMA.16816.F32 R44, R68.reuse, R80, R44 ;  /* 0x00000050442c723c */ /* 0x050fe8000000182c */
[----:B-1----:R-:W-:Y:S02]  /*9570*/  FFMA.FTZ R2, R163, c[0x0][0x2d0], -R141 ;  /* 0x0000b400a3027a23 */ /* 0x002fe4000001088d */
[----:B------:R-:W-:Y:S02]  /*9580*/  IMAD.MOV.U32 R163, RZ, RZ, R121 ;  /* 0x000000ffffa37224 */ /* 0x000fe400078e0079 */
[C---:B------:R-:W-:Y:S01]  /*9590*/  HMMA.16816.F32 R48, R68.reuse, R82, R48 ;  /* 0x000000524430723c */ /* 0x040fe20000001830 */
[----:B------:R1:W4:Y:S01]  /*95a0*/  MUFU.EX2 R126, R2 ;  /* 0x00000002007e7308 */ /* 0x0003220000000800 */
[----:B------:R-:W3:Y:S02]  /*95b0*/  LDSM.16.MT88.4 R80, [R193+0x1800] ;  /* 0x00180000c150783b */ /* 0x000ee40000004200 */
[----:B--2---:R-:W-:Y:S04]  /*95c0*/  FADD.FTZ R0, R125, R0 ;  /* 0x000000007d007221 */ /* 0x004fe80000010000 */
[C---:B-----5:R-:W-:Y:S02]  /*95d0*/  HMMA.16816.F32 R52, R68.reuse, R84, R52 ;  /* 0x000000544434723c */ /* 0x060fe40000001834 */
[----:B------:R-:W-:Y:S06]  /*95e0*/  LDSM.16.MT88.4 R120, [R191+0x3000] ;  /* 0x00300000bf78783b */ /* 0x000fec0000004200 */
[C---:B------:R-:W-:Y:S02]  /*95f0*/  HMMA.16816.F32 R56, R68.reuse, R86, R56 ;  /* 0x000000564438723c */ /* 0x040fe40000001838 */
[----:B------:R-:W2:Y:S06]  /*9600*/  LDSM.16.MT88.4 R84, [R192+0x1800] ;  /* 0x00180000c054783b */ /* 0x000eac0000004200 */
[C---:B------:R-:W-:Y:S04]  /*9610*/  HMMA.16816.F32 R60, R68.reuse, R72, R60 ;  /* 0x00000048443c723c */ /* 0x040fe8000000183c */
[----:B-1----:R-:W-:Y:S02]  /*9620*/  FFMA.FTZ R2, R161, c[0x0][0x2d0], -R140 ;  /* 0x0000b400a1027a23 */ /* 0x002fe4000001088c */
[C---:B----4-:R-:W-:Y:S02]  /*9630*/  FADD.FTZ R0, R126.reuse, R0 ;  /* 0x000000007e007221 */ /* 0x050fe40000010000 */
[----:B------:R-:W-:Y:S01]  /*9640*/  HMMA.16816.F32 R64, R68, R74, R64 ;  /* 0x0000004a4440723c */ /* 0x000fe20000001840 */
[----:B------:R1:W-:Y:S01]  /*9650*/  MUFU.EX2 R161, R2 ;  /* 0x0000000200a17308 */ /* 0x0003e20000000800 */
[----:B------:R-:W4:Y:S05]  /*9660*/  LDSM.16.MT88.4 R72, [R194+0x1800] ;  /* 0x00180000c248783b */ /* 0x000f2a0000004200 */
[----:B------:R-:W-:Y:S02]  /*9670*/  F2FP.PACK_AB R68, R127, R218 ;  /* 0x000000da7f44723e */ /* 0x000fe400000000ff */
[----:B------:R-:W-:Y:S03]  /*9680*/  F2FP.PACK_AB R69, R126, R125 ;  /* 0x0000007d7e45723e */ /* 0x000fe600000000ff */
[----:B-1----:R-:W-:Y:S04]  /*9690*/  FFMA.FTZ R2, R162, c[0x0][0x2d0], -R140 ;  /* 0x0000b400a2027a23 */ /* 0x002fe8000001088c */
[----:B------:R1:W5:Y:S02]  /*96a0*/  MUFU.EX2 R160, R2 ;  /* 0x0000000200a07308 */ /* 0x0003640000000800 */
[--C-:B-1----:R-:W-:Y:S01]  /*96b0*/  FFMA.FTZ R2, R215, c[0x0][0x2d0], -R141.reuse ;  /* 0x0000b400d7027a23 */ /* 0x102fe2000001088d */
[----:B-----5:R-:W-:Y:S07]  /*96c0*/  F2FP.PACK_AB R70, R160, R161 ;  /* 0x000000a1a046723e */ /* 0x020fee00000000ff */
[----:B------:R1:W5:Y:S02]  /*96d0*/  MUFU.EX2 R124, R2 ;  /* 0x00000002007c7308 */ /* 0x0003640000000800 */
[--C-:B-1----:R-:W-:Y:S01]  /*96e0*/  FFMA.FTZ R2, R217, c[0x0][0x2d0], -R141.reuse ;  /* 0x0000b400d9027a23 */ /* 0x102fe2000001088d */
[----:B------:R-:W-:Y:S01]  /*96f0*/  IADD3 R217, R214, -0x1, RZ ;  /* 0xffffffffd6d97810 */ /* 0x000fe20007ffe0ff */
[----:B-----5:R-:W-:Y:S06]  /*9700*/  FADD.FTZ R0, R124, R0 ;  /* 0x000000007c007221 */ /* 0x020fec0000010000 */
[----:B------:R1:W5:Y:S02]  /*9710*/  MUFU.EX2 R159, R2 ;  /* 0x00000002009f7308 */ /* 0x0003640000000800 */
[----:B-1----:R-:W-:Y:S01]  /*9720*/  FFMA.FTZ R2, R219, c[0x0][0x2d0], -R140 ;  /* 0x0000b400db027a23 */ /* 0x002fe2000001088c */
[C---:B-----5:R-:W-:Y:S01]  /*9730*/  F2FP.PACK_AB R71, R159.reuse, R124 ;  /* 0x0000007c9f47723e */ /* 0x060fe200000000ff */
[----:B------:R-:W-:Y:S06]  /*9740*/  FADD.FTZ R0, R159, R0 ;  /* 0x000000009f007221 */ /* 0x000fec0000010000 */
[----:B------:R1:W-:Y:S01]  /*9750*/  MUFU.EX2 R158, R2 ;  /* 0x00000002009e7308 */ /* 0x0003e20000000800 */
[C---:B---3--:R-:W-:Y:S08]  /*9760*/  HMMA.16816.F32 R4, R68.reuse, R76, R4 ;  /* 0x0000004c4404723c */ /* 0x048ff00000001804 */
[C---:B------:R-:W-:Y:S01]  /*9770*/  HMMA.16816.F32 R8, R68.reuse, R78, R8 ;  /* 0x0000004e4408723c */ /* 0x040fe20000001808 */
[----:B------:R-:W3:Y:S07]  /*9780*/  LDSM.16.MT88.4 R76, [R191+0x5000] ;  /* 0x00500000bf4c783b */ /* 0x000eee0000004200 */
[C---:B------:R-:W-:Y:S04]  /*9790*/  HMMA.16816.F32 R12, R68.reuse, R80, R12 ;  /* 0x00000050440c723c */ /* 0x040fe8000000180c */
        /* <DEDUP_REMOVED lines=12> */
[C---:B---3--:R-:W-:Y:S08]  /*9860*/  HMMA.16816.F32 R36, R68.reuse, R76, R36 ;  /* 0x0000004c4424723c */ /* 0x048ff00000001824 */
[C---:B------:R-:W-:Y:S01]  /*9870*/  HMMA.16816.F32 R40, R68.reuse, R78, R40 ;  /* 0x0000004e4428723c */ /* 0x040fe20000001828 */
[----:B------:R-:W3:Y:S07]  /*9880*/  LDSM.16.MT88.4 R76, [R191+0x2000] ;  /* 0x00200000bf4c783b */ /* 0x000eee0000004200 */
[C---:B-----5:R-:W-:Y:S04]  /*9890*/  HMMA.16816.F32 R44, R68.reuse, R80, R44 ;  /* 0x00000050442c723c */ /* 0x060fe8000000182c */
[----:B-1----:R-:W-:Y:S02]  /*98a0*/  FFMA.FTZ R2, R226, c[0x0][0x2d0], -R140 ;  /* 0x0000b400e2027a23 */ /* 0x002fe4000001088c */
[----:B----4-:R-:W-:Y:S02]  /*98b0*/  FADD.FTZ R0, R106, R0 ;  /* 0x000000006a007221 */ /* 0x010fe40000010000 */
[C---:B------:R-:W-:Y:S01]  /*98c0*/  HMMA.16816.F32 R48, R68.reuse, R82, R48 ;  /* 0x000000524430723c */ /* 0x040fe20000001830 */
[----:B------:R1:W-:Y:S01]  /*98d0*/  MUFU.EX2 R157, R2 ;  /* 0x00000002009d7308 */ /* 0x0003e20000000800 */
[----:B------:R-:W4:Y:S02]  /*98e0*/  LDSM.16.MT88.4 R80, [R193+0x2000] ;  /* 0x00200000c150783b */ /* 0x000f240000004200 */
[----:B------:R-:W-:Y:S04]  /*98f0*/  FADD.FTZ R0, R105, R0 ;  /* 0x0000000069007221 */ /* 0x000fe80000010000 */
[C---:B--2---:R-:W-:Y:S08]  /*9900*/  HMMA.16816.F32 R52, R68.reuse, R84, R52 ;  /* 0x000000544434723c */ /* 0x044ff00000001834 */
[C---:B------:R-:W-:Y:S01]  /*9910*/  HMMA.16816.F32 R56, R68.reuse, R86, R56 ;  /* 0x000000564438723c */ /* 0x040fe20000001838 */
[----:B------:R-:W-:Y:S07]  /*9920*/  LDSM.16.MT88.4 R84, [R194+0x2000] ;  /* 0x00200000c254783b */ /* 0x000fee0000004200 */
[C---:B------:R-:W-:Y:S04]  /*9930*/  HMMA.16816.F32 R60, R68.reuse, R72, R60 ;  /* 0x00000048443c723c */ /* 0x040fe8000000183c */
[----:B-1----:R-:W-:Y:S04]  /*9940*/  FFMA.FTZ R2, R227, c[0x0][0x2d0], -R140 ;  /* 0x0000b400e3027a23 */ /* 0x002fe8000001088c */
[----:B------:R-:W-:Y:S01]  /*9950*/  HMMA.16816.F32 R64, R68, R74, R64 ;  /* 0x0000004a4440723c */ /* 0x000fe20000001840 */
[----:B------:R1:W2:Y:S01]  /*9960*/  MUFU.EX2 R156, R2 ;  /* 0x00000002009c7308 */ /* 0x0002a20000000800 */
[----:B------:R-:W5:Y:S05]  /*9970*/  LDSM.16.MT88.4 R72, [R192+0x2000] ;  /* 0x00200000c048783b */ /* 0x000f6a0000004200 */
[----:B------:R-:W-:Y:S02]  /*9980*/  F2FP.PACK_AB R68, R107, R158 ;  /* 0x0000009e6b44723e */ /* 0x000fe400000000ff */
[----:B------:R-:W-:Y:S03]  /*9990*/  F2FP.PACK_AB R69, R105, R106 ;  /* 0x0000006a6945723e */ /* 0x000fe600000000ff */
[--C-:B-1----:R-:W-:Y:S01]  /*99a0*/  FFMA.FTZ R2, R235, c[0x0][0x2d0], -R141.reuse ;  /* 0x0000b400eb027a23 */ /* 0x102fe2000001088d */
[----:B--2---:R-:W-:Y:S03]  /*99b0*/  F2FP.PACK_AB R70, R156, R157 ;  /* 0x0000009d9c46723e */ /* 0x004fe600000000ff */
[----:B------:R1:W2:Y:S02]  /*99c0*/  MUFU.EX2 R104, R2 ;  /* 0x0000000200687308 */ /* 0x0002a40000000800 */
[--C-:B-1----:R-:W-:Y:S02]  /*99d0*/  FFMA.FTZ R2, R240, c[0x0][0x2d0], -R141.reuse ;  /* 0x0000b400f0027a23 */ /* 0x102fe4000001088d */
[----:B--2---:R-:W-:Y:S06]  /*99e0*/  FADD.FTZ R0, R104, R0 ;  /* 0x0000000068007221 */ /* 0x004fec0000010000 */
[----:B------:R1:W2:Y:S02]  /*99f0*/  MUFU.EX2 R155, R2 ;  /* 0x00000002009b7308 */ /* 0x0002a40000000800 */
[--C-:B-1----:R-:W-:Y:S01]  /*9a00*/  FFMA.FTZ R2, R239, c[0x0][0x2d0], -R140.reuse ;  /* 0x0000b400ef027a23 */ /* 0x102fe2000001088c */
[C---:B--2---:R-:W-:Y:S01]  /*9a10*/  F2FP.PACK_AB R71, R155.reuse, R104 ;  /* 0x000000689b47723e */ /* 0x044fe200000000ff */
[----:B------:R-:W-:Y:S06]  /*9a20*/  FFMA.FTZ R140, R228, c[0x0][0x2d0], -R140 ;  /* 0x0000b400e48c7a23 */ /* 0x000fec000001088c */
[----:B------:R1:W-:Y:S01]  /*9a30*/  MUFU.EX2 R154, R2 ;  /* 0x00000002009a7308 */ /* 0x0003e20000000800 */
[----:B------:R-:W-:Y:S01]  /*9a40*/  FADD.FTZ R0, R155, R0 ;  /* 0x000000009b007221 */ /* 0x000fe20000010000 */
[C---:B---3--:R-:W-:Y:S08]  /*9a50*/  HMMA.16816.F32 R4, R68.reuse, R76, R4 ;  /* 0x0000004c4404723c */ /* 0x048ff00000001804 */
[----:B------:R-:W-:Y:S01]  /*9a60*/  MUFU.EX2 R115, R140 ;  /* 0x0000008c00737308 */ /* 0x000fe20000000800 */
        /* <DEDUP_REMOVED lines=12> */
[----:B---3--:R-:W-:Y:S02]  /*9b30*/  FADD.FTZ R0, R149, R0 ;  /* 0x0000000095007221 */ /* 0x008fe40000010000 */
[C---:B------:R-:W-:Y:S01]  /*9b40*/  HMMA.16816.F32 R32, R68.reuse, R86, R32 ;  /* 0x000000564420723c */ /* 0x040fe20000001820 */
[----:B------:R1:W3:Y:S01]  /*9b50*/  MUFU.EX2 R150, R2 ;  /* 0x0000000200967308 */ /* 0x0002e20000000800 */
[----:B------:R-:W5:Y:S06]  /*9b60*/  LDSM.16.MT88.4 R84, [R194+0x5800] ;  /* 0x00580000c254783b */ /* 0x000f6c0000004200 */
[C---:B--2---:R-:W-:Y:S08]  /*9b70*/  HMMA.16816.F32 R36, R68.reuse, R76, R36 ;  /* 0x0000004c4424723c */ /* 0x044ff00000001824 */
[C---:B------:R-:W-:Y:S01]  /*9b80*/  HMMA.16816.F32 R40, R68.reuse, R78, R40 ;  /* 0x0000004e4428723c */ /* 0x040fe20000001828 */
[----:B------:R-:W2:Y:S07]  /*9b90*/  LDSM.16.MT88.4 R76, [R191+0x2800] ;  /* 0x00280000bf4c783b */ /* 0x000eae0000004200 */
[C---:B----4-:R-:W-:Y:S04]  /*9ba0*/  HMMA.16816.F32 R44, R68.reuse, R80, R44 ;  /* 0x00000050442c723c */ /* 0x050fe8000000182c */
[--C-:B-1----:R-:W-:Y:S02]  /*9bb0*/  FFMA.FTZ R2, R249, c[0x0][0x2d0], -R141.reuse ;  /* 0x0000b400f9027a23 */ /* 0x102fe4000001088d */
[----:B---3--:R-:W-:Y:S02]  /*9bc0*/  FADD.FTZ R0, R150, R0 ;  /* 0x0000000096007221 */ /* 0x008fe40000010000 */
        /* <DEDUP_REMOVED lines=9> */
[----:B------:R-:W-:Y:S01]  /*9c60*/  HMMA.16816.F32 R64, R68, R86, R64 ;  /* 0x000000564440723c */ /* 0x000fe20000001840 */
[----:B------:R-:W1:Y:S01]  /*9c70*/  MUFU.EX2 R147, R2 ;  /* 0x0000000200937308 */ /* 0x000e620000000800 */
[----:B------:R-:W3:Y:S05]  /*9c80*/  LDSM.16.MT88.4 R84, [R194+0x2800] ;  /* 0x00280000c254783b */ /* 0x000eea0000004200 */
[----:B------:R-:W-:Y:S02]  /*9c90*/  F2FP.PACK_AB R68, R153, R154 ;  /* 0x0000009a9944723e */ /* 0x000fe400000000ff */
[----:B------:R-:W-:Y:S03]  /*9ca0*/  F2FP.PACK_AB R69, R150, R149 ;  /* 0x000000959645723e */ /* 0x000fe600000000ff */
[----:B------:R-:W-:Y:S02]  /*9cb0*/  F2FP.PACK_AB R70, R151, R152 ;  /* 0x000000989746723e */ /* 0x000fe400000000ff */
[----:B-1----:R-:W-:Y:S01]  /*9cc0*/  F2FP.PACK_AB R71, R147, R148 ;  /* 0x000000949347723e */ /* 0x002fe200000000ff */
[--C-:B------:R-:W-:Y:S02]  /*9cd0*/  FFMA.FTZ R2, R142, c[0x0][0x2d0], -R141.reuse ;  /* 0x0000b4008e027a23 */ /* 0x100fe4000001088d */
[----:B------:R-:W1:Y:S01]  /*9ce0*/  MUFU.EX2 R142, R101 ;  /* 0x00000065008e7308 */ /* 0x000e620000000800 */
[----:B------:R-:W-:Y:S02]  /*9cf0*/  FFMA.FTZ R141, R113, c[0x0][0x2d0], -R141 ;  /* 0x0000b400718d7a23 */ /* 0x000fe4000001088d */
[----:B------:R-:W-:Y:S01]  /*9d00*/  FADD.FTZ R0, R147, R0 ;  /* 0x0000000093007221 */ /* 0x000fe20000010000 */
[C---:B--2---:R-:W-:Y:S06]  /*9d10*/  HMMA.16816.F32 R4, R68.reuse, R76, R4 ;  /* 0x0000004c4404723c */ /* 0x044fec0000001804 */
[----:B------:R-:W-:Y:S02]  /*9d20*/  MUFU.EX2 R113, R97 ;  /* 0x0000006100717308 */ /* 0x000fe40000000800 */
[C---:B------:R-:W-:Y:S01]  /*9d30*/  HMMA.16816.F32 R8, R68.reuse, R78, R8 ;  /* 0x0000004e4408723c */ /* 0x040fe20000001808 */
[----:B------:R-:W2:Y:S07]  /*9d40*/  LDSM.16.MT88.4 R76, [R192+0x6000] ;  /* 0x00600000c04c783b */ /* 0x000eae0000004200 */
[C---:B----4-:R-:W-:Y:S01]  /*9d50*/  HMMA.16816.F32 R12, R68.reuse, R80, R12 ;  /* 0x00000050440c723c */ /* 0x050fe2000000180c */
[----:B------:R4:W3:Y:S03]  /*9d60*/  MUFU.EX2 R144, R2 ;  /* 0x0000000200907308 */ /* 0x0008e60000000800 */
[----:B-1----:R-:W-:Y:S04]  /*9d70*/  F2FP.PACK_AB R138, R115, R142 ;  /* 0x0000008e738a723e */ /* 0x002fe800000000ff */
[C---:B------:R-:W-:Y:S01]  /*9d80*/  HMMA.16816.F32 R16, R68.reuse, R82, R16 ;  /* 0x000000524410723c */ /* 0x040fe20000001810 */
[----:B------:R-:W1:Y:S02]  /*9d90*/  LDSM.16.MT88.4 R80, [R194+0x6000] ;  /* 0x00600000c250783b */ /* 0x000e640000004200 */
[----:B------:R-:W2:Y:S05]  /*9da0*/  MUFU.EX2 R3, R141 ;  /* 0x0000008d00037308 */ /* 0x000eaa0000000800 */
[C---:B-----5:R-:W-:Y:S08]  /*9db0*/  HMMA.16816.F32 R20, R68.reuse, R72, R20 ;  /* 0x000000484414723c */ /* 0x060ff00000001814 */
[C---:B------:R-:W-:Y:S01]  /*9dc0*/  HMMA.16816.F32 R24, R68.reuse, R74, R24 ;  /* 0x0000004a4418723c */ /* 0x040fe20000001818 */
[----:B------:R-:W5:Y:S03]  /*9dd0*/  LDSM.16.MT88.4 R72, [R193+0x3000] ;  /* 0x00300000c148783b */ /* 0x000f660000004200 */
[----:B----4-:R-:W-:Y:S01]  /*9de0*/  FADD.FTZ R2, R103, R98 ;  /* 0x0000006267027221 */ /* 0x010fe20000010000 */
[----:B---3--:R-:W-:Y:S01]  /*9df0*/  F2FP.PACK_AB R137, R143, R144 ;  /* 0x000000908f89723e */ /* 0x008fe200000000ff */
[----:B------:R-:W-:Y:S02]  /*9e00*/  FADD.FTZ R0, R144, R0 ;  /* 0x0000000090007221 */ /* 0x000fe40000010000 */
[C---:B------:R-:W-:Y:S01]  /*9e10*/  HMMA.16816.F32 R28, R68.reuse, R84, R28 ;  /* 0x00000054441c723c */ /* 0x040fe2000000181c */
[----:B------:R-:W-:Y:S03]  /*9e20*/  LDSM.16.MT88.4 R96, [R191+0x6800] ;  /* 0x00680000bf60783b */ /* 0x000fe60000004200 */
[----:B------:R-:W-:Y:S01]  /*9e30*/  FADD.FTZ R2, R119, R2 ;  /* 0x0000000277027221 */ /* 0x000fe20000010000 */
[----:B--2---:R-:W-:Y:S01]  /*9e40*/  F2FP.PACK_AB R139, R3, R113 ;  /* 0x00000071038b723e */ /* 0x004fe200000000ff */
[----:B------:R-:W-:Y:S02]  /*9e50*/  FADD.FTZ R0, R143, R0 ;  /* 0x000000008f007221 */ /* 0x000fe40000010000 */
[C---:B------:R-:W-:Y:S01]  /*9e60*/  HMMA.16816.F32 R32, R68.reuse, R86, R32 ;  /* 0x000000564420723c */ /* 0x040fe20000001820 */
[----:B------:R-:W2:Y:S03]  /*9e70*/  LDSM.16.MT88.4 R84, [R192+0x3000] ;  /* 0x00300000c054783b */ /* 0x000ea60000004200 */
[----:B------:R-:W-:Y:S02]  /*9e80*/  FADD.FTZ R2, R117, R2 ;  /* 0x0000000275027221 */ /* 0x000fe40000010000 */
[----:B------:R-:W-:Y:S02]  /*9e90*/  FADD.FTZ R0, R113, R0 ;  /* 0x0000000071007221 */ /* 0x000fe40000010000 */
[C---:B------:R-:W-:Y:S01]  /*9ea0*/  HMMA.16816.F32 R36, R68.reuse, R88, R36 ;  /* 0x000000584424723c */ /* 0x040fe20000001824 */
[----:B------:R-:W-:Y:S03]  /*9eb0*/  LDSM.16.MT88.4 R100, [R193+0x6800] ;  /* 0x00680000c164783b */ /* 0x000fe60000004200 */
[----:B------:R-:W-:Y:S02]  /*9ec0*/  FADD.FTZ R3, R3, R0 ;  /* 0x0000000003037221 */ /* 0x000fe40000010000 */
[----:B------:R-:W-:Y:S02]  /*9ed0*/  FADD.FTZ R2, R163, R2 ;  /* 0x00000002a3027221 */ /* 0x000fe40000010000 */
[C---:B------:R-:W-:Y:S01]  /*9ee0*/  HMMA.16816.F32 R40, R68.reuse, R90, R40 ;  /* 0x0000005a4428723c */ /* 0x040fe20000001828 */
[----:B------:R-:W3:Y:S03]  /*9ef0*/  LDSM.16.MT88.4 R88, [R194+0x3000] ;  /* 0x00300000c258783b */ /* 0x000ee60000004200 */
[----:B------:R-:W-:Y:S02]  /*9f00*/  FADD.FTZ R2, R111, R2 ;  /* 0x000000026f027221 */ /* 0x000fe40000010000 */
[----:B------:R-:W-:Y:S02]  /*9f10*/  IMAD.MOV.U32 R113, RZ, RZ, R112 ;  /* 0x000000ffff717224 */ /* 0x000fe400078e0070 */
[C---:B------:R-:W-:Y:S01]  /*9f20*/  HMMA.16816.F32 R44, R68.reuse, R92, R44 ;  /* 0x0000005c442c723c */ /* 0x040fe2000000182c */
[----:B------:R-:W2:Y:S03]  /*9f30*/  LDSM.16.MT88.4 R108, [R192+0x6800] ;  /* 0x00680000c06c783b */ /* 0x000ea60000004200 */
        /* <DEDUP_REMOVED lines=10> */
[----:B------:R-:W-:Y:S04]  /*9fe0*/  FADD.FTZ R2, R233, R2 ;  /* 0x00000002e9027221 */ /* 0x000fe80000010000 */
[C---:B------:R-:W-:Y:S01]  /*9ff0*/  HMMA.16816.F32 R116, R136.reuse, R120, R4 ;  /* 0x000000788874723c */ /* 0x040fe20000001804 */
[----:B------:R-:W1:Y:S04]  /*a000*/  LDSM.16.MT88.4 R4, [R194+0x6800] ;  /* 0x00680000c204783b */ /* 0x000e680000004200 */
[----:B------:R-:W-:Y:S03]  /*a010*/  FADD.FTZ R2, R218, R2 ;  /* 0x00000002da027221 */ /* 0x000fe60000010000 */
[C---:B------:R-:W-:Y:S01]  /*a020*/  HMMA.16816.F32 R120, R136.reuse, R122, R8 ;  /* 0x0000007a8878723c */ /* 0x040fe20000001808 */
[----:B------:R-:W4:Y:S03]  /*a030*/  LDL R8, [R1+0x3c] ;  /* 0x00003c0001087983 */ /* 0x000f260000100800 */
[----:B------:R-:W-:Y:S01]  /*a040*/  FADD.FTZ R2, R127, R2 ;  /* 0x000000027f027221 */ /* 0x000fe20000010000 */
[----:B------:R3:W-:Y:S03]  /*a050*/  STL [R1+0x20], R3 ;  /* 0x0000200301007387 */ /* 0x0007e60000100800 */
[C---:B-----5:R-:W-:Y:S04]  /*a060*/  HMMA.16816.F32 R68, R136.reuse, R72, R12 ;  /* 0x000000488844723c */ /* 0x060fe8000000180c */
[----:B------:R-:W-:Y:S04]  /*a070*/  FADD.FTZ R2, R161, R2 ;  /* 0x00000002a1027221 */ /* 0x000fe80000010000 */
[C---:B------:R-:W-:Y:S04]  /*a080*/  HMMA.16816.F32 R72, R136.reuse, R74, R16 ;  /* 0x0000004a8848723c */ /* 0x040fe80000001810 */
[----:B------:R-:W-:Y:S04]  /*a090*/  FADD.FTZ R2, R160, R2 ;  /* 0x00000002a0027221 */ /* 0x000fe80000010000 */
[C---:B--2---:R-:W-:Y:S04]  /*a0a0*/  HMMA.16816.F32 R76, R136.reuse, R84, R20 ;  /* 0x00000054884c723c */ /* 0x044fe80000001814 */
[----:B------:R-:W-:Y:S02]  /*a0b0*/  FADD.FTZ R2, R158, R2 ;  /* 0x000000029e027221 */ /* 0x000fe40000010000 */
[----:B---3--:R-:W-:Y:S02]  /*a0c0*/  IMAD.MOV.U32 R3, RZ, RZ, R114 ;  /* 0x000000ffff037224 */ /* 0x008fe400078e0072 */
        /* <DEDUP_REMOVED lines=21> */
[----:B------:R-:W-:Y:S02]  /*a220*/  FADD.FTZ R0, R115, R2 ;  /* 0x0000000273007221 */ /* 0x000fe40000010000 */
[----:B------:R-:W-:Y:S03]  /*a230*/  IMAD.MOV.U32 R115, RZ, RZ, R112 ;  /* 0x000000ffff737224 */ /* 0x000fe600078e0070 */
[----:B------:R1:W-:Y:S01]  /*a240*/  STL [R1+0x24], R0 ;  /* 0x0000240001007387 */ /* 0x0003e20000100800 */
[----:B----4-:R-:W-:Y:S02]  /*a250*/  ISETP.GT.AND P0, PT, R214, R8, PT ;  /* 0x00000008d600720c */ /* 0x010fe40003f04270 */
[----:B------:R-:W-:Y:S11]  /*a260*/  IMAD.MOV.U32 R214, RZ, RZ, R217 ;  /* 0x000000ffffd67224 */ /* 0x000ff600078e00d9 */
[----:B-1----:R-:W-:-:S05]  /*a270*/  @P0 BRA `(.L_x_2360) ;  /* 0xffffc45000000947 */ /* 0x002fca000383ffff */
.L_x_2355:
[----:B-1----:R-:W2:Y:S02]  /*a280*/  LDL R0, [R1+0x28] ;  /* 0x0000280001007983 */ /* 0x002ea40000100800 */
[----:B--2---:R-:W-:-:S13]  /*a290*/  ISETP.GE.AND P0, PT, R217, R0, PT ;  /* 0x00000000d900720c */ /* 0x004fda0003f06270 */
[----:B------:R-:W-:Y:S05]  /*a2a0*/  @!P0 BRA `(.L_x_2361) ;  /* 0x0000327000008947 */ /* 0x000fea0003800000 */
.L_x_2364:
[----:B------:R-:W2:Y:S01]  /*a2b0*/  LDL.64 R218, [R1+0x8] ;  /* 0x0000080001da7983 */ /* 0x000ea20000100a00 */
[----:B------:R-:W-:Y:S04]  /*a2c0*/  DEPBAR.LE SB0, 0x0 ;  /* 0x000080000000791a */ /* 0x000fe80000000000 */
[----:B------:R-:W3:Y:S01]  /*a2d0*/  LDL.64 R214, [R1] ;  /* 0x0000000001d67983 */ /* 0x000ee20000100a00 */
[----:B------:R-:W-:Y:S01]  /*a2e0*/  WARPSYNC 0xffffffff ;  /* 0xffffffff00007948 */ /* 0x000fe20003800000 */
[----:B-1----:R-:W-:Y:S01]  /*a2f0*/  SHF.R.S32.HI R0, RZ, 0x1f, R217 ;  /* 0x0000001fff007819 */ /* 0x002fe200000114d9 */
[C---:B------:R-:W-:Y:S01]  /*a300*/  IMAD.WIDE.U32 R28, R217.reuse, c[0x0][0x208], RZ ;  /* 0x00008200d91c7a25 */ /* 0x040fe200078e00ff */
[----:B------:R-:W-:Y:S01]  /*a310*/  ULDC.64 UR4, c[0x0][0x208] ;  /* 0x0000820000047ab9 */ /* 0x000fe20000000a00 */
[----:B------:R-:W4:Y:S01]  /*a320*/  LDL.64 R44, [R1+0x30] ;  /* 0x00003000012c7983 */ /* 0x000f220000100a00 */
[----:B------:R-:W-:Y:S01]  /*a330*/  UMOV UR9, 0x5 ;  /* 0x0000000500097882 */ /* 0x000fe20000000000 */
[----:B------:R-:W-:Y:S01]  /*a340*/  IMAD R0, R0, c[0x0][0x208], RZ ;  /* 0x0000820000007a24 */ /* 0x000fe200078e02ff */
[----:B------:R-:W-:Y:S01]  /*a350*/  USHF.L.U32 UR8, UR4, 0x5, URZ ;  /* 0x0000000504087899 */ /* 0x000fe2000800063f */
[----:B------:R-:W-:Y:S01]  /*a360*/  BSSY B0, `(.L_x_2362) ;  /* 0x000011e000007945 */ /* 0x000fe20003800000 */
[----:B------:R-:W5:Y:S01]  /*a370*/  LDL R31, [R1+0x2c] ;  /* 0x00002c00011f7983 */ /* 0x000f620000100800 */
[----:B------:R-:W-:Y:S01]  /*a380*/  IMAD R0, R217, c[0x0][0x20c], R0 ;  /* 0x00008300d9007a24 */ /* 0x000fe200078e0200 */
[----:B------:R-:W-:Y:S02]  /*a390*/  USHF.L.U64.HI UR9, UR4, UR9, UR5 ;  /* 0x0000000904097299 */ /* 0x000fe40008010205 */
[----:B------:R-:W-:Y:S01]  /*a3a0*/  UIADD3 UR5, UP0, UR8, UR8, URZ ;  /* 0x0000000808057290 */ /* 0x000fe2000ff1e03f */
[----:B------:R-:W-:Y:S01]  /*a3b0*/  BAR.SYNC.DEFER_BLOCKING 0x0 ;  /* 0x0000000000007b1d */ /* 0x000fe20000010000 */
[----:B------:R-:W-:Y:S02]  /*a3c0*/  IMAD.IADD R0, R29, 0x1, R0 ;  /* 0x000000011d007824 */ /* 0x000fe400078e0200 */
[----:B------:R-:W-:Y:S01]  /*a3d0*/  IMAD.U32 R20, RZ, RZ, UR8 ;  /* 0x00000008ff147e24 */ /* 0x000fe2000f8e00ff */
[----:B------:R-:W-:Y:S01]  /*a3e0*/  UIADD3.X UR4, UR9, UR9, URZ, UP0, !UPT ;  /* 0x0000000909047290 */ /* 0x000fe200087fe43f */
[----:B------:R-:W-:Y:S02]  /*a3f0*/  IMAD R47, R0, 0x70, RZ ;  /* 0x00000070002f7824 */ /* 0x000fe400078e02ff */
[----:B------:R-:W-:Y:S04]  /*a400*/  IMAD.U32 R21, RZ, RZ, UR9 ;  /* 0x00000009ff157e24 */ /* 0x000fe8000f8e00ff */
[----:B------:R-:W-:Y:S01]  /*a410*/  IMAD.WIDE.U32 R20, R28, 0x70, R20 ;  /* 0x000000701c147825 */ /* 0x000fe200078e0014 */
[----:B------:R-:W1:Y:S05]  /*a420*/  LDSM.16.M88.4 R8, [R188] ;  /* 0x00000000bc08783b */ /* 0x000e6a0000000200 */
[----:B------:R-:W1:Y:S05]  /*a430*/  LDSM.16.M88.4 R16, [R188+0x800] ;  /* 0x00080000bc10783b */ /* 0x000e6a0000000200 */
[----:B------:R-:W2:Y:S05]  /*a440*/  LDSM.16.M88.4 R24, [R188+0x1000] ;  /* 0x00100000bc18783b */ /* 0x000eaa0000000200 */
[----:B------:R-:W5:Y:S05]  /*a450*/  LDL R112, [R1+0x28] ;  /* 0x0000280001707983 */ /* 0x000f6a0000100800 */
[----:B------:R-:W2:Y:S05]  /*a460*/  LDSM.16.M88.4 R32, [R188+0x1800] ;  /* 0x00180000bc20783b */ /* 0x000eaa0000000200 */
[----:B------:R-:W2:Y:S05]  /*a470*/  LDSM.16.M88.4 R40, [R188+0x2000] ;  /* 0x00200000bc28783b */ /* 0x000eaa0000000200 */
[----:B------:R-:W2:Y:S05]  /*a480*/  LDSM.16.M88.4 R48, [R188+0x2800] ;  /* 0x00280000bc30783b */ /* 0x000eaa0000000200 */
[----:B------:R-:W2:Y:S01]  /*a490*/  LDSM.16.M88.4 R56, [R188+0x3000] ;  /* 0x00300000bc38783b */ /* 0x000ea20000000200 */
[C---:B-1----:R-:W-:Y:S04]  /*a4a0*/  HMMA.16816.F32 R4, R128.reuse, R8, RZ ;  /* 0x000000088004723c */ /* 0x042fe800000018ff */
[----:B------:R-:W1:Y:S05]  /*a4b0*/  LDSM.16.M88.4 R136, [R195] ;  /* 0x00000000c388783b */ /* 0x000e6a0000000200 */
[----:B------:R-:W1:Y:S01]  /*a4c0*/  LDSM.16.M88.4 R140, [R204] ;  /* 0x00000000cc8c783b */ /* 0x000e620000000200 */
[C---:B------:R-:W-:Y:S04]  /*a4d0*/  HMMA.16816.F32 R8, R128.reuse, R10, RZ ;  /* 0x0000000a8008723c */ /* 0x040fe800000018ff */
[----:B------:R-:W1:Y:S04]  /*a4e0*/  LDSM.16.M88.4 R144, [R205] ;  /* 0x00000000cd90783b */ /* 0x000e680000000200 */
[C---:B------:R-:W-:Y:S01]  /*a4f0*/  HMMA.16816.F32 R12, R128.reuse, R16, RZ ;  /* 0x00000010800c723c */ /* 0x040fe200000018ff */
[----:B------:R-:W1:Y:S05]  /*a500*/  LDSM.16.M88.4 R148, [R206] ;  /* 0x00000000ce94783b */ /* 0x000e6a0000000200 */
[----:B------:R-:W1:Y:S02]  /*a510*/  LDSM.16.M88.4 R152, [R207] ;  /* 0x00000000cf98783b */ /* 0x000e640000000200 */
[C---:B------:R-:W-:Y:S03]  /*a520*/  HMMA.16816.F32 R16, R128.reuse, R18, RZ ;  /* 0x000000128010723c */ /* 0x040fe600000018ff */
[----:B------:R-:W1:Y:S05]  /*a530*/  LDSM.16.M88.4 R156, [R208] ;  /* 0x00000000d09c783b */ /* 0x000e6a0000000200 */
[----:B------:R-:W1:Y:S05]  /*a540*/  LDSM.16.M88.4 R160, [R209] ;  /* 0x00000000d1a0783b */ /* 0x000e6a0000000200 */
[----:B------:R-:W1:Y:S02]  /*a550*/  S2R R30, SR_TID.X ;  /* 0x00000000001e7919 */ /* 0x000e640000002100 */
[----:B-1----:R-:W-:Y:S01]  /*a560*/  ISETP.GT.AND P4, PT, R30, 0x7f, PT ;  /* 0x0000007f1e00780c */ /* 0x002fe20003f84270 */
[----:B--2---:R-:W-:Y:S01]  /*a570*/  IMAD.MOV.U32 R2, RZ, RZ, R218 ;  /* 0x000000ffff027224 */ /* 0x004fe200078e00da */
[----:B------:R-:W-:Y:S01]  /*a580*/  IADD3 R38, P1, R218, R20, RZ ;  /* 0x00000014da267210 */ /* 0x000fe20007f3e0ff */
[----:B---3--:R-:W-:Y:S04]  /*a590*/  IMAD.MOV.U32 R3, RZ, RZ, R215 ;  /* 0x000000ffff037224 */ /* 0x008fe800078e00d7 */
[----:B------:R-:W-:Y:S01]  /*a5a0*/  IMAD.WIDE.U32 R2, R28, 0x70, R2 ;  /* 0x000000701c027825 */ /* 0x000fe200078e0002 */
[----:B----4-:R-:W-:Y:S03]  /*a5b0*/  ISETP.GE.AND P5, PT, R44, c[0x0][0x1d4], PT ;  /* 0x000075002c007a0c */ /* 0x010fe60003fa6270 */
[----:B------:R-:W-:Y:S01]  /*a5c0*/  IMAD.IADD R0, R3, 0x1, R47 ;  /* 0x0000000103007824 */ /* 0x000fe200078e022f */
[C---:B------:R-:W-:Y:S01]  /*a5d0*/  LEA R36, P0, R2.reuse, c[0x0][0x1f8], 0x1 ;  /* 0x00007e0002247a11 */ /* 0x040fe200078008ff */
[----:B------:R-:W-:Y:S01]  /*a5e0*/  IMAD.U32 R3, RZ, RZ, UR4 ;  /* 0x00000004ff037e24 */ /* 0x000fe2000f8e00ff */
[----:B-----5:R-:W-:Y:S02]  /*a5f0*/  ISETP.GE.AND P6, PT, R31, c[0x0][0x1d4], PT ;  /* 0x000075001f007a0c */ /* 0x020fe40003fc6270 */
[----:B------:R-:W-:Y:S01]  /*a600*/  LEA.HI.X R37, R2, c[0x0][0x1fc], R0, 0x1, P0 ;  /* 0x00007f0002257a11 */ /* 0x000fe200000f0c00 */
[----:B------:R-:W-:Y:S01]  /*a610*/  IMAD.IADD R0, R47, 0x1, R21 ;  /* 0x000000012f007824 */ /* 0x000fe200078e0215 */
[----:B------:R-:W-:Y:S01]  /*a620*/  IADD3 R39, P0, R20, UR8, RZ ;  /* 0x0000000814277c10 */ /* 0x000fe2000ff1e0ff */
[----:B------:R-:W-:Y:S01]  /*a630*/  IMAD.U32 R2, RZ, RZ, UR5 ;  /* 0x00000005ff027e24 */ /* 0x000fe2000f8e00ff */
[C---:B------:R-:W-:Y:S01]  /*a640*/  HMMA.16816.F32 R20, R128.reuse, R24, RZ ;  /* 0x000000188014723c */ /* 0x040fe200000018ff */
[----:B------:R-:W-:Y:S01]  /*a650*/  @!PT LDS RZ, [RZ] ;  /* 0x00000000fffff984 */ /* 0x000fe20000000800 */
[----:B------:R-:W-:Y:S01]  /*a660*/  @!PT LDS RZ, [RZ] ;  /* 0x00000000fffff984 */ /* 0x000fe20000000800 */
[----:B------:R-:W-:Y:S01]  /*a670*/  @!PT LDS RZ, [RZ] ;  /* 0x00000000fffff984 */ /* 0x000fe20000000800 */
[----:B------:R1:W-:Y:S01]  /*a680*/  LDGSTS.E.BYPASS.LTC128B.128 [R216+0x100], [R36.64], !P5 ;  /* 0x0010000024d87fae */ /* 0x0003e2000e901d46 */
[----:B------:R-:W-:Y:S01]  /*a690*/  IADD3.X R44, R0, UR9, RZ, P0, !PT ;  /* 0x00000009002c7c10 */ /* 0x000fe200087fe4ff */
[----:B------:R-:W-:Y:S04]  /*a6a0*/  IMAD.WIDE.U32 R52, R28, 0x70, R2 ;  /* 0x000000701c347825 */ /* 0x000fe800078e0002 */
[----:B------:R1:W-:Y:S01]  /*a6b0*/  LDGSTS.E.BYPASS.LTC128B.128 [R216+0x3900], [R36.64+0x80], !P6 ;  /* 0x0390008024d87fae */ /* 0x0003e2000f101d46 */
[C---:B------:R-:W-:Y:S01]  /*a6c0*/  HMMA.16816.F32 R24, R128.reuse, R26, RZ ;  /* 0x0000001a8018723c */ /* 0x040fe200000018ff */
[----:B------:R-:W-:Y:S03]  /*a6d0*/  IMAD.X R3, R0, 0x1, R215, P1 ;  /* 0x0000000100037824 */ /* 0x000fe600008e06d7 */
[C---:B------:R-:W-:Y:S02]  /*a6e0*/  LEA R2, P1, R38.reuse, c[0x0][0x1f8], 0x1 ;  /* 0x00007e0026027a11 */ /* 0x040fe400078208ff */
[----:B------:R-:W-:Y:S02]  /*a6f0*/  IADD3 R0, P0, R39, R218, RZ ;  /* 0x000000da27007210 */ /* 0x000fe40007f1e0ff */
[C---:B------:R-:W-:Y:S01]  /*a700*/  HMMA.16816.F32 R28, R128.reuse, R32, RZ ;  /* 0x00000020801c723c */ /* 0x040fe200000018ff */
[----:B------:R-:W-:Y:S03]  /*a710*/  LEA.HI.X R3, R38, c[0x0][0x1fc], R3, 0x1, P1 ;  /* 0x00007f0026037a11 */ /* 0x000fe600008f0c03 */
[----:B------:R-:W-:Y:S02]  /*a720*/  LEA R54, P2, R0, c[0x0][0x1f8], 0x1 ;  /* 0x00007e0000367a11 */ /* 0x000fe400078408ff */
[----:B------:R2:W-:Y:S01]  /*a730*/  LDGSTS.E.BYPASS.LTC128B.128 [R216+0x1100], [R2.64], !P5 ;  /* 0x0110000002d87fae */ /* 0x0005e2000e901d46 */
[----:B------:R-:W-:Y:S01]  /*a740*/  IADD3 R45, P3, R218, R52, RZ ;  /* 0x00000034da2d7210 */ /* 0x000fe20007f7e0ff */
[C---:B------:R-:W-:Y:S03]  /*a750*/  HMMA.16816.F32 R32, R128.reuse, R34, RZ ;  /* 0x000000228020723c */ /* 0x040fe600000018ff */
[----:B------:R2:W-:Y:S01]  /*a760*/  LDGSTS.E.BYPASS.LTC128B.128 [R216+0x4900], [R2.64+0x80], !P6 ;  /* 0x0490008002d87fae */ /* 0x0005e2000f101d46 */
[----:B------:R-:W-:Y:S01]  /*a770*/  IADD3.X R47, R215, R47, R53, P3, !PT ;  /* 0x0000002fd72f7210 */ /* 0x000fe20001ffe435 */
[----:B-1----:R-:W-:Y:S01]  /*a780*/  IMAD.X R36, R44, 0x1, R215, P0 ;  /* 0x000000012c247824 */ /* 0x002fe200000e06d7 */
[----:B------:R-:W-:Y:S02]  /*a790*/  @!P4 IADD3 R46, P1, P0, R218, UR8, R39 ;  /* 0x00000008da2ecc10 */ /* 0x000fe4000f83e027 */
[----:B------:R-:W-:Y:S01]  /*a7a0*/  ISETP.GT.AND P3, PT, R217, R112, PT ;  /* 0x00000070d900720c */ /* 0x000fe20003f64270 */
[----:B------:R-:W-:Y:S03]  /*a7b0*/  IMAD.MOV.U32 R112, RZ, RZ, R114 ;  /* 0x000000ffff707224 */ /* 0x000fe600078e0072 */
        /* <DEDUP_REMOVED lines=8> */
[----:B------:R-:W-:Y:S03]  /*a840*/  @!P4 LEA.HI.X R215, R46, c[0x0][0x1fc], R0, 0x1, P0 ;  /* 0x00007f002ed7ca11 */ /* 0x000fe600000f0c00 */
[----:B------:R1:W-:Y:S04]  /*a850*/  LDGSTS.E.BYPASS.LTC128B.128 [R216+0x5900], [R52.64+0x80], !P6 ;  /* 0x0590008034d87fae */ /* 0x0003e8000f101d46 */
[C---:B------:R-:W-:Y:S01]  /*a860*/  HMMA.16816.F32 R44, R128.reuse, R48, RZ ;  /* 0x00000030802c723c */ /* 0x040fe200000018ff */
[----:B------:R2:W-:Y:S05]  /*a870*/  @!P4 LDGSTS.E.BYPASS.LTC128B.128 [R216+0x3100], [R214.64], !P5 ;  /* 0x03100000d6d8cfae */ /* 0x0005ea000e901d46 */
[----:B------:R2:W-:Y:S02]  /*a880*/  @!P4 LDGSTS.E.BYPASS.LTC128B.128 [R216+0x6900], [R214.64+0x80], !P6 ;  /* 0x06900080d6d8cfae */ /* 0x0005e4000f101d46 */
[C---:B------:R-:W-:Y:S03]  /*a890*/  HMMA.16816.F32 R48, R128.reuse, R50, RZ ;  /* 0x000000328030723c */ /* 0x040fe600000018ff */
[----:B------:R-:W0:Y:S05]  /*a8a0*/  LDGDEPBAR ;  /* 0x00000000000079af */ /* 0x000e2a0000000000 */
[C---:B-1----:R-:W-:Y:S08]  /*a8b0*/  HMMA.16816.F32 R52, R128.reuse, R56, RZ ;  /* 0x000000388034723c */ /* 0x042ff000000018ff */
[----:B------:R-:W-:Y:S08]  /*a8c0*/  HMMA.16816.F32 R56, R128, R58, RZ ;  /* 0x0000003a8038723c */ /* 0x000ff000000018ff */
[C---:B------:R-:W-:Y:S08]  /*a8d0*/  HMMA.16816.F32 R4, R132.reuse, R136, R4 ;  /* 0x000000888404723c */ /* 0x040ff00000001804 */
[C---:B------:R-:W-:Y:S01]  /*a8e0*/  HMMA.16816.F32 R8, R132.reuse, R138, R8 ;  /* 0x0000008a8408723c */ /* 0x040fe20000001808 */
[----:B------:R-:W1:Y:S07]  /*a8f0*/  LDSM.16.M88.4 R136, [R190] ;  /* 0x00000000be88783b */ /* 0x000e6e0000000200 */
        /* <DEDUP_REMOVED lines=122> */
[----:B------:R-:W2:Y:S01]  /*b0a0*/  LDSM.16.M88.4 R160, [R189+0x6800] ;  /* 0x00680000bda0783b */ /* 0x000ea20000000200 */
[----:B------:R-:W-:Y:S04]  /*b0b0*/  DEPBAR.LE SB0, 0x0 ;  /* 0x000080000000791a */ /* 0x000fe80000000000 */
[----:B------:R-:W-:Y:S02]  /*b0c0*/  BAR.SYNC.DEFER_BLOCKING 0x0 ;  /* 0x0000000000007b1d */ /* 0x000fe40000010000 */
[C---:B-1----:R-:W-:Y:S08]  /*b0d0*/  HMMA.16816.F32 R4, R184.reuse, R136, R4 ;  /* 0x00000088b804723c */ /* 0x042ff00000001804 */
[C---:B------:R-:W-:Y:S08]  /*b0e0*/  HMMA.16816.F32 R8, R184.reuse, R138, R8 ;  /* 0x0000008ab808723c */ /* 0x040ff00000001808 */
[C---:B---3--:R-:W-:Y:S08]  /*b0f0*/  HMMA.16816.F32 R12, R184.reuse, R140, R12 ;  /* 0x0000008cb80c723c */ /* 0x048ff0000000180c */
[C---:B------:R-:W-:Y:S07]  /*b100*/  HMMA.16816.F32 R16, R184.reuse, R142, R16 ;  /* 0x0000008eb810723c */ /* 0x040fee0000001810 */
[----:B------:R-:W-:Y:S01]  /*b110*/  P2R R142, PR, RZ, 0x8 ;  /* 0x00000008ff8e7803 */ /* 0x000fe20000000000 */
[C---:B----4-:R-:W-:Y:S08]  /*b120*/  HMMA.16816.F32 R20, R184.reuse, R144, R20 ;  /* 0x00000090b814723c */ /* 0x050ff00000001814 */
[C---:B------:R-:W-:Y:S08]  /*b130*/  HMMA.16816.F32 R24, R184.reuse, R146, R24 ;  /* 0x00000092b818723c */ /* 0x040ff00000001818 */
[C---:B-----5:R-:W-:Y:S08]  /*b140*/  HMMA.16816.F32 R28, R184.reuse, R148, R28 ;  /* 0x00000094b81c723c */ /* 0x060ff0000000181c */
[C---:B------:R-:W-:Y:S08]  /*b150*/  HMMA.16816.F32 R32, R184.reuse, R150, R32 ;  /* 0x00000096b820723c */ /* 0x040ff00000001820 */
[C---:B--2---:R-:W-:Y:S08]  /*b160*/  HMMA.16816.F32 R36, R184.reuse, R152, R36 ;  /* 0x00000098b824723c */ /* 0x044ff00000001824 */
[C---:B------:R-:W-:Y:S08]  /*b170*/  HMMA.16816.F32 R40, R184.reuse, R154, R40 ;  /* 0x0000009ab828723c */ /* 0x040ff00000001828 */
[C---:B------:R-:W-:Y:S08]  /*b180*/  HMMA.16816.F32 R44, R184.reuse, R156, R44 ;  /* 0x0000009cb82c723c */ /* 0x040ff0000000182c */
[C---:B------:R-:W-:Y:S08]  /*b190*/  HMMA.16816.F32 R48, R184.reuse, R158, R48 ;  /* 0x0000009eb830723c */ /* 0x040ff00000001830 */
[C---:B------:R-:W-:Y:S08]  /*b1a0*/  HMMA.16816.F32 R52, R184.reuse, R160, R52 ;  /* 0x000000a0b834723c */ /* 0x040ff00000001834 */
[----:B------:R-:W-:Y:S01]  /*b1b0*/  HMMA.16816.F32 R56, R184, R162, R56 ;  /* 0x000000a2b838723c */ /* 0x000fe20000001838 */
[----:B------:R-:W-:Y:S07]  /*b1c0*/  @!UPT UIADD3 URZ, URZ, URZ, URZ ;  /* 0x0000003f3f3ff290 */ /* 0x000fee000fffe03f */
[----:B------:R-:W-:-:S11]  /*b1d0*/  @!P3 BRA `(.L_x_2363) ;  /* 0x000003600000b947 */ /* 0x000fd60003800000 */
[----:B------:R-:W-:Y:S01]  /*b1e0*/  IADD3 R0, R217, -0x1, RZ ;  /* 0xffffffffd9007810 */ /* 0x000fe20007ffe0ff */
        /* <DEDUP_REMOVED lines=53> */
.L_x_2363:
[----:B------:R-:W-:Y:S05]  /*b540*/  BSYNC B0 ;  /* 0x0000000000007941 */ /* 0x000fea0003800000 */
.L_x_2362:
        /* <DEDUP_REMOVED lines=11> */
[----:B------:R-:W2:Y:S01]  /*b600*/  LDL.LU R229, [R1+0x24] ;  /* 0x0000240001e57983 */ /* 0x000ea20000300800 */
[----:B------:R-:W-:Y:S02]  /*b610*/  FMNMX.FTZ R2, R14, R2, !PT ;  /* 0x000000020e027209 */ /* 0x000fe40007810000 */
[----:B------:R-:W-:Y:S01]  /*b620*/  FMNMX.FTZ R0, R13, R0, !PT ;  /* 0x000000000d007209 */ /* 0x000fe20007810000 */
[----:B------:R-:W3:Y:S01]  /*b630*/  LDL.LU R228, [R1+0x20] ;  /* 0x0000200001e47983 */ /* 0x000ee20000300800 */
        /* <DEDUP_REMOVED lines=48> */
[----:B------:R-:W1:Y:S01]  /*b940*/  SHFL.BFLY PT, R114, R3, 0x2, 0x1f ;  /* 0x0c401f0003727f89 */ /* 0x000e6200000e0000 */
[----:B------:R-:W-:Y:S07]  /*b950*/  FMNMX.FTZ R0, R59, R0, !PT ;  /* 0x000000003b007209 */ /* 0x000fee0007810000 */
[----:B------:R-:W4:Y:S01]  /*b960*/  SHFL.BFLY PT, R2, R0, 0x2, 0x1f ;  /* 0x0c401f0000027f89 */ /* 0x000f2200000e0000 */
[----:B-1----:R-:W-:Y:S07]  /*b970*/  FMNMX.FTZ R114, R3, R114, !PT ;  /* 0x0000007203727209 */ /* 0x002fee0007810000 */
[----:B------:R-:W1:Y:S01]  /*b980*/  SHFL.BFLY PT, R115, R114, 0x1, 0x1f ;  /* 0x0c201f0072737f89 */ /* 0x000e6200000e0000 */
[----:B----4-:R-:W-:Y:S07]  /*b990*/  FMNMX.FTZ R0, R0, R2, !PT ;  /* 0x0000000200007209 */ /* 0x010fee0007810000 */
[----:B------:R-:W4:Y:S01]  /*b9a0*/  SHFL.BFLY PT, R3, R0, 0x1, 0x1f ;  /* 0x0c201f0000037f89 */ /* 0x000f2200000e0000 */
[----:B-1----:R-:W-:Y:S05]  /*b9b0*/  FMNMX.FTZ R114, R114, R115, !PT ;  /* 0x0000007372727209 */ /* 0x002fea0007810000 */
[----:B------:R-:W-:Y:S01]  /*b9c0*/  FADD.FTZ R2, -R114, R112 ;  /* 0x0000007072027221 */ /* 0x000fe20000010100 */
[----:B----4-:R-:W-:Y:S03]  /*b9d0*/  FMNMX.FTZ R3, R0, R3, !PT ;  /* 0x0000000300037209 */ /* 0x010fe60007810000 */
[----:B------:R-:W-:Y:S04]  /*b9e0*/  FMUL.FTZ R0, R2, c[0x0][0x2d0] ;  /* 0x0000b40002007a20 */ /* 0x000fe80000410000 */
[----:B------:R1:W4:Y:S01]  /*b9f0*/  MUFU.EX2 R2, R0 ;  /* 0x0000000000027308 */ /* 0x0003220000000800 */
[----:B------:R-:W-:Y:S04]  /*ba00*/  FMUL.FTZ R112, R3, c[0x0][0x2d0] ;  /* 0x0000b40003707a20 */ /* 0x000fe80000410000 */
        /* <DEDUP_REMOVED lines=12> */
[----:B-1----:R-:W-:Y:S02]  /*bad0*/  FADD.FTZ R0, -R3, R113 ;  /* 0x0000007103007221 */ /* 0x002fe40000010100 */
[----:B------:R-:W-:Y:S02]  /*bae0*/  FMUL.FTZ R113, R114, c[0x0][0x2d0] ;  /* 0x0000b40072717a20 */ /* 0x000fe40000410000 */
[----:B------:R-:W-:Y:S01]  /*baf0*/  FMUL.FTZ R0, R0, c[0x0][0x2d0] ;  /* 0x0000b40000007a20 */ /* 0x000fe20000410000 */
[----:B------:R-:W-:Y:S01]  /*bb00*/  MUFU.EX2 R214, R14 ;  /* 0x0000000e00d67308 */ /* 0x000fe20000000800 */
[--C-:B------:R-:W-:Y:S02]  /*bb10*/  FFMA.FTZ R4, R4, c[0x0][0x2d0], -R113.reuse ;  /* 0x0000b40004047a23 */ /* 0x100fe40000010871 */
[--C-:B------:R-:W-:Y:S02]  /*bb20*/  FFMA.FTZ R5, R5, c[0x0][0x2d0], -R113.reuse ;  /* 0x0000b40005057a23 */ /* 0x100fe40000010871 */
[C---:B----4-:R-:W-:Y:S02]  /*bb30*/  FMUL.FTZ R68, R2.reuse, R68 ;  /* 0x0000004402447220 */ /* 0x050fe40000410000 */
        /* <DEDUP_REMOVED lines=17> */
[--C-:B-1----:R-:W-:Y:S02]  /*bc50*/  FFMA.FTZ R4, R8, c[0x0][0x2d0], -R113.reuse ;  /* 0x0000b40008047a23 */ /* 0x102fe40000010871 */
[C---:B------:R-:W-:Y:S02]  /*bc60*/  FMUL.FTZ R8, R2.reuse, R120 ;  /* 0x0000007802087220 */ /* 0x040fe40000410000 */
[C---:B------:R-:W-:Y:S01]  /*bc70*/  FMUL.FTZ R93, R2.reuse, R93 ;  /* 0x0000005d025d7220 */ /* 0x040fe20000410000 */
[----:B------:R1:W-:Y:S01]  /*bc80*/  MUFU.EX2 R227, R4 ;  /* 0x0000000400e37308 */ /* 0x0003e20000000800 */
[C---:B------:R-:W-:Y:S02]  /*bc90*/  FMUL.FTZ R96, R2.reuse, R96 ;  /* 0x0000006002607220 */ /* 0x040fe40000410000 */
[----:B------:R-:W-:Y:S02]  /*bca0*/  FMUL.FTZ R97, R2, R97 ;  /* 0x0000006102617220 */ /* 0x000fe40000410000 */
[C---:B----4-:R-:W-:Y:S02]  /*bcb0*/  FMUL.FTZ R6, R0.reuse, R118 ;  /* 0x0000007600067220 */ /* 0x050fe40000410000 */
[C---:B------:R-:W-:Y:S02]  /*bcc0*/  FMUL.FTZ R7, R0.reuse, R119 ;  /* 0x0000007700077220 */ /* 0x040fe40000410000 */
[C---:B------:R-:W-:Y:S01]  /*bcd0*/  FMUL.FTZ R70, R0.reuse, R70 ;  /* 0x0000004600467220 */ /* 0x040fe20000410000 */
[----:B------:R4:W-:Y:S01]  /*bce0*/  MUFU.EX2 R218, R12 ;  /* 0x0000000c00da7308 */ /* 0x0009e20000000800 */
[C---:B------:R-:W-:Y:S02]  /*bcf0*/  FMUL.FTZ R71, R0.reuse, R71 ;  /* 0x0000004700477220 */ /* 0x040fe40000410000 */
[----:B------:R-:W-:Y:S02]  /*bd00*/  FMUL.FTZ R74, R0, R74 ;  /* 0x0000004a004a7220 */ /* 0x000fe40000410000 */
[----:B-----5:R-:W-:Y:S01]  /*bd10*/  FMUL.FTZ R5, R2, R117 ;  /* 0x0000007502057220 */ /* 0x020fe20000410000 */
[----:B------:R-:W-:Y:S01]  /*bd20*/  F2FP.PACK_AB R117, R219, R221 ;  /* 0x000000dddb75723e */ /* 0x000fe200000000ff */
        /* <DEDUP_REMOVED lines=8> */
[----:B------:R-:W1:Y:S01]  /*bdb0*/  MUFU.EX2 R226, R4 ;  /* 0x0000000400e27308 */ /* 0x000e620000000800 */
        /* <DEDUP_REMOVED lines=9> */
[C---:B----4-:R-:W-:Y:S02]  /*be50*/  FMUL.FTZ R12, R2.reuse, R124 ;  /* 0x0000007c020c7220 */ /* 0x050fe40000410000 */
[----:B-----5:R-:W-:Y:S01]  /*be60*/  FMUL.FTZ R13, R2, R125 ;  /* 0x0000007d020d7220 */ /* 0x020fe20000410000 */
[----:B------:R-:W-:Y:S01]  /*be70*/  MUFU.EX2 R160, R18 ;  /* 0x0000001200a07308 */ /* 0x000fe20000000800 */
[----:B------:R-:W-:Y:S02]  /*be80*/  FMUL.FTZ R14, R0, R126 ;  /* 0x0000007e000e7220 */ /* 0x000fe40000410000 */
[----:B------:R-:W-:Y:S01]  /*be90*/  FMUL.FTZ R100, R2, R100 ;  /* 0x0000006402647220 */ /* 0x000fe20000410000 */
[----:B-1----:R-:W-:Y:S01]  /*bea0*/  F2FP.PACK_AB R118, R226, R227 ;  /* 0x000000e3e276723e */ /* 0x002fe200000000ff */
[--C-:B------:R-:W-:Y:S02]  /*beb0*/  FFMA.FTZ R4, R10, c[0x0][0x2d0], -R112.reuse ;  /* 0x0000b4000a047a23 */ /* 0x100fe40000010870 */
[----:B------:R-:W-:Y:S02]  /*bec0*/  FMUL.FTZ R10, R0, R122 ;  /* 0x0000007a000a7220 */ /* 0x000fe40000410000 */
[----:B------:R-:W-:Y:S01]  /*bed0*/  FMUL.FTZ R101, R2, R101 ;  /* 0x0000006502657220 */ /* 0x000fe20000410000 */
[----:B------:R1:W-:Y:S01]  /*bee0*/  MUFU.EX2 R225, R4 ;  /* 0x0000000400e17308 */ /* 0x0003e20000000800 */
[C---:B------:R-:W-:Y:S02]  /*bef0*/  FMUL.FTZ R102, R0.reuse, R102 ;  /* 0x0000006600667220 */ /* 0x040fe40000410000 */
[C---:B------:R-:W-:Y:S02]  /*bf00*/  FMUL.FTZ R103, R0.reuse, R103 ;  /* 0x0000006700677220 */ /* 0x040fe40000410000 */
[----:B--2---:R-:W-:Y:S02]  /*bf10*/  FMUL.FTZ R15, R0, R127 ;  /* 0x0000007f000f7220 */ /* 0x004fe40000410000 */
[----:B------:R-:W-:Y:S01]  /*bf20*/  LDSM.16.MT88.4 R124, [R194+0x3800] ;  /* 0x00380000c27c783b */ /* 0x000fe20000004200 */
[C---:B------:R-:W-:Y:S02]  /*bf30*/  FMUL.FTZ R104, R2.reuse, R104 ;  /* 0x0000006802687220 */ /* 0x040fe40000410000 */
[----:B------:R-:W-:Y:S01]  /*bf40*/  FMUL.FTZ R105, R2, R105 ;  /* 0x0000006902697220 */ /* 0x000fe20000410000 */
[----:B------:R-:W2:Y:S01]  /*bf50*/  MUFU.EX2 R159, R19 ;  /* 0x00000013009f7308 */ /* 0x000ea20000000800 */
[C---:B------:R-:W-:Y:S02]  /*bf60*/  FMUL.FTZ R106, R0.reuse, R106 ;  /* 0x0000006a006a7220 */ /* 0x040fe40000410000 */
[----:B------:R-:W-:Y:S02]  /*bf70*/  FMUL.FTZ R107, R0, R107 ;  /* 0x0000006b006b7220 */ /* 0x000fe40000410000 */
[--C-:B------:R-:W-:Y:S02]  /*bf80*/  FFMA.FTZ R16, R16, c[0x0][0x2d0], -R113.reuse ;  /* 0x0000b40010107a23 */ /* 0x100fe40000010871 */
[--C-:B------:R-:W-:Y:S02]  /*bf90*/  FFMA.FTZ R17, R17, c[0x0][0x2d0], -R113.reuse ;  /* 0x0000b40011117a23 */ /* 0x100fe40000010871 */
[C---:B------:R-:W-:Y:S01]  /*bfa0*/  FMUL.FTZ R108, R2.reuse, R108 ;  /* 0x0000006c026c7220 */ /* 0x040fe20000410000 */
[----:B------:R4:W-:Y:S01]  /*bfb0*/  MUFU.EX2 R162, R16 ;  /* 0x0000001000a27308 */ /* 0x0009e20000000800 */
[----:B------:R-:W-:Y:S02]  /*bfc0*/  FMUL.FTZ R109, R2, R109 ;  /* 0x0000006d026d7220 */ /* 0x000fe40000410000 */
[--C-:B-1----:R-:W-:Y:S02]  /*bfd0*/  FFMA.FTZ R4, R11, c[0x0][0x2d0], -R112.reuse ;  /* 0x0000b4000b047a23 */ /* 0x102fe40000010870 */
[C---:B------:R-:W-:Y:S02]  /*bfe0*/  FMUL.FTZ R11, R0.reuse, R123 ;  /* 0x0000007b000b7220 */ /* 0x040fe40000410000 */
[----:B------:R-:W1:Y:S01]  /*bff0*/  LDSM.16.MT88.4 R120, [R196] ;  /* 0x00000000c478783b */ /* 0x000e620000004200 */
[C---:B------:R-:W-:Y:S02]  /*c000*/  FMUL.FTZ R110, R0.reuse, R110 ;  /* 0x0000006e006e7220 */ /* 0x040fe40000410000 */
[----:B------:R-:W5:Y:S01]  /*c010*/  MUFU.EX2 R224, R4 ;  /* 0x0000000400e07308 */ /* 0x000f620000000800 */
[----:B------:R-:W-:Y:S02]  /*c020*/  FMUL.FTZ R111, R0, R111 ;  /* 0x0000006f006f7220 */ /* 0x000fe40000410000 */
[C---:B------:R-:W-:Y:S01]  /*c030*/  FMUL.FTZ R60, R2.reuse, R60 ;  /* 0x0000003c023c7220 */ /* 0x040fe20000410000 */
[----:B--2---:R-:W-:Y:S01]  /*c040*/  F2FP.PACK_AB R19, R159, R160 ;  /* 0x000000a09f13723e */ /* 0x004fe200000000ff */
[----:B------:R-:W-:Y:S02]  /*c050*/  FMUL.FTZ R61, R2, R61 ;  /* 0x0000003d023d7220 */ /* 0x000fe40000410000 */
[C---:B------:R-:W-:Y:S02]  /*c060*/  FMUL.FTZ R62, R0.reuse, R62 ;  /* 0x0000003e003e7220 */ /* 0x040fe40000410000 */
[----:B------:R-:W-:Y:S01]  /*c070*/  FMUL.FTZ R63, R0, R63 ;  /* 0x0000003f003f7220 */ /* 0x000fe20000410000 */
[----:B------:R2:W1:Y:S01]  /*c080*/  MUFU.EX2 R161, R17 ;  /* 0x0000001100a17308 */ /* 0x0004620000000800 */
[C---:B------:R-:W-:Y:S02]  /*c090*/  FMUL.FTZ R64, R2.reuse, R64 ;  /* 0x0000004002407220 */ /* 0x040fe40000410000 */
[----:B------:R-:W-:Y:S01]  /*c0a0*/  FMUL.FTZ R65, R2, R65 ;  /* 0x0000004102417220 */ /* 0x000fe20000410000 */
[----:B----4-:R-:W-:Y:S01]  /*c0b0*/  F2FP.PACK_AB R16, R215, R218 ;  /* 0x000000dad710723e */ /* 0x010fe200000000ff */
[C---:B------:R-:W-:Y:S02]  /*c0c0*/  FMUL.FTZ R66, R0.reuse, R66 ;  /* 0x0000004200427220 */ /* 0x040fe40000410000 */
        /* <DEDUP_REMOVED lines=10> */
[----:B------:R-:W-:Y:S01]  /*c170*/  MUFU.EX2 R157, R21 ;  /* 0x00000015009d7308 */ /* 0x000fe20000000800 */
[----:B------:R-:W-:Y:S02]  /*c180*/  FFMA.FTZ R39, R39, c[0x0][0x2d0], -R112 ;  /* 0x0000b40027277a23 */ /* 0x000fe40000010870 */
[C---:B------:R-:W-:Y:S05]  /*c190*/  HMMA.16816.F32 R4, R116.reuse, R136, R4 ;  /* 0x000000887404723c */ /* 0x040fea0000001804 */
[----:B--2---:R-:W-:Y:S01]  /*c1a0*/  F2FP.PACK_AB R17, R163, R214 ;  /* 0x000000d6a311723e */ /* 0x004fe200000000ff */
[----:B------:R-:W-:Y:S01]  /*c1b0*/  FFMA.FTZ R28, R28, c[0x0][0x2d0], -R113 ;  /* 0x0000b4001c1c7a23 */ /* 0x000fe20000010871 */
[----:B------:R-:W-:Y:S01]  /*c1c0*/  MUFU.EX2 R155, R23 ;  /* 0x00000017009b7308 */ /* 0x000fe20000000800 */
[C---:B------:R-:W-:Y:S01]  /*c1d0*/  HMMA.16816.F32 R8, R116.reuse, R138, R8 ;  /* 0x0000008a7408723c */ /* 0x040fe20000001808 */
[----:B------:R-:W2:Y:S03]  /*c1e0*/  LDSM.16.MT88.4 R136, [R191+0x3800] ;  /* 0x00380000bf88783b */ /* 0x000ea60000004200 */
[----:B-1----:R-:W-:Y:S01]  /*c1f0*/  F2FP.PACK_AB R18, R161, R162 ;  /* 0x000000a2a112723e */ /* 0x002fe200000000ff */
[----:B------:R-:W-:Y:S02]  /*c200*/  FFMA.FTZ R2, R2, R229, R223 ;  /* 0x000000e502027223 */ /* 0x000fe400000100df */
[----:B---3--:R-:W-:Y:S01]  /*c210*/  FFMA.FTZ R0, R0, R228, R221 ;  /* 0x000000e400007223 */ /* 0x008fe200000100dd */
[C---:B------:R-:W-:Y:S01]  /*c220*/  HMMA.16816.F32 R68, R116.reuse, R140, R68 ;  /* 0x0000008c7444723c */ /* 0x040fe20000001844 */
[----:B------:R-:W-:Y:S03]  /*c230*/  MUFU.EX2 R153, R25 ;  /* 0x0000001900997308 */ /* 0x000fe60000000800 */
[----:B------:R-:W-:Y:S02]  /*c240*/  FADD.FTZ R2, R222, R2 ;  /* 0x00000002de027221 */ /* 0x000fe40000010000 */
[----:B------:R-:W-:Y:S02]  /*c250*/  FADD.FTZ R0, R219, R0 ;  /* 0x00000000db007221 */ /* 0x000fe40000010000 */
[C---:B------:R-:W-:Y:S01]  /*c260*/  HMMA.16816.F32 R72, R116.reuse, R142, R72 ;  /* 0x0000008e7448723c */ /* 0x040fe20000001848 */
[----:B------:R-:W1:Y:S02]  /*c270*/  LDSM.16.MT88.4 R140, [R193+0x3800] ;  /* 0x00380000c18c783b */ /* 0x000e640000004200 */
[----:B------:R-:W-:Y:S01]  /*c280*/  MUFU.EX2 R152, R26 ;  /* 0x0000001a00987308 */ /* 0x000fe20000000800 */
[----:B------:R-:W-:Y:S02]  /*c290*/  FADD.FTZ R2, R227, R2 ;  /* 0x00000002e3027221 */ /* 0x000fe40000010000 */
[----:B------:R-:W-:Y:S02]  /*c2a0*/  FADD.FTZ R0, R225, R0 ;  /* 0x00000000e1007221 */ /* 0x000fe40000010000 */
[C---:B------:R-:W-:Y:S04]  /*c2b0*/  HMMA.16816.F32 R76, R116.reuse, R144, R76 ;  /* 0x00000090744c723c */ /* 0x040fe8000000184c */
[----:B------:R-:W-:Y:S01]  /*c2c0*/  FADD.FTZ R2, R226, R2 ;  /* 0x00000002e2027221 */ /* 0x000fe20000010000 */
[----:B------:R-:W-:Y:S01]  /*c2d0*/  MUFU.EX2 R151, R27 ;  /* 0x0000001b00977308 */ /* 0x000fe20000000800 */
[----:B------:R-:W-:Y:S02]  /*c2e0*/  FADD.FTZ R0, R224, R0 ;  /* 0x00000000e0007221 */ /* 0x000fe40000010000 */
[C---:B------:R-:W-:Y:S01]  /*c2f0*/  HMMA.16816.F32 R80, R116.reuse, R146, R80 ;  /* 0x000000927450723c */ /* 0x040fe20000001850 */
[----:B------:R-:W-:Y:S03]  /*c300*/  LDSM.16.MT88.4 R144, [R194+0x800] ;  /* 0x00080000c290783b */ /* 0x000fe60000004200 */
[----:B------:R-:W-:Y:S02]  /*c310*/  FADD.FTZ R2, R218, R2 ;  /* 0x00000002da027221 */ /* 0x000fe40000010000 */
[----:B------:R-:W-:Y:S01]  /*c320*/  FADD.FTZ R0, R214, R0 ;  /* 0x00000000d6007221 */ /* 0x000fe20000010000 */
[----:B------:R3:W4:Y:S01]  /*c330*/  MUFU.EX2 R158, R20 ;  /* 0x00000014009e7308 */ /* 0x0007220000000800 */
[C---:B------:R-:W-:Y:S04]  /*c340*/  HMMA.16816.F32 R84, R116.reuse, R120, R84 ;  /* 0x000000787454723c */ /* 0x040fe80000001854 */
[----:B------:R-:W-:Y:S02]  /*c350*/  FADD.FTZ R2, R215, R2 ;  /* 0x00000002d7027221 */ /* 0x000fe40000010000 */
[----:B------:R-:W-:Y:S02]  /*c360*/  FADD.FTZ R0, R163, R0 ;  /* 0x00000000a3007221 */ /* 0x000fe40000010000 */
[C---:B------:R-:W-:Y:S01]  /*c370*/  HMMA.16816.F32 R88, R116.reuse, R122, R88 ;  /* 0x0000007a7458723c */ /* 0x040fe20000001858 */
[----:B------:R-:W5:Y:S03]  /*c380*/  LDSM.16.MT88.4 R120, [R192+0x3800] ;  /* 0x00380000c078783b */ /* 0x000f660000004200 */
[----:B------:R-:W-:Y:S02]  /*c390*/  FADD.FTZ R2, R162, R2 ;  /* 0x00000002a2027221 */ /* 0x000fe40000010000 */
[----:B------:R-:W-:Y:S02]  /*c3a0*/  FADD.FTZ R0, R160, R0 ;  /* 0x00000000a0007221 */ /* 0x000fe40000010000 */
[C---:B--2---:R-:W-:Y:S04]  /*c3b0*/  HMMA.16816.F32 R92, R116.reuse, R136, R92 ;  /* 0x00000088745c723c */ /* 0x044fe8000000185c */
[----:B------:R-:W-:Y:S02]  /*c3c0*/  FADD.FTZ R2, R161, R2 ;  /* 0x00000002a1027221 */ /* 0x000fe40000010000 */
[----:B------:R-:W-:Y:S02]  /*c3d0*/  FADD.FTZ R0, R159, R0 ;  /* 0x000000009f007221 */ /* 0x000fe40000010000 */
[C---:B------:R-:W-:Y:S01]  /*c3e0*/  HMMA.16816.F32 R96, R116.reuse, R138, R96 ;  /* 0x0000008a7460723c */ /* 0x040fe20000001860 */
[----:B------:R-:W2:Y:S03]  /*c3f0*/  LDSM.16.MT88.4 R136, [R191+0x800] ;  /* 0x00080000bf88783b */ /* 0x000ea60000004200 */
[--C-:B---3--:R-:W-:Y:S02]  /*c400*/  FFMA.FTZ R20, R24, c[0x0][0x2d0], -R113.reuse ;  /* 0x0000b40018147a23 */ /* 0x108fe40000010871 */
[----:B----4-:R-:W-:Y:S02]  /*c410*/  FADD.FTZ R2, R158, R2 ;  /* 0x000000029e027221 */ /* 0x010fe40000010000 */
[C---:B-1----:R-:W-:Y:S01]  /*c420*/  HMMA.16816.F32 R12, R116.reuse, R140, R12 ;  /* 0x0000008c740c723c */ /* 0x042fe2000000180c */
[----:B------:R-:W-:Y:S01]  /*c430*/  LDSM.16.MT88.4 R24, [R192+0x1000] ;  /* 0x00100000c018783b */ /* 0x000fe20000004200 */
[----:B------:R-:W1:Y:S02]  /*c440*/  MUFU.EX2 R154, R20 ;  /* 0x00000014009a7308 */ /* 0x000e640000000800 */
[----:B------:R-:W-:Y:S02]  /*c450*/  FADD.FTZ R2, R157, R2 ;  /* 0x000000029d027221 */ /* 0x000fe40000010000 */
[----:B------:R-:W-:Y:S02]  /*c460*/  FADD.FTZ R0, R156, R0 ;  /* 0x000000009c007221 */ /* 0x000fe40000010000 */
[C---:B------:R-:W-:Y:S01]  /*c470*/  HMMA.16816.F32 R100, R116.reuse, R142, R100 ;  /* 0x0000008e7464723c */ /* 0x040fe20000001864 */
[----:B------:R-:W3:Y:S03]  /*c480*/  LDSM.16.MT88.4 R140, [R193+0x800] ;  /* 0x00080000c18c783b */ /* 0x000ee60000004200 */
[----:B------:R-:W-:Y:S04]  /*c490*/  FADD.FTZ R0, R155, R0 ;  /* 0x000000009b007221 */ /* 0x000fe80000010000 */
[----:B------:R-:W-:Y:S01]  /*c4a0*/  FADD.FTZ R0, R152, R0 ;  /* 0x0000000098007221 */ /* 0x000fe20000010000 */
[C---:B-----5:R-:W-:Y:S03]  /*c4b0*/  HMMA.16816.F32 R104, R116.reuse, R120, R104 ;  /* 0x000000787468723c */ /* 0x060fe60000001868 */
[----:B------:R-:W-:Y:S05]  /*c4c0*/  FADD.FTZ R0, R151, R0 ;  /* 0x0000000097007221 */ /* 0x000fea0000010000 */
[C---:B------:R-:W-:Y:S01]  /*c4d0*/  HMMA.16816.F32 R108, R116.reuse, R122, R108 ;  /* 0x0000007a746c723c */ /* 0x040fe2000000186c */
[----:B------:R-:W4:Y:S03]  /*c4e0*/  LDSM.16.MT88.4 R120, [R192+0x800] ;  /* 0x00080000c078783b */ /* 0x000f260000004200 */
[----:B-1----:R-:W-:Y:S04]  /*c4f0*/  FADD.FTZ R2, R154, R2 ;  /* 0x000000029a027221 */ /* 0x002fe80000010000 */
[C---:B------:R-:W-:Y:S01]  /*c500*/  HMMA.16816.F32 R60, R116.reuse, R124, R60 ;  /* 0x0000007c743c723c */ /* 0x040fe2000000183c */
[----:B------:R-:W-:Y:S03]  /*c510*/  LDSM.16.MT88.4 R20, [R192+0x4000] ;  /* 0x00400000c014783b */ /* 0x000fe60000004200 */
[----:B------:R-:W-:Y:S04]  /*c520*/  FADD.FTZ R2, R153, R2 ;  /* 0x0000000299027221 */ /* 0x000fe80000010000 */
[----:B------:R-:W-:Y:S01]  /*c530*/  HMMA.16816.F32 R64, R116, R126, R64 ;  /* 0x0000007e7440723c */ /* 0x000fe20000001840 */
[----:B------:R-:W1:Y:S07]  /*c540*/  LDSM.16.MT88.4 R116, [R191+0x4000] ;  /* 0x00400000bf74783b */ /* 0x000e6e0000004200 */
[C---:B--2---:R-:W-:Y:S01]  /*c550*/  HMMA.16816.F32 R4, R16.reuse, R136, R4 ;  /* 0x000000881004723c */ /* 0x044fe20000001804 */
[----:B------:R-:W2:Y:S07]  /*c560*/  LDSM.16.MT88.4 R124, [R193+0x4000] ;  /* 0x00400000c17c783b */ /* 0x000eae0000004200 */
[C---:B------:R-:W-:Y:S01]  /*c570*/  HMMA.16816.F32 R8, R16.reuse, R138, R8 ;  /* 0x0000008a1008723c */ /* 0x040fe20000001808 */
[----:B------:R-:W-:Y:S07]  /*c580*/  LDSM.16.MT88.4 R136, [R193+0x1000] ;  /* 0x00100000c188783b */ /* 0x000fee0000004200 */
[C---:B---3--:R-:W-:Y:S08]  /*c590*/  HMMA.16816.F32 R68, R16.reuse, R140, R68 ;  /* 0x0000008c1044723c */ /* 0x048ff00000001844 */
[C---:B------:R-:W-:Y:S01]  /*c5a0*/  HMMA.16816.F32 R72, R16.reuse, R142, R72 ;  /* 0x0000008e1048723c */ /* 0x040fe20000001848 */
[----:B------:R-:W-:Y:S07]  /*c5b0*/  MUFU.EX2 R143, R39 ;  /* 0x00000027008f7308 */ /* 0x000fee0000000800 */
[C---:B----4-:R-:W-:Y:S08]  /*c5c0*/  HMMA.16816.F32 R76, R16.reuse, R120, R76 ;  /* 0x00000078104c723c */ /* 0x050ff0000000184c */
[C---:B------:R-:W-:Y:S01]  /*c5d0*/  HMMA.16816.F32 R80, R16.reuse, R122, R80 ;  /* 0x0000007a1050723c */ /* 0x040fe20000001850 */
[----:B------:R-:W3:Y:S07]  /*c5e0*/  LDSM.16.MT88.4 R120, [R194+0x4000] ;  /* 0x00400000c278783b */ /* 0x000eee0000004200 */
[C---:B------:R-:W-:Y:S08]  /*c5f0*/  HMMA.16816.F32 R84, R16.reuse, R144, R84 ;  /* 0x000000901054723c */ /* 0x040ff00000001854 */
[C---:B------:R-:W-:Y:S01]  /*c600*/  HMMA.16816.F32 R88, R16.reuse, R146, R88 ;  /* 0x000000921058723c */ /* 0x040fe20000001858 */
[----:B------:R-:W-:Y:S07]  /*c610*/  MUFU.EX2 R147, R35 ;  /* 0x0000002300937308 */ /* 0x000fee0000000800 */
[C---:B-1----:R-:W-:Y:S08]  /*c620*/  HMMA.16816.F32 R92, R16.reuse, R116, R92 ;  /* 0x00000074105c723c */ /* 0x042ff0000000185c */
[C---:B------:R-:W-:Y:S01]  /*c630*/  HMMA.16816.F32 R96, R16.reuse, R118, R96 ;  /* 0x000000761060723c */ /* 0x040fe20000001860 */
[----:B------:R-:W1:Y:S07]  /*c640*/  LDSM.16.MT88.4 R116, [R191+0x1000] ;  /* 0x00100000bf74783b */ /* 0x000e6e0000004200 */
[C---:B--2---:R-:W-:Y:S08]  /*c650*/  HMMA.16816.F32 R12, R16.reuse, R124, R12 ;  /* 0x0000007c100c723c */ /* 0x044ff0000000180c */
[C---:B------:R-:W-:Y:S01]  /*c660*/  HMMA.16816.F32 R100, R16.reuse, R126, R100 ;  /* 0x0000007e1064723c */ /* 0x040fe20000001864 */
[----:B------:R-:W-:Y:S07]  /*c670*/  MUFU.EX2 R126, R29 ;  /* 0x0000001d007e7308 */ /* 0x000fee0000000800 */
[C---:B------:R-:W-:Y:S03]  /*c680*/  HMMA.16816.F32 R104, R16.reuse, R20, R104 ;  /* 0x000000141068723c */ /* 0x040fe60000001868 */
[----:B------:R2:W4:Y:S05]  /*c690*/  MUFU.EX2 R127, R28 ;  /* 0x0000001c007f7308 */ /* 0x00052a0000000800 */
[C---:B------:R-:W-:Y:S01]  /*c6a0*/  HMMA.16816.F32 R108, R16.reuse, R22, R108 ;  /* 0x00000016106c723c */ /* 0x040fe2000000186c */
[----:B------:R-:W5:Y:S07]  /*c6b0*/  LDSM.16.MT88.4 R20, [R194+0x1000] ;  /* 0x00100000c214783b */ /* 0x000f6e0000004200 */
[C---:B---3--:R-:W-:Y:S08]  /*c6c0*/  HMMA.16816.F32 R60, R16.reuse, R120, R60 ;  /* 0x00000078103c723c */ /* 0x048ff0000000183c */
[----:B------:R-:W-:Y:S01]  /*c6d0*/  HMMA.16816.F32 R64, R16, R122, R64 ;  /* 0x0000007a1040723c */ /* 0x000fe20000001840 */
[----:B------:R-:W-:Y:S03]  /*c6e0*/  LDSM.16.MT88.4 R120, [R193+0x4800] ;  /* 0x00480000c178783b */ /* 0x000fe60000004200 */
[--C-:B--2---:R-:W-:Y:S02]  /*c6f0*/  FFMA.FTZ R28, R33, c[0x0][0x2d0], -R113.reuse ;  /* 0x0000b400211c7a23 */ /* 0x104fe40000010871 */
[----:B----4-:R-:W-:Y:S01]  /*c700*/  FADD.FTZ R2, R127, R2 ;  /* 0x000000027f027221 */ /* 0x010fe20000010000 */
[----:B------:R-:W-:Y:S01]  /*c710*/  F2FP.PACK_AB R16, R157, R158 ;  /* 0x0000009e9d10723e */ /* 0x000fe200000000ff */
[----:B------:R2:W-:Y:S01]  /*c720*/  MUFU.EX2 R149, R28 ;  /* 0x0000001c00957308 */ /* 0x0005e20000000800 */
[----:B------:R-:W-:Y:S03]  /*c730*/  F2FP.PACK_AB R17, R155, R156 ;  /* 0x0000009c9b11723e */ /* 0x000fe600000000ff */
[----:B------:R-:W-:Y:S01]  /*c740*/  F2FP.PACK_AB R18, R153, R154 ;  /* 0x0000009a9912723e */ /* 0x000fe200000000ff */
[----:B------:R-:W-:Y:S01]  /*c750*/  FADD.FTZ R2, R126, R2 ;  /* 0x000000027e027221 */ /* 0x000fe20000010000 */
[----:B------:R-:W-:Y:S07]  /*c760*/  F2FP.PACK_AB R19, R151, R152 ;  /* 0x000000989713723e */ /* 0x000fee00000000ff */
[C---:B-1----:R-:W-:Y:S08]  /*c770*/  HMMA.16816.F32 R4, R16.reuse, R116, R4 ;  /* 0x000000741004723c */ /* 0x042ff00000001804 */
[C---:B------:R-:W-:Y:S01]  /*c780*/  HMMA.16816.F32 R8, R16.reuse, R118, R8 ;  /* 0x000000761008723c */ /* 0x040fe20000001808 */
[----:B------:R-:W1:Y:S03]  /*c790*/  LDSM.16.MT88.4 R116, [R191+0x4800] ;  /* 0x00480000bf74783b */ /* 0x000e660000004200 */
[--C-:B--2---:R-:W-:Y:S04]  /*c7a0*/  FFMA.FTZ R28, R34, c[0x0][0x2d0], -R112.reuse ;  /* 0x0000b400221c7a23 */ /* 0x104fe80000010870 */
[C---:B------:R-:W-:Y:S01]  /*c7b0*/  HMMA.16816.F32 R68, R16.reuse, R136, R68 ;  /* 0x000000881044723c */ /* 0x040fe20000001844 */
[----:B------:R-:W-:Y:S07]  /*c7c0*/  MUFU.EX2 R148, R28 ;  /* 0x0000001c00947308 */ /* 0x000fee0000000800 */
[C---:B------:R-:W-:Y:S08]  /*c7d0*/  HMMA.16816.F32 R72, R16.reuse, R138, R72 ;  /* 0x0000008a1048723c */ /* 0x040ff00000001848 */
[C---:B------:R-:W-:Y:S07]  /*c7e0*/  HMMA.16816.F32 R76, R16.reuse, R24, R76 ;  /* 0x00000018104c723c */ /* 0x040fee000000184c */
[--C-:B------:R-:W-:Y:S01]  /*c7f0*/  FFMA.FTZ R24, R30, c[0x0][0x2d0], -R112.reuse ;  /* 0x0000b4001e187a23 */ /* 0x100fe20000010870 */
[C---:B------:R-:W-:Y:S03]  /*c800*/  HMMA.16816.F32 R80, R16.reuse, R26, R80 ;  /* 0x0000001a1050723c */ /* 0x040fe60000001850 */
[----:B------:R2:W3:Y:S05]  /*c810*/  MUFU.EX2 R125, R24 ;  /* 0x00000018007d7308 */ /* 0x0004ea0000000800 */
[C---:B-----5:R-:W-:Y:S07]  /*c820*/  HMMA.16816.F32 R84, R16.reuse, R20, R84 ;  /* 0x000000141054723c */ /* 0x060fee0000001854 */
[--C-:B------:R-:W-:Y:S01]  /*c830*/  FFMA.FTZ R20, R32, c[0x0][0x2d0], -R113.reuse ;  /* 0x0000b40020147a23 */ /* 0x100fe20000010871 */
[C---:B------:R-:W-:Y:S01]  /*c840*/  HMMA.16816.F32 R88, R16.reuse, R22, R88 ;  /* 0x000000161058723c */ /* 0x040fe20000001858 */
[----:B------:R-:W-:Y:S02]  /*c850*/  LDSM.16.MT88.4 R32, [R192+0x1800] ;  /* 0x00180000c020783b */ /* 0x000fe40000004200 */
[----:B------:R-:W4:Y:S05]  /*c860*/  MUFU.EX2 R150, R20 ;  /* 0x0000001400967308 */ /* 0x000f2a0000000800 */
[C---:B-1----:R-:W-:Y:S04]  /*c870*/  HMMA.16816.F32 R92, R16.reuse, R116, R92 ;  /* 0x00000074105c723c */ /* 0x042fe8000000185c */
[----:B--2---:R-:W-:Y:S02]  /*c880*/  FFMA.FTZ R24, R31, c[0x0][0x2d0], -R112 ;  /* 0x0000b4001f187a23 */ /* 0x004fe40000010870 */
[----:B------:R-:W-:Y:S01]  /*c890*/  LDSM.16.MT88.4 R28, [R191+0x1800] ;  /* 0x00180000bf1c783b */ /* 0x000fe20000004200 */
[----:B---3--:R-:W-:Y:S01]  /*c8a0*/  FADD.FTZ R0, R125, R0 ;  /* 0x000000007d007221 */ /* 0x008fe20000010000 */
[C---:B------:R-:W-:Y:S01]  /*c8b0*/  HMMA.16816.F32 R96, R16.reuse, R118, R96 ;  /* 0x000000761060723c */ /* 0x040fe20000001860 */
[----:B------:R-:W1:Y:S05]  /*c8c0*/  MUFU.EX2 R124, R24 ;  /* 0x00000018007c7308 */ /* 0x000e6a0000000800 */
[----:B------:R-:W-:Y:S02]  /*c8d0*/  LDSM.16.MT88.4 R116, [R193+0x1800] ;  /* 0x00180000c174783b */ /* 0x000fe40000004200 */
[C---:B------:R-:W-:Y:S04]  /*c8e0*/  HMMA.16816.F32 R12, R16.reuse, R120, R12 ;  /* 0x00000078100c723c */ /* 0x040fe8000000180c */
[----:B----4-:R-:W-:Y:S02]  /*c8f0*/  FADD.FTZ R2, R150, R2 ;  /* 0x0000000296027221 */ /* 0x010fe40000010000 */
[----:B------:R-:W-:Y:S02]  /*c900*/  LDSM.16.MT88.4 R20, [R194+0x4800] ;  /* 0x00480000c214783b */ /* 0x000fe40000004200 */
[C---:B------:R-:W-:Y:S04]  /*c910*/  HMMA.16816.F32 R100, R16.reuse, R122, R100 ;  /* 0x0000007a1064723c */ /* 0x040fe80000001864 */
[----:B------:R-:W-:Y:S02]  /*c920*/  FADD.FTZ R2, R149, R2 ;  /* 0x0000000295027221 */ /* 0x000fe40000010000 */
[----:B------:R-:W-:Y:S01]  /*c930*/  LDSM.16.MT88.4 R120, [R191+0x3000] ;  /* 0x00300000bf78783b */ /* 0x000fe20000004200 */
[----:B-1----:R-:W-:Y:S05]  /*c940*/  FADD.FTZ R0, R124, R0 ;  /* 0x000000007c007221 */ /* 0x002fea0000010000 */
[----:B------:R-:W-:Y:S02]  /*c950*/  FADD.FTZ R0, R148, R0 ;  /* 0x0000000094007221 */ /* 0x000fe40000010000 */
[----:B------:R-:W1:Y:S02]  /*c960*/  LDSM.16.MT88.4 R24, [R192+0x4800] ;  /* 0x00480000c018783b */ /* 0x000e640000004200 */
[----:B------:R-:W-:Y:S01]  /*c970*/  FADD.FTZ R0, R147, R0 ;  /* 0x0000000093007221 */ /* 0x000fe20000010000 */
[C---:B-1----:R-:W-:Y:S08]  /*c980*/  HMMA.16816.F32 R104, R16.reuse, R24, R104 ;  /* 0x000000181068723c */ /* 0x042ff00000001868 */
[C---:B------:R-:W-:Y:S01]  /*c990*/  HMMA.16816.F32 R108, R16.reuse, R26, R108 ;  /* 0x0000001a106c723c */ /* 0x040fe2000000186c */
[----:B------:R-:W-:Y:S07]  /*c9a0*/  LDSM.16.MT88.4 R24, [R191+0x5000] ;  /* 0x00500000bf18783b */ /* 0x000fee0000004200 */
[C---:B------:R-:W-:Y:S08]  /*c9b0*/  HMMA.16816.F32 R60, R16.reuse, R20, R60 ;  /* 0x00000014103c723c */ /* 0x040ff0000000183c */
[----:B------:R-:W-:Y:S01]  /*c9c0*/  HMMA.16816.F32 R64, R16, R22, R64 ;  /* 0x000000161040723c */ /* 0x000fe20000001840 */
[----:B------:R-:W1:Y:S06]  /*c9d0*/  LDSM.16.MT88.4 R20, [R194+0x1800] ;  /* 0x00180000c214783b */ /* 0x000e6c0000004200 */
[----:B------:R-:W-:Y:S02]  /*c9e0*/  F2FP.PACK_AB R16, R126, R127 ;  /* 0x0000007f7e10723e */ /* 0x000fe400000000ff */
[----:B------:R-:W-:Y:S03]  /*c9f0*/  F2FP.PACK_AB R17, R124, R125 ;  /* 0x0000007d7c11723e */ /* 0x000fe600000000ff */
[----:B------:R-:W-:Y:S02]  /*ca00*/  F2FP.PACK_AB R18, R149, R150 ;  /* 0x000000969512723e */ /* 0x000fe400000000ff */
[----:B------:R-:W-:Y:S07]  /*ca10*/  F2FP.PACK_AB R19, R147, R148 ;  /* 0x000000949313723e */ /* 0x000fee00000000ff */
[C---:B------:R-:W-:Y:S07]  /*ca20*/  HMMA.16816.F32 R4, R16.reuse, R28, R4 ;  /* 0x0000001c1004723c */ /* 0x040fee0000001804 */
[--C-:B------:R-:W-:Y:S01]  /*ca30*/  FFMA.FTZ R28, R36, c[0x0][0x2d0], -R113.reuse ;  /* 0x0000b400241c7a23 */ /* 0x100fe20000010871 */
[C---:B------:R-:W-:Y:S03]  /*ca40*/  HMMA.16816.F32 R8, R16.reuse, R30, R8 ;  /* 0x0000001e1008723c */ /* 0x040fe60000001808 */
[----:B------:R2:W3:Y:S05]  /*ca50*/  MUFU.EX2 R146, R28 ;  /* 0x0000001c00927308 */ /* 0x0004ea0000000800 */
[C---:B------:R-:W-:Y:S08]  /*ca60*/  HMMA.16816.F32 R68, R16.reuse, R116, R68 ;  /* 0x000000741044723c */ /* 0x040ff00000001844 */
[C---:B------:R-:W-:Y:S08]  /*ca70*/  HMMA.16816.F32 R72, R16.reuse, R118, R72 ;  /* 0x000000761048723c */ /* 0x040ff00000001848 */
[C---:B------:R-:W-:Y:S01]  /*ca80*/  HMMA.16816.F32 R76, R16.reuse, R32, R76 ;  /* 0x00000020104c723c */ /* 0x040fe2000000184c */
[----:B--2---:R-:W2:Y:S03]  /*ca90*/  LDSM.16.MT88.4 R28, [R193+0x5000] ;  /* 0x00500000c11c783b */ /* 0x004ea60000004200 */
[----:B---3--:R-:W-:Y:S03]  /*caa0*/  FADD.FTZ R2, R146, R2 ;  /* 0x0000000292027221 */ /* 0x008fe60000010000 */
[--C-:B------:R-:W-:Y:S01]  /*cab0*/  FFMA.FTZ R32, R37, c[0x0][0x2d0], -R113.reuse ;  /* 0x0000b40025207a23 */ /* 0x100fe20000010871 */
[C---:B------:R-:W-:Y:S03]  /*cac0*/  HMMA.16816.F32 R80, R16.reuse, R34, R80 ;  /* 0x000000221050723c */ /* 0x040fe60000001850 */
[----:B------:R3:W4:Y:S05]  /*cad0*/  MUFU.EX2 R145, R32 ;  /* 0x0000002000917308 */ /* 0x00072a0000000800 */
[C---:B-1----:R-:W-:Y:S07]  /*cae0*/  HMMA.16816.F32 R84, R16.reuse, R20, R84 ;  /* 0x000000141054723c */ /* 0x042fee0000001854 */
[--C-:B------:R-:W-:Y:S01]  /*caf0*/  FFMA.FTZ R20, R40, c[0x0][0x2d0], -R113.reuse ;  /* 0x0000b40028147a23 */ /* 0x100fe20000010871 */
[C---:B------:R-:W-:Y:S03]  /*cb00*/  HMMA.16816.F32 R88, R16.reuse, R22, R88 ;  /* 0x000000161058723c */ /* 0x040fe60000001858 */
[----:B------:R1:W5:Y:S05]  /*cb10*/  MUFU.EX2 R142, R20 ;  /* 0x00000014008e7308 */ /* 0x00036a0000000800 */
[C---:B------:R-:W-:Y:S04]  /*cb20*/  HMMA.16816.F32 R92, R16.reuse, R24, R92 ;  /* 0x00000018105c723c */ /* 0x040fe8000000185c */
[----:B---3--:R-:W-:Y:S02]  /*cb30*/  FFMA.FTZ R32, R38, c[0x0][0x2d0], -R112 ;  /* 0x0000b40026207a23 */ /* 0x008fe40000010870 */
[----:B------:R-:W-:Y:S01]  /*cb40*/  LDSM.16.MT88.4 R36, [R194+0x5000] ;  /* 0x00500000c224783b */ /* 0x000fe20000004200 */
[----:B----4-:R-:W-:Y:S01]  /*cb50*/  FADD.FTZ R2, R145, R2 ;  /* 0x0000000291027221 */ /* 0x010fe20000010000 */
[C---:B------:R-:W-:Y:S01]  /*cb60*/  HMMA.16816.F32 R96, R16.reuse, R26, R96 ;  /* 0x0000001a1060723c */ /* 0x040fe20000001860 */
[----:B------:R3:W4:Y:S05]  /*cb70*/  MUFU.EX2 R144, R32 ;  /* 0x0000002000907308 */ /* 0x00072a0000000800 */
[----:B------:R-:W-:Y:S02]  /*cb80*/  LDSM.16.MT88.4 R24, [R193+0x2000] ;  /* 0x00200000c118783b */ /* 0x000fe40000004200 */
[C---:B--2---:R-:W-:Y:S04]  /*cb90*/  HMMA.16816.F32 R12, R16.reuse, R28, R12 ;  /* 0x0000001c100c723c */ /* 0x044fe8000000180c */
[--C-:B-1----:R-:W-:Y:S02]  /*cba0*/  FFMA.FTZ R20, R41, c[0x0][0x2d0], -R113.reuse ;  /* 0x0000b40029147a23 */ /* 0x102fe40000010871 */
[----:B-----5:R-:W-:Y:S02]  /*cbb0*/  FADD.FTZ R2, R142, R2 ;  /* 0x000000028e027221 */ /* 0x020fe40000010000 */
[C---:B------:R-:W-:Y:S01]  /*cbc0*/  HMMA.16816.F32 R100, R16.reuse, R30, R100 ;  /* 0x0000001e1064723c */ /* 0x040fe20000001864 */
[----:B------:R1:W2:Y:S03]  /*cbd0*/  MUFU.EX2 R141, R20 ;  /* 0x00000014008d7308 */ /* 0x0002a60000000800 */
[----:B------:R-:W-:Y:S01]  /*cbe0*/  FFMA.FTZ R28, R43, c[0x0][0x2d0], -R112 ;  /* 0x0000b4002b1c7a23 */ /* 0x000fe20000010870 */
[----:B---3--:R-:W3:Y:S06]  /*cbf0*/  LDSM.16.MT88.4 R32, [R192+0x5000] ;  /* 0x00500000c020783b */ /* 0x008eec0000004200 */
[----:B------:R5:W-:Y:S01]  /*cc00*/  MUFU.EX2 R139, R28 ;  /* 0x0000001c008b7308 */ /* 0x000be20000000800 */
[----:B----4-:R-:W-:Y:S04]  /*cc10*/  FADD.FTZ R0, R144, R0 ;  /* 0x0000000090007221 */ /* 0x010fe80000010000 */
[----:B------:R-:W-:Y:S02]  /*cc20*/  FADD.FTZ R0, R143, R0 ;  /* 0x000000008f007221 */ /* 0x000fe40000010000 */
[----:B-1----:R-:W-:Y:S02]  /*cc30*/  FFMA.FTZ R20, R42, c[0x0][0x2d0], -R112 ;  /* 0x0000b4002a147a23 */ /* 0x002fe40000010870 */
[----:B--2---:R-:W-:Y:S02]  /*cc40*/  FADD.FTZ R2, R141, R2 ;  /* 0x000000028d027221 */ /* 0x004fe40000010000 */
[----:B------:R1:W2:Y:S01]  /*cc50*/  MUFU.EX2 R140, R20 ;  /* 0x00000014008c7308 */ /* 0x0002a20000000800 */
[----:B-----5:R-:W-:Y:S01]  /*cc60*/  LDSM.16.MT88.4 R28, [R192+0x2000] ;  /* 0x00200000c01c783b */ /* 0x020fe20000004200 */
[C---:B---3--:R-:W-:Y:S07]  /*cc70*/  HMMA.16816.F32 R104, R16.reuse, R32, R104 ;  /* 0x000000201068723c */ /* 0x048fee0000001868 */
[----:B-1----:R-:W1:Y:S01]  /*cc80*/  LDSM.16.MT88.4 R20, [R191+0x2000] ;  /* 0x00200000bf14783b */ /* 0x002e620000004200 */
[----:B--2---:R-:W-:Y:S01]  /*cc90*/  FADD.FTZ R0, R140, R0 ;  /* 0x000000008c007221 */ /* 0x004fe20000010000 */
[C---:B------:R-:W-:Y:S06]  /*cca0*/  HMMA.16816.F32 R108, R16.reuse, R34, R108 ;  /* 0x00000022106c723c */ /* 0x040fec000000186c */
[----:B------:R-:W2:Y:S01]  /*ccb0*/  LDSM.16.MT88.4 R32, [R194+0x2000] ;  /* 0x00200000c220783b */ /* 0x000ea20000004200 */
[----:B------:R-:W-:Y:S01]  /*ccc0*/  FADD.FTZ R0, R139, R0 ;  /* 0x000000008b007221 */ /* 0x000fe20000010000 */
[C---:B------:R-:W-:Y:S07]  /*ccd0*/  HMMA.16816.F32 R60, R16.reuse, R36, R60 ;  /* 0x00000024103c723c */ /* 0x040fee000000183c */
[--C-:B------:R-:W-:Y:S01]  /*cce0*/  FFMA.FTZ R36, R49, c[0x0][0x2d0], -R113.reuse ;  /* 0x0000b40031247a23 */ /* 0x100fe20000010871 */
[----:B------:R-:W-:Y:S07]  /*ccf0*/  HMMA.16816.F32 R64, R16, R38, R64 ;  /* 0x000000261040723c */ /* 0x000fee0000001840 */
[----:B------:R-:W-:Y:S02]  /*cd00*/  F2FP.PACK_AB R16, R145, R146 ;  /* 0x000000929110723e */ /* 0x000fe400000000ff */
[----:B------:R-:W-:Y:S03]  /*cd10*/  F2FP.PACK_AB R17, R143, R144 ;  /* 0x000000908f11723e */ /* 0x000fe600000000ff */
[----:B------:R-:W-:Y:S02]  /*cd20*/  F2FP.PACK_AB R18, R141, R142 ;  /* 0x0000008e8d12723e */ /* 0x000fe400000000ff */
[----:B------:R-:W-:Y:S07]  /*cd30*/  F2FP.PACK_AB R19, R139, R140 ;  /* 0x0000008c8b13723e */ /* 0x000fee00000000ff */
[C---:B-1----:R-:W-:Y:S07]  /*cd40*/  HMMA.16816.F32 R4, R16.reuse, R20, R4 ;  /* 0x000000141004723c */ /* 0x042fee0000001804 */
[--C-:B------:R-:W-:Y:S01]  /*cd50*/  FFMA.FTZ R20, R44, c[0x0][0x2d0], -R113.reuse ;  /* 0x0000b4002c147a23 */ /* 0x100fe20000010871 */
[C---:B------:R-:W-:Y:S03]  /*cd60*/  HMMA.16816.F32 R8, R16.reuse, R22, R8 ;  /* 0x000000161008723c */ /* 0x040fe60000001808 */
[----:B------:R1:W3:Y:S05]  /*cd70*/  MUFU.EX2 R138, R20 ;  /* 0x00000014008a7308 */ /* 0x0002ea0000000800 */
[C---:B------:R-:W-:Y:S07]  /*cd80*/  HMMA.16816.F32 R68, R16.reuse, R24, R68 ;  /* 0x000000181044723c */ /* 0x040fee0000001844 */
[--C-:B------:R-:W-:Y:S01]  /*cd90*/  FFMA.FTZ R24, R45, c[0x0][0x2d0], -R113.reuse ;  /* 0x0000b4002d187a23 */ /* 0x100fe20000010871 */
[C---:B------:R-:W-:Y:S03]  /*cda0*/  HMMA.16816.F32 R72, R16.reuse, R26, R72 ;  /* 0x0000001a1048723c */ /* 0x040fe60000001848 */
[----:B------:R4:W5:Y:S05]  /*cdb0*/  MUFU.EX2 R137, R24 ;  /* 0x0000001800897308 */ /* 0x00096a0000000800 */
[C---:B------:R-:W-:Y:S01]  /*cdc0*/  HMMA.16816.F32 R76, R16.reuse, R28, R76 ;  /* 0x0000001c104c723c */ /* 0x040fe2000000184c */
[----:B-1----:R-:W1:Y:S03]  /*cdd0*/  LDSM.16.MT88.4 R20, [R191+0x5800] ;  /* 0x00580000bf14783b */ /* 0x002e660000004200 */
[----:B---3--:R-:W-:Y:S03]  /*cde0*/  FADD.FTZ R2, R138, R2 ;  /* 0x000000028a027221 */ /* 0x008fe60000010000 */
[----:B------:R-:W-:Y:S01]  /*cdf0*/  FFMA.FTZ R28, R46, c[0x0][0x2d0], -R112 ;  /* 0x0000b4002e1c7a23 */ /* 0x000fe20000010870 */
[C---:B------:R-:W-:Y:S01]  /*ce00*/  HMMA.16816.F32 R80, R16.reuse, R30, R80 ;  /* 0x0000001e1050723c */ /* 0x040fe20000001850 */
[----:B------:R3:W-:Y:S07]  /*ce10*/  MUFU.EX2 R46, R36 ;  /* 0x00000024002e7308 */ /* 0x0007ee0000000800 */
[C---:B--2---:R-:W-:Y:S03]  /*ce20*/  HMMA.16816.F32 R84, R16.reuse, R32, R84 ;  /* 0x000000201054723c */ /* 0x044fe60000001854 */
[----:B------:R2:W1:Y:S01]  /*ce30*/  MUFU.EX2 R136, R28 ;  /* 0x0000001c00887308 */ /* 0x0004620000000800 */
[----:B----4-:R-:W4:Y:S01]  /*ce40*/  LDSM.16.MT88.4 R24, [R193+0x5800] ;  /* 0x00580000c118783b */ /* 0x010f220000004200 */
[----:B-----5:R-:W-:Y:S03]  /*ce50*/  FADD.FTZ R2, R137, R2 ;  /* 0x0000000289027221 */ /* 0x020fe60000010000 */
[C---:B------:R-:W-:Y:S04]  /*ce60*/  HMMA.16816.F32 R88, R16.reuse, R34, R88 ;  /* 0x000000221058723c */ /* 0x040fe80000001858 */
[----:B------:R-:W-:Y:S08]  /*ce70*/  LDSM.16.MT88.4 R32, [R194+0x5800] ;  /* 0x00580000c220783b */ /* 0x000ff00000004200 */
[----:B---3--:R-:W-:Y:S01]  /*ce80*/  LDSM.16.MT88.4 R36, [R193+0x2800] ;  /* 0x00280000c124783b */ /* 0x008fe20000004200 */
[C---:B-1----:R-:W-:Y:S03]  /*ce90*/  HMMA.16816.F32 R92, R16.reuse, R20, R92 ;  /* 0x00000014105c723c */ /* 0x042fe6000000185c */
[----:B--2---:R-:W-:Y:S02]  /*cea0*/  FFMA.FTZ R28, R47, c[0x0][0x2d0], -R112 ;  /* 0x0000b4002f1c7a23 */ /* 0x004fe40000010870 */
[----:B------:R-:W-:Y:S02]  /*ceb0*/  FADD.FTZ R0, R136, R0 ;  /* 0x0000000088007221 */ /* 0x000fe40000010000 */
[----:B------:R1:W2:Y:S01]  /*cec0*/  MUFU.EX2 R115, R28 ;  /* 0x0000001c00737308 */ /* 0x0002a20000000800 */
[C---:B------:R-:W-:Y:S04]  /*ced0*/  HMMA.16816.F32 R96, R16.reuse, R22, R96 ;  /* 0x000000161060723c */ /* 0x040fe80000001860 */
[--C-:B------:R-:W-:Y:S04]  /*cee0*/  FFMA.FTZ R20, R50, c[0x0][0x2d0], -R112.reuse ;  /* 0x0000b40032147a23 */ /* 0x100fe80000010870 */
[C---:B----4-:R-:W-:Y:S01]  /*cef0*/  HMMA.16816.F32 R12, R16.reuse, R24, R12 ;  /* 0x00000018100c723c */ /* 0x050fe2000000180c */
[----:B------:R3:W4:Y:S06]  /*cf00*/  MUFU.EX2 R45, R20 ;  /* 0x00000014002d7308 */ /* 0x00072c0000000800 */
[----:B------:R-:W-:Y:S01]  /*cf10*/  FFMA.FTZ R24, R51, c[0x0][0x2d0], -R112 ;  /* 0x0000b40033187a23 */ /* 0x000fe20000010870 */
[C---:B------:R-:W-:Y:S03]  /*cf20*/  HMMA.16816.F32 R100, R16.reuse, R26, R100 ;  /* 0x0000001a1064723c */ /* 0x040fe60000001864 */
[----:B------:R5:W-:Y:S01]  /*cf30*/  MUFU.EX2 R44, R24 ;  /* 0x00000018002c7308 */ /* 0x000be20000000800 */
[--C-:B-1----:R-:W-:Y:S02]  /*cf40*/  FFMA.FTZ R28, R48, c[0x0][0x2d0], -R113.reuse ;  /* 0x0000b400301c7a23 */ /* 0x102fe40000010871 */
[----:B--2---:R-:W-:Y:S07]  /*cf50*/  FADD.FTZ R0, R115, R0 ;  /* 0x0000000073007221 */ /* 0x004fee0000010000 */
[----:B------:R1:W2:Y:S01]  /*cf60*/  MUFU.EX2 R47, R28 ;  /* 0x0000001c002f7308 */ /* 0x0002a20000000800 */
[----:B---3--:R-:W-:Y:S01]  /*cf70*/  LDSM.16.MT88.4 R20, [R191+0x2800] ;  /* 0x00280000bf14783b */ /* 0x008fe20000004200 */
[----:B----4-:R-:W-:Y:S07]  /*cf80*/  FADD.FTZ R0, R45, R0 ;  /* 0x000000002d007221 */ /* 0x010fee0000010000 */
[----:B-----5:R-:W-:Y:S08]  /*cf90*/  LDSM.16.MT88.4 R24, [R192+0x2800] ;  /* 0x00280000c018783b */ /* 0x020ff00000004200 */
[----:B-1----:R-:W1:Y:S01]  /*cfa0*/  LDSM.16.MT88.4 R28, [R192+0x5800] ;  /* 0x00580000c01c783b */ /* 0x002e620000004200 */
[----:B--2---:R-:W-:Y:S01]  /*cfb0*/  FADD.FTZ R2, R47, R2 ;  /* 0x000000022f027221 */ /* 0x004fe20000010000 */
[C---:B-1----:R-:W-:Y:S08]  /*cfc0*/  HMMA.16816.F32 R104, R16.reuse, R28, R104 ;  /* 0x0000001c1068723c */ /* 0x042ff00000001868 */
[C---:B------:R-:W-:Y:S01]  /*cfd0*/  HMMA.16816.F32 R108, R16.reuse, R30, R108 ;  /* 0x0000001e106c723c */ /* 0x040fe2000000186c */
[----:B------:R-:W1:Y:S07]  /*cfe0*/  LDSM.16.MT88.4 R28, [R194+0x2800] ;  /* 0x00280000c21c783b */ /* 0x000e6e0000004200 */
        /* <DEDUP_REMOVED lines=8> */
[C---:B------:R-:W-:Y:S01]  /*d070*/  HMMA.16816.F32 R4, R16.reuse, R20, R4 ;  /* 0x000000141004723c */ /* 0x040fe20000001804 */
[----:B--2---:R-:W-:Y:S07]  /*d080*/  LDSM.16.MT88.4 R32, [R193+0x6000] ;  /* 0x00600000c120783b */ /* 0x004fee0000004200 */
[C---:B------:R-:W-:Y:S01]  /*d090*/  HMMA.16816.F32 R8, R16.reuse, R22, R8 ;  /* 0x000000161008723c */ /* 0x040fe20000001808 */
[----:B------:R-:W2:Y:S07]  /*d0a0*/  LDSM.16.MT88.4 R20, [R191+0x6000] ;  /* 0x00600000bf14783b */ /* 0x000eae0000004200 */
[C---:B------:R-:W-:Y:S07]  /*d0b0*/  HMMA.16816.F32 R68, R16.reuse, R36, R68 ;  /* 0x000000241044723c */ /* 0x040fee0000001844 */
[--C-:B------:R-:W-:Y:S01]  /*d0c0*/  FFMA.FTZ R36, R56, c[0x0][0x2d0], -R113.reuse ;  /* 0x0000b40038247a23 */ /* 0x100fe20000010871 */
[C---:B------:R-:W-:Y:S03]  /*d0d0*/  HMMA.16816.F32 R72, R16.reuse, R38, R72 ;  /* 0x000000261048723c */ /* 0x040fe60000001848 */
[----:B------:R-:W-:Y:S05]  /*d0e0*/  MUFU.EX2 R39, R36 ;  /* 0x0000002400277308 */ /* 0x000fea0000000800 */
[C---:B------:R-:W-:Y:S07]  /*d0f0*/  HMMA.16816.F32 R76, R16.reuse, R24, R76 ;  /* 0x00000018104c723c */ /* 0x040fee000000184c */
[--C-:B------:R-:W-:Y:S01]  /*d100*/  FFMA.FTZ R24, R53, c[0x0][0x2d0], -R113.reuse ;  /* 0x0000b40035187a23 */ /* 0x100fe20000010871 */
[C---:B------:R-:W-:Y:S03]  /*d110*/  HMMA.16816.F32 R80, R16.reuse, R26, R80 ;  /* 0x0000001a1050723c */ /* 0x040fe60000001850 */
[----:B------:R3:W4:Y:S05]  /*d120*/  MUFU.EX2 R42, R24 ;  /* 0x00000018002a7308 */ /* 0x00072a0000000800 */
[C---:B-1----:R-:W-:Y:S07]  /*d130*/  HMMA.16816.F32 R84, R16.reuse, R28, R84 ;  /* 0x0000001c1054723c */ /* 0x042fee0000001854 */
[--C-:B------:R-:W-:Y:S01]  /*d140*/  FFMA.FTZ R28, R55, c[0x0][0x2d0], -R112.reuse ;  /* 0x0000b400371c7a23 */ /* 0x100fe20000010870 */
[C---:B------:R-:W-:Y:S03]  /*d150*/  HMMA.16816.F32 R88, R16.reuse, R30, R88 ;  /* 0x0000001e1058723c */ /* 0x040fe60000001858 */
[----:B------:R1:W-:Y:S05]  /*d160*/  MUFU.EX2 R40, R28 ;  /* 0x0000001c00287308 */ /* 0x0003ea0000000800 */
[C---:B--2---:R-:W-:Y:S04]  /*d170*/  HMMA.16816.F32 R92, R16.reuse, R20, R92 ;  /* 0x00000014105c723c */ /* 0x044fe8000000185c */
[--C-:B---3--:R-:W-:Y:S03]  /*d180*/  FFMA.FTZ R24, R54, c[0x0][0x2d0], -R112.reuse ;  /* 0x0000b40036187a23 */ /* 0x108fe60000010870 */
[----:B------:R-:W-:Y:S01]  /*d190*/  FFMA.FTZ R20, R57, c[0x0][0x2d0], -R113 ;  /* 0x0000b40039147a23 */ /* 0x000fe20000010871 */
[C---:B------:R-:W-:Y:S01]  /*d1a0*/  HMMA.16816.F32 R96, R16.reuse, R22, R96 ;  /* 0x000000161060723c */ /* 0x040fe20000001860 */
[----:B------:R2:W3:Y:S03]  /*d1b0*/  MUFU.EX2 R41, R24 ;  /* 0x0000001800297308 */ /* 0x0004e60000000800 */
[----:B------:R-:W-:Y:S04]  /*d1c0*/  MOV R113, R3 ;  /* 0x0000000300717202 */ /* 0x000fe80000000f00 */
[C---:B------:R-:W-:Y:S03]  /*d1d0*/  HMMA.16816.F32 R12, R16.reuse, R32, R12 ;  /* 0x00000020100c723c */ /* 0x040fe6000000180c */
[----:B------:R5:W3:Y:S01]  /*d1e0*/  MUFU.EX2 R38, R20 ;  /* 0x0000001400267308 */ /* 0x000ae20000000800 */
[----:B-1----:R-:W-:Y:S04]  /*d1f0*/  LDSM.16.MT88.4 R28, [R194+0x6000] ;  /* 0x00600000c21c783b */ /* 0x002fe80000004200 */
[C---:B------:R-:W-:Y:S04]  /*d200*/  HMMA.16816.F32 R100, R16.reuse, R34, R100 ;  /* 0x000000221064723c */ /* 0x040fe80000001864 */
[----:B------:R-:W-:Y:S08]  /*d210*/  LDSM.16.MT88.4 R32, [R192+0x3000] ;  /* 0x00300000c020783b */ /* 0x000ff00000004200 */
[----:B--2---:R-:W1:Y:S01]  /*d220*/  LDSM.16.MT88.4 R24, [R192+0x6000] ;  /* 0x00600000c018783b */ /* 0x004e620000004200 */
[--C-:B-----5:R-:W-:Y:S02]  /*d230*/  FFMA.FTZ R20, R58, c[0x0][0x2d0], -R112.reuse ;  /* 0x0000b4003a147a23 */ /* 0x120fe40000010870 */
[----:B------:R-:W-:Y:S02]  /*d240*/  FFMA.FTZ R112, R59, c[0x0][0x2d0], -R112 ;  /* 0x0000b4003b707a23 */ /* 0x000fe40000010870 */
[----:B------:R2:W-:Y:S10]  /*d250*/  MUFU.EX2 R37, R20 ;  /* 0x0000001400257308 */ /* 0x0005f40000000800 */
[----:B------:R-:W5:Y:S01]  /*d260*/  MUFU.EX2 R36, R112 ;  /* 0x0000007000247308 */ /* 0x000f620000000800 */
[----:B--2---:R-:W2:Y:S01]  /*d270*/  LDSM.16.MT88.4 R20, [R193+0x3000] ;  /* 0x00300000c114783b */ /* 0x004ea20000004200 */
[C---:B-1----:R-:W-:Y:S08]  /*d280*/  HMMA.16816.F32 R104, R16.reuse, R24, R104 ;  /* 0x000000181068723c */ /* 0x042ff00000001868 */
[C---:B------:R-:W-:Y:S01]  /*d290*/  HMMA.16816.F32 R108, R16.reuse, R26, R108 ;  /* 0x0000001a106c723c */ /* 0x040fe2000000186c */
[----:B------:R-:W1:Y:S07]  /*d2a0*/  LDSM.16.MT88.4 R24, [R194+0x3000] ;  /* 0x00300000c218783b */ /* 0x000e6e0000004200 */
        /* <DEDUP_REMOVED lines=15> */
[C---:B-1----:R-:W-:Y:S08]  /*d3a0*/  HMMA.16816.F32 R84, R16.reuse, R24, R84 ;  /* 0x000000181054723c */ /* 0x042ff00000001854 */
[C---:B------:R-:W-:Y:S08]  /*d3b0*/  HMMA.16816.F32 R88, R16.reuse, R26, R88 ;  /* 0x0000001a1058723c */ /* 0x040ff00000001858 */
[C---:B---3--:R-:W-:Y:S08]  /*d3c0*/  HMMA.16816.F32 R92, R16.reuse, R4, R92 ;  /* 0x00000004105c723c */ /* 0x048ff0000000185c */
[C---:B------:R-:W-:Y:S01]  /*d3d0*/  HMMA.16816.F32 R96, R16.reuse, R6, R96 ;  /* 0x000000061060723c */ /* 0x040fe20000001860 */
[----:B------:R-:W1:Y:S07]  /*d3e0*/  LDSM.16.MT88.4 R4, [R194+0x6800] ;  /* 0x00680000c204783b */ /* 0x000e6e0000004200 */
[C---:B----4-:R-:W-:Y:S08]  /*d3f0*/  HMMA.16816.F32 R124, R16.reuse, R8, R12 ;  /* 0x00000008107c723c */ /* 0x050ff0000000180c */
        /* <DEDUP_REMOVED lines=14> */
[----:B------:R-:W-:Y:S03]  /*d4e0*/  FADD.FTZ R0, R36, R0 ;  /* 0x0000000024007221 */ /* 0x000fe60000010000 */
[----:B------:R1:W-:Y:S04]  /*d4f0*/  STL [R1+0x24], R2 ;  /* 0x0000240201007387 */ /* 0x0003e80000100800 */
[----:B------:R1:W-:Y:S01]  /*d500*/  STL [R1+0x20], R0 ;  /* 0x0000200001007387 */ /* 0x0003e20000100800 */
[----:B------:R-:W-:-:S05]  /*d510*/  @P0 BRA `(.L_x_2364) ;  /* 0xffffcd9000000947 */ /* 0x000fca000383ffff */
.L_x_2361:
[----:B------:R-:W-:Y:S02]  /*d520*/  MOV R7, 0x1f ;  /* 0x0000001f00077802 */ /* 0x000fe40000000f00 */
[----:B------:R-:W-:Y:S01]  /*d530*/  MOV R6, 0xffffffff ;  /* 0xffffffff00067802 */ /* 0x000fe20000000f00 */
[----:B------:R-:W-:Y:S05]  /*d540*/  BRA.DIV ~URZ, `(.L_x_2365) ;  /* 0x000048227f007947 */ /* 0x000fea000b800000 */
[----:B-1----:R-:W2:Y:S04]  /*d550*/  LDL R2, [R1+0x24] ;  /* 0x0000240001027983 */ /* 0x002ea80000100800 */
[----:B--2---:R1:W2:Y:S02]  /*d560*/  SHFL.BFLY PT, R0, R2, 0x2, 0x1f ;  /* 0x0c401f0002007f89 */ /* 0x0042a400000e0000 */
.L_x_2432:
        /* <DEDUP_REMOVED lines=9> */
.L_x_2433:
        /* <DEDUP_REMOVED lines=85> */
.L_x_2352:
[----:B-1----:R1:W5:Y:S04]  /*db50*/  LDL R6, [R1+0x48] ;  /* 0x0000480001067983 */ /* 0x0023680000100800 */
[----:B------:R-:W2:Y:S01]  /*db60*/  S2R R2, SR_TID.X ;  /* 0x0000000000027919 */ /* 0x000ea20000002100 */
[----:B------:R-:W-:Y:S01]  /*db70*/  BSSY B0, `(.L_x_2367) ;  /* 0x0000011000007945 */ /* 0x000fe20003800000 */
[----:B--2---:R-:W-:-:S13]  /*db80*/  LOP3.LUT P0, RZ, R2, 0xff, RZ, 0xc0, !PT ;  /* 0x000000ff02ff7812 */ /* 0x004fda000780c0ff */
[----:B------:R-:W-:Y:S05]  /*db90*/  @P0 BRA `(.L_x_2368) ;  /* 0x000000e000000947 */ /* 0x000fea0003800000 */
[----:B-1----:R-:W1:Y:S01]  /*dba0*/  S2R R4, SR_LANEID ;  /* 0x0000000000047919 */ /* 0x002e620000000000 */
        /* <DEDUP_REMOVED lines=11> */
[----:B--2--5:R-:W-:-:S05]  /*dc60*/  IADD3 R6, R3, c[0x0][0xc], R2 ;  /* 0x0000030003067a10 */ /* 0x024fca0007ffe002 */
[----:B------:R1:W-:Y:S02]  /*dc70*/  STL [R1+0x48], R6 ;  /* 0x0000480601007387 */ /* 0x0003e40000100800 */
.L_x_2368:
[----:B-1----:R-:W-:Y:S05]  /*dc80*/  BSYNC B0 ;  /* 0x0000000000007941 */ /* 0x002fea0003800000 */
.L_x_2367:
[----:B------:R-:W2:Y:S04]  /*dc90*/  LDL.64 R4, [R1+0x30] ;  /* 0x0000300001047983 */ /* 0x000ea80000100a00 */
        /* <DEDUP_REMOVED lines=105> */
.L_x_2371:
        /* <DEDUP_REMOVED lines=122> */
.L_x_2434:
[----:B------:R-:W-:Y:S05]  /*ead0*/  BRA.DIV ~URZ, `(.L_x_2374) ;  /* 0x000034727f007947 */ /* 0x000fea000b800000 */
[----:B------:R3:W4:Y:S02]  /*eae0*/  SHFL.IDX PT, R0, R8, RZ, 0x181f ;  /* 0x00181fff08007589 */ /* 0x00072400000e0000 */
.L_x_2435:
        /* <DEDUP_REMOVED lines=13> */
.L_x_2376:
[----:B------:R-:W-:Y:S05]  /*ebc0*/  BSYNC B0 ;  /* 0x0000000000007941 */ /* 0x000fea0003800000 */
.L_x_2375:
[----:B------:R-:W-:Y:S05]  /*ebd0*/  BRA.DIV ~URZ, `(.L_x_2377) ;  /* 0x000033d27f007947 */ /* 0x000fea000b800000 */
[----:B--2---:R2:W1:Y:S04]  /*ebe0*/  SHFL.IDX PT, R9, R7, 0x1, 0x181f ;  /* 0x00381f0007097f89 */ /* 0x00446800000e0000 */
[----:B----4-:R2:W4:Y:S02]  /*ebf0*/  SHFL.IDX PT, R0, R8, 0x1, 0x181f ;  /* 0x00381f0008007f89 */ /* 0x01052400000e0000 */
.L_x_2436:
        /* <DEDUP_REMOVED lines=14> */
.L_x_2379:
[----:B------:R-:W-:Y:S05]  /*ece0*/  BSYNC B0 ;  /* 0x0000000000007941 */ /* 0x000fea0003800000 */
.L_x_2378:
[----:B------:R-:W-:Y:S05]  /*ecf0*/  BRA.DIV ~URZ, `(.L_x_2380) ;  /* 0x000033727f007947 */ /* 0x000fea000b800000 */
[----:B-1----:R1:W2:Y:S02]  /*ed00*/  SHFL.IDX PT, R9, R7, 0x2, 0x181f ;  /* 0x00581f0007097f89 */ /* 0x0022a400000e0000 */
.L_x_2437:
[----:B------:R-:W-:Y:S05]  /*ed10*/  BRA.DIV ~URZ, `(.L_x_2381) ;  /* 0x000033c27f007947 */ /* 0x000fea000b800000 */
[----:B----4-:R4:W1:Y:S02]  /*ed20*/  SHFL.IDX PT, R0, R8, 0x2, 0x181f ;  /* 0x00581f0008007f89 */ /* 0x01086400000e0000 */
.L_x_2438:
        /* <DEDUP_REMOVED lines=14> */
.L_x_2383:
[----:B------:R-:W-:Y:S05]  /*ee10*/  BSYNC B0 ;  /* 0x0000000000007941 */ /* 0x000fea0003800000 */
.L_x_2382:
[----:B------:R-:W-:Y:S05]  /*ee20*/  BRA.DIV ~URZ, `(.L_x_2384) ;  /* 0x000033127f007947 */ /* 0x000fea000b800000 */
[----:B-12---:R-:W1:Y:S04]  /*ee30*/  SHFL.IDX PT, R7, R7, 0x3, 0x181f ;  /* 0x00781f0007077f89 */ /* 0x006e6800000e0000 */
[----:B------:R2:W3:Y:S02]  /*ee40*/  SHFL.IDX PT, R0, R8, 0x3, 0x181f ;  /* 0x00781f0008007f89 */ /* 0x0004e400000e0000 */
.L_x_2439:
        /* <DEDUP_REMOVED lines=15> */
.L_x_2372:
        /* <DEDUP_REMOVED lines=34> */
.L_x_2440:
[----:B------:R-:W-:Y:S05]  /*f160*/  BRA.DIV ~URZ, `(.L_x_2387) ;  /* 0x000031027f007947 */ /* 0x000fea000b800000 */
[----:B------:R3:W4:Y:S02]  /*f170*/  SHFL.IDX PT, R0, R28, RZ, 0x1c1f ;  /* 0x001c1fff1c007589 */ /* 0x00072400000e0000 */
.L_x_2441:
        /* <DEDUP_REMOVED lines=98> */
.L_x_2389:
[----:B------:R-:W-:Y:S05]  /*f7a0*/  BSYNC B0 ;  /* 0x0000000000007941 */ /* 0x000fea0003800000 */
.L_x_2388:
[----:B------:R-:W-:Y:S05]  /*f7b0*/  BRA.DIV ~URZ, `(.L_x_2390) ;  /* 0x00002b127f007947 */ /* 0x000fea000b800000 */
[----:B--2---:R2:W1:Y:S04]  /*f7c0*/  SHFL.IDX PT, R4, R14, 0x1, 0x1c1f ;  /* 0x003c1f000e047f89 */ /* 0x00446800000e0000 */
[----:B----4-:R2:W4:Y:S02]  /*f7d0*/  SHFL.IDX PT, R0, R28, 0x1, 0x1c1f ;  /* 0x003c1f001c007f89 */ /* 0x01052400000e0000 */
.L_x_2442:
        /* <DEDUP_REMOVED lines=71> */
.L_x_2370:
        /* <DEDUP_REMOVED lines=21> */
.L_x_2391:
        /* <DEDUP_REMOVED lines=57> */
.L_x_2393:
[----:B------:R-:W-:Y:S05]  /*10130*/  BSYNC B0 ;  /* 0x0000000000007941 */ /* 0x000fea0003800000 */
.L_x_2392:
        /* <DEDUP_REMOVED lines=47> */
.L_x_2443:
[----:B------:R-:W-:Y:S05]  /*10430*/  BRA.DIV ~URZ, `(.L_x_2395) ;  /* 0x00001fc27f007947 */ /* 0x000fea000b800000 */
[----:B------:R3:W4:Y:S02]  /*10440*/  SHFL.IDX PT, R0, R9, RZ, 0x181f ;  /* 0x00181fff09007589 */ /* 0x00072400000e0000 */
.L_x_2444:
        /* <DEDUP_REMOVED lines=14> */
.L_x_2397:
[----:B------:R-:W-:Y:S05]  /*10530*/  BSYNC B0 ;  /* 0x0000000000007941 */ /* 0x000fea0003800000 */
.L_x_2396:
[----:B------:R-:W-:Y:S05]  /*10540*/  BRA.DIV ~URZ, `(.L_x_2398) ;  /* 0x00001f127f007947 */ /* 0x000fea000b800000 */
[----:B--2---:R2:W1:Y:S04]  /*10550*/  SHFL.IDX PT, R10, R6, 0x1, 0x181f ;  /* 0x00381f00060a7f89 */ /* 0x00446800000e0000 */
[----:B----4-:R2:W4:Y:S02]  /*10560*/  SHFL.IDX PT, R0, R9, 0x1, 0x181f ;  /* 0x00381f0009007f89 */ /* 0x01052400000e0000 */
.L_x_2445:
        /* <DEDUP_REMOVED lines=14> */
.L_x_2400:
[----:B------:R-:W-:Y:S05]  /*10650*/  BSYNC B0 ;  /* 0x0000000000007941 */ /* 0x000fea0003800000 */
.L_x_2399:
[----:B------:R-:W-:Y:S05]  /*10660*/  BRA.DIV ~URZ, `(.L_x_2401) ;  /* 0x00001eb27f007947 */ /* 0x000fea000b800000 */
[----:B-1----:R1:W2:Y:S02]  /*10670*/  SHFL.IDX PT, R10, R6, 0x2, 0x181f ;  /* 0x00581f00060a7f89 */ /* 0x0022a400000e0000 */
.L_x_2446:
[----:B------:R-:W-:Y:S05]  /*10680*/  BRA.DIV ~URZ, `(.L_x_2402) ;  /* 0x00001f027f007947 */ /* 0x000fea000b800000 */
[----:B----4-:R4:W1:Y:S02]  /*10690*/  SHFL.IDX PT, R0, R9, 0x2, 0x181f ;  /* 0x00581f0009007f89 */ /* 0x01086400000e0000 */
.L_x_2447:
        /* <DEDUP_REMOVED lines=14> */
.L_x_2404:
[----:B------:R-:W-:Y:S05]  /*10780*/  BSYNC B0 ;  /* 0x0000000000007941 */ /* 0x000fea0003800000 */
.L_x_2403:
[----:B------:R-:W-:Y:S05]  /*10790*/  BRA.DIV ~URZ, `(.L_x_2405) ;  /* 0x00001e527f007947 */ /* 0x000fea000b800000 */
[----:B-12---:R-:W1:Y:S04]  /*107a0*/  SHFL.IDX PT, R6, R6, 0x3, 0x181f ;  /* 0x00781f0006067f89 */ /* 0x006e6800000e0000 */
[----:B------:R2:W3:Y:S02]  /*107b0*/  SHFL.IDX PT, R0, R9, 0x3, 0x181f ;  /* 0x00781f0009007f89 */ /* 0x0004e400000e0000 */
.L_x_2448:
        /* <DEDUP_REMOVED lines=13> */
.L_x_2385:
[----:B------:R-:W-:Y:S05]  /*10890*/  BSYNC B1 ;  /* 0x0000000000017941 */ /* 0x000fea0003800000 */
.L_x_2369:
        /* <DEDUP_REMOVED lines=15> */
.L_x_2449:
[----:B------:R-:W-:Y:S05]  /*10990*/  BRA.DIV ~URZ, `(.L_x_2408) ;  /* 0x00001d827f007947 */ /* 0x000fea000b800000 */
[----:B------:R3:W4:Y:S02]  /*109a0*/  SHFL.IDX PT, R8, R67, 0x1, 0x1f ;  /* 0x00201f0043087f89 */ /* 0x00072400000e0000 */
.L_x_2450:
        /* <DEDUP_REMOVED lines=19> */
.L_x_2451:
        /* <DEDUP_REMOVED lines=16> */
.L_x_2452:
[----:B---3--:R-:W-:Y:S01]  /*10be0*/  IMAD R0, R0, c[0x0][0x538], RZ ;  /* 0x00014e0000007a24 */ /* 0x008fe200078e02ff */
[----:B------:R-:W-:Y:S04]  /*10bf0*/  BSSY B1, `(.L_x_2411) ;  /* 0x00000cf000017945 */ /* 0x000fe80003800000 */
[----:B----4-:R-:W-:-:S04]  /*10c00*/  IADD3 R8, R0, R8, RZ ;  /* 0x0000000800087210 */ /* 0x010fc80007ffe0ff */
[----:B--2---:R-:W-:-:S13]  /*10c10*/  ISETP.GT.AND P0, PT, R8, R9, PT ;  /* 0x000000090800720c */ /* 0x004fda0003f04270 */
[----:B------:R-:W-:Y:S05]  /*10c20*/  @P0 BRA `(.L_x_2412) ;  /* 0x0000025000000947 */ /* 0x000fea0003800000 */
.L_x_2416:
        /* <DEDUP_REMOVED lines=17> */
.L_x_2453:
        /* <DEDUP_REMOVED lines=16> */
.L_x_2454:
[----:B--2---:R-:W-:-:S05]  /*10e40*/  IMAD R0, R0, c[0x0][0x538], RZ ;  /* 0x00014e0000007a24 */ /* 0x004fca00078e02ff */
[----:B------:R-:W-:-:S04]  /*10e50*/  IADD3 R8, R0, R8, RZ ;  /* 0x0000000800087210 */ /* 0x000fc80007ffe0ff */
[----:B------:R-:W-:-:S13]  /*10e60*/  ISETP.GT.AND P0, PT, R8, R9, PT ;  /* 0x000000090800720c */ /* 0x000fda0003f04270 */
[----:B-1----:R-:W-:Y:S05]  /*10e70*/  @!P0 BRA `(.L_x_2416) ;  /* 0xfffffdb000008947 */ /* 0x002fea000383ffff */
.L_x_2412:
[----:B------:R-:W-:-:S05]  /*10e80*/  IADD3 R11, -R0, R8, RZ ;  /* 0x00000008000b7210 */ /* 0x000fca0007ffe1ff */
[----:B------:R-:W-:-:S05]  /*10e90*/  IMAD R0, R4, c[0x0][0x538], R11 ;  /* 0x00014e0004007a24 */ /* 0x000fca00078e020b */
[----:B------:R-:W-:Y:S01]  /*10ea0*/  ISETP.GT.AND P0, PT, R0, R9, PT ;  /* 0x000000090000720c */ /* 0x000fe20003f04270 */
[----:B------:R-:W-:-:S12]  /*10eb0*/  BRA.DIV ~URZ, `(.L_x_2417) ;  /* 0x00001ca27f007947 */ /* 0x000fd8000b800000 */
[----:B------:R-:W-:-:S03]  /*10ec0*/  VOTE.ANY R10, PT, !P0 ;  /* 0x00000000000a7806 */ /* 0x000fc600040e0100 */
.L_x_2455:
[----:B------:R-:W2:Y:S01]  /*10ed0*/  LDL.LU R0, [R1+0x54] ;  /* 0x0000540001007983 */ /* 0x000ea20000300800 */
[----:B------:R-:W2:Y:S02]  /*10ee0*/  POPC R8, R10 ;  /* 0x0000000a00087309 */ /* 0x000ea40000000000 */
[----:B--2---:R-:W-:-:S05]  /*10ef0*/  IADD3 R0, R8, R0, RZ ;  /* 0x0000000008007210 */ /* 0x004fca0007ffe0ff */
[----:B------:R2:W-:Y:S01]  /*10f00*/  STL [R1+0x54], R0 ;  /* 0x0000540001007387 */ /* 0x0005e20000100800 */
[----:B------:R-:W-:Y:S05]  /*10f10*/  BRA.DIV ~URZ, `(.L_x_2418) ;  /* 0x00001c927f007947 */ /* 0x000fea000b800000 */
[----:B------:R3:W4:Y:S04]  /*10f20*/  SHFL.IDX PT, R12, R6, R8, 0x1f ;  /* 0x00001f08060c7589 */ /* 0x00072800000e0000 */
[----:B------:R3:W1:Y:S02]  /*10f30*/  SHFL.IDX PT, R7, R7, R8, 0x1f ;  /* 0x00001f0807077589 */ /* 0x00066400000e0000 */
.L_x_2456:
[----:B------:R-:W-:Y:S01]  /*10f40*/  ISETP.NE.AND P0, PT, R10, RZ, PT ;  /* 0x000000ff0a00720c */ /* 0x000fe20003f05270 */
[----:B------:R-:W-:-:S12]  /*10f50*/  BSSY B0, `(.L_x_2419) ;  /* 0x0000005000007945 */ /* 0x000fd80003800000 */
[----:B------:R-:W-:Y:S05]  /*10f60*/  @!P0 BRA `(.L_x_2420) ;  /* 0x0000003000008947 */ /* 0x000fea0003800000 */
[----:B------:R-:W-:Y:S01]  /*10f70*/  IADD3 R3, R8, -0x1, RZ ;  /* 0xffffffff08037810 */ /* 0x000fe20007ffe0ff */
[----:B------:R-:W-:Y:S05]  /*10f80*/  BRA.DIV ~URZ, `(.L_x_2421) ;  /* 0x00001cf27f007947 */ /* 0x000fea000b800000 */
[----:B------:R2:W3:Y:S02]  /*10f90*/  SHFL.IDX PT, R13, R4, R3, 0x1f ;  /* 0x00001f03040d7589 */ /* 0x0004e400000e0000 */
.L_x_2420:
[----:B------:R-:W-:Y:S05]  /*10fa0*/  BSYNC B0 ;  /* 0x0000000000007941 */ /* 0x000fea0003800000 */
.L_x_2419:
        /* <DEDUP_REMOVED lines=68> */
.L_x_2423:
        /* <DEDUP_REMOVED lines=69> */
.L_x_2424:
[----:B------:R-:W-:Y:S05]  /*11840*/  BSYNC B0 ;  /* 0x0000000000007941 */ /* 0x000fea0003800000 */
.L_x_2422:
[----:B------:R-:W-:-:S04]  /*11850*/  LOP3.LUT R2, RZ, R2, RZ, 0x33, !PT ;  /* 0x00000002ff027212 */ /* 0x000fc800078e33ff */
[----:B-1----:R-:W-:-:S05]  /*11860*/  IADD3 R0, R2, R12, RZ ;  /* 0x0000000c02007210 */ /* 0x002fca0007ffe0ff */
[----:B------:R1:W-:Y:S01]  /*11870*/  STL [R1+0x4c], R0 ;  /* 0x00004c0001007387 */ /* 0x0003e20000100800 */
[----:B------:R-:W-:Y:S05]  /*11880*/  BRA `(.L_x_2425) ;  /* 0x0000005000007947 */ /* 0x000fea0003800000 */
.L_x_2413:
[----:B------:R-:W-:Y:S01]  /*11890*/  MOV R0, c[0x0][0x53c] ;  /* 0x00014f0000007a02 */ /* 0x000fe20000000f00 */
[----:B------:R2:W-:Y:S04]  /*118a0*/  STL [R1+0x48], R9 ;  /* 0x0000480901007387 */ /* 0x0005e80000100800 */
[----:B------:R2:W-:Y:S04]  /*118b0*/  STL [R1+0x4c], RZ ;  /* 0x00004cff01007387 */ /* 0x0005e80000100800 */
[----:B------:R2:W-:Y:S04]  /*118c0*/  STL [R1+0x50], RZ ;  /* 0x000050ff01007387 */ /* 0x0005e80000100800 */
[----:B------:R2:W-:Y:S02]  /*118d0*/  STL [R1+0x54], R0 ;  /* 0x0000540001007387 */ /* 0x0005e40000100800 */
.L_x_2425:
[----:B------:R-:W-:Y:S05]  /*118e0*/  BSYNC B1 ;  /* 0x0000000000017941 */ /* 0x000fea0003800000 */
.L_x_2411:
        /* <DEDUP_REMOVED lines=9> */
.L_x_2406:
[----:B--2---:R-:W2:Y:S02]  /*11980*/  LDL R0, [R1+0x54] ;  /* 0x0000540001007983 */ /* 0x004ea40000100800 */
[----:B--2---:R-:W-:-:S13]  /*11990*/  ISETP.GE.AND P0, PT, R0, c[0x0][0x53c], PT ;  /* 0x00014f0000007a0c */ /* 0x004fda0003f06270 */
[----:B-1----:R-:W-:Y:S01]  /*119a0*/  @P0 CALL.REL.NOINC `(.L_x_2426) ;  /* 0x0000001000000944 */ /* 0x002fe20003c00000 */
[----:B------:R-:W-:Y:S05]  /*119b0*/  BRA `(.L_x_2427) ;  /* 0xfffefec000007947 */ /* 0x000fea000383ffff */
.L_x_2426:
[----:B------:R-:W-:Y:S05]  /*119c0*/  EXIT ;  /* 0x000000000000794d */ /* 0x000fea0003800000 */
.L_x_2335:
[----:B------:R-:W-:Y:S01]  /*119d0*/  IMAD.MOV.U32 R0, RZ, RZ, R5 ;  /* 0x000000ffff007224 */ /* 0x000fe200078e0005 */
[----:B------:R-:W-:Y:S02]  /*119e0*/  MOV R2, 0x1 ;  /* 0x0000000100027802 */ /* 0x000fe40000000f00 */
[----:B------:R-:W-:Y:S02]  /*119f0*/  MOV R3, 0x11a10 ;  /* 0x00011a1000037802 */ /* 0x000fe40000000f00 */
[----:B------:R-:W-:Y:S05]  /*11a00*/  CALL.REL.NOINC `($__internal_50_$__cuda_sm70_shflsync_up_p) ;  /* 0x0000136000007944 */ /* 0x000fea0003c00000 */
[----:B------:R-:W-:Y:S01]  /*11a10*/  MOV R0, R4 ;  /* 0x0000000400007202 */ /* 0x000fe20000000f00 */
[----:B------:R-:W-:Y:S05]  /*11a20*/  BRA `(.L_x_2428) ;  /* 0xfffeea3000007947 */ /* 0x000fea000383ffff */
.L_x_2336:
[----:B------:R-:W-:Y:S01]  /*11a30*/  IMAD.MOV.U32 R0, RZ, RZ, R5 ;  /* 0x000000ffff007224 */ /* 0x000fe200078e0005 */
[----:B------:R-:W-:Y:S02]  /*11a40*/  MOV R2, 0x2 ;  /* 0x0000000200027802 */ /* 0x000fe40000000f00 */
[----:B------:R-:W-:Y:S02]  /*11a50*/  MOV R3, 0x11a70 ;  /* 0x00011a7000037802 */ /* 0x000fe40000000f00 */
[----:B------:R-:W-:Y:S05]  /*11a60*/  CALL.REL.NOINC `($__internal_50_$__cuda_sm70_shflsync_up_p) ;  /* 0x0000130000007944 */ /* 0x000fea0003c00000 */
[----:B------:R-:W-:Y:S01]  /*11a70*/  SEL R0, R4, RZ, P4 ;  /* 0x000000ff04007207 */ /* 0x000fe20002000000 */
[----:B------:R-:W-:Y:S01]  /*11a80*/  IMAD.MOV.U32 R2, RZ, RZ, 0x4 ;  /* 0x00000004ff027424 */ /* 0x000fe200078e00ff */
[----:B------:R-:W-:-:S03]  /*11a90*/  MOV R3, 0x11ac0 ;  /* 0x00011ac000037802 */ /* 0x000fc60000000f00 */
[----:B------:R-:W-:Y:S02]  /*11aa0*/  IMAD.IADD R0, R5, 0x1, R0 ;  /* 0x0000000105007824 */ /* 0x000fe400078e0200 */
        /* <DEDUP_REMOVED lines=14> */
[----:B------:R-:W-:Y:S01]  /*11b90*/  IMAD.IADD R4, R0, 0x1, R4 ;  /* 0x0000000100047824 */ /* 0x000fe200078e0204 */
[----:B------:R-:W-:-:S03]  /*11ba0*/  MOV R0, 0x1f ;  /* 0x0000001f00007802 */ /* 0x000fc60000000f00 */
[----:B------:R-:W-:Y:S02]  /*11bb0*/  IMAD.MOV.U32 R5, RZ, RZ, R4 ;  /* 0x000000ffff057224 */ /* 0x000fe400078e0004 */
[----:B------:R-:W-:Y:S05]  /*11bc0*/  CALL.REL.NOINC `($__internal_49_$__cuda_sm70_shflsync_idx_p) ;  /* 0x0000115000007944 */ /* 0x000fea0003c00000 */
[----:B------:R-:W-:Y:S05]  /*11bd0*/  BRA `(.L_x_2429) ;  /* 0xfffee98000007947 */ /* 0x000fea000383ffff */
.L_x_2338:
[----:B------:R-:W-:Y:S02]  /*11be0*/  SEL R0, RZ, 0x1, P0 ;  /* 0x00000001ff007807 */ /* 0x000fe40000000000 */
[----:B------:R-:W-:Y:S02]  /*11bf0*/  MOV R2, 0x11c10 ;  /* 0x00011c1000027802 */ /* 0x000fe40000000f00 */
[----:B------:R-:W-:Y:S05]  /*11c00*/  CALL.REL.NOINC `($__internal_51_$__cuda_sm70_votesync_ballot) ;  /* 0x000011d000007944 */ /* 0x000fea0003c00000 */
[----:B------:R-:W-:Y:S01]  /*11c10*/  MOV R10, R0 ;  /* 0x00000000000a7202 */ /* 0x000fe20000000f00 */
[----:B------:R-:W-:Y:S05]  /*11c20*/  BRA `(.L_x_2430) ;  /* 0xfffee9c000007947 */ /* 0x000fea000383ffff */
.L_x_2339:
[----:B------:R-:W-:Y:S01]  /*11c30*/  IMAD.MOV.U32 R5, RZ, RZ, R9 ;  /* 0x000000ffff057224 */ /* 0x000fe200078e0009 */
[----:B------:R-:W-:Y:S01]  /*11c40*/  MOV R3, R6 ;  /* 0x0000000600037202 */ /* 0x000fe20000000f00 */
[----:B-1----:R-:W-:Y:S01]  /*11c50*/  IMAD.MOV.U32 R0, RZ, RZ, 0x1f ;  /* 0x0000001fff007424 */ /* 0x002fe200078e00ff */
[----:B------:R-:W-:Y:S02]  /*11c60*/  MOV R2, 0x11c80 ;  /* 0x00011c8000027802 */ /* 0x000fe40000000f00 */
[----:B------:R-:W-:Y:S05]  /*11c70*/  CALL.REL.NOINC `($__internal_49_$__cuda_sm70_shflsync_idx_p) ;  /* 0x000010a000007944 */ /* 0x000fea0003c00000 */
[----:B------:R-:W-:Y:S01]  /*11c80*/  IMAD.MOV.U32 R12, RZ, RZ, R0 ;  /* 0x000000ffff0c7224 */ /* 0x000fe200078e0000 */
[----:B------:R-:W-:Y:S01]  /*11c90*/  MOV R5, R8 ;  /* 0x0000000800057202 */ /* 0x000fe20000000f00 */
[----:B------:R-:W-:Y:S01]  /*11ca0*/  IMAD.MOV.U32 R7, RZ, RZ, RZ ;  /* 0x000000ffff077224 */ /* 0x000fe200078e00ff */
[----:B------:R-:W-:Y:S01]  /*11cb0*/  MOV R3, R6 ;  /* 0x0000000600037202 */ /* 0x000fe20000000f00 */
[----:B------:R-:W-:Y:S01]  /*11cc0*/  IMAD.MOV.U32 R0, RZ, RZ, 0x1f ;  /* 0x0000001fff007424 */ /* 0x000fe200078e00ff */
[----:B------:R-:W-:-:S02]  /*11cd0*/  MOV R2, 0x11cf0 ;  /* 0x00011cf000027802 */ /* 0x000fc40000000f00 */
[----:B------:R-:W-:Y:S05]  /*11ce0*/  CALL.REL.NOINC `($__internal_49_$__cuda_sm70_shflsync_idx_p) ;  /* 0x0000103000007944 */ /* 0x000fea0003c00000 */
[----:B------:R-:W-:Y:S01]  /*11cf0*/  MOV R9, R0 ;  /* 0x0000000000097202 */ /* 0x000fe20000000f00 */
[----:B------:R-:W-:Y:S05]  /*11d00*/  BRA `(.L_x_2431) ;  /* 0xfffee95000007947 */ /* 0x000fea000383ffff */
.L_x_2342:
[----:B------:R-:W-:Y:S01]  /*11d10*/  IMAD.MOV.U32 R5, RZ, RZ, R4 ;  /* 0x000000ffff057224 */ /* 0x000fe200078e0004 */
[----:B-1----:R-:W-:-:S02]  /*11d20*/  MOV R0, 0x1f ;  /* 0x0000001f00007802 */ /* 0x002fc40000000f00 */
[----:B------:R-:W-:Y:S02]  /*11d30*/  MOV R2, 0x11d50 ;  /* 0x00011d5000027802 */ /* 0x000fe40000000f00 */
[----:B--234-:R-:W-:Y:S05]  /*11d40*/  CALL.REL.NOINC `($__internal_49_$__cuda_sm70_shflsync_idx_p) ;  /* 0x00000fd000007944 */ /* 0x01cfea0003c00000 */
[----:B------:R-:W-:Y:S01]  /*11d50*/  MOV R7, R0 ;  /* 0x0000000000077202 */ /* 0x000fe20000000f00 */
[----:B------:R-:W-:Y:S05]  /*11d60*/  BRA `(.L_x_2341) ;  /* 0xfffee95000007947 */ /* 0x000fea000383ffff */
.L_x_2365:
[----:B-1----:R1:W5:Y:S01]  /*11d70*/  LDL R2, [R1+0x24] ;  /* 0x0000240001027983 */ /* 0x0023620000100800 */
[----:B------:R-:W-:Y:S02]  /*11d80*/  MOV R5, 0x2 ;  /* 0x0000000200057802 */ /* 0x000fe40000000f00 */
[----:B------:R-:W-:Y:S02]  /*11d90*/  MOV R4, 0x11db0 ;  /* 0x00011db000047802 */ /* 0x000fe40000000f00 */
[----:B-1---5:R-:W-:Y:S05]  /*11da0*/  CALL.REL.NOINC `($__internal_48_$__cuda_sm70_shflsync_bfly_p) ;  /* 0x00000f3000007944 */ /* 0x022fea0003c00000 */
[----:B------:R-:W-:Y:S01]  /*11db0*/  MOV R0, R2 ;  /* 0x0000000200007202 */ /* 0x000fe20000000f00 */
[----:B------:R-:W-:Y:S05]  /*11dc0*/  BRA `(.L_x_2432) ;  /* 0xffffb7a000007947 */ /* 0x000fea000383ffff */
.L_x_2366:
[----:B------:R-:W-:Y:S01]  /*11dd0*/  IMAD.MOV.U32 R2, RZ, RZ, R0 ;  /* 0x000000ffff027224 */ /* 0x000fe200078e0000 */
[----:B------:R-:W-:Y:S02]  /*11de0*/  MOV R5, 0x1 ;  /* 0x0000000100057802 */ /* 0x000fe40000000f00 */
[----:B------:R-:W-:Y:S02]  /*11df0*/  MOV R4, 0x11e10 ;  /* 0x00011e1000047802 */ /* 0x000fe40000000f00 */
[----:B------:R-:W-:Y:S05]  /*11e00*/  CALL.REL.NOINC `($__internal_48_$__cuda_sm70_shflsync_bfly_p) ;  /* 0x00000ed000007944 */ /* 0x000fea0003c00000 */
[----:B------:R-:W-:Y:S02]  /*11e10*/  FADD.FTZ R0, R0, R2 ;  /* 0x0000000200007221 */ /* 0x000fe40000010000 */
[----:B------:R1:W5:Y:S01]  /*11e20*/  LDL R2, [R1+0x20] ;  /* 0x0000200001027983 */ /* 0x0003620000100800 */
[----:B------:R-:W-:-:S02]  /*11e30*/  MOV R5, 0x2 ;  /* 0x0000000200057802 */ /* 0x000fc40000000f00 */
[----:B------:R-:W-:Y:S02]  /*11e40*/  MOV R4, 0x11e60 ;  /* 0x00011e6000047802 */ /* 0x000fe40000000f00 */
[----:B-1---5:R-:W-:Y:S05]  /*11e50*/  CALL.REL.NOINC `($__internal_48_$__cuda_sm70_shflsync_bfly_p) ;  /* 0x00000e8000007944 */ /* 0x022fea0003c00000 */
[----:B------:R-:W2:Y:S01]  /*11e60*/  LDL.LU R3, [R1+0x20] ;  /* 0x0000200001037983 */ /* 0x000ea20000300800 */
[----:B------:R-:W-:Y:S02]  /*11e70*/  MOV R5, 0x1 ;  /* 0x0000000100057802 */ /* 0x000fe40000000f00 */
[----:B------:R-:W-:Y:S01]  /*11e80*/  MOV R4, 0x11ec0 ;  /* 0x00011ec000047802 */ /* 0x000fe20000000f00 */
[----:B--2---:R-:W-:-:S05]  /*11e90*/  FADD.FTZ R3, R3, R2 ;  /* 0x0000000203037221 */ /* 0x004fca0000010000 */
[----:B------:R-:W-:Y:S02]  /*11ea0*/  MOV R2, R3 ;  /* 0x0000000300027202 */ /* 0x000fe40000000f00 */
[----:B------:R-:W-:Y:S05]  /*11eb0*/  CALL.REL.NOINC `($__internal_48_$__cuda_sm70_shflsync_bfly_p) ;  /* 0x00000e2000007944 */ /* 0x000fea0003c00000 */
[----:B------:R-:W-:Y:S01]  /*11ec0*/  MOV R4, R2 ;  /* 0x0000000200047202 */ /* 0x000fe20000000f00 */
[----:B------:R-:W-:Y:S05]  /*11ed0*/  BRA `(.L_x_2433) ;  /* 0xffffb72000007947 */ /* 0x000fea000383ffff */
.L_x_2373:
[----:B-1234-:R-:W-:Y:S01]  /*11ee0*/  IMAD.MOV.U32 R5, RZ, RZ, R7 ;  /* 0x000000ffff057224 */ /* 0x01efe200078e0007 */
[----:B------:R-:W-:Y:S01]  /*11ef0*/  MOV R3, RZ ;  /* 0x000000ff00037202 */ /* 0x000fe20000000f00 */
[----:B------:R-:W-:Y:S01]  /*11f00*/  IMAD.MOV.U32 R0, RZ, RZ, 0x181f ;  /* 0x0000181fff007424 */ /* 0x000fe200078e00ff */
[----:B------:R-:W-:Y:S02]  /*11f10*/  MOV R2, 0x11f30 ;  /* 0x00011f3000027802 */ /* 0x000fe40000000f00 */
[----:B------:R-:W-:Y:S05]  /*11f20*/  CALL.REL.NOINC `($__internal_49_$__cuda_sm70_shflsync_idx_p) ;  /* 0x00000df000007944 */ /* 0x000fea0003c00000 */
[----:B------:R-:W-:Y:S01]  /*11f30*/  MOV R9, R0 ;  /* 0x0000000000097202 */ /* 0x000fe20000000f00 */
[----:B------:R-:W-:Y:S05]  /*11f40*/  BRA `(.L_x_2434) ;  /* 0xffffcb8000007947 */ /* 0x000fea000383ffff */
.L_x_2374:
[----:B------:R-:W-:Y:S01]  /*11f50*/  IMAD.MOV.U32 R5, RZ, RZ, R8 ;  /* 0x000000ffff057224 */ /* 0x000fe200078e0008 */
[----:B------:R-:W-:Y:S01]  /*11f60*/  MOV R3, RZ ;  /* 0x000000ff00037202 */ /* 0x000fe20000000f00 */
[----:B------:R-:W-:Y:S01]  /*11f70*/  IMAD.MOV.U32 R0, RZ, RZ, 0x181f ;  /* 0x0000181fff007424 */ /* 0x000fe200078e00ff */
[----:B------:R-:W-:Y:S02]  /*11f80*/  MOV R2, 0x11fa0 ;  /* 0x00011fa000027802 */ /* 0x000fe40000000f00 */
[----:B-12---:R-:W-:Y:S05]  /*11f90*/  CALL.REL.NOINC `($__internal_49_$__cuda_sm70_shflsync_idx_p) ;  /* 0x00000d8000007944 */ /* 0x006fea0003c00000 */
[----:B------:R-:W-:Y:S05]  /*11fa0*/  BRA `(.L_x_2435) ;  /* 0xffffcb4000007947 */ /* 0x000fea000383ffff */
.L_x_2377:
[----:B--2---:R-:W-:Y:S01]  /*11fb0*/  IMAD.MOV.U32 R5, RZ, RZ, R7 ;  /* 0x000000ffff057224 */ /* 0x004fe200078e0007 */
[----:B------:R-:W-:Y:S01]  /*11fc0*/  MOV R3, 0x1 ;  /* 0x0000000100037802 */ /* 0x000fe20000000f00 */
[----:B----4-:R-:W-:Y:S01]  /*11fd0*/  IMAD.MOV.U32 R0, RZ, RZ, 0x181f ;  /* 0x0000181fff007424 */ /* 0x010fe200078e00ff */
[----:B------:R-:W-:-:S02]  /*11fe0*/  MOV R2, 0x12000 ;  /* 0x0001200000027802 */ /* 0x000fc40000000f00 */
[----:B-1-3--:R-:W-:Y:S05]  /*11ff0*/  CALL.REL.NOINC `($__internal_49_$__cuda_sm70_shflsync_idx_p) ;  /* 0x00000d2000007944 */ /* 0x00afea0003c00000 */
[----:B------:R-:W-:Y:S01]  /*12000*/  IMAD.MOV.U32 R9, RZ, RZ, R0 ;  /* 0x000000ffff097224 */ /* 0x000fe200078e0000 */
[----:B------:R-:W-:Y:S01]  /*12010*/  MOV R3, 0x1 ;  /* 0x0000000100037802 */ /* 0x000fe20000000f00 */
[----:B------:R-:W-:Y:S01]  /*12020*/  IMAD.MOV.U32 R5, RZ, RZ, R8 ;  /* 0x000000ffff057224 */ /* 0x000fe200078e0008 */
[----:B------:R-:W-:-:S02]  /*12030*/  MOV R0, 0x181f ;  /* 0x0000181f00007802 */ /* 0x000fc40000000f00 */
[----:B------:R-:W-:Y:S02]  /*12040*/  MOV R2, 0x12060 ;  /* 0x0001206000027802 */ /* 0x000fe40000000f00 */
[----:B------:R-:W-:Y:S05]  /*12050*/  CALL.REL.NOINC `($__internal_49_$__cuda_sm70_shflsync_idx_p) ;  /* 0x00000cc000007944 */ /* 0x000fea0003c00000 */
[----:B------:R-:W-:Y:S05]  /*12060*/  BRA `(.L_x_2436) ;  /* 0xffffcb9000007947 */ /* 0x000fea000383ffff */
.L_x_2380:
[----:B-1----:R-:W-:Y:S01]  /*12070*/  IMAD.MOV.U32 R5, RZ, RZ, R7 ;  /* 0x000000ffff057224 */ /* 0x002fe200078e0007 */
[----:B------:R-:W-:Y:S01]  /*12080*/  MOV R3, 0x2 ;  /* 0x0000000200037802 */ /* 0x000fe20000000f00 */
[----:B----4-:R-:W-:Y:S01]  /*12090*/  IMAD.MOV.U32 R0, RZ, RZ, 0x181f ;  /* 0x0000181fff007424 */ /* 0x010fe200078e00ff */
[----:B------:R-:W-:Y:S02]  /*120a0*/  MOV R2, 0x120c0 ;  /* 0x000120c000027802 */ /* 0x000fe40000000f00 */
[----:B--23--:R-:W-:Y:S05]  /*120b0*/  CALL.REL.NOINC `($__internal_49_$__cuda_sm70_shflsync_idx_p) ;  /* 0x00000c6000007944 */ /* 0x00cfea0003c00000 */
[----:B------:R-:W-:Y:S01]  /*120c0*/  MOV R9, R0 ;  /* 0x0000000000097202 */ /* 0x000fe20000000f00 */
[----:B------:R-:W-:Y:S05]  /*120d0*/  BRA `(.L_x_2437) ;  /* 0xffffcc3000007947 */ /* 0x000fea000383ffff */
.L_x_2381:
[----:B------:R-:W-:Y:S01]  /*120e0*/  IMAD.MOV.U32 R5, RZ, RZ, R8 ;  /* 0x000000ffff057224 */ /* 0x000fe200078e0008 */
[----:B------:R-:W-:Y:S01]  /*120f0*/  MOV R3, 0x2 ;  /* 0x0000000200037802 */ /* 0x000fe20000000f00 */
[----:B----4-:R-:W-:Y:S01]  /*12100*/  IMAD.MOV.U32 R0, RZ, RZ, 0x181f ;  /* 0x0000181fff007424 */ /* 0x010fe200078e00ff */
[----:B------:R-:W-:Y:S02]  /*12110*/  MOV R2, 0x12130 ;  /* 0x0001213000027802 */ /* 0x000fe40000000f00 */
[----:B-123--:R-:W-:Y:S05]  /*12120*/  CALL.REL.NOINC `($__internal_49_$__cuda_sm70_shflsync_idx_p) ;  /* 0x00000bf000007944 */ /* 0x00efea0003c00000 */
[----:B------:R-:W-:Y:S05]  /*12130*/  BRA `(.L_x_2438) ;  /* 0xffffcbf000007947 */ /* 0x000fea000383ffff */
.L_x_2384:
[----:B-1----:R-:W-:Y:S01]  /*12140*/  IMAD.MOV.U32 R5, RZ, RZ, R7 ;  /* 0x000000ffff057224 */ /* 0x002fe200078e0007 */
[----:B------:R-:W-:Y:S01]  /*12150*/  MOV R3, 0x3 ;  /* 0x0000000300037802 */ /* 0x000fe20000000f00 */
[----:B------:R-:W-:Y:S01]  /*12160*/  IMAD.MOV.U32 R0, RZ, RZ, 0x181f ;  /* 0x0000181fff007424 */ /* 0x000fe200078e00ff */
[----:B------:R-:W-:-:S02]  /*12170*/  MOV R2, 0x12190 ;  /* 0x0001219000027802 */ /* 0x000fc40000000f00 */
[----:B--234-:R-:W-:Y:S05]  /*12180*/  CALL.REL.NOINC `($__internal_49_$__cuda_sm70_shflsync_idx_p) ;  /* 0x00000b9000007944 */ /* 0x01cfea0003c00000 */
[----:B------:R-:W-:Y:S01]  /*12190*/  IMAD.MOV.U32 R7, RZ, RZ, R0 ;  /* 0x000000ffff077224 */ /* 0x000fe200078e0000 */
[----:B------:R-:W-:Y:S01]  /*121a0*/  MOV R3, 0x3 ;  /* 0x0000000300037802 */ /* 0x000fe20000000f00 */
[----:B------:R-:W-:Y:S01]  /*121b0*/  IMAD.MOV.U32 R5, RZ, RZ, R8 ;  /* 0x000000ffff057224 */ /* 0x000fe200078e0008 */
[----:B------:R-:W-:-:S02]  /*121c0*/  MOV R0, 0x181f ;  /* 0x0000181f00007802 */ /* 0x000fc40000000f00 */
[----:B------:R-:W-:Y:S02]  /*121d0*/  MOV R2, 0x121f0 ;  /* 0x000121f000027802 */ /* 0x000fe40000000f00 */
[----:B------:R-:W-:Y:S05]  /*121e0*/  CALL.REL.NOINC `($__internal_49_$__cuda_sm70_shflsync_idx_p) ;  /* 0x00000b3000007944 */ /* 0x000fea0003c00000 */
[----:B------:R-:W-:Y:S05]  /*121f0*/  BRA `(.L_x_2439) ;  /* 0xffffcc5000007947 */ /* 0x000fea000383ffff */
.L_x_2386:
[----:B------:R-:W-:Y:S01]  /*12200*/  IMAD.MOV.U32 R5, RZ, RZ, R14 ;  /* 0x000000ffff057224 */ /* 0x000fe200078e000e */
[----:B------:R-:W-:Y:S01]  /*12210*/  MOV R3, RZ ;  /* 0x000000ff00037202 */ /* 0x000fe20000000f00 */
[----:B------:R-:W-:Y:S01]  /*12220*/  IMAD.MOV.U32 R0, RZ, RZ, 0x1c1f ;  /* 0x00001c1fff007424 */ /* 0x000fe200078e00ff */
[----:B------:R-:W-:Y:S02]  /*12230*/  MOV R2, 0x12250 ;  /* 0x0001225000027802 */ /* 0x000fe40000000f00 */
[----:B------:R-:W-:Y:S05]  /*12240*/  CALL.REL.NOINC `($__internal_49_$__cuda_sm70_shflsync_idx_p) ;  /* 0x00000ad000007944 */ /* 0x000fea0003c00000 */
[----:B------:R-:W-:Y:S01]  /*12250*/  MOV R4, R0 ;  /* 0x0000000000047202 */ /* 0x000fe20000000f00 */
[----:B------:R-:W-:Y:S05]  /*12260*/  BRA `(.L_x_2440) ;  /* 0xffffcef000007947 */ /* 0x000fea000383ffff */
.L_x_2387:
[----:B------:R-:W-:Y:S01]  /*12270*/  IMAD.MOV.U32 R5, RZ, RZ, R28 ;  /* 0x000000ffff057224 */ /* 0x000fe200078e001c */
[----:B------:R-:W-:Y:S01]  /*12280*/  MOV R3, RZ ;  /* 0x000000ff00037202 */ /* 0x000fe20000000f00 */
[----:B------:R-:W-:Y:S01]  /*12290*/  IMAD.MOV.U32 R0, RZ, RZ, 0x1c1f ;  /* 0x00001c1fff007424 */ /* 0x000fe200078e00ff */
[----:B------:R-:W-:Y:S02]  /*122a0*/  MOV R2, 0x122c0 ;  /* 0x000122c000027802 */ /* 0x000fe40000000f00 */
[----:B-12---:R-:W-:Y:S05]  /*122b0*/  CALL.REL.NOINC `($__internal_49_$__cuda_sm70_shflsync_idx_p) ;  /* 0x00000a6000007944 */ /* 0x006fea0003c00000 */
[----:B------:R-:W-:Y:S05]  /*122c0*/  BRA `(.L_x_2441) ;  /* 0xffffceb000007947 */ /* 0x000fea000383ffff */
.L_x_2390:
[----:B------:R-:W-:Y:S01]  /*122d0*/  IMAD.MOV.U32 R5, RZ, RZ, R14 ;  /* 0x000000ffff057224 */ /* 0x000fe200078e000e */
[----:B----4-:R-:W-:Y:S01]  /*122e0*/  MOV R3, 0x1 ;  /* 0x0000000100037802 */ /* 0x010fe20000000f00 */
[----:B------:R-:W-:Y:S01]  /*122f0*/  IMAD.MOV.U32 R0, RZ, RZ, 0x1c1f ;  /* 0x00001c1fff007424 */ /* 0x000fe200078e00ff */
[----:B------:R-:W-:-:S02]  /*12300*/  MOV R2, 0x12320 ;  /* 0x0001232000027802 */ /* 0x000fc40000000f00 */
[----:B-123--:R-:W-:Y:S05]  /*12310*/  CALL.REL.NOINC `($__internal_49_$__cuda_sm70_shflsync_idx_p) ;  /* 0x00000a0000007944 */ /* 0x00efea0003c00000 */
[----:B------:R-:W-:Y:S01]  /*12320*/  IMAD.MOV.U32 R4, RZ, RZ, R0 ;  /* 0x000000ffff047224 */ /* 0x000fe200078e0000 */
[----:B------:R-:W-:Y:S01]  /*12330*/  MOV R3, 0x1 ;  /* 0x0000000100037802 */ /* 0x000fe20000000f00 */
[----:B------:R-:W-:Y:S01]  /*12340*/  IMAD.MOV.U32 R5, RZ, RZ, R28 ;  /* 0x000000ffff057224 */ /* 0x000fe200078e001c */
[----:B------:R-:W-:-:S02]  /*12350*/  MOV R0, 0x1c1f ;  /* 0x00001c1f00007802 */ /* 0x000fc40000000f00 */
[----:B------:R-:W-:Y:S02]  /*12360*/  MOV R2, 0x12380 ;  /* 0x0001238000027802 */ /* 0x000fe40000000f00 */
[----:B------:R-:W-:Y:S05]  /*12370*/  CALL.REL.NOINC `($__internal_49_$__cuda_sm70_shflsync_idx_p) ;  /* 0x000009a000007944 */ /* 0x000fea0003c00000 */
[----:B------:R-:W-:Y:S05]  /*12380*/  BRA `(.L_x_2442) ;  /* 0xffffd45000007947 */ /* 0x000fea000383ffff */
.L_x_2394:
[----:B------:R-:W-:Y:S01]  /*12390*/  IMAD.MOV.U32 R5, RZ, RZ, R6 ;  /* 0x000000ffff057224 */ /* 0x000fe200078e0006 */
[----:B------:R-:W-:Y:S01]  /*123a0*/  MOV R3, RZ ;  /* 0x000000ff00037202 */ /* 0x000fe20000000f00 */
[----:B------:R-:W-:Y:S01]  /*123b0*/  IMAD.MOV.U32 R0, RZ, RZ, 0x181f ;  /* 0x0000181fff007424 */ /* 0x000fe200078e00ff */
[----:B------:R-:W-:Y:S02]  /*123c0*/  MOV R2, 0x123e0 ;  /* 0x000123e000027802 */ /* 0x000fe40000000f00 */
[----:B------:R-:W-:Y:S05]  /*123d0*/  CALL.REL.NOINC `($__internal_49_$__cuda_sm70_shflsync_idx_p) ;  /* 0x0000094000007944 */ /* 0x000fea0003c00000 */
[----:B------:R-:W-:Y:S01]  /*123e0*/  MOV R10, R0 ;  /* 0x00000000000a7202 */ /* 0x000fe20000000f00 */
[----:B------:R-:W-:Y:S05]  /*123f0*/  BRA `(.L_x_2443) ;  /* 0xffffe03000007947 */ /* 0x000fea000383ffff */
.L_x_2395:
[----:B------:R-:W-:Y:S01]  /*12400*/  IMAD.MOV.U32 R5, RZ, RZ, R9 ;  /* 0x000000ffff057224 */ /* 0x000fe200078e0009 */
[----:B------:R-:W-:Y:S01]  /*12410*/  MOV R3, RZ ;  /* 0x000000ff00037202 */ /* 0x000fe20000000f00 */
[----:B------:R-:W-:Y:S01]  /*12420*/  IMAD.MOV.U32 R0, RZ, RZ, 0x181f ;  /* 0x0000181fff007424 */ /* 0x000fe200078e00ff */
[----:B------:R-:W-:Y:S02]  /*12430*/  MOV R2, 0x12450 ;  /* 0x0001245000027802 */ /* 0x000fe40000000f00 */
[----:B-12---:R-:W-:Y:S05]  /*12440*/  CALL.REL.NOINC `($__internal_49_$__cuda_sm70_shflsync_idx_p) ;  /* 0x000008d000007944 */ /* 0x006fea0003c00000 */
[----:B------:R-:W-:Y:S05]  /*12450*/  BRA `(.L_x_2444) ;  /* 0xffffdff000007947 */ /* 0x000fea000383ffff */
.L_x_2398:
        /* <DEDUP_REMOVED lines=12> */
.L_x_2401:
[----:B-1----:R-:W-:Y:S01]  /*12520*/  IMAD.MOV.U32 R5, RZ, RZ, R6 ;  /* 0x000000ffff057224 */ /* 0x002fe200078e0006 */
[----:B------:R-:W-:Y:S01]  /*12530*/  MOV R3, 0x2 ;  /* 0x0000000200037802 */ /* 0x000fe20000000f00 */
[----:B----4-:R-:W-:Y:S01]  /*12540*/  IMAD.MOV.U32 R0, RZ, RZ, 0x181f ;  /* 0x0000181fff007424 */ /* 0x010fe200078e00ff */
[----:B------:R-:W-:Y:S02]  /*12550*/  MOV R2, 0x12570 ;  /* 0x0001257000027802 */ /* 0x000fe40000000f00 */
[----:B--23--:R-:W-:Y:S05]  /*12560*/  CALL.REL.NOINC `($__internal_49_$__cuda_sm70_shflsync_idx_p) ;  /* 0x000007b000007944 */ /* 0x00cfea0003c00000 */
[----:B------:R-:W-:Y:S01]  /*12570*/  MOV R10, R0 ;  /* 0x00000000000a7202 */ /* 0x000fe20000000f00 */
[----:B------:R-:W-:Y:S05]  /*12580*/  BRA `(.L_x_2446) ;  /* 0xffffe0f000007947 */ /* 0x000fea000383ffff */
.L_x_2402:
[----:B------:R-:W-:Y:S01]  /*12590*/  IMAD.MOV.U32 R5, RZ, RZ, R9 ;  /* 0x000000ffff057224 */ /* 0x000fe200078e0009 */
[----:B------:R-:W-:Y:S01]  /*125a0*/  MOV R3, 0x2 ;  /* 0x0000000200037802 */ /* 0x000fe20000000f00 */
[----:B----4-:R-:W-:Y:S01]  /*125b0*/  IMAD.MOV.U32 R0, RZ, RZ, 0x181f ;  /* 0x0000181fff007424 */ /* 0x010fe200078e00ff */
[----:B------:R-:W-:Y:S02]  /*125c0*/  MOV R2, 0x125e0 ;  /* 0x000125e000027802 */ /* 0x000fe40000000f00 */
[----:B-123--:R-:W-:Y:S05]  /*125d0*/  CALL.REL.NOINC `($__internal_49_$__cuda_sm70_shflsync_idx_p) ;  /* 0x0000074000007944 */ /* 0x00efea0003c00000 */
[----:B------:R-:W-:Y:S05]  /*125e0*/  BRA `(.L_x_2447) ;  /* 0xffffe0b000007947 */ /* 0x000fea000383ffff */
.L_x_2405:
        /* <DEDUP_REMOVED lines=12> */
.L_x_2407:
[----:B------:R-:W-:Y:S01]  /*126b0*/  IMAD.MOV.U32 R5, RZ, RZ, R67 ;  /* 0x000000ffff057224 */ /* 0x000fe200078e0043 */
[----:B------:R-:W-:Y:S01]  /*126c0*/  MOV R3, RZ ;  /* 0x000000ff00037202 */ /* 0x000fe20000000f00 */
[----:B------:R-:W-:Y:S01]  /*126d0*/  IMAD.MOV.U32 R0, RZ, RZ, 0x1f ;  /* 0x0000001fff007424 */ /* 0x000fe200078e00ff */
[----:B------:R-:W-:Y:S02]  /*126e0*/  MOV R2, 0x12700 ;  /* 0x0001270000027802 */ /* 0x000fe40000000f00 */
[----:B------:R-:W-:Y:S05]  /*126f0*/  CALL.REL.NOINC `($__internal_49_$__cuda_sm70_shflsync_idx_p) ;  /* 0x0000062000007944 */ /* 0x000fea0003c00000 */
[----:B------:R-:W-:Y:S01]  /*12700*/  MOV R9, R0 ;  /* 0x0000000000097202 */ /* 0x000fe20000000f00 */
[----:B------:R-:W-:Y:S05]  /*12710*/  BRA `(.L_x_2449) ;  /* 0xffffe27000007947 */ /* 0x000fea000383ffff */
.L_x_2408:
[----:B------:R-:W-:Y:S01]  /*12720*/  IMAD.MOV.U32 R5, RZ, RZ, R67 ;  /* 0x000000ffff057224 */ /* 0x000fe200078e0043 */
[----:B------:R-:W-:Y:S01]  /*12730*/  MOV R3, 0x1 ;  /* 0x0000000100037802 */ /* 0x000fe20000000f00 */
[----:B------:R-:W-:Y:S01]  /*12740*/  IMAD.MOV.U32 R0, RZ, RZ, 0x1f ;  /* 0x0000001fff007424 */ /* 0x000fe200078e00ff */
[----:B------:R-:W-:Y:S02]  /*12750*/  MOV R2, 0x12770 ;  /* 0x0001277000027802 */ /* 0x000fe40000000f00 */
[----:B-12---:R-:W-:Y:S05]  /*12760*/  CALL.REL.NOINC `($__internal_49_$__cuda_sm70_shflsync_idx_p) ;  /* 0x000005b000007944 */ /* 0x006fea0003c00000 */
[----:B------:R-:W-:Y:S01]  /*12770*/  MOV R8, R0 ;  /* 0x0000000000087202 */ /* 0x000fe20000000f00 */
[----:B------:R-:W-:Y:S05]  /*12780*/  BRA `(.L_x_2450) ;  /* 0xffffe22000007947 */ /* 0x000fea000383ffff */
.L_x_2409:
[----:B------:R-:W-:Y:S02]  /*12790*/  MOV R2, 0x1 ;  /* 0x0000000100027802 */ /* 0x000fe40000000f00 */
[----:B------:R-:W-:-:S02]  /*127a0*/  MOV R3, 0x127c0 ;  /* 0x000127c000037802 */ /* 0x000fc40000000f00 */
[----:B-1234-:R-:W-:Y:S05]  /*127b0*/  CALL.REL.NOINC `($__internal_50_$__cuda_sm70_shflsync_up_p) ;  /* 0x000005b000007944 */ /* 0x01efea0003c00000 */
[----:B------:R-:W-:Y:S05]  /*127c0*/  BRA `(.L_x_2451) ;  /* 0xffffe31000007947 */ /* 0x000fea000383ffff */
.L_x_2410:
[----:B------:R-:W-:Y:S02]  /*127d0*/  MOV R2, 0x2 ;  /* 0x0000000200027802 */ /* 0x000fe40000000f00 */
[----:B------:R-:W-:-:S02]  /*127e0*/  MOV R3, 0x12800 ;  /* 0x0001280000037802 */ /* 0x000fc40000000f00 */
[----:B--2-4-:R-:W-:Y:S05]  /*127f0*/  CALL.REL.NOINC `($__internal_50_$__cuda_sm70_shflsync_up_p) ;  /* 0x0000057000007944 */ /* 0x014fea0003c00000 */
[----:B------:R-:W-:Y:S01]  /*12800*/  SEL R3, R4, RZ, P1 ;  /* 0x000000ff04037207 */ /* 0x000fe20000800000 */
[----:B------:R-:W-:-:S04]  /*12810*/  IMAD.MOV.U32 R2, RZ, RZ, 0x4 ;  /* 0x00000004ff027424 */ /* 0x000fc800078e00ff */
[----:B------:R-:W-:Y:S01]  /*12820*/  IMAD.IADD R0, R0, 0x1, R3 ;  /* 0x0000000100007824 */ /* 0x000fe200078e0203 */
        /* <DEDUP_REMOVED lines=20> */
.L_x_2414:
[----:B------:R-:W-:Y:S02]  /*12970*/  MOV R2, 0x1 ;  /* 0x0000000100027802 */ /* 0x000fe40000000f00 */
[----:B------:R-:W-:Y:S02]  /*12980*/  MOV R3, 0x129a0 ;  /* 0x000129a000037802 */ /* 0x000fe40000000f00 */
[----:B------:R-:W-:Y:S05]  /*12990*/  CALL.REL.NOINC `($__internal_50_$__cuda_sm70_shflsync_up_p) ;  /* 0x000003d000007944 */ /* 0x000fea0003c00000 */
[----:B------:R-:W-:Y:S01]  /*129a0*/  MOV R2, R4 ;  /* 0x0000000400027202 */ /* 0x000fe20000000f00 */
[----:B------:R-:W-:Y:S05]  /*129b0*/  BRA `(.L_x_2453) ;  /* 0xffffe38000007947 */ /* 0x000fea000383ffff */
.L_x_2415:
        /* <DEDUP_REMOVED lines=26> */
.L_x_2417:
[----:B------:R-:W-:Y:S02]  /*12b60*/  SEL R0, RZ, 0x1, P0 ;  /* 0x00000001ff007807 */ /* 0x000fe40000000000 */
[----:B------:R-:W-:Y:S02]  /*12b70*/  MOV R2, 0x12b90 ;  /* 0x00012b9000027802 */ /* 0x000fe40000000f00 */
[----:B-1----:R-:W-:Y:S05]  /*12b80*/  CALL.REL.NOINC `($__internal_51_$__cuda_sm70_votesync_ballot) ;  /* 0x0000025000007944 */ /* 0x002fea0003c00000 */
[----:B------:R-:W-:Y:S01]  /*12b90*/  MOV R10, R0 ;  /* 0x00000000000a7202 */ /* 0x000fe20000000f00 */
[----:B------:R-:W-:Y:S05]  /*12ba0*/  BRA `(.L_x_2455) ;  /* 0xffffe32000007947 */ /* 0x000fea000383ffff */
.L_x_2418:
[----:B------:R-:W-:Y:S01]  /*12bb0*/  IMAD.MOV.U32 R5, RZ, RZ, R6 ;  /* 0x000000ffff057224 */ /* 0x000fe200078e0006 */
[----:B------:R-:W-:Y:S01]  /*12bc0*/  MOV R3, R8 ;  /* 0x0000000800037202 */ /* 0x000fe20000000f00 */
[----:B--2---:R-:W-:Y:S01]  /*12bd0*/  IMAD.MOV.U32 R0, RZ, RZ, 0x1f ;  /* 0x0000001fff007424 */ /* 0x004fe200078e00ff */
[----:B------:R-:W-:Y:S02]  /*12be0*/  MOV R2, 0x12c00 ;  /* 0x00012c0000027802 */ /* 0x000fe40000000f00 */
[----:B-1----:R-:W-:Y:S05]  /*12bf0*/  CALL.REL.NOINC `($__internal_49_$__cuda_sm70_shflsync_idx_p) ;  /* 0x0000012000007944 */ /* 0x002fea0003c00000 */
[----:B------:R-:W-:Y:S01]  /*12c00*/  IMAD.MOV.U32 R12, RZ, RZ, R0 ;  /* 0x000000ffff0c7224 */ /* 0x000fe200078e0000 */
[----:B------:R-:W-:Y:S01]  /*12c10*/  MOV R3, R8 ;  /* 0x0000000800037202 */ /* 0x000fe20000000f00 */
[----:B------:R-:W-:Y:S01]  /*12c20*/  IMAD.MOV.U32 R5, RZ, RZ, R7 ;  /* 0x000000ffff057224 */ /* 0x000fe200078e0007 */
[----:B------:R-:W-:Y:S02]  /*12c30*/  MOV R0, 0x1f ;  /* 0x0000001f00007802 */ /* 0x000fe40000000f00 */
[----:B------:R-:W-:-:S02]  /*12c40*/  MOV R2, 0x12c60 ;  /* 0x00012c6000027802 */ /* 0x000fc40000000f00 */
[----:B------:R-:W-:Y:S05]  /*12c50*/  CALL.REL.NOINC `($__internal_49_$__cuda_sm70_shflsync_idx_p) ;  /* 0x000000c000007944 */ /* 0x000fea0003c00000 */
[----:B------:R-:W-:Y:S01]  /*12c60*/  MOV R7, R0 ;  /* 0x0000000000077202 */ /* 0x000fe20000000f00 */
[----:B------:R-:W-:Y:S05]  /*12c70*/  BRA `(.L_x_2456) ;  /* 0xffffe2c000007947 */ /* 0x000fea000383ffff */
.L_x_2421:
[----:B------:R-:W-:Y:S01]  /*12c80*/  IMAD.MOV.U32 R5, RZ, RZ, R4 ;  /* 0x000000ffff057224 */ /* 0x000fe200078e0004 */
[----:B--2---:R-:W-:-:S02]  /*12c90*/  MOV R0, 0x1f ;  /* 0x0000001f00007802 */ /* 0x004fc40000000f00 */
[----:B------:R-:W-:Y:S02]  /*12ca0*/  MOV R2, 0x12cc0 ;  /* 0x00012cc000027802 */ /* 0x000fe40000000f00 */
[----:B-1-34-:R-:W-:Y:S05]  /*12cb0*/  CALL.REL.NOINC `($__internal_49_$__cuda_sm70_shflsync_idx_p) ;  /* 0x0000006000007944 */ /* 0x01afea0003c00000 */
[----:B------:R-:W-:Y:S01]  /*12cc0*/  MOV R13, R0 ;  /* 0x00000000000d7202 */ /* 0x000fe20000000f00 */
[----:B------:R-:W-:Y:S05]  /*12cd0*/  BRA `(.L_x_2420) ;  /* 0xffffe2c000007947 */ /* 0x000fea000383ffff */
        .weak           $__internal_48_$__cuda_sm70_shflsync_bfly_p
        .type           $__internal_48_$__cuda_sm70_shflsync_bfly_p,@function
        .size           $__internal_48_$__cuda_sm70_shflsync_bfly_p,($__internal_49_$__cuda_sm70_shflsync_idx_p - $__internal_48_$__cuda_sm70_shflsync_bfly_p)
$__internal_48_$__cuda_sm70_shflsync_bfly_p:
[----:B------:R-:W-:Y:S04]  /*12ce0*/  WARPSYNC R6 ;  /* 0x0000000600007348 */ /* 0x000fe80003800000 */
[----:B------:R1:W2:Y:S02]  /*12cf0*/  SHFL.BFLY PT, R2, R2, R5, R7 ;  /* 0x0c00000502027389 */ /* 0x0002a400000e0007 */
[----:B-1----:R-:W-:-:S04]  /*12d00*/  MOV R5, 0x0 ;  /* 0x0000000000057802 */ /* 0x002fc80000000f00 */
[----:B--2---:R-:W-:Y:S05]  /*12d10*/  RET.REL.NODEC R4 `(_ZN7cutlass13device_kernelIN5flash19enable_sm80_to_sm89INS1_16FlashAttnFwdSm80INS1_25CollectiveMainloopFwdSm80ILi8ELi1ELb1EN4cute5tupleIJNS5_1CILi128EEENS7_ILi112EEES8_EEELi128ENS_6half_tEfNS_4arch4Sm80ELb1ELb0ELb0ELb1ELb0ELb0ELb1ELb1EEENS1_21CollectiveEpilogueFwdINS6_IJS8_S8_S9_EEENS6_IJNS7_ILi1EEESH_SH_EEESB_SD_Li256ELb1ELb1ELb1ELb0EEENS1_36VarlenDynamicPersistentTileSchedulerILi128ELi112ELi256ELi256ELb1ELb1ELb0ELb1ELb1ELb1EEEEEEEEEvNT_6ParamsE) ;  /* 0xfffed2e004007950 */ /* 0x004fea0003c3ffff */
        .weak           $__internal_49_$__cuda_sm70_shflsync_idx_p
        .type           $__internal_49_$__cuda_sm70_shflsync_idx_p,@function
        .size           $__internal_49_$__cuda_sm70_shflsync_idx_p,($__internal_50_$__cuda_sm70_shflsync_up_p - $__internal_49_$__cuda_sm70_shflsync_idx_p)
$__internal_49_$__cuda_sm70_shflsync_idx_p:
[----:B------:R-:W-:-:S04]  /*12d20*/  MOV R98, 0xffffffff ;  /* 0xffffffff00627802 */ /* 0x000fc80000000f00 */
[----:B------:R-:W-:Y:S04]  /*12d30*/  WARPSYNC R98 ;  /* 0x0000006200007348 */ /* 0x000fe80003800000 */
[----:B------:R1:W2:Y:S02]  /*12d40*/  SHFL.IDX PT, R0, R5, R3, R0 ;  /* 0x0000000305007389 */ /* 0x0002a400000e0000 */
[----:B-1----:R-:W-:-:S04]  /*12d50*/  MOV R3, 0x0 ;  /* 0x0000000000037802 */ /* 0x002fc80000000f00 */
[----:B--2---:R-:W-:Y:S05]  /*12d60*/  RET.REL.NODEC R2 `(_ZN7cutlass13device_kernelIN5flash19enable_sm80_to_sm89INS1_16FlashAttnFwdSm80INS1_25CollectiveMainloopFwdSm80ILi8ELi1ELb1EN4cute5tupleIJNS5_1CILi128EEENS7_ILi112EEES8_EEELi128ENS_6half_tEfNS_4arch4Sm80ELb1ELb0ELb0ELb1ELb0ELb0ELb1ELb1EEENS1_21CollectiveEpilogueFwdINS6_IJS8_S8_S9_EEENS6_IJNS7_ILi1EEESH_SH_EEESB_SD_Li256ELb1ELb1ELb1ELb0EEENS1_36VarlenDynamicPersistentTileSchedulerILi128ELi112ELi256ELi256ELb1ELb1ELb0ELb1ELb1ELb1EEEEEEEEEvNT_6ParamsE) ;  /* 0xfffed29002007950 */ /* 0x004fea0003c3ffff */
        .weak           $__internal_50_$__cuda_sm70_shflsync_up_p
        .type           $__internal_50_$__cuda_sm70_shflsync_up_p,@function
        .size           $__internal_50_$__cuda_sm70_shflsync_up_p,($__internal_51_$__cuda_sm70_votesync_ballot - $__internal_50_$__cuda_sm70_shflsync_up_p)
$__internal_50_$__cuda_sm70_shflsync_up_p:
[----:B------:R-:W-:Y:S02]  /*12d70*/  IMAD.MOV.U32 R4, RZ, RZ, RZ ;  /* 0x000000ffff047224 */ /* 0x000fe400078e00ff */
[----:B------:R-:W-:-:S04]  /*12d80*/  IMAD.MOV.U32 R10, RZ, RZ, -0x1 ;  /* 0xffffffffff0a7424 */ /* 0x000fc800078e00ff */
[----:B------:R-:W-:Y:S04]  /*12d90*/  WARPSYNC R10 ;  /* 0x0000000a00007348 */ /* 0x000fe80003800000 */
[----:B------:R1:W2:Y:S02]  /*12da0*/  SHFL.UP PT, R4, R0, R2, R4 ;  /* 0x0400000200047389 */ /* 0x0002a400000e0004 */
[----:B-1----:R-:W-:Y:S02]  /*12db0*/  MOV R2, R3 ;  /* 0x0000000300027202 */ /* 0x002fe40000000f00 */
[----:B------:R-:W-:-:S04]  /*12dc0*/  MOV R3, 0x0 ;  /* 0x0000000000037802 */ /* 0x000fc80000000f00 */
[----:B--2---:R-:W-:Y:S05]  /*12dd0*/  RET.REL.NODEC R2 `(_ZN7cutlass13device_kernelIN5flash19enable_sm80_to_sm89INS1_16FlashAttnFwdSm80INS1_25CollectiveMainloopFwdSm80ILi8ELi1ELb1EN4cute5tupleIJNS5_1CILi128EEENS7_ILi112EEES8_EEELi128ENS_6half_tEfNS_4arch4Sm80ELb1ELb0ELb0ELb1ELb0ELb0ELb1ELb1EEENS1_21CollectiveEpilogueFwdINS6_IJS8_S8_S9_EEENS6_IJNS7_ILi1EEESH_SH_EEESB_SD_Li256ELb1ELb1ELb1ELb0EEENS1_36VarlenDynamicPersistentTileSchedulerILi128ELi112ELi256ELi256ELb1ELb1ELb0ELb1ELb1ELb1EEEEEEEEEvNT_6ParamsE) ;  /* 0xfffed22002007950 */ /* 0x004fea0003c3ffff */
        .weak           $__internal_51_$__cuda_sm70_votesync_ballot
        .type           $__internal_51_$__cuda_sm70_votesync_ballot,@function
        .size           $__internal_51_$__cuda_sm70_votesync_ballot,(.L_x_2742 - $__internal_51_$__cuda_sm70_votesync_ballot)
$__internal_51_$__cuda_sm70_votesync_ballot:
[----:B------:R-:W-:Y:S01]  /*12de0*/  ISETP.NE.U32.AND P0, PT, R0, 0x1, PT ;  /* 0x000000010000780c */ /* 0x000fe20003f05070 */
[----:B------:R-:W-:-:S04]  /*12df0*/  IMAD.MOV.U32 R3, RZ, RZ, -0x1 ;  /* 0xffffffffff037424 */ /* 0x000fc800078e00ff */
[----:B------:R-:W-:Y:S08]  /*12e00*/  WARPSYNC R3 ;  /* 0x0000000300007348 */ /* 0x000ff00003800000 */
[----:B------:R-:W-:-:S04]  /*12e10*/  VOTE.ANY R0, PT, !P0 ;  /* 0x0000000000007806 */ /* 0x000fc800040e0100 */
[----:B------:R-:W-:Y:S01]  /*12e20*/  LOP3.LUT R0, R0, R3, RZ, 0xc0, !PT ;  /* 0x0000000300007212 */ /* 0x000fe200078ec0ff */
[----:B------:R-:W-:-:S04]  /*12e30*/  IMAD.MOV.U32 R3, RZ, RZ, 0x0 ;  /* 0x00000000ff037424 */ /* 0x000fc800078e00ff */
[----:B------:R-:W-:Y:S05]  /*12e40*/  RET.REL.NODEC R2 `(_ZN7cutlass13device_kernelIN5flash19enable_sm80_to_sm89INS1_16FlashAttnFwdSm80INS1_25CollectiveMainloopFwdSm80ILi8ELi1ELb1EN4cute5tupleIJNS5_1CILi128EEENS7_ILi112EEES8_EEELi128ENS_6half_tEfNS_4arch4Sm80ELb1ELb0ELb0ELb1ELb0ELb0ELb1ELb1EEENS1_21CollectiveEpilogueFwdINS6_IJS8_S8_S9_EEENS6_IJNS7_ILi1EEESH_SH_EEESB_SD_Li256ELb1ELb1ELb1ELb0EEENS1_36VarlenDynamicPersistentTileSchedulerILi128ELi112ELi256ELi256ELb1ELb1ELb0ELb1ELb1ELb1EEEEEEEEEvNT_6ParamsE) ;  /* 0xfffed1b002007950 */ /* 0x000fea0003c3ffff */
.L_x_2457:
        /* <DEDUP_REMOVED lines=11> */
.L_x_2742:


//--------------------- .text._ZN7cutlass13device_kernelIN5flash19enable_sm80_to_sm89INS1_16FlashAttnFwdSm80INS1_25CollectiveMainloopFwdSm80ILi8ELi1ELb1EN4cute5tupleIJNS5_1CILi128EEENS7_ILi112EEES8_EEELi128ENS_6half_tEfNS_4arch4Sm80ELb1ELb0ELb0ELb1ELb0ELb1ELb1ELb1EEENS1_21CollectiveEpilogueFwdINS6_IJS8_S8_S9_EEENS6_IJNS7_ILi1EEESH_SH_EEESB_SD_Li256ELb1ELb1ELb1ELb0EEENS1_36VarlenDynamicPersistentTileSchedulerILi128ELi112ELi256ELi256ELb1ELb1ELb0ELb1ELb1ELb1EEEEEEEEEvNT_6ParamsE --------------------------
	.section	.text._ZN7cutlass13device_kernelIN5flash19enable_sm80_to_sm89INS1_16FlashAttnFwdSm80INS1_25CollectiveMainloopFwdSm80ILi8ELi1ELb1EN4cute5tupleIJNS5_1CILi128EEENS7_ILi112EEES8_EEELi128ENS_6half_tEfNS_4arch4Sm80ELb1ELb0ELb0ELb1ELb0ELb1ELb1ELb1EEENS1_21CollectiveEpilogueFwdINS6_IJS8_S8_S9_EEENS6_IJNS7_ILi1EEESH_SH_EEESB_SD_Li256ELb1ELb1ELb1ELb0EEENS1_36VarlenDynamicPersistentTileSchedulerILi128ELi112ELi256ELi256ELb1ELb1ELb0ELb1ELb1ELb1EEEEEEEEEvNT_6ParamsE,"ax",@progbits
	.sectioninfo	@"SHI_REGISTERS=255"
	.align	128
.text._ZN7cutlass13device_kernelIN5flash19enable_sm80_to_sm89INS1_16FlashAttnFwdSm80INS1_25CollectiveMainloopFwdSm80ILi8ELi1ELb1EN4cute5tupleIJNS5_1CILi128EEENS7_ILi112EEES8_EEELi128ENS_6half_tEfNS_4arch4Sm80ELb1ELb0ELb0ELb1ELb0ELb1ELb1ELb1EEENS1_21CollectiveEpilogueFwdINS6_IJS8_S8_S9_EEENS6_IJNS7_ILi1EEESH_SH_EEESB_SD_Li256ELb1ELb1ELb1ELb0EEENS1_36VarlenDynamicPersistentTileSchedulerILi128ELi112ELi256ELi256ELb1ELb1ELb0ELb1ELb1ELb1EEEEEEEEEvNT_6ParamsE:
        .type           _ZN7cutlass13device_kernelIN5flash19enable_sm80_to_sm89INS1_16FlashAttnFwdSm80INS1_25CollectiveMainloopFwdSm80ILi8ELi1ELb1EN4cute5tupleIJNS5_1CILi128EEENS7_ILi112EEES8_EEELi128ENS_6half_tEfNS_4arch4Sm80ELb1ELb0ELb0ELb1ELb0ELb1ELb1ELb1EEENS1_21CollectiveEpilogueFwdINS6_IJS8_S8_S9_EEENS6_IJNS7_ILi1EEESH_SH_EEESB_SD_Li256ELb1ELb1ELb1ELb0EEENS1_36VarlenDynamicPersistentTileSchedulerILi128ELi112ELi256ELi256ELb1ELb1ELb0ELb1ELb1ELb1EEEEEEEEEvNT_6ParamsE,@function
        .size           _ZN7cutlass13device_kernelIN5flash19enable_sm80_to_sm89INS1_16FlashAttnFwdSm80INS1_25CollectiveMainloopFwdSm80ILi8ELi1ELb1EN4cute5tupleIJNS5_1CILi128EEENS7_ILi112EEES8_EEELi128ENS_6half_tEfNS_4arch4Sm80ELb1ELb0ELb0ELb1ELb0ELb1ELb1ELb1EEENS1_21CollectiveEpilogueFwdINS6_IJS8_S8_S9_EEENS6_IJNS7_ILi1EEESH_SH_EEESB_SD_Li256ELb1ELb1ELb1ELb0EEENS1_36VarlenDynamicPersistentTileSchedulerILi128ELi112ELi256ELi256ELb1ELb1ELb0ELb1ELb1ELb1EEEEEEEEEvNT_6ParamsE,(.L_x_2747 - _ZN7cutlass13device_kernelIN5flash19enable_sm80_to_sm89INS1_16FlashAttnFwdSm80INS1_25CollectiveMainloopFwdSm80ILi8ELi1ELb1EN4cute5tupleIJNS5_1CILi128EEENS7_ILi112EEES8_EEELi128ENS_6half_tEfNS_4arch4Sm80ELb1ELb0ELb0ELb1ELb0ELb1ELb1ELb1EEENS1_21CollectiveEpilogueFwdINS6_IJS8_S8_S9_EEENS6_IJNS7_ILi1EEESH_SH_EEESB_SD_Li256ELb1ELb1ELb1ELb0EEENS1_36VarlenDynamicPersistentTileSchedulerILi128ELi112ELi256ELi256ELb1ELb1ELb0ELb1ELb1ELb1EEEEEEEEEvNT_6ParamsE)
        .other          _ZN7cutlass13device_kernelIN5flash19enable_sm80_to_sm89INS1_16FlashAttnFwdSm80INS1_25CollectiveMainloopFwdSm80ILi8ELi1ELb1EN4cute5tupleIJNS5_1CILi128EEENS7_ILi112EEES8_EEELi128ENS_6half_tEfNS_4arch4Sm80ELb1ELb0ELb0ELb1ELb0ELb1ELb1ELb1EEENS1_21CollectiveEpilogueFwdINS6_IJS8_S8_S9_EEENS6_IJNS7_ILi1EEESH_SH_EEESB_SD_Li256ELb1ELb1ELb1ELb0EEENS1_36VarlenDynamicPersistentTileSchedulerILi128ELi112ELi256ELi256ELb1ELb1ELb0ELb1ELb1ELb1EEEEEEEEEvNT_6ParamsE,@"STO_CUDA_ENTRY STV_DEFAULT"
_ZN7cutlass13device_kernelIN5flash19enable_sm80_to_sm89INS1_16FlashAttnFwdSm80INS1_25CollectiveMainloopFwdSm80ILi8ELi1ELb1EN4cute5tupleIJNS5_1CILi128EEENS7_ILi112EEES8_EEELi128ENS_6half_tEfNS_4arch4Sm80ELb1ELb0ELb0ELb1ELb0ELb1ELb1ELb1EEENS1_21CollectiveEpilogueFwdINS6_IJS8_S8_S9_EEENS6_IJNS7_ILi1EEESH_SH_EEESB_SD_Li256ELb1ELb1ELb1ELb0EEENS1_36VarlenDynamicPersistentTileSchedulerILi128ELi112ELi256ELi256ELb1ELb1ELb0ELb1ELb1ELb1EEEEEEEEEvNT_6ParamsE:
        /* <DEDUP_REMOVED lines=54> */
.L_x_2463:
        /* <DEDUP_REMOVED lines=16> */
.L_x_2642:
        /* <DEDUP_REMOVED lines=16> */
.L_x_2643:
[----:B--2---:R-:W-:-:S05]  /*0560*/  IMAD R0, R0, c[0x0][0x538], RZ ;  /* 0x00014e0000007a24 */ /* 0x004fca00078e02ff */
[----:B------:R-:W-:-:S04]  /*0570*/  IADD3 R6, R0, R6, RZ ;  /* 0x0000000600067210 */ /* 0x000fc80007ffe0ff */
[----:B------:R-:W-:-:S13]  /*0580*/  ISETP.GT.AND P0, PT, R6, UR4, PT ;  /* 0x0000000406007c0c */ /* 0x000fda000bf04270 */
[----:B-1----:R-:W-:Y:S05]  /*0590*/  @!P0 BRA `(.L_x_2463) ;  /* 0xfffffdc000008947 */ /* 0x002fea000383ffff */
.L_x_2459:
[----:B------:R-:W-:-:S05]  /*05a0*/  IADD3 R11, -R0, R6, RZ ;  /* 0x00000006000b7210 */ /* 0x000fca0007ffe1ff */
[----:B------:R-:W-:-:S05]  /*05b0*/  IMAD R0, R4, c[0x0][0x538], R11 ;  /* 0x00014e0004007a24 */ /* 0x000fca00078e020b */
[----:B------:R-:W-:Y:S01]  /*05c0*/  ISETP.GT.AND P0, PT, R0, UR4, PT ;  /* 0x0000000400007c0c */ /* 0x000fe2000bf04270 */
[----:B------:R-:W-:-:S12]  /*05d0*/  BRA.DIV ~URZ, `(.L_x_2464) ;  /* 0x0001db127f007947 */ /* 0x000fd8000b800000 */
[----:B------:R-:W-:-:S04]  /*05e0*/  VOTE.ANY R10, PT, !P0 ;  /* 0x00000000000a7806 */ /* 0x000fc800040e0100 */
.L_x_2644:
[----:B------:R-:W1:Y:S02]  /*05f0*/  POPC R6, R10 ;  /* 0x0000000a00067309 */ /* 0x000e640000000000 */
[----:B-1----:R-:W-:-:S05]  /*0600*/  IADD3 R0, R6, R7, RZ ;  /* 0x0000000706007210 */ /* 0x002fca0007ffe0ff */
[----:B------:R1:W-:Y:S01]  /*0610*/  STL [R1+0x54], R0 ;  /* 0x0000540001007387 */ /* 0x0003e20000100800 */
[----:B------:R-:W-:Y:S05]  /*0620*/  BRA.DIV ~URZ, `(.L_x_2465) ;  /* 0x0001db127f007947 */ /* 0x000fea000b800000 */
[----:B------:R2:W3:Y:S01]  /*0630*/  SHFL.IDX PT, R12, R9, R6, 0x1f ;  /* 0x00001f06090c7589 */ /* 0x0004e200000e0000 */
[----:B------:R-:W-:-:S03]  /*0640*/  MOV R7, RZ ;  /* 0x000000ff00077202 */ /* 0x000fc60000000f00 */
[----:B------:R2:W4:Y:S04]  /*0650*/  SHFL.IDX PT, R9, R8, R6, 0x1f ;  /* 0x00001f0608097589 */ /* 0x00052800000e0000 */
.L_x_2645:
[----:B------:R-:W-:Y:S01]  /*0660*/  ISETP.NE.AND P0, PT, R10, RZ, PT ;  /* 0x000000ff0a00720c */ /* 0x000fe20003f05270 */
[----:B------:R-:W-:-:S12]  /*0670*/  BSSY B0, `(.L_x_2466) ;  /* 0x0000005000007945 */ /* 0x000fd80003800000 */
[----:B------:R-:W-:Y:S05]  /*0680*/  @!P0 BRA `(.L_x_2467) ;  /* 0x0000003000008947 */ /* 0x000fea0003800000 */
[----:B------:R-:W-:Y:S01]  /*0690*/  IADD3 R3, R6, -0x1, RZ ;  /* 0xffffffff06037810 */ /* 0x000fe20007ffe0ff */
[----:B------:R-:W-:Y:S05]  /*06a0*/  BRA.DIV ~URZ, `(.L_x_2468) ;  /* 0x0001db727f007947 */ /* 0x000fea000b800000 */
[----:B------:R1:W2:Y:S02]  /*06b0*/  SHFL.IDX PT, R7, R4, R3, 0x1f ;  /* 0x00001f0304077589 */ /* 0x0002a400000e0000 */
.L_x_2467:
[----:B------:R-:W-:Y:S05]  /*06c0*/  BSYNC B0 ;  /* 0x0000000000007941 */ /* 0x000fea0003800000 */
.L_x_2466:
        /* <DEDUP_REMOVED lines=69> */
.L_x_2470:
        /* <DEDUP_REMOVED lines=70> */
.L_x_2471:
[----:B------:R-:W-:Y:S05]  /*0f80*/  BSYNC B0 ;  /* 0x0000000000007941 */ /* 0x000fea0003800000 */
.L_x_2469:
[----:B------:R-:W-:-:S04]  /*0f90*/  LOP3.LUT R0, RZ, R0, RZ, 0x33, !PT ;  /* 0x00000000ff007212 */ /* 0x000fc800078e33ff */
[----:B------:R-:W-:-:S05]  /*0fa0*/  IADD3 R0, R0, R12, RZ ;  /* 0x0000000c00007210 */ /* 0x000fca0007ffe0ff */
[----:B------:R2:W-:Y:S01]  /*0fb0*/  STL [R1+0x4c], R0 ;  /* 0x00004c0001007387 */ /* 0x0005e20000100800 */
[----:B------:R-:W-:Y:S05]  /*0fc0*/  BRA `(.L_x_2472) ;  /* 0x0000006000007947 */ /* 0x000fea0003800000 */
.L_x_2460:
[----:B------:R-:W-:Y:S01]  /*0fd0*/  MOV R0, UR4 ;  /* 0x0000000400007c02 */ /* 0x000fe20008000f00 */
[----:B------:R-:W-:Y:S04]  /*0fe0*/  STL [R1+0x4c], RZ ;  /* 0x00004cff01007387 */ /* 0x000fe80000100800 */
[----:B------:R-:W-:Y:S04]  /*0ff0*/  STL [R1+0x50], RZ ;  /* 0x000050ff01007387 */ /* 0x000fe80000100800 */
[----:B------:R1:W-:Y:S02]  /*1000*/  STL [R1+0x48], R0 ;  /* 0x0000480001007387 */ /* 0x0003e40000100800 */
[----:B-1----:R-:W-:-:S05]  /*1010*/  MOV R0, c[0x0][0x53c] ;  /* 0x00014f0000007a02 */ /* 0x002fca0000000f00 */
[----:B------:R1:W-:Y:S02]  /*1020*/  STL [R1+0x54], R0 ;  /* 0x0000540001007387 */ /* 0x0003e40000100800 */
.L_x_2472:
        /* <DEDUP_REMOVED lines=8> */
.L_x_2458:
        /* <DEDUP_REMOVED lines=111> */
.L_x_2641:
        /* <DEDUP_REMOVED lines=47> */
.L_x_2473:
[----:B------:R-:W-:-:S04]  /*1a90*/  ISETP.NE.U32.AND P0, PT, RZ, c[0x0][0x368], PT ;  /* 0x0000da00ff007a0c */ /* 0x000fc80003f05070 */
[----:B------:R-:W-:-:S13]  /*1aa0*/  ISETP.NE.AND.EX P0, PT, RZ, c[0x0][0x36c], PT, P0 ;  /* 0x0000db00ff007a0c */ /* 0x000fda0003f05300 */
[----:B------:R-:W-:Y:S05]  /*1ab0*/  @!P0 BRA `(.L_x_2474) ;  /* 0x0000004000008947 */ /* 0x000fea0003800000 */
[----:B-1----:R-:W-:-:S04]  /*1ac0*/  LEA R4, P0, R42, c[0x0][0x368], 0x2 ;  /* 0x0000da002a047a11 */ /* 0x002fc800078010ff */
[----:B------:R-:W-:-:S05]  /*1ad0*/  LEA.HI.X R5, R42, c[0x0][0x36c], R146, 0x2, P0 ;  /* 0x0000db002a057a11 */ /* 0x000fca00000f1492 */
[----:B------:R1:W5:Y:S01]  /*1ae0*/  LDG.E R11, [R4.64] ;  /* 0x00000006040b7981 */ /* 0x000362000c1e1900 */
[----:B------:R-:W-:Y:S05]  /*1af0*/  BRA `(.L_x_2475) ;  /* 0x0000005000007947 */ /* 0x000fea0003800000 */
.L_x_2474:
[----:B------:R-:W-:Y:S01]  /*1b00*/  MOV R11, c[0x0][0x1d0] ;  /* 0x00007400000b7a02 */ /* 0x000fe20000000f00 */
[----:B------:R-:W-:Y:S05]  /*1b10*/  @!P6 BRA `(.L_x_2475) ;  /* 0x000000300000e947 */ /* 0x000fea0003800000 */
[----:B------:R-:W2:Y:S04]  /*1b20*/  LDG.E R6, [R4.64] ;  /* 0x0000000604067981 */ /* 0x000ea8000c1e1900 */
[----:B-1----:R-:W2:Y:S02]  /*1b30*/  LDG.E R0, [R4.64+0x4] ;  /* 0x0000040604007981 */ /* 0x002ea4000c1e1900 */
[----:B--2---:R-:W-:Y:S02]  /*1b40*/  IADD3 R11, -R6, R0, RZ ;  /* 0x00000000060b7210 */ /* 0x004fe40007ffe1ff */
.L_x_2475:
        /* <DEDUP_REMOVED lines=82> */
.L_x_2477:
[----:B------:R-:W-:Y:S05]  /*2070*/  BSYNC B0 ;  /* 0x0000000000007941 */ /* 0x000fea0003800000 */
.L_x_2476:
        /* <DEDUP_REMOVED lines=348> */
.L_x_2527:
        /* <DEDUP_REMOVED lines=9> */
[-C--:B------:R-:W-:Y:S03]  /*36d0*/  IADD3 R3, P1, P0, R119, R78.reuse, R206 ;  /* 0x0000004e77037210 */ /* 0x080fe6000783e0ce */
[----:B------:R-:W-:Y:S05]  /*36e0*/  IMAD.IADD R85, R79, 0x1, R2 ;  /* 0x000000014f557824 */ /* 0x000fea00078e0202 */
[-C--:B------:R-:W-:Y:S02]  /*36f0*/  IADD3.X R7, R115, R85.reuse, R179, P1, P0 ;  /* 0x0000005573077210 */ /* 0x080fe40000fe04b3 */
[-C--:B------:R-:W-:Y:S04]  /*3700*/  IADD3 R4, P1, P0, R119, R78.reuse, R207 ;  /* 0x0000004e77047210 */ /* 0x080fe8000783e0cf */
[-C--:B------:R-:W-:Y:S02]  /*3710*/  IADD3.X R8, R115, R85.reuse, R177, P1, P0 ;  /* 0x0000005573087210 */ /* 0x080fe40000fe04b1 */
[-C--:B------:R-:W-:Y:S01]  /*3720*/  IADD3 R5, P1, P0, R119, R78.reuse, R160 ;  /* 0x0000004e77057210 */ /* 0x080fe2000783e0a0 */
        /* <DEDUP_REMOVED lines=69> */
.L_x_2483:
[----:B------:R-:W-:Y:S05]  /*3b80*/  BSYNC B0 ;  /* 0x0000000000007941 */ /* 0x000fea0003800000 */
.L_x_2482:
        /* <DEDUP_REMOVED lines=39> */
.L_x_2485:
[----:B------:R-:W-:Y:S05]  /*3e00*/  BSYNC B0 ;  /* 0x0000000000007941 */ /* 0x000fea0003800000 */
.L_x_2484:
        /* <DEDUP_REMOVED lines=40> */
.L_x_2487:
[----:B------:R-:W-:Y:S05]  /*4090*/  BSYNC B0 ;  /* 0x0000000000007941 */ /* 0x000fea0003800000 */
.L_x_2486:
        /* <DEDUP_REMOVED lines=38> */
.L_x_2489:
[----:B------:R-:W-:Y:S05]  /*4300*/  BSYNC B0 ;  /* 0x0000000000007941 */ /* 0x000fea0003800000 */
.L_x_2488:
        /* <DEDUP_REMOVED lines=68> */
.L_x_2493:
[----:B------:R-:W-:Y:S05]  /*4750*/  BSYNC B0 ;  /* 0x0000000000007941 */ /* 0x000fea0003800000 */
.L_x_2492:
        /* <DEDUP_REMOVED lines=55> */
.L_x_2491:
[----:B------:R-:W-:Y:S05]  /*4ad0*/  BSYNC B1 ;  /* 0x0000000000017941 */ /* 0x000fea0003800000 */
.L_x_2490:
        /* <DEDUP_REMOVED lines=56> */
.L_x_2497:
[----:B------:R-:W-:Y:S05]  /*4e60*/  BSYNC B0 ;  /* 0x0000000000007941 */ /* 0x000fea0003800000 */
.L_x_2496:
        /* <DEDUP_REMOVED lines=55> */
.L_x_2495:
[----:B------:R-:W-:Y:S05]  /*51e0*/  BSYNC B1 ;  /* 0x0000000000017941 */ /* 0x000fea0003800000 */
.L_x_2494:
        /* <DEDUP_REMOVED lines=56> */
.L_x_2501:
[----:B------:R-:W-:Y:S05]  /*5570*/  BSYNC B0 ;  /* 0x0000000000007941 */ /* 0x000fea0003800000 */
.L_x_2500:
        /* <DEDUP_REMOVED lines=55> */
.L_x_2499:
[----:B------:R-:W-:Y:S05]  /*58f0*/  BSYNC B1 ;  /* 0x0000000000017941 */ /* 0x000fea0003800000 */
.L_x_2498:
        /* <DEDUP_REMOVED lines=55> */
.L_x_2504:
[----:B------:R-:W-:Y:S05]  /*5c70*/  BSYNC B0 ;  /* 0x0000000000007941 */ /* 0x000fea0003800000 */
.L_x_2503:
        /* <DEDUP_REMOVED lines=56> */
.L_x_2481:
        /* <DEDUP_REMOVED lines=50> */
[----:B------:R-:W-:Y:S04]  /*6320*/  ISETP.GE.AND P0, PT, R220, R84, PT ;  /* 0x00000054dc00720c */ /* 0x000fe80003f06270 */
        /* <DEDUP_REMOVED lines=173> */
.L_x_2506:
[----:B------:R-:W-:Y:S05]  /*6e00*/  BSYNC B0 ;  /* 0x0000000000007941 */ /* 0x000fea0003800000 */
.L_x_2505:
[----:B------:R-:W-:Y:S01]  /*6e10*/  ISETP.GE.OR P0, PT, R219, R84, P6 ;  /* 0x00000054db00720c */ /* 0x000fe20003706670 */
[----:B------:R-:W-:Y:S01]  /*6e20*/  @!UPT UIADD3 URZ, URZ, URZ, URZ ;  /* 0x0000003f3f3ff290 */ /* 0x000fe2000fffe03f */
[----:B------:R-:W-:Y:S11]  /*6e30*/  BSSY B0, `(.L_x_2507) ;  /* 0x0000071000007945 */ /* 0x000ff60003800000 */
[----:B------:R-:W-:-:S05]  /*6e40*/  @P0 BRA `(.L_x_2508) ;  /* 0x000006f000000947 */ /* 0x000fca0003800000 */
[----:B------:R-:W-:Y:S01]  /*6e50*/  IADD3 R2, P0, R202, R78, RZ ;  /* 0x0000004eca027210 */ /* 0x000fe20007f1e0ff */
[----:B------:R-:W-:Y:S01]  /*6e60*/  LDS.128 R48, [R131+0x8100] ;  /* 0x0081000083307984 */ /* 0x000fe20000000c00 */
[----:B------:R-:W-:Y:S01]  /*6e70*/  @!P1 SHF.R.U32.HI R10, RZ, 0x10, R23 ;  /* 0x00000010ff0a9819 */ /* 0x000fe20000011617 */
        /* <DEDUP_REMOVED lines=108> */
.L_x_2508:
[----:B------:R-:W-:Y:S05]  /*7540*/  BSYNC B0 ;  /* 0x0000000000007941 */ /* 0x000fea0003800000 */
.L_x_2507:
        /* <DEDUP_REMOVED lines=115> */
.L_x_2510:
[----:B------:R-:W-:Y:S05]  /*7c80*/  BSYNC B0 ;  /* 0x0000000000007941 */ /* 0x000fea0003800000 */
.L_x_2509:
        /* <DEDUP_REMOVED lines=116> */
.L_x_2480:
        /* <DEDUP_REMOVED lines=12> */
.L_x_2512:
[----:B------:R-:W-:Y:S05]  /*8490*/  BSYNC B0 ;  /* 0x0000000000007941 */ /* 0x000fea0003800000 */
.L_x_2511:
        /* <DEDUP_REMOVED lines=10> */
.L_x_2514:
[----:B------:R-:W-:Y:S05]  /*8540*/  BSYNC B0 ;  /* 0x0000000000007941 */ /* 0x000fea0003800000 */
.L_x_2513:
        /* <DEDUP_REMOVED lines=10> */
.L_x_2516:
[----:B------:R-:W-:Y:S05]  /*85f0*/  BSYNC B0 ;  /* 0x0000000000007941 */ /* 0x000fea0003800000 */
.L_x_2515:
        /* <DEDUP_REMOVED lines=9> */
.L_x_2502:
[----:B------:R-:W-:Y:S05]  /*8690*/  BSYNC B2 ;  /* 0x0000000000027941 */ /* 0x000fea0003800000 */
.L_x_2479:
        /* <DEDUP_REMOVED lines=85> */
.L_x_2518:
[----:B-1----:R-:W-:Y:S05]  /*8bf0*/  BSYNC B0 ;  /* 0x0000000000007941 */ /* 0x002fea0003800000 */
.L_x_2517:
        /* <DEDUP_REMOVED lines=20> */
.L_x_2520:
[----:B------:R-:W-:Y:S05]  /*8d40*/  BSYNC B0 ;  /* 0x0000000000007941 */ /* 0x000fea0003800000 */
.L_x_2519:
        /* <DEDUP_REMOVED lines=20> */
.L_x_2522:
[----:B------:R-:W-:Y:S05]  /*8e90*/  BSYNC B0 ;  /* 0x0000000000007941 */ /* 0x000fea0003800000 */
.L_x_2521:
        /* <DEDUP_REMOVED lines=20> */
.L_x_2524:
[----:B------:R-:W-:Y:S05]  /*8fe0*/  BSYNC B0 ;  /* 0x0000000000007941 */ /* 0x000fea0003800000 */
.L_x_2523:
[----:B------:R-:W-:Y:S01]  /*8ff0*/  ISETP.GT.AND P5, PT, R41, R140, PT ;  /* 0x0000008c2900720c */ /* 0x000fe20003fa4270 */
[----:B------:R-:W-:Y:S01]  /*9000*/  @!UPT UIADD3 URZ, URZ, URZ, URZ ;  /* 0x0000003f3f3ff290 */ /* 0x000fe2000fffe03f */
[----:B------:R-:W-:Y:S11]  /*9010*/  BSSY B0, `(.L_x_2525) ;  /* 0x000002f000007945 */ /* 0x000ff60003800000 */
[----:B------:R-:W-:-:S05]  /*9020*/  @!P5 BRA `(.L_x_2526) ;  /* 0x000002d00000d947 */ /* 0x000fca0003800000 */
[----:B-1----:R-:W-:Y:S01]  /*9030*/  IADD3 R4, R41, -0x1, RZ ;  /* 0xffffffff29047810 */ /* 0x002fe20007ffe0ff */
[----:B------:R-:W-:Y:S01]  /*9040*/  IMAD.MOV.U32 R2, RZ, RZ, R126 ;  /* 0x000000ffff027224 */ /* 0x000fe200078e007e */
[C---:B------:R-:W-:Y:S01]  /*9050*/  ISETP.GE.AND P2, PT, R237.reuse, 0x21, PT ;  /* 0x00000021ed00780c */ /* 0x040fe20003f46270 */
[----:B------:R-:W-:Y:S01]  /*9060*/  IMAD.MOV.U32 R3, RZ, RZ, R125 ;  /* 0x000000ffff037224 */ /* 0x000fe200078e007d */
[----:B------:R-:W-:Y:S01]  /*9070*/  SHF.R.S32.HI R6, RZ, 0x1f, R4 ;  /* 0x0000001fff067819 */ /* 0x000fe20000011404 */
[----:B------:R-:W-:Y:S01]  /*9080*/  IMAD R5, R186, R4, RZ ;  /* 0x00000004ba057224 */ /* 0x000fe200078e02ff */
[C---:B------:R-:W-:Y:S01]  /*9090*/  ISETP.GE.AND P1, PT, R237.reuse, 0x41, PT ;  /* 0x00000041ed00780c */ /* 0x040fe20003f26270 */
        /* <DEDUP_REMOVED lines=38> */
.L_x_2526:
[----:B------:R-:W-:Y:S05]  /*9300*/  BSYNC B0 ;  /* 0x0000000000007941 */ /* 0x000fea0003800000 */
.L_x_2525:
[----:B------:R-:W0:Y:S01]  /*9310*/  LDGDEPBAR ;  /* 0x00000000000079af */ /* 0x000e220000000000 */
[----:B------:R-:W-:Y:S01]  /*9320*/  IADD3 R41, R41, -0x1, RZ ;  /* 0xffffffff29297810 */ /* 0x000fe20007ffe0ff */
[----:B------:R-:W-:-:S05]  /*9330*/  @P5 BRA `(.L_x_2527) ;  /* 0xffffa30000005947 */ /* 0x000fca000383ffff */
[----:B------:R-:W-:Y:S01]  /*9340*/  WARPSYNC 0xffffffff ;  /* 0xffffffff00007948 */ /* 0x000fe20003800000 */
[----:B------:R-:W-:Y:S06]  /*9350*/  BAR.SYNC.DEFER_BLOCKING 0x0 ;  /* 0x0000000000007b1d */ /* 0x000fec0000010000 */
.L_x_2478:
        /* <DEDUP_REMOVED lines=46> */
.L_x_2529:
[----:B------:R-:W-:Y:S05]  /*9640*/  BSYNC B0 ;  /* 0x0000000000007941 */ /* 0x000fea0003800000 */
.L_x_2528:
        /* <DEDUP_REMOVED lines=243> */
.L_x_2531:
        /* <DEDUP_REMOVED lines=69> */
.L_x_2535:
[----:B------:R-:W-:Y:S05]  /*a9d0*/  BSYNC B0 ;  /* 0x0000000000007941 */ /* 0x000fea0003800000 */
.L_x_2534:
        /* <DEDUP_REMOVED lines=48> */
.L_x_2537:
[----:B------:R-:W-:Y:S05]  /*ace0*/  BSYNC B0 ;  /* 0x0000000000007941 */ /* 0x000fea0003800000 */
.L_x_2536:
        /* <DEDUP_REMOVED lines=50> */
.L_x_2539:
[----:B-1----:R-:W-:Y:S05]  /*b010*/  BSYNC B0 ;  /* 0x0000000000007941 */ /* 0x002fea0003800000 */
.L_x_2538:
        /* <DEDUP_REMOVED lines=14> */
[----:B------:R-:W3:Y:S01]  /*b100*/  SHFL.IDX PT, R16, R18, 0x3, 0x181f ;  /* 0x00781f0012107f89 */ /* 0x000ee200000e0000 */
[----:B------:R-:W-:Y:S01]  /*b110*/  PRMT R61, R4, 0x7610, R61 ;  /* 0x00007610043d7816 */ /* 0x000fe2000000003d */
[----:B------:R-:W-:Y:S01]  /*b120*/  CS2R R48, SRZ ;  /* 0x0000000000307805 */ /* 0x000fe2000001ff00 */
[----:B------:R-:W-:Y:S01]  /*b130*/  PRMT R62, R3, 0x7610, R62 ;  /* 0x00007610033e7816 */ /* 0x000fe2000000003e */
[----:B------:R2:W3:Y:S01]  /*b140*/  SHFL.IDX PT, R11, R19, 0x3, 0x181f ;  /* 0x00781f00130b7f89 */ /* 0x0004e200000e0000 */
[----:B------:R-:W-:Y:S01]  /*b150*/  PRMT R60, R0, 0x7610, R60 ;  /* 0x00007610003c7816 */ /* 0x000fe2000000003c */
[----:B------:R-:W-:Y:S01]  /*b160*/  CS2R R44, SRZ ;  /* 0x00000000002c7805 */ /* 0x000fe2000001ff00 */
[----:B-1----:R-:W-:Y:S01]  /*b170*/  PRMT R25, R25, 0x5410, R2 ;  /* 0x0000541019197816 */ /* 0x002fe20000000002 */
[----:B------:R-:W-:-:S05]  /*b180*/  IMAD.MOV.U32 R2, RZ, RZ, R38 ;  /* 0x000000ffff027224 */ /* 0x000fca00078e0026 */
[----:B------:R-:W-:Y:S01]  /*b190*/  PRMT R25, R2, 0x7610, R25 ;  /* 0x0000761002197816 */ /* 0x000fe20000000019 */
[----:B--2---:R-:W-:Y:S01]  /*b1a0*/  CS2R R18, SRZ ;  /* 0x0000000000127805 */ /* 0x004fe2000001ff00 */
[----:B------:R-:W-:Y:S05]  /*b1b0*/  @P0 BRA `(.L_x_2541) ;  /* 0x0000016000000947 */ /* 0x000fea0003800000 */
[----:B---34-:R-:W-:Y:S01]  /*b1c0*/  ISETP.GE.AND P1, PT, R28, c[0x0][0x27c], PT ;  /* 0x00009f001c007a0c */ /* 0x018fe20003f26270 */
[----:B------:R-:W-:Y:S01]  /*b1d0*/  CS2R R50, SRZ ;  /* 0x0000000000327805 */ /* 0x000fe2000001ff00 */
[----:B------:R-:W-:Y:S01]  /*b1e0*/  ISETP.GE.AND P0, PT, R113, c[0x0][0x27c], PT ;  /* 0x00009f0071007a0c */ /* 0x000fe20003f06270 */
[----:B------:R-:W-:-:S10]  /*b1f0*/  CS2R R18, SRZ ;  /* 0x0000000000127805 */ /* 0x000fd4000001ff00 */
[C---:B------:R-:W-:Y:S01]  /*b200*/  @!P1 IMAD.SHL.U32 R0, R28.reuse, 0x2, RZ ;  /* 0x000000021c009824 */ /* 0x040fe200078e00ff */
[----:B------:R-:W-:Y:S01]  /*b210*/  @!P1 SHF.L.U64.HI R3, R28, 0x1, R24 ;  /* 0x000000011c039819 */ /* 0x000fe20000010218 */
[C---:B------:R-:W-:Y:S01]  /*b220*/  @!P0 IMAD.SHL.U32 R2, R113.reuse, 0x2, RZ ;  /* 0x0000000271028824 */ /* 0x040fe200078e00ff */
[----:B------:R-:W-:Y:S02]  /*b230*/  @!P0 SHF.L.U64.HI R10, R113, 0x1, R58 ;  /* 0x00000001710a8819 */ /* 0x000fe4000001023a */
[-C--:B------:R-:W-:Y:S02]  /*b240*/  @!P1 IADD3 R8, P2, R5, R0.reuse, RZ ;  /* 0x0000000005089210 */ /* 0x080fe40007f5e0ff */
[----:B------:R-:W-:Y:S02]  /*b250*/  @!P1 IADD3 R6, P4, R11, R0, RZ ;  /* 0x000000000b069210 */ /* 0x000fe40007f9e0ff */
        /* <DEDUP_REMOVED lines=12> */
.L_x_2541:
[----:B---34-:R-:W-:Y:S05]  /*b320*/  BSYNC B0 ;  /* 0x0000000000007941 */ /* 0x018fea0003800000 */
.L_x_2540:
        /* <DEDUP_REMOVED lines=66> */
.L_x_2545:
[----:B------:R-:W-:Y:S05]  /*b750*/  BSYNC B0 ;  /* 0x0000000000007941 */ /* 0x000fea0003800000 */
.L_x_2544:
        /* <DEDUP_REMOVED lines=44> */
.L_x_2543:
[----:B------:R-:W-:Y:S05]  /*ba20*/  BSYNC B1 ;  /* 0x0000000000017941 */ /* 0x000fea0003800000 */
.L_x_2542:
[----:B------:R-:W2:Y:S01]  /*ba30*/  S2R R2, SR_TID.X ;  /* 0x0000000000027919 */ /* 0x000ea20000002100 */
[----:B------:R-:W-:Y:S01]  /*ba40*/  BSSY B1, `(.L_x_2546) ;  /* 0x0000061000017945 */ /* 0x000fe20003800000 */
[----:B--2---:R-:W-:-:S04]  /*ba50*/  SHF.R.S32.HI R0, RZ, 0x1f, R2 ;  /* 0x0000001fff007819 */ /* 0x004fc80000011402 */
        /* <DEDUP_REMOVED lines=50> */
.L_x_2549:
[----:B------:R-:W-:Y:S05]  /*bd80*/  BSYNC B0 ;  /* 0x0000000000007941 */ /* 0x000fea0003800000 */
.L_x_2548:
        /* <DEDUP_REMOVED lines=44> */
.L_x_2547:
[----:B------:R-:W-:Y:S05]  /*c050*/  BSYNC B1 ;  /* 0x0000000000017941 */ /* 0x000fea0003800000 */
.L_x_2546:
        /* <DEDUP_REMOVED lines=53> */
.L_x_2553:
[----:B------:R-:W-:Y:S05]  /*c3b0*/  BSYNC B0 ;  /* 0x0000000000007941 */ /* 0x000fea0003800000 */
.L_x_2552:
        /* <DEDUP_REMOVED lines=44> */
.L_x_2551:
[----:B------:R-:W-:Y:S05]  /*c680*/  BSYNC B1 ;  /* 0x0000000000017941 */ /* 0x000fea0003800000 */
.L_x_2550:
[----:B------:R-:W2:Y:S02]  /*c690*/  S2R R2, SR_TID.X ;  /* 0x0000000000027919 */ /* 0x000ea40000002100 */
        /* <DEDUP_REMOVED lines=51> */
.L_x_2556:
[----:B------:R-:W-:Y:S05]  /*c9d0*/  BSYNC B0 ;  /* 0x0000000000007941 */ /* 0x000fea0003800000 */
.L_x_2555:
        /* <DEDUP_REMOVED lines=45> */
.L_x_2533:
        /* <DEDUP_REMOVED lines=72> */
.L_x_2558:
[----:B----4-:R-:W-:Y:S05]  /*d130*/  BSYNC B0 ;  /* 0x0000000000007941 */ /* 0x010fea0003800000 */
.L_x_2557:
        /* <DEDUP_REMOVED lines=69> */
.L_x_2560:
[----:B-1----:R-:W-:Y:S05]  /*d590*/  BSYNC B0 ;  /* 0x0000000000007941 */ /* 0x002fea0003800000 */
.L_x_2559:
        /* <DEDUP_REMOVED lines=65> */
[--C-:B------:R-:W-:Y:S01]  /*d9b0*/  HADD2.F32 R6, -RZ, R19.reuse.H0_H0 ;  /* 0x20000013ff067230 */ /* 0x100fe20000004100 */
[----:B------:R-:W-:Y:S01]  /*d9c0*/  FMUL.FTZ R3, R23, R4 ;  /* 0x0000000417037220 */ /* 0x000fe20000410000 */
[----:B------:R-:W-:Y:S01]  /*d9d0*/  HADD2.F32 R7, -RZ, R18.H0_H0 ;  /* 0x20000012ff077230 */ /* 0x000fe20000004100 */
[C---:B------:R-:W-:Y:S01]  /*d9e0*/  FFMA.FTZ R44, R2.reuse, R67, R0 ;  /* 0x00000043022c7223 */ /* 0x040fe20000010000 */
[--C-:B------:R-:W-:Y:S01]  /*d9f0*/  HADD2.F32 R0, -RZ, R66.reuse.H1_H1 ;  /* 0x30000042ff007230 */ /* 0x100fe20000004100 */
[----:B------:R-:W-:Y:S01]  /*da00*/  FMUL.FTZ R38, R2, R16 ;  /* 0x0000001002267220 */ /* 0x000fe20000410000 */
[----:B------:R-:W-:Y:S01]  /*da10*/  HADD2.F32 R2, -RZ, R66.H0_H0 ;  /* 0x20000042ff027230 */ /* 0x000fe20000004100 */
[C---:B------:R-:W-:Y:S01]  /*da20*/  FFMA.FTZ R41, R5.reuse, R10, R3 ;  /* 0x0000000a05297223 */ /* 0x040fe20000010003 */
[--C-:B------:R-:W-:Y:S01]  /*da30*/  HADD2.F32 R3, -RZ, R68.reuse.H0_H0 ;  /* 0x20000044ff037230 */ /* 0x100fe20000004100 */
        /* <DEDUP_REMOVED lines=43> */
.L_x_2562:
[----:B------:R-:W-:Y:S05]  /*dcf0*/  BSYNC B0 ;  /* 0x0000000000007941 */ /* 0x000fea0003800000 */
.L_x_2561:
        /* <DEDUP_REMOVED lines=27> */
[--C-:B------:R-:W-:Y:S01]  /*deb0*/  HADD2.F32 R0, -RZ, R69.reuse.H0_H0 ;  /* 0x20000045ff007230 */ /* 0x100fe20000004100 */
        /* <DEDUP_REMOVED lines=83> */
.L_x_2564:
[----:B------:R-:W-:Y:S05]  /*e3f0*/  BSYNC B0 ;  /* 0x0000000000007941 */ /* 0x000fea0003800000 */
.L_x_2563:
        /* <DEDUP_REMOVED lines=73> */
[----:B------:R-:W-:Y:S01]  /*e890*/  HADD2.F32 R2, -RZ, R76.H0_H0 ;  /* 0x2000004cff027230 */ /* 0x000fe20000004100 */
        /* <DEDUP_REMOVED lines=37> */
.L_x_2566:
[----:B------:R-:W-:Y:S05]  /*eaf0*/  BSYNC B0 ;  /* 0x0000000000007941 */ /* 0x000fea0003800000 */
.L_x_2565:
        /* <DEDUP_REMOVED lines=110> */
.L_x_2554:
[----:B------:R-:W-:Y:S05]  /*f1e0*/  BSYNC B2 ;  /* 0x0000000000027941 */ /* 0x000fea0003800000 */
.L_x_2532:
[----:B------:R-:W2:Y:S01]  /*f1f0*/  S2R R158, SR_TID.X ;  /* 0x00000000009e7919 */ /* 0x000ea20000002100 */
[----:B------:R-:W-:Y:S01]  /*f200*/  IMAD.MOV.U32 R3, RZ, RZ, 0x40 ;  /* 0x00000040ff037424 */ /* 0x000fe200078e00ff */
[----:B------:R-:W-:Y:S01]  /*f210*/  IADD3 R199, R194, 0x20, RZ ;  /* 0x00000020c2c77810 */ /* 0x000fe20007ffe0ff */
[----:B------:R-:W-:Y:S01]  /*f220*/  ULDC.64 UR4, c[0x0][0x208] ;  /* 0x0000820000047ab9 */ /* 0x000fe20000000a00 */
[----:B------:R-:W-:Y:S01]  /*f230*/  BAR.SYNC.DEFER_BLOCKING 0x0 ;  /* 0x0000000000007b1d */ /* 0x000fe20000010000 */
[----:B------:R-:W-:-:S05]  /*f240*/  USHF.L.U32 UR9, UR4, 0x6, URZ ;  /* 0x0000000604097899 */ /* 0x000fca000800063f */
[----:B------:R-:W-:Y:S01]  /*f250*/  UMOV UR8, 0x6 ;  /* 0x0000000600087882 */ /* 0x000fe20000000000 */
[----:B------:R-:W-:Y:S01]  /*f260*/  BSSY B0, `(.L_x_2567) ;  /* 0x0000136000007945 */ /* 0x000fe20003800000 */
[----:B------:R-:W-:Y:S01]  /*f270*/  USHF.L.U64.HI UR5, UR4, UR8, UR5 ;  /* 0x0000000804057299 */ /* 0x000fe20008010205 */
[----:B--2---:R-:W-:-:S04]  /*f280*/  LEA.HI R0, R214, R158, RZ, 0x4 ;  /* 0x0000009ed6007211 */ /* 0x004fc800078f20ff */
[----:B------:R-:W-:Y:S01]  /*f290*/  LOP3.LUT R0, R0, 0xfffffff0, RZ, 0xc0, !PT ;  /* 0xfffffff000007812 */ /* 0x000fe200078ec0ff */
[----:B------:R-:W-:Y:S04]  /*f2a0*/  LDSM.16.M88.4 R132, [R213] ;  /* 0x00000000d584783b */ /* 0x000fe80000000200 */
[----:B------:R-:W-:Y:S01]  /*f2b0*/  IMAD.IADD R0, R158, 0x1, -R0 ;  /* 0x000000019e007824 */ /* 0x000fe200078e0a00 */
[----:B------:R-:W-:Y:S04]  /*f2c0*/  LDSM.16.M88.4 R176, [R213+0x4000] ;  /* 0x00400000d5b0783b */ /* 0x000fe80000000200 */
[----:B------:R-:W-:-:S04]  /*f2d0*/  SHF.R.S32.HI R2, RZ, 0x1f, R0 ;  /* 0x0000001fff027819 */ /* 0x000fc80000011400 */
[----:B------:R-:W-:-:S04]  /*f2e0*/  LEA.HI R2, R2, R0, RZ, 0x3 ;  /* 0x0000000002027211 */ /* 0x000fc800078f18ff */
[----:B------:R-:W-:-:S05]  /*f2f0*/  LOP3.LUT R2, R2, 0xfffffff8, RZ, 0xc0, !PT ;  /* 0xfffffff802027812 */ /* 0x000fca00078ec0ff */
[----:B------:R-:W-:Y:S02]  /*f300*/  IMAD.IADD R0, R0, 0x1, -R2 ;  /* 0x0000000100007824 */ /* 0x000fe400078e0a02 */
[----:B------:R-:W-:-:S03]  /*f310*/  IMAD.MOV.U32 R2, RZ, RZ, 0x20 ;  /* 0x00000020ff027424 */ /* 0x000fc600078e00ff */
[C---:B------:R-:W-:Y:S02]  /*f320*/  LOP3.LUT P1, RZ, R0.reuse, 0x2, RZ, 0xc0, !PT ;  /* 0x0000000200ff7812 */ /* 0x040fe4000782c0ff */
[----:B------:R-:W-:Y:S02]  /*f330*/  LOP3.LUT P0, RZ, R0, 0x4, RZ, 0xc0, !PT ;  /* 0x0000000400ff7812 */ /* 0x000fe4000780c0ff */
[----:B------:R-:W-:Y:S02]  /*f340*/  SEL R0, R2, 0xffffffe0, !P1 ;  /* 0xffffffe002007807 */ /* 0x000fe40004800000 */
[----:B------:R-:W-:Y:S02]  /*f350*/  SEL R3, R3, 0xffffffc0, !P0 ;  /* 0xffffffc003037807 */ /* 0x000fe40004000000 */
[----:B------:R-:W-:Y:S01]  /*f360*/  LOP3.LUT P0, RZ, R147, 0x2, RZ, 0xc0, !PT ;  /* 0x0000000293ff7812 */ /* 0x000fe2000780c0ff */
[C---:B------:R-:W-:Y:S02]  /*f370*/  IMAD.IADD R0, R213.reuse, 0x1, R0 ;  /* 0x00000001d5007824 */ /* 0x040fe400078e0200 */
[----:B------:R-:W-:-:S02]  /*f380*/  IMAD.IADD R2, R213, 0x1, R3 ;  /* 0x00000001d5027824 */ /* 0x000fc400078e0203 */
[----:B------:R-:W-:Y:S01]  /*f390*/  IMAD.IADD R3, R0, 0x1, R3 ;  /* 0x0000000100037824 */ /* 0x000fe200078e0203 */
[----:B------:R-:W-:Y:S04]  /*f3a0*/  LDSM.16.M88.4 R136, [R0] ;  /* 0x000000000088783b */ /* 0x000fe80000000200 */
[----:B------:R2:W-:Y:S03]  /*f3b0*/  LDSM.16.M88.4 R180, [R0+0x4000] ;  /* 0x0040000000b4783b */ /* 0x0005e60000000200 */
[----:B------:R-:W-:Y:S01]  /*f3c0*/  @P0 IADD3 R199, R194, -0x20, RZ ;  /* 0xffffffe0c2c70810 */ /* 0x000fe20007ffe0ff */
[----:B------:R-:W-:Y:S03]  /*f3d0*/  LDSM.16.M88.4 R168, [R2] ;  /* 0x0000000002a8783b */ /* 0x000fe60000000200 */
[C---:B------:R-:W-:Y:S01]  /*f3e0*/  IADD3 R212, R199.reuse, 0x3000, RZ ;  /* 0x00003000c7d47810 */ /* 0x040fe20007ffe0ff */
[----:B------:R3:W-:Y:S01]  /*f3f0*/  LDSM.16.M88.4 R184, [R2+0x4000] ;  /* 0x0040000002b8783b */ /* 0x0007e20000000200 */
[----:B------:R-:W-:-:S02]  /*f400*/  IADD3 R211, R199, 0x2800, RZ ;  /* 0x00002800c7d37810 */ /* 0x000fc40007ffe0ff */
[C---:B------:R-:W-:Y:S01]  /*f410*/  IADD3 R210, R199.reuse, 0x2000, RZ ;  /* 0x00002000c7d27810 */ /* 0x040fe20007ffe0ff */
[----:B------:R-:W-:Y:S01]  /*f420*/  LDSM.16.M88.4 R172, [R3] ;  /* 0x0000000003ac783b */ /* 0x000fe20000000200 */
[C---:B------:R-:W-:Y:S02]  /*f430*/  IADD3 R209, R199.reuse, 0x1800, RZ ;  /* 0x00001800c7d17810 */ /* 0x040fe40007ffe0ff */
[C---:B------:R-:W-:Y:S01]  /*f440*/  IADD3 R208, R199.reuse, 0x1000, RZ ;  /* 0x00001000c7d07810 */ /* 0x040fe20007ffe0ff */
[----:B------:R4:W-:Y:S01]  /*f450*/  LDSM.16.M88.4 R188, [R3+0x4000] ;  /* 0x0040000003bc783b */ /* 0x0009e20000000200 */
[C---:B------:R-:W-:Y:S02]  /*f460*/  IADD3 R207, R199.reuse, 0x800, RZ ;  /* 0x00000800c7cf7810 */ /* 0x040fe40007ffe0ff */
[C---:B------:R-:W-:Y:S01]  /*f470*/  IADD3 R206, R199.reuse, 0x3800, RZ ;  /* 0x00003800c7ce7810 */ /* 0x040fe20007ffe0ff */
[----:B------:R-:W-:Y:S01]  /*f480*/  BAR.SYNC.DEFER_BLOCKING 0x0 ;  /* 0x0000000000007b1d */ /* 0x000fe20000010000 */
[----:B------:R-:W-:Y:S01]  /*f490*/  IADD3 R205, R199, 0x6800, RZ ;  /* 0x00006800c7cd7810 */ /* 0x000fe20007ffe0ff */
[----:B--2---:R-:W-:Y:S01]  /*f4a0*/  IMAD R0, R81, c[0x0][0x208], RZ ;  /* 0x0000820051007a24 */ /* 0x004fe200078e02ff */
[----:B------:R-:W-:-:S02]  /*f4b0*/  IADD3 R204, R199, 0x6000, RZ ;  /* 0x00006000c7cc7810 */ /* 0x000fc40007ffe0ff */
[C---:B------:R-:W-:Y:S01]  /*f4c0*/  IADD3 R203, R199.reuse, 0x5800, RZ ;  /* 0x00005800c7cb7810 */ /* 0x040fe20007ffe0ff */
[----:B------:R-:W-:Y:S01]  /*f4d0*/  IMAD R0, R112, c[0x0][0x20c], R0 ;  /* 0x0000830070007a24 */ /* 0x000fe200078e0200 */
[C---:B------:R-:W-:Y:S02]  /*f4e0*/  IADD3 R202, R199.reuse, 0x5000, RZ ;  /* 0x00005000c7ca7810 */ /* 0x040fe40007ffe0ff */
[C---:B------:R-:W-:Y:S01]  /*f4f0*/  IADD3 R201, R199.reuse, 0x4800, RZ ;  /* 0x00004800c7c97810 */ /* 0x040fe20007ffe0ff */
[----:B---3--:R-:W-:Y:S01]  /*f500*/  IMAD.MOV.U32 R2, RZ, RZ, R84 ;  /* 0x000000ffff027224 */ /* 0x008fe200078e0054 */
[----:B------:R-:W-:Y:S01]  /*f510*/  IADD3 R200, R199, 0x4000, RZ ;  /* 0x00004000c7c87810 */ /* 0x000fe20007ffe0ff */
[----:B----4-:R-:W-:Y:S01]  /*f520*/  IMAD.MOV.U32 R3, RZ, RZ, R86 ;  /* 0x000000ffff037224 */ /* 0x010fe200078e0056 */
[----:B------:R-:W-:-:S04]  /*f530*/  DEPBAR.LE SB0, 0x0 ;  /* 0x000080000000791a */ /* 0x000fc80000000000 */
[----:B------:R-:W-:Y:S06]  /*f540*/  BAR.SYNC.DEFER_BLOCKING 0x0 ;  /* 0x0000000000007b1d */ /* 0x000fec0000010000 */
[----:B-1----:R-:W1:Y:S04]  /*f550*/  LDSM.16.M88.4 R4, [R194] ;  /* 0x00000000c204783b */ /* 0x002e680000000200 */
[----:B------:R-:W2:Y:S04]  /*f560*/  LDSM.16.M88.4 R16, [R194+0x800] ;  /* 0x00080000c210783b */ /* 0x000ea80000000200 */
[----:B------:R-:W-:Y:S04]  /*f570*/  LDSM.16.M88.4 R28, [R199+0x800] ;  /* 0x00080000c71c783b */ /* 0x000fe80000000200 */
[----:B------:R-:W3:Y:S04]  /*f580*/  LDSM.16.M88.4 R20, [R199] ;  /* 0x00000000c714783b */ /* 0x000ee80000000200 */
[----:B------:R-:W4:Y:S04]  /*f590*/  LDSM.16.M88.4 R32, [R194+0x1000] ;  /* 0x00100000c220783b */ /* 0x000f280000000200 */
[----:B------:R-:W3:Y:S04]  /*f5a0*/  LDSM.16.M88.4 R36, [R199+0x1000] ;  /* 0x00100000c724783b */ /* 0x000ee80000000200 */
[----:B------:R-:W-:Y:S04]  /*f5b0*/  LDSM.16.M88.4 R44, [R199+0x1800] ;  /* 0x00180000c72c783b */ /* 0x000fe80000000200 */
[----:B------:R-:W-:Y:S04]  /*f5c0*/  LDSM.16.M88.4 R48, [R199+0x2000] ;  /* 0x00200000c730783b */ /* 0x000fe80000000200 */
[----:B------:R-:W-:Y:S04]  /*f5d0*/  LDSM.16.M88.4 R40, [R194+0x3000] ;  /* 0x00300000c228783b */ /* 0x000fe80000000200 */
[----:B------:R-:W-:Y:S01]  /*f5e0*/  LDSM.16.M88.4 R60, [R199+0x2800] ;  /* 0x00280000c73c783b */ /* 0x000fe20000000200 */
[C---:B-1----:R-:W-:Y:S03]  /*f5f0*/  HMMA.16816.F32 R12, R132.reuse, R4, RZ ;  /* 0x00000004840c723c */ /* 0x042fe600000018ff */
[----:B------:R-:W-:Y:S05]  /*f600*/  LDSM.16.M88.4 R76, [R199+0x3000] ;  /* 0x00300000c74c783b */ /* 0x000fea0000000200 */
[C---:B------:R-:W-:Y:S08]  /*f610*/  HMMA.16816.F32 R8, R132.reuse, R6, RZ ;  /* 0x000000068408723c */ /* 0x040ff000000018ff */
[----:B--2---:R-:W-:Y:S08]  /*f620*/  HMMA.16816.F32 R4, R132, R16, RZ ;  /* 0x000000108404723c */ /* 0x004ff000000018ff */
[C---:B---3--:R-:W-:Y:S01]  /*f630*/  HMMA.16816.F32 R96, R136.reuse, R20, R12 ;  /* 0x000000148860723c */ /* 0x048fe2000000180c */
[----:B------:R-:W-:Y:S07]  /*f640*/  LDSM.16.M88.4 R12, [R194+0x2000] ;  /* 0x00200000c20c783b */ /* 0x000fee0000000200 */
[C---:B------:R-:W-:Y:S01]  /*f650*/  HMMA.16816.F32 R92, R136.reuse, R22, R8 ;  /* 0x00000016885c723c */ /* 0x040fe20000001808 */
[----:B------:R-:W1:Y:S07]  /*f660*/  LDSM.16.M88.4 R20, [R194+0x1800] ;  /* 0x00180000c214783b */ /* 0x000e6e0000000200 */
[----:B------:R-:W-:Y:S07]  /*f670*/  HMMA.16816.F32 R100, R136, R28, R4 ;  /* 0x0000001c8864723c */ /* 0x000fee0000001804 */
[----:B------:R-:W-:Y:S01]  /*f680*/  IMAD.WIDE.U32 R4, R112, c[0x0][0x208], RZ ;  /* 0x0000820070047a25 */ /* 0x000fe200078e00ff */
[----:B------:R-:W-:Y:S03]  /*f690*/  HMMA.16816.F32 R16, R132, R18, RZ ;  /* 0x000000128410723c */ /* 0x000fe600000018ff */
[----:B------:R-:W-:Y:S01]  /*f6a0*/  IMAD.IADD R0, R5, 0x1, R0 ;  /* 0x0000000105007824 */ /* 0x000fe200078e0200 */
[----:B------:R-:W-:Y:S01]  /*f6b0*/  SEL R5, RZ, 0x2, P5 ;  /* 0x00000002ff057807 */ /* 0x000fe20002800000 */
[----:B------:R-:W-:-:S03]  /*f6c0*/  IMAD.WIDE.U32 R2, R4, 0x70, R2 ;  /* 0x0000007004027825 */ /* 0x000fc600078e0002 */
[----:B----4-:R-:W-:Y:S01]  /*f6d0*/  HMMA.16816.F32 R24, R132, R32, RZ ;  /* 0x000000208418723c */ /* 0x010fe200000018ff */
[----:B------:R-:W-:Y:S01]  /*f6e0*/  IMAD R4, R0, 0x70, RZ ;  /* 0x0000007000047824 */ /* 0x000fe200078e02ff */
[----:B------:R-:W-:Y:S01]  /*f6f0*/  LEA R6, P0, R2, c[0x0][0x1f8], 0x1 ;  /* 0x00007e0002067a11 */ /* 0x000fe200078008ff */
[----:B------:R-:W-:Y:S01]  /*f700*/  IMAD.IADD R8, R83, 0x1, R5 ;  /* 0x0000000153087824 */ /* 0x000fe200078e0205 */
[----:B------:R-:W-:Y:S01]  /*f710*/  IADD3 R0, R82, R157, -R106 ;  /* 0x0000009d52007210 */ /* 0x000fe20007ffe86a */
[----:B------:R-:W-:Y:S01]  /*f720*/  IMAD.IADD R3, R3, 0x1, R4 ;  /* 0x0000000103037824 */ /* 0x000fe200078e0204 */
[----:B------:R-:W-:Y:S02]  /*f730*/  IADD3 R4, P2, R6, UR9, RZ ;  /* 0x0000000906047c10 */ /* 0x000fe4000ff5e0ff */
[----:B------:R-:W-:Y:S02]  /*f740*/  LOP3.LUT P3, RZ, R8, 0x1, RZ, 0xc0, !PT ;  /* 0x0000000108ff7812 */ /* 0x000fe4000786c0ff */
[----:B------:R-:W-:-:S02]  /*f750*/  LEA.HI.X R7, R2, c[0x0][0x1fc], R3, 0x1, P0 ;  /* 0x00007f0002077a11 */ /* 0x000fc400000f0c03 */
[----:B------:R-:W-:Y:S02]  /*f760*/  LOP3.LUT P0, RZ, R8, 0x2, RZ, 0xc0, !PT ;  /* 0x0000000208ff7812 */ /* 0x000fe4000780c0ff */
[----:B------:R-:W-:Y:S01]  /*f770*/  ISETP.LT.OR P4, PT, R0, 0x1, !P3 ;  /* 0x000000010000780c */ /* 0x000fe20005f81670 */
[----:B------:R-:W2:Y:S01]  /*f780*/  LDSM.16.M88.4 R8, [R194+0x2800] ;  /* 0x00280000c208783b */ /* 0x000ea20000000200 */
[----:B------:R-:W-:Y:S01]  /*f790*/  IADD3.X R5, R7, UR5, RZ, P2, !PT ;  /* 0x0000000507057c10 */ /* 0x000fe200097fe4ff */
[----:B------:R-:W-:Y:S01]  /*f7a0*/  HMMA.16816.F32 R84, R136, R30, R16 ;  /* 0x0000001e8854723c */ /* 0x000fe20000001810 */
[----:B------:R-:W-:Y:S02]  /*f7b0*/  IADD3 R2, P1, R4, UR9, RZ ;  /* 0x0000000904027c10 */ /* 0x000fe4000ff3e0ff */
[----:B------:R-:W-:Y:S02]  /*f7c0*/  ISETP.LT.OR P2, PT, R0, 0x1, !P0 ;  /* 0x000000010000780c */ /* 0x000fe40004741670 */
[----:B------:R-:W-:-:S02]  /*f7d0*/  IADD3.X R3, R5, UR5, RZ, P1, !PT ;  /* 0x0000000505037c10 */ /* 0x000fc40008ffe4ff */
[C---:B------:R-:W-:Y:S01]  /*f7e0*/  ISETP.LT.OR P1, PT, R0.reuse, 0x21, !P3 ;  /* 0x000000210000780c */ /* 0x040fe20005f21670 */
[----:B------:R-:W-:Y:S02]  /*f7f0*/  HMMA.16816.F32 R16, R132, R34, RZ ;  /* 0x000000228410723c */ /* 0x000fe400000018ff */
[----:B------:R-:W-:Y:S01]  /*f800*/  @!PT LDS RZ, [RZ] ;  /* 0x00000000fffff984 */ /* 0x000fe20000000800 */
[----:B------:R-:W-:Y:S01]  /*f810*/  @!PT LDS RZ, [RZ] ;  /* 0x00000000fffff984 */ /* 0x000fe20000000800 */
[----:B------:R-:W-:Y:S01]  /*f820*/  @!PT LDS RZ, [RZ] ;  /* 0x00000000fffff984 */ /* 0x000fe20000000800 */
[----:B------:R3:W-:Y:S01]  /*f830*/  LDGSTS.E.BYPASS.LTC128B.128 [R215+0x100], [R6.64], !P4 ;  /* 0x0010000006d77fae */ /* 0x0007e2000e101d46 */
[----:B------:R-:W-:-:S05]  /*f840*/  ISETP.LT.OR P4, PT, R0, 0x21, !P0 ;  /* 0x000000210000780c */ /* 0x000fca0004781670 */
[----:B------:R3:W-:Y:S01]  /*f850*/  LDGSTS.E.BYPASS.LTC128B.128 [R215+0x3900], [R6.64+0x80], !P2 ;  /* 0x0390008006d77fae */ /* 0x0007e2000d101d46 */
[----:B------:R-:W-:Y:S01]  /*f860*/  ISETP.LT.OR P2, PT, R0, 0x41, !P3 ;  /* 0x000000410000780c */ /* 0x000fe20005f41670 */
[----:B------:R-:W-:Y:S01]  /*f870*/  HMMA.16816.F32 R88, R136, R36, R24 ;  /* 0x000000248858723c */ /* 0x000fe20000001818 */
[----:B------:R-:W-:Y:S01]  /*f880*/  ISETP.GT.AND P3, PT, R158, 0x7f, PT ;  /* 0x0000007f9e00780c */ /* 0x000fe20003f64270 */
[----:B------:R4:W-:Y:S01]  /*f890*/  LDGSTS.E.BYPASS.LTC128B.128 [R215+0x1100], [R4.64], !P1 ;  /* 0x0110000004d77fae */ /* 0x0009e2000c901d46 */
[----:B------:R-:W-:-:S03]  /*f8a0*/  ISETP.LT.OR P1, PT, R0, 0x41, !P0 ;  /* 0x000000410000780c */ /* 0x000fc60004721670 */
[----:B------:R4:W-:Y:S02]  /*f8b0*/  LDGSTS.E.BYPASS.LTC128B.128 [R215+0x4900], [R4.64+0x80], !P4 ;  /* 0x0490008004d77fae */ /* 0x0009e4000e101d46 */
[----:B-1----:R-:W-:Y:S04]  /*f8c0*/  HMMA.16816.F32 R32, R132, R20, RZ ;  /* 0x000000148420723c */ /* 0x002fe800000018ff */
[----:B------:R1:W-:Y:S01]  /*f8d0*/  LDGSTS.E.BYPASS.LTC128B.128 [R215+0x2100], [R2.64], !P2 ;  /* 0x0210000002d77fae */ /* 0x0003e2000d101d46 */
[----:B------:R-:W-:-:S03]  /*f8e0*/  LOP3.LUT P2, RZ, R147, 0x4, RZ, 0xc0, !PT ;  /* 0x0000000493ff7812 */ /* 0x000fc6000784c0ff */
[----:B------:R-:W-:Y:S01]  /*f8f0*/  HMMA.16816.F32 R28, R132, R22, RZ ;  /* 0x00000016841c723c */ /* 0x000fe200000018ff */
[----:B------:R1:W-:Y:S01]  /*f900*/  LDGSTS.E.BYPASS.LTC128B.128 [R215+0x5900], [R2.64+0x80], !P1 ;  /* 0x0590008002d77fae */ /* 0x0003e2000c901d46 */
[----:B------:R-:W-:-:S06]  /*f910*/  @!P3 ISETP.LT.OR P1, PT, R0, 0x61, P6 ;  /* 0x000000610000b80c */ /* 0x000fcc0003721670 */
[C---:B------:R-:W-:Y:S08]  /*f920*/  HMMA.16816.F32 R24, R132.reuse, R12, RZ ;  /* 0x0000000c8418723c */ /* 0x040ff000000018ff */
[----:B------:R-:W-:Y:S01]  /*f930*/  HMMA.16816.F32 R20, R132, R14, RZ ;  /* 0x0000000e8414723c */ /* 0x000fe200000018ff */
[----:B----4-:R-:W-:-:S04]  /*f940*/  @!P3 IADD3 R4, P0, R2, UR9, RZ ;  /* 0x000000090204bc10 */ /* 0x010fc8000ff1e0ff */
[----:B------:R-:W-:Y:S02]  /*f950*/  @!P3 IADD3.X R5, R3, UR5, RZ, P0, !PT ;  /* 0x000000050305bc10 */ /* 0x000fe400087fe4ff */
[----:B------:R-:W-:Y:S01]  /*f960*/  @!P3 ISETP.LT.OR P0, PT, R0, 0x61, P5 ;  /* 0x000000610000b80c */ /* 0x000fe20002f01670 */
[----:B------:R-:W-:Y:S01]  /*f970*/  IMAD.MOV.U32 R0, RZ, RZ, 0x40 ;  /* 0x00000040ff007424 */ /* 0x000fe200078e00ff */
[----:B------:R-:W-:Y:S01]  /*f980*/  HMMA.16816.F32 R80, R136, R44, R32 ;  /* 0x0000002c8850723c */ /* 0x000fe20000001820 */
[----:B------:R3:W-:Y:S03]  /*f990*/  @!P3 LDGSTS.E.BYPASS.LTC128B.128 [R216+0x3100], [R4.64], !P1 ;  /* 0x0310000004d8bfae */ /* 0x0007e6000c901d46 */
[----:B------:R-:W-:-:S04]  /*f9a0*/  SEL R0, R0, 0xffffffc0, !P2 ;  /* 0xffffffc000007807 */ /* 0x000fc80005000000 */
[----:B------:R-:W-:Y:S01]  /*f9b0*/  HMMA.16816.F32 R52, R136, R48, R24 ;  /* 0x000000308834723c */ /* 0x000fe20000001818 */
[--C-:B------:R-:W-:Y:S02]  /*f9c0*/  IMAD.IADD R193, R194, 0x1, R0.reuse ;  /* 0x00000001c2c17824 */ /* 0x100fe400078e0200 */
[----:B------:R3:W-:Y:S01]  /*f9d0*/  @!P3 LDGSTS.E.BYPASS.LTC128B.128 [R216+0x6900], [R4.64+0x80], !P0 ;  /* 0x0690008004d8bfae */ /* 0x0007e2000c101d46 */
[----:B------:R-:W-:Y:S01]  /*f9e0*/  IMAD.IADD R192, R199, 0x1, R0 ;  /* 0x00000001c7c07824 */ /* 0x000fe200078e0200 */
[----:B------:R-:W-:Y:S02]  /*f9f0*/  ISETP.GT.AND P0, PT, R112, R252, PT ;  /* 0x000000fc7000720c */ /* 0x000fe40003f04270 */
[----:B------:R-:W4:Y:S01]  /*fa00*/  LDSM.16.M88.4 R72, [R193+0x800] ;  /* 0x00080000c148783b */ /* 0x000f220000000200 */
[----:B--2---:R-:W-:Y:S03]  /*fa10*/  HMMA.16816.F32 R12, R132, R10, RZ ;  /* 0x0000000a840c723c */ /* 0x004fe600000018ff */
[----:B------:R-:W2:Y:S04]  /*fa20*/  LDSM.16.M88.4 R68, [R193+0x1000] ;  /* 0x00100000c144783b */ /* 0x000ea80000000200 */
[----:B------:R-:W1:Y:S01]  /*fa30*/  LDSM.16.M88.4 R32, [R193+0x1800] ;  /* 0x00180000c120783b */ /* 0x000e620000000200 */
[C---:B------:R-:W-:Y:S03]  /*fa40*/  HMMA.16816.F32 R48, R136.reuse, R50, R20 ;  /* 0x000000328830723c */ /* 0x040fe60000001814 */
[----:B------:R-:W1:Y:S04]  /*fa50*/  LDSM.16.M88.4 R20, [R193+0x2000] ;  /* 0x00200000c114783b */ /* 0x000e680000000200 */
[----:B------:R-:W1:Y:S01]  /*fa60*/  LDSM.16.M88.4 R56, [R193] ;  /* 0x00000000c138783b */ /* 0x000e620000000200 */
[----:B------:R-:W-:Y:S03]  /*fa70*/  HMMA.16816.F32 R108, R136, R38, R16 ;  /* 0x00000026886c723c */ /* 0x000fe60000001810 */
[----:B------:R-:W-:Y:S04]  /*fa80*/  LDSM.16.M88.4 R24, [R192] ;  /* 0x00000000c018783b */ /* 0x000fe80000000200 */
[----:B------:R-:W-:Y:S01]  /*fa90*/  LDSM.16.M88.4 R152, [R199+0x6800] ;  /* 0x00680000c798783b */ /* 0x000fe20000000200 */
[C---:B------:R-:W-:Y:S03]  /*faa0*/  HMMA.16816.F32 R16, R132.reuse, R8, RZ ;  /* 0x000000088410723c */ /* 0x040fe600000018ff */
[----:B------:R-:W0:Y:S05]  /*fab0*/  LDGDEPBAR ;  /* 0x00000000000079af */ /* 0x000e2a0000000000 */
[C---:B------:R-:W-:Y:S08]  /*fac0*/  HMMA.16816.F32 R8, R132.reuse, R40, RZ ;  /* 0x000000288408723c */ /* 0x040ff000000018ff */
[----:B---3--:R-:W-:Y:S08]  /*fad0*/  HMMA.16816.F32 R4, R132, R42, RZ ;  /* 0x0000002a8404723c */ /* 0x008ff000000018ff */
[C---:B------:R-:W-:Y:S08]  /*fae0*/  HMMA.16816.F32 R64, R136.reuse, R46, R28 ;  /* 0x0000002e8840723c */ /* 0x040ff0000000181c */
[C---:B------:R-:W-:Y:S01]  /*faf0*/  HMMA.16816.F32 R36, R136.reuse, R62, R12 ;  /* 0x0000003e8824723c */ /* 0x040fe2000000180c */
[----:B------:R-:W3:Y:S07]  /*fb00*/  LDSM.16.M88.4 R12, [R193+0x3000] ;  /* 0x00300000c10c783b */ /* 0x000eee0000000200 */
[C---:B------:R-:W-:Y:S08]  /*fb10*/  HMMA.16816.F32 R28, R136.reuse, R76, R8 ;  /* 0x0000004c881c723c */ /* 0x040ff00000001808 */
[C---:B------:R-:W-:Y:S01]  /*fb20*/  HMMA.16816.F32 R44, R136.reuse, R60, R16 ;  /* 0x0000003c882c723c */ /* 0x040fe20000001810 */
[----:B------:R-:W1:Y:S07]  /*fb30*/  LDSM.16.M88.4 R16, [R193+0x2800] ;  /* 0x00280000c110783b */ /* 0x000e6e0000000200 */
[----:B------:R-:W-:Y:S08]  /*fb40*/  HMMA.16816.F32 R8, R136, R78, R4 ;  /* 0x0000004e8808723c */ /* 0x000ff00000001804 */
[C---:B----4-:R-:W-:Y:S08]  /*fb50*/  HMMA.16816.F32 R76, R168.reuse, R72, R100 ;  /* 0x00000048a84c723c */ /* 0x050ff00000001864 */
[C---:B------:R-:W-:Y:S08]  /*fb60*/  HMMA.16816.F32 R84, R168.reuse, R74, R84 ;  /* 0x0000004aa854723c */ /* 0x040ff00000001854 */
[C---:B--2---:R-:W-:Y:S08]  /*fb70*/  HMMA.16816.F32 R88, R168.reuse, R68, R88 ;  /* 0x00000044a858723c */ /* 0x044ff00000001858 */
[C---:B------:R-:W-:Y:S08]  /*fb80*/  HMMA.16816.F32 R108, R168.reuse, R70, R108 ;  /* 0x00000046a86c723c */ /* 0x040ff0000000186c */
[C---:B-1----:R-:W-:Y:S08]  /*fb90*/  HMMA.16816.F32 R72, R168.reuse, R34, R64 ;  /* 0x00000022a848723c */ /* 0x042ff00000001840 */
[C---:B------:R-:W-:Y:S08]  /*fba0*/  HMMA.16816.F32 R68, R168.reuse, R20, R52 ;  /* 0x00000014a844723c */ /* 0x040ff00000001834 */
[C---:B------:R-:W-:Y:S01]  /*fbb0*/  HMMA.16816.F32 R64, R168.reuse, R22, R48 ;  /* 0x00000016a840723c */ /* 0x040fe20000001830 */
[----:B------:R-:W1:Y:S07]  /*fbc0*/  LDSM.16.M88.4 R20, [R192+0x1000] ;  /* 0x00100000c014783b */ /* 0x000e6e0000000200 */
[C---:B------:R-:W-:Y:S08]  /*fbd0*/  HMMA.16816.F32 R4, R168.reuse, R56, R96 ;  /* 0x00000038a804723c */ /* 0x040ff00000001860 */
[C---:B---3--:R-:W-:Y:S01]  /*fbe0*/  HMMA.16816.F32 R52, R168.reuse, R12, R28 ;  /* 0x0000000ca834723c */ /* 0x048fe2000000181c */
[----:B------:R-:W2:Y:S07]  /*fbf0*/  LDSM.16.M88.4 R28, [R192+0x1800] ;  /* 0x00180000c01c783b */ /* 0x000eae0000000200 */
[C---:B------:R-:W-:Y:S01]  /*fc00*/  HMMA.16816.F32 R40, R168.reuse, R58, R92 ;  /* 0x0000003aa828723c */ /* 0x040fe2000000185c */
[----:B------:R-:W-:Y:S07]  /*fc10*/  LDSM.16.M88.4 R92, [R199+0x4000] ;  /* 0x00400000c75c783b */ /* 0x000fee0000000200 */
[C---:B------:R-:W-:Y:S08]  /*fc20*/  HMMA.16816.F32 R60, R168.reuse, R16, R44 ;  /* 0x00000010a83c723c */ /* 0x040ff0000000182c */
[C---:B------:R-:W-:Y:S08]  /*fc30*/  HMMA.16816.F32 R56, R168.reuse, R18, R36 ;  /* 0x00000012a838723c */ /* 0x040ff00000001824 */
[----:B------:R-:W-:Y:S01]  /*fc40*/  HMMA.16816.F32 R80, R168, R32, R80 ;  /* 0x00000020a850723c */ /* 0x000fe20000001850 */
[----:B------:R-:W3:Y:S07]  /*fc50*/  LDSM.16.M88.4 R32, [R192+0x800] ;  /* 0x00080000c020783b */ /* 0x000eee0000000200 */
[----:B------:R-:W-:Y:S01]  /*fc60*/  HMMA.16816.F32 R16, R172, R24, R4 ;  /* 0x00000018ac10723c */ /* 0x000fe20000001804 */
[----:B------:R-:W4:Y:S07]  /*fc70*/  LDSM.16.M88.4 R4, [R192+0x2800] ;  /* 0x00280000c004783b */ /* 0x000f2e0000000200 */
[----:B------:R-:W-:Y:S01]  /*fc80*/  HMMA.16816.F32 R48, R168, R14, R8 ;  /* 0x0000000ea830723c */ /* 0x000fe20000001808 */
[----:B------:R-:W3:Y:S04]  /*fc90*/  LDSM.16.M88.4 R8, [R192+0x2000] ;  /* 0x00200000c008783b */ /* 0x000ee80000000200 */
[----:B------:R-:W-:Y:S03]  /*fca0*/  LDSM.16.M88.4 R12, [R192+0x3000] ;  /* 0x00300000c00c783b */ /* 0x000fe60000000200 */
[C---:B-1----:R-:W-:Y:S08]  /*fcb0*/  HMMA.16816.F32 R36, R172.reuse, R20, R88 ;  /* 0x00000014ac24723c */ /* 0x042ff00000001858 */
[C---:B------:R-:W-:Y:S01]  /*fcc0*/  HMMA.16816.F32 R108, R172.reuse, R22, R108 ;  /* 0x00000016ac6c723c */ /* 0x040fe2000000186c */
[----:B------:R-:W1:Y:S07]  /*fcd0*/  LDSM.16.M88.4 R20, [R194+0x3800] ;  /* 0x00380000c214783b */ /* 0x000e6e0000000200 */
[C---:B------:R-:W-:Y:S08]  /*fce0*/  HMMA.16816.F32 R24, R172.reuse, R26, R40 ;  /* 0x0000001aac18723c */ /* 0x040ff00000001828 */
[C---:B--2---:R-:W-:Y:S08]  /*fcf0*/  HMMA.16816.F32 R140, R172.reuse, R28, R80 ;  /* 0x0000001cac8c723c */ /* 0x044ff00000001850 */
[C---:B------:R-:W-:Y:S01]  /*fd00*/  HMMA.16816.F32 R128, R172.reuse, R30, R72 ;  /* 0x0000001eac80723c */ /* 0x040fe20000001848 */
[----:B------:R-:W2:Y:S04]  /*fd10*/  LDSM.16.M88.4 R28, [R194+0x4800] ;  /* 0x00480000c21c783b */ /* 0x000ea80000000200 */
[----:B------:R-:W-:Y:S03]  /*fd20*/  LDSM.16.M88.4 R72, [R199+0x3800] ;  /* 0x00380000c748783b */ /* 0x000fe60000000200 */
[C---:B---3--:R-:W-:Y:S08]  /*fd30*/  HMMA.16816.F32 R44, R172.reuse, R32, R76 ;  /* 0x00000020ac2c723c */ /* 0x048ff0000000184c */
[C---:B------:R-:W-:Y:S01]  /*fd40*/  HMMA.16816.F32 R40, R172.reuse, R34, R84 ;  /* 0x00000022ac28723c */ /* 0x040fe20000001854 */
[----:B------:R-:W3:Y:S07]  /*fd50*/  LDSM.16.M88.4 R32, [R194+0x4000] ;  /* 0x00400000c220783b */ /* 0x000eee0000000200 */
[C---:B----4-:R-:W-:Y:S01]  /*fd60*/  HMMA.16816.F32 R116, R172.reuse, R4, R60 ;  /* 0x00000004ac74723c */ /* 0x050fe2000000183c */
[----:B------:R-:W-:Y:S07]  /*fd70*/  LDSM.16.M88.4 R60, [R199+0x5000] ;  /* 0x00500000c73c783b */ /* 0x000fee0000000200 */
[C---:B------:R-:W-:Y:S01]  /*fd80*/  HMMA.16816.F32 R104, R172.reuse, R6, R56 ;  /* 0x00000006ac68723c */ /* 0x040fe20000001838 */
[----:B------:R-:W4:Y:S04]  /*fd90*/  LDSM.16.M88.4 R4, [R194+0x5800] ;  /* 0x00580000c204783b */ /* 0x000f280000000200 */
[----:B------:R-:W-:Y:S03]  /*fda0*/  LDSM.16.M88.4 R56, [R199+0x5800] ;  /* 0x00580000c738783b */ /* 0x000fe60000000200 */
[C---:B------:R-:W-:Y:S01]  /*fdb0*/  HMMA.16816.F32 R124, R172.reuse, R8, R68 ;  /* 0x00000008ac7c723c */ /* 0x040fe20000001844 */
[----:B------:R-:W-:Y:S07]  /*fdc0*/  LDSM.16.M88.4 R68, [R199+0x4800] ;  /* 0x00480000c744783b */ /* 0x000fee0000000200 */
[----:B------:R-:W-:Y:S01]  /*fdd0*/  HMMA.16816.F32 R120, R172, R10, R64 ;  /* 0x0000000aac78723c */ /* 0x000fe20000001840 */
[----:B------:R-:W3:Y:S07]  /*fde0*/  LDSM.16.M88.4 R8, [R194+0x5000] ;  /* 0x00500000c208783b */ /* 0x000eee0000000200 */
[C---:B-1----:R-:W-:Y:S08]  /*fdf0*/  HMMA.16816.F32 R88, R176.reuse, R20, R16 ;  /* 0x00000014b058723c */ /* 0x042ff00000001810 */
[----:B------:R-:W-:Y:S01]  /*fe00*/  HMMA.16816.F32 R80, R176, R22, R24 ;  /* 0x00000016b050723c */ /* 0x000fe20000001818 */
[----:B------:R-:W1:Y:S04]  /*fe10*/  LDSM.16.M88.4 R20, [R194+0x6000] ;  /* 0x00600000c214783b */ /* 0x000e680000000200 */
[----:B------:R-:W1:Y:S03]  /*fe20*/  LDSM.16.M88.4 R24, [R194+0x6800] ;  /* 0x00680000c218783b */ /* 0x000e660000000200 */
[----:B------:R-:W-:Y:S08]  /*fe30*/  HMMA.16816.F32 R100, R172, R12, R52 ;  /* 0x0000000cac64723c */ /* 0x000ff00000001834 */
[----:B--2---:R-:W-:Y:S01]  /*fe40*/  HMMA.16816.F32 R52, R176, R30, R108 ;  /* 0x0000001eb034723c */ /* 0x004fe2000000186c */
[----:B------:R-:W2:Y:S07]  /*fe50*/  LDSM.16.M88.4 R108, [R199+0x6000] ;  /* 0x00600000c76c783b */ /* 0x000eae0000000200 */
[----:B------:R-:W-:Y:S08]  /*fe60*/  HMMA.16816.F32 R96, R172, R14, R48 ;  /* 0x0000000eac60723c */ /* 0x000ff00000001830 */
[C---:B---3--:R-:W-:Y:S08]  /*fe70*/  HMMA.16816.F32 R84, R176.reuse, R32, R44 ;  /* 0x00000020b054723c */ /* 0x048ff0000000182c */
[C---:B----4-:R-:W-:Y:S08]  /*fe80*/  HMMA.16816.F32 R12, R176.reuse, R6, R120 ;  /* 0x00000006b00c723c */ /* 0x050ff00000001878 */
[C---:B------:R-:W-:Y:S08]  /*fe90*/  HMMA.16816.F32 R48, R176.reuse, R8, R140 ;  /* 0x00000008b030723c */ /* 0x040ff0000000188c */
[C---:B------:R-:W-:Y:S08]  /*fea0*/  HMMA.16816.F32 R44, R176.reuse, R10, R128 ;  /* 0x0000000ab02c723c */ /* 0x040ff00000001880 */
[C---:B------:R-:W-:Y:S01]  /*feb0*/  HMMA.16816.F32 R16, R176.reuse, R4, R124 ;  /* 0x00000004b010723c */ /* 0x040fe2000000187c */
[----:B------:R-:W-:Y:S07]  /*fec0*/  LDSM.16.M88.4 R124, [R193+0x4000] ;  /* 0x00400000c17c783b */ /* 0x000fee0000000200 */
[C---:B-1----:R-:W-:Y:S01]  /*fed0*/  HMMA.16816.F32 R8, R176.reuse, R20, R116 ;  /* 0x00000014b008723c */ /* 0x042fe20000001874 */
[----:B------:R-:W-:Y:S07]  /*fee0*/  LDSM.16.M88.4 R116, [R192+0x3800] ;  /* 0x00380000c074783b */ /* 0x000fee0000000200 */
[C---:B------:R-:W-:Y:S08]  /*fef0*/  HMMA.16816.F32 R4, R176.reuse, R22, R104 ;  /* 0x00000016b004723c */ /* 0x040ff00000001868 */
[C---:B------:R-:W-:Y:S01]  /*ff00*/  HMMA.16816.F32 R64, R176.reuse, R28, R36 ;  /* 0x0000001cb040723c */ /* 0x040fe20000001824 */
[----:B------:R-:W1:Y:S07]  /*ff10*/  LDSM.16.M88.4 R36, [R193+0x3800] ;  /* 0x00380000c124783b */ /* 0x000e6e0000000200 */
[C---:B------:R-:W-:Y:S08]  /*ff20*/  HMMA.16816.F32 R76, R176.reuse, R34, R40 ;  /* 0x00000022b04c723c */ /* 0x040ff00000001828 */
[C---:B------:R-:W-:Y:S08]  /*ff30*/  HMMA.16816.F32 R20, R176.reuse, R24, R100 ;  /* 0x00000018b014723c */ /* 0x040ff00000001864 */
[----:B------:R-:W-:Y:S08]  /*ff40*/  HMMA.16816.F32 R40, R176, R26, R96 ;  /* 0x0000001ab028723c */ /* 0x000ff00000001860 */
[C---:B------:R-:W-:Y:S01]  /*ff50*/  HMMA.16816.F32 R100, R180.reuse, R58, R12 ;  /* 0x0000003ab464723c */ /* 0x040fe2000000180c */
[----:B------:R-:W3:Y:S07]  /*ff60*/  LDSM.16.M88.4 R12, [R193+0x4800] ;  /* 0x00480000c10c783b */ /* 0x000eee0000000200 */
[C---:B------:R-:W-:Y:S01]  /*ff70*/  HMMA.16816.F32 R28, R180.reuse, R74, R80 ;  /* 0x0000004ab41c723c */ /* 0x040fe20000001850 */
[----:B------:R-:W4:Y:S07]  /*ff80*/  LDSM.16.M88.4 R80, [R193+0x6000] ;  /* 0x00600000c150783b */ /* 0x000f2e0000000200 */
[C---:B------:R-:W-:Y:S01]  /*ff90*/  HMMA.16816.F32 R104, R180.reuse, R56, R16 ;  /* 0x00000038b468723c */ /* 0x040fe20000001810 */
[----:B------:R-:W-:Y:S07]  /*ffa0*/  LDSM.16.M88.4 R56, [R192+0x6000] ;  /* 0x00600000c038783b */ /* 0x000fee0000000200 */
[C---:B--2---:R-:W-:Y:S01]  /*ffb0*/  HMMA.16816.F32 R16, R180.reuse, R108, R8 ;  /* 0x0000006cb410723c */ /* 0x044fe20000001808 */
[----:B------:R-:W2:Y:S07]  /*ffc0*/  LDSM.16.M88.4 R8, [R193+0x5000] ;  /* 0x00500000c108783b */ /* 0x000eae0000000200 */
[C---:B------:R-:W-:Y:S01]  /*ffd0*/  HMMA.16816.F32 R96, R180.reuse, R110, R4 ;  /* 0x0000006eb460723c */ /* 0x040fe20000001804 */
[----:B------:R-:W1:Y:S04]  /*ffe0*/  LDSM.16.M88.4 R4, [R193+0x5800] ;  /* 0x00580000c104783b */ /* 0x000e680000000200 */
[----:B------:R-:W1:Y:S03]  /*fff0*/  LDSM.16.M88.4 R108, [R193+0x6800] ;  /* 0x00680000c16c783b */ /* 0x000e660000000200 */
[C---:B------:R-:W-:Y:S08]  /*10000*/  HMMA.16816.F32 R32, R180.reuse, R72, R88 ;  /* 0x00000048b420723c */ /* 0x040ff00000001858 */
[C---:B------:R-:W-:Y:S08]  /*10010*/  HMMA.16816.F32 R24, R180.reuse, R92, R84 ;  /* 0x0000005cb418723c */ /* 0x040ff00000001854 */
[C---:B------:R-:W-:Y:S01]  /*10020*/  HMMA.16816.F32 R148, R180.reuse, R68, R64 ;  /* 0x00000044b494723c */ /* 0x040fe20000001840 */
[----:B------:R-:W-:Y:S07]  /*10030*/  LDSM.16.M88.4 R64, [R192+0x5000] ;  /* 0x00500000c040783b */ /* 0x000fee0000000200 */
[C---:B------:R-:W-:Y:S01]  /*10040*/  HMMA.16816.F32 R140, R180.reuse, R70, R52 ;  /* 0x00000046b48c723c */ /* 0x040fe20000001834 */
[----:B------:R-:W-:Y:S04]  /*10050*/  LDSM.16.M88.4 R68, [R192+0x4800] ;  /* 0x00480000c044783b */ /* 0x000fe80000000200 */
[----:B------:R-:W-:Y:S03]  /*10060*/  LDSM.16.M88.4 R52, [R192+0x6800] ;  /* 0x00680000c034783b */ /* 0x000fe60000000200 */
[C---:B-----5:R-:W-:Y:S01]  /*10070*/  HMMA.16816.F32 R144, R180.reuse, R94, R76 ;  /* 0x0000005eb490723c */ /* 0x060fe2000000184c */
[----:B------:R-:W2:Y:S07]  /*10080*/  LDSM.16.M88.4 R76, [R192+0x4000] ;  /* 0x00400000c04c783b */ /* 0x000eae0000000200 */
[C---:B------:R-:W-:Y:S08]  /*10090*/  HMMA.16816.F32 R128, R180.reuse, R60, R48 ;  /* 0x0000003cb480723c */ /* 0x040ff00000001830 */
[----:B------:R-:W-:Y:S01]  /*100a0*/  HMMA.16816.F32 R120, R180, R62, R44 ;  /* 0x0000003eb478723c */ /* 0x000fe2000000182c */
[----:B------:R-:W2:Y:S01]  /*100b0*/  LDSM.16.M88.4 R60, [R192+0x5800] ;  /* 0x00580000c03c783b */ /* 0x000ea20000000200 */
[----:B------:R-:W-:-:S06]  /*100c0*/  DEPBAR.LE SB0, 0x0 ;  /* 0x000080000000791a */ /* 0x000fcc0000000000 */
[C---:B------:R-:W-:Y:S08]  /*100d0*/  HMMA.16816.F32 R92, R180.reuse, R152, R20 ;  /* 0x00000098b45c723c */ /* 0x040ff00000001814 */
[----:B------:R-:W-:Y:S08]  /*100e0*/  HMMA.16816.F32 R88, R180, R154, R40 ;  /* 0x0000009ab458723c */ /* 0x000ff00000001828 */
[C---:B-1----:R-:W-:Y:S08]  /*100f0*/  HMMA.16816.F32 R84, R184.reuse, R36, R32 ;  /* 0x00000024b854723c */ /* 0x042ff00000001820 */
[C---:B------:R-:W-:Y:S08]  /*10100*/  HMMA.16816.F32 R72, R184.reuse, R38, R28 ;  /* 0x00000026b848723c */ /* 0x040ff0000000181c */
[C---:B------:R-:W-:Y:S08]  /*10110*/  HMMA.16816.F32 R48, R184.reuse, R124, R24 ;  /* 0x0000007cb830723c */ /* 0x040ff00000001818 */
[C---:B---3--:R-:W-:Y:S08]  /*10120*/  HMMA.16816.F32 R40, R184.reuse, R12, R148 ;  /* 0x0000000cb828723c */ /* 0x048ff00000001894 */
[C---:B------:R-:W-:Y:S08]  /*10130*/  HMMA.16816.F32 R36, R184.reuse, R14, R140 ;  /* 0x0000000eb824723c */ /* 0x040ff0000000188c */
[C---:B----4-:R-:W-:Y:S08]  /*10140*/  HMMA.16816.F32 R16, R184.reuse, R80, R16 ;  /* 0x00000050b810723c */ /* 0x050ff00000001810 */
        /* <DEDUP_REMOVED lines=71> */
.L_x_2568:
[----:B------:R-:W-:Y:S05]  /*105c0*/  BSYNC B0 ;  /* 0x0000000000007941 */ /* 0x000fea0003800000 */
.L_x_2567:
        /* <DEDUP_REMOVED lines=127> */
[----:B------:R-:W-:-:S02]  /*10dc0*/  FSEL R128, R25, -INF , P2 ;  /* 0xff80000019807808 */ /* 0x000fc40001000000 */
[----:B------:R-:W-:Y:S02]  /*10dd0*/  FMNMX.FTZ R4, R111, R4, !PT ;  /* 0x000000046f047209 */ /* 0x000fe40007810000 */
[----:B------:R-:W-:Y:S02]  /*10de0*/  FMNMX.FTZ R3, R129, R3, !PT ;  /* 0x0000000381037209 */ /* 0x000fe40007810000 */
[----:B------:R-:W-:Y:S02]  /*10df0*/  FSEL R127, R20, -INF , P0 ;  /* 0xff800000147f7808 */ /* 0x000fe40000000000 */
[C---:B------:R-:W-:Y:S02]  /*10e00*/  ISETP.GT.AND P0, PT, R0.reuse, 0x49, PT ;  /* 0x000000490000780c */ /* 0x040fe40003f04270 */
[----:B------:R-:W-:Y:S02]  /*10e10*/  ISETP.GT.AND P1, PT, R0, 0x38, PT ;  /* 0x000000380000780c */ /* 0x000fe40003f24270 */
[----:B------:R-:W-:-:S02]  /*10e20*/  ISETP.GT.AND P2, PT, R2, 0x49, PT ;  /* 0x000000490200780c */ /* 0x000fc40003f44270 */
        /* <DEDUP_REMOVED lines=8> */
[----:B------:R-:W-:Y:S02]  /*10eb0*/  ISETP.GT.AND P1, PT, R0, 0x40, PT ;  /* 0x000000400000780c */ /* 0x000fe40003f24270 */
[----:B------:R-:W-:Y:S02]  /*10ec0*/  ISETP.GT.AND P2, PT, R2, 0x51, PT ;  /* 0x000000510200780c */ /* 0x000fe40003f44270 */
[----:B------:R-:W-:Y:S02]  /*10ed0*/  FSEL R160, R40, -INF , P0 ;  /* 0xff80000028a07808 */ /* 0x000fe40000000000 */
[----:B------:R-:W-:-:S02]  /*10ee0*/  FMNMX.FTZ R4, R124, R4, !PT ;  /* 0x000000047c047209 */ /* 0x000fc40007810000 */
[----:B------:R-:W-:Y:S02]  /*10ef0*/  FMNMX.FTZ R3, R130, R3, !PT ;  /* 0x0000000382037209 */ /* 0x000fe40007810000 */
[----:B------:R-:W-:Y:S02]  /*10f00*/  FSEL R140, R26, -INF , P1 ;  /* 0xff8000001a8c7808 */ /* 0x000fe40000800000 */
[----:B------:R-:W-:Y:S01]  /*10f10*/  ISETP.GT.AND P1, PT, R0, 0x48, PT ;  /* 0x000000480000780c */ /* 0x000fe20003f24270 */
[----:B------:R-:W-:Y:S01]  /*10f20*/  LDSM.16.MT88.4 R24, [R195+0x3800] ;  /* 0x00380000c318783b */ /* 0x000fe20000004200 */
[----:B------:R-:W-:Y:S02]  /*10f30*/  ISETP.GT.AND P3, PT, R2, 0x58, PT ;  /* 0x000000580200780c */ /* 0x000fe40003f64270 */
[----:B------:R-:W-:Y:S02]  /*10f40*/  FSEL R159, R41, -INF , P2 ;  /* 0xff800000299f7808 */ /* 0x000fe40001000000 */
[----:B------:R-:W-:-:S02]  /*10f50*/  FMNMX.FTZ R4, R125, R4, !PT ;  /* 0x000000047d047209 */ /* 0x000fc40007810000 */
[----:B------:R-:W-:Y:S02]  /*10f60*/  FMNMX.FTZ R3, R160, R3, !PT ;  /* 0x00000003a0037209 */ /* 0x000fe40007810000 */
[----:B------:R-:W-:Y:S02]  /*10f70*/  FSEL R131, R22, -INF , P1 ;  /* 0xff80000016837808 */ /* 0x000fe40000800000 */
[----:B------:R-:W-:Y:S01]  /*10f80*/  ISETP.GT.AND P1, PT, R2, 0x59, PT ;  /* 0x000000590200780c */ /* 0x000fe20003f24270 */
[----:B------:R-:W-:Y:S01]  /*10f90*/  LDSM.16.MT88.4 R20, [R197] ;  /* 0x00000000c514783b */ /* 0x000fe20000004200 */
[----:B------:R-:W-:Y:S02]  /*10fa0*/  FSEL R161, R56, -INF , P3 ;  /* 0xff80000038a17808 */ /* 0x000fe40001800000 */
        /* <DEDUP_REMOVED lines=8> */
[----:B------:R-:W-:Y:S02]  /*11030*/  ISETP.GT.AND P2, PT, R2, 0x69, PT ;  /* 0x000000690200780c */ /* 0x000fe40003f44270 */
[----:B------:R-:W-:Y:S02]  /*11040*/  FSEL R226, R12, -INF , P0 ;  /* 0xff8000000ce27808 */ /* 0x000fe40000000000 */
[----:B------:R-:W-:Y:S02]  /*11050*/  ISETP.GT.AND P1, PT, R0, 0x50, PT ;  /* 0x000000500000780c */ /* 0x000fe40003f24270 */
        /* <DEDUP_REMOVED lines=17> */
[----:B------:R-:W-:Y:S02]  /*11170*/  FSEL R165, R59, -INF , P0 ;  /* 0xff8000003ba57808 */ /* 0x000fe40000000000 */
[----:B------:R-:W-:Y:S02]  /*11180*/  ISETP.GT.AND P1, PT, R0, 0x60, PT ;  /* 0x000000600000780c */ /* 0x000fe40003f24270 */
[----:B------:R-:W-:Y:S02]  /*11190*/  FMNMX.FTZ R2, R162, R2, !PT ;  /* 0x00000002a2027209 */ /* 0x000fe40007810000 */
[----:B------:R-:W-:-:S02]  /*111a0*/  FMNMX.FTZ R3, R228, R3, !PT ;  /* 0x00000003e4037209 */ /* 0x000fc40007810000 */
[----:B------:R-:W-:Y:S02]  /*111b0*/  ISETP.GT.AND P0, PT, R0, 0x61, PT ;  /* 0x000000610000780c */ /* 0x000fe40003f04270 */
[----:B------:R-:W-:Y:S01]  /*111c0*/  FSEL R227, R14, -INF , P1 ;  /* 0xff8000000ee37808 */ /* 0x000fe20000800000 */
[----:B------:R-:W1:Y:S01]  /*111d0*/  SHFL.BFLY PT, R5, R3, 0x2, 0x1f ;  /* 0x0c401f0003057f89 */ /* 0x000e6200000e0000 */
[----:B------:R-:W-:Y:S02]  /*111e0*/  FMNMX.FTZ R2, R165, R2, !PT ;  /* 0x00000002a5027209 */ /* 0x000fe40007810000 */
[----:B------:R-:W-:Y:S02]  /*111f0*/  FSEL R229, R15, -INF , P0 ;  /* 0xff8000000fe57808 */ /* 0x000fe40000000000 */
[----:B------:R-:W-:Y:S01]  /*11200*/  ISETP.GT.AND P1, PT, R0, 0x68, PT ;  /* 0x000000680000780c */ /* 0x000fe20003f24270 */
[----:B------:R-:W-:Y:S01]  /*11210*/  LDSM.16.MT88.4 R12, [R195] ;  /* 0x00000000c30c783b */ /* 0x000fe20000004200 */
[----:B------:R-:W-:-:S02]  /*11220*/  FMNMX.FTZ R2, R227, R2, !PT ;  /* 0x00000002e3027209 */ /* 0x000fc40007810000 */
[----:B------:R-:W-:Y:S02]  /*11230*/  ISETP.GT.AND P0, PT, R0, 0x69, PT ;  /* 0x000000690000780c */ /* 0x000fe40003f04270 */
        /* <DEDUP_REMOVED lines=62> */
[----:B-----5:R-:W-:Y:S01]  /*11620*/  HMMA.16816.F32 R100, R4, R8, RZ ;  /* 0x000000080464723c */ /* 0x020fe200000018ff */
[----:B-1----:R-:W-:-:S04]  /*11630*/  FFMA.FTZ R3, R35, c[0x0][0x2d0], -R0 ;  /* 0x0000b40023037a23 */ /* 0x002fc80000010800 */
[----:B------:R1:W-:Y:S03]  /*11640*/  MUFU.EX2 R233, R3 ;  /* 0x0000000300e97308 */ /* 0x0003e60000000800 */
[C---:B------:R-:W-:Y:S01]  /*11650*/  HMMA.16816.F32 R32, R4.reuse, R22, RZ ;  /* 0x000000160420723c */ /* 0x040fe200000018ff */
[----:B------:R-:W4:Y:S07]  /*11660*/  LDSM.16.MT88.4 R20, [R196+0x800] ;  /* 0x00080000c414783b */ /* 0x000f2e0000004200 */
[----:B------:R-:W-:Y:S01]  /*11670*/  HMMA.16816.F32 R96, R4, R10, RZ ;  /* 0x0000000a0460723c */ /* 0x000fe200000018ff */
[----:B------:R-:W5:Y:S01]  /*11680*/  LDSM.16.MT88.4 R8, [R197+0x800] ;  /* 0x00080000c508783b */ /* 0x000f620000004200 */
[----:B-1----:R-:W-:-:S06]  /*11690*/  FFMA.FTZ R3, R44, c[0x0][0x2d0], -R0 ;  /* 0x0000b4002c037a23 */ /* 0x002fcc0000010800 */
[C---:B------:R-:W-:Y:S01]  /*116a0*/  HMMA.16816.F32 R68, R4.reuse, R24, RZ ;  /* 0x000000180444723c */ /* 0x040fe200000018ff */
[----:B------:R1:W1:Y:S07]  /*116b0*/  MUFU.EX2 R234, R3 ;  /* 0x0000000300ea7308 */ /* 0x00026e0000000800 */
[C---:B------:R-:W-:Y:S08]  /*116c0*/  HMMA.16816.F32 R24, R4.reuse, R26, RZ ;  /* 0x0000001a0418723c */ /* 0x040ff000000018ff */
[----:B------:R-:W-:Y:S01]  /*116d0*/  HMMA.16816.F32 R72, R4, R28, RZ ;  /* 0x0000001c0448723c */ /* 0x000fe200000018ff */
[----:B-1----:R-:W-:-:S04]  /*116e0*/  FFMA.FTZ R3, R45, c[0x0][0x2d0], -R0 ;  /* 0x0000b4002d037a23 */ /* 0x002fc80000010800 */
[----:B------:R1:W-:Y:S03]  /*116f0*/  MUFU.EX2 R232, R3 ;  /* 0x0000000300e87308 */ /* 0x0003e60000000800 */
[----:B------:R-:W-:Y:S07]  /*11700*/  HMMA.16816.F32 R76, R4, R30, RZ ;  /* 0x0000001e044c723c */ /* 0x000fee00000018ff */
[----:B---3--:R-:W-:-:S02]  /*11710*/  F2FP.PACK_AB R4, R241, R238 ;  /* 0x000000eef104723e */ /* 0x008fc400000000ff */
[----:B------:R-:W-:Y:S02]  /*11720*/  F2FP.PACK_AB R5, R234, R233 ;  /* 0x000000e9ea05723e */ /* 0x000fe400000000ff */
[----:B------:R-:W-:Y:S01]  /*11730*/  F2FP.PACK_AB R6, R243, R236 ;  /* 0x000000ecf306723e */ /* 0x000fe200000000ff */
[----:B-1----:R-:W-:-:S04]  /*11740*/  FFMA.FTZ R3, R46, c[0x0][0x2d0], -R0 ;  /* 0x0000b4002e037a23 */ /* 0x002fc80000010800 */
[----:B------:R-:W1:Y:S02]  /*11750*/  MUFU.EX2 R235, R3 ;  /* 0x0000000300eb7308 */ /* 0x000e640000000800 */
[----:B-1----:R-:W-:Y:S01]  /*11760*/  F2FP.PACK_AB R7, R235, R232 ;  /* 0x000000e8eb07723e */ /* 0x002fe200000000ff */
[----:B------:R-:W-:Y:S02]  /*11770*/  FFMA.FTZ R3, R105, c[0x0][0x2d0], -R2 ;  /* 0x0000b40069037a23 */ /* 0x000fe40000010802 */
[----:B------:R-:W-:-:S03]  /*11780*/  IMAD.MOV.U32 R105, RZ, RZ, R167 ;  /* 0x000000ffff697224 */ /* 0x000fc600078e00a7 */
[----:B------:R1:W-:Y:S01]  /*11790*/  MUFU.EX2 R222, R3 ;  /* 0x0000000300de7308 */ /* 0x0003e20000000800 */
[C---:B--2---:R-:W-:Y:S08]  /*117a0*/  HMMA.16816.F32 R120, R4.reuse, R16, R64 ;  /* 0x000000100478723c */ /* 0x044ff00000001840 */
[----:B------:R-:W-:Y:S01]  /*117b0*/  HMMA.16816.F32 R92, R4, R18, R56 ;  /* 0x00000012045c723c */ /* 0x000fe20000001838 */
[----:B------:R-:W2:Y:S01]  /*117c0*/  LDSM.16.MT88.4 R16, [R195+0x4000] ;  /* 0x00400000c310783b */ /* 0x000ea20000004200 */
[----:B-1----:R-:W-:-:S06]  /*117d0*/  FFMA.FTZ R3, R104, c[0x0][0x2d0], -R2 ;  /* 0x0000b40068037a23 */ /* 0x002fcc0000010802 */
[C---:B----4-:R-:W-:Y:S01]  /*117e0*/  HMMA.16816.F32 R84, R4.reuse, R20, R60 ;  /* 0x000000140454723c */ /* 0x050fe2000000183c */
[----:B------:R-:W-:Y:S01]  /*117f0*/  IMAD.MOV.U32 R104, RZ, RZ, R157 ;  /* 0x000000ffff687224 */ /* 0x000fe200078e009d */
[----:B------:R1:W3:Y:S06]  /*11800*/  MUFU.EX2 R223, R3 ;  /* 0x0000000300df7308 */ /* 0x0002ec0000000800 */
[C---:B------:R-:W-:Y:S01]  /*11810*/  HMMA.16816.F32 R64, R4.reuse, R22, R52 ;  /* 0x000000160440723c */ /* 0x040fe20000001834 */
[----:B------:R-:W4:Y:S07]  /*11820*/  LDSM.16.MT88.4 R20, [R198+0x4000] ;  /* 0x00400000c614783b */ /* 0x000f2e0000004200 */
[----:B------:R-:W-:Y:S01]  /*11830*/  HMMA.16816.F32 R60, R4, R12, R48 ;  /* 0x0000000c043c723c */ /* 0x000fe20000001830 */
[----:B-1----:R-:W-:-:S04]  /*11840*/  FFMA.FTZ R3, R106, c[0x0][0x2d0], -R2 ;  /* 0x0000b4006a037a23 */ /* 0x002fc80000010802 */
[----:B------:R1:W-:Y:S03]  /*11850*/  MUFU.EX2 R221, R3 ;  /* 0x0000000300dd7308 */ /* 0x0003e60000000800 */
[C---:B------:R-:W-:Y:S01]  /*11860*/  HMMA.16816.F32 R52, R4.reuse, R14, R40 ;  /* 0x0000000e0434723c */ /* 0x040fe20000001828 */
[----:B------:R-:W3:Y:S07]  /*11870*/  LDSM.16.MT88.4 R12, [R196+0x4000] ;  /* 0x00400000c40c783b */ /* 0x000eee0000004200 */
[----:B-----5:R-:W-:Y:S01]  /*11880*/  HMMA.16816.F32 R44, R4, R8, R36 ;  /* 0x00000008042c723c */ /* 0x020fe20000001824 */
[----:B-1----:R-:W-:-:S07]  /*11890*/  FFMA.FTZ R3, R107, c[0x0][0x2d0], -R2 ;  /* 0x0000b4006b037a23 */ /* 0x002fce0000010802 */
[C---:B------:R-:W-:Y:S01]  /*118a0*/  HMMA.16816.F32 R36, R4.reuse, R10, R32 ;  /* 0x0000000a0424723c */ /* 0x040fe20000001820 */
[----:B------:R-:W1:Y:S01]  /*118b0*/  LDSM.16.MT88.4 R8, [R197+0x4000] ;  /* 0x00400000c508783b */ /* 0x000e620000004200 */
[----:B------:R5:W-:Y:S06]  /*118c0*/  MUFU.EX2 R220, R3 ;  /* 0x0000000300dc7308 */ /* 0x000bec0000000800 */
[C---:B--2---:R-:W-:Y:S01]  /*118d0*/  HMMA.16816.F32 R32, R4.reuse, R18, R24 ;  /* 0x000000120420723c */ /* 0x044fe20000001818 */
[----:B------:R-:W2:Y:S07]  /*118e0*/  LDSM.16.MT88.4 R24, [R195+0x1000] ;  /* 0x00100000c318783b */ /* 0x000eae0000004200 */
[----:B------:R-:W-:Y:S01]  /*118f0*/  HMMA.16816.F32 R40, R4, R16, R68 ;  /* 0x000000100428723c */ /* 0x000fe20000001844 */
[----:B------:R-:W2:Y:S01]  /*11900*/  LDSM.16.MT88.4 R16, [R196+0x1000] ;  /* 0x00100000c410783b */ /* 0x000ea20000004200 */
[----:B-----5:R-:W-:-:S04]  /*11910*/  FFMA.FTZ R3, R108, c[0x0][0x2d0], -R0 ;  /* 0x0000b4006c037a23 */ /* 0x020fc80000010800 */
[----:B------:R5:W-:Y:S02]  /*11920*/  MUFU.EX2 R219, R3 ;  /* 0x0000000300db7308 */ /* 0x000be40000000800 */
[C---:B----4-:R-:W-:Y:S08]  /*11930*/  HMMA.16816.F32 R56, R4.reuse, R20, R80 ;  /* 0x000000140438723c */ /* 0x050ff00000001850 */
[----:B---3--:R-:W-:Y:S01]  /*11940*/  HMMA.16816.F32 R28, R4, R12, R72 ;  /* 0x0000000c041c723c */ /* 0x008fe20000001848 */
[----:B-----5:R-:W-:-:S07]  /*11950*/  FFMA.FTZ R3, R110, c[0x0][0x2d0], -R0 ;  /* 0x0000b4006e037a23 */ /* 0x020fce0000010800 */
[C---:B------:R-:W-:Y:S01]  /*11960*/  HMMA.16816.F32 R48, R4.reuse, R14, R76 ;  /* 0x0000000e0430723c */ /* 0x040fe2000000184c */
[----:B------:R-:W3:Y:S01]  /*11970*/  LDSM.16.MT88.4 R12, [R198+0x1000] ;  /* 0x00100000c60c783b */ /* 0x000ee20000004200 */
[----:B------:R4:W5:Y:S06]  /*11980*/  MUFU.EX2 R167, R3 ;  /* 0x0000000300a77308 */ /* 0x00096c0000000800 */
[C---:B------:R-:W-:Y:S01]  /*11990*/  HMMA.16816.F32 R76, R4.reuse, R22, R88 ;  /* 0x00000016044c723c */ /* 0x040fe20000001858 */
[----:B------:R-:W-:Y:S07]  /*119a0*/  LDSM.16.MT88.4 R20, [R198+0x4800] ;  /* 0x00480000c614783b */ /* 0x000fee0000004200 */
        /* <DEDUP_REMOVED lines=8> */
[----:B-1----:R-:W-:Y:S02]  /*11a30*/  FFMA.FTZ R3, R111, c[0x0][0x2d0], -R0 ;  /* 0x0000b4006f037a23 */ /* 0x002fe40000010800 */
[----:B------:R-:W-:Y:S02]  /*11a40*/  LDSM.16.MT88.4 R108, [R198+0x6800] ;  /* 0x00680000c66c783b */ /* 0x000fe40000004200 */
[----:B------:R-:W1:Y:S02]  /*11a50*/  MUFU.EX2 R214, R3 ;  /* 0x0000000300d67308 */ /* 0x000e640000000800 */
[----:B-1----:R-:W-:Y:S01]  /*11a60*/  F2FP.PACK_AB R7, R214, R217 ;  /* 0x000000d9d607723e */ /* 0x002fe200000000ff */
[----:B------:R-:W-:-:S05]  /*11a70*/  FFMA.FTZ R3, R117, c[0x0][0x2d0], -R2 ;  /* 0x0000b40075037a23 */ /* 0x000fca0000010802 */
[----:B------:R1:W-:Y:S01]  /*11a80*/  MUFU.EX2 R157, R3 ;  /* 0x00000003009d7308 */ /* 0x0003e20000000800 */
[C---:B--2---:R-:W-:Y:S08]  /*11a90*/  HMMA.16816.F32 R96, R4.reuse, R26, R92 ;  /* 0x0000001a0460723c */ /* 0x044ff0000000185c */
[----:B------:R-:W-:Y:S01]  /*11aa0*/  HMMA.16816.F32 R92, R4, R16, R84 ;  /* 0x00000010045c723c */ /* 0x000fe20000001854 */
[----:B-1----:R-:W-:-:S07]  /*11ab0*/  FFMA.FTZ R3, R116, c[0x0][0x2d0], -R2 ;  /* 0x0000b40074037a23 */ /* 0x002fce0000010802 */
[C---:B------:R-:W-:Y:S01]  /*11ac0*/  HMMA.16816.F32 R84, R4.reuse, R18, R64 ;  /* 0x000000120454723c */ /* 0x040fe20000001840 */
[----:B------:R-:W1:Y:S01]  /*11ad0*/  LDSM.16.MT88.4 R16, [R195+0x4800] ;  /* 0x00480000c310783b */ /* 0x000e620000004200 */
[----:B------:R2:W5:Y:S06]  /*11ae0*/  MUFU.EX2 R158, R3 ;  /* 0x00000003009e7308 */ /* 0x00056c0000000800 */
[C---:B---3--:R-:W-:Y:S08]  /*11af0*/  HMMA.16816.F32 R80, R4.reuse, R12, R60 ;  /* 0x0000000c0450723c */ /* 0x048ff0000000183c */
[----:B------:R-:W-:Y:S01]  /*11b00*/  HMMA.16816.F32 R72, R4, R14, R52 ;  /* 0x0000000e0448723c */ /* 0x000fe20000001834 */
[----:B------:R-:W3:Y:S01]  /*11b10*/  LDSM.16.MT88.4 R12, [R196+0x4800] ;  /* 0x00480000c40c783b */ /* 0x000ee20000004200 */
[----:B--2---:R-:W-:-:S04]  /*11b20*/  FFMA.FTZ R3, R112, c[0x0][0x2d0], -R2 ;  /* 0x0000b40070037a23 */ /* 0x004fc80000010802 */
[----:B------:R2:W-:Y:S02]  /*11b30*/  MUFU.EX2 R156, R3 ;  /* 0x00000003009c7308 */ /* 0x0005e40000000800 */
[C---:B----4-:R-:W-:Y:S08]  /*11b40*/  HMMA.16816.F32 R68, R4.reuse, R8, R44 ;  /* 0x000000080444723c */ /* 0x050ff0000000182c */
[----:B------:R-:W-:Y:S01]  /*11b50*/  HMMA.16816.F32 R64, R4, R10, R36 ;  /* 0x0000000a0440723c */ /* 0x000fe20000001824 */
[----:B------:R-:W4:Y:S01]  /*11b60*/  LDSM.16.MT88.4 R8, [R197+0x4800] ;  /* 0x00480000c508783b */ /* 0x000f220000004200 */
[----:B--2---:R-:W-:-:S06]  /*11b70*/  FFMA.FTZ R3, R118, c[0x0][0x2d0], -R2 ;  /* 0x0000b40076037a23 */ /* 0x004fcc0000010802 */
[C---:B------:R-:W-:Y:S01]  /*11b80*/  HMMA.16816.F32 R120, R4.reuse, R24, R120 ;  /* 0x000000180478723c */ /* 0x040fe20000001878 */
[----:B------:R-:W-:Y:S01]  /*11b90*/  LDSM.16.MT88.4 R24, [R195+0x1800] ;  /* 0x00180000c318783b */ /* 0x000fe20000004200 */
[----:B------:R2:W-:Y:S06]  /*11ba0*/  MUFU.EX2 R155, R3 ;  /* 0x00000003009b7308 */ /* 0x0005ec0000000800 */
[C---:B-1----:R-:W-:Y:S08]  /*11bb0*/  HMMA.16816.F32 R60, R4.reuse, R16, R40 ;  /* 0x00000010043c723c */ /* 0x042ff00000001828 */
[----:B------:R-:W-:Y:S01]  /*11bc0*/  HMMA.16816.F32 R44, R4, R18, R32 ;  /* 0x00000012042c723c */ /* 0x000fe20000001820 */
[----:B------:R-:W1:Y:S01]  /*11bd0*/  LDSM.16.MT88.4 R16, [R196+0x1800] ;  /* 0x00180000c410783b */ /* 0x000e620000004200 */
[----:B--2---:R-:W-:-:S04]  /*11be0*/  FFMA.FTZ R3, R119, c[0x0][0x2d0], -R0 ;  /* 0x0000b40077037a23 */ /* 0x004fc80000010800 */
[----:B------:R2:W-:Y:S02]  /*11bf0*/  MUFU.EX2 R154, R3 ;  /* 0x00000003009a7308 */ /* 0x0005e40000000800 */
[C---:B---3--:R-:W-:Y:S08]  /*11c00*/  HMMA.16816.F32 R32, R4.reuse, R12, R28 ;  /* 0x0000000c0420723c */ /* 0x048ff0000000181c */
[----:B------:R-:W-:Y:S01]  /*11c10*/  HMMA.16816.F32 R36, R4, R14, R48 ;  /* 0x0000000e0424723c */ /* 0x000fe20000001830 */
[----:B------:R-:W3:Y:S01]  /*11c20*/  LDSM.16.MT88.4 R12, [R198+0x1800] ;  /* 0x00180000c60c783b */ /* 0x000ee20000004200 */
[----:B--2---:R-:W-:-:S06]  /*11c30*/  FFMA.FTZ R3, R126, c[0x0][0x2d0], -R0 ;  /* 0x0000b4007e037a23 */ /* 0x004fcc0000010800 */
[C---:B----4-:R-:W-:Y:S01]  /*11c40*/  HMMA.16816.F32 R52, R4.reuse, R8, R100 ;  /* 0x000000080434723c */ /* 0x050fe20000001864 */
[----:B------:R-:W-:Y:S01]  /*11c50*/  LDSM.16.MT88.4 R100, [R196+0x6800] ;  /* 0x00680000c464783b */ /* 0x000fe20000004200 */
[----:B------:R2:W4:Y:S06]  /*11c60*/  MUFU.EX2 R152, R3 ;  /* 0x0000000300987308 */ /* 0x00052c0000000800 */
[C---:B------:R-:W-:Y:S01]  /*11c70*/  HMMA.16816.F32 R48, R4.reuse, R10, R88 ;  /* 0x0000000a0430723c */ /* 0x040fe20000001858 */
[----:B------:R-:W1:Y:S07]  /*11c80*/  LDSM.16.MT88.4 R8, [R197+0x1800] ;  /* 0x00180000c508783b */ /* 0x000e6e0000004200 */
[----:B------:R-:W-:Y:S01]  /*11c90*/  HMMA.16816.F32 R28, R4, R20, R56 ;  /* 0x00000014041c723c */ /* 0x000fe20000001838 */
[----:B--2---:R-:W-:-:S04]  /*11ca0*/  FFMA.FTZ R3, R124, c[0x0][0x2d0], -R0 ;  /* 0x0000b4007c037a23 */ /* 0x004fc80000010800 */
[----:B------:R2:W-:Y:S03]  /*11cb0*/  MUFU.EX2 R153, R3 ;  /* 0x0000000300997308 */ /* 0x0005e60000000800 */
[----:B------:R-:W-:Y:S01]  /*11cc0*/  HMMA.16816.F32 R40, R4, R22, R76 ;  /* 0x000000160428723c */ /* 0x000fe2000000184c */
[----:B------:R-:W-:Y:S06]  /*11cd0*/  LDSM.16.MT88.4 R20, [R198+0x5000] ;  /* 0x00500000c614783b */ /* 0x000fec0000004200 */
[----:B-----5:R-:W-:-:S02]  /*11ce0*/  F2FP.PACK_AB R4, R158, R157 ;  /* 0x0000009d9e04723e */ /* 0x020fc400000000ff */
        /* <DEDUP_REMOVED lines=11> */
[C---:B---3--:R-:W-:Y:S01]  /*11da0*/  HMMA.16816.F32 R80, R4.reuse, R12, R80 ;  /* 0x0000000c0450723c */ /* 0x048fe20000001850 */
[----:B------:R2:W3:Y:S07]  /*11db0*/  MUFU.EX2 R150, R3 ;  /* 0x0000000300967308 */ /* 0x0004ee0000000800 */
[C---:B------:R-:W-:Y:S01]  /*11dc0*/  HMMA.16816.F32 R76, R4.reuse, R14, R72 ;  /* 0x0000000e044c723c */ /* 0x040fe20000001848 */
[----:B------:R-:W4:Y:S07]  /*11dd0*/  LDSM.16.MT88.4 R12, [R196+0x5000] ;  /* 0x00500000c40c783b */ /* 0x000f2e0000004200 */
[----:B------:R-:W-:Y:S01]  /*11de0*/  HMMA.16816.F32 R72, R4, R8, R68 ;  /* 0x000000080448723c */ /* 0x000fe20000001844 */
[----:B--2---:R-:W-:-:S02]  /*11df0*/  FFMA.FTZ R3, R127, c[0x0][0x2d0], -R2 ;  /* 0x0000b4007f037a23 */ /* 0x004fc40000010802 */
[----:B------:R-:W-:Y:S02]  /*11e00*/  LDSM.16.MT88.4 R124, [R195+0x3000] ;  /* 0x00300000c37c783b */ /* 0x000fe40000004200 */
[----:B------:R2:W-:Y:S03]  /*11e10*/  MUFU.EX2 R147, R3 ;  /* 0x0000000300937308 */ /* 0x0005e60000000800 */
[C---:B------:R-:W-:Y:S01]  /*11e20*/  HMMA.16816.F32 R68, R4.reuse, R10, R64 ;  /* 0x0000000a0444723c */ /* 0x040fe20000001840 */
[----:B------:R-:W5:Y:S07]  /*11e30*/  LDSM.16.MT88.4 R8, [R197+0x5000] ;  /* 0x00500000c508783b */ /* 0x000f6e0000004200 */
[----:B------:R-:W-:Y:S01]  /*11e40*/  HMMA.16816.F32 R120, R4, R24, R120 ;  /* 0x000000180478723c */ /* 0x000fe20000001878 */
[----:B--2---:R-:W-:-:S07]  /*11e50*/  FFMA.FTZ R3, R130, c[0x0][0x2d0], -R2 ;  /* 0x0000b40082037a23 */ /* 0x004fce0000010802 */
[C---:B-1----:R-:W-:Y:S01]  /*11e60*/  HMMA.16816.F32 R64, R4.reuse, R16, R60 ;  /* 0x000000100440723c */ /* 0x042fe2000000183c */
[----:B------:R1:W-:Y:S07]  /*11e70*/  MUFU.EX2 R149, R3 ;  /* 0x0000000300957308 */ /* 0x0003ee0000000800 */
[C---:B------:R-:W-:Y:S01]  /*11e80*/  HMMA.16816.F32 R60, R4.reuse, R18, R44 ;  /* 0x00000012043c723c */ /* 0x040fe2000000182c */
[----:B------:R-:W2:Y:S07]  /*11e90*/  LDSM.16.MT88.4 R16, [R196+0x2000] ;  /* 0x00200000c410783b */ /* 0x000eae0000004200 */
[----:B----4-:R-:W-:Y:S01]  /*11ea0*/  HMMA.16816.F32 R56, R4, R12, R32 ;  /* 0x0000000c0438723c */ /* 0x010fe20000001820 */
[----:B-1----:R-:W-:-:S04]  /*11eb0*/  FFMA.FTZ R3, R140, c[0x0][0x2d0], -R0 ;  /* 0x0000b4008c037a23 */ /* 0x002fc80000010800 */
[----:B------:R1:W-:Y:S03]  /*11ec0*/  MUFU.EX2 R145, R3 ;  /* 0x0000000300917308 */ /* 0x0003e60000000800 */
[C---:B------:R-:W-:Y:S01]  /*11ed0*/  HMMA.16816.F32 R44, R4.reuse, R14, R36 ;  /* 0x0000000e042c723c */ /* 0x040fe20000001824 */
[----:B------:R-:W4:Y:S07]  /*11ee0*/  LDSM.16.MT88.4 R12, [R198+0x2000] ;  /* 0x00200000c60c783b */ /* 0x000f2e0000004200 */
[----:B------:R-:W-:Y:S01]  /*11ef0*/  HMMA.16816.F32 R32, R4, R20, R28 ;  /* 0x000000140420723c */ /* 0x000fe2000000181c */
[----:B-1----:R-:W-:-:S07]  /*11f00*/  FFMA.FTZ R3, R142, c[0x0][0x2d0], -R0 ;  /* 0x0000b4008e037a23 */ /* 0x002fce0000010800 */
[C---:B------:R-:W-:Y:S01]  /*11f10*/  HMMA.16816.F32 R36, R4.reuse, R22, R40 ;  /* 0x000000160424723c */ /* 0x040fe20000001828 */
[----:B------:R-:W-:Y:S01]  /*11f20*/  LDSM.16.MT88.4 R20, [R198+0x5800] ;  /* 0x00580000c614783b */ /* 0x000fe20000004200 */
[----:B------:R1:W1:Y:S06]  /*11f30*/  MUFU.EX2 R143, R3 ;  /* 0x00000003008f7308 */ /* 0x00026c0000000800 */
[C---:B-----5:R-:W-:Y:S08]  /*11f40*/  HMMA.16816.F32 R40, R4.reuse, R8, R52 ;  /* 0x000000080428723c */ /* 0x060ff00000001834 */
[----:B------:R-:W-:Y:S01]  /*11f50*/  HMMA.16816.F32 R28, R4, R10, R48 ;  /* 0x0000000a041c723c */ /* 0x000fe20000001830 */
[----:B------:R-:W5:Y:S01]  /*11f60*/  LDSM.16.MT88.4 R8, [R197+0x2000] ;  /* 0x00200000c508783b */ /* 0x000f620000004200 */
[----:B-1----:R-:W-:-:S04]  /*11f70*/  FFMA.FTZ R3, R131, c[0x0][0x2d0], -R0 ;  /* 0x0000b40083037a23 */ /* 0x002fc80000010800 */
[----:B------:R1:W-:Y:S02]  /*11f80*/  MUFU.EX2 R146, R3 ;  /* 0x0000000300927308 */ /* 0x0003e40000000800 */
[----:B------:R-:W-:Y:S01]  /*11f90*/  HMMA.16816.F32 R96, R4, R26, R96 ;  /* 0x0000001a0460723c */ /* 0x000fe20000001860 */
[----:B------:R-:W2:Y:S06]  /*11fa0*/  LDSM.16.MT88.4 R24, [R195+0x2000] ;  /* 0x00200000c318783b */ /* 0x000eac0000004200 */
[----:B---3--:R-:W-:Y:S02]  /*11fb0*/  F2FP.PACK_AB R4, R150, R148 ;  /* 0x000000949604723e */ /* 0x008fe400000000ff */
[----:B------:R-:W-:-:S02]  /*11fc0*/  F2FP.PACK_AB R5, R143, R145 ;  /* 0x000000918f05723e */ /* 0x000fc400000000ff */
        /* <DEDUP_REMOVED lines=16> */
[----:B-----5:R-:W-:Y:S01]  /*120d0*/  HMMA.16816.F32 R72, R4, R8, R72 ;  /* 0x000000080448723c */ /* 0x020fe20000001848 */
[----:B-1----:R-:W-:-:S02]  /*120e0*/  FFMA.FTZ R3, R161, c[0x0][0x2d0], -R2 ;  /* 0x0000b400a1037a23 */ /* 0x002fc40000010802 */
[----:B------:R-:W-:Y:S02]  /*120f0*/  IMAD.MOV.U32 R161, RZ, RZ, c[0x0][0x2c4] ;  /* 0x0000b100ffa17624 */ /* 0x000fe400078e00ff */
[----:B------:R1:W-:Y:S03]  /*12100*/  MUFU.EX2 R141, R3 ;  /* 0x00000003008d7308 */ /* 0x0003e60000000800 */
[----:B------:R-:W-:Y:S01]  /*12110*/  HMMA.16816.F32 R52, R4, R10, R68 ;  /* 0x0000000a0434723c */ /* 0x000fe20000001844 */
[----:B------:R-:W5:Y:S01]  /*12120*/  LDSM.16.MT88.4 R8, [R197+0x5800] ;  /* 0x00580000c508783b */ /* 0x000f620000004200 */
[----:B------:R-:W-:-:S06]  /*12130*/  ISETP.NE.AND P4, PT, R161, 0x1, PT ;  /* 0x00000001a100780c */ /* 0x000fcc0003f85270 */
[----:B------:R-:W-:Y:S01]  /*12140*/  HMMA.16816.F32 R120, R4, R24, R120 ;  /* 0x000000180478723c */ /* 0x000fe20000001878 */
[----:B-1----:R-:W-:-:S07]  /*12150*/  FFMA.FTZ R3, R164, c[0x0][0x2d0], -R2 ;  /* 0x0000b400a4037a23 */ /* 0x002fce0000010802 */
[C---:B--2---:R-:W-:Y:S01]  /*12160*/  HMMA.16816.F32 R64, R4.reuse, R16, R64 ;  /* 0x000000100440723c */ /* 0x044fe20000001840 */
[----:B------:R1:W-:Y:S07]  /*12170*/  MUFU.EX2 R140, R3 ;  /* 0x00000003008c7308 */ /* 0x0003ee0000000800 */
[C---:B------:R-:W-:Y:S01]  /*12180*/  HMMA.16816.F32 R60, R4.reuse, R18, R60 ;  /* 0x00000012043c723c */ /* 0x040fe2000000183c */
[----:B------:R-:W2:Y:S07]  /*12190*/  LDSM.16.MT88.4 R16, [R195+0x2800] ;  /* 0x00280000c310783b */ /* 0x000eae0000004200 */
[----:B------:R-:W-:Y:S01]  /*121a0*/  HMMA.16816.F32 R24, R4, R26, R96 ;  /* 0x0000001a0418723c */ /* 0x000fe20000001860 */
[----:B-1----:R-:W-:-:S04]  /*121b0*/  FFMA.FTZ R3, R163, c[0x0][0x2d0], -R0 ;  /* 0x0000b400a3037a23 */ /* 0x002fc80000010800 */
[----:B------:R1:W-:Y:S03]  /*121c0*/  MUFU.EX2 R118, R3 ;  /* 0x0000000300767308 */ /* 0x0003e60000000800 */
[C---:B----4-:R-:W-:Y:S08]  /*121d0*/  HMMA.16816.F32 R96, R4.reuse, R12, R56 ;  /* 0x0000000c0460723c */ /* 0x050ff00000001838 */
[----:B------:R-:W-:Y:S01]  /*121e0*/  HMMA.16816.F32 R48, R4, R14, R44 ;  /* 0x0000000e0430723c */ /* 0x000fe2000000182c */
[----:B------:R-:W4:Y:S01]  /*121f0*/  LDSM.16.MT88.4 R12, [R198+0x2800] ;  /* 0x00280000c60c783b */ /* 0x000f220000004200 */
[----:B-1----:R-:W-:-:S06]  /*12200*/  FFMA.FTZ R3, R166, c[0x0][0x2d0], -R0 ;  /* 0x0000b400a6037a23 */ /* 0x002fcc0000010800 */
[C---:B------:R-:W-:Y:S01]  /*12210*/  HMMA.16816.F32 R44, R4.reuse, R20, R32 ;  /* 0x00000014042c723c */ /* 0x040fe20000001820 */
[----:B------:R1:W1:Y:S07]  /*12220*/  MUFU.EX2 R116, R3 ;  /* 0x0000000300747308 */ /* 0x00026e0000000800 */
[C---:B------:R-:W-:Y:S01]  /*12230*/  HMMA.16816.F32 R36, R4.reuse, R22, R36 ;  /* 0x000000160424723c */ /* 0x040fe20000001824 */
[----:B------:R-:W2:Y:S07]  /*12240*/  LDSM.16.MT88.4 R20, [R196+0x2800] ;  /* 0x00280000c414783b */ /* 0x000eae0000004200 */
[----:B-----5:R-:W-:Y:S01]  /*12250*/  HMMA.16816.F32 R40, R4, R8, R40 ;  /* 0x000000080428723c */ /* 0x020fe20000001828 */
[----:B-1----:R-:W-:-:S04]  /*12260*/  FFMA.FTZ R3, R162, c[0x0][0x2d0], -R0 ;  /* 0x0000b400a2037a23 */ /* 0x002fc80000010800 */
[----:B------:R1:W-:Y:S03]  /*12270*/  MUFU.EX2 R112, R3 ;  /* 0x0000000300707308 */ /* 0x0003e60000000800 */
[----:B------:R-:W-:Y:S01]  /*12280*/  HMMA.16816.F32 R28, R4, R10, R28 ;  /* 0x0000000a041c723c */ /* 0x000fe2000000181c */
[----:B------:R-:W5:Y:S06]  /*12290*/  LDSM.16.MT88.4 R8, [R197+0x2800] ;  /* 0x00280000c508783b */ /* 0x000f6c0000004200 */
[----:B---3--:R-:W-:-:S02]  /*122a0*/  F2FP.PACK_AB R4, R142, R119 ;  /* 0x000000778e04723e */ /* 0x008fc400000000ff */
[----:B------:R-:W-:Y:S02]  /*122b0*/  F2FP.PACK_AB R5, R116, R118 ;  /* 0x000000767405723e */ /* 0x000fe400000000ff */
[----:B------:R-:W-:Y:S01]  /*122c0*/  F2FP.PACK_AB R6, R140, R141 ;  /* 0x0000008d8c06723e */ /* 0x000fe200000000ff */
[----:B-1----:R-:W-:-:S04]  /*122d0*/  FFMA.FTZ R3, R165, c[0x0][0x2d0], -R0 ;  /* 0x0000b400a5037a23 */ /* 0x002fc80000010800 */
[----:B------:R-:W1:Y:S02]  /*122e0*/  MUFU.EX2 R117, R3 ;  /* 0x0000000300757308 */ /* 0x000e640000000800 */
[----:B-1----:R-:W-:Y:S01]  /*122f0*/  F2FP.PACK_AB R7, R117, R112 ;  /* 0x000000707507723e */ /* 0x002fe200000000ff */
[----:B------:R-:W-:-:S06]  /*12300*/  FFMA.FTZ R3, R226, c[0x0][0x2d0], -R2 ;  /* 0x0000b400e2037a23 */ /* 0x000fcc0000010802 */
[C---:B--2---:R-:W-:Y:S08]  /*12310*/  HMMA.16816.F32 R120, R4.reuse, R16, R120 ;  /* 0x000000100478723c */ /* 0x044ff00000001878 */
[C---:B------:R-:W-:Y:S01]  /*12320*/  HMMA.16816.F32 R24, R4.reuse, R18, R24 ;  /* 0x000000120418723c */ /* 0x040fe20000001818 */
[----:B------:R-:W1:Y:S07]  /*12330*/  LDSM.16.MT88.4 R16, [R195+0x6000] ;  /* 0x00600000c310783b */ /* 0x000e6e0000004200 */
[C---:B----4-:R-:W-:Y:S08]  /*12340*/  HMMA.16816.F32 R76, R4.reuse, R12, R84 ;  /* 0x0000000c044c723c */ /* 0x050ff00000001854 */
[C---:B------:R-:W-:Y:S01]  /*12350*/  HMMA.16816.F32 R56, R4.reuse, R14, R80 ;  /* 0x0000000e0438723c */ /* 0x040fe20000001850 */
[----:B------:R-:W2:Y:S04]  /*12360*/  LDSM.16.MT88.4 R12, [R196+0x6000] ;  /* 0x00600000c40c783b */ /* 0x000ea80000004200 */
[----:B------:R-:W-:Y:S03]  /*12370*/  LDSM.16.MT88.4 R80, [R198+0x3000] ;  /* 0x00300000c650783b */ /* 0x000fe60000004200 */
[C---:B------:R-:W-:Y:S08]  /*12380*/  HMMA.16816.F32 R32, R4.reuse, R22, R92 ;  /* 0x000000160420723c */ /* 0x040ff0000000185c */
[C---:B-----5:R-:W-:Y:S01]  /*12390*/  HMMA.16816.F32 R92, R4.reuse, R10, R52 ;  /* 0x0000000a045c723c */ /* 0x060fe20000001834 */
[----:B------:R3:W-:Y:S07]  /*123a0*/  MUFU.EX2 R53, R3 ;  /* 0x0000000300357308 */ /* 0x0007ee0000000800 */
[C---:B------:R-:W-:Y:S01]  /*123b0*/  HMMA.16816.F32 R68, R4.reuse, R20, R88 ;  /* 0x000000140444723c */ /* 0x040fe20000001858 */
[----:B------:R-:W4:Y:S04]  /*123c0*/  LDSM.16.MT88.4 R20, [R198+0x6000] ;  /* 0x00600000c614783b */ /* 0x000f280000004200 */
[----:B------:R-:W-:Y:S03]  /*123d0*/  LDSM.16.MT88.4 R88, [R197+0x3000] ;  /* 0x00300000c558783b */ /* 0x000fe60000004200 */
[----:B-1----:R-:W-:Y:S01]  /*123e0*/  HMMA.16816.F32 R104, R4, R16, R64 ;  /* 0x000000100468723c */ /* 0x002fe20000001840 */
[----:B---3--:R-:W-:-:S04]  /*123f0*/  FFMA.FTZ R3, R225, c[0x0][0x2d0], -R2 ;  /* 0x0000b400e1037a23 */ /* 0x008fc80000010802 */
[----:B------:R1:W3:Y:S03]  /*12400*/  MUFU.EX2 R52, R3 ;  /* 0x0000000300347308 */ /* 0x0002e60000000800 */
[C---:B------:R-:W-:Y:S08]  /*12410*/  HMMA.16816.F32 R60, R4.reuse, R18, R60 ;  /* 0x00000012043c723c */ /* 0x040ff0000000183c */
[----:B--2---:R-:W-:Y:S01]  /*12420*/  HMMA.16816.F32 R48, R4, R14, R48 ;  /* 0x0000000e0430723c */ /* 0x004fe20000001830 */
[--C-:B-1----:R-:W-:Y:S01]  /*12430*/  FFMA.FTZ R3, R224, c[0x0][0x2d0], -R2.reuse ;  /* 0x0000b400e0037a23 */ /* 0x102fe20000010802 */
[----:B---3--:R-:W-:Y:S01]  /*12440*/  F2FP.PACK_AB R64, R52, R53 ;  /* 0x000000353440723e */ /* 0x008fe200000000ff */
[----:B------:R-:W-:-:S05]  /*12450*/  FFMA.FTZ R2, R228, c[0x0][0x2d0], -R2 ;  /* 0x0000b400e4027a23 */ /* 0x000fca0000010802 */
[C---:B------:R-:W-:Y:S01]  /*12460*/  HMMA.16816.F32 R128, R4.reuse, R12, R96 ;  /* 0x0000000c0480723c */ /* 0x040fe20000001860 */
[----:B------:R-:W-:Y:S01]  /*12470*/  MUFU.EX2 R18, R3 ;  /* 0x0000000300127308 */ /* 0x000fe20000000800 */
[----:B------:R-:W-:Y:S06]  /*12480*/  LDSM.16.MT88.4 R96, [R195+0x6800] ;  /* 0x00680000c360783b */ /* 0x000fec0000004200 */
[C---:B------:R-:W-:Y:S01]  /*12490*/  HMMA.16816.F32 R84, R4.reuse, R8, R72 ;  /* 0x000000080454723c */ /* 0x040fe20000001848 */
[----:B------:R1:W2:Y:S01]  /*124a0*/  MUFU.EX2 R17, R2 ;  /* 0x0000000200117308 */ /* 0x0002a20000000800 */
[----:B------:R-:W3:Y:S04]  /*124b0*/  LDSM.16.MT88.4 R8, [R197+0x6000] ;  /* 0x00600000c508783b */ /* 0x000ee80000004200 */
[----:B------:R-:W5:Y:S02]  /*124c0*/  LDSM.16.MT88.4 R72, [R196+0x3000] ;  /* 0x00300000c448783b */ /* 0x000f640000004200 */
[C---:B----4-:R-:W-:Y:S08]  /*124d0*/  HMMA.16816.F32 R44, R4.reuse, R20, R44 ;  /* 0x00000014042c723c */ /* 0x050ff0000000182c */
[----:B------:R-:W-:Y:S01]  /*124e0*/  HMMA.16816.F32 R36, R4, R22, R36 ;  /* 0x000000160424723c */ /* 0x000fe20000001824 */
[----:B-1----:R-:W-:Y:S01]  /*124f0*/  FFMA.FTZ R2, R227, c[0x0][0x2d0], -R0 ;  /* 0x0000b400e3027a23 */ /* 0x002fe20000010800 */
[----:B--2---:R-:W-:-:S03]  /*12500*/  F2FP.PACK_AB R66, R17, R18 ;  /* 0x000000121142723e */ /* 0x004fc600000000ff */
[----:B------:R1:W-:Y:S02]  /*12510*/  MUFU.EX2 R16, R2 ;  /* 0x0000000200107308 */ /* 0x0003e40000000800 */
[----:B-1----:R-:W-:-:S06]  /*12520*/  FFMA.FTZ R2, R229, c[0x0][0x2d0], -R0 ;  /* 0x0000b400e5027a23 */ /* 0x002fcc0000010800 */
[----:B------:R1:W2:Y:S01]  /*12530*/  MUFU.EX2 R14, R2 ;  /* 0x00000002000e7308 */ /* 0x0002a20000000800 */
[C---:B---3--:R-:W-:Y:S08]  /*12540*/  HMMA.16816.F32 R40, R4.reuse, R8, R40 ;  /* 0x000000080428723c */ /* 0x048ff00000001828 */
[----:B------:R-:W-:Y:S01]  /*12550*/  HMMA.16816.F32 R28, R4, R10, R28 ;  /* 0x0000000a041c723c */ /* 0x000fe2000000181c */
[----:B------:R-:W3:Y:S01]  /*12560*/  LDSM.16.MT88.4 R8, [R197+0x6800] ;  /* 0x00680000c508783b */ /* 0x000ee20000004200 */
[--C-:B-1----:R-:W-:Y:S01]  /*12570*/  FFMA.FTZ R2, R231, c[0x0][0x2d0], -R0.reuse ;  /* 0x0000b400e7027a23 */ /* 0x102fe20000010800 */
[----:B--2---:R-:W-:Y:S01]  /*12580*/  F2FP.PACK_AB R65, R14, R16 ;  /* 0x000000100e41723e */ /* 0x004fe200000000ff */
[----:B------:R-:W-:-:S02]  /*12590*/  FFMA.FTZ R0, R230, c[0x0][0x2d0], -R0 ;  /* 0x0000b400e6007a23 */ /* 0x000fc40000010800 */
[----:B------:R1:W-:Y:S01]  /*125a0*/  MUFU.EX2 R13, R2 ;  /* 0x00000002000d7308 */ /* 0x0003e20000000800 */
[----:B------:R-:W-:-:S07]  /*125b0*/  @P4 IMAD.HI.U32 R4, R251, c[0x0][0x2c8], RZ ;  /* 0x0000b200fb044a27 */ /* 0x000fce00078e00ff */
[----:B------:R2:W4:Y:S01]  /*125c0*/  MUFU.EX2 R12, R0 ;  /* 0x00000000000c7308 */ /* 0x0005220000000800 */
[----:B-1----:R-:W-:-:S04]  /*125d0*/  FADD.FTZ R2, R247, R246 ;  /* 0x000000f6f7027221 */ /* 0x002fc80000010000 */
        /* <DEDUP_REMOVED lines=23> */
[----:B------:R-:W-:Y:S01]  /*12750*/  FADD.FTZ R2, R217, R2 ;  /* 0x00000002d9027221 */ /* 0x000fe20000010000 */
[----:B------:R-:W-:Y:S01]  /*12760*/  IADD3 R217, R250, -0x2, RZ ;  /* 0xfffffffefad97810 */ /* 0x000fe20007ffe0ff */
[----:B------:R-:W-:Y:S02]  /*12770*/  FADD.FTZ R0, R220, R0 ;  /* 0x00000000dc007221 */ /* 0x000fe40000010000 */
[----:B------:R-:W-:Y:S01]  /*12780*/  FADD.FTZ R2, R214, R2 ;  /* 0x00000002d6027221 */ /* 0x000fe20000010000 */
[----:B-----5:R-:W-:Y:S01]  /*12790*/  HMMA.16816.F32 R68, R64, R72, R68 ;  /* 0x000000484044723c */ /* 0x020fe20000001844 */
        /* <DEDUP_REMOVED lines=52> */
[C---:B---3--:R-:W-:Y:S02]  /*12ae0*/  HMMA.16816.F32 R60, R64.reuse, R8, R40 ;  /* 0x00000008403c723c */ /* 0x048fe40000001828 */
[----:B------:R1:W-:Y:S06]  /*12af0*/  STL [R1+0x20], R3 ;  /* 0x0000200301007387 */ /* 0x0003ec0000100800 */
[----:B------:R-:W-:Y:S01]  /*12b00*/  HMMA.16816.F32 R64, R64, R10, R28 ;  /* 0x0000000a4040723c */ /* 0x000fe2000000181c */
[----:B------:R-:W-:Y:S07]  /*12b10*/  @!P0 BRA `(.L_x_2569) ;  /* 0x00003c1000008947 */ /* 0x000fee0003800000 */
[----:B-1----:R-:W-:Y:S01]  /*12b20*/  IMAD.IADD R0, R249, 0x1, R251 ;  /* 0x00000001f9007824 */ /* 0x002fe200078e02fb */
[----:B------:R-:W-:Y:S01]  /*12b30*/  MOV R3, R115 ;  /* 0x0000007300037202 */ /* 0x000fe20000000f00 */
[----:B------:R-:W-:Y:S01]  /*12b40*/  IMAD.MOV.U32 R116, RZ, RZ, R114 ;  /* 0x000000ffff747224 */ /* 0x000fe200078e0072 */
[----:B------:R-:W-:-:S02]  /*12b50*/  MOV R214, R217 ;  /* 0x000000d900d67202 */ /* 0x000fc40000000f00 */
[----:B------:R1:W-:Y:S02]  /*12b60*/  STL [R1+0x2c], R0 ;  /* 0x00002c0001007387 */ /* 0x0003e40000100800 */
[----:B-1----:R-:W-:-:S05]  /*12b70*/  @P4 IMAD.HI.U32 R0, R0, c[0x0][0x2c8], RZ ;  /* 0x0000b20000004a27 */ /* 0x002fca00078e00ff */
[----:B------:R-:W-:-:S05]  /*12b80*/  @P4 SHF.R.U32.HI R0, RZ, c[0x0][0x2cc], R0 ;  /* 0x0000b300ff004a19 */ /* 0x000fca0000011600 */
[----:B------:R1:W-:Y:S02]  /*12b90*/  @P4 STL [R1+0x34], R0 ;  /* 0x0000340001004387 */ /* 0x0003e40000100800 */
.L_x_2574:
        /* <DEDUP_REMOVED lines=80> */
.L_x_2571:
[----:B-1-34-:R-:W-:Y:S05]  /*130a0*/  BSYNC B0 ;  /* 0x0000000000007941 */ /* 0x01afea0003800000 */
.L_x_2570:
        /* <DEDUP_REMOVED lines=215> */
.L_x_2573:
[----:B------:R-:W-:Y:S05]  /*13e20*/  BSYNC B0 ;  /* 0x0000000000007941 */ /* 0x000fea0003800000 */
.L_x_2572:
        /* <DEDUP_REMOVED lines=114> */
[----:B------:R-:W-:Y:S02]  /*14550*/  FSEL R163, R33, -INF , P2 ;  /* 0xff80000021a37808 */ /* 0x000fe40001000000 */
[----:B------:R-:W-:Y:S02]  /*14560*/  ISETP.GT.AND P2, PT, R112, 0x41, PT ;  /* 0x000000417000780c */ /* 0x000fe40003f44270 */
        /* <DEDUP_REMOVED lines=68> */
[----:B------:R-:W-:Y:S02]  /*149b0*/  FSEL R248, R57, -INF , P0 ;  /* 0xff80000039f87808 */ /* 0x000fe40000000000 */
[----:B------:R-:W-:Y:S02]  /*149c0*/  FMNMX.FTZ R4, R232, R4, !PT ;  /* 0x00000004e8047209 */ /* 0x000fe40007810000 */
[----:B------:R-:W-:Y:S02]  /*149d0*/  FSEL R247, R56, -INF , P1 ;  /* 0xff80000038f77808 */ /* 0x000fe40000800000 */
[----:B------:R-:W-:Y:S02]  /*149e0*/  FMNMX.FTZ R4, R243, R4, !PT ;  /* 0x00000004f3047209 */ /* 0x000fe40007810000 */
[----:B--2---:R-:W-:Y:S02]  /*149f0*/  FMNMX.FTZ R0, R0, R2, !PT ;  /* 0x0000000200007209 */ /* 0x004fe40007810000 */
[----:B------:R-:W-:Y:S03]  /*14a00*/  FMNMX.FTZ R4, R244, R4, !PT ;  /* 0x00000004f4047209 */ /* 0x000fe60007810000 */
[----:B------:R-:W2:Y:S01]  /*14a10*/  SHFL.BFLY PT, R2, R0, 0x1, 0x1f ;  /* 0x0c201f0000027f89 */ /* 0x000ea200000e0000 */
[----:B------:R-:W-:Y:S04]  /*14a20*/  FMNMX.FTZ R4, R247, R4, !PT ;  /* 0x00000004f7047209 */ /* 0x000fe80007810000 */
[----:B------:R-:W-:Y:S05]  /*14a30*/  FMNMX.FTZ R4, R248, R4, !PT ;  /* 0x00000004f8047209 */ /* 0x000fea0007810000 */
[----:B------:R-:W3:Y:S01]  /*14a40*/  SHFL.BFLY PT, R5, R4, 0x2, 0x1f ;  /* 0x0c401f0004057f89 */ /* 0x000ee200000e0000 */
[----:B--2---:R-:W-:Y:S04]  /*14a50*/  FMNMX.FTZ R112, R0, R2, !PT ;  /* 0x0000000200707209 */ /* 0x004fe80007810000 */
[C---:B------:R-:W-:Y:S01]  /*14a60*/  FSETP.NEU.FTZ.AND P0, PT, R112.reuse, -INF , PT ;  /* 0xff8000007000780b */ /* 0x040fe20003f1d000 */
[----:B------:R-:W-:Y:S05]  /*14a70*/  FMUL.FTZ R0, R112, c[0x0][0x2d0] ;  /* 0x0000b40070007a20 */ /* 0x000fea0000410000 */
[----:B------:R-:W-:Y:S02]  /*14a80*/  FSEL R141, R0, RZ, P0 ;  /* 0x000000ff008d7208 */ /* 0x000fe40000000000 */
[----:B---3--:R-:W-:Y:S03]  /*14a90*/  FMNMX.FTZ R4, R4, R5, !PT ;  /* 0x0000000504047209 */ /* 0x008fe60007810000 */
[--C-:B------:R-:W-:Y:S02]  /*14aa0*/  FFMA.FTZ R0, R6, c[0x0][0x2d0], -R141.reuse ;  /* 0x0000b40006007a23 */ /* 0x100fe4000001088d */
[----:B------:R-:W2:Y:S02]  /*14ab0*/  SHFL.BFLY PT, R2, R4, 0x1, 0x1f ;  /* 0x0c201f0004027f89 */ /* 0x000ea400000e0000 */
        /* <DEDUP_REMOVED lines=19> */
[----:B--2---:R-:W-:Y:S01]  /*14bf0*/  FFMA.FTZ R0, R8, c[0x0][0x2d0], -R140 ;  /* 0x0000b40008007a23 */ /* 0x004fe2000001088c */
[----:B---3--:R-:W-:Y:S07]  /*14c00*/  F2FP.PACK_AB R119, R223, R235 ;  /* 0x000000ebdf77723e */ /* 0x008fee00000000ff */
[----:B------:R2:W3:Y:S02]  /*14c10*/  MUFU.EX2 R166, R0 ;  /* 0x0000000000a67308 */ /* 0x0004e40000000800 */
[----:B--2---:R-:W-:Y:S02]  /*14c20*/  FSEL R0, R115, RZ, P1 ;  /* 0x000000ff73007208 */ /* 0x004fe40000800000 */
[----:B---3--:R-:W-:Y:S03]  /*14c30*/  F2FP.PACK_AB R118, R226, R166 ;  /* 0x000000a6e276723e */ /* 0x008fe600000000ff */
[----:B------:R-:W-:Y:S04]  /*14c40*/  FADD.FTZ R0, -R0, R3 ;  /* 0x0000000300007221 */ /* 0x000fe80000010100 */
[----:B------:R-:W-:Y:S04]  /*14c50*/  FMUL.FTZ R0, R0, c[0x0][0x2d0] ;  /* 0x0000b40000007a20 */ /* 0x000fe80000410000 */
[----:B------:R2:W3:Y:S02]  /*14c60*/  MUFU.EX2 R3, R0 ;  /* 0x0000000000037308 */ /* 0x0004e40000000800 */
[----:B--2---:R-:W-:Y:S01]  /*14c70*/  FADD.FTZ R0, -R2, R116 ;  /* 0x0000007402007221 */ /* 0x004fe20000010100 */
[----:B------:R-:W-:Y:S01]  /*14c80*/  F2FP.PACK_AB R116, R251, R252 ;  /* 0x000000fcfb74723e */ /* 0x000fe200000000ff */
[--C-:B------:R-:W-:Y:S02]  /*14c90*/  FFMA.FTZ R2, R142, c[0x0][0x2d0], -R140.reuse ;  /* 0x0000b4008e027a23 */ /* 0x100fe4000001088c */
[----:B------:R-:W-:Y:S04]  /*14ca0*/  FMUL.FTZ R0, R0, c[0x0][0x2d0] ;  /* 0x0000b40000007a20 */ /* 0x000fe80000410000 */
[----:B------:R2:W-:Y:S01]  /*14cb0*/  MUFU.EX2 R246, R2 ;  /* 0x0000000200f67308 */ /* 0x0005e20000000800 */
[C---:B---3--:R-:W-:Y:S02]  /*14cc0*/  FMUL.FTZ R4, R3.reuse, R120 ;  /* 0x0000007803047220 */ /* 0x048fe40000410000 */
        /* <DEDUP_REMOVED lines=9> */
[----:B------:R-:W-:Y:S02]  /*14d60*/  IMAD.MOV.U32 R120, RZ, RZ, R231 ;  /* 0x000000ffff787224 */ /* 0x000fe400078e00e7 */
[C---:B------:R-:W-:Y:S02]  /*14d70*/  FMUL.FTZ R32, R3.reuse, R88 ;  /* 0x0000005803207220 */ /* 0x040fe40000410000 */
[----:B------:R-:W-:Y:S02]  /*14d80*/  FMUL.FTZ R33, R3, R89 ;  /* 0x0000005903217220 */ /* 0x000fe40000410000 */
[----:B--2---:R-:W-:Y:S02]  /*14d90*/  FFMA.FTZ R2, R143, c[0x0][0x2d0], -R140 ;  /* 0x0000b4008f027a23 */ /* 0x004fe4000001088c */
[----:B------:R-:W-:Y:S02]  /*14da0*/  IMAD.MOV.U32 R121, RZ, RZ, R228 ;  /* 0x000000ffff797224 */ /* 0x000fe400078e00e4 */
[----:B------:R2:W4:Y:S01]  /*14db0*/  MUFU.EX2 R245, R2 ;  /* 0x0000000200f57308 */ /* 0x0005220000000800 */
[----:B------:R-:W-:Y:S02]  /*14dc0*/  IMAD.MOV.U32 R124, RZ, RZ, R166 ;  /* 0x000000ffff7c7224 */ /* 0x000fe400078e00a6 */
[C---:B------:R-:W-:Y:S02]  /*14dd0*/  FMUL.FTZ R40, R3.reuse, R96 ;  /* 0x0000006003287220 */ /* 0x040fe40000410000 */
[C---:B---3--:R-:W-:Y:S02]  /*14de0*/  FMUL.FTZ R6, R0.reuse, R122 ;  /* 0x0000007a00067220 */ /* 0x048fe40000410000 */
[C---:B------:R-:W-:Y:S02]  /*14df0*/  FMUL.FTZ R7, R0.reuse, R123 ;  /* 0x0000007b00077220 */ /* 0x040fe40000410000 */
[C---:B------:R-:W-:Y:S02]  /*14e00*/  FMUL.FTZ R51, R0.reuse, R103 ;  /* 0x0000006700337220 */ /* 0x040fe40000410000 */
[----:B------:R-:W-:Y:S02]  /*14e10*/  IMAD.MOV.U32 R103, RZ, RZ, R235 ;  /* 0x000000ffff677224 */ /* 0x000fe400078e00eb */
[C---:B------:R-:W-:Y:S01]  /*14e20*/  FMUL.FTZ R10, R0.reuse, R126 ;  /* 0x0000007e000a7220 */ /* 0x040fe20000410000 */
[C---:B------:R-:W-:Y:S05]  /*14e30*/  HMMA.16816.F32 R4, R116.reuse, R12, R4 ;  /* 0x0000000c7404723c */ /* 0x040fea0000001804 */
[----:B------:R-:W-:Y:S02]  /*14e40*/  FMUL.FTZ R11, R0, R127 ;  /* 0x0000007f000b7220 */ /* 0x000fe40000410000 */
[C---:B------:R-:W-:Y:S02]  /*14e50*/  FMUL.FTZ R12, R3.reuse, R68 ;  /* 0x00000044030c7220 */ /* 0x040fe40000410000 */
[----:B------:R-:W-:Y:S03]  /*14e60*/  FMUL.FTZ R13, R3, R69 ;  /* 0x00000045030d7220 */ /* 0x000fe60000410000 */
[C---:B------:R-:W-:Y:S03]  /*14e70*/  HMMA.16816.F32 R8, R116.reuse, R14, R8 ;  /* 0x0000000e7408723c */ /* 0x040fe60000001808 */
[--C-:B--2---:R-:W-:Y:S02]  /*14e80*/  FFMA.FTZ R2, R144, c[0x0][0x2d0], -R141.reuse ;  /* 0x0000b40090027a23 */ /* 0x104fe4000001088d */
[C---:B------:R-:W-:Y:S02]  /*14e90*/  FMUL.FTZ R18, R0.reuse, R74 ;  /* 0x0000004a00127220 */ /* 0x040fe40000410000 */
[----:B------:R2:W-:Y:S01]  /*14ea0*/  MUFU.EX2 R242, R2 ;  /* 0x0000000200f27308 */ /* 0x0005e20000000800 */
[C---:B------:R-:W-:Y:S04]  /*14eb0*/  FMUL.FTZ R14, R0.reuse, R70 ;  /* 0x00000046000e7220 */ /* 0x040fe80000410000 */
[C---:B------:R-:W-:Y:S02]  /*14ec0*/  FMUL.FTZ R15, R0.reuse, R71 ;  /* 0x00000047000f7220 */ /* 0x040fe40000410000 */
[----:B------:R-:W3:Y:S01]  /*14ed0*/  LDSM.16.MT88.4 R68, [R198+0x3800] ;  /* 0x00380000c644783b */ /* 0x000ee20000004200 */
[C---:B------:R-:W-:Y:S02]  /*14ee0*/  FMUL.FTZ R19, R0.reuse, R75 ;  /* 0x0000004b00137220 */ /* 0x040fe40000410000 */
[C---:B------:R-:W-:Y:S02]  /*14ef0*/  FMUL.FTZ R26, R0.reuse, R82 ;  /* 0x00000052001a7220 */ /* 0x040fe40000410000 */
[C---:B------:R-:W-:Y:S03]  /*14f00*/  HMMA.16816.F32 R12, R116.reuse, R20, R12 ;  /* 0x00000014740c723c */ /* 0x040fe6000000180c */
[----:B------:R-:W3:Y:S01]  /*14f10*/  LDSM.16.MT88.4 R72, [R197+0x3800] ;  /* 0x00380000c548783b */ /* 0x000ee20000004200 */
[C---:B------:R-:W-:Y:S02]  /*14f20*/  FMUL.FTZ R27, R0.reuse, R83 ;  /* 0x00000053001b7220 */ /* 0x040fe40000410000 */
[C---:B------:R-:W-:Y:S02]  /*14f30*/  FMUL.FTZ R34, R0.reuse, R90 ;  /* 0x0000005a00227220 */ /* 0x040fe40000410000 */
[C---:B------:R-:W-:Y:S03]  /*14f40*/  HMMA.16816.F32 R16, R116.reuse, R22, R16 ;  /* 0x000000167410723c */ /* 0x040fe60000001810 */
[----:B------:R-:W-:Y:S01]  /*14f50*/  LDSM.16.MT88.4 R80, [R196+0x800] ;  /* 0x00080000c450783b */ /* 0x000fe20000004200 */
[----:B--2---:R-:W-:Y:S02]  /*14f60*/  FFMA.FTZ R2, R145, c[0x0][0x2d0], -R141 ;  /* 0x0000b40091027a23 */ /* 0x004fe4000001088d */
[C---:B------:R-:W-:Y:S02]  /*14f70*/  FMUL.FTZ R20, R3.reuse, R76 ;  /* 0x0000004c03147220 */ /* 0x040fe40000410000 */
[----:B------:R2:W1:Y:S01]  /*14f80*/  MUFU.EX2 R241, R2 ;  /* 0x0000000200f17308 */ /* 0x0004620000000800 */
[C---:B------:R-:W-:Y:S03]  /*14f90*/  FMUL.FTZ R21, R3.reuse, R77 ;  /* 0x0000004d03157220 */ /* 0x040fe60000410000 */
[C---:B------:R-:W-:Y:S02]  /*14fa0*/  FMUL.FTZ R22, R0.reuse, R78 ;  /* 0x0000004e00167220 */ /* 0x040fe40000410000 */
[C---:B------:R-:W-:Y:S02]  /*14fb0*/  FMUL.FTZ R23, R0.reuse, R79 ;  /* 0x0000004f00177220 */ /* 0x040fe40000410000 */
[----:B------:R-:W1:Y:S01]  /*14fc0*/  LDSM.16.MT88.4 R76, [R195+0x800] ;  /* 0x00080000c34c783b */ /* 0x000e620000004200 */
[C---:B------:R-:W-:Y:S02]  /*14fd0*/  FMUL.FTZ R35, R0.reuse, R91 ;  /* 0x0000005b00237220 */ /* 0x040fe40000410000 */
[C---:B------:R-:W-:Y:S02]  /*14fe0*/  FMUL.FTZ R41, R3.reuse, R97 ;  /* 0x0000006103297220 */ /* 0x040fe40000410000 */
[C---:B------:R-:W-:Y:S03]  /*14ff0*/  HMMA.16816.F32 R20, R116.reuse, R28, R20 ;  /* 0x0000001c7414723c */ /* 0x040fe60000001814 */
[----:B------:R-:W-:Y:S01]  /*15000*/  LDSM.16.MT88.4 R88, [R197+0x800] ;  /* 0x00080000c558783b */ /* 0x000fe20000004200 */
[C---:B------:R-:W-:Y:S02]  /*15010*/  FMUL.FTZ R42, R0.reuse, R98 ;  /* 0x00000062002a7220 */ /* 0x040fe40000410000 */
[----:B------:R-:W-:Y:S02]  /*15020*/  FMUL.FTZ R43, R0, R99 ;  /* 0x00000063002b7220 */ /* 0x000fe40000410000 */
[C---:B------:R-:W-:Y:S03]  /*15030*/  HMMA.16816.F32 R24, R116.reuse, R30, R24 ;  /* 0x0000001e7418723c */ /* 0x040fe60000001818 */
[----:B------:R-:W5:Y:S01]  /*15040*/  LDL.LU R97, [R1+0x24] ;  /* 0x0000240001617983 */ /* 0x000f620000300800 */
[----:B--2---:R-:W-:Y:S02]  /*15050*/  FFMA.FTZ R2, R146, c[0x0][0x2d0], -R140 ;  /* 0x0000b40092027a23 */ /* 0x004fe4000001088c */
[C---:B------:R-:W-:Y:S01]  /*15060*/  FMUL.FTZ R28, R3.reuse, R84 ;  /* 0x00000054031c7220 */ /* 0x040fe20000410000 */
[----:B------:R-:W2:Y:S01]  /*15070*/  LDL.LU R96, [R1+0x20] ;  /* 0x0000200001607983 */ /* 0x000ea20000300800 */
[----:B------:R1:W-:Y:S01]  /*15080*/  MUFU.EX2 R240, R2 ;  /* 0x0000000200f07308 */ /* 0x0003e20000000800 */
[C---:B------:R-:W-:Y:S03]  /*15090*/  FMUL.FTZ R29, R3.reuse, R85 ;  /* 0x00000055031d7220 */ /* 0x040fe60000410000 */
[C---:B------:R-:W-:Y:S02]  /*150a0*/  FMUL.FTZ R30, R0.reuse, R86 ;  /* 0x00000056001e7220 */ /* 0x040fe40000410000 */
[C---:B------:R-:W-:Y:S02]  /*150b0*/  FMUL.FTZ R31, R0.reuse, R87 ;  /* 0x00000057001f7220 */ /* 0x040fe40000410000 */
[----:B------:R-:W3:Y:S01]  /*150c0*/  LDSM.16.MT88.4 R84, [R198+0x800] ;  /* 0x00080000c654783b */ /* 0x000ee20000004200 */
[----:B------:R-:W-:Y:S02]  /*150d0*/  IMAD.MOV.U32 R125, RZ, RZ, R58 ;  /* 0x000000ffff7d7224 */ /* 0x000fe400078e003a */
[C---:B------:R-:W-:Y:S02]  /*150e0*/  FMUL.FTZ R57, R3.reuse, R109 ;  /* 0x0000006d03397220 */ /* 0x040fe40000410000 */
[C---:B------:R-:W-:Y:S03]  /*150f0*/  HMMA.16816.F32 R28, R116.reuse, R36, R28 ;  /* 0x00000024741c723c */ /* 0x040fe6000000181c */
[C---:B------:R-:W-:Y:S02]  /*15100*/  FMUL.FTZ R58, R0.reuse, R110 ;  /* 0x0000006e003a7220 */ /* 0x040fe40000410000 */
[C---:B------:R-:W-:Y:S02]  /*15110*/  FMUL.FTZ R59, R0.reuse, R111 ;  /* 0x0000006f003b7220 */ /* 0x040fe40000410000 */
[----:B------:R-:W-:Y:S01]  /*15120*/  FMUL.FTZ R37, R3, R93 ;  /* 0x0000005d03257220 */ /* 0x000fe20000410000 */
[C---:B------:R-:W-:Y:S04]  /*15130*/  HMMA.16816.F32 R32, R116.reuse, R38, R32 ;  /* 0x000000267420723c */ /* 0x040fe80000001820 */
[----:B-1----:R-:W-:Y:S02]  /*15140*/  FFMA.FTZ R2, R147, c[0x0][0x2d0], -R140 ;  /* 0x0000b40093027a23 */ /* 0x002fe4000001088c */
[----:B------:R-:W-:Y:S02]  /*15150*/  IMAD.MOV.U32 R122, RZ, RZ, R226 ;  /* 0x000000ffff7a7224 */ /* 0x000fe400078e00e2 */
[----:B------:R1:W-:Y:S01]  /*15160*/  MUFU.EX2 R239, R2 ;  /* 0x0000000200ef7308 */ /* 0x0003e20000000800 */
[C---:B------:R-:W-:Y:S03]  /*15170*/  FMUL.FTZ R39, R0.reuse, R95 ;  /* 0x0000005f00277220 */ /* 0x040fe60000410000 */
[----:B------:R-:W-:Y:S02]  /*15180*/  FMUL.FTZ R38, R0, R94 ;  /* 0x0000005e00267220 */ /* 0x000fe40000410000 */
[C---:B------:R-:W-:Y:S02]  /*15190*/  FMUL.FTZ R36, R3.reuse, R92 ;  /* 0x0000005c03247220 */ /* 0x040fe40000410000 */
[----:B------:R-:W-:Y:S02]  /*151a0*/  IMAD.MOV.U32 R123, RZ, RZ, R223 ;  /* 0x000000ffff7b7224 */ /* 0x000fe400078e00df */
[C---:B------:R-:W-:Y:S02]  /*151b0*/  FMUL.FTZ R48, R3.reuse, R100 ;  /* 0x0000006403307220 */ /* 0x040fe40000410000 */
[----:B------:R-:W-:Y:S01]  /*151c0*/  IMAD.MOV.U32 R100, RZ, RZ, R122 ;  /* 0x000000ffff647224 */ /* 0x000fe200078e007a */
[C---:B------:R-:W-:Y:S03]  /*151d0*/  HMMA.16816.F32 R36, R116.reuse, R44, R36 ;  /* 0x0000002c7424723c */ /* 0x040fe60000001824 */
[C---:B------:R-:W-:Y:S02]  /*151e0*/  FMUL.FTZ R49, R3.reuse, R101 ;  /* 0x0000006503317220 */ /* 0x040fe40000410000 */
[----:B------:R-:W-:Y:S02]  /*151f0*/  IMAD.MOV.U32 R101, RZ, RZ, R123 ;  /* 0x000000ffff657224 */ /* 0x000fe400078e007b */
[C---:B------:R-:W-:Y:S01]  /*15200*/  FMUL.FTZ R45, R3.reuse, R129 ;  /* 0x00000081032d7220 */ /* 0x040fe20000410000 */
[C---:B------:R-:W-:Y:S04]  /*15210*/  HMMA.16816.F32 R40, R116.reuse, R46, R40 ;  /* 0x0000002e7428723c */ /* 0x040fe80000001828 */
[--C-:B-1----:R-:W-:Y:S02]  /*15220*/  FFMA.FTZ R2, R148, c[0x0][0x2d0], -R141.reuse ;  /* 0x0000b40094027a23 */ /* 0x102fe4000001088d */
[C---:B------:R-:W-:Y:S02]  /*15230*/  FMUL.FTZ R44, R3.reuse, R128 ;  /* 0x00000080032c7220 */ /* 0x040fe40000410000 */
[----:B------:R1:W-:Y:S01]  /*15240*/  MUFU.EX2 R235, R2 ;  /* 0x0000000200eb7308 */ /* 0x0003e20000000800 */
[C---:B------:R-:W-:Y:S03]  /*15250*/  FMUL.FTZ R47, R0.reuse, R131 ;  /* 0x00000083002f7220 */ /* 0x040fe60000410000 */
[C---:B------:R-:W-:Y:S02]  /*15260*/  FMUL.FTZ R46, R0.reuse, R130 ;  /* 0x00000082002e7220 */ /* 0x040fe40000410000 */
[C---:B------:R-:W-:Y:S02]  /*15270*/  FMUL.FTZ R50, R0.reuse, R102 ;  /* 0x0000006600327220 */ /* 0x040fe40000410000 */
[----:B------:R-:W-:Y:S02]  /*15280*/  IMAD.MOV.U32 R102, RZ, RZ, R124 ;  /* 0x000000ffff667224 */ /* 0x000fe400078e007c */
        /* <DEDUP_REMOVED lines=10> */
[C---:B------:R-:W-:Y:S02]  /*15330*/  FMUL.FTZ R54, R0.reuse, R106 ;  /* 0x0000006a00367220 */ /* 0x040fe40000410000 */
[C---:B------:R-:W-:Y:S02]  /*15340*/  FMUL.FTZ R63, R0.reuse, R63 ;  /* 0x0000003f003f7220 */ /* 0x040fe40000410000 */
[C---:B------:R-:W-:Y:S02]  /*15350*/  FMUL.FTZ R64, R3.reuse, R64 ;  /* 0x0000004003407220 */ /* 0x040fe40000410000 */
[----:B------:R-:W-:Y:S01]  /*15360*/  FMUL.FTZ R65, R3, R65 ;  /* 0x0000004103417220 */ /* 0x000fe20000410000 */
[C---:B---3--:R-:W-:Y:S03]  /*15370*/  HMMA.16816.F32 R52, R116.reuse, R68, R52 ;  /* 0x000000447434723c */ /* 0x048fe60000001834 */
[C---:B------:R-:W-:Y:S02]  /*15380*/  FMUL.FTZ R66, R0.reuse, R66 ;  /* 0x0000004200427220 */ /* 0x040fe40000410000 */
[----:B------:R-:W-:Y:S02]  /*15390*/  FMUL.FTZ R67, R0, R67 ;  /* 0x0000004300437220 */ /* 0x000fe40000410000 */
[----:B----4-:R-:W-:Y:S01]  /*153a0*/  F2FP.PACK_AB R68, R245, R246 ;  /* 0x000000f6f544723e */ /* 0x010fe200000000ff */
[C---:B------:R-:W-:Y:S04]  /*153b0*/  HMMA.16816.F32 R56, R116.reuse, R70, R56 ;  /* 0x000000467438723c */ /* 0x040fe80000001838 */
[----:B------:R-:W-:Y:S01]  /*153c0*/  F2FP.PACK_AB R69, R241, R242 ;  /* 0x000000f2f145723e */ /* 0x000fe200000000ff */
[--C-:B-1----:R-:W-:Y:S03]  /*153d0*/  FFMA.FTZ R2, R150, c[0x0][0x2d0], -R140.reuse ;  /* 0x0000b40096027a23 */ /* 0x102fe6000001088c */
[C---:B------:R-:W-:Y:S01]  /*153e0*/  HMMA.16816.F32 R60, R116.reuse, R72, R60 ;  /* 0x00000048743c723c */ /* 0x040fe2000000183c */
[----:B------:R1:W-:Y:S03]  /*153f0*/  MUFU.EX2 R231, R2 ;  /* 0x0000000200e77308 */ /* 0x0003e60000000800 */
[----:B------:R-:W-:Y:S02]  /*15400*/  F2FP.PACK_AB R71, R108, R235 ;  /* 0x000000eb6c47723e */ /* 0x000fe400000000ff */
[----:B------:R-:W-:Y:S02]  /*15410*/  F2FP.PACK_AB R70, R239, R240 ;  /* 0x000000f0ef46723e */ /* 0x000fe400000000ff */
[----:B------:R-:W-:Y:S01]  /*15420*/  HMMA.16816.F32 R64, R116, R74, R64 ;  /* 0x0000004a7440723c */ /* 0x000fe20000001840 */
[----:B------:R-:W3:Y:S07]  /*15430*/  LDSM.16.MT88.4 R72, [R195+0x4000] ;  /* 0x00400000c348783b */ /* 0x000eee0000004200 */
[C---:B------:R-:W-:Y:S08]  /*15440*/  HMMA.16816.F32 R4, R68.reuse, R76, R4 ;  /* 0x0000004c4404723c */ /* 0x040ff00000001804 */
[C---:B------:R-:W-:Y:S01]  /*15450*/  HMMA.16816.F32 R8, R68.reuse, R78, R8 ;  /* 0x0000004e4408723c */ /* 0x040fe20000001808 */
[----:B------:R-:W4:Y:S03]  /*15460*/  LDSM.16.MT88.4 R76, [R196+0x4000] ;  /* 0x00400000c44c783b */ /* 0x000f260000004200 */
[--C-:B-1----:R-:W-:Y:S04]  /*15470*/  FFMA.FTZ R2, R151, c[0x0][0x2d0], -R140.reuse ;  /* 0x0000b40097027a23 */ /* 0x102fe8000001088c */
[C---:B------:R-:W-:Y:S01]  /*15480*/  HMMA.16816.F32 R12, R68.reuse, R80, R12 ;  /* 0x00000050440c723c */ /* 0x040fe2000000180c */
[----:B------:R1:W1:Y:S07]  /*15490*/  MUFU.EX2 R95, R2 ;  /* 0x00000002005f7308 */ /* 0x00026e0000000800 */
[C---:B------:R-:W-:Y:S01]  /*154a0*/  HMMA.16816.F32 R16, R68.reuse, R82, R16 ;  /* 0x000000524410723c */ /* 0x040fe20000001810 */
[----:B------:R-:W4:Y:S07]  /*154b0*/  LDSM.16.MT88.4 R80, [R198+0x4000] ;  /* 0x00400000c650783b */ /* 0x000f2e0000004200 */
[C---:B------:R-:W-:Y:S08]  /*154c0*/  HMMA.16816.F32 R20, R68.reuse, R84, R20 ;  /* 0x000000544414723c */ /* 0x040ff00000001814 */
[C---:B------:R-:W-:Y:S01]  /*154d0*/  HMMA.16816.F32 R24, R68.reuse, R86, R24 ;  /* 0x000000564418723c */ /* 0x040fe20000001818 */
[----:B------:R-:W4:Y:S03]  /*154e0*/  LDSM.16.MT88.4 R84, [R197+0x4000] ;  /* 0x00400000c554783b */ /* 0x000f260000004200 */
[--C-:B-1----:R-:W-:Y:S04]  /*154f0*/  FFMA.FTZ R2, R152, c[0x0][0x2d0], -R141.reuse ;  /* 0x0000b40098027a23 */ /* 0x102fe8000001088d */
[C---:B------:R-:W-:Y:S01]  /*15500*/  HMMA.16816.F32 R28, R68.reuse, R88, R28 ;  /* 0x00000058441c723c */ /* 0x040fe2000000181c */
[----:B------:R1:W-:Y:S07]  /*15510*/  MUFU.EX2 R93, R2 ;  /* 0x00000002005d7308 */ /* 0x0003ee0000000800 */
[C---:B------:R-:W-:Y:S01]  /*15520*/  HMMA.16816.F32 R32, R68.reuse, R90, R32 ;  /* 0x0000005a4420723c */ /* 0x040fe20000001820 */
[----:B------:R-:W-:Y:S07]  /*15530*/  LDSM.16.MT88.4 R88, [R196+0x1000] ;  /* 0x00100000c458783b */ /* 0x000fee0000004200 */
        /* <DEDUP_REMOVED lines=9> */
[C---:B------:R-:W-:Y:S01]  /*155d0*/  HMMA.16816.F32 R56, R68.reuse, R82, R56 ;  /* 0x000000524438723c */ /* 0x040fe20000001838 */
[----:B------:R-:W2:Y:S03]  /*155e0*/  LDSM.16.MT88.4 R80, [R197+0x1000] ;  /* 0x00100000c550783b */ /* 0x000ea60000004200 */
[--C-:B-1----:R-:W-:Y:S04]  /*155f0*/  FFMA.FTZ R2, R154, c[0x0][0x2d0], -R140.reuse ;  /* 0x0000b4009a027a23 */ /* 0x102fe8000001088c */
[C---:B------:R-:W-:Y:S01]  /*15600*/  HMMA.16816.F32 R60, R68.reuse, R84, R60 ;  /* 0x00000054443c723c */ /* 0x040fe2000000183c */
[----:B------:R1:W-:Y:S07]  /*15610*/  MUFU.EX2 R228, R2 ;  /* 0x0000000200e47308 */ /* 0x0003ee0000000800 */
[----:B------:R-:W-:Y:S01]  /*15620*/  HMMA.16816.F32 R64, R68, R86, R64 ;  /* 0x000000564440723c */ /* 0x000fe20000001840 */
[----:B------:R-:W-:Y:S06]  /*15630*/  LDSM.16.MT88.4 R84, [R196+0x4800] ;  /* 0x00480000c454783b */ /* 0x000fec0000004200 */
[----:B------:R-:W-:Y:S02]  /*15640*/  F2FP.PACK_AB R68, R95, R231 ;  /* 0x000000e75f44723e */ /* 0x000fe400000000ff */
[----:B----4-:R-:W-:Y:S03]  /*15650*/  F2FP.PACK_AB R69, R94, R93 ;  /* 0x0000005d5e45723e */ /* 0x010fe600000000ff */
[----:B-1----:R-:W-:Y:S04]  /*15660*/  FFMA.FTZ R2, R155, c[0x0][0x2d0], -R140 ;  /* 0x0000b4009b027a23 */ /* 0x002fe8000001088c */
[----:B------:R1:W4:Y:S02]  /*15670*/  MUFU.EX2 R226, R2 ;  /* 0x0000000200e27308 */ /* 0x0003240000000800 */
[----:B-1----:R-:W-:Y:S01]  /*15680*/  FFMA.FTZ R2, R156, c[0x0][0x2d0], -R141 ;  /* 0x0000b4009c027a23 */ /* 0x002fe2000001088d */
[----:B----4-:R-:W-:Y:S01]  /*15690*/  F2FP.PACK_AB R70, R226, R228 ;  /* 0x000000e4e246723e */ /* 0x010fe200000000ff */
[----:B-----5:R-:W-:Y:S06]  /*156a0*/  FFMA.FTZ R0, R0, R97, R121 ;  /* 0x0000006100007223 */ /* 0x020fec0000010079 */
[----:B------:R1:W4:Y:S01]  /*156b0*/  MUFU.EX2 R92, R2 ;  /* 0x00000002005c7308 */ /* 0x0003220000000800 */
[----:B--2---:R-:W-:Y:S02]  /*156c0*/  FFMA.FTZ R3, R3, R96, R252 ;  /* 0x0000006003037223 */ /* 0x004fe400000100fc */
[----:B------:R-:W-:Y:S01]  /*156d0*/  LDSM.16.MT88.4 R96, [R195+0x6800] ;  /* 0x00680000c360783b */ /* 0x000fe20000004200 */
[----:B------:R-:W-:Y:S04]  /*156e0*/  FADD.FTZ R0, R120, R0 ;  /* 0x0000000078007221 */ /* 0x000fe80000010000 */
[----:B------:R-:W-:Y:S04]  /*156f0*/  FADD.FTZ R0, R103, R0 ;  /* 0x0000000067007221 */ /* 0x000fe80000010000 */
[----:B------:R-:W-:Y:S04]  /*15700*/  FADD.FTZ R0, R101, R0 ;  /* 0x0000000065007221 */ /* 0x000fe80000010000 */
[----:B------:R-:W-:Y:S04]  /*15710*/  FADD.FTZ R0, R242, R0 ;  /* 0x00000000f2007221 */ /* 0x000fe80000010000 */
[----:B------:R-:W-:Y:S02]  /*15720*/  FADD.FTZ R0, R241, R0 ;  /* 0x00000000f1007221 */ /* 0x000fe40000010000 */
[--C-:B-1----:R-:W-:Y:S02]  /*15730*/  FFMA.FTZ R2, R157, c[0x0][0x2d0], -R141.reuse ;  /* 0x0000b4009d027a23 */ /* 0x102fe4000001088d */
[----:B------:R-:W-:Y:S02]  /*15740*/  FADD.FTZ R0, R235, R0 ;  /* 0x00000000eb007221 */ /* 0x000fe40000010000 */
[----:B------:R1:W2:Y:S02]  /*15750*/  MUFU.EX2 R223, R2 ;  /* 0x0000000200df7308 */ /* 0x0002a40000000800 */
[----:B------:R-:W-:Y:S02]  /*15760*/  FADD.FTZ R0, R108, R0 ;  /* 0x000000006c007221 */ /* 0x000fe40000010000 */
[----:B------:R-:W-:Y:S02]  /*15770*/  LDSM.16.MT88.4 R108, [R198+0x6800] ;  /* 0x00680000c66c783b */ /* 0x000fe40000004200 */
[----:B------:R-:W-:Y:S04]  /*15780*/  FADD.FTZ R0, R93, R0 ;  /* 0x000000005d007221 */ /* 0x000fe80000010000 */
[----:B------:R-:W-:Y:S04]  /*15790*/  FADD.FTZ R0, R94, R0 ;  /* 0x000000005e007221 */ /* 0x000fe80000010000 */
[----:B----4-:R-:W-:Y:S02]  /*157a0*/  FADD.FTZ R0, R92, R0 ;  /* 0x000000005c007221 */ /* 0x010fe40000010000 */
[----:B-1----:R-:W-:Y:S01]  /*157b0*/  FFMA.FTZ R2, R158, c[0x0][0x2d0], -R140 ;  /* 0x0000b4009e027a23 */ /* 0x002fe2000001088c */
[C---:B--2---:R-:W-:Y:S01]  /*157c0*/  F2FP.PACK_AB R71, R223.reuse, R92 ;  /* 0x0000005cdf47723e */ /* 0x044fe200000000ff */
[----:B------:R-:W-:Y:S02]  /*157d0*/  FADD.FTZ R0, R223, R0 ;  /* 0x00000000df007221 */ /* 0x000fe40000010000 */
[----:B------:R1:W-:Y:S04]  /*157e0*/  MUFU.EX2 R166, R2 ;  /* 0x0000000200a67308 */ /* 0x0003e80000000800 */
[C---:B---3--:R-:W-:Y:S08]  /*157f0*/  HMMA.16816.F32 R4, R68.reuse, R72, R4 ;  /* 0x000000484404723c */ /* 0x048ff00000001804 */
[C---:B------:R-:W-:Y:S01]  /*15800*/  HMMA.16816.F32 R8, R68.reuse, R74, R8 ;  /* 0x0000004a4408723c */ /* 0x040fe20000001808 */
[----:B------:R-:W2:Y:S07]  /*15810*/  LDSM.16.MT88.4 R72, [R195+0x4800] ;  /* 0x00480000c348783b */ /* 0x000eae0000004200 */
[C---:B------:R-:W-:Y:S04]  /*15820*/  HMMA.16816.F32 R12, R68.reuse, R88, R12 ;  /* 0x00000058440c723c */ /* 0x040fe8000000180c */
[----:B-1----:R-:W-:Y:S04]  /*15830*/  FFMA.FTZ R2, R159, c[0x0][0x2d0], -R140 ;  /* 0x0000b4009f027a23 */ /* 0x002fe8000001088c */
[C---:B------:R-:W-:Y:S01]  /*15840*/  HMMA.16816.F32 R16, R68.reuse, R90, R16 ;  /* 0x0000005a4410723c */ /* 0x040fe20000001810 */
[----:B------:R1:W-:Y:S01]  /*15850*/  MUFU.EX2 R131, R2 ;  /* 0x0000000200837308 */ /* 0x0003e20000000800 */
[----:B------:R-:W-:Y:S06]  /*15860*/  LDSM.16.MT88.4 R88, [R196+0x1800] ;  /* 0x00180000c458783b */ /* 0x000fec0000004200 */
        /* <DEDUP_REMOVED lines=12> */
[--C-:B-1----:R-:W-:Y:S02]  /*15930*/  FFMA.FTZ R2, R162, c[0x0][0x2d0], -R141.reuse ;  /* 0x0000b400a2027a23 */ /* 0x102fe4000001088d */
        /* <DEDUP_REMOVED lines=9> */
[C---:B----4-:R-:W-:Y:S02]  /*159d0*/  FADD.FTZ R0, R130.reuse, R0 ;  /* 0x0000000082007221 */ /* 0x050fe40000010000 */
[----:B------:R-:W-:Y:S01]  /*159e0*/  HMMA.16816.F32 R64, R68, R82, R64 ;  /* 0x000000524440723c */ /* 0x000fe20000001840 */
[----:B------:R1:W-:Y:S01]  /*159f0*/  MUFU.EX2 R162, R2 ;  /* 0x0000000200a27308 */ /* 0x0003e20000000800 */
[----:B------:R-:W-:Y:S05]  /*15a00*/  LDSM.16.MT88.4 R80, [R196+0x5000] ;  /* 0x00500000c450783b */ /* 0x000fea0000004200 */
[----:B------:R-:W-:Y:S02]  /*15a10*/  F2FP.PACK_AB R68, R131, R166 ;  /* 0x000000a68344723e */ /* 0x000fe400000000ff */
[----:B------:R-:W-:Y:S03]  /*15a20*/  F2FP.PACK_AB R69, R130, R129 ;  /* 0x000000818245723e */ /* 0x000fe600000000ff */
[----:B-1----:R-:W-:Y:S04]  /*15a30*/  FFMA.FTZ R2, R163, c[0x0][0x2d0], -R140 ;  /* 0x0000b400a3027a23 */ /* 0x002fe8000001088c */
[----:B------:R1:W4:Y:S02]  /*15a40*/  MUFU.EX2 R161, R2 ;  /* 0x0000000200a17308 */ /* 0x0003240000000800 */
[--C-:B-1----:R-:W-:Y:S01]  /*15a50*/  FFMA.FTZ R2, R164, c[0x0][0x2d0], -R141.reuse ;  /* 0x0000b400a4027a23 */ /* 0x102fe2000001088d */
[----:B----4-:R-:W-:Y:S07]  /*15a60*/  F2FP.PACK_AB R70, R161, R162 ;  /* 0x000000a2a146723e */ /* 0x010fee00000000ff */
[----:B------:R1:W4:Y:S02]  /*15a70*/  MUFU.EX2 R128, R2 ;  /* 0x0000000200807308 */ /* 0x0003240000000800 */
[--C-:B-1----:R-:W-:Y:S02]  /*15a80*/  FFMA.FTZ R2, R165, c[0x0][0x2d0], -R141.reuse ;  /* 0x0000b400a5027a23 */ /* 0x102fe4000001088d */
[----:B----4-:R-:W-:Y:S06]  /*15a90*/  FADD.FTZ R0, R128, R0 ;  /* 0x0000000080007221 */ /* 0x010fec0000010000 */
[----:B------:R1:W4:Y:S02]  /*15aa0*/  MUFU.EX2 R160, R2 ;  /* 0x0000000200a07308 */ /* 0x0003240000000800 */
[----:B-1----:R-:W-:Y:S01]  /*15ab0*/  FFMA.FTZ R2, R167, c[0x0][0x2d0], -R140 ;  /* 0x0000b400a7027a23 */ /* 0x002fe2000001088c */
[C---:B----4-:R-:W-:Y:S01]  /*15ac0*/  F2FP.PACK_AB R71, R160.reuse, R128 ;  /* 0x00000080a047723e */ /* 0x050fe200000000ff */
[----:B------:R-:W-:Y:S06]  /*15ad0*/  FADD.FTZ R0, R160, R0 ;  /* 0x00000000a0007221 */ /* 0x000fec0000010000 */
[----:B------:R1:W-:Y:S01]  /*15ae0*/  MUFU.EX2 R159, R2 ;  /* 0x00000002009f7308 */ /* 0x0003e20000000800 */
[C---:B--2---:R-:W-:Y:S08]  /*15af0*/  HMMA.16816.F32 R4, R68.reuse, R72, R4 ;  /* 0x000000484404723c */ /* 0x044ff00000001804 */
[C---:B------:R-:W-:Y:S01]  /*15b00*/  HMMA.16816.F32 R8, R68.reuse, R74, R8 ;  /* 0x0000004a4408723c */ /* 0x040fe20000001808 */
[----:B------:R-:W2:Y:S07]  /*15b10*/  LDSM.16.MT88.4 R72, [R195+0x5000] ;  /* 0x00500000c348783b */ /* 0x000eae0000004200 */
[C---:B------:R-:W-:Y:S04]  /*15b20*/  HMMA.16816.F32 R12, R68.reuse, R88, R12 ;  /* 0x00000058440c723c */ /* 0x040fe8000000180c */
[----:B-1----:R-:W-:Y:S01]  /*15b30*/  FFMA.FTZ R2, R217, c[0x0][0x2d0], -R140 ;  /* 0x0000b400d9027a23 */ /* 0x002fe2000001088c */
[----:B------:R-:W-:Y:S03]  /*15b40*/  IADD3 R217, R214, -0x1, RZ ;  /* 0xffffffffd6d97810 */ /* 0x000fe60007ffe0ff */
        /* <DEDUP_REMOVED lines=15> */
[--C-:B-1----:R-:W-:Y:S02]  /*15c40*/  FFMA.FTZ R2, R220, c[0x0][0x2d0], -R141.reuse ;  /* 0x0000b400dc027a23 */ /* 0x102fe4000001088d */
        /* <DEDUP_REMOVED lines=8> */
[----:B-1----:R-:W-:Y:S02]  /*15cd0*/  FFMA.FTZ R2, R221, c[0x0][0x2d0], -R140 ;  /* 0x0000b400dd027a23 */ /* 0x002fe4000001088c */
[----:B---3--:R-:W-:Y:S02]  /*15ce0*/  FADD.FTZ R0, R105, R0 ;  /* 0x0000000069007221 */ /* 0x008fe40000010000 */
[----:B------:R-:W-:Y:S01]  /*15cf0*/  HMMA.16816.F32 R64, R68, R90, R64 ;  /* 0x0000005a4440723c */ /* 0x000fe20000001840 */
[----:B------:R1:W-:Y:S01]  /*15d00*/  MUFU.EX2 R158, R2 ;  /* 0x00000002009e7308 */ /* 0x0003e20000000800 */
[----:B------:R-:W-:Y:S05]  /*15d10*/  LDSM.16.MT88.4 R88, [R196+0x2800] ;  /* 0x00280000c458783b */ /* 0x000fea0000004200 */
[----:B------:R-:W-:Y:S02]  /*15d20*/  F2FP.PACK_AB R68, R107, R159 ;  /* 0x0000009f6b44723e */ /* 0x000fe400000000ff */
[----:B------:R-:W-:Y:S03]  /*15d30*/  F2FP.PACK_AB R69, R105, R106 ;  /* 0x0000006a6945723e */ /* 0x000fe600000000ff */
[----:B-1----:R-:W-:Y:S04]  /*15d40*/  FFMA.FTZ R2, R222, c[0x0][0x2d0], -R140 ;  /* 0x0000b400de027a23 */ /* 0x002fe8000001088c */
[----:B------:R1:W3:Y:S02]  /*15d50*/  MUFU.EX2 R157, R2 ;  /* 0x00000002009d7308 */ /* 0x0002e40000000800 */
[--C-:B-1----:R-:W-:Y:S01]  /*15d60*/  FFMA.FTZ R2, R224, c[0x0][0x2d0], -R141.reuse ;  /* 0x0000b400e0027a23 */ /* 0x102fe2000001088d */
[----:B---3--:R-:W-:Y:S07]  /*15d70*/  F2FP.PACK_AB R70, R157, R158 ;  /* 0x0000009e9d46723e */ /* 0x008fee00000000ff */
[----:B------:R1:W3:Y:S02]  /*15d80*/  MUFU.EX2 R104, R2 ;  /* 0x0000000200687308 */ /* 0x0002e40000000800 */
[--C-:B-1----:R-:W-:Y:S02]  /*15d90*/  FFMA.FTZ R2, R225, c[0x0][0x2d0], -R141.reuse ;  /* 0x0000b400e1027a23 */ /* 0x102fe4000001088d */
[----:B---3--:R-:W-:Y:S06]  /*15da0*/  FADD.FTZ R0, R104, R0 ;  /* 0x0000000068007221 */ /* 0x008fec0000010000 */
[----:B------:R1:W3:Y:S02]  /*15db0*/  MUFU.EX2 R156, R2 ;  /* 0x00000002009c7308 */ /* 0x0002e40000000800 */
[----:B-1----:R-:W-:Y:S01]  /*15dc0*/  FFMA.FTZ R2, R227, c[0x0][0x2d0], -R140 ;  /* 0x0000b400e3027a23 */ /* 0x002fe2000001088c */
[C---:B---3--:R-:W-:Y:S01]  /*15dd0*/  F2FP.PACK_AB R71, R156.reuse, R104 ;  /* 0x000000689c47723e */ /* 0x048fe200000000ff */
[----:B------:R-:W-:Y:S06]  /*15de0*/  FADD.FTZ R0, R156, R0 ;  /* 0x000000009c007221 */ /* 0x000fec0000010000 */
[----:B------:R1:W-:Y:S01]  /*15df0*/  MUFU.EX2 R155, R2 ;  /* 0x00000002009b7308 */ /* 0x0003e20000000800 */
[C---:B--2---:R-:W-:Y:S08]  /*15e00*/  HMMA.16816.F32 R4, R68.reuse, R72, R4 ;  /* 0x000000484404723c */ /* 0x044ff00000001804 */
[C---:B------:R-:W-:Y:S01]  /*15e10*/  HMMA.16816.F32 R8, R68.reuse, R74, R8 ;  /* 0x0000004a4408723c */ /* 0x040fe20000001808 */
[----:B------:R-:W2:Y:S07]  /*15e20*/  LDSM.16.MT88.4 R72, [R195+0x5800] ;  /* 0x00580000c348783b */ /* 0x000eae0000004200 */
[C---:B------:R-:W-:Y:S04]  /*15e30*/  HMMA.16816.F32 R12, R68.reuse, R76, R12 ;  /* 0x0000004c440c723c */ /* 0x040fe8000000180c */
[----:B-1----:R-:W-:Y:S04]  /*15e40*/  FFMA.FTZ R2, R229, c[0x0][0x2d0], -R140 ;  /* 0x0000b400e5027a23 */ /* 0x002fe8000001088c */
        /* <DEDUP_REMOVED lines=15> */
[--C-:B-1----:R-:W-:Y:S02]  /*15f40*/  FFMA.FTZ R2, R234, c[0x0][0x2d0], -R141.reuse ;  /* 0x0000b400ea027a23 */ /* 0x102fe4000001088d */
        /* <DEDUP_REMOVED lines=8> */
[----:B-1----:R-:W-:Y:S02]  /*15fd0*/  FFMA.FTZ R2, R230, c[0x0][0x2d0], -R140 ;  /* 0x0000b400e6027a23 */ /* 0x002fe4000001088c */
[C---:B---3--:R-:W-:Y:S02]  /*15fe0*/  FADD.FTZ R0, R151.reuse, R0 ;  /* 0x0000000097007221 */ /* 0x048fe40000010000 */
        /* <DEDUP_REMOVED lines=23> */
[----:B------:R1:W3:Y:S01]  /*16160*/  MUFU.EX2 R146, R2 ;  /* 0x0000000200927308 */ /* 0x0002e20000000800 */
[----:B------:R-:W-:Y:S06]  /*16170*/  LDSM.16.MT88.4 R88, [R197+0x3000] ;  /* 0x00300000c558783b */ /* 0x000fec0000004200 */
[C---:B----4-:R-:W-:Y:S08]  /*16180*/  HMMA.16816.F32 R20, R68.reuse, R76, R20 ;  /* 0x0000004c4414723c */ /* 0x050ff00000001814 */
[C---:B------:R-:W-:Y:S01]  /*16190*/  HMMA.16816.F32 R24, R68.reuse, R78, R24 ;  /* 0x0000004e4418723c */ /* 0x040fe20000001818 */
[----:B------:R-:W4:Y:S07]  /*161a0*/  LDSM.16.MT88.4 R76, [R198+0x6000] ;  /* 0x00600000c64c783b */ /* 0x000f2e0000004200 */
[C---:B-----5:R-:W-:Y:S04]  /*161b0*/  HMMA.16816.F32 R28, R68.reuse, R80, R28 ;  /* 0x00000050441c723c */ /* 0x060fe8000000181c */
[--C-:B-1----:R-:W-:Y:S01]  /*161c0*/  FFMA.FTZ R2, R249, c[0x0][0x2d0], -R141.reuse ;  /* 0x0000b400f9027a23 */ /* 0x102fe2000001088d */
[----:B---3--:R-:W-:Y:S03]  /*161d0*/  F2FP.PACK_AB R116, R146, R147 ;  /* 0x000000939274723e */ /* 0x008fe600000000ff */
[C---:B------:R-:W-:Y:S01]  /*161e0*/  HMMA.16816.F32 R32, R68.reuse, R82, R32 ;  /* 0x000000524420723c */ /* 0x040fe20000001820 */
[----:B------:R1:W3:Y:S01]  /*161f0*/  MUFU.EX2 R145, R2 ;  /* 0x0000000200917308 */ /* 0x0002e20000000800 */
[----:B------:R-:W5:Y:S06]  /*16200*/  LDSM.16.MT88.4 R80, [R197+0x6000] ;  /* 0x00600000c550783b */ /* 0x000f6c0000004200 */
[C---:B--2---:R-:W-:Y:S08]  /*16210*/  HMMA.16816.F32 R36, R68.reuse, R72, R36 ;  /* 0x000000484424723c */ /* 0x044ff00000001824 */
[C---:B------:R-:W-:Y:S01]  /*16220*/  HMMA.16816.F32 R40, R68.reuse, R74, R40 ;  /* 0x0000004a4428723c */ /* 0x040fe20000001828 */
[----:B------:R-:W-:Y:S07]  /*16230*/  LDSM.16.MT88.4 R72, [R196+0x3000] ;  /* 0x00300000c448783b */ /* 0x000fee0000004200 */
[C---:B------:R-:W-:Y:S04]  /*16240*/  HMMA.16816.F32 R44, R68.reuse, R84, R44 ;  /* 0x00000054442c723c */ /* 0x040fe8000000182c */
[--C-:B-1----:R-:W-:Y:S02]  /*16250*/  FFMA.FTZ R2, R250, c[0x0][0x2d0], -R141.reuse ;  /* 0x0000b400fa027a23 */ /* 0x102fe4000001088d */
[----:B---3--:R-:W-:Y:S02]  /*16260*/  FADD.FTZ R0, R145, R0 ;  /* 0x0000000091007221 */ /* 0x008fe40000010000 */
[C---:B------:R-:W-:Y:S01]  /*16270*/  HMMA.16816.F32 R48, R68.reuse, R86, R48 ;  /* 0x000000564430723c */ /* 0x040fe20000001830 */
[----:B------:R1:W2:Y:S01]  /*16280*/  MUFU.EX2 R144, R2 ;  /* 0x0000000200907308 */ /* 0x0002a20000000800 */
[----:B------:R-:W-:Y:S06]  /*16290*/  LDSM.16.MT88.4 R84, [R198+0x3000] ;  /* 0x00300000c654783b */ /* 0x000fec0000004200 */
[C---:B----4-:R-:W-:Y:S08]  /*162a0*/  HMMA.16816.F32 R52, R68.reuse, R76, R52 ;  /* 0x0000004c4434723c */ /* 0x050ff00000001834 */
[C---:B------:R-:W-:Y:S08]  /*162b0*/  HMMA.16816.F32 R56, R68.reuse, R78, R56 ;  /* 0x0000004e4438723c */ /* 0x040ff00000001838 */
[C---:B-----5:R-:W-:Y:S04]  /*162c0*/  HMMA.16816.F32 R60, R68.reuse, R80, R60 ;  /* 0x00000050443c723c */ /* 0x060fe8000000183c */
[--C-:B-1----:R-:W-:Y:S01]  /*162d0*/  FFMA.FTZ R2, R247, c[0x0][0x2d0], -R140.reuse ;  /* 0x0000b400f7027a23 */ /* 0x102fe2000001088c */
[----:B--2---:R-:W-:Y:S01]  /*162e0*/  F2FP.PACK_AB R117, R144, R145 ;  /* 0x000000919075723e */ /* 0x004fe200000000ff */
[----:B------:R-:W-:Y:S02]  /*162f0*/  FFMA.FTZ R140, R248, c[0x0][0x2d0], -R140 ;  /* 0x0000b400f88c7a23 */ /* 0x000fe4000001088c */
[----:B------:R-:W-:Y:S01]  /*16300*/  HMMA.16816.F32 R64, R68, R82, R64 ;  /* 0x000000524440723c */ /* 0x000fe20000001840 */
[----:B------:R1:W-:Y:S03]  /*16310*/  MUFU.EX2 R143, R2 ;  /* 0x00000002008f7308 */ /* 0x0003e60000000800 */
[----:B------:R-:W-:Y:S07]  /*16320*/  FADD.FTZ R0, R144, R0 ;  /* 0x0000000090007221 */ /* 0x000fee0000010000 */
[----:B------:R-:W2:Y:S01]  /*16330*/  MUFU.EX2 R142, R140 ;  /* 0x0000008c008e7308 */ /* 0x000ea20000000800 */
[--C-:B-1----:R-:W-:Y:S02]  /*16340*/  FFMA.FTZ R2, R125, c[0x0][0x2d0], -R141.reuse ;  /* 0x0000b4007d027a23 */ /* 0x102fe4000001088d */
[----:B------:R-:W1:Y:S01]  /*16350*/  LDSM.16.MT88.4 R124, [R195+0x3000] ;  /* 0x00300000c37c783b */ /* 0x000e620000004200 */
[----:B------:R-:W-:Y:S06]  /*16360*/  FFMA.FTZ R141, R114, c[0x0][0x2d0], -R141 ;  /* 0x0000b400728d7a23 */ /* 0x000fec000001088d */
[----:B------:R3:W4:Y:S01]  /*16370*/  MUFU.EX2 R140, R2 ;  /* 0x00000002008c7308 */ /* 0x0007220000000800 */
[----:B--2---:R-:W-:Y:S09]  /*16380*/  F2FP.PACK_AB R118, R142, R143 ;  /* 0x0000008f8e76723e */ /* 0x004ff200000000ff */
[----:B------:R-:W2:Y:S01]  /*16390*/  MUFU.EX2 R114, R141 ;  /* 0x0000008d00727308 */ /* 0x000ea20000000800 */
[----:B---3--:R-:W-:Y:S02]  /*163a0*/  FADD.FTZ R2, R251, R3 ;  /* 0x00000003fb027221 */ /* 0x008fe40000010000 */
[----:B------:R-:W3:Y:S01]  /*163b0*/  LDL R3, [R1+0x30] ;  /* 0x0000300001037983 */ /* 0x000ee20000100800 */
[----:B----4-:R-:W-:Y:S02]  /*163c0*/  FADD.FTZ R0, R140, R0 ;  /* 0x000000008c007221 */ /* 0x010fe40000010000 */
[----:B------:R-:W-:Y:S04]  /*163d0*/  FADD.FTZ R2, R102, R2 ;  /* 0x0000000266027221 */ /* 0x000fe80000010000 */
[----:B------:R-:W-:Y:S01]  /*163e0*/  FADD.FTZ R2, R100, R2 ;  /* 0x0000000264027221 */ /* 0x000fe20000010000 */
[----:B--2---:R-:W-:Y:S01]  /*163f0*/  F2FP.PACK_AB R119, R114, R140 ;  /* 0x0000008c7277723e */ /* 0x004fe200000000ff */
[----:B------:R-:W2:Y:S02]  /*16400*/  LDSM.16.MT88.4 R100, [R196+0x6800] ;  /* 0x00680000c464783b */ /* 0x000ea40000004200 */
[----:B------:R-:W-:Y:S04]  /*16410*/  FADD.FTZ R2, R246, R2 ;  /* 0x00000002f6027221 */ /* 0x000fe80000010000 */
[C---:B-1----:R-:W-:Y:S02]  /*16420*/  HMMA.16816.F32 R120, R116.reuse, R124, R4 ;  /* 0x0000007c7478723c */ /* 0x042fe40000001804 */
[----:B------:R-:W1:Y:S03]  /*16430*/  LDSM.16.MT88.4 R4, [R197+0x6800] ;  /* 0x00680000c504783b */ /* 0x000e660000004200 */
        /* <DEDUP_REMOVED lines=19> */
[C---:B--2---:R-:W-:Y:S04]  /*16570*/  HMMA.16816.F32 R128, R116.reuse, R100, R44 ;  /* 0x000000647480723c */ /* 0x044fe8000000182c */
[----:B------:R-:W-:Y:S04]  /*16580*/  FADD.FTZ R2, R161, R2 ;  /* 0x00000002a1027221 */ /* 0x000fe80000010000 */
[C---:B------:R-:W-:Y:S04]  /*16590*/  HMMA.16816.F32 R100, R116.reuse, R102, R48 ;  /* 0x000000667464723c */ /* 0x040fe80000001830 */
[----:B------:R-:W-:Y:S04]  /*165a0*/  FADD.FTZ R2, R159, R2 ;  /* 0x000000029f027221 */ /* 0x000fe80000010000 */
[----:B------:R-:W-:Y:S02]  /*165b0*/  FADD.FTZ R2, R107, R2 ;  /* 0x000000026b027221 */ /* 0x000fe40000010000 */
[C---:B------:R-:W-:Y:S03]  /*165c0*/  HMMA.16816.F32 R104, R116.reuse, R108, R52 ;  /* 0x0000006c7468723c */ /* 0x040fe60000001834 */
[----:B------:R-:W-:Y:S04]  /*165d0*/  FADD.FTZ R2, R158, R2 ;  /* 0x000000029e027221 */ /* 0x000fe80000010000 */
[----:B------:R-:W-:Y:S01]  /*165e0*/  FADD.FTZ R2, R157, R2 ;  /* 0x000000029d027221 */ /* 0x000fe20000010000 */
[C---:B------:R-:W-:Y:S04]  /*165f0*/  HMMA.16816.F32 R108, R116.reuse, R110, R56 ;  /* 0x0000006e746c723c */ /* 0x040fe80000001838 */
[----:B------:R-:W-:Y:S04]  /*16600*/  FADD.FTZ R2, R155, R2 ;  /* 0x000000029b027221 */ /* 0x000fe80000010000 */
[----:B------:R-:W-:Y:S01]  /*16610*/  FADD.FTZ R2, R154, R2 ;  /* 0x000000029a027221 */ /* 0x000fe20000010000 */
[C---:B-1----:R-:W-:Y:S03]  /*16620*/  HMMA.16816.F32 R60, R116.reuse, R4, R60 ;  /* 0x00000004743c723c */ /* 0x042fe6000000183c */
[----:B------:R-:W-:Y:S04]  /*16630*/  FADD.FTZ R2, R152, R2 ;  /* 0x0000000298027221 */ /* 0x000fe80000010000 */
[----:B------:R-:W-:Y:S01]  /*16640*/  FADD.FTZ R2, R150, R2 ;  /* 0x0000000296027221 */ /* 0x000fe20000010000 */
[----:B------:R-:W-:Y:S04]  /*16650*/  HMMA.16816.F32 R64, R116, R6, R64 ;  /* 0x000000067440723c */ /* 0x000fe80000001840 */
[----:B------:R-:W-:Y:S03]  /*16660*/  FADD.FTZ R2, R147, R2 ;  /* 0x0000000293027221 */ /* 0x000fe60000010000 */
[----:B------:R-:W-:Y:S02]  /*16670*/  IMAD.MOV.U32 R116, RZ, RZ, R112 ;  /* 0x000000ffff747224 */ /* 0x000fe400078e0070 */
[----:B------:R-:W-:Y:S04]  /*16680*/  FADD.FTZ R2, R146, R2 ;  /* 0x0000000292027221 */ /* 0x000fe80000010000 */
[----:B------:R-:W-:Y:S01]  /*16690*/  FADD.FTZ R2, R143, R2 ;  /* 0x000000028f027221 */ /* 0x000fe20000010000 */
[----:B---3--:R-:W-:Y:S01]  /*166a0*/  ISETP.GT.AND P0, PT, R214, R3, PT ;  /* 0x00000003d600720c */ /* 0x008fe20003f04270 */
        /* <DEDUP_REMOVED lines=8> */
.L_x_2569:
[----:B-12---:R-:W2:Y:S02]  /*16730*/  LDL R0, [R1+0x38] ;  /* 0x0000380001007983 */ /* 0x006ea40000100800 */
[----:B--2---:R-:W-:-:S13]  /*16740*/  ISETP.GE.AND P0, PT, R217, R0, PT ;  /* 0x00000000d900720c */ /* 0x004fda0003f06270 */
[----:B------:R-:W-:Y:S05]  /*16750*/  @!P0 BRA `(.L_x_2575) ;  /* 0x000032a000008947 */ /* 0x000fea0003800000 */
.L_x_2578:
[----:B------:R-:W2:Y:S01]  /*16760*/  LDL.64 R220, [R1+0x8] ;  /* 0x0000080001dc7983 */ /* 0x000ea20000100a00 */
[----:B------:R-:W-:Y:S04]  /*16770*/  DEPBAR.LE SB0, 0x0 ;  /* 0x000080000000791a */ /* 0x000fe80000000000 */
[----:B------:R-:W3:Y:S01]  /*16780*/  LDL R219, [R1] ;  /* 0x0000000001db7983 */ /* 0x000ee20000100800 */
[----:B------:R-:W-:Y:S01]  /*16790*/  WARPSYNC 0xffffffff ;  /* 0xffffffff00007948 */ /* 0x000fe20003800000 */
[----:B------:R-:W-:Y:S01]  /*167a0*/  ULDC.64 UR4, c[0x0][0x208] ;  /* 0x0000820000047ab9 */ /* 0x000fe20000000a00 */
[----:B------:R-:W-:Y:S01]  /*167b0*/  ISETP.GE.AND P4, PT, R218, c[0x0][0x1d4], PT ;  /* 0x00007500da007a0c */ /* 0x000fe20003f86270 */
[----:B------:R-:W-:Y:S01]  /*167c0*/  USHF.L.U32 UR8, UR4, 0x5, URZ ;  /* 0x0000000504087899 */ /* 0x000fe2000800063f */
[----:B------:R-:W-:Y:S01]  /*167d0*/  BAR.SYNC.DEFER_BLOCKING 0x0 ;  /* 0x0000000000007b1d */ /* 0x000fe20000010000 */
[C---:B------:R-:W-:Y:S01]  /*167e0*/  IMAD.WIDE.U32 R46, R217.reuse, c[0x0][0x208], RZ ;  /* 0x00008200d92e7a25 */ /* 0x040fe200078e00ff */
[----:B-1----:R-:W-:Y:S05]  /*167f0*/  SHF.R.S32.HI R0, RZ, 0x1f, R217 ;  /* 0x0000001fff007819 */ /* 0x002fea00000114d9 */
[----:B------:R-:W-:Y:S04]  /*16800*/  IMAD R28, R0, c[0x0][0x208], RZ ;  /* 0x00008200001c7a24 */ /* 0x000fe800078e02ff */
[----:B------:R-:W-:Y:S04]  /*16810*/  IMAD R28, R217, c[0x0][0x20c], R28 ;  /* 0x00008300d91c7a24 */ /* 0x000fe800078e021c */
[----:B------:R-:W-:Y:S04]  /*16820*/  IMAD.IADD R36, R47, 0x1, R28 ;  /* 0x000000012f247824 */ /* 0x000fe800078e021c */
[----:B------:R-:W-:Y:S02]  /*16830*/  IMAD R55, R36, 0x70, RZ ;  /* 0x0000007024377824 */ /* 0x000fe400078e02ff */
[----:B------:R-:W-:Y:S01]  /*16840*/  IMAD.U32 R36, RZ, RZ, UR8 ;  /* 0x00000008ff247e24 */ /* 0x000fe2000f8e00ff */
[----:B------:R-:W1:Y:S01]  /*16850*/  LDSM.16.M88.4 R8, [R194] ;  /* 0x00000000c208783b */ /* 0x000e620000000200 */
[----:B------:R-:W-:Y:S01]  /*16860*/  UMOV UR9, 0x5 ;  /* 0x0000000500097882 */ /* 0x000fe20000000000 */
[----:B------:R-:W-:Y:S01]  /*16870*/  BSSY B0, `(.L_x_2576) ;  /* 0x000011b000007945 */ /* 0x000fe20003800000 */
[----:B------:R-:W-:Y:S02]  /*16880*/  USHF.L.U64.HI UR9, UR4, UR9, UR5 ;  /* 0x0000000904097299 */ /* 0x000fe40008010205 */
[----:B------:R-:W4:Y:S01]  /*16890*/  LDSM.16.M88.4 R16, [R194+0x800] ;  /* 0x00080000c210783b */ /* 0x000f220000000200 */
[----:B------:R-:W-:Y:S03]  /*168a0*/  UIADD3 UR5, UP0, UR8, UR8, URZ ;  /* 0x0000000808057290 */ /* 0x000fe6000ff1e03f */
[----:B------:R-:W-:Y:S01]  /*168b0*/  IMAD.U32 R37, RZ, RZ, UR9 ;  /* 0x00000009ff257e24 */ /* 0x000fe2000f8e00ff */
[----:B------:R-:W5:Y:S01]  /*168c0*/  LDSM.16.M88.4 R24, [R194+0x1000] ;  /* 0x00100000c218783b */ /* 0x000f620000000200 */
[----:B------:R-:W-:Y:S02]  /*168d0*/  UIADD3.X UR4, UR9, UR9, URZ, UP0, !UPT ;  /* 0x0000000909047290 */ /* 0x000fe400087fe43f */
[----:B------:R-:W-:Y:S02]  /*168e0*/  IMAD.WIDE.U32 R44, R46, 0x70, R36 ;  /* 0x000000702e2c7825 */ /* 0x000fe400078e0024 */
[----:B------:R-:W4:Y:S03]  /*168f0*/  LDSM.16.M88.4 R32, [R194+0x1800] ;  /* 0x00180000c220783b */ /* 0x000f260000000200 */
[----:B------:R-:W-:Y:S02]  /*16900*/  IADD3 R166, P1, R44, UR8, RZ ;  /* 0x000000082ca67c10 */ /* 0x000fe4000ff3e0ff */
[----:B------:R-:W5:Y:S05]  /*16910*/  LDSM.16.M88.4 R40, [R194+0x2000] ;  /* 0x00200000c228783b */ /* 0x000f6a0000000200 */
[----:B------:R-:W2:Y:S05]  /*16920*/  LDSM.16.M88.4 R48, [R194+0x2800] ;  /* 0x00280000c230783b */ /* 0x000eaa0000000200 */
[----:B------:R-:W2:Y:S05]  /*16930*/  LDSM.16.M88.4 R56, [R194+0x3000] ;  /* 0x00300000c238783b */ /* 0x000eaa0000000200 */
[----:B------:R-:W2:Y:S01]  /*16940*/  LDSM.16.M88.4 R116, [R199] ;  /* 0x00000000c774783b */ /* 0x000ea20000000200 */
[C---:B-1----:R-:W-:Y:S04]  /*16950*/  HMMA.16816.F32 R4, R132.reuse, R8, RZ ;  /* 0x000000088404723c */ /* 0x042fe800000018ff */
[----:B------:R-:W1:Y:S05]  /*16960*/  S2R R222, SR_TID.X ;  /* 0x0000000000de7919 */ /* 0x000e6a0000002100 */
[----:B------:R-:W2:Y:S01]  /*16970*/  LDSM.16.M88.4 R140, [R207] ;  /* 0x00000000cf8c783b */ /* 0x000ea20000000200 */
[C---:B------:R-:W-:Y:S04]  /*16980*/  HMMA.16816.F32 R8, R132.reuse, R10, RZ ;  /* 0x0000000a8408723c */ /* 0x040fe800000018ff */
[----:B------:R-:W2:Y:S04]  /*16990*/  LDSM.16.M88.4 R144, [R208] ;  /* 0x00000000d090783b */ /* 0x000ea80000000200 */
[C---:B----4-:R-:W-:Y:S01]  /*169a0*/  HMMA.16816.F32 R12, R132.reuse, R16, RZ ;  /* 0x00000010840c723c */ /* 0x050fe200000018ff */
[----:B------:R-:W4:Y:S05]  /*169b0*/  LDSM.16.M88.4 R148, [R209] ;  /* 0x00000000d194783b */ /* 0x000f2a0000000200 */
[----:B------:R-:W2:Y:S02]  /*169c0*/  LDSM.16.M88.4 R152, [R210] ;  /* 0x00000000d298783b */ /* 0x000ea40000000200 */
[C---:B------:R-:W-:Y:S01]  /*169d0*/  HMMA.16816.F32 R16, R132.reuse, R18, RZ ;  /* 0x000000128410723c */ /* 0x040fe200000018ff */
[----:B-1----:R-:W-:Y:S02]  /*169e0*/  SHF.R.S32.HI R2, RZ, 0x1f, R222 ;  /* 0x0000001fff027819 */ /* 0x002fe400000114de */
[----:B------:R-:W1:Y:S01]  /*169f0*/  LDSM.16.M88.4 R156, [R211] ;  /* 0x00000000d39c783b */ /* 0x000e620000000200 */
[----:B------:R-:W-:Y:S02]  /*16a00*/  ISETP.GT.AND P2, PT, R222, 0x7f, PT ;  /* 0x0000007fde00780c */ /* 0x000fe40003f44270 */
[----:B------:R-:W-:Y:S02]  /*16a10*/  LEA.HI R2, R2, R222, RZ, 0x3 ;  /* 0x000000de02027211 */ /* 0x000fe400078f18ff */
[C---:B-----5:R-:W-:Y:S01]  /*16a20*/  HMMA.16816.F32 R20, R132.reuse, R24, RZ ;  /* 0x000000188414723c */ /* 0x060fe200000018ff */
[----:B------:R-:W5:Y:S03]  /*16a30*/  LDSM.16.M88.4 R160, [R212] ;  /* 0x00000000d4a0783b */ /* 0x000f660000000200 */
[----:B------:R-:W-:Y:S04]  /*16a40*/  LOP3.LUT R0, R2, 0xfffffff8, RZ, 0xc0, !PT ;  /* 0xfffffff802007812 */ /* 0x000fe800078ec0ff */
[C---:B------:R-:W-:Y:S01]  /*16a50*/  HMMA.16816.F32 R24, R132.reuse, R26, RZ ;  /* 0x0000001a8418723c */ /* 0x040fe200000018ff */
[----:B------:R-:W-:Y:S04]  /*16a60*/  IMAD.IADD R0, R222, 0x1, -R0 ;  /* 0x00000001de007824 */ /* 0x000fe800078e0a00 */
[----:B------:R-:W-:Y:S03]  /*16a70*/  IMAD.SHL.U32 R0, R0, 0x8, RZ ;  /* 0x0000000800007824 */ /* 0x000fe600078e00ff */
[C---:B------:R-:W-:Y:S02]  /*16a80*/  HMMA.16816.F32 R28, R132.reuse, R32, RZ ;  /* 0x00000020841c723c */ /* 0x040fe400000018ff */
[----:B------:R-:W-:Y:S06]  /*16a90*/  ISETP.GE.AND P5, PT, R0, c[0x0][0x1d4], PT ;  /* 0x0000750000007a0c */ /* 0x000fec0003fa6270 */
[C---:B------:R-:W-:Y:S08]  /*16aa0*/  HMMA.16816.F32 R32, R132.reuse, R34, RZ ;  /* 0x000000228420723c */ /* 0x040ff000000018ff */
[C---:B------:R-:W-:Y:S08]  /*16ab0*/  HMMA.16816.F32 R36, R132.reuse, R40, RZ ;  /* 0x000000288424723c */ /* 0x040ff000000018ff */
[C---:B------:R-:W-:Y:S01]  /*16ac0*/  HMMA.16816.F32 R40, R132.reuse, R42, RZ ;  /* 0x0000002a8428723c */ /* 0x040fe200000018ff */
[----:B--2---:R-:W-:Y:S03]  /*16ad0*/  IMAD.MOV.U32 R2, RZ, RZ, R220 ;  /* 0x000000ffff027224 */ /* 0x004fe600078e00dc */
[----:B---3--:R-:W-:Y:S04]  /*16ae0*/  IMAD.MOV.U32 R3, RZ, RZ, R219 ;  /* 0x000000ffff037224 */ /* 0x008fe800078e00db */
[----:B------:R-:W-:Y:S04]  /*16af0*/  IMAD.WIDE.U32 R2, R46, 0x70, R2 ;  /* 0x000000702e027825 */ /* 0x000fe800078e0002 */
[----:B------:R-:W-:Y:S01]  /*16b00*/  IMAD.IADD R0, R3, 0x1, R55 ;  /* 0x0000000103007824 */ /* 0x000fe200078e0237 */
[C---:B------:R-:W-:Y:S01]  /*16b10*/  LEA R52, P0, R2.reuse, c[0x0][0x1f8], 0x1 ;  /* 0x00007e0002347a11 */ /* 0x040fe200078008ff */
[----:B------:R-:W-:Y:S03]  /*16b20*/  IMAD.U32 R3, RZ, RZ, UR4 ;  /* 0x00000004ff037e24 */ /* 0x000fe6000f8e00ff */
[----:B------:R-:W-:Y:S01]  /*16b30*/  LEA.HI.X R53, R2, c[0x0][0x1fc], R0, 0x1, P0 ;  /* 0x00007f0002357a11 */ /* 0x000fe200000f0c00 */
[----:B------:R-:W-:Y:S01]  /*16b40*/  IMAD.U32 R2, RZ, RZ, UR5 ;  /* 0x00000005ff027e24 */ /* 0x000fe2000f8e00ff */
[----:B------:R-:W-:Y:S01]  /*16b50*/  IADD3 R54, P0, R220, R44, RZ ;  /* 0x0000002cdc367210 */ /* 0x000fe20007f1e0ff */
[----:B------:R-:W-:Y:S02]  /*16b60*/  IMAD.IADD R0, R55, 0x1, R45 ;  /* 0x0000000137007824 */ /* 0x000fe400078e022d */
[----:B------:R-:W-:Y:S01]  /*16b70*/  @!PT LDS RZ, [RZ] ;  /* 0x00000000fffff984 */ /* 0x000fe20000000800 */
[----:B------:R-:W-:Y:S01]  /*16b80*/  @!PT LDS RZ, [RZ] ;  /* 0x00000000fffff984 */ /* 0x000fe20000000800 */
[----:B------:R-:W-:Y:S01]  /*16b90*/  @!PT LDS RZ, [RZ] ;  /* 0x00000000fffff984 */ /* 0x000fe20000000800 */
[----:B------:R2:W-:Y:S01]  /*16ba0*/  LDGSTS.E.BYPASS.LTC128B.128 [R216+0x100], [R52.64], !P5 ;  /* 0x0010000034d87fae */ /* 0x0005e2000e901d46 */
[----:B------:R-:W-:Y:S02]  /*16bb0*/  IMAD.WIDE.U32 R164, R46, 0x70, R2 ;  /* 0x000000702ea47825 */ /* 0x000fe400078e0002 */
[C---:B------:R-:W-:Y:S01]  /*16bc0*/  HMMA.16816.F32 R44, R132.reuse, R48, RZ ;  /* 0x00000030842c723c */ /* 0x040fe200000018ff */
[C---:B------:R-:W-:Y:S01]  /*16bd0*/  IADD3.X R112, R0.reuse, UR9, RZ, P1, !PT ;  /* 0x0000000900707c10 */ /* 0x040fe20008ffe4ff */
[----:B------:R2:W-:Y:S01]  /*16be0*/  LDGSTS.E.BYPASS.LTC128B.128 [R216+0x3900], [R52.64+0x80], !P4 ;  /* 0x0390008034d87fae */ /* 0x0005e2000e101d46 */
[----:B------:R-:W-:Y:S01]  /*16bf0*/  IMAD.X R3, R0, 0x1, R219, P0 ;  /* 0x0000000100037824 */ /* 0x000fe200000e06db */
[----:B------:R-:W-:Y:S02]  /*16c00*/  LEA R2, P0, R54, c[0x0][0x1f8], 0x1 ;  /* 0x00007e0036027a11 */ /* 0x000fe400078008ff */
[----:B------:R-:W-:Y:S02]  /*16c10*/  IADD3 R0, P1, R166, R220, RZ ;  /* 0x000000dca6007210 */ /* 0x000fe40007f3e0ff */
[C---:B------:R-:W-:Y:S01]  /*16c20*/  HMMA.16816.F32 R48, R132.reuse, R50, RZ ;  /* 0x000000328430723c */ /* 0x040fe200000018ff */
[----:B------:R-:W-:Y:S03]  /*16c30*/  LEA.HI.X R3, R54, c[0x0][0x1fc], R3, 0x1, P0 ;  /* 0x00007f0036037a11 */ /* 0x000fe600000f0c03 */
[----:B------:R-:W-:Y:S02]  /*16c40*/  IADD3 R167, P0, R220, R164, RZ ;  /* 0x000000a4dca77210 */ /* 0x000fe40007f1e0ff */
[----:B------:R3:W-:Y:S02]  /*16c50*/  LDGSTS.E.BYPASS.LTC128B.128 [R216+0x1100], [R2.64], !P5 ;  /* 0x0110000002d87fae */ /* 0x0007e4000e901d46 */
[C---:B------:R-:W-:Y:S01]  /*16c60*/  IADD3.X R214, R219.reuse, R55, R165, P0, !PT ;  /* 0x00000037dbd67210 */ /* 0x040fe200007fe4a5 */
[----:B------:R-:W-:Y:S02]  /*16c70*/  IMAD.X R165, R112, 0x1, R219, P1 ;  /* 0x0000000170a57824 */ /* 0x000fe400008e06db */
[----:B------:R3:W-:Y:S01]  /*16c80*/  LDGSTS.E.BYPASS.LTC128B.128 [R216+0x4900], [R2.64+0x80], !P4 ;  /* 0x0490008002d87fae */ /* 0x0007e2000e101d46 */
[C---:B------:R-:W-:Y:S04]  /*16c90*/  LEA R164, P0, R0.reuse, c[0x0][0x1f8], 0x1 ;  /* 0x00007e0000a47a11 */ /* 0x040fe800078008ff */
[----:B------:R-:W-:Y:S02]  /*16ca0*/  LEA.HI.X R165, R0, c[0x0][0x1fc], R165, 0x1, P0 ;  /* 0x00007f0000a57a11 */ /* 0x000fe400000f0ca5 */
[----:B------:R-:W-:Y:S01]  /*16cb0*/  @!P2 IADD3 R0, P1, P0, R220, UR8, R166 ;  /* 0x00000008dc00ac10 */ /* 0x000fe2000f83e0a6 */
[C---:B--2---:R-:W-:Y:S02]  /*16cc0*/  HMMA.16816.F32 R52, R132.reuse, R56, RZ ;  /* 0x000000388434723c */ /* 0x044fe400000018ff */
[----:B------:R2:W-:Y:S06]  /*16cd0*/  LDGSTS.E.BYPASS.LTC128B.128 [R216+0x2100], [R164.64], !P5 ;  /* 0x02100000a4d87fae */ /* 0x0005ec000e901d46 */
[----:B------:R-:W-:Y:S08]  /*16ce0*/  HMMA.16816.F32 R56, R132, R58, RZ ;  /* 0x0000003a8438723c */ /* 0x000ff000000018ff */
[C---:B------:R-:W-:Y:S05]  /*16cf0*/  HMMA.16816.F32 R4, R136.reuse, R116, R4 ;  /* 0x000000748804723c */ /* 0x040fea0000001804 */
[----:B---3--:R-:W-:Y:S01]  /*16d00*/  @!P2 IADD3.X R3, R219, UR9, R112, P1, P0 ;  /* 0x00000009db03ac10 */ /* 0x008fe20008fe0470 */
[----:B------:R-:W-:Y:S01]  /*16d10*/  IMAD.MOV.U32 R112, RZ, RZ, R115 ;  /* 0x000000ffff707224 */ /* 0x000fe200078e0073 */
[----:B------:R-:W3:Y:S01]  /*16d20*/  LDL R219, [R1+0x38] ;  /* 0x0000380001db7983 */ /* 0x000ee20000100800 */
[C---:B------:R-:W-:Y:S04]  /*16d30*/  HMMA.16816.F32 R8, R136.reuse, R118, R8 ;  /* 0x000000768808723c */ /* 0x040fe80000001808 */
[C---:B------:R-:W-:Y:S04]  /*16d40*/  @!P2 LEA R2, P0, R0.reuse, c[0x0][0x1f8], 0x1 ;  /* 0x00007e000002aa11 */ /* 0x040fe800078008ff */
[C---:B------:R-:W-:Y:S04]  /*16d50*/  HMMA.16816.F32 R12, R136.reuse, R140, R12 ;  /* 0x0000008c880c723c */ /* 0x040fe8000000180c */
[----:B------:R-:W-:Y:S02]  /*16d60*/  @!P2 LEA.HI.X R3, R0, c[0x0][0x1fc], R3, 0x1, P0 ;  /* 0x00007f000003aa11 */ /* 0x000fe400000f0c03 */
[C---:B------:R-:W-:Y:S02]  /*16d70*/  LEA R116, P0, R167.reuse, c[0x0][0x1f8], 0x1 ;  /* 0x00007e00a7747a11 */ /* 0x040fe400078008ff */
[C---:B------:R-:W-:Y:S04]  /*16d80*/  HMMA.16816.F32 R16, R136.reuse, R142, R16 ;  /* 0x0000008e8810723c */ /* 0x040fe80000001810 */
[----:B------:R-:W-:Y:S04]  /*16d90*/  LEA.HI.X R117, R167, c[0x0][0x1fc], R214, 0x1, P0 ;  /* 0x00007f00a7757a11 */ /* 0x000fe800000f0cd6 */
[C---:B------:R-:W-:Y:S01]  /*16da0*/  HMMA.16816.F32 R20, R136.reuse, R144, R20 ;  /* 0x000000908814723c */ /* 0x040fe20000001814 */
[----:B------:R1:W-:Y:S05]  /*16db0*/  LDGSTS.E.BYPASS.LTC128B.128 [R216+0x5900], [R116.64+0x80], !P4 ;  /* 0x0590008074d87fae */ /* 0x0003ea000e101d46 */
[----:B------:R1:W-:Y:S02]  /*16dc0*/  @!P2 LDGSTS.E.BYPASS.LTC128B.128 [R216+0x3100], [R2.64], !P5 ;  /* 0x0310000002d8afae */ /* 0x0003e4000e901d46 */
[C---:B------:R-:W-:Y:S03]  /*16dd0*/  HMMA.16816.F32 R24, R136.reuse, R146, R24 ;  /* 0x000000928818723c */ /* 0x040fe60000001818 */
[----:B------:R2:W-:Y:S05]  /*16de0*/  @!P2 LDGSTS.E.BYPASS.LTC128B.128 [R216+0x6900], [R2.64+0x80], !P4 ;  /* 0x0690008002d8afae */ /* 0x0005ea000e101d46 */
[C---:B----4-:R-:W-:Y:S01]  /*16df0*/  HMMA.16816.F32 R28, R136.reuse, R148, R28 ;  /* 0x00000094881c723c */ /* 0x050fe2000000181c */
[----:B------:R-:W-:Y:S05]  /*16e00*/  LDSM.16.M88.4 R140, [R193+0x800] ;  /* 0x00080000c18c783b */ /* 0x000fea0000000200 */
[----:B------:R-:W0:Y:S02]  /*16e10*/  LDGDEPBAR ;  /* 0x00000000000079af */ /* 0x000e240000000000 */
[C---:B------:R-:W-:Y:S03]  /*16e20*/  HMMA.16816.F32 R32, R136.reuse, R150, R32 ;  /* 0x000000968820723c */ /* 0x040fe60000001820 */
[----:B------:R-:W-:Y:S05]  /*16e30*/  LDSM.16.M88.4 R144, [R193+0x1000] ;  /* 0x00100000c190783b */ /* 0x000fea0000000200 */
[C---:B------:R-:W-:Y:S01]  /*16e40*/  HMMA.16816.F32 R36, R136.reuse, R152, R36 ;  /* 0x000000988824723c */ /* 0x040fe20000001824 */
[----:B-1----:R-:W1:Y:S05]  /*16e50*/  LDSM.16.M88.4 R116, [R193] ;  /* 0x00000000c174783b */ /* 0x002e6a0000000200 */
[----:B------:R-:W4:Y:S02]  /*16e60*/  LDSM.16.M88.4 R148, [R193+0x1800] ;  /* 0x00180000c194783b */ /* 0x000f240000000200 */
[C---:B------:R-:W-:Y:S03]  /*16e70*/  HMMA.16816.F32 R40, R136.reuse, R154, R40 ;  /* 0x0000009a8828723c */ /* 0x040fe60000001828 */
[----:B------:R-:W4:Y:S05]  /*16e80*/  LDSM.16.M88.4 R152, [R193+0x2000] ;  /* 0x00200000c198783b */ /* 0x000f2a0000000200 */
[C---:B------:R-:W-:Y:S01]  /*16e90*/  HMMA.16816.F32 R44, R136.reuse, R156, R44 ;  /* 0x0000009c882c723c */ /* 0x040fe2000000182c */
[----:B--2---:R-:W-:Y:S07]  /*16ea0*/  LDSM.16.M88.4 R164, [R194+0x3800] ;  /* 0x00380000c2a4783b */ /* 0x004fee0000000200 */
        /* <DEDUP_REMOVED lines=16> */
[----:B------:R-:W4:Y:S07]  /*16fb0*/  LDSM.16.M88.4 R148, [R192+0x1800] ;  /* 0x00180000c094783b */ /* 0x000f2e0000000200 */
[C---:B------:R-:W-:Y:S08]  /*16fc0*/  HMMA.16816.F32 R36, R168.reuse, R152, R36 ;  /* 0x00000098a824723c */ /* 0x040ff00000001824 */
[C---:B------:R-:W-:Y:S01]  /*16fd0*/  HMMA.16816.F32 R40, R168.reuse, R154, R40 ;  /* 0x0000009aa828723c */ /* 0x040fe20000001828 */
[----:B------:R-:W4:Y:S07]  /*16fe0*/  LDSM.16.M88.4 R152, [R192+0x2000] ;  /* 0x00200000c098783b */ /* 0x000f2e0000000200 */
[C---:B--2---:R-:W-:Y:S08]  /*16ff0*/  HMMA.16816.F32 R44, R168.reuse, R156, R44 ;  /* 0x0000009ca82c723c */ /* 0x044ff0000000182c */
[C---:B------:R-:W-:Y:S01]  /*17000*/  HMMA.16816.F32 R48, R168.reuse, R158, R48 ;  /* 0x0000009ea830723c */ /* 0x040fe20000001830 */
[----:B------:R-:W2:Y:S07]  /*17010*/  LDSM.16.M88.4 R156, [R192+0x2800] ;  /* 0x00280000c09c783b */ /* 0x000eae0000000200 */
[C---:B-----5:R-:W-:Y:S08]  /*17020*/  HMMA.16816.F32 R52, R168.reuse, R160, R52 ;  /* 0x000000a0a834723c */ /* 0x060ff00000001834 */
[----:B------:R-:W-:Y:S01]  /*17030*/  HMMA.16816.F32 R56, R168, R162, R56 ;  /* 0x000000a2a838723c */ /* 0x000fe20000001838 */
        /* <DEDUP_REMOVED lines=15> */
[----:B------:R-:W-:Y:S07]  /*17130*/  LDSM.16.M88.4 R152, [R194+0x6800] ;  /* 0x00680000c298783b */ /* 0x000fee0000000200 */
[C---:B--2---:R-:W-:Y:S03]  /*17140*/  HMMA.16816.F32 R44, R172.reuse, R156, R44 ;  /* 0x0000009cac2c723c */ /* 0x044fe6000000182c */
[----:B---3--:R-:W-:Y:S05]  /*17150*/  ISETP.GT.AND P3, PT, R217, R219, PT ;  /* 0x000000dbd900720c */ /* 0x008fea0003f64270 */
[C---:B------:R-:W-:Y:S01]  /*17160*/  HMMA.16816.F32 R48, R172.reuse, R158, R48 ;  /* 0x0000009eac30723c */ /* 0x040fe20000001830 */
[----:B------:R-:W-:Y:S07]  /*17170*/  LDSM.16.M88.4 R156, [R206] ;  /* 0x00000000ce9c783b */ /* 0x000fee0000000200 */
[C---:B-----5:R-:W-:Y:S08]  /*17180*/  HMMA.16816.F32 R52, R172.reuse, R160, R52 ;  /* 0x000000a0ac34723c */ /* 0x060ff00000001834 */
[----:B------:R-:W-:Y:S01]  /*17190*/  HMMA.16816.F32 R56, R172, R162, R56 ;  /* 0x000000a2ac38723c */ /* 0x000fe20000001838 */
[----:B------:R-:W-:Y:S07]  /*171a0*/  LDSM.16.M88.4 R160, [R200] ;  /* 0x00000000c8a0783b */ /* 0x000fee0000000200 */
        /* <DEDUP_REMOVED lines=8> */
[----:B------:R-:W2:Y:S07]  /*17230*/  LDSM.16.M88.4 R140, [R202] ;  /* 0x00000000ca8c783b */ /* 0x000eae0000000200 */
[C---:B------:R-:W-:Y:S08]  /*17240*/  HMMA.16816.F32 R28, R176.reuse, R144, R28 ;  /* 0x00000090b01c723c */ /* 0x040ff0000000181c */
[C---:B------:R-:W-:Y:S01]  /*17250*/  HMMA.16816.F32 R32, R176.reuse, R146, R32 ;  /* 0x00000092b020723c */ /* 0x040fe20000001820 */
[----:B------:R-:W3:Y:S07]  /*17260*/  LDSM.16.M88.4 R144, [R203] ;  /* 0x00000000cb90783b */ /* 0x000eee0000000200 */
[C---:B----4-:R-:W-:Y:S08]  /*17270*/  HMMA.16816.F32 R36, R176.reuse, R148, R36 ;  /* 0x00000094b024723c */ /* 0x050ff00000001824 */
[C---:B------:R-:W-:Y:S01]  /*17280*/  HMMA.16816.F32 R40, R176.reuse, R150, R40 ;  /* 0x00000096b028723c */ /* 0x040fe20000001828 */
[----:B------:R-:W-:Y:S07]  /*17290*/  LDSM.16.M88.4 R148, [R205] ;  /* 0x00000000cd94783b */ /* 0x000fee0000000200 */
[C---:B-1----:R-:W-:Y:S08]  /*172a0*/  HMMA.16816.F32 R44, R176.reuse, R116, R44 ;  /* 0x00000074b02c723c */ /* 0x042ff0000000182c */
[C---:B------:R-:W-:Y:S01]  /*172b0*/  HMMA.16816.F32 R48, R176.reuse, R118, R48 ;  /* 0x00000076b030723c */ /* 0x040fe20000001830 */
[----:B------:R-:W1:Y:S07]  /*172c0*/  LDSM.16.M88.4 R116, [R204] ;  /* 0x00000000cc74783b */ /* 0x000e6e0000000200 */
[C---:B------:R-:W-:Y:S08]  /*172d0*/  HMMA.16816.F32 R52, R176.reuse, R152, R52 ;  /* 0x00000098b034723c */ /* 0x040ff00000001834 */
[----:B------:R-:W-:Y:S01]  /*172e0*/  HMMA.16816.F32 R56, R176, R154, R56 ;  /* 0x0000009ab038723c */ /* 0x000fe20000001838 */
        /* <DEDUP_REMOVED lines=20> */
[----:B------:R-:W-:Y:S01]  /*17430*/  HMMA.16816.F32 R56, R180, R150, R56 ;  /* 0x00000096b438723c */ /* 0x000fe20000001838 */
        /* <DEDUP_REMOVED lines=17> */
[C---:B------:R-:W-:Y:S01]  /*17550*/  HMMA.16816.F32 R48, R184.reuse, R146, R48 ;  /* 0x00000092b830723c */ /* 0x040fe20000001830 */
[----:B------:R-:W3:Y:S01]  /*17560*/  LDSM.16.M88.4 R144, [R192+0x6800] ;  /* 0x00680000c090783b */ /* 0x000ee20000000200 */
[----:B------:R-:W-:Y:S04]  /*17570*/  DEPBAR.LE SB0, 0x0 ;  /* 0x000080000000791a */ /* 0x000fe80000000000 */
[----:B------:R-:W-:Y:S02]  /*17580*/  BAR.SYNC.DEFER_BLOCKING 0x0 ;  /* 0x0000000000007b1d */ /* 0x000fe40000010000 */
[C---:B-1----:R-:W-:Y:S08]  /*17590*/  HMMA.16816.F32 R52, R184.reuse, R116, R52 ;  /* 0x00000074b834723c */ /* 0x042ff00000001834 */
[----:B------:R-:W-:Y:S08]  /*175a0*/  HMMA.16816.F32 R56, R184, R118, R56 ;  /* 0x00000076b838723c */ /* 0x000ff00000001838 */
[C---:B--2---:R-:W-:Y:S08]  /*175b0*/  HMMA.16816.F32 R4, R188.reuse, R140, R4 ;  /* 0x0000008cbc04723c */ /* 0x044ff00000001804 */
[C---:B------:R-:W-:Y:S07]  /*175c0*/  HMMA.16816.F32 R8, R188.reuse, R142, R8 ;  /* 0x0000008ebc08723c */ /* 0x040fee0000001808 */
[----:B------:R-:W-:Y:S01]  /*175d0*/  P2R R143, PR, RZ, 0x8 ;  /* 0x00000008ff8f7803 */ /* 0x000fe20000000000 */
        /* <DEDUP_REMOVED lines=10> */
[C---:B---3--:R-:W-:Y:S08]  /*17680*/  HMMA.16816.F32 R52, R188.reuse, R144, R52 ;  /* 0x00000090bc34723c */ /* 0x048ff00000001834 */
[----:B------:R-:W-:Y:S01]  /*17690*/  HMMA.16816.F32 R56, R188, R146, R56 ;  /* 0x00000092bc38723c */ /* 0x000fe20000001838 */
[----:B------:R-:W-:Y:S07]  /*176a0*/  @!UPT UIADD3 URZ, URZ, URZ, URZ ;  /* 0x0000003f3f3ff290 */ /* 0x000fee000fffe03f */
[----:B------:R-:W-:-:S11]  /*176b0*/  @!P3 BRA `(.L_x_2577) ;  /* 0x000003600000b947 */ /* 0x000fd60003800000 */
[----:B------:R-:W-:Y:S01]  /*176c0*/  IADD3 R0, R217, -0x1, RZ ;  /* 0xffffffffd9007810 */ /* 0x000fe20007ffe0ff */
        /* <DEDUP_REMOVED lines=53> */
.L_x_2577:
[----:B------:R-:W-:Y:S05]  /*17a20*/  BSYNC B0 ;  /* 0x0000000000007941 */ /* 0x000fea0003800000 */
.L_x_2576:
[----:B------:R-:W-:Y:S01]  /*17a30*/  FMNMX.FTZ R0, R4, R115, !PT ;  /* 0x0000007304007209 */ /* 0x000fe20007810000 */
[----:B------:R-:W-:Y:S01]  /*17a40*/  LDSM.16.MT88.4 R144, [R196] ;  /* 0x00000000c490783b */ /* 0x000fe20000004200 */
[----:B-1----:R-:W-:Y:S02]  /*17a50*/  FMNMX.FTZ R2, R6, R114, !PT ;  /* 0x0000007206027209 */ /* 0x002fe40007810000 */
        /* <DEDUP_REMOVED lines=81> */
[----:B------:R-:W5:Y:S01]  /*17f70*/  MUFU.EX2 R225, R7 ;  /* 0x0000000700e17308 */ /* 0x000f620000000800 */
[--C-:B------:R-:W-:Y:S02]  /*17f80*/  FFMA.FTZ R26, R26, c[0x0][0x2d0], -R112.reuse ;  /* 0x0000b4001a1a7a23 */ /* 0x100fe40000010870 */
[----:B------:R-:W-:Y:S02]  /*17f90*/  FFMA.FTZ R27, R27, c[0x0][0x2d0], -R112 ;  /* 0x0000b4001b1b7a23 */ /* 0x000fe40000010870 */
        /* <DEDUP_REMOVED lines=11> */
[C---:B------:R-:W-:Y:S01]  /*18050*/  FMUL.FTZ R76, R2.reuse, R76 ;  /* 0x0000004c024c7220 */ /* 0x040fe20000410000 */
[----:B-----5:R-:W-:Y:S01]  /*18060*/  F2FP.PACK_AB R117, R225, R226 ;  /* 0x000000e2e175723e */ /* 0x020fe200000000ff */
        /* <DEDUP_REMOVED lines=9> */
[----:B------:R-:W5:Y:S01]  /*18100*/  MUFU.EX2 R229, R5 ;  /* 0x0000000500e57308 */ /* 0x000f620000000800 */
        /* <DEDUP_REMOVED lines=13> */
[----:B------:R-:W-:Y:S01]  /*181e0*/  FMUL.FTZ R74, R0, R74 ;  /* 0x0000004a004a7220 */ /* 0x000fe20000410000 */
[----:B-----5:R-:W-:Y:S01]  /*181f0*/  F2FP.PACK_AB R116, R229, R222 ;  /* 0x000000dee574723e */ /* 0x020fe200000000ff */
[----:B------:R-:W-:Y:S02]  /*18200*/  FMUL.FTZ R5, R2, R121 ;  /* 0x0000007902057220 */ /* 0x000fe40000410000 */
[C---:B------:R-:W-:Y:S02]  /*18210*/  FMUL.FTZ R75, R0.reuse, R75 ;  /* 0x0000004b004b7220 */ /* 0x040fe40000410000 */
[C---:B------:R-:W-:Y:S01]  /*18220*/  FMUL.FTZ R78, R0.reuse, R78 ;  /* 0x0000004e004e7220 */ /* 0x040fe20000410000 */
[----:B------:R5:W-:Y:S01]  /*18230*/  MUFU.EX2 R220, R13 ;  /* 0x0000000d00dc7308 */ /* 0x000be20000000800 */
[C---:B------:R-:W-:Y:S02]  /*18240*/  FMUL.FTZ R79, R0.reuse, R79 ;  /* 0x0000004f004f7220 */ /* 0x040fe40000410000 */
[----:B------:R-:W-:Y:S02]  /*18250*/  FMUL.FTZ R82, R0, R82 ;  /* 0x0000005200527220 */ /* 0x000fe40000410000 */
[----:B-1----:R-:W-:Y:S02]  /*18260*/  FFMA.FTZ R4, R9, c[0x0][0x2d0], -R114 ;  /* 0x0000b40009047a23 */ /* 0x002fe40000010872 */
        /* <DEDUP_REMOVED lines=18> */
[----:B------:R-:W-:Y:S02]  /*18390*/  FFMA.FTZ R4, R10, c[0x0][0x2d0], -R112 ;  /* 0x0000b4000a047a23 */ /* 0x000fe40000010870 */
        /* <DEDUP_REMOVED lines=13> */
[----:B------:R-:W-:Y:S02]  /*18470*/  FFMA.FTZ R17, R17, c[0x0][0x2d0], -R114 ;  /* 0x0000b40011117a23 */ /* 0x000fe40000010872 */
[C---:B------:R-:W-:Y:S01]  /*18480*/  FMUL.FTZ R108, R2.reuse, R108 ;  /* 0x0000006c026c7220 */ /* 0x040fe20000410000 */
[----:B------:R4:W-:Y:S01]  /*18490*/  MUFU.EX2 R167, R16 ;  /* 0x0000001000a77308 */ /* 0x0009e20000000800 */
[----:B------:R-:W-:Y:S02]  /*184a0*/  FMUL.FTZ R109, R2, R109 ;  /* 0x0000006d026d7220 */ /* 0x000fe40000410000 */
[----:B-1----:R-:W-:Y:S02]  /*184b0*/  FFMA.FTZ R4, R11, c[0x0][0x2d0], -R112 ;  /* 0x0000b4000b047a23 */ /* 0x002fe40000010870 */
[C---:B------:R-:W-:Y:S02]  /*184c0*/  FMUL.FTZ R11, R0.reuse, R127 ;  /* 0x0000007f000b7220 */ /* 0x040fe40000410000 */
[----:B------:R-:W-:Y:S01]  /*184d0*/  LDSM.16.MT88.4 R124, [R197] ;  /* 0x00000000c57c783b */ /* 0x000fe20000004200 */
[C---:B------:R-:W-:Y:S02]  /*184e0*/  FMUL.FTZ R110, R0.reuse, R110 ;  /* 0x0000006e006e7220 */ /* 0x040fe40000410000 */
[----:B------:R-:W1:Y:S01]  /*184f0*/  MUFU.EX2 R223, R4 ;  /* 0x0000000400df7308 */ /* 0x000e620000000800 */
[----:B------:R-:W-:Y:S02]  /*18500*/  FMUL.FTZ R111, R0, R111 ;  /* 0x0000006f006f7220 */ /* 0x000fe40000410000 */
[----:B------:R-:W-:Y:S01]  /*18510*/  FMUL.FTZ R60, R2, R60 ;  /* 0x0000003c023c7220 */ /* 0x000fe20000410000 */
[----:B--2---:R-:W-:Y:S01]  /*18520*/  F2FP.PACK_AB R19, R164, R165 ;  /* 0x000000a5a413723e */ /* 0x004fe200000000ff */
[----:B------:R-:W-:Y:S02]  /*18530*/  FMUL.FTZ R61, R2, R61 ;  /* 0x0000003d023d7220 */ /* 0x000fe40000410000 */
[C---:B------:R-:W-:Y:S02]  /*18540*/  FMUL.FTZ R62, R0.reuse, R62 ;  /* 0x0000003e003e7220 */ /* 0x040fe40000410000 */
[----:B------:R-:W-:Y:S01]  /*18550*/  FMUL.FTZ R63, R0, R63 ;  /* 0x0000003f003f7220 */ /* 0x000fe20000410000 */
[----:B------:R2:W5:Y:S01]  /*18560*/  MUFU.EX2 R166, R17 ;  /* 0x0000001100a67308 */ /* 0x0005620000000800 */
        /* <DEDUP_REMOVED lines=9> */
[----:B-1----:R-:W-:Y:S01]  /*18600*/  F2FP.PACK_AB R119, R223, R224 ;  /* 0x000000e0df77723e */ /* 0x002fe200000000ff */
[----:B------:R-:W-:Y:S02]  /*18610*/  FMUL.FTZ R4, R2, R120 ;  /* 0x0000007802047220 */ /* 0x000fe40000410000 */
[----:B------:R-:W1:Y:S01]  /*18620*/  LDSM.16.MT88.4 R120, [R198] ;  /* 0x00000000c678783b */ /* 0x000e620000004200 */
[--C-:B------:R-:W-:Y:S02]  /*18630*/  FFMA.FTZ R25, R25, c[0x0][0x2d0], -R114.reuse ;  /* 0x0000b40019197a23 */ /* 0x100fe40000010872 */
[----:B------:R-:W4:Y:S01]  /*18640*/  MUFU.EX2 R163, R20 ;  /* 0x0000001400a37308 */ /* 0x000f220000000800 */
[--C-:B------:R-:W-:Y:S01]  /*18650*/  FFMA.FTZ R28, R28, c[0x0][0x2d0], -R114.reuse ;  /* 0x0000b4001c1c7a23 */ /* 0x100fe20000010872 */
[C---:B------:R-:W-:Y:S05]  /*18660*/  HMMA.16816.F32 R4, R116.reuse, R140, R4 ;  /* 0x0000008c7404723c */ /* 0x040fea0000001804 */
[--C-:B------:R-:W-:Y:S01]  /*18670*/  FFMA.FTZ R29, R29, c[0x0][0x2d0], -R114.reuse ;  /* 0x0000b4001d1d7a23 */ /* 0x100fe20000010872 */
[----:B--2---:R-:W-:Y:S01]  /*18680*/  F2FP.PACK_AB R17, R214, R219 ;  /* 0x000000dbd611723e */ /* 0x004fe200000000ff */
[----:B------:R-:W-:Y:S01]  /*18690*/  FFMA.FTZ R33, R33, c[0x0][0x2d0], -R114 ;  /* 0x0000b40021217a23 */ /* 0x000fe20000010872 */
[C---:B------:R-:W-:Y:S01]  /*186a0*/  HMMA.16816.F32 R8, R116.reuse, R142, R8 ;  /* 0x0000008e7408723c */ /* 0x040fe20000001808 */
[----:B------:R-:W2:Y:S01]  /*186b0*/  LDSM.16.MT88.4 R140, [R195+0x3800] ;  /* 0x00380000c38c783b */ /* 0x000ea20000004200 */
[----:B------:R-:W1:Y:S02]  /*186c0*/  MUFU.EX2 R162, R21 ;  /* 0x0000001500a27308 */ /* 0x000e640000000800 */
[--C-:B------:R-:W-:Y:S01]  /*186d0*/  FFMA.FTZ R34, R34, c[0x0][0x2d0], -R112.reuse ;  /* 0x0000b40022227a23 */ /* 0x100fe20000010870 */
[----:B-----5:R-:W-:Y:S01]  /*186e0*/  F2FP.PACK_AB R18, R166, R167 ;  /* 0x000000a7a612723e */ /* 0x020fe200000000ff */
[----:B------:R-:W-:Y:S02]  /*186f0*/  FFMA.FTZ R35, R35, c[0x0][0x2d0], -R112 ;  /* 0x0000b40023237a23 */ /* 0x000fe40000010870 */
[C---:B------:R-:W-:Y:S04]  /*18700*/  HMMA.16816.F32 R68, R116.reuse, R144, R68 ;  /* 0x000000907444723c */ /* 0x040fe80000001844 */
[----:B------:R5:W-:Y:S01]  /*18710*/  MUFU.EX2 R160, R23 ;  /* 0x0000001700a07308 */ /* 0x000be20000000800 */
[----:B------:R-:W-:Y:S02]  /*18720*/  FFMA.FTZ R2, R2, R231, R222 ;  /* 0x000000e702027223 */ /* 0x000fe400000100de */
[----:B---3--:R-:W-:Y:S01]  /*18730*/  FFMA.FTZ R0, R0, R230, R226 ;  /* 0x000000e600007223 */ /* 0x008fe200000100e2 */
[C---:B------:R-:W-:Y:S04]  /*18740*/  HMMA.16816.F32 R72, R116.reuse, R146, R72 ;  /* 0x000000927448723c */ /* 0x040fe80000001848 */
[----:B------:R-:W-:Y:S02]  /*18750*/  FADD.FTZ R2, R229, R2 ;  /* 0x00000002e5027221 */ /* 0x000fe40000010000 */
[----:B------:R-:W3:Y:S01]  /*18760*/  MUFU.EX2 R159, R24 ;  /* 0x00000018009f7308 */ /* 0x000ee20000000800 */
[----:B------:R-:W-:Y:S02]  /*18770*/  FADD.FTZ R0, R225, R0 ;  /* 0x00000000e1007221 */ /* 0x000fe40000010000 */
[----:B------:R-:W-:Y:S01]  /*18780*/  FADD.FTZ R2, R228, R2 ;  /* 0x00000002e4027221 */ /* 0x000fe20000010000 */
[C---:B-1----:R-:W-:Y:S03]  /*18790*/  HMMA.16816.F32 R76, R116.reuse, R120, R76 ;  /* 0x00000078744c723c */ /* 0x042fe6000000184c */
[----:B------:R-:W-:Y:S03]  /*187a0*/  FADD.FTZ R2, R227, R2 ;  /* 0x00000002e3027221 */ /* 0x000fe60000010000 */
[----:B------:R-:W1:Y:S01]  /*187b0*/  MUFU.EX2 R158, R25 ;  /* 0x00000019009e7308 */ /* 0x000e620000000800 */
[----:B------:R-:W-:Y:S01]  /*187c0*/  FADD.FTZ R0, R224, R0 ;  /* 0x00000000e0007221 */ /* 0x000fe20000010000 */
[C---:B------:R-:W-:Y:S01]  /*187d0*/  HMMA.16816.F32 R80, R116.reuse, R122, R80 ;  /* 0x0000007a7450723c */ /* 0x040fe20000001850 */
[----:B------:R-:W1:Y:S03]  /*187e0*/  LDSM.16.MT88.4 R120, [R196+0x3800] ;  /* 0x00380000c478783b */ /* 0x000e660000004200 */
[----:B------:R-:W-:Y:S02]  /*187f0*/  FADD.FTZ R2, R221, R2 ;  /* 0x00000002dd027221 */ /* 0x000fe40000010000 */
[----:B------:R-:W-:Y:S02]  /*18800*/  FADD.FTZ R0, R223, R0 ;  /* 0x00000000df007221 */ /* 0x000fe40000010000 */
[----:B------:R-:W1:Y:S01]  /*18810*/  MUFU.EX2 R157, R26 ;  /* 0x0000001a009d7308 */ /* 0x000e620000000800 */
[C---:B------:R-:W-:Y:S01]  /*18820*/  HMMA.16816.F32 R84, R116.reuse, R124, R84 ;  /* 0x0000007c7454723c */ /* 0x040fe20000001854 */
[----:B-----5:R-:W-:Y:S02]  /*18830*/  LDSM.16.MT88.4 R20, [R196+0x4000] ;  /* 0x00400000c414783b */ /* 0x020fe40000004200 */
[----:B------:R-:W-:Y:S02]  /*18840*/  FADD.FTZ R2, R220, R2 ;  /* 0x00000002dc027221 */ /* 0x000fe40000010000 */
[----:B------:R-:W-:Y:S03]  /*18850*/  FADD.FTZ R0, R219, R0 ;  /* 0x00000000db007221 */ /* 0x000fe60000010000 */
[C---:B------:R-:W-:Y:S01]  /*18860*/  HMMA.16816.F32 R88, R116.reuse, R126, R88 ;  /* 0x0000007e7458723c */ /* 0x040fe20000001858 */
[----:B------:R-:W5:Y:S01]  /*18870*/  LDSM.16.MT88.4 R124, [R198+0x3800] ;  /* 0x00380000c67c783b */ /* 0x000f620000004200 */
[----:B------:R3:W3:Y:S02]  /*18880*/  MUFU.EX2 R156, R27 ;  /* 0x0000001b009c7308 */ /* 0x0006e40000000800 */
[----:B------:R-:W-:Y:S02]  /*18890*/  FADD.FTZ R2, R167, R2 ;  /* 0x00000002a7027221 */ /* 0x000fe40000010000 */
[----:B------:R-:W-:Y:S02]  /*188a0*/  FADD.FTZ R0, R214, R0 ;  /* 0x00000000d6007221 */ /* 0x000fe40000010000 */
[C---:B--2---:R-:W-:Y:S04]  /*188b0*/  HMMA.16816.F32 R92, R116.reuse, R140, R92 ;  /* 0x0000008c745c723c */ /* 0x044fe8000000185c */
[----:B------:R-:W-:Y:S01]  /*188c0*/  MUFU.EX2 R154, R33 ;  /* 0x00000021009a7308 */ /* 0x000fe20000000800 */
[----:B------:R-:W-:Y:S02]  /*188d0*/  FADD.FTZ R2, R166, R2 ;  /* 0x00000002a6027221 */ /* 0x000fe40000010000 */
[----:B------:R-:W-:Y:S01]  /*188e0*/  FADD.FTZ R0, R165, R0 ;  /* 0x00000000a5007221 */ /* 0x000fe20000010000 */
[C---:B------:R-:W-:Y:S01]  /*188f0*/  HMMA.16816.F32 R96, R116.reuse, R142, R96 ;  /* 0x0000008e7460723c */ /* 0x040fe20000001860 */
[----:B------:R-:W-:Y:S03]  /*18900*/  LDSM.16.MT88.4 R140, [R198+0x800] ;  /* 0x00080000c68c783b */ /* 0x000fe60000004200 */
[----:B----4-:R-:W-:Y:S02]  /*18910*/  FADD.FTZ R2, R163, R2 ;  /* 0x00000002a3027221 */ /* 0x010fe40000010000 */
[----:B------:R-:W-:Y:S01]  /*18920*/  MUFU.EX2 R153, R34 ;  /* 0x0000002200997308 */ /* 0x000fe20000000800 */
[----:B------:R-:W-:Y:S01]  /*18930*/  FADD.FTZ R0, R164, R0 ;  /* 0x00000000a4007221 */ /* 0x000fe20000010000 */
[C---:B-1----:R-:W-:Y:S01]  /*18940*/  HMMA.16816.F32 R12, R116.reuse, R120, R12 ;  /* 0x00000078740c723c */ /* 0x042fe2000000180c */
[----:B---3--:R-:W-:Y:S03]  /*18950*/  LDSM.16.MT88.4 R24, [R196+0x1000] ;  /* 0x00100000c418783b */ /* 0x008fe60000004200 */
[----:B------:R-:W-:Y:S02]  /*18960*/  FADD.FTZ R2, R162, R2 ;  /* 0x00000002a2027221 */ /* 0x000fe40000010000 */
[----:B------:R-:W-:Y:S02]  /*18970*/  FADD.FTZ R0, R161, R0 ;  /* 0x00000000a1007221 */ /* 0x000fe40000010000 */
[----:B------:R-:W-:Y:S01]  /*18980*/  MUFU.EX2 R152, R35 ;  /* 0x0000002300987308 */ /* 0x000fe20000000800 */
[C---:B------:R-:W-:Y:S01]  /*18990*/  HMMA.16816.F32 R100, R116.reuse, R122, R100 ;  /* 0x0000007a7464723c */ /* 0x040fe20000001864 */
[----:B------:R-:W1:Y:S02]  /*189a0*/  LDSM.16.MT88.4 R120, [R195+0x800] ;  /* 0x00080000c378783b */ /* 0x000e640000004200 */
[----:B------:R-:W-:Y:S02]  /*189b0*/  FADD.FTZ R2, R159, R2 ;  /* 0x000000029f027221 */ /* 0x000fe40000010000 */
[----:B------:R-:W-:Y:S03]  /*189c0*/  FADD.FTZ R0, R160, R0 ;  /* 0x00000000a0007221 */ /* 0x000fe60000010000 */
[C---:B-----5:R-:W-:Y:S04]  /*189d0*/  HMMA.16816.F32 R104, R116.reuse, R124, R104 ;  /* 0x0000007c7468723c */ /* 0x060fe80000001868 */
[----:B------:R-:W-:Y:S02]  /*189e0*/  FADD.FTZ R2, R158, R2 ;  /* 0x000000029e027221 */ /* 0x000fe40000010000 */
[----:B------:R-:W-:Y:S02]  /*189f0*/  FADD.FTZ R0, R157, R0 ;  /* 0x000000009d007221 */ /* 0x000fe40000010000 */
[C---:B------:R-:W-:Y:S01]  /*18a00*/  HMMA.16816.F32 R108, R116.reuse, R126, R108 ;  /* 0x0000007e746c723c */ /* 0x040fe2000000186c */
[----:B------:R-:W2:Y:S03]  /*18a10*/  LDSM.16.MT88.4 R124, [R196+0x800] ;  /* 0x00080000c47c783b */ /* 0x000ea60000004200 */
[----:B------:R-:W-:Y:S04]  /*18a20*/  FADD.FTZ R0, R156, R0 ;  /* 0x000000009c007221 */ /* 0x000fe80000010000 */
[C---:B------:R-:W-:Y:S08]  /*18a30*/  HMMA.16816.F32 R60, R116.reuse, R128, R60 ;  /* 0x00000080743c723c */ /* 0x040ff0000000183c */
[----:B------:R-:W-:Y:S01]  /*18a40*/  HMMA.16816.F32 R64, R116, R130, R64 ;  /* 0x000000827440723c */ /* 0x000fe20000001840 */
[----:B------:R-:W3:Y:S07]  /*18a50*/  LDSM.16.MT88.4 R116, [R197+0x800] ;  /* 0x00080000c574783b */ /* 0x000eee0000004200 */
[C---:B-1----:R-:W-:Y:S01]  /*18a60*/  HMMA.16816.F32 R4, R16.reuse, R120, R4 ;  /* 0x000000781004723c */ /* 0x042fe20000001804 */
[----:B------:R-:W-:Y:S07]  /*18a70*/  LDSM.16.MT88.4 R128, [R197+0x4000] ;  /* 0x00400000c580783b */ /* 0x000fee0000004200 */
[C---:B------:R-:W-:Y:S01]  /*18a80*/  HMMA.16816.F32 R8, R16.reuse, R122, R8 ;  /* 0x0000007a1008723c */ /* 0x040fe20000001808 */
[----:B------:R-:W1:Y:S07]  /*18a90*/  LDSM.16.MT88.4 R120, [R195+0x4000] ;  /* 0x00400000c378783b */ /* 0x000e6e0000004200 */
[C---:B--2---:R-:W-:Y:S08]  /*18aa0*/  HMMA.16816.F32 R68, R16.reuse, R124, R68 ;  /* 0x0000007c1044723c */ /* 0x044ff00000001844 */
[C---:B------:R-:W-:Y:S01]  /*18ab0*/  HMMA.16816.F32 R72, R16.reuse, R126, R72 ;  /* 0x0000007e1048723c */ /* 0x040fe20000001848 */
[----:B------:R-:W2:Y:S07]  /*18ac0*/  LDSM.16.MT88.4 R124, [R198+0x4000] ;  /* 0x00400000c67c783b */ /* 0x000eae0000004200 */
[C---:B------:R-:W-:Y:S08]  /*18ad0*/  HMMA.16816.F32 R76, R16.reuse, R140, R76 ;  /* 0x0000008c104c723c */ /* 0x040ff0000000184c */
[C---:B------:R-:W-:Y:S08]  /*18ae0*/  HMMA.16816.F32 R80, R16.reuse, R142, R80 ;  /* 0x0000008e1050723c */ /* 0x040ff00000001850 */
[C---:B---3--:R-:W-:Y:S08]  /*18af0*/  HMMA.16816.F32 R84, R16.reuse, R116, R84 ;  /* 0x000000741054723c */ /* 0x048ff00000001854 */
[C---:B------:R-:W-:Y:S01]  /*18b00*/  HMMA.16816.F32 R88, R16.reuse, R118, R88 ;  /* 0x000000761058723c */ /* 0x040fe20000001858 */
[----:B------:R-:W3:Y:S07]  /*18b10*/  LDSM.16.MT88.4 R116, [R195+0x1000] ;  /* 0x00100000c374783b */ /* 0x000eee0000004200 */
[C---:B-1----:R-:W-:Y:S08]  /*18b20*/  HMMA.16816.F32 R92, R16.reuse, R120, R92 ;  /* 0x00000078105c723c */ /* 0x042ff0000000185c */
[C---:B------:R-:W-:Y:S01]  /*18b30*/  HMMA.16816.F32 R96, R16.reuse, R122, R96 ;  /* 0x0000007a1060723c */ /* 0x040fe20000001860 */
[----:B------:R-:W-:Y:S07]  /*18b40*/  LDSM.16.MT88.4 R120, [R197+0x1000] ;  /* 0x00100000c578783b */ /* 0x000fee0000004200 */
[C---:B------:R-:W-:Y:S08]  /*18b50*/  HMMA.16816.F32 R12, R16.reuse, R20, R12 ;  /* 0x00000014100c723c */ /* 0x040ff0000000180c */
[C---:B------:R-:W-:Y:S01]  /*18b60*/  HMMA.16816.F32 R100, R16.reuse, R22, R100 ;  /* 0x000000161064723c */ /* 0x040fe20000001864 */
[----:B------:R-:W1:Y:S07]  /*18b70*/  LDSM.16.MT88.4 R20, [R198+0x1000] ;  /* 0x00100000c614783b */ /* 0x000e6e0000004200 */
[C---:B--2---:R-:W-:Y:S08]  /*18b80*/  HMMA.16816.F32 R104, R16.reuse, R124, R104 ;  /* 0x0000007c1068723c */ /* 0x044ff00000001868 */
[C---:B------:R-:W-:Y:S01]  /*18b90*/  HMMA.16816.F32 R108, R16.reuse, R126, R108 ;  /* 0x0000007e106c723c */ /* 0x040fe2000000186c */
[----:B------:R-:W-:Y:S07]  /*18ba0*/  LDSM.16.MT88.4 R124, [R196+0x1800] ;  /* 0x00180000c47c783b */ /* 0x000fee0000004200 */
[C---:B------:R-:W-:Y:S08]  /*18bb0*/  HMMA.16816.F32 R60, R16.reuse, R128, R60 ;  /* 0x00000080103c723c */ /* 0x040ff0000000183c */
[----:B------:R-:W-:Y:S01]  /*18bc0*/  HMMA.16816.F32 R64, R16, R130, R64 ;  /* 0x000000821040723c */ /* 0x000fe20000001840 */
[----:B------:R-:W2:Y:S06]  /*18bd0*/  MUFU.EX2 R131, R28 ;  /* 0x0000001c00837308 */ /* 0x000eac0000000800 */
[----:B------:R-:W-:Y:S02]  /*18be0*/  F2FP.PACK_AB R16, R162, R163 ;  /* 0x000000a3a210723e */ /* 0x000fe400000000ff */
[----:B------:R-:W-:Y:S02]  /*18bf0*/  F2FP.PACK_AB R17, R160, R161 ;  /* 0x000000a1a011723e */ /* 0x000fe400000000ff */
[----:B------:R-:W4:Y:S01]  /*18c00*/  MUFU.EX2 R130, R29 ;  /* 0x0000001d00827308 */ /* 0x000f220000000800 */
[----:B------:R-:W-:Y:S02]  /*18c10*/  F2FP.PACK_AB R18, R158, R159 ;  /* 0x0000009f9e12723e */ /* 0x000fe400000000ff */
[----:B------:R-:W-:Y:S07]  /*18c20*/  F2FP.PACK_AB R19, R156, R157 ;  /* 0x0000009d9c13723e */ /* 0x000fee00000000ff */
[C---:B---3--:R-:W-:Y:S03]  /*18c30*/  HMMA.16816.F32 R4, R16.reuse, R116, R4 ;  /* 0x000000741004723c */ /* 0x048fe60000001804 */
[----:B--2---:R-:W-:Y:S05]  /*18c40*/  FADD.FTZ R2, R131, R2 ;  /* 0x0000000283027221 */ /* 0x004fea0000010000 */
[C---:B------:R-:W-:Y:S01]  /*18c50*/  HMMA.16816.F32 R8, R16.reuse, R118, R8 ;  /* 0x000000761008723c */ /* 0x040fe20000001808 */
[----:B------:R-:W2:Y:S03]  /*18c60*/  LDSM.16.MT88.4 R116, [R195+0x4800] ;  /* 0x00480000c374783b */ /* 0x000ea60000004200 */
[----:B----4-:R-:W-:Y:S04]  /*18c70*/  FADD.FTZ R2, R130, R2 ;  /* 0x0000000282027221 */ /* 0x010fe80000010000 */
[C---:B------:R-:W-:Y:S07]  /*18c80*/  HMMA.16816.F32 R68, R16.reuse, R24, R68 ;  /* 0x000000181044723c */ /* 0x040fee0000001844 */
[----:B------:R-:W-:Y:S01]  /*18c90*/  FFMA.FTZ R24, R30, c[0x0][0x2d0], -R112 ;  /* 0x0000b4001e187a23 */ /* 0x000fe20000010870 */
[C---:B------:R-:W-:Y:S03]  /*18ca0*/  HMMA.16816.F32 R72, R16.reuse, R26, R72 ;  /* 0x0000001a1048723c */ /* 0x040fe60000001848 */
[----:B------:R3:W4:Y:S05]  /*18cb0*/  MUFU.EX2 R129, R24 ;  /* 0x0000001800817308 */ /* 0x00072a0000000800 */
[C---:B-1----:R-:W-:Y:S07]  /*18cc0*/  HMMA.16816.F32 R76, R16.reuse, R20, R76 ;  /* 0x00000014104c723c */ /* 0x042fee000000184c */
[----:B------:R-:W-:Y:S01]  /*18cd0*/  FFMA.FTZ R20, R32, c[0x0][0x2d0], -R114 ;  /* 0x0000b40020147a23 */ /* 0x000fe20000010872 */
[C---:B------:R-:W-:Y:S01]  /*18ce0*/  HMMA.16816.F32 R80, R16.reuse, R22, R80 ;  /* 0x000000161050723c */ /* 0x040fe20000001850 */
[----:B------:R-:W-:Y:S02]  /*18cf0*/  LDSM.16.MT88.4 R32, [R198+0x1800] ;  /* 0x00180000c620783b */ /* 0x000fe40000004200 */
[----:B------:R-:W1:Y:S05]  /*18d00*/  MUFU.EX2 R155, R20 ;  /* 0x00000014009b7308 */ /* 0x000e6a0000000800 */
        /* <DEDUP_REMOVED lines=8> */
[----:B-1----:R-:W-:Y:S02]  /*18d90*/  FADD.FTZ R2, R155, R2 ;  /* 0x000000029b027221 */ /* 0x002fe40000010000 */
[----:B------:R-:W-:Y:S02]  /*18da0*/  LDSM.16.MT88.4 R20, [R197+0x4800] ;  /* 0x00480000c514783b */ /* 0x000fe40000004200 */
[C---:B------:R-:W-:Y:S04]  /*18db0*/  HMMA.16816.F32 R96, R16.reuse, R118, R96 ;  /* 0x000000761060723c */ /* 0x040fe80000001860 */
[----:B------:R-:W-:Y:S02]  /*18dc0*/  FADD.FTZ R2, R154, R2 ;  /* 0x000000029a027221 */ /* 0x000fe40000010000 */
[----:B---3--:R-:W1:Y:S01]  /*18dd0*/  LDSM.16.MT88.4 R24, [R196+0x4800] ;  /* 0x00480000c418783b */ /* 0x008e620000004200 */
[----:B----4-:R-:W-:Y:S05]  /*18de0*/  FADD.FTZ R0, R128, R0 ;  /* 0x0000000080007221 */ /* 0x010fea0000010000 */
[----:B------:R-:W-:Y:S04]  /*18df0*/  FADD.FTZ R0, R153, R0 ;  /* 0x0000000099007221 */ /* 0x000fe80000010000 */
[----:B------:R-:W-:Y:S01]  /*18e00*/  FADD.FTZ R0, R152, R0 ;  /* 0x0000000098007221 */ /* 0x000fe20000010000 */
[C---:B-1----:R-:W-:Y:S08]  /*18e10*/  HMMA.16816.F32 R12, R16.reuse, R24, R12 ;  /* 0x00000018100c723c */ /* 0x042ff0000000180c */
[C---:B------:R-:W-:Y:S01]  /*18e20*/  HMMA.16816.F32 R100, R16.reuse, R26, R100 ;  /* 0x0000001a1064723c */ /* 0x040fe20000001864 */
[----:B------:R-:W-:Y:S07]  /*18e30*/  LDSM.16.MT88.4 R24, [R195+0x5000] ;  /* 0x00500000c318783b */ /* 0x000fee0000004200 */
[C---:B------:R-:W-:Y:S07]  /*18e40*/  HMMA.16816.F32 R104, R16.reuse, R28, R104 ;  /* 0x0000001c1068723c */ /* 0x040fee0000001868 */
[--C-:B------:R-:W-:Y:S01]  /*18e50*/  FFMA.FTZ R28, R36, c[0x0][0x2d0], -R114.reuse ;  /* 0x0000b400241c7a23 */ /* 0x100fe20000010872 */
[C---:B------:R-:W-:Y:S03]  /*18e60*/  HMMA.16816.F32 R108, R16.reuse, R30, R108 ;  /* 0x0000001e106c723c */ /* 0x040fe6000000186c */
[----:B------:R1:W2:Y:S01]  /*18e70*/  MUFU.EX2 R151, R28 ;  /* 0x0000001c00977308 */ /* 0x0002a20000000800 */
[----:B------:R-:W-:Y:S04]  /*18e80*/  FFMA.FTZ R36, R40, c[0x0][0x2d0], -R114 ;  /* 0x0000b40028247a23 */ /* 0x000fe80000010872 */
[C---:B------:R-:W-:Y:S05]  /*18e90*/  HMMA.16816.F32 R60, R16.reuse, R20, R60 ;  /* 0x00000014103c723c */ /* 0x040fea000000183c */
[----:B------:R-:W-:Y:S03]  /*18ea0*/  MUFU.EX2 R147, R36 ;  /* 0x0000002400937308 */ /* 0x000fe60000000800 */
[----:B------:R-:W-:Y:S01]  /*18eb0*/  HMMA.16816.F32 R64, R16, R22, R64 ;  /* 0x000000161040723c */ /* 0x000fe20000001840 */
[----:B------:R-:W3:Y:S06]  /*18ec0*/  LDSM.16.MT88.4 R20, [R197+0x1800] ;  /* 0x00180000c514783b */ /* 0x000eec0000004200 */
[----:B------:R-:W-:Y:S02]  /*18ed0*/  F2FP.PACK_AB R16, R130, R131 ;  /* 0x000000838210723e */ /* 0x000fe400000000ff */
[----:B------:R-:W-:Y:S01]  /*18ee0*/  F2FP.PACK_AB R17, R128, R129 ;  /* 0x000000818011723e */ /* 0x000fe200000000ff */
[----:B-1----:R-:W1:Y:S02]  /*18ef0*/  LDSM.16.MT88.4 R28, [R196+0x5000] ;  /* 0x00500000c41c783b */ /* 0x002e640000004200 */
[----:B------:R-:W-:Y:S01]  /*18f00*/  F2FP.PACK_AB R18, R154, R155 ;  /* 0x0000009b9a12723e */ /* 0x000fe200000000ff */
[----:B--2---:R-:W-:Y:S01]  /*18f10*/  FADD.FTZ R2, R151, R2 ;  /* 0x0000000297027221 */ /* 0x004fe20000010000 */
[----:B------:R-:W-:Y:S07]  /*18f20*/  F2FP.PACK_AB R19, R152, R153 ;  /* 0x000000999813723e */ /* 0x000fee00000000ff */
[C---:B------:R-:W-:Y:S08]  /*18f30*/  HMMA.16816.F32 R4, R16.reuse, R120, R4 ;  /* 0x000000781004723c */ /* 0x040ff00000001804 */
[C---:B------:R-:W-:Y:S08]  /*18f40*/  HMMA.16816.F32 R8, R16.reuse, R122, R8 ;  /* 0x0000007a1008723c */ /* 0x040ff00000001808 */
[C---:B------:R-:W-:Y:S08]  /*18f50*/  HMMA.16816.F32 R68, R16.reuse, R124, R68 ;  /* 0x0000007c1044723c */ /* 0x040ff00000001844 */
[C---:B------:R-:W-:Y:S01]  /*18f60*/  HMMA.16816.F32 R72, R16.reuse, R126, R72 ;  /* 0x0000007e1048723c */ /* 0x040fe20000001848 */
[----:B------:R-:W-:Y:S07]  /*18f70*/  LDSM.16.MT88.4 R124, [R195+0x3000] ;  /* 0x00300000c37c783b */ /* 0x000fee0000004200 */
[C---:B------:R-:W-:Y:S07]  /*18f80*/  HMMA.16816.F32 R76, R16.reuse, R32, R76 ;  /* 0x00000020104c723c */ /* 0x040fee000000184c */
[----:B------:R-:W-:Y:S01]  /*18f90*/  FFMA.FTZ R32, R37, c[0x0][0x2d0], -R114 ;  /* 0x0000b40025207a23 */ /* 0x000fe20000010872 */
[C---:B------:R-:W-:Y:S03]  /*18fa0*/  HMMA.16816.F32 R80, R16.reuse, R34, R80 ;  /* 0x000000221050723c */ /* 0x040fe60000001850 */
[----:B------:R2:W4:Y:S05]  /*18fb0*/  MUFU.EX2 R150, R32 ;  /* 0x0000002000967308 */ /* 0x00052a0000000800 */
[C---:B---3--:R-:W-:Y:S07]  /*18fc0*/  HMMA.16816.F32 R84, R16.reuse, R20, R84 ;  /* 0x000000141054723c */ /* 0x048fee0000001854 */
[--C-:B------:R-:W-:Y:S01]  /*18fd0*/  FFMA.FTZ R20, R39, c[0x0][0x2d0], -R112.reuse ;  /* 0x0000b40027147a23 */ /* 0x100fe20000010870 */
[C---:B------:R-:W-:Y:S03]  /*18fe0*/  HMMA.16816.F32 R88, R16.reuse, R22, R88 ;  /* 0x000000161058723c */ /* 0x040fe60000001858 */
[----:B------:R3:W-:Y:S05]  /*18ff0*/  MUFU.EX2 R148, R20 ;  /* 0x0000001400947308 */ /* 0x0007ea0000000800 */
[C---:B------:R-:W-:Y:S04]  /*19000*/  HMMA.16816.F32 R92, R16.reuse, R24, R92 ;  /* 0x00000018105c723c */ /* 0x040fe8000000185c */
[----:B--2---:R-:W-:Y:S02]  /*19010*/  FFMA.FTZ R32, R38, c[0x0][0x2d0], -R112 ;  /* 0x0000b40026207a23 */ /* 0x004fe40000010870 */
[----:B------:R-:W-:Y:S01]  /*19020*/  LDSM.16.MT88.4 R36, [R196+0x5800] ;  /* 0x00580000c424783b */ /* 0x000fe20000004200 */
[----:B------:R-:W-:Y:S01]  /*19030*/  FFMA.FTZ R24, R41, c[0x0][0x2d0], -R114 ;  /* 0x0000b40029187a23 */ /* 0x000fe20000010872 */
[C---:B------:R-:W-:Y:S01]  /*19040*/  HMMA.16816.F32 R96, R16.reuse, R26, R96 ;  /* 0x0000001a1060723c */ /* 0x040fe20000001860 */
[----:B------:R2:W5:Y:S03]  /*19050*/  MUFU.EX2 R149, R32 ;  /* 0x0000002000957308 */ /* 0x0005660000000800 */
[----:B----4-:R-:W-:Y:S04]  /*19060*/  FADD.FTZ R2, R150, R2 ;  /* 0x0000000296027221 */ /* 0x010fe80000010000 */
[C---:B-1----:R-:W-:Y:S03]  /*19070*/  HMMA.16816.F32 R12, R16.reuse, R28, R12 ;  /* 0x0000001c100c723c */ /* 0x042fe6000000180c */
[----:B------:R1:W4:Y:S01]  /*19080*/  MUFU.EX2 R146, R24 ;  /* 0x0000001800927308 */ /* 0x0003220000000800 */
[----:B---3--:R-:W-:Y:S01]  /*19090*/  LDSM.16.MT88.4 R20, [R197+0x5000] ;  /* 0x00500000c514783b */ /* 0x008fe20000004200 */
[----:B------:R-:W-:Y:S02]  /*190a0*/  FADD.FTZ R2, R147, R2 ;  /* 0x0000000293027221 */ /* 0x000fe40000010000 */
[----:B------:R-:W-:Y:S01]  /*190b0*/  FFMA.FTZ R28, R43, c[0x0][0x2d0], -R112 ;  /* 0x0000b4002b1c7a23 */ /* 0x000fe20000010870 */
[C---:B------:R-:W-:Y:S05]  /*190c0*/  HMMA.16816.F32 R100, R16.reuse, R30, R100 ;  /* 0x0000001e1064723c */ /* 0x040fea0000001864 */
[----:B------:R3:W-:Y:S01]  /*190d0*/  MUFU.EX2 R144, R28 ;  /* 0x0000001c00907308 */ /* 0x0007e20000000800 */
[----:B--2---:R-:W2:Y:S01]  /*190e0*/  LDSM.16.MT88.4 R32, [R198+0x5000] ;  /* 0x00500000c620783b */ /* 0x004ea20000004200 */
[----:B-----5:R-:W-:Y:S05]  /*190f0*/  FADD.FTZ R0, R149, R0 ;  /* 0x0000000095007221 */ /* 0x020fea0000010000 */
[----:B------:R-:W-:Y:S02]  /*19100*/  FADD.FTZ R0, R148, R0 ;  /* 0x0000000094007221 */ /* 0x000fe40000010000 */
[----:B-1----:R-:W-:Y:S02]  /*19110*/  FFMA.FTZ R24, R42, c[0x0][0x2d0], -R112 ;  /* 0x0000b4002a187a23 */ /* 0x002fe40000010870 */
[----:B------:R-:W-:Y:S01]  /*19120*/  LDSM.16.MT88.4 R40, [R198+0x5800] ;  /* 0x00580000c628783b */ /* 0x000fe20000004200 */
[----:B----4-:R-:W-:Y:S01]  /*19130*/  FADD.FTZ R2, R146, R2 ;  /* 0x0000000292027221 */ /* 0x010fe20000010000 */
[----:B------:R1:W4:Y:S06]  /*19140*/  MUFU.EX2 R145, R24 ;  /* 0x0000001800917308 */ /* 0x00032c0000000800 */
[----:B---3--:R-:W-:Y:S08]  /*19150*/  LDSM.16.MT88.4 R28, [R196+0x2000] ;  /* 0x00200000c41c783b */ /* 0x008ff00000004200 */
[----:B-1----:R-:W1:Y:S01]  /*19160*/  LDSM.16.MT88.4 R24, [R195+0x2000] ;  /* 0x00200000c318783b */ /* 0x002e620000004200 */
[----:B----4-:R-:W-:Y:S01]  /*19170*/  FADD.FTZ R0, R145, R0 ;  /* 0x0000000091007221 */ /* 0x010fe20000010000 */
[C---:B--2---:R-:W-:Y:S03]  /*19180*/  HMMA.16816.F32 R104, R16.reuse, R32, R104 ;  /* 0x000000201068723c */ /* 0x044fe60000001868 */
[----:B------:R-:W-:Y:S05]  /*19190*/  FADD.FTZ R0, R144, R0 ;  /* 0x0000000090007221 */ /* 0x000fea0000010000 */
[C---:B------:R-:W-:Y:S01]  /*191a0*/  HMMA.16816.F32 R108, R16.reuse, R34, R108 ;  /* 0x00000022106c723c */ /* 0x040fe2000000186c */
[----:B------:R-:W2:Y:S07]  /*191b0*/  LDSM.16.MT88.4 R32, [R198+0x2000] ;  /* 0x00200000c620783b */ /* 0x000eae0000004200 */
[C---:B------:R-:W-:Y:S07]  /*191c0*/  HMMA.16816.F32 R60, R16.reuse, R20, R60 ;  /* 0x00000014103c723c */ /* 0x040fee000000183c */
[--C-:B------:R-:W-:Y:S01]  /*191d0*/  FFMA.FTZ R20, R44, c[0x0][0x2d0], -R114.reuse ;  /* 0x0000b4002c147a23 */ /* 0x100fe20000010872 */
[----:B------:R-:W-:Y:S03]  /*191e0*/  HMMA.16816.F32 R64, R16, R22, R64 ;  /* 0x000000161040723c */ /* 0x000fe60000001840 */
[----:B------:R3:W4:Y:S01]  /*191f0*/  MUFU.EX2 R143, R20 ;  /* 0x00000014008f7308 */ /* 0x0007220000000800 */
[--C-:B------:R-:W-:Y:S03]  /*19200*/  FFMA.FTZ R44, R49, c[0x0][0x2d0], -R114.reuse ;  /* 0x0000b400312c7a23 */ /* 0x100fe60000010872 */
[----:B------:R-:W-:Y:S02]  /*19210*/  F2FP.PACK_AB R16, R150, R151 ;  /* 0x000000979610723e */ /* 0x000fe400000000ff */
[----:B------:R-:W-:Y:S03]  /*19220*/  F2FP.PACK_AB R17, R148, R149 ;  /* 0x000000959411723e */ /* 0x000fe600000000ff */
[----:B------:R-:W-:Y:S01]  /*19230*/  F2FP.PACK_AB R18, R146, R147 ;  /* 0x000000939212723e */ /* 0x000fe200000000ff */
[----:B------:R-:W-:Y:S01]  /*19240*/  MUFU.EX2 R118, R44 ;  /* 0x0000002c00767308 */ /* 0x000fe20000000800 */
[----:B------:R-:W-:Y:S07]  /*19250*/  F2FP.PACK_AB R19, R144, R145 ;  /* 0x000000919013723e */ /* 0x000fee00000000ff */
[C---:B-1----:R-:W-:Y:S03]  /*19260*/  HMMA.16816.F32 R4, R16.reuse, R24, R4 ;  /* 0x000000181004723c */ /* 0x042fe60000001804 */
[----:B---3--:R-:W-:Y:S05]  /*19270*/  FFMA.FTZ R20, R45, c[0x0][0x2d0], -R114 ;  /* 0x0000b4002d147a23 */ /* 0x008fea0000010872 */
[C---:B------:R-:W-:Y:S01]  /*19280*/  HMMA.16816.F32 R8, R16.reuse, R26, R8 ;  /* 0x0000001a1008723c */ /* 0x040fe20000001808 */
[----:B------:R1:W3:Y:S03]  /*19290*/  MUFU.EX2 R142, R20 ;  /* 0x00000014008e7308 */ /* 0x0002e60000000800 */
[----:B------:R-:W-:Y:S02]  /*192a0*/  FFMA.FTZ R24, R46, c[0x0][0x2d0], -R112 ;  /* 0x0000b4002e187a23 */ /* 0x000fe40000010870 */
[----:B----4-:R-:W-:Y:S02]  /*192b0*/  FADD.FTZ R2, R143, R2 ;  /* 0x000000028f027221 */ /* 0x010fe40000010000 */
[C---:B------:R-:W-:Y:S03]  /*192c0*/  HMMA.16816.F32 R68, R16.reuse, R28, R68 ;  /* 0x0000001c1044723c */ /* 0x040fe60000001844 */
[----:B------:R4:W5:Y:S04]  /*192d0*/  MUFU.EX2 R141, R24 ;  /* 0x00000018008d7308 */ /* 0x0009680000000800 */
[----:B------:R-:W-:Y:S01]  /*192e0*/  FFMA.FTZ R28, R48, c[0x0][0x2d0], -R114 ;  /* 0x0000b400301c7a23 */ /* 0x000fe20000010872 */
[C---:B------:R-:W-:Y:S05]  /*192f0*/  HMMA.16816.F32 R72, R16.reuse, R30, R72 ;  /* 0x0000001e1048723c */ /* 0x040fea0000001848 */
[----:B------:R5:W5:Y:S03]  /*19300*/  MUFU.EX2 R119, R28 ;  /* 0x0000001c00777308 */ /* 0x000b660000000800 */
[C---:B--2---:R-:W-:Y:S01]  /*19310*/  HMMA.16816.F32 R76, R16.reuse, R32, R76 ;  /* 0x00000020104c723c */ /* 0x044fe2000000184c */
[----:B-1----:R-:W1:Y:S03]  /*19320*/  LDSM.16.MT88.4 R20, [R197+0x2000] ;  /* 0x00200000c514783b */ /* 0x002e660000004200 */
[----:B---3--:R-:W-:Y:S03]  /*19330*/  FADD.FTZ R2, R142, R2 ;  /* 0x000000028e027221 */ /* 0x008fe60000010000 */
[--C-:B------:R-:W-:Y:S01]  /*19340*/  FFMA.FTZ R32, R50, c[0x0][0x2d0], -R112.reuse ;  /* 0x0000b40032207a23 */ /* 0x100fe20000010870 */
[C---:B------:R-:W-:Y:S03]  /*19350*/  HMMA.16816.F32 R80, R16.reuse, R34, R80 ;  /* 0x000000221050723c */ /* 0x040fe60000001850 */
[----:B------:R2:W-:Y:S01]  /*19360*/  MUFU.EX2 R117, R32 ;  /* 0x0000002000757308 */ /* 0x0005e20000000800 */
[----:B----4-:R-:W-:Y:S02]  /*19370*/  FFMA.FTZ R24, R47, c[0x0][0x2d0], -R112 ;  /* 0x0000b4002f187a23 */ /* 0x010fe40000010870 */
[----:B-----5:R-:W-:Y:S07]  /*19380*/  FADD.FTZ R0, R141, R0 ;  /* 0x000000008d007221 */ /* 0x020fee0000010000 */
[----:B------:R3:W4:Y:S01]  /*19390*/  MUFU.EX2 R140, R24 ;  /* 0x00000018008c7308 */ /* 0x0007220000000800 */
[----:B------:R-:W-:Y:S01]  /*193a0*/  LDSM.16.MT88.4 R28, [R197+0x5800] ;  /* 0x00580000c51c783b */ /* 0x000fe20000004200 */
[----:B------:R-:W-:Y:S07]  /*193b0*/  FADD.FTZ R2, R119, R2 ;  /* 0x0000000277027221 */ /* 0x000fee0000010000 */
[----:B--2---:R-:W-:Y:S01]  /*193c0*/  LDSM.16.MT88.4 R32, [R195+0x2800] ;  /* 0x00280000c320783b */ /* 0x004fe20000004200 */
[C---:B-1----:R-:W-:Y:S07]  /*193d0*/  HMMA.16816.F32 R84, R16.reuse, R20, R84 ;  /* 0x000000141054723c */ /* 0x042fee0000001854 */
[----:B---3--:R-:W1:Y:S01]  /*193e0*/  LDSM.16.MT88.4 R24, [R195+0x5800] ;  /* 0x00580000c318783b */ /* 0x008e620000004200 */
[----:B----4-:R-:W-:Y:S04]  /*193f0*/  FADD.FTZ R0, R140, R0 ;  /* 0x000000008c007221 */ /* 0x010fe80000010000 */
[----:B------:R-:W-:Y:S01]  /*19400*/  FFMA.FTZ R20, R51, c[0x0][0x2d0], -R112 ;  /* 0x0000b40033147a23 */ /* 0x000fe20000010870 */
[C---:B------:R-:W-:Y:S03]  /*19410*/  HMMA.16816.F32 R88, R16.reuse, R22, R88 ;  /* 0x000000161058723c */ /* 0x040fe60000001858 */
[----:B------:R2:W3:Y:S01]  /*19420*/  MUFU.EX2 R116, R20 ;  /* 0x0000001400747308 */ /* 0x0004e20000000800 */
[----:B------:R-:W-:Y:S01]  /*19430*/  FADD.FTZ R0, R117, R0 ;  /* 0x0000000075007221 */ /* 0x000fe20000010000 */
[----:B--2---:R-:W2:Y:S03]  /*19440*/  LDSM.16.MT88.4 R20, [R196+0x2800] ;  /* 0x00280000c414783b */ /* 0x004ea60000004200 */
        /* <DEDUP_REMOVED lines=14> */
[----:B------:R4:W-:Y:S04]  /*19530*/  MUFU.EX2 R51, R28 ;  /* 0x0000001c00337308 */ /* 0x0009e80000000800 */
[----:B------:R-:W-:Y:S02]  /*19540*/  F2FP.PACK_AB R16, R142, R143 ;  /* 0x0000008f8e10723e */ /* 0x000fe400000000ff */
[----:B------:R-:W-:Y:S03]  /*19550*/  F2FP.PACK_AB R17, R140, R141 ;  /* 0x0000008d8c11723e */ /* 0x000fe600000000ff */
[----:B------:R-:W-:Y:S02]  /*19560*/  F2FP.PACK_AB R18, R118, R119 ;  /* 0x000000777612723e */ /* 0x000fe400000000ff */
[----:B---3--:R-:W-:Y:S07]  /*19570*/  F2FP.PACK_AB R19, R116, R117 ;  /* 0x000000757413723e */ /* 0x008fee00000000ff */
[C---:B------:R-:W-:Y:S01]  /*19580*/  HMMA.16816.F32 R4, R16.reuse, R32, R4 ;  /* 0x000000201004723c */ /* 0x040fe20000001804 */
[----:B----4-:R-:W3:Y:S06]  /*19590*/  LDSM.16.MT88.4 R28, [R197+0x2800] ;  /* 0x00280000c51c783b */ /* 0x010eec0000004200 */
[----:B------:R-:W-:Y:S01]  /*195a0*/  FFMA.FTZ R32, R53, c[0x0][0x2d0], -R114 ;  /* 0x0000b40035207a23 */ /* 0x000fe20000010872 */
[C---:B------:R-:W-:Y:S03]  /*195b0*/  HMMA.16816.F32 R8, R16.reuse, R34, R8 ;  /* 0x000000221008723c */ /* 0x040fe60000001808 */
[----:B------:R4:W5:Y:S05]  /*195c0*/  MUFU.EX2 R50, R32 ;  /* 0x0000002000327308 */ /* 0x00096a0000000800 */
[C---:B--2---:R-:W-:Y:S07]  /*195d0*/  HMMA.16816.F32 R68, R16.reuse, R20, R68 ;  /* 0x000000141044723c */ /* 0x044fee0000001844 */
[--C-:B------:R-:W-:Y:S01]  /*195e0*/  FFMA.FTZ R20, R55, c[0x0][0x2d0], -R112.reuse ;  /* 0x0000b40037147a23 */ /* 0x100fe20000010870 */
[C---:B------:R-:W-:Y:S03]  /*195f0*/  HMMA.16816.F32 R72, R16.reuse, R22, R72 ;  /* 0x000000161048723c */ /* 0x040fe60000001848 */
[----:B------:R2:W-:Y:S05]  /*19600*/  MUFU.EX2 R48, R20 ;  /* 0x0000001400307308 */ /* 0x0005ea0000000800 */
[C---:B-1----:R-:W-:Y:S04]  /*19610*/  HMMA.16816.F32 R76, R16.reuse, R24, R76 ;  /* 0x00000018104c723c */ /* 0x042fe8000000184c */
[----:B----4-:R-:W-:Y:S03]  /*19620*/  FFMA.FTZ R32, R54, c[0x0][0x2d0], -R112 ;  /* 0x0000b40036207a23 */ /* 0x010fe60000010870 */
[----:B------:R-:W-:Y:S01]  /*19630*/  FFMA.FTZ R24, R57, c[0x0][0x2d0], -R114 ;  /* 0x0000b40039187a23 */ /* 0x000fe20000010872 */
[C---:B------:R-:W-:Y:S01]  /*19640*/  HMMA.16816.F32 R80, R16.reuse, R26, R80 ;  /* 0x0000001a1050723c */ /* 0x040fe20000001850 */
[----:B------:R1:W4:Y:S03]  /*19650*/  MUFU.EX2 R49, R32 ;  /* 0x0000002000317308 */ /* 0x0003260000000800 */
[----:B------:R-:W-:Y:S04]  /*19660*/  MOV R114, R3 ;  /* 0x0000000300727202 */ /* 0x000fe80000000f00 */
[C---:B---3--:R-:W-:Y:S01]  /*19670*/  HMMA.16816.F32 R84, R16.reuse, R28, R84 ;  /* 0x0000001c1054723c */ /* 0x048fe20000001854 */
[----:B--2---:R-:W-:Y:S02]  /*19680*/  LDSM.16.MT88.4 R20, [R196+0x6000] ;  /* 0x00600000c414783b */ /* 0x004fe40000004200 */
[----:B------:R2:W3:Y:S05]  /*19690*/  MUFU.EX2 R46, R24 ;  /* 0x00000018002e7308 */ /* 0x0004ea0000000800 */
[C---:B------:R-:W-:Y:S01]  /*196a0*/  HMMA.16816.F32 R88, R16.reuse, R30, R88 ;  /* 0x0000001e1058723c */ /* 0x040fe20000001858 */
[----:B------:R-:W-:Y:S08]  /*196b0*/  LDSM.16.MT88.4 R28, [R198+0x3000] ;  /* 0x00300000c61c783b */ /* 0x000ff00000004200 */
[----:B-1----:R-:W1:Y:S03]  /*196c0*/  LDSM.16.MT88.4 R32, [R195+0x6000] ;  /* 0x00600000c320783b */ /* 0x002e660000004200 */
[--C-:B--2---:R-:W-:Y:S02]  /*196d0*/  FFMA.FTZ R24, R58, c[0x0][0x2d0], -R112.reuse ;  /* 0x0000b4003a187a23 */ /* 0x104fe40000010870 */
[----:B------:R-:W-:Y:S02]  /*196e0*/  FFMA.FTZ R112, R59, c[0x0][0x2d0], -R112 ;  /* 0x0000b4003b707a23 */ /* 0x000fe40000010870 */
[----:B------:R2:W-:Y:S10]  /*196f0*/  MUFU.EX2 R45, R24 ;  /* 0x00000018002d7308 */ /* 0x0005f40000000800 */
[----:B------:R-:W3:Y:S01]  /*19700*/  MUFU.EX2 R44, R112 ;  /* 0x00000070002c7308 */ /* 0x000ee20000000800 */
[----:B--2---:R-:W2:Y:S01]  /*19710*/  LDSM.16.MT88.4 R24, [R196+0x3000] ;  /* 0x00300000c418783b */ /* 0x004ea20000004200 */
[C---:B-1----:R-:W-:Y:S08]  /*19720*/  HMMA.16816.F32 R92, R16.reuse, R32, R92 ;  /* 0x00000020105c723c */ /* 0x042ff0000000185c */
[C---:B------:R-:W-:Y:S08]  /*19730*/  HMMA.16816.F32 R96, R16.reuse, R34, R96 ;  /* 0x000000221060723c */ /* 0x040ff00000001860 */
[C---:B------:R-:W-:Y:S08]  /*19740*/  HMMA.16816.F32 R12, R16.reuse, R20, R12 ;  /* 0x00000014100c723c */ /* 0x040ff0000000180c */
[C---:B------:R-:W-:Y:S01]  /*19750*/  HMMA.16816.F32 R100, R16.reuse, R22, R100 ;  /* 0x000000161064723c */ /* 0x040fe20000001864 */
[----:B------:R-:W1:Y:S07]  /*19760*/  LDSM.16.MT88.4 R20, [R197+0x3000] ;  /* 0x00300000c514783b */ /* 0x000e6e0000004200 */
[C---:B------:R-:W-:Y:S08]  /*19770*/  HMMA.16816.F32 R104, R16.reuse, R36, R104 ;  /* 0x000000241068723c */ /* 0x040ff00000001868 */
[C---:B------:R-:W-:Y:S08]  /*19780*/  HMMA.16816.F32 R108, R16.reuse, R38, R108 ;  /* 0x00000026106c723c */ /* 0x040ff0000000186c */
[C---:B------:R-:W-:Y:S08]  /*19790*/  HMMA.16816.F32 R60, R16.reuse, R40, R60 ;  /* 0x00000028103c723c */ /* 0x040ff0000000183c */
[----:B------:R-:W-:Y:S07]  /*197a0*/  HMMA.16816.F32 R64, R16, R42, R64 ;  /* 0x0000002a1040723c */ /* 0x000fee0000001840 */
[----:B-----5:R-:W-:Y:S02]  /*197b0*/  F2FP.PACK_AB R16, R50, R51 ;  /* 0x000000333210723e */ /* 0x020fe400000000ff */
[----:B----4-:R-:W-:Y:S03]  /*197c0*/  F2FP.PACK_AB R17, R48, R49 ;  /* 0x000000313011723e */ /* 0x010fe600000000ff */
[----:B---3--:R-:W-:Y:S02]  /*197d0*/  F2FP.PACK_AB R18, R46, R47 ;  /* 0x0000002f2e12723e */ /* 0x008fe400000000ff */
[----:B------:R-:W-:Y:S07]  /*197e0*/  F2FP.PACK_AB R19, R44, R45 ;  /* 0x0000002d2c13723e */ /* 0x000fee00000000ff */
[C---:B------:R-:W-:Y:S01]  /*197f0*/  HMMA.16816.F32 R120, R16.reuse, R124, R4 ;  /* 0x0000007c1078723c */ /* 0x040fe20000001804 */
[----:B------:R-:W3:Y:S07]  /*19800*/  LDSM.16.MT88.4 R4, [R195+0x6800] ;  /* 0x00680000c304783b */ /* 0x000eee0000004200 */
[C---:B------:R-:W-:Y:S01]  /*19810*/  HMMA.16816.F32 R124, R16.reuse, R126, R8 ;  /* 0x0000007e107c723c */ /* 0x040fe20000001808 */
[----:B------:R-:W4:Y:S07]  /*19820*/  LDSM.16.MT88.4 R8, [R196+0x6800] ;  /* 0x00680000c408783b */ /* 0x000f2e0000004200 */
[C---:B--2---:R-:W-:Y:S08]  /*19830*/  HMMA.16816.F32 R68, R16.reuse, R24, R68 ;  /* 0x000000181044723c */ /* 0x044ff00000001844 */
[C---:B------:R-:W-:Y:S08]  /*19840*/  HMMA.16816.F32 R72, R16.reuse, R26, R72 ;  /* 0x0000001a1048723c */ /* 0x040ff00000001848 */
[C---:B------:R-:W-:Y:S08]  /*19850*/  HMMA.16816.F32 R76, R16.reuse, R28, R76 ;  /* 0x0000001c104c723c */ /* 0x040ff0000000184c */
[C---:B------:R-:W-:Y:S08]  /*19860*/  HMMA.16816.F32 R80, R16.reuse, R30, R80 ;  /* 0x0000001e1050723c */ /* 0x040ff00000001850 */
[C---:B-1----:R-:W-:Y:S08]  /*19870*/  HMMA.16816.F32 R84, R16.reuse, R20, R84 ;  /* 0x000000141054723c */ /* 0x042ff00000001854 */
        /* <DEDUP_REMOVED lines=24> */
.L_x_2575:
[----:B------:R-:W-:Y:S02]  /*19a00*/  MOV R7, 0x1f ;  /* 0x0000001f00077802 */ /* 0x000fe40000000f00 */
[----:B------:R-:W-:Y:S01]  /*19a10*/  MOV R6, 0xffffffff ;  /* 0xffffffff00067802 */ /* 0x000fe20000000f00 */
[----:B------:R-:W-:Y:S05]  /*19a20*/  BRA.DIV ~URZ, `(.L_x_2579) ;  /* 0x000048527f007947 */ /* 0x000fea000b800000 */
[----:B-1----:R-:W2:Y:S04]  /*19a30*/  LDL R2, [R1+0x20] ;  /* 0x0000200001027983 */ /* 0x002ea80000100800 */
[----:B--2---:R1:W2:Y:S02]  /*19a40*/  SHFL.BFLY PT, R0, R2, 0x2, 0x1f ;  /* 0x0c401f0002007f89 */ /* 0x0042a400000e0000 */
.L_x_2646:
        /* <DEDUP_REMOVED lines=9> */
.L_x_2647:
        /* <DEDUP_REMOVED lines=64> */
[----:B------:R-:W-:Y:S02]  /*19ee0*/  FMUL.FTZ R61, R0, R95 ;  /* 0x0000005f003d7220 */ /* 0x000fe40000410000 */
[----:B------:R-:W-:Y:S01]  /*19ef0*/  @P0 FFMA.FTZ R22, R3, R114, R2 ;  /* 0x0000007203160223 */ /* 0x000fe20000010002 */
[----:B------:R-:W-:Y:S01]  /*19f00*/  PRMT R3, R4, 0x7610, R3 ;  /* 0x0000761004037816 */ /* 0x000fe20000000003 */
        /* <DEDUP_REMOVED lines=18> */
.L_x_2530:
        /* <DEDUP_REMOVED lines=19> */
.L_x_2582:
[----:B--2---:R-:W-:Y:S05]  /*1a160*/  BSYNC B0 ;  /* 0x0000000000007941 */ /* 0x004fea0003800000 */
.L_x_2581:
        /* <DEDUP_REMOVED lines=125> */
.L_x_2585:
        /* <DEDUP_REMOVED lines=125> */
.L_x_2648:
[----:B------:R-:W-:Y:S05]  /*1b110*/  BRA.DIV ~URZ, `(.L_x_2588) ;  /* 0x000033427f007947 */ /* 0x000fea000b800000 */
[----:B------:R3:W4:Y:S02]  /*1b120*/  SHFL.IDX PT, R0, R9, RZ, 0x181f ;  /* 0x00181fff09007589 */ /* 0x00072400000e0000 */
.L_x_2649:
        /* <DEDUP_REMOVED lines=11> */
.L_x_2590:
[----:B------:R-:W-:Y:S05]  /*1b1e0*/  BSYNC B0 ;  /* 0x0000000000007941 */ /* 0x000fea0003800000 */
.L_x_2589:
[----:B------:R-:W-:Y:S05]  /*1b1f0*/  BRA.DIV ~URZ, `(.L_x_2591) ;  /* 0x000032c27f007947 */ /* 0x000fea000b800000 */
[----:B--2---:R2:W1:Y:S04]  /*1b200*/  SHFL.IDX PT, R10, R8, 0x1, 0x181f ;  /* 0x00381f00080a7f89 */ /* 0x00446800000e0000 */
[----:B----4-:R2:W4:Y:S02]  /*1b210*/  SHFL.IDX PT, R0, R9, 0x1, 0x181f ;  /* 0x00381f0009007f89 */ /* 0x01052400000e0000 */
.L_x_2650:
        /* <DEDUP_REMOVED lines=12> */
.L_x_2593:
[----:B------:R-:W-:Y:S05]  /*1b2e0*/  BSYNC B0 ;  /* 0x0000000000007941 */ /* 0x000fea0003800000 */
.L_x_2592:
[----:B------:R-:W-:Y:S05]  /*1b2f0*/  BRA.DIV ~URZ, `(.L_x_2594) ;  /* 0x000032827f007947 */ /* 0x000fea000b800000 */
[----:B-1----:R1:W2:Y:S02]  /*1b300*/  SHFL.IDX PT, R10, R8, 0x2, 0x181f ;  /* 0x00581f00080a7f89 */ /* 0x0022a400000e0000 */
.L_x_2651:
[----:B------:R-:W-:Y:S05]  /*1b310*/  BRA.DIV ~URZ, `(.L_x_2595) ;  /* 0x000032d27f007947 */ /* 0x000fea000b800000 */
[----:B----4-:R4:W1:Y:S02]  /*1b320*/  SHFL.IDX PT, R0, R9, 0x2, 0x181f ;  /* 0x00581f0009007f89 */ /* 0x01086400000e0000 */
.L_x_2652:
        /* <DEDUP_REMOVED lines=12> */
.L_x_2597:
[----:B------:R-:W-:Y:S05]  /*1b3f0*/  BSYNC B0 ;  /* 0x0000000000007941 */ /* 0x000fea0003800000 */
.L_x_2596:
[----:B------:R-:W-:Y:S05]  /*1b400*/  BRA.DIV ~URZ, `(.L_x_2598) ;  /* 0x000032427f007947 */ /* 0x000fea000b800000 */
[----:B-1----:R1:W3:Y:S04]  /*1b410*/  SHFL.IDX PT, R4, R8, 0x3, 0x181f ;  /* 0x00781f0008047f89 */ /* 0x0022e800000e0000 */
[----:B------:R1:W4:Y:S02]  /*1b420*/  SHFL.IDX PT, R0, R9, 0x3, 0x181f ;  /* 0x00781f0009007f89 */ /* 0x00032400000e0000 */
.L_x_2653:
        /* <DEDUP_REMOVED lines=13> */
.L_x_2586:
        /* <DEDUP_REMOVED lines=34> */
.L_x_2654:
[----:B------:R-:W-:Y:S05]  /*1b720*/  BRA.DIV ~URZ, `(.L_x_2601) ;  /* 0x000030527f007947 */ /* 0x000fea000b800000 */
[----:B------:R3:W4:Y:S02]  /*1b730*/  SHFL.IDX PT, R0, R28, RZ, 0x1c1f ;  /* 0x001c1fff1c007589 */ /* 0x00072400000e0000 */
.L_x_2655:
        /* <DEDUP_REMOVED lines=98> */
.L_x_2603:
[----:B------:R-:W-:Y:S05]  /*1bd60*/  BSYNC B0 ;  /* 0x0000000000007941 */ /* 0x000fea0003800000 */
.L_x_2602:
[----:B------:R-:W-:Y:S05]  /*1bd70*/  BRA.DIV ~URZ, `(.L_x_2604) ;  /* 0x00002a627f007947 */ /* 0x000fea000b800000 */
[----:B--2---:R2:W1:Y:S04]  /*1bd80*/  SHFL.IDX PT, R4, R14, 0x1, 0x1c1f ;  /* 0x003c1f000e047f89 */ /* 0x00446800000e0000 */
[----:B----4-:R2:W4:Y:S02]  /*1bd90*/  SHFL.IDX PT, R0, R28, 0x1, 0x1c1f ;  /* 0x003c1f001c007f89 */ /* 0x01052400000e0000 */
.L_x_2656:
        /* <DEDUP_REMOVED lines=71> */
.L_x_2584:
        /* <DEDUP_REMOVED lines=21> */
.L_x_2605:
        /* <DEDUP_REMOVED lines=57> */
.L_x_2607:
[----:B------:R-:W-:Y:S05]  /*1c6f0*/  BSYNC B0 ;  /* 0x0000000000007941 */ /* 0x000fea0003800000 */
.L_x_2606:
        /* <DEDUP_REMOVED lines=44> */
.L_x_2657:
[----:B------:R-:W-:Y:S05]  /*1c9c0*/  BRA.DIV ~URZ, `(.L_x_2609) ;  /* 0x00001f427f007947 */ /* 0x000fea000b800000 */
[----:B------:R3:W4:Y:S02]  /*1c9d0*/  SHFL.IDX PT, R0, R10, RZ, 0x181f ;  /* 0x00181fff0a007589 */ /* 0x00072400000e0000 */
.L_x_2658:
        /* <DEDUP_REMOVED lines=12> */
.L_x_2611:
[----:B------:R-:W-:Y:S05]  /*1caa0*/  BSYNC B0 ;  /* 0x0000000000007941 */ /* 0x000fea0003800000 */
.L_x_2610:
[----:B------:R-:W-:Y:S05]  /*1cab0*/  BRA.DIV ~URZ, `(.L_x_2612) ;  /* 0x00001eb27f007947 */ /* 0x000fea000b800000 */
[----:B--2---:R2:W1:Y:S04]  /*1cac0*/  SHFL.IDX PT, R11, R6, 0x1, 0x181f ;  /* 0x00381f00060b7f89 */ /* 0x00446800000e0000 */
[----:B----4-:R2:W4:Y:S02]  /*1cad0*/  SHFL.IDX PT, R0, R10, 0x1, 0x181f ;  /* 0x00381f000a007f89 */ /* 0x01052400000e0000 */
.L_x_2659:
        /* <DEDUP_REMOVED lines=12> */
.L_x_2614:
[----:B------:R-:W-:Y:S05]  /*1cba0*/  BSYNC B0 ;  /* 0x0000000000007941 */ /* 0x000fea0003800000 */
.L_x_2613:
[----:B------:R-:W-:Y:S05]  /*1cbb0*/  BRA.DIV ~URZ, `(.L_x_2615) ;  /* 0x00001e727f007947 */ /* 0x000fea000b800000 */
[----:B-1----:R1:W2:Y:S02]  /*1cbc0*/  SHFL.IDX PT, R11, R6, 0x2, 0x181f ;  /* 0x00581f00060b7f89 */ /* 0x0022a400000e0000 */
.L_x_2660:
[----:B------:R-:W-:Y:S05]  /*1cbd0*/  BRA.DIV ~URZ, `(.L_x_2616) ;  /* 0x00001ec27f007947 */ /* 0x000fea000b800000 */
[----:B----4-:R4:W1:Y:S02]  /*1cbe0*/  SHFL.IDX PT, R0, R10, 0x2, 0x181f ;  /* 0x00581f000a007f89 */ /* 0x01086400000e0000 */
.L_x_2661:
        /* <DEDUP_REMOVED lines=12> */
.L_x_2618:
[----:B------:R-:W-:Y:S05]  /*1ccb0*/  BSYNC B0 ;  /* 0x0000000000007941 */ /* 0x000fea0003800000 */
.L_x_2617:
[----:B------:R-:W-:Y:S05]  /*1ccc0*/  BRA.DIV ~URZ, `(.L_x_2619) ;  /* 0x00001e327f007947 */ /* 0x000fea000b800000 */
[----:B-12---:R-:W1:Y:S04]  /*1ccd0*/  SHFL.IDX PT, R6, R6, 0x3, 0x181f ;  /* 0x00781f0006067f89 */ /* 0x006e6800000e0000 */
[----:B------:R2:W3:Y:S02]  /*1cce0*/  SHFL.IDX PT, R0, R10, 0x3, 0x181f ;  /* 0x00781f000a007f89 */ /* 0x0004e400000e0000 */
.L_x_2662:
        /* <DEDUP_REMOVED lines=11> */
.L_x_2599:
[----:B------:R-:W-:Y:S05]  /*1cda0*/  BSYNC B1 ;  /* 0x0000000000017941 */ /* 0x000fea0003800000 */
.L_x_2583:
        /* <DEDUP_REMOVED lines=15> */
.L_x_2663:
[----:B------:R-:W-:Y:S05]  /*1cea0*/  BRA.DIV ~URZ, `(.L_x_2622) ;  /* 0x00001d827f007947 */ /* 0x000fea000b800000 */
[----:B------:R3:W4:Y:S02]  /*1ceb0*/  SHFL.IDX PT, R8, R67, 0x1, 0x1f ;  /* 0x00201f0043087f89 */ /* 0x00072400000e0000 */
.L_x_2664:
        /* <DEDUP_REMOVED lines=19> */
.L_x_2665:
        /* <DEDUP_REMOVED lines=16> */
.L_x_2666:
[----:B---3--:R-:W-:Y:S01]  /*1d0f0*/  IMAD R0, R0, c[0x0][0x538], RZ ;  /* 0x00014e0000007a24 */ /* 0x008fe200078e02ff */
[----:B------:R-:W-:Y:S04]  /*1d100*/  BSSY B1, `(.L_x_2625) ;  /* 0x00000cf000017945 */ /* 0x000fe80003800000 */
[----:B----4-:R-:W-:-:S04]  /*1d110*/  IADD3 R8, R0, R8, RZ ;  /* 0x0000000800087210 */ /* 0x010fc80007ffe0ff */
[----:B--2---:R-:W-:-:S13]  /*1d120*/  ISETP.GT.AND P0, PT, R8, R9, PT ;  /* 0x000000090800720c */ /* 0x004fda0003f04270 */
[----:B------:R-:W-:Y:S05]  /*1d130*/  @P0 BRA `(.L_x_2626) ;  /* 0x0000025000000947 */ /* 0x000fea0003800000 */
.L_x_2630:
        /* <DEDUP_REMOVED lines=9> */
[----:B-1----:R-:W-:-:S03]  /*1d1d0*/  @!P0 MOV R4, 0x4 ;  /* 0x0000000400048802 */ /* 0x002fc60000000f00 */
[----:B------:R-:W-:-:S04]  /*1d1e0*/  @!P0 IMAD.WIDE R2, R0, R2, c[0x0][0x580] ;  /* 0x0001600000028625 */ /* 0x000fc800078e0202 */
[----:B------:R-:W-:Y:S01]  /*1d1f0*/  @!P0 IMAD.WIDE R4, R0, R4, c[0x0][0x578] ;  /* 0x00015e0000048625 */ /* 0x000fe200078e0204 */
[----:B------:R-:W2:Y:S04]  /*1d200*/  @!P0 LDG.E R6, [R2.64] ;  /* 0x0000000602068981 */ /* 0x000ea8000c1e1900 */
[----:B------:R-:W2:Y:S02]  /*1d210*/  @!P0 LDG.E R7, [R4.64] ;  /* 0x0000000604078981 */ /* 0x000ea4000c1e1900 */
[----:B--2---:R-:W-:Y:S01]  /*1d220*/  IMAD R0, R7, R6, RZ ;  /* 0x0000000607007224 */ /* 0x004fe200078e02ff */
[----:B------:R-:W-:Y:S05]  /*1d230*/  BRA.DIV ~URZ, `(.L_x_2628) ;  /* 0x00001c427f007947 */ /* 0x000fea000b800000 */
[----:B------:R1:W2:Y:S02]  /*1d240*/  SHFL.UP PT, R2, R0, 0x1, RZ ;  /* 0x0420000000027989 */ /* 0x0002a400000e00ff */
.L_x_2667:
        /* <DEDUP_REMOVED lines=16> */
.L_x_2668:
[----:B--2---:R-:W-:-:S05]  /*1d350*/  IMAD R0, R0, c[0x0][0x538], RZ ;  /* 0x00014e0000007a24 */ /* 0x004fca00078e02ff */
[----:B------:R-:W-:-:S04]  /*1d360*/  IADD3 R8, R0, R8, RZ ;  /* 0x0000000800087210 */ /* 0x000fc80007ffe0ff */
[----:B------:R-:W-:-:S13]  /*1d370*/  ISETP.GT.AND P0, PT, R8, R9, PT ;  /* 0x000000090800720c */ /* 0x000fda0003f04270 */
[----:B-1----:R-:W-:Y:S05]  /*1d380*/  @!P0 BRA `(.L_x_2630) ;  /* 0xfffffdb000008947 */ /* 0x002fea000383ffff */
.L_x_2626:
[----:B------:R-:W-:-:S05]  /*1d390*/  IADD3 R11, -R0, R8, RZ ;  /* 0x00000008000b7210 */ /* 0x000fca0007ffe1ff */
[----:B------:R-:W-:-:S05]  /*1d3a0*/  IMAD R0, R4, c[0x0][0x538], R11 ;  /* 0x00014e0004007a24 */ /* 0x000fca00078e020b */
[----:B------:R-:W-:Y:S01]  /*1d3b0*/  ISETP.GT.AND P0, PT, R0, R9, PT ;  /* 0x000000090000720c */ /* 0x000fe20003f04270 */
[----:B------:R-:W-:-:S12]  /*1d3c0*/  BRA.DIV ~URZ, `(.L_x_2631) ;  /* 0x00001ca27f007947 */ /* 0x000fd8000b800000 */
[----:B------:R-:W-:-:S03]  /*1d3d0*/  VOTE.ANY R10, PT, !P0 ;  /* 0x00000000000a7806 */ /* 0x000fc600040e0100 */
.L_x_2669:
[----:B------:R-:W2:Y:S01]  /*1d3e0*/  LDL.LU R0, [R1+0x54] ;  /* 0x0000540001007983 */ /* 0x000ea20000300800 */
[----:B------:R-:W2:Y:S02]  /*1d3f0*/  POPC R8, R10 ;  /* 0x0000000a00087309 */ /* 0x000ea40000000000 */
[----:B--2---:R-:W-:-:S05]  /*1d400*/  IADD3 R0, R8, R0, RZ ;  /* 0x0000000008007210 */ /* 0x004fca0007ffe0ff */
[----:B------:R2:W-:Y:S01]  /*1d410*/  STL [R1+0x54], R0 ;  /* 0x0000540001007387 */ /* 0x0005e20000100800 */
[----:B------:R-:W-:Y:S05]  /*1d420*/  BRA.DIV ~URZ, `(.L_x_2632) ;  /* 0x00001c927f007947 */ /* 0x000fea000b800000 */
[----:B------:R3:W4:Y:S04]  /*1d430*/  SHFL.IDX PT, R12, R6, R8, 0x1f ;  /* 0x00001f08060c7589 */ /* 0x00072800000e0000 */
[----:B------:R3:W1:Y:S02]  /*1d440*/  SHFL.IDX PT, R7, R7, R8, 0x1f ;  /* 0x00001f0807077589 */ /* 0x00066400000e0000 */
.L_x_2670:
[----:B------:R-:W-:Y:S01]  /*1d450*/  ISETP.NE.AND P0, PT, R10, RZ, PT ;  /* 0x000000ff0a00720c */ /* 0x000fe20003f05270 */
[----:B------:R-:W-:-:S12]  /*1d460*/  BSSY B0, `(.L_x_2633) ;  /* 0x0000005000007945 */ /* 0x000fd80003800000 */
[----:B------:R-:W-:Y:S05]  /*1d470*/  @!P0 BRA `(.L_x_2634) ;  /* 0x0000003000008947 */ /* 0x000fea0003800000 */
[----:B------:R-:W-:Y:S01]  /*1d480*/  IADD3 R3, R8, -0x1, RZ ;  /* 0xffffffff08037810 */ /* 0x000fe20007ffe0ff */
[----:B------:R-:W-:Y:S05]  /*1d490*/  BRA.DIV ~URZ, `(.L_x_2635) ;  /* 0x00001cf27f007947 */ /* 0x000fea000b800000 */
[----:B------:R2:W3:Y:S02]  /*1d4a0*/  SHFL.IDX PT, R13, R4, R3, 0x1f ;  /* 0x00001f03040d7589 */ /* 0x0004e400000e0000 */
.L_x_2634:
[----:B------:R-:W-:Y:S05]  /*1d4b0*/  BSYNC B0 ;  /* 0x0000000000007941 */ /* 0x000fea0003800000 */
.L_x_2633:
        /* <DEDUP_REMOVED lines=69> */
.L_x_2637:
        /* <DEDUP_REMOVED lines=68> */
.L_x_2638:
[----:B------:R-:W-:Y:S05]  /*1dd50*/  BSYNC B0 ;  /* 0x0000000000007941 */ /* 0x000fea0003800000 */
.L_x_2636:
[----:B------:R-:W-:-:S04]  /*1dd60*/  LOP3.LUT R0, RZ, R0, RZ, 0x33, !PT ;  /* 0x00000000ff007212 */ /* 0x000fc800078e33ff */
[----:B------:R-:W-:-:S05]  /*1dd70*/  IADD3 R0, R0, R12, RZ ;  /* 0x0000000c00007210 */ /* 0x000fca0007ffe0ff */
[----:B------:R2:W-:Y:S01]  /*1dd80*/  STL [R1+0x4c], R0 ;  /* 0x00004c0001007387 */ /* 0x0005e20000100800 */
[----:B------:R-:W-:Y:S05]  /*1dd90*/  BRA `(.L_x_2639) ;  /* 0x0000005000007947 */ /* 0x000fea0003800000 */
.L_x_2627:
[----:B------:R-:W-:Y:S01]  /*1dda0*/  MOV R0, c[0x0][0x53c] ;  /* 0x00014f0000007a02 */ /* 0x000fe20000000f00 */
[----:B------:R2:W-:Y:S04]  /*1ddb0*/  STL [R1+0x48], R9 ;  /* 0x0000480901007387 */ /* 0x0005e80000100800 */
[----:B------:R2:W-:Y:S04]  /*1ddc0*/  STL [R1+0x4c], RZ ;  /* 0x00004cff01007387 */ /* 0x0005e80000100800 */
[----:B------:R2:W-:Y:S04]  /*1ddd0*/  STL [R1+0x50], RZ ;  /* 0x000050ff01007387 */ /* 0x0005e80000100800 */
[----:B------:R2:W-:Y:S02]  /*1dde0*/  STL [R1+0x54], R0 ;  /* 0x0000540001007387 */ /* 0x0005e40000100800 */
.L_x_2639:
[----:B------:R-:W-:Y:S05]  /*1ddf0*/  BSYNC B1 ;  /* 0x0000000000017941 */ /* 0x000fea0003800000 */
.L_x_2625:
        /* <DEDUP_REMOVED lines=9> */
.L_x_2620:
[----:B--2---:R-:W2:Y:S02]  /*1de90*/  LDL R0, [R1+0x54] ;  /* 0x0000540001007983 */ /* 0x004ea40000100800 */
[----:B--2---:R-:W-:-:S13]  /*1dea0*/  ISETP.GE.AND P0, PT, R0, c[0x0][0x53c], PT ;  /* 0x00014f0000007a0c */ /* 0x004fda0003f06270 */
[----:B-1----:R-:W-:Y:S01]  /*1deb0*/  @P0 CALL.REL.NOINC `(.L_x_2640) ;  /* 0x0000001000000944 */ /* 0x002fe20003c00000 */
[----:B------:R-:W-:Y:S05]  /*1dec0*/  BRA `(.L_x_2641) ;  /* 0xfffe38d000007947 */ /* 0x000fea000383ffff */
.L_x_2640:
[----:B------:R-:W-:Y:S05]  /*1ded0*/  EXIT ;  /* 0x000000000000794d */ /* 0x000fea0003800000 */
.L_x_2461:
[----:B------:R-:W-:Y:S01]  /*1dee0*/  IMAD.MOV.U32 R0, RZ, RZ, R5 ;  /* 0x000000ffff007224 */ /* 0x000fe200078e0005 */
[----:B------:R-:W-:Y:S02]  /*1def0*/  MOV R2, 0x1 ;  /* 0x0000000100027802 */ /* 0x000fe40000000f00 */
[----:B------:R-:W-:Y:S02]  /*1df00*/  MOV R3, 0x1df20 ;  /* 0x0001df2000037802 */ /* 0x000fe40000000f00 */
[----:B------:R-:W-:Y:S05]  /*1df10*/  CALL.REL.NOINC `($__internal_54_$__cuda_sm70_shflsync_up_p) ;  /* 0x0000136000007944 */ /* 0x000fea0003c00000 */
[----:B------:R-:W-:Y:S01]  /*1df20*/  MOV R0, R4 ;  /* 0x0000000400007202 */ /* 0x000fe20000000f00 */
[----:B------:R-:W-:Y:S05]  /*1df30*/  BRA `(.L_x_2642) ;  /* 0xfffe252000007947 */ /* 0x000fea000383ffff */
.L_x_2462:
[----:B------:R-:W-:Y:S01]  /*1df40*/  IMAD.MOV.U32 R0, RZ, RZ, R5 ;  /* 0x000000ffff007224 */ /* 0x000fe200078e0005 */
[----:B------:R-:W-:Y:S02]  /*1df50*/  MOV R2, 0x2 ;  /* 0x0000000200027802 */ /* 0x000fe40000000f00 */
[----:B------:R-:W-:Y:S02]  /*1df60*/  MOV R3, 0x1df80 ;  /* 0x0001df8000037802 */ /* 0x000fe40000000f00 */
[----:B------:R-:W-:Y:S05]  /*1df70*/  CALL.REL.NOINC `($__internal_54_$__cuda_sm70_shflsync_up_p) ;  /* 0x0000130000007944 */ /* 0x000fea0003c00000 */
[----:B------:R-:W-:Y:S01]  /*1df80*/  SEL R0, R4, RZ, P4 ;  /* 0x000000ff04007207 */ /* 0x000fe20002000000 */
[----:B------:R-:W-:Y:S01]  /*1df90*/  IMAD.MOV.U32 R2, RZ, RZ, 0x4 ;  /* 0x00000004ff027424 */ /* 0x000fe200078e00ff */
[----:B------:R-:W-:-:S03]  /*1dfa0*/  MOV R3, 0x1dfd0 ;  /* 0x0001dfd000037802 */ /* 0x000fc60000000f00 */
[----:B------:R-:W-:Y:S02]  /*1dfb0*/  IMAD.IADD R0, R5, 0x1, R0 ;  /* 0x0000000105007824 */ /* 0x000fe400078e0200 */
        /* <DEDUP_REMOVED lines=14> */
[----:B------:R-:W-:Y:S01]  /*1e0a0*/  IMAD.IADD R4, R0, 0x1, R4 ;  /* 0x0000000100047824 */ /* 0x000fe200078e0204 */
[----:B------:R-:W-:-:S03]  /*1e0b0*/  MOV R0, 0x1f ;  /* 0x0000001f00007802 */ /* 0x000fc60000000f00 */
[----:B------:R-:W-:Y:S02]  /*1e0c0*/  IMAD.MOV.U32 R5, RZ, RZ, R4 ;  /* 0x000000ffff057224 */ /* 0x000fe400078e0004 */
[----:B------:R-:W-:Y:S05]  /*1e0d0*/  CALL.REL.NOINC `($__internal_53_$__cuda_sm70_shflsync_idx_p) ;  /* 0x0000115000007944 */ /* 0x000fea0003c00000 */
[----:B------:R-:W-:Y:S05]  /*1e0e0*/  BRA `(.L_x_2643) ;  /* 0xfffe247000007947 */ /* 0x000fea000383ffff */
.L_x_2464:
[----:B------:R-:W-:Y:S02]  /*1e0f0*/  SEL R0, RZ, 0x1, P0 ;  /* 0x00000001ff007807 */ /* 0x000fe40000000000 */
[----:B------:R-:W-:Y:S02]  /*1e100*/  MOV R2, 0x1e120 ;  /* 0x0001e12000027802 */ /* 0x000fe40000000f00 */
[----:B------:R-:W-:Y:S05]  /*1e110*/  CALL.REL.NOINC `($__internal_55_$__cuda_sm70_votesync_ballot) ;  /* 0x000011d000007944 */ /* 0x000fea0003c00000 */
[----:B------:R-:W-:Y:S01]  /*1e120*/  MOV R10, R0 ;  /* 0x00000000000a7202 */ /* 0x000fe20000000f00 */
[----:B------:R-:W-:Y:S05]  /*1e130*/  BRA `(.L_x_2644) ;  /* 0xfffe24b000007947 */ /* 0x000fea000383ffff */
.L_x_2465:
[----:B------:R-:W-:Y:S01]  /*1e140*/  IMAD.MOV.U32 R5, RZ, RZ, R9 ;  /* 0x000000ffff057224 */ /* 0x000fe200078e0009 */
[----:B------:R-:W-:Y:S01]  /*1e150*/  MOV R3, R6 ;  /* 0x0000000600037202 */ /* 0x000fe20000000f00 */
[----:B-1----:R-:W-:Y:S01]  /*1e160*/  IMAD.MOV.U32 R0, RZ, RZ, 0x1f ;  /* 0x0000001fff007424 */ /* 0x002fe200078e00ff */
[----:B------:R-:W-:Y:S02]  /*1e170*/  MOV R2, 0x1e190 ;  /* 0x0001e19000027802 */ /* 0x000fe40000000f00 */
[----:B------:R-:W-:Y:S05]  /*1e180*/  CALL.REL.NOINC `($__internal_53_$__cuda_sm70_shflsync_idx_p) ;  /* 0x000010a000007944 */ /* 0x000fea0003c00000 */
[----:B------:R-:W-:Y:S01]  /*1e190*/  IMAD.MOV.U32 R12, RZ, RZ, R0 ;  /* 0x000000ffff0c7224 */ /* 0x000fe200078e0000 */
[----:B------:R-:W-:Y:S01]  /*1e1a0*/  MOV R5, R8 ;  /* 0x0000000800057202 */ /* 0x000fe20000000f00 */
[----:B------:R-:W-:Y:S01]  /*1e1b0*/  IMAD.MOV.U32 R7, RZ, RZ, RZ ;  /* 0x000000ffff077224 */ /* 0x000fe200078e00ff */
[----:B------:R-:W-:Y:S01]  /*1e1c0*/  MOV R3, R6 ;  /* 0x0000000600037202 */ /* 0x000fe20000000f00 */
[----:B------:R-:W-:Y:S01]  /*1e1d0*/  IMAD.MOV.U32 R0, RZ, RZ, 0x1f ;  /* 0x0000001fff007424 */ /* 0x000fe200078e00ff */
[----:B------:R-:W-:-:S02]  /*1e1e0*/  MOV R2, 0x1e200 ;  /* 0x0001e20000027802 */ /* 0x000fc40000000f00 */
[----:B------:R-:W-:Y:S05]  /*1e1f0*/  CALL.REL.NOINC `($__internal_53_$__cuda_sm70_shflsync_idx_p) ;  /* 0x0000103000007944 */ /* 0x000fea0003c00000 */
[----:B------:R-:W-:Y:S01]  /*1e200*/  MOV R9, R0 ;  /* 0x0000000000097202 */ /* 0x000fe20000000f00 */
[----:B------:R-:W-:Y:S05]  /*1e210*/  BRA `(.L_x_2645) ;  /* 0xfffe244000007947 */ /* 0x000fea000383ffff */
.L_x_2468:
[----:B------:R-:W-:Y:S01]  /*1e220*/  IMAD.MOV.U32 R5, RZ, RZ, R4 ;  /* 0x000000ffff057224 */ /* 0x000fe200078e0004 */
[----:B-1----:R-:W-:-:S02]  /*1e230*/  MOV R0, 0x1f ;  /* 0x0000001f00007802 */ /* 0x002fc40000000f00 */
[----:B------:R-:W-:Y:S02]  /*1e240*/  MOV R2, 0x1e260 ;  /* 0x0001e26000027802 */ /* 0x000fe40000000f00 */
[----:B--234-:R-:W-:Y:S05]  /*1e250*/  CALL.REL.NOINC `($__internal_53_$__cuda_sm70_shflsync_idx_p) ;  /* 0x00000fd000007944 */ /* 0x01cfea0003c00000 */
[----:B------:R-:W-:Y:S01]  /*1e260*/  MOV R7, R0 ;  /* 0x0000000000077202 */ /* 0x000fe20000000f00 */
[----:B------:R-:W-:Y:S05]  /*1e270*/  BRA `(.L_x_2467) ;  /* 0xfffe244000007947 */ /* 0x000fea000383ffff */
.L_x_2579:
[----:B-1----:R1:W5:Y:S01]  /*1e280*/  LDL R2, [R1+0x20] ;  /* 0x0000200001027983 */ /* 0x0023620000100800 */
[----:B------:R-:W-:Y:S02]  /*1e290*/  MOV R5, 0x2 ;  /* 0x0000000200057802 */ /* 0x000fe40000000f00 */
[----:B------:R-:W-:Y:S02]  /*1e2a0*/  MOV R4, 0x1e2c0 ;  /* 0x0001e2c000047802 */ /* 0x000fe40000000f00 */
[----:B-1---5:R-:W-:Y:S05]  /*1e2b0*/  CALL.REL.NOINC `($__internal_52_$__cuda_sm70_shflsync_bfly_p) ;  /* 0x00000f3000007944 */ /* 0x022fea0003c00000 */
[----:B------:R-:W-:Y:S01]  /*1e2c0*/  MOV R0, R2 ;  /* 0x0000000200007202 */ /* 0x000fe20000000f00 */
[----:B------:R-:W-:Y:S05]  /*1e2d0*/  BRA `(.L_x_2646) ;  /* 0xffffb77000007947 */ /* 0x000fea000383ffff */
.L_x_2580:
[----:B------:R-:W-:Y:S01]  /*1e2e0*/  IMAD.MOV.U32 R2, RZ, RZ, R0 ;  /* 0x000000ffff027224 */ /* 0x000fe200078e0000 */
[----:B------:R-:W-:Y:S02]  /*1e2f0*/  MOV R5, 0x1 ;  /* 0x0000000100057802 */ /* 0x000fe40000000f00 */
[----:B------:R-:W-:Y:S02]  /*1e300*/  MOV R4, 0x1e320 ;  /* 0x0001e32000047802 */ /* 0x000fe40000000f00 */
[----:B------:R-:W-:Y:S05]  /*1e310*/  CALL.REL.NOINC `($__internal_52_$__cuda_sm70_shflsync_bfly_p) ;  /* 0x00000ed000007944 */ /* 0x000fea0003c00000 */
[----:B------:R-:W-:Y:S02]  /*1e320*/  FADD.FTZ R0, R0, R2 ;  /* 0x0000000200007221 */ /* 0x000fe40000010000 */
[----:B------:R1:W5:Y:S01]  /*1e330*/  LDL R2, [R1+0x24] ;  /* 0x0000240001027983 */ /* 0x0003620000100800 */
[----:B------:R-:W-:-:S02]  /*1e340*/  MOV R5, 0x2 ;  /* 0x0000000200057802 */ /* 0x000fc40000000f00 */
[----:B------:R-:W-:Y:S02]  /*1e350*/  MOV R4, 0x1e370 ;  /* 0x0001e37000047802 */ /* 0x000fe40000000f00 */
[----:B-1---5:R-:W-:Y:S05]  /*1e360*/  CALL.REL.NOINC `($__internal_52_$__cuda_sm70_shflsync_bfly_p) ;  /* 0x00000e8000007944 */ /* 0x022fea0003c00000 */
[----:B------:R-:W2:Y:S01]  /*1e370*/  LDL.LU R3, [R1+0x24] ;  /* 0x0000240001037983 */ /* 0x000ea20000300800 */
[----:B------:R-:W-:Y:S02]  /*1e380*/  MOV R5, 0x1 ;  /* 0x0000000100057802 */ /* 0x000fe40000000f00 */
[----:B------:R-:W-:Y:S01]  /*1e390*/  MOV R4, 0x1e3d0 ;  /* 0x0001e3d000047802 */ /* 0x000fe20000000f00 */
[----:B--2---:R-:W-:-:S05]  /*1e3a0*/  FADD.FTZ R3, R3, R2 ;  /* 0x0000000203037221 */ /* 0x004fca0000010000 */
[----:B------:R-:W-:Y:S02]  /*1e3b0*/  MOV R2, R3 ;  /* 0x0000000300027202 */ /* 0x000fe40000000f00 */
[----:B------:R-:W-:Y:S05]  /*1e3c0*/  CALL.REL.NOINC `($__internal_52_$__cuda_sm70_shflsync_bfly_p) ;  /* 0x00000e2000007944 */ /* 0x000fea0003c00000 */
[----:B------:R-:W-:Y:S01]  /*1e3d0*/  MOV R4, R2 ;  /* 0x0000000200047202 */ /* 0x000fe20000000f00 */
[----:B------:R-:W-:Y:S05]  /*1e3e0*/  BRA `(.L_x_2647) ;  /* 0xffffb6f000007947 */ /* 0x000fea000383ffff */
.L_x_2587:
[----:B-1234-:R-:W-:Y:S01]  /*1e3f0*/  IMAD.MOV.U32 R5, RZ, RZ, R8 ;  /* 0x000000ffff057224 */ /* 0x01efe200078e0008 */
[----:B------:R-:W-:Y:S01]  /*1e400*/  MOV R3, RZ ;  /* 0x000000ff00037202 */ /* 0x000fe20000000f00 */
[----:B------:R-:W-:Y:S01]  /*1e410*/  IMAD.MOV.U32 R0, RZ, RZ, 0x181f ;  /* 0x0000181fff007424 */ /* 0x000fe200078e00ff */
[----:B------:R-:W-:Y:S02]  /*1e420*/  MOV R2, 0x1e440 ;  /* 0x0001e44000027802 */ /* 0x000fe40000000f00 */
[----:B------:R-:W-:Y:S05]  /*1e430*/  CALL.REL.NOINC `($__internal_53_$__cuda_sm70_shflsync_idx_p) ;  /* 0x00000df000007944 */ /* 0x000fea0003c00000 */
[----:B------:R-:W-:Y:S01]  /*1e440*/  MOV R10, R0 ;  /* 0x00000000000a7202 */ /* 0x000fe20000000f00 */
[----:B------:R-:W-:Y:S05]  /*1e450*/  BRA `(.L_x_2648) ;  /* 0xffffccb000007947 */ /* 0x000fea000383ffff */
.L_x_2588:
[----:B------:R-:W-:Y:S01]  /*1e460*/  IMAD.MOV.U32 R5, RZ, RZ, R9 ;  /* 0x000000ffff057224 */ /* 0x000fe200078e0009 */
[----:B------:R-:W-:Y:S01]  /*1e470*/  MOV R3, RZ ;  /* 0x000000ff00037202 */ /* 0x000fe20000000f00 */
[----:B------:R-:W-:Y:S01]  /*1e480*/  IMAD.MOV.U32 R0, RZ, RZ, 0x181f ;  /* 0x0000181fff007424 */ /* 0x000fe200078e00ff */
[----:B------:R-:W-:Y:S02]  /*1e490*/  MOV R2, 0x1e4b0 ;  /* 0x0001e4b000027802 */ /* 0x000fe40000000f00 */
[----:B-12---:R-:W-:Y:S05]  /*1e4a0*/  CALL.REL.NOINC `($__internal_53_$__cuda_sm70_shflsync_idx_p) ;  /* 0x00000d8000007944 */ /* 0x006fea0003c00000 */
[----:B------:R-:W-:Y:S05]  /*1e4b0*/  BRA `(.L_x_2649) ;  /* 0xffffcc7000007947 */ /* 0x000fea000383ffff */
.L_x_2591:
[----:B--2---:R-:W-:Y:S01]  /*1e4c0*/  IMAD.MOV.U32 R5, RZ, RZ, R8 ;  /* 0x000000ffff057224 */ /* 0x004fe200078e0008 */
[----:B------:R-:W-:Y:S01]  /*1e4d0*/  MOV R3, 0x1 ;  /* 0x0000000100037802 */ /* 0x000fe20000000f00 */
[----:B----4-:R-:W-:Y:S01]  /*1e4e0*/  IMAD.MOV.U32 R0, RZ, RZ, 0x181f ;  /* 0x0000181fff007424 */ /* 0x010fe200078e00ff */
[----:B------:R-:W-:-:S02]  /*1e4f0*/  MOV R2, 0x1e510 ;  /* 0x0001e51000027802 */ /* 0x000fc40000000f00 */
[----:B-1-3--:R-:W-:Y:S05]  /*1e500*/  CALL.REL.NOINC `($__internal_53_$__cuda_sm70_shflsync_idx_p) ;  /* 0x00000d2000007944 */ /* 0x00afea0003c00000 */
[----:B------:R-:W-:Y:S01]  /*1e510*/  IMAD.MOV.U32 R10, RZ, RZ, R0 ;  /* 0x000000ffff0a7224 */ /* 0x000fe200078e0000 */
[----:B------:R-:W-:Y:S01]  /*1e520*/  MOV R3, 0x1 ;  /* 0x0000000100037802 */ /* 0x000fe20000000f00 */
[----:B------:R-:W-:Y:S01]  /*1e530*/  IMAD.MOV.U32 R5, RZ, RZ, R9 ;  /* 0x000000ffff057224 */ /* 0x000fe200078e0009 */
[----:B------:R-:W-:-:S02]  /*1e540*/  MOV R0, 0x181f ;  /* 0x0000181f00007802 */ /* 0x000fc40000000f00 */
[----:B------:R-:W-:Y:S02]  /*1e550*/  MOV R2, 0x1e570 ;  /* 0x0001e57000027802 */ /* 0x000fe40000000f00 */
[----:B------:R-:W-:Y:S05]  /*1e560*/  CALL.REL.NOINC `($__internal_53_$__cuda_sm70_shflsync_idx_p) ;  /* 0x00000cc000007944 */ /* 0x000fea0003c00000 */
[----:B------:R-:W-:Y:S05]  /*1e570*/  BRA `(.L_x_2650) ;  /* 0xffffcca000007947 */ /* 0x000fea000383ffff */
.L_x_2594:
[----:B-1----:R-:W-:Y:S01]  /*1e580*/  IMAD.MOV.U32 R5, RZ, RZ, R8 ;  /* 0x000000ffff057224 */ /* 0x002fe200078e0008 */
[----:B------:R-:W-:Y:S01]  /*1e590*/  MOV R3, 0x2 ;  /* 0x0000000200037802 */ /* 0x000fe20000000f00 */
[----:B----4-:R-:W-:Y:S01]  /*1e5a0*/  IMAD.MOV.U32 R0, RZ, RZ, 0x181f ;  /* 0x0000181fff007424 */ /* 0x010fe200078e00ff */
[----:B------:R-:W-:Y:S02]  /*1e5b0*/  MOV R2, 0x1e5d0 ;  /* 0x0001e5d000027802 */ /* 0x000fe40000000f00 */
[----:B--23--:R-:W-:Y:S05]  /*1e5c0*/  CALL.REL.NOINC `($__internal_53_$__cuda_sm70_shflsync_idx_p) ;  /* 0x00000c6000007944 */ /* 0x00cfea0003c00000 */
[----:B------:R-:W-:Y:S01]  /*1e5d0*/  MOV R10, R0 ;  /* 0x00000000000a7202 */ /* 0x000fe20000000f00 */
[----:B------:R-:W-:Y:S05]  /*1e5e0*/  BRA `(.L_x_2651) ;  /* 0xffffcd2000007947 */ /* 0x000fea000383ffff */
.L_x_2595:
[----:B------:R-:W-:Y:S01]  /*1e5f0*/  IMAD.MOV.U32 R5, RZ, RZ, R9 ;  /* 0x000000ffff057224 */ /* 0x000fe200078e0009 */
[----:B------:R-:W-:Y:S01]  /*1e600*/  MOV R3, 0x2 ;  /* 0x0000000200037802 */ /* 0x000fe20000000f00 */
[----:B----4-:R-:W-:Y:S01]  /*1e610*/  IMAD.MOV.U32 R0, RZ, RZ, 0x181f ;  /* 0x0000181fff007424 */ /* 0x010fe200078e00ff */
[----:B------:R-:W-:Y:S02]  /*1e620*/  MOV R2, 0x1e640 ;  /* 0x0001e64000027802 */ /* 0x000fe40000000f00 */
[----:B-123--:R-:W-:Y:S05]  /*1e630*/  CALL.REL.NOINC `($__internal_53_$__cuda_sm70_shflsync_idx_p) ;  /* 0x00000bf000007944 */ /* 0x00efea0003c00000 */
[----:B------:R-:W-:Y:S05]  /*1e640*/  BRA `(.L_x_2652) ;  /* 0xffffcce000007947 */ /* 0x000fea000383ffff */
.L_x_2598:
[----:B-1----:R-:W-:Y:S01]  /*1e650*/  IMAD.MOV.U32 R5, RZ, RZ, R8 ;  /* 0x000000ffff057224 */ /* 0x002fe200078e0008 */
[----:B------:R-:W-:Y:S01]  /*1e660*/  MOV R3, 0x3 ;  /* 0x0000000300037802 */ /* 0x000fe20000000f00 */
[----:B------:R-:W-:Y:S01]  /*1e670*/  IMAD.MOV.U32 R0, RZ, RZ, 0x181f ;  /* 0x0000181fff007424 */ /* 0x000fe200078e00ff */
[----:B------:R-:W-:-:S02]  /*1e680*/  MOV R2, 0x1e6a0 ;  /* 0x0001e6a000027802 */ /* 0x000fc40000000f00 */
[----:B--234-:R-:W-:Y:S05]  /*1e690*/  CALL.REL.NOINC `($__internal_53_$__cuda_sm70_shflsync_idx_p) ;  /* 0x00000b9000007944 */ /* 0x01cfea0003c00000 */
[----:B------:R-:W-:Y:S01]  /*1e6a0*/  IMAD.MOV.U32 R4, RZ, RZ, R0 ;  /* 0x000000ffff047224 */ /* 0x000fe200078e0000 */
[----:B------:R-:W-:Y:S01]  /*1e6b0*/  MOV R3, 0x3 ;  /* 0x0000000300037802 */ /* 0x000fe20000000f00 */
[----:B------:R-:W-:Y:S01]  /*1e6c0*/  IMAD.MOV.U32 R5, RZ, RZ, R9 ;  /* 0x000000ffff057224 */ /* 0x000fe200078e0009 */
[----:B------:R-:W-:-:S02]  /*1e6d0*/  MOV R0, 0x181f ;  /* 0x0000181f00007802 */ /* 0x000fc40000000f00 */
[----:B------:R-:W-:Y:S02]  /*1e6e0*/  MOV R2, 0x1e700 ;  /* 0x0001e70000027802 */ /* 0x000fe40000000f00 */
[----:B------:R-:W-:Y:S05]  /*1e6f0*/  CALL.REL.NOINC `($__internal_53_$__cuda_sm70_shflsync_idx_p) ;  /* 0x00000b3000007944 */ /* 0x000fea0003c00000 */
[----:B------:R-:W-:Y:S05]  /*1e700*/  BRA `(.L_x_2653) ;  /* 0xffffcd2000007947 */ /* 0x000fea000383ffff */
.L_x_2600:
[----:B------:R-:W-:Y:S01]  /*1e710*/  IMAD.MOV.U32 R5, RZ, RZ, R14 ;  /* 0x000000ffff057224 */ /* 0x000fe200078e000e */
[----:B------:R-:W-:Y:S01]  /*1e720*/  MOV R3, RZ ;  /* 0x000000ff00037202 */ /* 0x000fe20000000f00 */
[----:B------:R-:W-:Y:S01]  /*1e730*/  IMAD.MOV.U32 R0, RZ, RZ, 0x1c1f ;  /* 0x00001c1fff007424 */ /* 0x000fe200078e00ff */
[----:B------:R-:W-:Y:S02]  /*1e740*/  MOV R2, 0x1e760 ;  /* 0x0001e76000027802 */ /* 0x000fe40000000f00 */
[----:B------:R-:W-:Y:S05]  /*1e750*/  CALL.REL.NOINC `($__internal_53_$__cuda_sm70_shflsync_idx_p) ;  /* 0x00000ad000007944 */ /* 0x000fea0003c00000 */
[----:B------:R-:W-:Y:S01]  /*1e760*/  MOV R4, R0 ;  /* 0x0000000000047202 */ /* 0x000fe20000000f00 */
[----:B------:R-:W-:Y:S05]  /*1e770*/  BRA `(.L_x_2654) ;  /* 0xffffcfa000007947 */ /* 0x000fea000383ffff */
.L_x_2601:
[----:B------:R-:W-:Y:S01]  /*1e780*/  IMAD.MOV.U32 R5, RZ, RZ, R28 ;  /* 0x000000ffff057224 */ /* 0x000fe200078e001c */
[----:B------:R-:W-:Y:S01]  /*1e790*/  MOV R3, RZ ;  /* 0x000000ff00037202 */ /* 0x000fe20000000f00 */
[----:B------:R-:W-:Y:S01]  /*1e7a0*/  IMAD.MOV.U32 R0, RZ, RZ, 0x1c1f ;  /* 0x00001c1fff007424 */ /* 0x000fe200078e00ff */
[----:B------:R-:W-:Y:S02]  /*1e7b0*/  MOV R2, 0x1e7d0 ;  /* 0x0001e7d000027802 */ /* 0x000fe40000000f00 */
[----:B-12---:R-:W-:Y:S05]  /*1e7c0*/  CALL.REL.NOINC `($__internal_53_$__cuda_sm70_shflsync_idx_p) ;  /* 0x00000a6000007944 */ /* 0x006fea0003c00000 */
[----:B------:R-:W-:Y:S05]  /*1e7d0*/  BRA `(.L_x_2655) ;  /* 0xffffcf6000007947 */ /* 0x000fea000383ffff */
.L_x_2604:
[----:B------:R-:W-:Y:S01]  /*1e7e0*/  IMAD.MOV.U32 R5, RZ, RZ, R14 ;  /* 0x000000ffff057224 */ /* 0x000fe200078e000e */
[----:B----4-:R-:W-:Y:S01]  /*1e7f0*/  MOV R3, 0x1 ;  /* 0x0000000100037802 */ /* 0x010fe20000000f00 */
[----:B------:R-:W-:Y:S01]  /*1e800*/  IMAD.MOV.U32 R0, RZ, RZ, 0x1c1f ;  /* 0x00001c1fff007424 */ /* 0x000fe200078e00ff */
[----:B------:R-:W-:-:S02]  /*1e810*/  MOV R2, 0x1e830 ;  /* 0x0001e83000027802 */ /* 0x000fc40000000f00 */
[----:B-123--:R-:W-:Y:S05]  /*1e820*/  CALL.REL.NOINC `($__internal_53_$__cuda_sm70_shflsync_idx_p) ;  /* 0x00000a0000007944 */ /* 0x00efea0003c00000 */
[----:B------:R-:W-:Y:S01]  /*1e830*/  IMAD.MOV.U32 R4, RZ, RZ, R0 ;  /* 0x000000ffff047224 */ /* 0x000fe200078e0000 */
[----:B------:R-:W-:Y:S01]  /*1e840*/  MOV R3, 0x1 ;  /* 0x0000000100037802 */ /* 0x000fe20000000f00 */
[----:B------:R-:W-:Y:S01]  /*1e850*/  IMAD.MOV.U32 R5, RZ, RZ, R28 ;  /* 0x000000ffff057224 */ /* 0x000fe200078e001c */
[----:B------:R-:W-:-:S02]  /*1e860*/  MOV R0, 0x1c1f ;  /* 0x00001c1f00007802 */ /* 0x000fc40000000f00 */
[----:B------:R-:W-:Y:S02]  /*1e870*/  MOV R2, 0x1e890 ;  /* 0x0001e89000027802 */ /* 0x000fe40000000f00 */
[----:B------:R-:W-:Y:S05]  /*1e880*/  CALL.REL.NOINC `($__internal_53_$__cuda_sm70_shflsync_idx_p) ;  /* 0x000009a000007944 */ /* 0x000fea0003c00000 */
[----:B------:R-:W-:Y:S05]  /*1e890*/  BRA `(.L_x_2656) ;  /* 0xffffd50000007947 */ /* 0x000fea000383ffff */
.L_x_2608:
[----:B------:R-:W-:Y:S01]  /*1e8a0*/  IMAD.MOV.U32 R5, RZ, RZ, R6 ;  /* 0x000000ffff057224 */ /* 0x000fe200078e0006 */
[----:B------:R-:W-:Y:S01]  /*1e8b0*/  MOV R3, RZ ;  /* 0x000000ff00037202 */ /* 0x000fe20000000f00 */
[----:B------:R-:W-:Y:S01]  /*1e8c0*/  IMAD.MOV.U32 R0, RZ, RZ, 0x181f ;  /* 0x0000181fff007424 */ /* 0x000fe200078e00ff */
[----:B------:R-:W-:Y:S02]  /*1e8d0*/  MOV R2, 0x1e8f0 ;  /* 0x0001e8f000027802 */ /* 0x000fe40000000f00 */
[----:B------:R-:W-:Y:S05]  /*1e8e0*/  CALL.REL.NOINC `($__internal_53_$__cuda_sm70_shflsync_idx_p) ;  /* 0x0000094000007944 */ /* 0x000fea0003c00000 */
[----:B------:R-:W-:Y:S01]  /*1e8f0*/  MOV R11, R0 ;  /* 0x00000000000b7202 */ /* 0x000fe20000000f00 */
[----:B------:R-:W-:Y:S05]  /*1e900*/  BRA `(.L_x_2657) ;  /* 0xffffe0b000007947 */ /* 0x000fea000383ffff */
.L_x_2609:
[----:B------:R-:W-:Y:S01]  /*1e910*/  IMAD.MOV.U32 R5, RZ, RZ, R10 ;  /* 0x000000ffff057224 */ /* 0x000fe200078e000a */
[----:B------:R-:W-:Y:S01]  /*1e920*/  MOV R3, RZ ;  /* 0x000000ff00037202 */ /* 0x000fe20000000f00 */
[----:B------:R-:W-:Y:S01]  /*1e930*/  IMAD.MOV.U32 R0, RZ, RZ, 0x181f ;  /* 0x0000181fff007424 */ /* 0x000fe200078e00ff */
[----:B------:R-:W-:Y:S02]  /*1e940*/  MOV R2, 0x1e960 ;  /* 0x0001e96000027802 */ /* 0x000fe40000000f00 */
[----:B-12---:R-:W-:Y:S05]  /*1e950*/  CALL.REL.NOINC `($__internal_53_$__cuda_sm70_shflsync_idx_p) ;  /* 0x000008d000007944 */ /* 0x006fea0003c00000 */
[----:B------:R-:W-:Y:S05]  /*1e960*/  BRA `(.L_x_2658) ;  /* 0xffffe07000007947 */ /* 0x000fea000383ffff */
.L_x_2612:
        /* <DEDUP_REMOVED lines=12> */
.L_x_2615:
[----:B-1----:R-:W-:Y:S01]  /*1ea30*/  IMAD.MOV.U32 R5, RZ, RZ, R6 ;  /* 0x000000ffff057224 */ /* 0x002fe200078e0006 */
[----:B------:R-:W-:Y:S01]  /*1ea40*/  MOV R3, 0x2 ;  /* 0x0000000200037802 */ /* 0x000fe20000000f00 */
[----:B----4-:R-:W-:Y:S01]  /*1ea50*/  IMAD.MOV.U32 R0, RZ, RZ, 0x181f ;  /* 0x0000181fff007424 */ /* 0x010fe200078e00ff */
[----:B------:R-:W-:Y:S02]  /*1ea60*/  MOV R2, 0x1ea80 ;  /* 0x0001ea8000027802 */ /* 0x000fe40000000f00 */
[----:B--23--:R-:W-:Y:S05]  /*1ea70*/  CALL.REL.NOINC `($__internal_53_$__cuda_sm70_shflsync_idx_p) ;  /* 0x000007b000007944 */ /* 0x00cfea0003c00000 */
[----:B------:R-:W-:Y:S01]  /*1ea80*/  MOV R11, R0 ;  /* 0x00000000000b7202 */ /* 0x000fe20000000f00 */
[----:B------:R-:W-:Y:S05]  /*1ea90*/  BRA `(.L_x_2660) ;  /* 0xffffe13000007947 */ /* 0x000fea000383ffff */
.L_x_2616:
[----:B------:R-:W-:Y:S01]  /*1eaa0*/  IMAD.MOV.U32 R5, RZ, RZ, R10 ;  /* 0x000000ffff057224 */ /* 0x000fe200078e000a */
[----:B------:R-:W-:Y:S01]  /*1eab0*/  MOV R3, 0x2 ;  /* 0x0000000200037802 */ /* 0x000fe20000000f00 */
[----:B----4-:R-:W-:Y:S01]  /*1eac0*/  IMAD.MOV.U32 R0, RZ, RZ, 0x181f ;  /* 0x0000181fff007424 */ /* 0x010fe200078e00ff */
[----:B------:R-:W-:Y:S02]  /*1ead0*/  MOV R2, 0x1eaf0 ;  /* 0x0001eaf000027802 */ /* 0x000fe40000000f00 */
[----:B-123--:R-:W-:Y:S05]  /*1eae0*/  CALL.REL.NOINC `($__internal_53_$__cuda_sm70_shflsync_idx_p) ;  /* 0x0000074000007944 */ /* 0x00efea0003c00000 */
[----:B------:R-:W-:Y:S05]  /*1eaf0*/  BRA `(.L_x_2661) ;  /* 0xffffe0f000007947 */ /* 0x000fea000383ffff */
.L_x_2619:
        /* <DEDUP_REMOVED lines=12> */
.L_x_2621:
[----:B------:R-:W-:Y:S01]  /*1ebc0*/  IMAD.MOV.U32 R5, RZ, RZ, R67 ;  /* 0x000000ffff057224 */ /* 0x000fe200078e0043 */
[----:B------:R-:W-:Y:S01]  /*1ebd0*/  MOV R3, RZ ;  /* 0x000000ff00037202 */ /* 0x000fe20000000f00 */
[----:B------:R-:W-:Y:S01]  /*1ebe0*/  IMAD.MOV.U32 R0, RZ, RZ, 0x1f ;  /* 0x0000001fff007424 */ /* 0x000fe200078e00ff */
[----:B------:R-:W-:Y:S02]  /*1ebf0*/  MOV R2, 0x1ec10 ;  /* 0x0001ec1000027802 */ /* 0x000fe40000000f00 */
[----:B------:R-:W-:Y:S05]  /*1ec00*/  CALL.REL.NOINC `($__internal_53_$__cuda_sm70_shflsync_idx_p) ;  /* 0x0000062000007944 */ /* 0x000fea0003c00000 */
[----:B------:R-:W-:Y:S01]  /*1ec10*/  MOV R9, R0 ;  /* 0x0000000000097202 */ /* 0x000fe20000000f00 */
[----:B------:R-:W-:Y:S05]  /*1ec20*/  BRA `(.L_x_2663) ;  /* 0xffffe27000007947 */ /* 0x000fea000383ffff */
.L_x_2622:
[----:B------:R-:W-:Y:S01]  /*1ec30*/  IMAD.MOV.U32 R5, RZ, RZ, R67 ;  /* 0x000000ffff057224 */ /* 0x000fe200078e0043 */
[----:B------:R-:W-:Y:S01]  /*1ec40*/  MOV R3, 0x1 ;  /* 0x0000000100037802 */ /* 0x000fe20000000f00 */
[----:B------:R-:W-:Y:S01]  /*1ec50*/  IMAD.MOV.U32 R0, RZ, RZ, 0x1f ;  /* 0x0000001fff007424 */ /* 0x000fe200078e00ff */
[----:B------:R-:W-:Y:S02]  /*1ec60*/  MOV R2, 0x1ec80 ;  /* 0x0001ec8000027802 */ /* 0x000fe40000000f00 */
[----:B-12---:R-:W-:Y:S05]  /*1ec70*/  CALL.REL.NOINC `($__internal_53_$__cuda_sm70_shflsync_idx_p) ;  /* 0x000005b000007944 */ /* 0x006fea0003c00000 */
[----:B------:R-:W-:Y:S01]  /*1ec80*/  MOV R8, R0 ;  /* 0x0000000000087202 */ /* 0x000fe20000000f00 */
[----:B------:R-:W-:Y:S05]  /*1ec90*/  BRA `(.L_x_2664) ;  /* 0xffffe22000007947 */ /* 0x000fea000383ffff */
.L_x_2623:
[----:B------:R-:W-:Y:S02]  /*1eca0*/  MOV R2, 0x1 ;  /* 0x0000000100027802 */ /* 0x000fe40000000f00 */
[----:B------:R-:W-:-:S02]  /*1ecb0*/  MOV R3, 0x1ecd0 ;  /* 0x0001ecd000037802 */ /* 0x000fc40000000f00 */
[----:B-1234-:R-:W-:Y:S05]  /*1ecc0*/  CALL.REL.NOINC `($__internal_54_$__cuda_sm70_shflsync_up_p) ;  /* 0x000005b000007944 */ /* 0x01efea0003c00000 */
[----:B------:R-:W-:Y:S05]  /*1ecd0*/  BRA `(.L_x_2665) ;  /* 0xffffe31000007947 */ /* 0x000fea000383ffff */
.L_x_2624:
[----:B------:R-:W-:Y:S02]  /*1ece0*/  MOV R2, 0x2 ;  /* 0x0000000200027802 */ /* 0x000fe40000000f00 */
[----:B------:R-:W-:-:S02]  /*1ecf0*/  MOV R3, 0x1ed10 ;  /* 0x0001ed1000037802 */ /* 0x000fc40000000f00 */
[----:B--2-4-:R-:W-:Y:S05]  /*1ed00*/  CALL.REL.NOINC `($__internal_54_$__cuda_sm70_shflsync_up_p) ;  /* 0x0000057000007944 */ /* 0x014fea0003c00000 */
[----:B------:R-:W-:Y:S01]  /*1ed10*/  SEL R3, R4, RZ, P1 ;  /* 0x000000ff04037207 */ /* 0x000fe20000800000 */
[----:B------:R-:W-:-:S04]  /*1ed20*/  IMAD.MOV.U32 R2, RZ, RZ, 0x4 ;  /* 0x00000004ff027424 */ /* 0x000fc800078e00ff */
[----:B------:R-:W-:Y:S01]  /*1ed30*/  IMAD.IADD R0, R0, 0x1, R3 ;  /* 0x0000000100007824 */ /* 0x000fe200078e0203 */
        /* <DEDUP_REMOVED lines=20> */
.L_x_2628:
[----:B------:R-:W-:Y:S02]  /*1ee80*/  MOV R2, 0x1 ;  /* 0x0000000100027802 */ /* 0x000fe40000000f00 */
[----:B------:R-:W-:Y:S02]  /*1ee90*/  MOV R3, 0x1eeb0 ;  /* 0x0001eeb000037802 */ /* 0x000fe40000000f00 */
[----:B------:R-:W-:Y:S05]  /*1eea0*/  CALL.REL.NOINC `($__internal_54_$__cuda_sm70_shflsync_up_p) ;  /* 0x000003d000007944 */ /* 0x000fea0003c00000 */
[----:B------:R-:W-:Y:S01]  /*1eeb0*/  MOV R2, R4 ;  /* 0x0000000400027202 */ /* 0x000fe20000000f00 */
[----:B------:R-:W-:Y:S05]  /*1eec0*/  BRA `(.L_x_2667) ;  /* 0xffffe38000007947 */ /* 0x000fea000383ffff */
.L_x_2629:
        /* <DEDUP_REMOVED lines=26> */
.L_x_2631:
[----:B------:R-:W-:Y:S02]  /*1f070*/  SEL R0, RZ, 0x1, P0 ;  /* 0x00000001ff007807 */ /* 0x000fe40000000000 */
[----:B------:R-:W-:Y:S02]  /*1f080*/  MOV R2, 0x1f0a0 ;  /* 0x0001f0a000027802 */ /* 0x000fe40000000f00 */
[----:B-1----:R-:W-:Y:S05]  /*1f090*/  CALL.REL.NOINC `($__internal_55_$__cuda_sm70_votesync_ballot) ;  /* 0x0000025000007944 */ /* 0x002fea0003c00000 */
[----:B------:R-:W-:Y:S01]  /*1f0a0*/  MOV R10, R0 ;  /* 0x00000000000a7202 */ /* 0x000fe20000000f00 */
[----:B------:R-:W-:Y:S05]  /*1f0b0*/  BRA `(.L_x_2669) ;  /* 0xffffe32000007947 */ /* 0x000fea000383ffff */
.L_x_2632:
[----:B------:R-:W-:Y:S01]  /*1f0c0*/  IMAD.MOV.U32 R5, RZ, RZ, R6 ;  /* 0x000000ffff057224 */ /* 0x000fe200078e0006 */
[----:B------:R-:W-:Y:S01]  /*1f0d0*/  MOV R3, R8 ;  /* 0x0000000800037202 */ /* 0x000fe20000000f00 */
[----:B--2---:R-:W-:Y:S01]  /*1f0e0*/  IMAD.MOV.U32 R0, RZ, RZ, 0x1f ;  /* 0x0000001fff007424 */ /* 0x004fe200078e00ff */
[----:B------:R-:W-:Y:S02]  /*1f0f0*/  MOV R2, 0x1f110 ;  /* 0x0001f11000027802 */ /* 0x000fe40000000f00 */
[----:B-1----:R-:W-:Y:S05]  /*1f100*/  CALL.REL.NOINC `($__internal_53_$__cuda_sm70_shflsync_idx_p) ;  /* 0x0000012000007944 */ /* 0x002fea0003c00000 */
[----:B------:R-:W-:Y:S01]  /*1f110*/  IMAD.MOV.U32 R12, RZ, RZ, R0 ;  /* 0x000000ffff0c7224 */ /* 0x000fe200078e0000 */
[----:B------:R-:W-:Y:S01]  /*1f120*/  MOV R3, R8 ;  /* 0x0000000800037202 */ /* 0x000fe20000000f00 */
[----:B------:R-:W-:Y:S01]  /*1f130*/  IMAD.MOV.U32 R5, RZ, RZ, R7 ;  /* 0x000000ffff057224 */ /* 0x000fe200078e0007 */
[----:B------:R-:W-:Y:S02]  /*1f140*/  MOV R0, 0x1f ;  /* 0x0000001f00007802 */ /* 0x000fe40000000f00 */
[----:B------:R-:W-:-:S02]  /*1f150*/  MOV R2, 0x1f170 ;  /* 0x0001f17000027802 */ /* 0x000fc40000000f00 */
[----:B------:R-:W-:Y:S05]  /*1f160*/  CALL.REL.NOINC `($__internal_53_$__cuda_sm70_shflsync_idx_p) ;  /* 0x000000c000007944 */ /* 0x000fea0003c00000 */
[----:B------:R-:W-:Y:S01]  /*1f170*/  MOV R7, R0 ;  /* 0x0000000000077202 */ /* 0x000fe20000000f00 */
[----:B------:R-:W-:Y:S05]  /*1f180*/  BRA `(.L_x_2670) ;  /* 0xffffe2c000007947 */ /* 0x000fea000383ffff */
.L_x_2635:
[----:B------:R-:W-:Y:S01]  /*1f190*/  IMAD.MOV.U32 R5, RZ, RZ, R4 ;  /* 0x000000ffff057224 */ /* 0x000fe200078e0004 */
[----:B--2---:R-:W-:-:S02]  /*1f1a0*/  MOV R0, 0x1f ;  /* 0x0000001f00007802 */ /* 0x004fc40000000f00 */
[----:B------:R-:W-:Y:S02]  /*1f1b0*/  MOV R2, 0x1f1d0 ;  /* 0x0001f1d000027802 */ /* 0x000fe40000000f00 */
[----:B-1-34-:R-:W-:Y:S05]  /*1f1c0*/  CALL.REL.NOINC `($__internal_53_$__cuda_sm70_shflsync_idx_p) ;  /* 0x0000006000007944 */ /* 0x01afea0003c00000 */
[----:B------:R-:W-:Y:S01]  /*1f1d0*/  MOV R13, R0 ;  /* 0x00000000000d7202 */ /* 0x000fe20000000f00 */
[----:B------:R-:W-:Y:S05]  /*1f1e0*/  BRA `(.L_x_2634) ;  /* 0xffffe2c000007947 */ /* 0x000fea000383ffff */
        .weak           $__internal_52_$__cuda_sm70_shflsync_bfly_p
        .type           $__internal_52_$__cuda_sm70_shflsync_bfly_p,@function
        .size           $__internal_52_$__cuda_sm70_shflsync_bfly_p,($__internal_53_$__cuda_sm70_shflsync_idx_p - $__internal_52_$__cuda_sm70_shflsync_bfly_p)
$__internal_52_$__cuda_sm70_shflsync_bfly_p:
[----:B------:R-:W-:Y:S04]  /*1f1f0*/  WARPSYNC R6 ;  /* 0x0000000600007348 */ /* 0x000fe80003800000 */
[----:B------:R1:W2:Y:S02]  /*1f200*/  SHFL.BFLY PT, R2, R2, R5, R7 ;  /* 0x0c00000502027389 */ /* 0x0002a400000e0007 */
[----:B-1----:R-:W-:-:S04]  /*1f210*/  MOV R5, 0x0 ;  /* 0x0000000000057802 */ /* 0x002fc80000000f00 */
[----:B--2---:R-:W-:Y:S05]  /*1f220*/  RET.REL.NODEC R4 `(_ZN7cutlass13device_kernelIN5flash19enable_sm80_to_sm89INS1_16FlashAttnFwdSm80INS1_25CollectiveMainloopFwdSm80ILi8ELi1ELb1EN4cute5tupleIJNS5_1CILi128EEENS7_ILi112EEES8_EEELi128ENS_6half_tEfNS_4arch4Sm80ELb1ELb0ELb0ELb1ELb0ELb1ELb1ELb1EEENS1_21CollectiveEpilogueFwdINS6_IJS8_S8_S9_EEENS6_IJNS7_ILi1EEESH_SH_EEESB_SD_Li256ELb1ELb1ELb1ELb0EEENS1_36VarlenDynamicPersistentTileSchedulerILi128ELi112ELi256ELi256ELb1ELb1ELb0ELb1ELb1ELb1EEEEEEEEEvNT_6ParamsE) ;  /* 0xfffe0dd004007950 */ /* 0x004fea0003c3ffff */
        .weak           $__internal_53_$__cuda_sm70_shflsync_idx_p
        .type           $__internal_53_$__cuda_sm70_shflsync_idx_p,@function
        .size           $__internal_53_$__cuda_sm70_shflsync_idx_p,($__internal_54_$__cuda_sm70_shflsync_up_p - $__internal_53_$__cuda_sm70_shflsync_idx_p)
$__internal_53_$__cuda_sm70_shflsync_idx_p:
[----:B------:R-:W-:-:S04]  /*1f230*/  MOV R102, 0xffffffff ;  /* 0xffffffff00667802 */ /* 0x000fc80000000f00 */
[----:B------:R-:W-:Y:S04]  /*1f240*/  WARPSYNC R102 ;  /* 0x0000006600007348 */ /* 0x000fe80003800000 */
[----:B------:R1:W2:Y:S02]  /*1f250*/  SHFL.IDX PT, R0, R5, R3, R0 ;  /* 0x0000000305007389 */ /* 0x0002a400000e0000 */
[----:B-1----:R-:W-:-:S04]  /*1f260*/  MOV R3, 0x0 ;  /* 0x0000000000037802 */ /* 0x002fc80000000f00 */
[----:B--2---:R-:W-:Y:S05]  /*1f270*/  RET.REL.NODEC R2 `(_ZN7cutlass13device_kernelIN5flash19enable_sm80_to_sm89INS1_16FlashAttnFwdSm80INS1_25CollectiveMainloopFwdSm80ILi8ELi1ELb1EN4cute5tupleIJNS5_1CILi128EEENS7_ILi112EEES8_EEELi128ENS_6half_tEfNS_4arch4Sm80ELb1ELb0ELb0ELb1ELb0ELb1ELb1ELb1EEENS1_21CollectiveEpilogueFwdINS6_IJS8_S8_S9_EEENS6_IJNS7_ILi1EEESH_SH_EEESB_SD_Li256ELb1ELb1ELb1ELb0EEENS1_36VarlenDynamicPersistentTileSchedulerILi128ELi112ELi256ELi256ELb1ELb1ELb0ELb1ELb1ELb1EEEEEEEEEvNT_6ParamsE) ;  /* 0xfffe0d8002007950 */ /* 0x004fea0003c3ffff */
        .weak           $__internal_54_$__cuda_sm70_shflsync_up_p
        .type           $__internal_54_$__cuda_sm70_shflsync_up_p,@function
        .size           $__internal_54_$__cuda_sm70_shflsync_up_p,($__internal_55_$__cuda_sm70_votesync_ballot - $__internal_54_$__cuda_sm70_shflsync_up_p)
$__internal_54_$__cuda_sm70_shflsync_up_p:
[----:B------:R-:W-:Y:S02]  /*1f280*/  IMAD.MOV.U32 R4, RZ, RZ, RZ ;  /* 0x000000ffff047224 */ /* 0x000fe400078e00ff */
[----:B------:R-:W-:-:S04]  /*1f290*/  IMAD.MOV.U32 R10, RZ, RZ, -0x1 ;  /* 0xffffffffff0a7424 */ /* 0x000fc800078e00ff */
[----:B------:R-:W-:Y:S04]  /*1f2a0*/  WARPSYNC R10 ;  /* 0x0000000a00007348 */ /* 0x000fe80003800000 */
[----:B------:R1:W2:Y:S02]  /*1f2b0*/  SHFL.UP PT, R4, R0, R2, R4 ;  /* 0x0400000200047389 */ /* 0x0002a400000e0004 */
[----:B-1----:R-:W-:Y:S02]  /*1f2c0*/  MOV R2, R3 ;  /* 0x0000000300027202 */ /* 0x002fe40000000f00 */
[----:B------:R-:W-:-:S04]  /*1f2d0*/  MOV R3, 0x0 ;  /* 0x0000000000037802 */ /* 0x000fc80000000f00 */
[----:B--2---:R-:W-:Y:S05]  /*1f2e0*/  RET.REL.NODEC R2 `(_ZN7cutlass13device_kernelIN5flash19enable_sm80_to_sm89INS1_16FlashAttnFwdSm80INS1_25CollectiveMainloopFwdSm80ILi8ELi1ELb1EN4cute5tupleIJNS5_1CILi128EEENS7_ILi112EEES8_EEELi128ENS_6half_tEfNS_4arch4Sm80ELb1ELb0ELb0ELb1ELb0ELb1ELb1ELb1EEENS1_21CollectiveEpilogueFwdINS6_IJS8_S8_S9_EEENS6_IJNS7_ILi1EEESH_SH_EEESB_SD_Li256ELb1ELb1ELb1ELb0EEENS1_36VarlenDynamicPersistentTileSchedulerILi128ELi112ELi256ELi256ELb1ELb1ELb0ELb1ELb1ELb1EEEEEEEEEvNT_6ParamsE) ;  /* 0xfffe0d1002007950 */ /* 0x004fea0003c3ffff */
        .weak           $__internal_55_$__cuda_sm70_votesync_ballot
        .type           $__internal_55_$__cuda_sm70_votesync_ballot,@function
        .size           $__internal_55_$__cuda_sm70_votesync_ballot,(.L_x_2747 - $__internal_55_$__cuda_sm70_votesync_ballot)
$__internal_55_$__cuda_sm70_votesync_ballot:
[----:B------:R-:W-:Y:S01]  /*1f2f0*/  ISETP.NE.U32.AND P0, PT, R0, 0x1, PT ;  /* 0x000000010000780c */ /* 0x000fe20003f05070 */
[----:B------:R-:W-:-:S04]  /*1f300*/  IMAD.MOV.U32 R3, RZ, RZ, -0x1 ;  /* 0xffffffffff037424 */ /* 0x000fc800078e00ff */
[----:B------:R-:W-:Y:S08]  /*1f310*/  WARPSYNC R3 ;  /* 0x0000000300007348 */ /* 0x000ff00003800000 */
[----:B------:R-:W-:-:S04]  /*1f320*/  VOTE.ANY R0, PT, !P0 ;  /* 0x0000000000007806 */ /* 0x000fc800040e0100 */
[----:B------:R-:W-:Y:S01]  /*1f330*/  LOP3.LUT R0, R0, R3, RZ, 0xc0, !PT ;  /* 0x0000000300007212 */ /* 0x000fe200078ec0ff */
[----:B------:R-:W-:-:S04]  /*1f340*/  IMAD.MOV.U32 R3, RZ, RZ, 0x0 ;  /* 0x00000000ff037424 */ /* 0x000fc800078e00ff */
[----:B------:R-:W-:Y:S05]  /*1f350*/  RET.REL.NODEC R2 `(_ZN7cutlass13device_kernelIN5flash19enable_sm80_to_sm89INS1_16FlashAttnFwdSm80INS1_25CollectiveMainloopFwdSm80ILi8ELi1ELb1EN4cute5tupleIJNS5_1CILi128EEENS7_ILi112EEES8_EEELi128ENS_6half_tEfNS_4arch4Sm80ELb1ELb0ELb0ELb1ELb0ELb1ELb1ELb1EEENS1_21CollectiveEpilogueFwdINS6_IJS8_S8_S9_EEENS6_IJNS7_ILi1EEESH_SH_EEESB_SD_Li256ELb1ELb1ELb1ELb0EEENS1_36VarlenDynamicPersistentTileSchedulerILi128ELi112ELi256ELi256ELb1ELb1ELb0ELb1ELb1ELb1EEEEEEEEEvNT_6ParamsE) ;  /* 0xfffe0ca002007950 */ /* 0x000fea0003c3ffff */
.L_x_2671:
        /* <DEDUP_REMOVED lines=10> */
.L_x_2747:


//--------------------- .nv.shared._ZN7cutlass13device_kernelIN5flash19enable_sm80_to_sm89INS1_16FlashAttnFwdSm80INS1_25CollectiveMainloopFwdSm80ILi8ELi1ELb1EN4cute5tupleIJNS5_1CILi128EEES8_S8_EEELi128ENS_6half_tEfNS_4arch4Sm80ELb0ELb0ELb1ELb0ELb0ELb0ELb1ELb1EEENS1_21CollectiveEpilogueFwdIS9_NS6_IJNS7_ILi1EEESF_SF_EEESA_SC_Li256ELb0ELb1ELb1ELb0EEENS1_19SingleTileSchedulerILb0ELb1ELb1ELi128EEEEEEEEEvNT_6ParamsE --------------------------
	.section	.nv.shared._ZN7cutlass13device_kernelIN5flash19enable_sm80_to_sm89INS1_16FlashAttnFwdSm80INS1_25CollectiveMainloopFwdSm80ILi8ELi1ELb1EN4cute5tupleIJNS5_1CILi128EEES8_S8_EEELi128ENS_6half_tEfNS_4arch4Sm80ELb0ELb0ELb1ELb0ELb0ELb0ELb1ELb1EEENS1_21CollectiveEpilogueFwdIS9_NS6_IJNS7_ILi1EEESF_SF_EEESA_SC_Li256ELb0ELb1ELb1ELb0EEENS1_19SingleTileSchedulerILb0ELb1ELb1ELi128EEEEEEEEEvNT_6ParamsE,"aw",@nobits
	.sectionflags	@""
	.align	16


//--------------------- .nv.global                --------------------------
	.section	.nv.global,"aw",@nobits
.nv.global:
	.type		_ZN83_INTERNAL_d107419c_47_flash_fwd_hdim128_fp16_split_softcapall_sm80_cu_61719c98_37984cute1_E,@object
	.size		_ZN83_INTERNAL_d107419c_47_flash_fwd_hdim128_fp16_split_softcapall_sm80_cu_61719c98_37984cute1_E,(_ZN83_INTERNAL_d107419c_47_flash_fwd_hdim128_fp16_split_softcapall_sm80_cu_61719c98_37984cuda3std3__45__cpo6cbeginE - _ZN83_INTERNAL_d107419c_47_flash_fwd_hdim128_fp16_split_softcapall_sm80_cu_61719c98_37984cute1_E)
_ZN83_INTERNAL_d107419c_47_flash_fwd_hdim128_fp16_split_softcapall_sm80_cu_61719c98_37984cute1_E:
	.zero		1
	.type		_ZN83_INTERNAL_d107419c_47_flash_fwd_hdim128_fp16_split_softcapall_sm80_cu_61719c98_37984cuda3std3__45__cpo6cbeginE,@object
	.size		_ZN83_INTERNAL_d107419c_47_flash_fwd_hdim128_fp16_split_softcapall_sm80_cu_61719c98_37984cuda3std3__45__cpo6cbeginE,(_ZN83_INTERNAL_d107419c_47_flash_fwd_hdim128_fp16_split_softcapall_sm80_cu_61719c98_37984cuda3std3__48in_placeE - _ZN83_INTERNAL_d107419c_47_flash_fwd_hdim128_fp16_split_softcapall_sm80_cu_61719c98_37984cuda3std3__45__cpo6cbeginE)
_ZN83_INTERNAL_d107419c_47_flash_fwd_hdim128_fp16_split_softcapall_sm80_cu_61719c98_37984cuda3std3__45__cpo6cbeginE:
	.zero		1
	.type		_ZN83_INTERNAL_d107419c_47_flash_fwd_hdim128_fp16_split_softcapall_sm80_cu_61719c98_37984cuda3std3__48in_placeE,@object
	.size		_ZN83_INTERNAL_d107419c_47_flash_fwd_hdim128_fp16_split_softcapall_sm80_cu_61719c98_37984cuda3std3__48in_placeE,(_ZN83_INTERNAL_d107419c_47_flash_fwd_hdim128_fp16_split_softcapall_sm80_cu_61719c98_37984cuda3std6ranges3__45__cpo9iter_moveE - _ZN83_INTERNAL_d107419c_47_flash_fwd_hdim128_fp16_split_softcapall_sm80_cu_61719c98_37984cuda3std3__48in_placeE)
_ZN83_INTERNAL_d107419c_47_flash_fwd_hdim128_fp16_split_softcapall_sm80_cu_61719c98_37984cuda3std3__48in_placeE:
	.zero		1
	.type		_ZN83_INTERNAL_d107419c_47_flash_fwd_hdim128_fp16_split_softcapall_sm80_cu_61719c98_37984cuda3std6ranges3__45__cpo9iter_moveE,@object
	.size		_ZN83_INTERNAL_d107419c_47_flash_fwd_hdim128_fp16_split_softcapall_sm80_cu_61719c98_37984cuda3std6ranges3__45__cpo9iter_moveE,(_ZN83_INTERNAL_d107419c_47_flash_fwd_hdim128_fp16_split_softcapall_sm80_cu_61719c98_37984cuda3std3__45__cpo5beginE - _ZN83_INTERNAL_d107419c_47_flash_fwd_hdim128_fp16_split_softcapall_sm80_cu_61719c98_37984cuda3std6ranges3__45__cpo9iter_moveE)
_ZN83_INTERNAL_d107419c_47_flash_fwd_hdim128_fp16_split_softcapall_sm80_cu_61719c98_37984cuda3std6ranges3__45__cpo9iter_moveE:
	.zero		1
	.type		_ZN83_INTERNAL_d107419c_47_flash_fwd_hdim128_fp16_split_softcapall_sm80_cu_61719c98_37984cuda3std3__45__cpo5beginE,@object
	.size		_ZN83_INTERNAL_d107419c_47_flash_fwd_hdim128_fp16_split_softcapall_sm80_cu_61719c98_37984cuda3std3__45__cpo5beginE,(_ZN83_INTERNAL_d107419c_47_flash_fwd_hdim128_fp16_split_softcapall_sm80_cu_61719c98_37984cuda3std3__485_GLOBAL__N__d107419c_47_flash_fwd_hdim128_fp16_split_softcapall_sm80_cu_61719c98_37986ignoreE - _ZN83_INTERNAL_d107419c_47_flash_fwd_hdim128_fp16_split_softcapall_sm80_cu_61719c98_37984cuda3std3__45__cpo5beginE)
_ZN83_INTERNAL_d107419c_47_flash_fwd_hdim128_fp16_split_softcapall_sm80_cu_61719c98_37984cuda3std3__45__cpo5beginE:
	.zero		1
	.type		_ZN83_INTERNAL_d107419c_47_flash_fwd_hdim128_fp16_split_softcapall_sm80_cu_61719c98_37984cuda3std3__485_GLOBAL__N__d107419c_47_flash_fwd_hdim128_fp16_split_softcapall_sm80_cu_61719c98_37986ignoreE,@object
	.size		_ZN83_INTERNAL_d107419c_47_flash_fwd_hdim128_fp16_split_softcapall_sm80_cu_61719c98_37984cuda3std3__485_GLOBAL__N__d107419c_47_flash_fwd_hdim128_fp16_split_softcapall_sm80_cu_61719c98_37986ignoreE,(_ZN83_INTERNAL_d107419c_47_flash_fwd_hdim128_fp16_split_softcapall_sm80_cu_61719c98_37984cute7productE - _ZN83_INTERNAL_d107419c_47_flash_fwd_hdim128_fp16_split_softcapall_sm80_cu_61719c98_37984cuda3std3__485_GLOBAL__N__d107419c_47_flash_fwd_hdim128_fp16_split_softcapall_sm80_cu_61719c98_37986ignoreE)
_ZN83_INTERNAL_d107419c_47_flash_fwd_hdim128_fp16_split_softcapall_sm80_cu_61719c98_37984cuda3std3__485_GLOBAL__N__d107419c_47_flash_fwd_hdim128_fp16_split_softcapall_sm80_cu_61719c98_37986ignoreE:
	.zero		1
	.type		_ZN83_INTERNAL_d107419c_47_flash_fwd_hdim128_fp16_split_softcapall_sm80_cu_61719c98_37984cute7productE,@object
	.size		_ZN83_INTERNAL_d107419c_47_flash_fwd_hdim128_fp16_split_softcapall_sm80_cu_61719c98_37984cute7productE,(_ZN83_INTERNAL_d107419c_47_flash_fwd_hdim128_fp16_split_softcapall_sm80_cu_61719c98_37984cuda3std3__45__cpo3endE - _ZN83_INTERNAL_d107419c_47_flash_fwd_hdim128_fp16_split_softcapall_sm80_cu_61719c98_37984cute7productE)
_ZN83_INTERNAL_d107419c_47_flash_fwd_hdim128_fp16_split_softcapall_sm80_cu_61719c98_37984cute7productE:
	.zero		1
	.type		_ZN83_INTERNAL_d107419c_47_flash_fwd_hdim128_fp16_split_softcapall_sm80_cu_61719c98_37984cuda3std3__45__cpo3endE,@object
	.size		_ZN83_INTERNAL_d107419c_47_flash_fwd_hdim128_fp16_split_softcapall_sm80_cu_61719c98_37984cuda3std3__45__cpo3endE,(_ZN83_INTERNAL_d107419c_47_flash_fwd_hdim128_fp16_split_softcapall_sm80_cu_61719c98_37984cuda3std3__419piecewise_constructE - _ZN83_INTERNAL_d107419c_47_flash_fwd_hdim128_fp16_split_softcapall_sm80_cu_61719c98_37984cuda3std3__45__cpo3endE)
_ZN83_INTERNAL_d107419c_47_flash_fwd_hdim128_fp16_split_softcapall_sm80_cu_61719c98_37984cuda3std3__45__cpo3endE:
	.zero		1
	.type		_ZN83_INTERNAL_d107419c_47_flash_fwd_hdim128_fp16_split_softcapall_sm80_cu_61719c98_37984cuda3std3__419piecewise_constructE,@object
	.size		_ZN83_INTERNAL_d107419c_47_flash_fwd_hdim128_fp16_split_softcapall_sm80_cu_61719c98_37984cuda3std3__419piecewise_constructE,(_ZN83_INTERNAL_d107419c_47_flash_fwd_hdim128_fp16_split_softcapall_sm80_cu_61719c98_37984cuda3std3__45__cpo4cendE - _ZN83_INTERNAL_d107419c_47_flash_fwd_hdim128_fp16_split_softcapall_sm80_cu_61719c98_37984cuda3std3__419piecewise_constructE)
_ZN83_INTERNAL_d107419c_47_flash_fwd_hdim128_fp16_split_softcapall_sm80_cu_61719c98_37984cuda3std3__419piecewise_constructE:
	.zero		1
	.type		_ZN83_INTERNAL_d107419c_47_flash_fwd_hdim128_fp16_split_softcapall_sm80_cu_61719c98_37984cuda3std3__45__cpo4cendE,@object
	.size		_ZN83_INTERNAL_d107419c_47_flash_fwd_hdim128_fp16_split_softcapall_sm80_cu_61719c98_37984cuda3std3__45__cpo4cendE,(_ZN83_INTERNAL_d107419c_47_flash_fwd_hdim128_fp16_split_softcapall_sm80_cu_61719c98_37984cuda3std6ranges3__45__cpo4swapE - _ZN83_INTERNAL_d107419c_47_flash_fwd_hdim128_fp16_split_softcapall_sm80_cu_61719c98_37984cuda3std3__45__cpo4cendE)
_ZN83_INTERNAL_d107419c_47_flash_fwd_hdim128_fp16_split_softcapall_sm80_cu_61719c98_37984cuda3std3__45__cpo4cendE:
	.zero		1
	.type		_ZN83_INTERNAL_d107419c_47_flash_fwd_hdim128_fp16_split_softcapall_sm80_cu_61719c98_37984cuda3std6ranges3__45__cpo4swapE,@object
	.size		_ZN83_INTERNAL_d107419c_47_flash_fwd_hdim128_fp16_split_softcapall_sm80_cu_61719c98_37984cuda3std6ranges3__45__cpo4swapE,(.L_7 - _ZN83_INTERNAL_d107419c_47_flash_fwd_hdim128_fp16_split_softcapall_sm80_cu_61719c98_37984cuda3std6ranges3__45__cpo4swapE)
_ZN83_INTERNAL_d107419c_47_flash_fwd_hdim128_fp16_split_softcapall_sm80_cu_61719c98_37984cuda3std6ranges3__45__cpo4swapE:
	.zero		1
.L_7:


//--------------------- .nv.shared._ZN7cutlass13device_kernelIN5flash19enable_sm80_to_sm89INS1_16FlashAttnFwdSm80INS1_25CollectiveMainloopFwdSm80ILi8ELi1ELb1EN4cute5tupleIJNS5_1CILi128EEENS7_ILi96EEES8_EEELi128ENS_6half_tEfNS_4arch4Sm80ELb0ELb1ELb1ELb0ELb0ELb0ELb1ELb1EEENS1_21CollectiveEpilogueFwdINS6_IJS8_S8_S9_EEENS6_IJNS7_ILi1EEESH_SH_EEESB_SD_Li256ELb0ELb1ELb1ELb0EEENS1_19SingleTileSchedulerILb0ELb1ELb1ELi128EEEEEEEEEvNT_6ParamsE --------------------------
	.section	.nv.shared._ZN7cutlass13device_kernelIN5flash19enable_sm80_to_sm89INS1_16FlashAttnFwdSm80INS1_25CollectiveMainloopFwdSm80ILi8ELi1ELb1EN4cute5tupleIJNS5_1CILi128EEENS7_ILi96EEES8_EEELi128ENS_6half_tEfNS_4arch4Sm80ELb0ELb1ELb1ELb0ELb0ELb0ELb1ELb1EEENS1_21CollectiveEpilogueFwdINS6_IJS8_S8_S9_EEENS6_IJNS7_ILi1EEESH_SH_EEESB_SD_Li256ELb0ELb1ELb1ELb0EEENS1_19SingleTileSchedulerILb0ELb1ELb1ELi128EEEEEEEEEvNT_6ParamsE,"aw",@nobits
	.sectionflags	@""
	.align	16


//--------------------- .nv.shared._ZN7cutlass13device_kernelIN5flash19enable_sm80_to_sm89INS1_16FlashAttnFwdSm80INS1_25CollectiveMainloopFwdSm80ILi8ELi1ELb1EN4cute5tupleIJNS5_1CILi128EEES8_S8_EEELi128ENS_6half_tEfNS_4arch4Sm80ELb1ELb0ELb1ELb0ELb0ELb0ELb1ELb1EEENS1_21CollectiveEpilogueFwdIS9_NS6_IJNS7_ILi1EEESF_SF_EEESA_SC_Li256ELb0ELb1ELb1ELb0EEENS1_30DynamicPersistentTileSchedulerILi256ELi256ELb1ELb1ELb0EEEEEEEEEvNT_6ParamsE --------------------------
	.section	.nv.shared._ZN7cutlass13device_kernelIN5flash19enable_sm80_to_sm89INS1_16FlashAttnFwdSm80INS1_25CollectiveMainloopFwdSm80ILi8ELi1ELb1EN4cute5tupleIJNS5_1CILi128EEES8_S8_EEELi128ENS_6half_tEfNS_4arch4Sm80ELb1ELb0ELb1ELb0ELb0ELb0ELb1ELb1EEENS1_21CollectiveEpilogueFwdIS9_NS6_IJNS7_ILi1EEESF_SF_EEESA_SC_Li256ELb0ELb1ELb1ELb0EEENS1_30DynamicPersistentTileSchedulerILi256ELi256ELb1ELb1ELb0EEEEEEEEEvNT_6ParamsE,"aw",@nobits
	.sectionflags	@""
	.align	16


//--------------------- .nv.shared._ZN7cutlass13device_kernelIN5flash19enable_sm80_to_sm89INS1_16FlashAttnFwdSm80INS1_25CollectiveMainloopFwdSm80ILi4ELi1ELb0EN4cute5tupleIJNS5_1CILi128EEENS7_ILi64EEES8_EEELi128ENS_6half_tEfNS_4arch4Sm80ELb0ELb0ELb1ELb0ELb0ELb0ELb1ELb1EEENS1_21CollectiveEpilogueFwdINS6_IJS8_S8_S9_EEENS6_IJNS7_ILi1EEESH_SH_EEESB_SD_Li128ELb0ELb1ELb1ELb0EEENS1_19SingleTileSchedulerILb0ELb1ELb1ELi128EEEEEEEEEvNT_6ParamsE --------------------------
	.section	.nv.shared._ZN7cutlass13device_kernelIN5flash19enable_sm80_to_sm89INS1_16FlashAttnFwdSm80INS1_25CollectiveMainloopFwdSm80ILi4ELi1ELb0EN4cute5tupleIJNS5_1CILi128EEENS7_ILi64EEES8_EEELi128ENS_6half_tEfNS_4arch4Sm80ELb0ELb0ELb1ELb0ELb0ELb0ELb1ELb1EEENS1_21CollectiveEpilogueFwdINS6_IJS8_S8_S9_EEENS6_IJNS7_ILi1EEESH_SH_EEESB_SD_Li128ELb0ELb1ELb1ELb0EEENS1_19SingleTileSchedulerILb0ELb1ELb1ELi128EEEEEEEEEvNT_6ParamsE,"aw",@nobits
	.sectionflags	@""
	.align	16


//--------------------- .nv.shared._ZN7cutlass13device_kernelIN5flash19enable_sm80_to_sm89INS1_16FlashAttnFwdSm80INS1_25CollectiveMainloopFwdSm80ILi8ELi1ELb1EN4cute5tupleIJNS5_1CILi128EEENS7_ILi112EEES8_EEELi128ENS_6half_tEfNS_4arch4Sm80ELb0ELb0ELb1ELb1ELb0ELb0ELb1ELb1EEENS1_21CollectiveEpilogueFwdINS6_IJS8_S8_S9_EEENS6_IJNS7_ILi1EEESH_SH_EEESB_SD_Li256ELb1ELb1ELb1ELb0EEENS1_36VarlenDynamicPersistentTileSchedulerILi128ELi112ELi256ELi256ELb1ELb1ELb0ELb0ELb1ELb1EEEEEEEEEvNT_6ParamsE --------------------------
	.section	.nv.shared._ZN7cutlass13device_kernelIN5flash19enable_sm80_to_sm89INS1_16FlashAttnFwdSm80INS1_25CollectiveMainloopFwdSm80ILi8ELi1ELb1EN4cute5tupleIJNS5_1CILi128EEENS7_ILi112EEES8_EEELi128ENS_6half_tEfNS_4arch4Sm80ELb0ELb0ELb1ELb1ELb0ELb0ELb1ELb1EEENS1_21CollectiveEpilogueFwdINS6_IJS8_S8_S9_EEENS6_IJNS7_ILi1EEESH_SH_EEESB_SD_Li256ELb1ELb1ELb1ELb0EEENS1_36VarlenDynamicPersistentTileSchedulerILi128ELi112ELi256ELi256ELb1ELb1ELb0ELb0ELb1ELb1EEEEEEEEEvNT_6ParamsE,"aw",@nobits
	.sectionflags	@""
	.align	16


//--------------------- .nv.shared._ZN7cutlass13device_kernelIN5flash19enable_sm80_to_sm89INS1_16FlashAttnFwdSm80INS1_25CollectiveMainloopFwdSm80ILi8ELi1ELb1EN4cute5tupleIJNS5_1CILi128EEENS7_ILi112EEES8_EEELi128ENS_6half_tEfNS_4arch4Sm80ELb0ELb0ELb1ELb1ELb0ELb1ELb1ELb1EEENS1_21CollectiveEpilogueFwdINS6_IJS8_S8_S9_EEENS6_IJNS7_ILi1EEESH_SH_EEESB_SD_Li256ELb1ELb1ELb1ELb0EEENS1_36VarlenDynamicPersistentTileSchedulerILi128ELi112ELi256ELi256ELb1ELb1ELb0ELb0ELb1ELb1EEEEEEEEEvNT_6ParamsE --------------------------
	.section	.nv.shared._ZN7cutlass13device_kernelIN5flash19enable_sm80_to_sm89INS1_16FlashAttnFwdSm80INS1_25CollectiveMainloopFwdSm80ILi8ELi1ELb1EN4cute5tupleIJNS5_1CILi128EEENS7_ILi112EEES8_EEELi128ENS_6half_tEfNS_4arch4Sm80ELb0ELb0ELb1ELb1ELb0ELb1ELb1ELb1EEENS1_21CollectiveEpilogueFwdINS6_IJS8_S8_S9_EEENS6_IJNS7_ILi1EEESH_SH_EEESB_SD_Li256ELb1ELb1ELb1ELb0EEENS1_36VarlenDynamicPersistentTileSchedulerILi128ELi112ELi256ELi256ELb1ELb1ELb0ELb0ELb1ELb1EEEEEEEEEvNT_6ParamsE,"aw",@nobits
	.sectionflags	@""
	.align	16


//--------------------- .nv.shared._ZN7cutlass13device_kernelIN5flash19enable_sm80_to_sm89INS1_16FlashAttnFwdSm80INS1_25CollectiveMainloopFwdSm80ILi4ELi1ELb0EN4cute5tupleIJNS5_1CILi128EEENS7_ILi48EEES8_EEELi128ENS_6half_tEfNS_4arch4Sm80ELb0ELb1ELb1ELb0ELb0ELb0ELb1ELb1EEENS1_21CollectiveEpilogueFwdINS6_IJS8_S8_S9_EEENS6_IJNS7_ILi1EEESH_SH_EEESB_SD_Li128ELb0ELb1ELb1ELb0EEENS1_19SingleTileSchedulerILb0ELb1ELb1ELi128EEEEEEEEEvNT_6ParamsE --------------------------
	.section	.nv.shared._ZN7cutlass13device_kernelIN5flash19enable_sm80_to_sm89INS1_16FlashAttnFwdSm80INS1_25CollectiveMainloopFwdSm80ILi4ELi1ELb0EN4cute5tupleIJNS5_1CILi128EEENS7_ILi48EEES8_EEELi128ENS_6half_tEfNS_4arch4Sm80ELb0ELb1ELb1ELb0ELb0ELb0ELb1ELb1EEENS1_21CollectiveEpilogueFwdINS6_IJS8_S8_S9_EEENS6_IJNS7_ILi1EEESH_SH_EEESB_SD_Li128ELb0ELb1ELb1ELb0EEENS1_19SingleTileSchedulerILb0ELb1ELb1ELi128EEEEEEEEEvNT_6ParamsE,"aw",@nobits
	.sectionflags	@""
	.align	16


//--------------------- .nv.shared._ZN7cutlass13device_kernelIN5flash19enable_sm80_to_sm89INS1_16FlashAttnFwdSm80INS1_25CollectiveMainloopFwdSm80ILi8ELi1ELb1EN4cute5tupleIJNS5_1CILi128EEENS7_ILi96EEES8_EEELi128ENS_6half_tEfNS_4arch4Sm80ELb0ELb1ELb1ELb1ELb0ELb0ELb1ELb1EEENS1_21CollectiveEpilogueFwdINS6_IJS8_S8_S9_EEENS6_IJNS7_ILi1EEESH_SH_EEESB_SD_Li256ELb1ELb1ELb1ELb0EEENS1_36VarlenDynamicPersistentTileSchedulerILi128ELi96ELi256ELi256ELb1ELb1ELb0ELb1ELb0ELb1EEEEEEEEEvNT_6ParamsE --------------------------
	.section	.nv.shared._ZN7cutlass13device_kernelIN5flash19enable_sm80_to_sm89INS1_16FlashAttnFwdSm80INS1_25CollectiveMainloopFwdSm80ILi8ELi1ELb1EN4cute5tupleIJNS5_1CILi128EEENS7_ILi96EEES8_EEELi128ENS_6half_tEfNS_4arch4Sm80ELb0ELb1ELb1ELb1ELb0ELb0ELb1ELb1EEENS1_21CollectiveEpilogueFwdINS6_IJS8_S8_S9_EEENS6_IJNS7_ILi1EEESH_SH_EEESB_SD_Li256ELb1ELb1ELb1ELb0EEENS1_36VarlenDynamicPersistentTileSchedulerILi128ELi96ELi256ELi256ELb1ELb1ELb0ELb1ELb0ELb1EEEEEEEEEvNT_6ParamsE,"aw",@nobits
	.sectionflags	@""
	.align	16


//--------------------- .nv.shared._ZN7cutlass13device_kernelIN5flash19enable_sm80_to_sm89INS1_16FlashAttnFwdSm80INS1_25CollectiveMainloopFwdSm80ILi8ELi1ELb1EN4cute5tupleIJNS5_1CILi128EEENS7_ILi96EEES8_EEELi128ENS_6half_tEfNS_4arch4Sm80ELb0ELb1ELb1ELb1ELb0ELb1ELb1ELb1EEENS1_21CollectiveEpilogueFwdINS6_IJS8_S8_S9_EEENS6_IJNS7_ILi1EEESH_SH_EEESB_SD_Li256ELb1ELb1ELb1ELb0EEENS1_36VarlenDynamicPersistentTileSchedulerILi128ELi96ELi256ELi256ELb1ELb1ELb0ELb1ELb0ELb1EEEEEEEEEvNT_6ParamsE --------------------------
	.section	.nv.shared._ZN7cutlass13device_kernelIN5flash19enable_sm80_to_sm89INS1_16FlashAttnFwdSm80INS1_25CollectiveMainloopFwdSm80ILi8ELi1ELb1EN4cute5tupleIJNS5_1CILi128EEENS7_ILi96EEES8_EEELi128ENS_6half_tEfNS_4arch4Sm80ELb0ELb1ELb1ELb1ELb0ELb1ELb1ELb1EEENS1_21CollectiveEpilogueFwdINS6_IJS8_S8_S9_EEENS6_IJNS7_ILi1EEESH_SH_EEESB_SD_Li256ELb1ELb1ELb1ELb0EEENS1_36VarlenDynamicPersistentTileSchedulerILi128ELi96ELi256ELi256ELb1ELb1ELb0ELb1ELb0ELb1EEEEEEEEEvNT_6ParamsE,"aw",@nobits
	.sectionflags	@""
	.align	16


//--------------------- .nv.shared._ZN7cutlass13device_kernelIN5flash19enable_sm80_to_sm89INS1_16FlashAttnFwdSm80INS1_25CollectiveMainloopFwdSm80ILi4ELi1ELb0EN4cute5tupleIJNS5_1CILi128EEENS7_ILi64EEES8_EEELi128ENS_6half_tEfNS_4arch4Sm80ELb1ELb0ELb1ELb0ELb0ELb0ELb1ELb1EEENS1_21CollectiveEpilogueFwdINS6_IJS8_S8_S9_EEENS6_IJNS7_ILi1EEESH_SH_EEESB_SD_Li128ELb0ELb1ELb1ELb0EEENS1_30DynamicPersistentTileSchedulerILi128ELi128ELb1ELb1ELb0EEEEEEEEEvNT_6ParamsE --------------------------
	.section	.nv.shared._ZN7cutlass13device_kernelIN5flash19enable_sm80_to_sm89INS1_16FlashAttnFwdSm80INS1_25CollectiveMainloopFwdSm80ILi4ELi1ELb0EN4cute5tupleIJNS5_1CILi128EEENS7_ILi64EEES8_EEELi128ENS_6half_tEfNS_4arch4Sm80ELb1ELb0ELb1ELb0ELb0ELb0ELb1ELb1EEENS1_21CollectiveEpilogueFwdINS6_IJS8_S8_S9_EEENS6_IJNS7_ILi1EEESH_SH_EEESB_SD_Li128ELb0ELb1ELb1ELb0EEENS1_30DynamicPersistentTileSchedulerILi128ELi128ELb1ELb1ELb0EEEEEEEEEvNT_6ParamsE,"aw",@nobits
	.sectionflags	@""
	.align	16


//--------------------- .nv.shared._ZN7cutlass13device_kernelIN5flash19enable_sm80_to_sm89INS1_16FlashAttnFwdSm80INS1_25CollectiveMainloopFwdSm80ILi8ELi1ELb1EN4cute5tupleIJNS5_1CILi128EEENS7_ILi112EEES8_EEELi128ENS_6half_tEfNS_4arch4Sm80ELb1ELb0ELb1ELb1ELb0ELb0ELb1ELb1EEENS1_21CollectiveEpilogueFwdINS6_IJS8_S8_S9_EEENS6_IJNS7_ILi1EEESH_SH_EEESB_SD_Li256ELb1ELb1ELb1ELb0EEENS1_36VarlenDynamicPersistentTileSchedulerILi128ELi112ELi256ELi256ELb1ELb1ELb0ELb1ELb1ELb1EEEEEEEEEvNT_6ParamsE --------------------------
	.section	.nv.shared._ZN7cutlass13device_kernelIN5flash19enable_sm80_to_sm89INS1_16FlashAttnFwdSm80INS1_25CollectiveMainloopFwdSm80ILi8ELi1ELb1EN4cute5tupleIJNS5_1CILi128EEENS7_ILi112EEES8_EEELi128ENS_6half_tEfNS_4arch4Sm80ELb1ELb0ELb1ELb1ELb0ELb0ELb1ELb1EEENS1_21CollectiveEpilogueFwdINS6_IJS8_S8_S9_EEENS6_IJNS7_ILi1EEESH_SH_EEESB_SD_Li256ELb1ELb1ELb1ELb0EEENS1_36VarlenDynamicPersistentTileSchedulerILi128ELi112ELi256ELi256ELb1ELb1ELb0ELb1ELb1ELb1EEEEEEEEEvNT_6ParamsE,"aw",@nobits
	.sectionflags	@""
	.align	16


//--------------------- .nv.shared._ZN7cutlass13device_kernelIN5flash19enable_sm80_to_sm89INS1_16FlashAttnFwdSm80INS1_25CollectiveMainloopFwdSm80ILi8ELi1ELb1EN4cute5tupleIJNS5_1CILi128EEENS7_ILi112EEES8_EEELi128ENS_6half_tEfNS_4arch4Sm80ELb1ELb0ELb1ELb1ELb0ELb1ELb1ELb1EEENS1_21CollectiveEpilogueFwdINS6_IJS8_S8_S9_EEENS6_IJNS7_ILi1EEESH_SH_EEESB_SD_Li256ELb1ELb1ELb1ELb0EEENS1_36VarlenDynamicPersistentTileSchedulerILi128ELi112ELi256ELi256ELb1ELb1ELb0ELb1ELb1ELb1EEEEEEEEEvNT_6ParamsE --------------------------
	.section	.nv.shared._ZN7cutlass13device_kernelIN5flash19enable_sm80_to_sm89INS1_16FlashAttnFwdSm80INS1_25CollectiveMainloopFwdSm80ILi8ELi1ELb1EN4cute5tupleIJNS5_1CILi128EEENS7_ILi112EEES8_EEELi128ENS_6half_tEfNS_4arch4Sm80ELb1ELb0ELb1ELb1ELb0ELb1ELb1ELb1EEENS1_21CollectiveEpilogueFwdINS6_IJS8_S8_S9_EEENS6_IJNS7_ILi1EEESH_SH_EEESB_SD_Li256ELb1ELb1ELb1ELb0EEENS1_36VarlenDynamicPersistentTileSchedulerILi128ELi112ELi256ELi256ELb1ELb1ELb0ELb1ELb1ELb1EEEEEEEEEvNT_6ParamsE,"aw",@nobits
	.sectionflags	@""
	.align	16


//--------------------- .nv.shared._ZN7cutlass13device_kernelIN5flash19enable_sm80_to_sm89INS1_16FlashAttnFwdSm80INS1_25CollectiveMainloopFwdSm80ILi8ELi1ELb1EN4cute5tupleIJNS5_1CILi128EEES8_S8_EEELi128ENS_6half_tEfNS_4arch4Sm80ELb0ELb0ELb0ELb0ELb0ELb0ELb1ELb1EEENS1_21CollectiveEpilogueFwdIS9_NS6_IJNS7_ILi1EEESF_SF_EEESA_SC_Li256ELb0ELb1ELb1ELb0EEENS1_19SingleTileSchedulerILb0ELb1ELb1ELi128EEEEEEEEEvNT_6ParamsE --------------------------
	.section	.nv.shared._ZN7cutlass13device_kernelIN5flash19enable_sm80_to_sm89INS1_16FlashAttnFwdSm80INS1_25CollectiveMainloopFwdSm80ILi8ELi1ELb1EN4cute5tupleIJNS5_1CILi128EEES8_S8_EEELi128ENS_6half_tEfNS_4arch4Sm80ELb0ELb0ELb0ELb0ELb0ELb0ELb1ELb1EEENS1_21CollectiveEpilogueFwdIS9_NS6_IJNS7_ILi1EEESF_SF_EEESA_SC_Li256ELb0ELb1ELb1ELb0EEENS1_19SingleTileSchedulerILb0ELb1ELb1ELi128EEEEEEEEEvNT_6ParamsE,"aw",@nobits
	.sectionflags	@""
	.align	16


//--------------------- .nv.shared._ZN7cutlass13device_kernelIN5flash19enable_sm80_to_sm89INS1_16FlashAttnFwdSm80INS1_25CollectiveMainloopFwdSm80ILi8ELi1ELb1EN4cute5tupleIJNS5_1CILi128EEENS7_ILi96EEES8_EEELi128ENS_6half_tEfNS_4arch4Sm80ELb0ELb1ELb0ELb0ELb0ELb0ELb1ELb1EEENS1_21CollectiveEpilogueFwdINS6_IJS8_S8_S9_EEENS6_IJNS7_ILi1EEESH_SH_EEESB_SD_Li256ELb0ELb1ELb1ELb0EEENS1_19SingleTileSchedulerILb0ELb1ELb1ELi128EEEEEEEEEvNT_6ParamsE --------------------------
	.section	.nv.shared._ZN7cutlass13device_kernelIN5flash19enable_sm80_to_sm89INS1_16FlashAttnFwdSm80INS1_25CollectiveMainloopFwdSm80ILi8ELi1ELb1EN4cute5tupleIJNS5_1CILi128EEENS7_ILi96EEES8_EEELi128ENS_6half_tEfNS_4arch4Sm80ELb0ELb1ELb0ELb0ELb0ELb0ELb1ELb1EEENS1_21CollectiveEpilogueFwdINS6_IJS8_S8_S9_EEENS6_IJNS7_ILi1EEESH_SH_EEESB_SD_Li256ELb0ELb1ELb1ELb0EEENS1_19SingleTileSchedulerILb0ELb1ELb1ELi128EEEEEEEEEvNT_6ParamsE,"aw",@nobits
	.sectionflags	@""
	.align	16


//--------------------- .nv.shared._ZN7cutlass13device_kernelIN5flash19enable_sm80_to_sm89INS1_16FlashAttnFwdSm80INS1_25CollectiveMainloopFwdSm80ILi8ELi1ELb1EN4cute5tupleIJNS5_1CILi128EEES8_S8_EEELi128ENS_6half_tEfNS_4arch4Sm80ELb1ELb0ELb0ELb0ELb0ELb0ELb1ELb1EEENS1_21CollectiveEpilogueFwdIS9_NS6_IJNS7_ILi1EEESF_SF_EEESA_SC_Li256ELb0ELb1ELb1ELb0EEENS1_30DynamicPersistentTileSchedulerILi256ELi256ELb1ELb1ELb0EEEEEEEEEvNT_6ParamsE --------------------------
	.section	.nv.shared._ZN7cutlass13device_kernelIN5flash19enable_sm80_to_sm89INS1_16FlashAttnFwdSm80INS1_25CollectiveMainloopFwdSm80ILi8ELi1ELb1EN4cute5tupleIJNS5_1CILi128EEES8_S8_EEELi128ENS_6half_tEfNS_4arch4Sm80ELb1ELb0ELb0ELb0ELb0ELb0ELb1ELb1EEENS1_21CollectiveEpilogueFwdIS9_NS6_IJNS7_ILi1EEESF_SF_EEESA_SC_Li256ELb0ELb1ELb1ELb0EEENS1_30DynamicPersistentTileSchedulerILi256ELi256ELb1ELb1ELb0EEEEEEEEEvNT_6ParamsE,"aw",@nobits
	.sectionflags	@""
	.align	16


//--------------------- .nv.shared._ZN7cutlass13device_kernelIN5flash19enable_sm80_to_sm89INS1_16FlashAttnFwdSm80INS1_25CollectiveMainloopFwdSm80ILi4ELi1ELb0EN4cute5tupleIJNS5_1CILi128EEENS7_ILi64EEES8_EEELi128ENS_6half_tEfNS_4arch4Sm80ELb0ELb0ELb0ELb0ELb0ELb0ELb1ELb1EEENS1_21CollectiveEpilogueFwdINS6_IJS8_S8_S9_EEENS6_IJNS7_ILi1EEESH_SH_EEESB_SD_Li128ELb0ELb1ELb1ELb0EEENS1_19SingleTileSchedulerILb0ELb1ELb1ELi128EEEEEEEEEvNT_6ParamsE --------------------------
	.section	.nv.shared._ZN7cutlass13device_kernelIN5flash19enable_sm80_to_sm89INS1_16FlashAttnFwdSm80INS1_25CollectiveMainloopFwdSm80ILi4ELi1ELb0EN4cute5tupleIJNS5_1CILi128EEENS7_ILi64EEES8_EEELi128ENS_6half_tEfNS_4arch4Sm80ELb0ELb0ELb0ELb0ELb0ELb0ELb1ELb1EEENS1_21CollectiveEpilogueFwdINS6_IJS8_S8_S9_EEENS6_IJNS7_ILi1EEESH_SH_EEESB_SD_Li128ELb0ELb1ELb1ELb0EEENS1_19SingleTileSchedulerILb0ELb1ELb1ELi128EEEEEEEEEvNT_6ParamsE,"aw",@nobits
	.sectionflags	@""
	.align	16


//--------------------- .nv.shared._ZN7cutlass13device_kernelIN5flash19enable_sm80_to_sm89INS1_16FlashAttnFwdSm80INS1_25CollectiveMainloopFwdSm80ILi8ELi1ELb1EN4cute5tupleIJNS5_1CILi128EEENS7_ILi112EEES8_EEELi128ENS_6half_tEfNS_4arch4Sm80ELb0ELb0ELb0ELb1ELb0ELb0ELb1ELb1EEENS1_21CollectiveEpilogueFwdINS6_IJS8_S8_S9_EEENS6_IJNS7_ILi1EEESH_SH_EEESB_SD_Li256ELb1ELb1ELb1ELb0EEENS1_36VarlenDynamicPersistentTileSchedulerILi128ELi112ELi256ELi256ELb1ELb1ELb0ELb0ELb1ELb1EEEEEEEEEvNT_6ParamsE --------------------------
	.section	.nv.shared._ZN7cutlass13device_kernelIN5flash19enable_sm80_to_sm89INS1_16FlashAttnFwdSm80INS1_25CollectiveMainloopFwdSm80ILi8ELi1ELb1EN4cute5tupleIJNS5_1CILi128EEENS7_ILi112EEES8_EEELi128ENS_6half_tEfNS_4arch4Sm80ELb0ELb0ELb0ELb1ELb0ELb0ELb1ELb1EEENS1_21CollectiveEpilogueFwdINS6_IJS8_S8_S9_EEENS6_IJNS7_ILi1EEESH_SH_EEESB_SD_Li256ELb1ELb1ELb1ELb0EEENS1_36VarlenDynamicPersistentTileSchedulerILi128ELi112ELi256ELi256ELb1ELb1ELb0ELb0ELb1ELb1EEEEEEEEEvNT_6ParamsE,"aw",@nobits
	.sectionflags	@""
	.align	16


//--------------------- .nv.shared._ZN7cutlass13device_kernelIN5flash19enable_sm80_to_sm89INS1_16FlashAttnFwdSm80INS1_25CollectiveMainloopFwdSm80ILi8ELi1ELb1EN4cute5tupleIJNS5_1CILi128EEENS7_ILi112EEES8_EEELi128ENS_6half_tEfNS_4arch4Sm80ELb0ELb0ELb0ELb1ELb0ELb1ELb1ELb1EEENS1_21CollectiveEpilogueFwdINS6_IJS8_S8_S9_EEENS6_IJNS7_ILi1EEESH_SH_EEESB_SD_Li256ELb1ELb1ELb1ELb0EEENS1_36VarlenDynamicPersistentTileSchedulerILi128ELi112ELi256ELi256ELb1ELb1ELb0ELb0ELb1ELb1EEEEEEEEEvNT_6ParamsE --------------------------
	.section	.nv.shared._ZN7cutlass13device_kernelIN5flash19enable_sm80_to_sm89INS1_16FlashAttnFwdSm80INS1_25CollectiveMainloopFwdSm80ILi8ELi1ELb1EN4cute5tupleIJNS5_1CILi128EEENS7_ILi112EEES8_EEELi128ENS_6half_tEfNS_4arch4Sm80ELb0ELb0ELb0ELb1ELb0ELb1ELb1ELb1EEENS1_21CollectiveEpilogueFwdINS6_IJS8_S8_S9_EEENS6_IJNS7_ILi1EEESH_SH_EEESB_SD_Li256ELb1ELb1ELb1ELb0EEENS1_36VarlenDynamicPersistentTileSchedulerILi128ELi112ELi256ELi256ELb1ELb1ELb0ELb0ELb1ELb1EEEEEEEEEvNT_6ParamsE,"aw",@nobits
	.sectionflags	@""
	.align	16


//--------------------- .nv.shared._ZN7cutlass13device_kernelIN5flash19enable_sm80_to_sm89INS1_16FlashAttnFwdSm80INS1_25CollectiveMainloopFwdSm80ILi4ELi1ELb0EN4cute5tupleIJNS5_1CILi128EEENS7_ILi48EEES8_EEELi128ENS_6half_tEfNS_4arch4Sm80ELb0ELb1ELb0ELb0ELb0ELb0ELb1ELb1EEENS1_21CollectiveEpilogueFwdINS6_IJS8_S8_S9_EEENS6_IJNS7_ILi1EEESH_SH_EEESB_SD_Li128ELb0ELb1ELb1ELb0EEENS1_19SingleTileSchedulerILb0ELb1ELb1ELi128EEEEEEEEEvNT_6ParamsE --------------------------
	.section	.nv.shared._ZN7cutlass13device_kernelIN5flash19enable_sm80_to_sm89INS1_16FlashAttnFwdSm80INS1_25CollectiveMainloopFwdSm80ILi4ELi1ELb0EN4cute5tupleIJNS5_1CILi128EEENS7_ILi48EEES8_EEELi128ENS_6half_tEfNS_4arch4Sm80ELb0ELb1ELb0ELb0ELb0ELb0ELb1ELb1EEENS1_21CollectiveEpilogueFwdINS6_IJS8_S8_S9_EEENS6_IJNS7_ILi1EEESH_SH_EEESB_SD_Li128ELb0ELb1ELb1ELb0EEENS1_19SingleTileSchedulerILb0ELb1ELb1ELi128EEEEEEEEEvNT_6ParamsE,"aw",@nobits
	.sectionflags	@""
	.align	16


//--------------------- .nv.shared._ZN7cutlass13device_kernelIN5flash19enable_sm80_to_sm89INS1_16FlashAttnFwdSm80INS1_25CollectiveMainloopFwdSm80ILi8ELi1ELb1EN4cute5tupleIJNS5_1CILi128EEENS7_ILi96EEES8_EEELi128ENS_6half_tEfNS_4arch4Sm80ELb0ELb1ELb0ELb1ELb0ELb0ELb1ELb1EEENS1_21CollectiveEpilogueFwdINS6_IJS8_S8_S9_EEENS6_IJNS7_ILi1EEESH_SH_EEESB_SD_Li256ELb1ELb1ELb1ELb0EEENS1_36VarlenDynamicPersistentTileSchedulerILi128ELi96ELi256ELi256ELb1ELb1ELb0ELb1ELb0ELb1EEEEEEEEEvNT_6ParamsE --------------------------
	.section	.nv.shared._ZN7cutlass13device_kernelIN5flash19enable_sm80_to_sm89INS1_16FlashAttnFwdSm80INS1_25CollectiveMainloopFwdSm80ILi8ELi1ELb1EN4cute5tupleIJNS5_1CILi128EEENS7_ILi96EEES8_EEELi128ENS_6half_tEfNS_4arch4Sm80ELb0ELb1ELb0ELb1ELb0ELb0ELb1ELb1EEENS1_21CollectiveEpilogueFwdINS6_IJS8_S8_S9_EEENS6_IJNS7_ILi1EEESH_SH_EEESB_SD_Li256ELb1ELb1ELb1ELb0EEENS1_36VarlenDynamicPersistentTileSchedulerILi128ELi96ELi256ELi256ELb1ELb1ELb0ELb1ELb0ELb1EEEEEEEEEvNT_6ParamsE,"aw",@nobits
	.sectionflags	@""
	.align	16


//--------------------- .nv.shared._ZN7cutlass13device_kernelIN5flash19enable_sm80_to_sm89INS1_16FlashAttnFwdSm80INS1_25CollectiveMainloopFwdSm80ILi8ELi1ELb1EN4cute5tupleIJNS5_1CILi128EEENS7_ILi96EEES8_EEELi128ENS_6half_tEfNS_4arch4Sm80ELb0ELb1ELb0ELb1ELb0ELb1ELb1ELb1EEENS1_21CollectiveEpilogueFwdINS6_IJS8_S8_S9_EEENS6_IJNS7_ILi1EEESH_SH_EEESB_SD_Li256ELb1ELb1ELb1ELb0EEENS1_36VarlenDynamicPersistentTileSchedulerILi128ELi96ELi256ELi256ELb1ELb1ELb0ELb1ELb0ELb1EEEEEEEEEvNT_6ParamsE --------------------------
	.section	.nv.shared._ZN7cutlass13device_kernelIN5flash19enable_sm80_to_sm89INS1_16FlashAttnFwdSm80INS1_25CollectiveMainloopFwdSm80ILi8ELi1ELb1EN4cute5tupleIJNS5_1CILi128EEENS7_ILi96EEES8_EEELi128ENS_6half_tEfNS_4arch4Sm80ELb0ELb1ELb0ELb1ELb0ELb1ELb1ELb1EEENS1_21CollectiveEpilogueFwdINS6_IJS8_S8_S9_EEENS6_IJNS7_ILi1EEESH_SH_EEESB_SD_Li256ELb1ELb1ELb1ELb0EEENS1_36VarlenDynamicPersistentTileSchedulerILi128ELi96ELi256ELi256ELb1ELb1ELb0ELb1ELb0ELb1EEEEEEEEEvNT_6ParamsE,"aw",@nobits
	.sectionflags	@""
	.align	16


//--------------------- .nv.shared._ZN7cutlass13device_kernelIN5flash19enable_sm80_to_sm89INS1_16FlashAttnFwdSm80INS1_25CollectiveMainloopFwdSm80ILi4ELi1ELb0EN4cute5tupleIJNS5_1CILi128EEENS7_ILi64EEES8_EEELi128ENS_6half_tEfNS_4arch4Sm80ELb1ELb0ELb0ELb0ELb0ELb0ELb1ELb1EEENS1_21CollectiveEpilogueFwdINS6_IJS8_S8_S9_EEENS6_IJNS7_ILi1EEESH_SH_EEESB_SD_Li128ELb0ELb1ELb1ELb0EEENS1_30DynamicPersistentTileSchedulerILi128ELi128ELb1ELb1ELb0EEEEEEEEEvNT_6ParamsE --------------------------
	.section	.nv.shared._ZN7cutlass13device_kernelIN5flash19enable_sm80_to_sm89INS1_16FlashAttnFwdSm80INS1_25CollectiveMainloopFwdSm80ILi4ELi1ELb0EN4cute5tupleIJNS5_1CILi128EEENS7_ILi64EEES8_EEELi128ENS_6half_tEfNS_4arch4Sm80ELb1ELb0ELb0ELb0ELb0ELb0ELb1ELb1EEENS1_21CollectiveEpilogueFwdINS6_IJS8_S8_S9_EEENS6_IJNS7_ILi1EEESH_SH_EEESB_SD_Li128ELb0ELb1ELb1ELb0EEENS1_30DynamicPersistentTileSchedulerILi128ELi128ELb1ELb1ELb0EEEEEEEEEvNT_6ParamsE,"aw",@nobits
	.sectionflags	@""
	.align	16


//--------------------- .nv.shared._ZN7cutlass13device_kernelIN5flash19enable_sm80_to_sm89INS1_16FlashAttnFwdSm80INS1_25CollectiveMainloopFwdSm80ILi8ELi1ELb1EN4cute5tupleIJNS5_1CILi128EEENS7_ILi112EEES8_EEELi128ENS_6half_tEfNS_4arch4Sm80ELb1ELb0ELb0ELb1ELb0ELb0ELb1ELb1EEENS1_21CollectiveEpilogueFwdINS6_IJS8_S8_S9_EEENS6_IJNS7_ILi1EEESH_SH_EEESB_SD_Li256ELb1ELb1ELb1ELb0EEENS1_36VarlenDynamicPersistentTileSchedulerILi128ELi112ELi256ELi256ELb1ELb1ELb0ELb1ELb1ELb1EEEEEEEEEvNT_6ParamsE --------------------------
	.section	.nv.shared._ZN7cutlass13device_kernelIN5flash19enable_sm80_to_sm89INS1_16FlashAttnFwdSm80INS1_25CollectiveMainloopFwdSm80ILi8ELi1ELb1EN4cute5tupleIJNS5_1CILi128EEENS7_ILi112EEES8_EEELi128ENS_6half_tEfNS_4arch4Sm80ELb1ELb0ELb0ELb1ELb0ELb0ELb1ELb1EEENS1_21CollectiveEpilogueFwdINS6_IJS8_S8_S9_EEENS6_IJNS7_ILi1EEESH_SH_EEESB_SD_Li256ELb1ELb1ELb1ELb0EEENS1_36VarlenDynamicPersistentTileSchedulerILi128ELi112ELi256ELi256ELb1ELb1ELb0ELb1ELb1ELb1EEEEEEEEEvNT_6ParamsE,"aw",@nobits
	.sectionflags	@""
	.align	16


//--------------------- .nv.shared._ZN7cutlass13device_kernelIN5flash19enable_sm80_to_sm89INS1_16FlashAttnFwdSm80INS1_25CollectiveMainloopFwdSm80ILi8ELi1ELb1EN4cute5tupleIJNS5_1CILi128EEENS7_ILi112EEES8_EEELi128ENS_6half_tEfNS_4arch4Sm80ELb1ELb0ELb0ELb1ELb0ELb1ELb1ELb1EEENS1_21CollectiveEpilogueFwdINS6_IJS8_S8_S9_EEENS6_IJNS7_ILi1EEESH_SH_EEESB_SD_Li256ELb1ELb1ELb1ELb0EEENS1_36VarlenDynamicPersistentTileSchedulerILi128ELi112ELi256ELi256ELb1ELb1ELb0ELb1ELb1ELb1EEEEEEEEEvNT_6ParamsE --------------------------
	.section	.nv.shared._ZN7cutlass13device_kernelIN5flash19enable_sm80_to_sm89INS1_16FlashAttnFwdSm80INS1_25CollectiveMainloopFwdSm80ILi8ELi1ELb1EN4cute5tupleIJNS5_1CILi128EEENS7_ILi112EEES8_EEELi128ENS_6half_tEfNS_4arch4Sm80ELb1ELb0ELb0ELb1ELb0ELb1ELb1ELb1EEENS1_21CollectiveEpilogueFwdINS6_IJS8_S8_S9_EEENS6_IJNS7_ILi1EEESH_SH_EEESB_SD_Li256ELb1ELb1ELb1ELb0EEENS1_36VarlenDynamicPersistentTileSchedulerILi128ELi112ELi256ELi256ELb1ELb1ELb0ELb1ELb1ELb1EEEEEEEEEvNT_6ParamsE,"aw",@nobits
	.sectionflags	@""
	.align	16
